	.target	sm_80

	.elftype	@"ET_EXEC"


//--------------------- .note.nv.tkinfo           --------------------------
	.section	.note.nv.tkinfo,"",@"SHT_NOTE"
	.sectionflags	@"SHF_NOTE_NV_TKINFO"
	.tkinfo
        /*0018*/ 	.word	0x00000002
        /*0030*/ 	.string	""
        /*0030*/ 	.string	"ptxas"
        /*0030*/ 	.string	"Cuda compilation tools, release 13.0, V13.0.88"
        /*0030*/ 	.string	"Build cuda_13.0.r13.0/compiler.36424714_0"
        /*0030*/ 	.string	"-arch sm_80 -m 64 "



//--------------------- .note.nv.cuinfo           --------------------------
	.section	.note.nv.cuinfo,"",@"SHT_NOTE"
	.sectionflags	@"SHF_NOTE_NV_CUINFO"
        /*0018*/ 	.short	0x0002
        /*001a*/ 	.short	0x0050
        /*001c*/ 	.short	0x0082
	.zero		2


//--------------------- .nv.info                  --------------------------
	.section	.nv.info,"",@"SHT_CUDA_INFO"
	.align	4


	//----- nvinfo : EIATTR_REGCOUNT
	.align		4
        /*0000*/ 	.byte	0x04, 0x2f
        /*0002*/ 	.short	(.L_12 - .L_11)
	.align		4
.L_11:
        /*0004*/ 	.word	index@(_ZN7cutlass13device_kernelIN5flash19enable_sm80_to_sm89INS1_16FlashAttnFwdSm80INS1_25CollectiveMainloopFwdSm80ILi8ELi1ELb0EN4cute5tupleIJNS5_1CILi128EEENS7_ILi48EEENS7_ILi256EEEEEELi256ENS_10bfloat16_tEfNS_4arch4Sm80ELb1ELb0ELb0ELb1ELb0ELb1ELb1ELb1EEENS1_21CollectiveEpilogueFwdINS6_IJS8_SA_S9_EEENS6_IJNS7_ILi1EEESI_SI_EEESC_SE_Li256ELb1ELb1ELb1ELb0EEENS1_36VarlenDynamicPersistentTileSchedulerILi128ELi48ELi256ELi256ELb1ELb1ELb0ELb1ELb1ELb1EEEEEEEEEvNT_6ParamsE)
        /*0008*/ 	.word	0x000000ff


	//----- nvinfo : EIATTR_FRAME_SIZE
	.align		4
.L_12:
        /*000c*/ 	.byte	0x04, 0x11
        /*000e*/ 	.short	(.L_14 - .L_13)
	.align		4
.L_13:
        /*0010*/ 	.word	index@($__internal_51_$__cuda_sm70_votesync_ballot)
        /*0014*/ 	.word	0x00000000


	//----- nvinfo : EIATTR_FRAME_SIZE
	.align		4
.L_14:
        /*0018*/ 	.byte	0x04, 0x11
        /*001a*/ 	.short	(.L_16 - .L_15)
	.align		4
.L_15:
        /*001c*/ 	.word	index@($__internal_50_$__cuda_sm70_shflsync_up_p)
        /*0020*/ 	.word	0x00000000


	//----- nvinfo : EIATTR_FRAME_SIZE
	.align		4
.L_16:
        /*0024*/ 	.byte	0x04, 0x11
        /*0026*/ 	.short	(.L_18 - .L_17)
	.align		4
.L_17:
        /*0028*/ 	.word	index@($__internal_49_$__cuda_sm70_shflsync_idx_p)
        /*002c*/ 	.word	0x00000000


	//----- nvinfo : EIATTR_FRAME_SIZE
	.align		4
.L_18:
        /*0030*/ 	.byte	0x04, 0x11
        /*0032*/ 	.short	(.L_20 - .L_19)
	.align		4
.L_19:
        /*0034*/ 	.word	index@($__internal_48_$__cuda_sm70_shflsync_bfly_p)
        /*0038*/ 	.word	0x00000000


	//----- nvinfo : EIATTR_FRAME_SIZE
	.align		4
.L_20:
        /*003c*/ 	.byte	0x04, 0x11
        /*003e*/ 	.short	(.L_22 - .L_21)
	.align		4
.L_21:
        /*0040*/ 	.word	index@(_ZN7cutlass13device_kernelIN5flash19enable_sm80_to_sm89INS1_16FlashAttnFwdSm80INS1_25CollectiveMainloopFwdSm80ILi8ELi1ELb0EN4cute5tupleIJNS5_1CILi128EEENS7_ILi48EEENS7_ILi256EEEEEELi256ENS_10bfloat16_tEfNS_4arch4Sm80ELb1ELb0ELb0ELb1ELb0ELb1ELb1ELb1EEENS1_21CollectiveEpilogueFwdINS6_IJS8_SA_S9_EEENS6_IJNS7_ILi1EEESI_SI_EEESC_SE_Li256ELb1ELb1ELb1ELb0EEENS1_36VarlenDynamicPersistentTileSchedulerILi128ELi48ELi256ELi256ELb1ELb1ELb0ELb1ELb1ELb1EEEEEEEEEvNT_6ParamsE)
        /*0044*/ 	.word	0x00000058


	//----- nvinfo : EIATTR_REGCOUNT
	.align		4
.L_22:
        /*0048*/ 	.byte	0x04, 0x2f
        /*004a*/ 	.short	(.L_24 - .L_23)
	.align		4
.L_23:
        /*004c*/ 	.word	index@(_ZN7cutlass13device_kernelIN5flash19enable_sm80_to_sm89INS1_16FlashAttnFwdSm80INS1_25CollectiveMainloopFwdSm80ILi8ELi1ELb0EN4cute5tupleIJNS5_1CILi128EEENS7_ILi64EEENS7_ILi256EEEEEELi256ENS_10bfloat16_tEfNS_4arch4Sm80ELb1ELb0ELb0ELb1ELb0ELb0ELb1ELb1EEENS1_21CollectiveEpilogueFwdINS6_IJS8_SA_S9_EEENS6_IJNS7_ILi1EEESI_SI_EEESC_SE_Li256ELb1ELb1ELb1ELb0EEENS1_36VarlenDynamicPersistentTileSchedulerILi128ELi64ELi256ELi256ELb1ELb1ELb0ELb1ELb1ELb1EEEEEEEEEvNT_6ParamsE)
        /*0050*/ 	.word	0x000000ff


	//----- nvinfo : EIATTR_FRAME_SIZE
	.align		4
.L_24:
        /*0054*/ 	.byte	0x04, 0x11
        /*0056*/ 	.short	(.L_26 - .L_25)
	.align		4
.L_25:
        /*0058*/ 	.word	index@($__internal_47_$__cuda_sm70_votesync_ballot)
        /*005c*/ 	.word	0x00000000


	//----- nvinfo : EIATTR_FRAME_SIZE
	.align		4
.L_26:
        /*0060*/ 	.byte	0x04, 0x11
        /*0062*/ 	.short	(.L_28 - .L_27)
	.align		4
.L_27:
        /*0064*/ 	.word	index@($__internal_46_$__cuda_sm70_shflsync_up_p)
        /*0068*/ 	.word	0x00000000


	//----- nvinfo : EIATTR_FRAME_SIZE
	.align		4
.L_28:
        /*006c*/ 	.byte	0x04, 0x11
        /*006e*/ 	.short	(.L_30 - .L_29)
	.align		4
.L_29:
        /*0070*/ 	.word	index@($__internal_45_$__cuda_sm70_shflsync_idx_p)
        /*0074*/ 	.word	0x00000000


	//----- nvinfo : EIATTR_FRAME_SIZE
	.align		4
.L_30:
        /*0078*/ 	.byte	0x04, 0x11
        /*007a*/ 	.short	(.L_32 - .L_31)
	.align		4
.L_31:
        /*007c*/ 	.word	index@($__internal_44_$__cuda_sm70_shflsync_bfly_p)
        /*0080*/ 	.word	0x00000000


	//----- nvinfo : EIATTR_FRAME_SIZE
	.align		4
.L_32:
        /*0084*/ 	.byte	0x04, 0x11
        /*0086*/ 	.short	(.L_34 - .L_33)
	.align		4
.L_33:
        /*0088*/ 	.word	index@(_ZN7cutlass13device_kernelIN5flash19enable_sm80_to_sm89INS1_16FlashAttnFwdSm80INS1_25CollectiveMainloopFwdSm80ILi8ELi1ELb0EN4cute5tupleIJNS5_1CILi128EEENS7_ILi64EEENS7_ILi256EEEEEELi256ENS_10bfloat16_tEfNS_4arch4Sm80ELb1ELb0ELb0ELb1ELb0ELb0ELb1ELb1EEENS1_21CollectiveEpilogueFwdINS6_IJS8_SA_S9_EEENS6_IJNS7_ILi1EEESI_SI_EEESC_SE_Li256ELb1ELb1ELb1ELb0EEENS1_36VarlenDynamicPersistentTileSchedulerILi128ELi64ELi256ELi256ELb1ELb1ELb0ELb1ELb1ELb1EEEEEEEEEvNT_6ParamsE)
        /*008c*/ 	.word	0x00000088


	//----- nvinfo : EIATTR_REGCOUNT
	.align		4
.L_34:
        /*0090*/ 	.byte	0x04, 0x2f
        /*0092*/ 	.short	(.L_36 - .L_35)
	.align		4
.L_35:
        /*0094*/ 	.word	index@(_ZN7cutlass13device_kernelIN5flash19enable_sm80_to_sm89INS1_16FlashAttnFwdSm80INS1_25CollectiveMainloopFwdSm80ILi8ELi1ELb0EN4cute5tupleIJNS5_1CILi128EEENS7_ILi96EEENS7_ILi256EEEEEELi256ENS_10bfloat16_tEfNS_4arch4Sm80ELb1ELb0ELb0ELb0ELb0ELb0ELb1ELb1EEENS1_21CollectiveEpilogueFwdINS6_IJS8_SA_S9_EEENS6_IJNS7_ILi1EEESI_SI_EEESC_SE_Li256ELb0ELb1ELb1ELb0EEENS1_30DynamicPersistentTileSchedulerILi256ELi256ELb1ELb1ELb0EEEEEEEEEvNT_6ParamsE)
        /*0098*/ 	.word	0x000000ff


	//----- nvinfo : EIATTR_FRAME_SIZE
	.align		4
.L_36:
        /*009c*/ 	.byte	0x04, 0x11
        /*009e*/ 	.short	(.L_38 - .L_37)
	.align		4
.L_37:
        /*00a0*/ 	.word	index@($__internal_43_$__cuda_sm70_shflsync_idx_p)
        /*00a4*/ 	.word	0x00000000


	//----- nvinfo : EIATTR_FRAME_SIZE
	.align		4
.L_38:
        /*00a8*/ 	.byte	0x04, 0x11
        /*00aa*/ 	.short	(.L_40 - .L_39)
	.align		4
.L_39:
        /*00ac*/ 	.word	index@($__internal_42_$__cuda_sm70_shflsync_bfly_p)
        /*00b0*/ 	.word	0x00000000


	//----- nvinfo : EIATTR_FRAME_SIZE
	.align		4
.L_40:
        /*00b4*/ 	.byte	0x04, 0x11
        /*00b6*/ 	.short	(.L_42 - .L_41)
	.align		4
.L_41:
        /*00b8*/ 	.word	index@(_ZN7cutlass13device_kernelIN5flash19enable_sm80_to_sm89INS1_16FlashAttnFwdSm80INS1_25CollectiveMainloopFwdSm80ILi8ELi1ELb0EN4cute5tupleIJNS5_1CILi128EEENS7_ILi96EEENS7_ILi256EEEEEELi256ENS_10bfloat16_tEfNS_4arch4Sm80ELb1ELb0ELb0ELb0ELb0ELb0ELb1ELb1EEENS1_21CollectiveEpilogueFwdINS6_IJS8_SA_S9_EEENS6_IJNS7_ILi1EEESI_SI_EEESC_SE_Li256ELb0ELb1ELb1ELb0EEENS1_30DynamicPersistentTileSchedulerILi256ELi256ELb1ELb1ELb0EEEEEEEEEvNT_6ParamsE)
        /*00bc*/ 	.word	0x000000b8


	//----- nvinfo : EIATTR_REGCOUNT
	.align		4
.L_42:
        /*00c0*/ 	.byte	0x04, 0x2f
        /*00c2*/ 	.short	(.L_44 - .L_43)
	.align		4
.L_43:
        /*00c4*/ 	.word	index@(_ZN7cutlass13device_kernelIN5flash19enable_sm80_to_sm89INS1_16FlashAttnFwdSm80INS1_25CollectiveMainloopFwdSm80ILi8ELi1ELb0EN4cute5tupleIJNS5_1CILi128EEENS7_ILi48EEENS7_ILi256EEEEEELi256ENS_10bfloat16_tEfNS_4arch4Sm80ELb0ELb1ELb0ELb1ELb0ELb1ELb1ELb1EEENS1_21CollectiveEpilogueFwdINS6_IJS8_SA_S9_EEENS6_IJNS7_ILi1EEESI_SI_EEESC_SE_Li256ELb1ELb1ELb1ELb0EEENS1_36VarlenDynamicPersistentTileSchedulerILi128ELi48ELi256ELi256ELb1ELb1ELb0ELb1ELb0ELb1EEEEEEEEEvNT_6ParamsE)
        /*00c8*/ 	.word	0x000000ff


	//----- nvinfo : EIATTR_FRAME_SIZE
	.align		4
.L_44:
        /*00cc*/ 	.byte	0x04, 0x11
        /*00ce*/ 	.short	(.L_46 - .L_45)
	.align		4
.L_45:
        /*00d0*/ 	.word	index@($__internal_41_$__cuda_sm70_votesync_ballot)
        /*00d4*/ 	.word	0x00000000


	//----- nvinfo : EIATTR_FRAME_SIZE
	.align		4
.L_46:
        /*00d8*/ 	.byte	0x04, 0x11
        /*00da*/ 	.short	(.L_48 - .L_47)
	.align		4
.L_47:
        /*00dc*/ 	.word	index@($__internal_40_$__cuda_sm70_shflsync_up_p)
        /*00e0*/ 	.word	0x00000000


	//----- nvinfo : EIATTR_FRAME_SIZE
	.align		4
.L_48:
        /*00e4*/ 	.byte	0x04, 0x11
        /*00e6*/ 	.short	(.L_50 - .L_49)
	.align		4
.L_49:
        /*00e8*/ 	.word	index@($__internal_39_$__cuda_sm70_shflsync_idx_p)
        /*00ec*/ 	.word	0x00000000


	//----- nvinfo : EIATTR_FRAME_SIZE
	.align		4
.L_50:
        /*00f0*/ 	.byte	0x04, 0x11
        /*00f2*/ 	.short	(.L_52 - .L_51)
	.align		4
.L_51:
        /*00f4*/ 	.word	index@($__internal_38_$__cuda_sm70_shflsync_bfly_p)
        /*00f8*/ 	.word	0x00000000


	//----- nvinfo : EIATTR_FRAME_SIZE
	.align		4
.L_52:
        /*00fc*/ 	.byte	0x04, 0x11
        /*00fe*/ 	.short	(.L_54 - .L_53)
	.align		4
.L_53:
        /*0100*/ 	.word	index@($_ZN7cutlass13device_kernelIN5flash19enable_sm80_to_sm89INS1_16FlashAttnFwdSm80INS1_25CollectiveMainloopFwdSm80ILi8ELi1ELb0EN4cute5tupleIJNS5_1CILi128EEENS7_ILi48EEENS7_ILi256EEEEEELi256ENS_10bfloat16_tEfNS_4arch4Sm80ELb0ELb1ELb0ELb1ELb0ELb1ELb1ELb1EEENS1_21CollectiveEpilogueFwdINS6_IJS8_SA_S9_EEENS6_IJNS7_ILi1EEESI_SI_EEESC_SE_Li256ELb1ELb1ELb1ELb0EEENS1_36VarlenDynamicPersistentTileSchedulerILi128ELi48ELi256ELi256ELb1ELb1ELb0ELb1ELb0ELb1EEEEEEEEEvNT_6ParamsE$_ZZN5flash25CollectiveMainloopFwdSm80ILi8ELi1ELb0EN4cute5tupleIJNS1_1CILi128EEENS3_ILi48EEENS3_ILi256EEEEEELi256EN7cutlass10bfloat16_tEfNS8_4arch4Sm80ELb0ELb1ELb0ELb1ELb0ELb1ELb1ELb1EE3mmaINS_16FlashAttnFwdSm80ISC_NS_21CollectiveEpilogueFwdINS2_IJS4_S6_S5_EEENS2_IJNS3_ILi1EEESH_SH_EEES9_SB_Li256ELb1ELb1ELb1ELb0EEENS_36VarlenDynamicPersistentTileSchedulerILi128ELi48ELi256ELi256ELb1ELb1ELb0ELb1ELb0ELb1EEEE13SharedStorageENS1_6TensorINS1_11ArrayEngineIfLm128EEENS1_6LayoutINS2_IJNS2_IJNS3_ILi2EEESS_EEESH_NS3_ILi32EEEEEENS2_IJNS2_IJSH_SS_EEENS3_ILi0EEENS3_ILi4EEEEEEEEEENS_7SoftmaxILi2ELi0EEEEEbRKNSC_6ParamsERT0_RT1_iRKNS_16SeqlenInfoQKNewKILb1ELb1EEENS2_IJiiiiEEERT_ENKUlvE_clEv)
        /*0104*/ 	.word	0x00000000


	//----- nvinfo : EIATTR_FRAME_SIZE
	.align		4
.L_54:
        /*0108*/ 	.byte	0x04, 0x11
        /*010a*/ 	.short	(.L_56 - .L_55)
	.align		4
.L_55:
        /*010c*/ 	.word	index@(_ZN7cutlass13device_kernelIN5flash19enable_sm80_to_sm89INS1_16FlashAttnFwdSm80INS1_25CollectiveMainloopFwdSm80ILi8ELi1ELb0EN4cute5tupleIJNS5_1CILi128EEENS7_ILi48EEENS7_ILi256EEEEEELi256ENS_10bfloat16_tEfNS_4arch4Sm80ELb0ELb1ELb0ELb1ELb0ELb1ELb1ELb1EEENS1_21CollectiveEpilogueFwdINS6_IJS8_SA_S9_EEENS6_IJNS7_ILi1EEESI_SI_EEESC_SE_Li256ELb1ELb1ELb1ELb0EEENS1_36VarlenDynamicPersistentTileSchedulerILi128ELi48ELi256ELi256ELb1ELb1ELb0ELb1ELb0ELb1EEEEEEEEEvNT_6ParamsE)
        /*0110*/ 	.word	0x000001b8


	//----- nvinfo : EIATTR_REGCOUNT
	.align		4
.L_56:
        /*0114*/ 	.byte	0x04, 0x2f
        /*0116*/ 	.short	(.L_58 - .L_57)
	.align		4
.L_57:
        /*0118*/ 	.word	index@(_ZN7cutlass13device_kernelIN5flash19enable_sm80_to_sm89INS1_16FlashAttnFwdSm80INS1_25CollectiveMainloopFwdSm80ILi8ELi1ELb0EN4cute5tupleIJNS5_1CILi128EEENS7_ILi64EEENS7_ILi256EEEEEELi256ENS_10bfloat16_tEfNS_4arch4Sm80ELb0ELb1ELb0ELb1ELb0ELb0ELb1ELb1EEENS1_21CollectiveEpilogueFwdINS6_IJS8_SA_S9_EEENS6_IJNS7_ILi1EEESI_SI_EEESC_SE_Li256ELb1ELb1ELb1ELb0EEENS1_36VarlenDynamicPersistentTileSchedulerILi128ELi64ELi256ELi256ELb1ELb1ELb0ELb1ELb0ELb1EEEEEEEEEvNT_6ParamsE)
        /*011c*/ 	.word	0x000000ff


	//----- nvinfo : EIATTR_FRAME_SIZE
	.align		4
.L_58:
        /*0120*/ 	.byte	0x04, 0x11
        /*0122*/ 	.short	(.L_60 - .L_59)
	.align		4
.L_59:
        /*0124*/ 	.word	index@($__internal_37_$__cuda_sm70_votesync_ballot)
        /*0128*/ 	.word	0x00000000


	//----- nvinfo : EIATTR_FRAME_SIZE
	.align		4
.L_60:
        /*012c*/ 	.byte	0x04, 0x11
        /*012e*/ 	.short	(.L_62 - .L_61)
	.align		4
.L_61:
        /*0130*/ 	.word	index@($__internal_36_$__cuda_sm70_shflsync_up_p)
        /*0134*/ 	.word	0x00000000


	//----- nvinfo : EIATTR_FRAME_SIZE
	.align		4
.L_62:
        /*0138*/ 	.byte	0x04, 0x11
        /*013a*/ 	.short	(.L_64 - .L_63)
	.align		4
.L_63:
        /*013c*/ 	.word	index@($__internal_35_$__cuda_sm70_shflsync_idx_p)
        /*0140*/ 	.word	0x00000000


	//----- nvinfo : EIATTR_FRAME_SIZE
	.align		4
.L_64:
        /*0144*/ 	.byte	0x04, 0x11
        /*0146*/ 	.short	(.L_66 - .L_65)
	.align		4
.L_65:
        /*0148*/ 	.word	index@($__internal_34_$__cuda_sm70_shflsync_bfly_p)
        /*014c*/ 	.word	0x00000000


	//----- nvinfo : EIATTR_FRAME_SIZE
	.align		4
.L_66:
        /*0150*/ 	.byte	0x04, 0x11
        /*0152*/ 	.short	(.L_68 - .L_67)
	.align		4
.L_67:
        /*0154*/ 	.word	index@(_ZN7cutlass13device_kernelIN5flash19enable_sm80_to_sm89INS1_16FlashAttnFwdSm80INS1_25CollectiveMainloopFwdSm80ILi8ELi1ELb0EN4cute5tupleIJNS5_1CILi128EEENS7_ILi64EEENS7_ILi256EEEEEELi256ENS_10bfloat16_tEfNS_4arch4Sm80ELb0ELb1ELb0ELb1ELb0ELb0ELb1ELb1EEENS1_21CollectiveEpilogueFwdINS6_IJS8_SA_S9_EEENS6_IJNS7_ILi1EEESI_SI_EEESC_SE_Li256ELb1ELb1ELb1ELb0EEENS1_36VarlenDynamicPersistentTileSchedulerILi128ELi64ELi256ELi256ELb1ELb1ELb0ELb1ELb0ELb1EEEEEEEEEvNT_6ParamsE)
        /*0158*/ 	.word	0x00000058


	//----- nvinfo : EIATTR_REGCOUNT
	.align		4
.L_68:
        /*015c*/ 	.byte	0x04, 0x2f
        /*015e*/ 	.short	(.L_70 - .L_69)
	.align		4
.L_69:
        /*0160*/ 	.word	index@(_ZN7cutlass13device_kernelIN5flash19enable_sm80_to_sm89INS1_16FlashAttnFwdSm80INS1_25CollectiveMainloopFwdSm80ILi8ELi1ELb0EN4cute5tupleIJNS5_1CILi128EEENS7_ILi64EEENS7_ILi256EEEEEELi256ENS_10bfloat16_tEfNS_4arch4Sm80ELb0ELb1ELb0ELb0ELb0ELb0ELb1ELb1EEENS1_21CollectiveEpilogueFwdINS6_IJS8_SA_S9_EEENS6_IJNS7_ILi1EEESI_SI_EEESC_SE_Li256ELb0ELb1ELb1ELb0EEENS1_19SingleTileSchedulerILb0ELb1ELb1ELi128EEEEEEEEEvNT_6ParamsE)
        /*0164*/ 	.word	0x000000ff


	//----- nvinfo : EIATTR_FRAME_SIZE
	.align		4
.L_70:
        /*0168*/ 	.byte	0x04, 0x11
        /*016a*/ 	.short	(.L_72 - .L_71)
	.align		4
.L_71:
        /*016c*/ 	.word	index@(_ZN7cutlass13device_kernelIN5flash19enable_sm80_to_sm89INS1_16FlashAttnFwdSm80INS1_25CollectiveMainloopFwdSm80ILi8ELi1ELb0EN4cute5tupleIJNS5_1CILi128EEENS7_ILi64EEENS7_ILi256EEEEEELi256ENS_10bfloat16_tEfNS_4arch4Sm80ELb0ELb1ELb0ELb0ELb0ELb0ELb1ELb1EEENS1_21CollectiveEpilogueFwdINS6_IJS8_SA_S9_EEENS6_IJNS7_ILi1EEESI_SI_EEESC_SE_Li256ELb0ELb1ELb1ELb0EEENS1_19SingleTileSchedulerILb0ELb1ELb1ELi128EEEEEEEEEvNT_6ParamsE)
        /*0170*/ 	.word	0x00000040


	//----- nvinfo : EIATTR_REGCOUNT
	.align		4
.L_72:
        /*0174*/ 	.byte	0x04, 0x2f
        /*0176*/ 	.short	(.L_74 - .L_73)
	.align		4
.L_73:
        /*0178*/ 	.word	index@(_ZN7cutlass13device_kernelIN5flash19enable_sm80_to_sm89INS1_16FlashAttnFwdSm80INS1_25CollectiveMainloopFwdSm80ILi8ELi1ELb0EN4cute5tupleIJNS5_1CILi128EEENS7_ILi48EEENS7_ILi256EEEEEELi256ENS_10bfloat16_tEfNS_4arch4Sm80ELb0ELb0ELb0ELb1ELb0ELb1ELb1ELb1EEENS1_21CollectiveEpilogueFwdINS6_IJS8_SA_S9_EEENS6_IJNS7_ILi1EEESI_SI_EEESC_SE_Li256ELb1ELb1ELb1ELb0EEENS1_36VarlenDynamicPersistentTileSchedulerILi128ELi48ELi256ELi256ELb1ELb1ELb0ELb0ELb1ELb1EEEEEEEEEvNT_6ParamsE)
        /*017c*/ 	.word	0x000000ff


	//----- nvinfo : EIATTR_FRAME_SIZE
	.align		4
.L_74:
        /*0180*/ 	.byte	0x04, 0x11
        /*0182*/ 	.short	(.L_76 - .L_75)
	.align		4
.L_75:
        /*0184*/ 	.word	index@($__internal_33_$__cuda_sm70_votesync_ballot)
        /*0188*/ 	.word	0x00000000


	//----- nvinfo : EIATTR_FRAME_SIZE
	.align		4
.L_76:
        /*018c*/ 	.byte	0x04, 0x11
        /*018e*/ 	.short	(.L_78 - .L_77)
	.align		4
.L_77:
        /*0190*/ 	.word	index@($__internal_32_$__cuda_sm70_shflsync_up_p)
        /*0194*/ 	.word	0x00000000


	//----- nvinfo : EIATTR_FRAME_SIZE
	.align		4
.L_78:
        /*0198*/ 	.byte	0x04, 0x11
        /*019a*/ 	.short	(.L_80 - .L_79)
	.align		4
.L_79:
        /*019c*/ 	.word	index@($__internal_31_$__cuda_sm70_shflsync_idx_p)
        /*01a0*/ 	.word	0x00000000


	//----- nvinfo : EIATTR_FRAME_SIZE
	.align		4
.L_80:
        /*01a4*/ 	.byte	0x04, 0x11
        /*01a6*/ 	.short	(.L_82 - .L_81)
	.align		4
.L_81:
        /*01a8*/ 	.word	index@($__internal_30_$__cuda_sm70_shflsync_bfly_p)
        /*01ac*/ 	.word	0x00000000


	//----- nvinfo : EIATTR_FRAME_SIZE
	.align		4
.L_82:
        /*01b0*/ 	.byte	0x04, 0x11
        /*01b2*/ 	.short	(.L_84 - .L_83)
	.align		4
.L_83:
        /*01b4*/ 	.word	index@(_ZN7cutlass13device_kernelIN5flash19enable_sm80_to_sm89INS1_16FlashAttnFwdSm80INS1_25CollectiveMainloopFwdSm80ILi8ELi1ELb0EN4cute5tupleIJNS5_1CILi128EEENS7_ILi48EEENS7_ILi256EEEEEELi256ENS_10bfloat16_tEfNS_4arch4Sm80ELb0ELb0ELb0ELb1ELb0ELb1ELb1ELb1EEENS1_21CollectiveEpilogueFwdINS6_IJS8_SA_S9_EEENS6_IJNS7_ILi1EEESI_SI_EEESC_SE_Li256ELb1ELb1ELb1ELb0EEENS1_36VarlenDynamicPersistentTileSchedulerILi128ELi48ELi256ELi256ELb1ELb1ELb0ELb0ELb1ELb1EEEEEEEEEvNT_6ParamsE)
        /*01b8*/ 	.word	0x00000060


	//----- nvinfo : EIATTR_REGCOUNT
	.align		4
.L_84:
        /*01bc*/ 	.byte	0x04, 0x2f
        /*01be*/ 	.short	(.L_86 - .L_85)
	.align		4
.L_85:
        /*01c0*/ 	.word	index@(_ZN7cutlass13device_kernelIN5flash19enable_sm80_to_sm89INS1_16FlashAttnFwdSm80INS1_25CollectiveMainloopFwdSm80ILi8ELi1ELb0EN4cute5tupleIJNS5_1CILi128EEENS7_ILi64EEENS7_ILi256EEEEEELi256ENS_10bfloat16_tEfNS_4arch4Sm80ELb0ELb0ELb0ELb1ELb0ELb0ELb1ELb1EEENS1_21CollectiveEpilogueFwdINS6_IJS8_SA_S9_EEENS6_IJNS7_ILi1EEESI_SI_EEESC_SE_Li256ELb1ELb1ELb1ELb0EEENS1_36VarlenDynamicPersistentTileSchedulerILi128ELi64ELi256ELi256ELb1ELb1ELb0ELb0ELb1ELb1EEEEEEEEEvNT_6ParamsE)
        /*01c4*/ 	.word	0x000000ff


	//----- nvinfo : EIATTR_FRAME_SIZE
	.align		4
.L_86:
        /*01c8*/ 	.byte	0x04, 0x11
        /*01ca*/ 	.short	(.L_88 - .L_87)
	.align		4
.L_87:
        /*01cc*/ 	.word	index@($__internal_29_$__cuda_sm70_votesync_ballot)
        /*01d0*/ 	.word	0x00000000


	//----- nvinfo : EIATTR_FRAME_SIZE
	.align		4
.L_88:
        /*01d4*/ 	.byte	0x04, 0x11
        /*01d6*/ 	.short	(.L_90 - .L_89)
	.align		4
.L_89:
        /*01d8*/ 	.word	index@($__internal_28_$__cuda_sm70_shflsync_up_p)
        /*01dc*/ 	.word	0x00000000


	//----- nvinfo : EIATTR_FRAME_SIZE
	.align		4
.L_90:
        /*01e0*/ 	.byte	0x04, 0x11
        /*01e2*/ 	.short	(.L_92 - .L_91)
	.align		4
.L_91:
        /*01e4*/ 	.word	index@($__internal_27_$__cuda_sm70_shflsync_idx_p)
        /*01e8*/ 	.word	0x00000000


	//----- nvinfo : EIATTR_FRAME_SIZE
	.align		4
.L_92:
        /*01ec*/ 	.byte	0x04, 0x11
        /*01ee*/ 	.short	(.L_94 - .L_93)
	.align		4
.L_93:
        /*01f0*/ 	.word	index@($__internal_26_$__cuda_sm70_shflsync_bfly_p)
        /*01f4*/ 	.word	0x00000000


	//----- nvinfo : EIATTR_FRAME_SIZE
	.align		4
.L_94:
        /*01f8*/ 	.byte	0x04, 0x11
        /*01fa*/ 	.short	(.L_96 - .L_95)
	.align		4
.L_95:
        /*01fc*/ 	.word	index@(_ZN7cutlass13device_kernelIN5flash19enable_sm80_to_sm89INS1_16FlashAttnFwdSm80INS1_25CollectiveMainloopFwdSm80ILi8ELi1ELb0EN4cute5tupleIJNS5_1CILi128EEENS7_ILi64EEENS7_ILi256EEEEEELi256ENS_10bfloat16_tEfNS_4arch4Sm80ELb0ELb0ELb0ELb1ELb0ELb0ELb1ELb1EEENS1_21CollectiveEpilogueFwdINS6_IJS8_SA_S9_EEENS6_IJNS7_ILi1EEESI_SI_EEESC_SE_Li256ELb1ELb1ELb1ELb0EEENS1_36VarlenDynamicPersistentTileSchedulerILi128ELi64ELi256ELi256ELb1ELb1ELb0ELb0ELb1ELb1EEEEEEEEEvNT_6ParamsE)
        /*0200*/ 	.word	0x00000040


	//----- nvinfo : EIATTR_REGCOUNT
	.align		4
.L_96:
        /*0204*/ 	.byte	0x04, 0x2f
        /*0206*/ 	.short	(.L_98 - .L_97)
	.align		4
.L_97:
        /*0208*/ 	.word	index@(_ZN7cutlass13device_kernelIN5flash19enable_sm80_to_sm89INS1_16FlashAttnFwdSm80INS1_25CollectiveMainloopFwdSm80ILi8ELi1ELb0EN4cute5tupleIJNS5_1CILi128EEENS7_ILi96EEENS7_ILi256EEEEEELi256ENS_10bfloat16_tEfNS_4arch4Sm80ELb0ELb0ELb0ELb0ELb0ELb0ELb1ELb1EEENS1_21CollectiveEpilogueFwdINS6_IJS8_SA_S9_EEENS6_IJNS7_ILi1EEESI_SI_EEESC_SE_Li256ELb0ELb1ELb1ELb0EEENS1_19SingleTileSchedulerILb0ELb1ELb1ELi128EEEEEEEEEvNT_6ParamsE)
        /*020c*/ 	.word	0x000000ff


	//----- nvinfo : EIATTR_FRAME_SIZE
	.align		4
.L_98:
        /*0210*/ 	.byte	0x04, 0x11
        /*0212*/ 	.short	(.L_100 - .L_99)
	.align		4
.L_99:
        /*0214*/ 	.word	index@(_ZN7cutlass13device_kernelIN5flash19enable_sm80_to_sm89INS1_16FlashAttnFwdSm80INS1_25CollectiveMainloopFwdSm80ILi8ELi1ELb0EN4cute5tupleIJNS5_1CILi128EEENS7_ILi96EEENS7_ILi256EEEEEELi256ENS_10bfloat16_tEfNS_4arch4Sm80ELb0ELb0ELb0ELb0ELb0ELb0ELb1ELb1EEENS1_21CollectiveEpilogueFwdINS6_IJS8_SA_S9_EEENS6_IJNS7_ILi1EEESI_SI_EEESC_SE_Li256ELb0ELb1ELb1ELb0EEENS1_19SingleTileSchedulerILb0ELb1ELb1ELi128EEEEEEEEEvNT_6ParamsE)
        /*0218*/ 	.word	0x00000058


	//----- nvinfo : EIATTR_REGCOUNT
	.align		4
.L_100:
        /*021c*/ 	.byte	0x04, 0x2f
        /*021e*/ 	.short	(.L_102 - .L_101)
	.align		4
.L_101:
        /*0220*/ 	.word	index@(_ZN7cutlass13device_kernelIN5flash19enable_sm80_to_sm89INS1_16FlashAttnFwdSm80INS1_25CollectiveMainloopFwdSm80ILi8ELi1ELb0EN4cute5tupleIJNS5_1CILi128EEENS7_ILi32EEENS7_ILi256EEEEEELi256ENS_10bfloat16_tEfNS_4arch4Sm80ELb1ELb0ELb0ELb1ELb0ELb1ELb1ELb1EEENS1_21CollectiveEpilogueFwdINS6_IJS8_SA_S9_EEENS6_IJNS7_ILi1EEESI_SI_EEESC_SE_Li256ELb1ELb1ELb1ELb0EEENS1_36VarlenDynamicPersistentTileSchedulerILi128ELi32ELi256ELi256ELb1ELb1ELb0ELb1ELb1ELb1EEEEEEEEEvNT_6ParamsE)
        /*0224*/ 	.word	0x000000ff


	//----- nvinfo : EIATTR_FRAME_SIZE
	.align		4
.L_102:
        /*0228*/ 	.byte	0x04, 0x11
        /*022a*/ 	.short	(.L_104 - .L_103)
	.align		4
.L_103:
        /*022c*/ 	.word	index@($__internal_25_$__cuda_sm70_votesync_ballot)
        /*0230*/ 	.word	0x00000000


	//----- nvinfo : EIATTR_FRAME_SIZE
	.align		4
.L_104:
        /*0234*/ 	.byte	0x04, 0x11
        /*0236*/ 	.short	(.L_106 - .L_105)
	.align		4
.L_105:
        /*0238*/ 	.word	index@($__internal_24_$__cuda_sm70_shflsync_up_p)
        /*023c*/ 	.word	0x00000000


	//----- nvinfo : EIATTR_FRAME_SIZE
	.align		4
.L_106:
        /*0240*/ 	.byte	0x04, 0x11
        /*0242*/ 	.short	(.L_108 - .L_107)
	.align		4
.L_107:
        /*0244*/ 	.word	index@($__internal_23_$__cuda_sm70_shflsync_idx_p)
        /*0248*/ 	.word	0x00000000


	//----- nvinfo : EIATTR_FRAME_SIZE
	.align		4
.L_108:
        /*024c*/ 	.byte	0x04, 0x11
        /*024e*/ 	.short	(.L_110 - .L_109)
	.align		4
.L_109:
        /*0250*/ 	.word	index@($__internal_22_$__cuda_sm70_shflsync_bfly_p)
        /*0254*/ 	.word	0x00000000


	//----- nvinfo : EIATTR_FRAME_SIZE
	.align		4
.L_110:
        /*0258*/ 	.byte	0x04, 0x11
        /*025a*/ 	.short	(.L_112 - .L_111)
	.align		4
.L_111:
        /*025c*/ 	.word	index@(_ZN7cutlass13device_kernelIN5flash19enable_sm80_to_sm89INS1_16FlashAttnFwdSm80INS1_25CollectiveMainloopFwdSm80ILi8ELi1ELb0EN4cute5tupleIJNS5_1CILi128EEENS7_ILi32EEENS7_ILi256EEEEEELi256ENS_10bfloat16_tEfNS_4arch4Sm80ELb1ELb0ELb0ELb1ELb0ELb1ELb1ELb1EEENS1_21CollectiveEpilogueFwdINS6_IJS8_SA_S9_EEENS6_IJNS7_ILi1EEESI_SI_EEESC_SE_Li256ELb1ELb1ELb1ELb0EEENS1_36VarlenDynamicPersistentTileSchedulerILi128ELi32ELi256ELi256ELb1ELb1ELb0ELb1ELb1ELb1EEEEEEEEEvNT_6ParamsE)
        /*0260*/ 	.word	0x00000008


	//----- nvinfo : EIATTR_REGCOUNT
	.align		4
.L_112:
        /*0264*/ 	.byte	0x04, 0x2f
        /*0266*/ 	.short	(.L_114 - .L_113)
	.align		4
.L_113:
        /*0268*/ 	.word	index@(_ZN7cutlass13device_kernelIN5flash19enable_sm80_to_sm89INS1_16FlashAttnFwdSm80INS1_25CollectiveMainloopFwdSm80ILi8ELi1ELb1EN4cute5tupleIJNS5_1CILi128EEENS7_ILi48EEENS7_ILi256EEEEEELi256ENS_10bfloat16_tEfNS_4arch4Sm80ELb1ELb0ELb0ELb1ELb0ELb0ELb1ELb1EEENS1_21CollectiveEpilogueFwdINS6_IJS8_SA_S9_EEENS6_IJNS7_ILi1EEESI_SI_EEESC_SE_Li256ELb1ELb1ELb1ELb0EEENS1_36VarlenDynamicPersistentTileSchedulerILi128ELi48ELi256ELi256ELb1ELb1ELb0ELb1ELb1ELb1EEEEEEEEEvNT_6ParamsE)
        /*026c*/ 	.word	0x000000ff


	//----- nvinfo : EIATTR_FRAME_SIZE
	.align		4
.L_114:
        /*0270*/ 	.byte	0x04, 0x11
        /*0272*/ 	.short	(.L_116 - .L_115)
	.align		4
.L_115:
        /*0274*/ 	.word	index@($__internal_21_$__cuda_sm70_votesync_ballot)
        /*0278*/ 	.word	0x00000000


	//----- nvinfo : EIATTR_FRAME_SIZE
	.align		4
.L_116:
        /*027c*/ 	.byte	0x04, 0x11
        /*027e*/ 	.short	(.L_118 - .L_117)
	.align		4
.L_117:
        /*0280*/ 	.word	index@($__internal_20_$__cuda_sm70_shflsync_up_p)
        /*0284*/ 	.word	0x00000000


	//----- nvinfo : EIATTR_FRAME_SIZE
	.align		4
.L_118:
        /*0288*/ 	.byte	0x04, 0x11
        /*028a*/ 	.short	(.L_120 - .L_119)
	.align		4
.L_119:
        /*028c*/ 	.word	index@($__internal_19_$__cuda_sm70_shflsync_idx_p)
        /*0290*/ 	.word	0x00000000


	//----- nvinfo : EIATTR_FRAME_SIZE
	.align		4
.L_120:
        /*0294*/ 	.byte	0x04, 0x11
        /*0296*/ 	.short	(.L_122 - .L_121)
	.align		4
.L_121:
        /*0298*/ 	.word	index@($__internal_18_$__cuda_sm70_shflsync_bfly_p)
        /*029c*/ 	.word	0x00000000


	//----- nvinfo : EIATTR_FRAME_SIZE
	.align		4
.L_122:
        /*02a0*/ 	.byte	0x04, 0x11
        /*02a2*/ 	.short	(.L_124 - .L_123)
	.align		4
.L_123:
        /*02a4*/ 	.word	index@(_ZN7cutlass13device_kernelIN5flash19enable_sm80_to_sm89INS1_16FlashAttnFwdSm80INS1_25CollectiveMainloopFwdSm80ILi8ELi1ELb1EN4cute5tupleIJNS5_1CILi128EEENS7_ILi48EEENS7_ILi256EEEEEELi256ENS_10bfloat16_tEfNS_4arch4Sm80ELb1ELb0ELb0ELb1ELb0ELb0ELb1ELb1EEENS1_21CollectiveEpilogueFwdINS6_IJS8_SA_S9_EEENS6_IJNS7_ILi1EEESI_SI_EEESC_SE_Li256ELb1ELb1ELb1ELb0EEENS1_36VarlenDynamicPersistentTileSchedulerILi128ELi48ELi256ELi256ELb1ELb1ELb0ELb1ELb1ELb1EEEEEEEEEvNT_6ParamsE)
        /*02a8*/ 	.word	0x000000e0


	//----- nvinfo : EIATTR_REGCOUNT
	.align		4
.L_124:
        /*02ac*/ 	.byte	0x04, 0x2f
        /*02ae*/ 	.short	(.L_126 - .L_125)
	.align		4
.L_125:
        /*02b0*/ 	.word	index@(_ZN7cutlass13device_kernelIN5flash19enable_sm80_to_sm89INS1_16FlashAttnFwdSm80INS1_25CollectiveMainloopFwdSm80ILi8ELi1ELb1EN4cute5tupleIJNS5_1CILi128EEENS7_ILi64EEENS7_ILi256EEEEEELi256ENS_10bfloat16_tEfNS_4arch4Sm80ELb1ELb0ELb0ELb0ELb0ELb0ELb1ELb1EEENS1_21CollectiveEpilogueFwdINS6_IJS8_SA_S9_EEENS6_IJNS7_ILi1EEESI_SI_EEESC_SE_Li256ELb0ELb1ELb1ELb0EEENS1_30DynamicPersistentTileSchedulerILi256ELi256ELb1ELb1ELb0EEEEEEEEEvNT_6ParamsE)
        /*02b4*/ 	.word	0x000000ff


	//----- nvinfo : EIATTR_FRAME_SIZE
	.align		4
.L_126:
        /*02b8*/ 	.byte	0x04, 0x11
        /*02ba*/ 	.short	(.L_128 - .L_127)
	.align		4
.L_127:
        /*02bc*/ 	.word	index@($__internal_17_$__cuda_sm70_shflsync_idx_p)
        /*02c0*/ 	.word	0x00000000


	//----- nvinfo : EIATTR_FRAME_SIZE
	.align		4
.L_128:
        /*02c4*/ 	.byte	0x04, 0x11
        /*02c6*/ 	.short	(.L_130 - .L_129)
	.align		4
.L_129:
        /*02c8*/ 	.word	index@($__internal_16_$__cuda_sm70_shflsync_bfly_p)
        /*02cc*/ 	.word	0x00000000


	//----- nvinfo : EIATTR_FRAME_SIZE
	.align		4
.L_130:
        /*02d0*/ 	.byte	0x04, 0x11
        /*02d2*/ 	.short	(.L_132 - .L_131)
	.align		4
.L_131:
        /*02d4*/ 	.word	index@(_ZN7cutlass13device_kernelIN5flash19enable_sm80_to_sm89INS1_16FlashAttnFwdSm80INS1_25CollectiveMainloopFwdSm80ILi8ELi1ELb1EN4cute5tupleIJNS5_1CILi128EEENS7_ILi64EEENS7_ILi256EEEEEELi256ENS_10bfloat16_tEfNS_4arch4Sm80ELb1ELb0ELb0ELb0ELb0ELb0ELb1ELb1EEENS1_21CollectiveEpilogueFwdINS6_IJS8_SA_S9_EEENS6_IJNS7_ILi1EEESI_SI_EEESC_SE_Li256ELb0ELb1ELb1ELb0EEENS1_30DynamicPersistentTileSchedulerILi256ELi256ELb1ELb1ELb0EEEEEEEEEvNT_6ParamsE)
        /*02d8*/ 	.word	0x00000168


	//----- nvinfo : EIATTR_REGCOUNT
	.align		4
.L_132:
        /*02dc*/ 	.byte	0x04, 0x2f
        /*02de*/ 	.short	(.L_134 - .L_133)
	.align		4
.L_133:
        /*02e0*/ 	.word	index@(_ZN7cutlass13device_kernelIN5flash19enable_sm80_to_sm89INS1_16FlashAttnFwdSm80INS1_25CollectiveMainloopFwdSm80ILi8ELi1ELb0EN4cute5tupleIJNS5_1CILi128EEENS7_ILi32EEENS7_ILi256EEEEEELi256ENS_10bfloat16_tEfNS_4arch4Sm80ELb0ELb1ELb0ELb1ELb0ELb1ELb1ELb1EEENS1_21CollectiveEpilogueFwdINS6_IJS8_SA_S9_EEENS6_IJNS7_ILi1EEESI_SI_EEESC_SE_Li256ELb1ELb1ELb1ELb0EEENS1_36VarlenDynamicPersistentTileSchedulerILi128ELi32ELi256ELi256ELb1ELb1ELb0ELb1ELb0ELb1EEEEEEEEEvNT_6ParamsE)
        /*02e4*/ 	.word	0x000000ff


	//----- nvinfo : EIATTR_FRAME_SIZE
	.align		4
.L_134:
        /*02e8*/ 	.byte	0x04, 0x11
        /*02ea*/ 	.short	(.L_136 - .L_135)
	.align		4
.L_135:
        /*02ec*/ 	.word	index@($__internal_15_$__cuda_sm70_votesync_ballot)
        /*02f0*/ 	.word	0x00000000


	//----- nvinfo : EIATTR_FRAME_SIZE
	.align		4
.L_136:
        /*02f4*/ 	.byte	0x04, 0x11
        /*02f6*/ 	.short	(.L_138 - .L_137)
	.align		4
.L_137:
        /*02f8*/ 	.word	index@($__internal_14_$__cuda_sm70_shflsync_up_p)
        /*02fc*/ 	.word	0x00000000


	//----- nvinfo : EIATTR_FRAME_SIZE
	.align		4
.L_138:
        /*0300*/ 	.byte	0x04, 0x11
        /*0302*/ 	.short	(.L_140 - .L_139)
	.align		4
.L_139:
        /*0304*/ 	.word	index@($__internal_13_$__cuda_sm70_shflsync_idx_p)
        /*0308*/ 	.word	0x00000000


	//----- nvinfo : EIATTR_FRAME_SIZE
	.align		4
.L_140:
        /*030c*/ 	.byte	0x04, 0x11
        /*030e*/ 	.short	(.L_142 - .L_141)
	.align		4
.L_141:
        /*0310*/ 	.word	index@($__internal_12_$__cuda_sm70_shflsync_bfly_p)
        /*0314*/ 	.word	0x00000000


	//----- nvinfo : EIATTR_FRAME_SIZE
	.align		4
.L_142:
        /*0318*/ 	.byte	0x04, 0x11
        /*031a*/ 	.short	(.L_144 - .L_143)
	.align		4
.L_143:
        /*031c*/ 	.word	index@(_ZN7cutlass13device_kernelIN5flash19enable_sm80_to_sm89INS1_16FlashAttnFwdSm80INS1_25CollectiveMainloopFwdSm80ILi8ELi1ELb0EN4cute5tupleIJNS5_1CILi128EEENS7_ILi32EEENS7_ILi256EEEEEELi256ENS_10bfloat16_tEfNS_4arch4Sm80ELb0ELb1ELb0ELb1ELb0ELb1ELb1ELb1EEENS1_21CollectiveEpilogueFwdINS6_IJS8_SA_S9_EEENS6_IJNS7_ILi1EEESI_SI_EEESC_SE_Li256ELb1ELb1ELb1ELb0EEENS1_36VarlenDynamicPersistentTileSchedulerILi128ELi32ELi256ELi256ELb1ELb1ELb0ELb1ELb0ELb1EEEEEEEEEvNT_6ParamsE)
        /*0320*/ 	.word	0x00000008


	//----- nvinfo : EIATTR_REGCOUNT
	.align		4
.L_144:
        /*0324*/ 	.byte	0x04, 0x2f
        /*0326*/ 	.short	(.L_146 - .L_145)
	.align		4
.L_145:
        /*0328*/ 	.word	index@(_ZN7cutlass13device_kernelIN5flash19enable_sm80_to_sm89INS1_16FlashAttnFwdSm80INS1_25CollectiveMainloopFwdSm80ILi8ELi1ELb1EN4cute5tupleIJNS5_1CILi128EEENS7_ILi48EEENS7_ILi256EEEEEELi256ENS_10bfloat16_tEfNS_4arch4Sm80ELb0ELb1ELb0ELb1ELb0ELb0ELb1ELb1EEENS1_21CollectiveEpilogueFwdINS6_IJS8_SA_S9_EEENS6_IJNS7_ILi1EEESI_SI_EEESC_SE_Li256ELb1ELb1ELb1ELb0EEENS1_36VarlenDynamicPersistentTileSchedulerILi128ELi48ELi256ELi256ELb1ELb1ELb0ELb1ELb0ELb1EEEEEEEEEvNT_6ParamsE)
        /*032c*/ 	.word	0x000000ff


	//----- nvinfo : EIATTR_FRAME_SIZE
	.align		4
.L_146:
        /*0330*/ 	.byte	0x04, 0x11
        /*0332*/ 	.short	(.L_148 - .L_147)
	.align		4
.L_147:
        /*0334*/ 	.word	index@($__internal_11_$__cuda_sm70_votesync_ballot)
        /*0338*/ 	.word	0x00000000


	//----- nvinfo : EIATTR_FRAME_SIZE
	.align		4
.L_148:
        /*033c*/ 	.byte	0x04, 0x11
        /*033e*/ 	.short	(.L_150 - .L_149)
	.align		4
.L_149:
        /*0340*/ 	.word	index@($__internal_10_$__cuda_sm70_shflsync_up_p)
        /*0344*/ 	.word	0x00000000


	//----- nvinfo : EIATTR_FRAME_SIZE
	.align		4
.L_150:
        /*0348*/ 	.byte	0x04, 0x11
        /*034a*/ 	.short	(.L_152 - .L_151)
	.align		4
.L_151:
        /*034c*/ 	.word	index@($__internal_9_$__cuda_sm70_shflsync_idx_p)
        /*0350*/ 	.word	0x00000000


	//----- nvinfo : EIATTR_FRAME_SIZE
	.align		4
.L_152:
        /*0354*/ 	.byte	0x04, 0x11
        /*0356*/ 	.short	(.L_154 - .L_153)
	.align		4
.L_153:
        /*0358*/ 	.word	index@($__internal_8_$__cuda_sm70_shflsync_bfly_p)
        /*035c*/ 	.word	0x00000000


	//----- nvinfo : EIATTR_FRAME_SIZE
	.align		4
.L_154:
        /*0360*/ 	.byte	0x04, 0x11
        /*0362*/ 	.short	(.L_156 - .L_155)
	.align		4
.L_155:
        /*0364*/ 	.word	index@(_ZN7cutlass13device_kernelIN5flash19enable_sm80_to_sm89INS1_16FlashAttnFwdSm80INS1_25CollectiveMainloopFwdSm80ILi8ELi1ELb1EN4cute5tupleIJNS5_1CILi128EEENS7_ILi48EEENS7_ILi256EEEEEELi256ENS_10bfloat16_tEfNS_4arch4Sm80ELb0ELb1ELb0ELb1ELb0ELb0ELb1ELb1EEENS1_21CollectiveEpilogueFwdINS6_IJS8_SA_S9_EEENS6_IJNS7_ILi1EEESI_SI_EEESC_SE_Li256ELb1ELb1ELb1ELb0EEENS1_36VarlenDynamicPersistentTileSchedulerILi128ELi48ELi256ELi256ELb1ELb1ELb0ELb1ELb0ELb1EEEEEEEEEvNT_6ParamsE)
        /*0368*/ 	.word	0x000000b0


	//----- nvinfo : EIATTR_REGCOUNT
	.align		4
.L_156:
        /*036c*/ 	.byte	0x04, 0x2f
        /*036e*/ 	.short	(.L_158 - .L_157)
	.align		4
.L_157:
        /*0370*/ 	.word	index@(_ZN7cutlass13device_kernelIN5flash19enable_sm80_to_sm89INS1_16FlashAttnFwdSm80INS1_25CollectiveMainloopFwdSm80ILi8ELi1ELb1EN4cute5tupleIJNS5_1CILi128EEENS7_ILi48EEENS7_ILi256EEEEEELi256ENS_10bfloat16_tEfNS_4arch4Sm80ELb0ELb1ELb0ELb0ELb0ELb0ELb1ELb1EEENS1_21CollectiveEpilogueFwdINS6_IJS8_SA_S9_EEENS6_IJNS7_ILi1EEESI_SI_EEESC_SE_Li256ELb0ELb1ELb1ELb0EEENS1_19SingleTileSchedulerILb0ELb1ELb1ELi128EEEEEEEEEvNT_6ParamsE)
        /*0374*/ 	.word	0x000000ff


	//----- nvinfo : EIATTR_FRAME_SIZE
	.align		4
.L_158:
        /*0378*/ 	.byte	0x04, 0x11
        /*037a*/ 	.short	(.L_160 - .L_159)
	.align		4
.L_159:
        /*037c*/ 	.word	index@(_ZN7cutlass13device_kernelIN5flash19enable_sm80_to_sm89INS1_16FlashAttnFwdSm80INS1_25CollectiveMainloopFwdSm80ILi8ELi1ELb1EN4cute5tupleIJNS5_1CILi128EEENS7_ILi48EEENS7_ILi256EEEEEELi256ENS_10bfloat16_tEfNS_4arch4Sm80ELb0ELb1ELb0ELb0ELb0ELb0ELb1ELb1EEENS1_21CollectiveEpilogueFwdINS6_IJS8_SA_S9_EEENS6_IJNS7_ILi1EEESI_SI_EEESC_SE_Li256ELb0ELb1ELb1ELb0EEENS1_19SingleTileSchedulerILb0ELb1ELb1ELi128EEEEEEEEEvNT_6ParamsE)
        /*0380*/ 	.word	0x00000098


	//----- nvinfo : EIATTR_REGCOUNT
	.align		4
.L_160:
        /*0384*/ 	.byte	0x04, 0x2f
        /*0386*/ 	.short	(.L_162 - .L_161)
	.align		4
.L_161:
        /*0388*/ 	.word	index@(_ZN7cutlass13device_kernelIN5flash19enable_sm80_to_sm89INS1_16FlashAttnFwdSm80INS1_25CollectiveMainloopFwdSm80ILi8ELi1ELb0EN4cute5tupleIJNS5_1CILi128EEENS7_ILi32EEENS7_ILi256EEEEEELi256ENS_10bfloat16_tEfNS_4arch4Sm80ELb0ELb0ELb0ELb1ELb0ELb1ELb1ELb1EEENS1_21CollectiveEpilogueFwdINS6_IJS8_SA_S9_EEENS6_IJNS7_ILi1EEESI_SI_EEESC_SE_Li256ELb1ELb1ELb1ELb0EEENS1_36VarlenDynamicPersistentTileSchedulerILi128ELi32ELi256ELi256ELb1ELb1ELb0ELb0ELb1ELb1EEEEEEEEEvNT_6ParamsE)
        /*038c*/ 	.word	0x000000ff


	//----- nvinfo : EIATTR_FRAME_SIZE
	.align		4
.L_162:
        /*0390*/ 	.byte	0x04, 0x11
        /*0392*/ 	.short	(.L_164 - .L_163)
	.align		4
.L_163:
        /*0394*/ 	.word	index@($__internal_7_$__cuda_sm70_votesync_ballot)
        /*0398*/ 	.word	0x00000000


	//----- nvinfo : EIATTR_FRAME_SIZE
	.align		4
.L_164:
        /*039c*/ 	.byte	0x04, 0x11
        /*039e*/ 	.short	(.L_166 - .L_165)
	.align		4
.L_165:
        /*03a0*/ 	.word	index@($__internal_6_$__cuda_sm70_shflsync_up_p)
        /*03a4*/ 	.word	0x00000000


	//----- nvinfo : EIATTR_FRAME_SIZE
	.align		4
.L_166:
        /*03a8*/ 	.byte	0x04, 0x11
        /*03aa*/ 	.short	(.L_168 - .L_167)
	.align		4
.L_167:
        /*03ac*/ 	.word	index@($__internal_5_$__cuda_sm70_shflsync_idx_p)
        /*03b0*/ 	.word	0x00000000


	//----- nvinfo : EIATTR_FRAME_SIZE
	.align		4
.L_168:
        /*03b4*/ 	.byte	0x04, 0x11
        /*03b6*/ 	.short	(.L_170 - .L_169)
	.align		4
.L_169:
        /*03b8*/ 	.word	index@($__internal_4_$__cuda_sm70_shflsync_bfly_p)
        /*03bc*/ 	.word	0x00000000


	//----- nvinfo : EIATTR_FRAME_SIZE
	.align		4
.L_170:
        /*03c0*/ 	.byte	0x04, 0x11
        /*03c2*/ 	.short	(.L_172 - .L_171)
	.align		4
.L_171:
        /*03c4*/ 	.word	index@(_ZN7cutlass13device_kernelIN5flash19enable_sm80_to_sm89INS1_16FlashAttnFwdSm80INS1_25CollectiveMainloopFwdSm80ILi8ELi1ELb0EN4cute5tupleIJNS5_1CILi128EEENS7_ILi32EEENS7_ILi256EEEEEELi256ENS_10bfloat16_tEfNS_4arch4Sm80ELb0ELb0ELb0ELb1ELb0ELb1ELb1ELb1EEENS1_21CollectiveEpilogueFwdINS6_IJS8_SA_S9_EEENS6_IJNS7_ILi1EEESI_SI_EEESC_SE_Li256ELb1ELb1ELb1ELb0EEENS1_36VarlenDynamicPersistentTileSchedulerILi128ELi32ELi256ELi256ELb1ELb1ELb0ELb0ELb1ELb1EEEEEEEEEvNT_6ParamsE)
        /*03c8*/ 	.word	0x00000010


	//----- nvinfo : EIATTR_REGCOUNT
	.align		4
.L_172:
        /*03cc*/ 	.byte	0x04, 0x2f
        /*03ce*/ 	.short	(.L_174 - .L_173)
	.align		4
.L_173:
        /*03d0*/ 	.word	index@(_ZN7cutlass13device_kernelIN5flash19enable_sm80_to_sm89INS1_16FlashAttnFwdSm80INS1_25CollectiveMainloopFwdSm80ILi8ELi1ELb1EN4cute5tupleIJNS5_1CILi128EEENS7_ILi48EEENS7_ILi256EEEEEELi256ENS_10bfloat16_tEfNS_4arch4Sm80ELb0ELb0ELb0ELb1ELb0ELb0ELb1ELb1EEENS1_21CollectiveEpilogueFwdINS6_IJS8_SA_S9_EEENS6_IJNS7_ILi1EEESI_SI_EEESC_SE_Li256ELb1ELb1ELb1ELb0EEENS1_36VarlenDynamicPersistentTileSchedulerILi128ELi48ELi256ELi256ELb1ELb1ELb0ELb0ELb1ELb1EEEEEEEEEvNT_6ParamsE)
        /*03d4*/ 	.word	0x000000ff


	//----- nvinfo : EIATTR_FRAME_SIZE
	.align		4
.L_174:
        /*03d8*/ 	.byte	0x04, 0x11
        /*03da*/ 	.short	(.L_176 - .L_175)
	.align		4
.L_175:
        /*03dc*/ 	.word	index@($__internal_3_$__cuda_sm70_votesync_ballot)
        /*03e0*/ 	.word	0x00000000


	//----- nvinfo : EIATTR_FRAME_SIZE
	.align		4
.L_176:
        /*03e4*/ 	.byte	0x04, 0x11
        /*03e6*/ 	.short	(.L_178 - .L_177)
	.align		4
.L_177:
        /*03e8*/ 	.word	index@($__internal_2_$__cuda_sm70_shflsync_up_p)
        /*03ec*/ 	.word	0x00000000


	//----- nvinfo : EIATTR_FRAME_SIZE
	.align		4
.L_178:
        /*03f0*/ 	.byte	0x04, 0x11
        /*03f2*/ 	.short	(.L_180 - .L_179)
	.align		4
.L_179:
        /*03f4*/ 	.word	index@($__internal_1_$__cuda_sm70_shflsync_idx_p)
        /*03f8*/ 	.word	0x00000000


	//----- nvinfo : EIATTR_FRAME_SIZE
	.align		4
.L_180:
        /*03fc*/ 	.byte	0x04, 0x11
        /*03fe*/ 	.short	(.L_182 - .L_181)
	.align		4
.L_181:
        /*0400*/ 	.word	index@($__internal_0_$__cuda_sm70_shflsync_bfly_p)
        /*0404*/ 	.word	0x00000000


	//----- nvinfo : EIATTR_FRAME_SIZE
	.align		4
.L_182:
        /*0408*/ 	.byte	0x04, 0x11
        /*040a*/ 	.short	(.L_184 - .L_183)
	.align		4
.L_183:
        /*040c*/ 	.word	index@(_ZN7cutlass13device_kernelIN5flash19enable_sm80_to_sm89INS1_16FlashAttnFwdSm80INS1_25CollectiveMainloopFwdSm80ILi8ELi1ELb1EN4cute5tupleIJNS5_1CILi128EEENS7_ILi48EEENS7_ILi256EEEEEELi256ENS_10bfloat16_tEfNS_4arch4Sm80ELb0ELb0ELb0ELb1ELb0ELb0ELb1ELb1EEENS1_21CollectiveEpilogueFwdINS6_IJS8_SA_S9_EEENS6_IJNS7_ILi1EEESI_SI_EEESC_SE_Li256ELb1ELb1ELb1ELb0EEENS1_36VarlenDynamicPersistentTileSchedulerILi128ELi48ELi256ELi256ELb1ELb1ELb0ELb0ELb1ELb1EEEEEEEEEvNT_6ParamsE)
        /*0410*/ 	.word	0x000000b8


	//----- nvinfo : EIATTR_REGCOUNT
	.align		4
.L_184:
        /*0414*/ 	.byte	0x04, 0x2f
        /*0416*/ 	.short	(.L_186 - .L_185)
	.align		4
.L_185:
        /*0418*/ 	.word	index@(_ZN7cutlass13device_kernelIN5flash19enable_sm80_to_sm89INS1_16FlashAttnFwdSm80INS1_25CollectiveMainloopFwdSm80ILi8ELi1ELb1EN4cute5tupleIJNS5_1CILi128EEENS7_ILi64EEENS7_ILi256EEEEEELi256ENS_10bfloat16_tEfNS_4arch4Sm80ELb0ELb0ELb0ELb0ELb0ELb0ELb1ELb1EEENS1_21CollectiveEpilogueFwdINS6_IJS8_SA_S9_EEENS6_IJNS7_ILi1EEESI_SI_EEESC_SE_Li256ELb0ELb1ELb1ELb0EEENS1_19SingleTileSchedulerILb0ELb1ELb1ELi128EEEEEEEEEvNT_6ParamsE)
        /*041c*/ 	.word	0x000000ff


	//----- nvinfo : EIATTR_FRAME_SIZE
	.align		4
.L_186:
        /*0420*/ 	.byte	0x04, 0x11
        /*0422*/ 	.short	(.L_188 - .L_187)
	.align		4
.L_187:
        /*0424*/ 	.word	index@(_ZN7cutlass13device_kernelIN5flash19enable_sm80_to_sm89INS1_16FlashAttnFwdSm80INS1_25CollectiveMainloopFwdSm80ILi8ELi1ELb1EN4cute5tupleIJNS5_1CILi128EEENS7_ILi64EEENS7_ILi256EEEEEELi256ENS_10bfloat16_tEfNS_4arch4Sm80ELb0ELb0ELb0ELb0ELb0ELb0ELb1ELb1EEENS1_21CollectiveEpilogueFwdINS6_IJS8_SA_S9_EEENS6_IJNS7_ILi1EEESI_SI_EEESC_SE_Li256ELb0ELb1ELb1ELb0EEENS1_19SingleTileSchedulerILb0ELb1ELb1ELi128EEEEEEEEEvNT_6ParamsE)
        /*0428*/ 	.word	0x00000098


	//----- nvinfo : EIATTR_MIN_STACK_SIZE
	.align		4
.L_188:
        /*042c*/ 	.byte	0x04, 0x12
        /*042e*/ 	.short	(.L_190 - .L_189)
	.align		4
.L_189:
        /*0430*/ 	.word	index@(_ZN7cutlass13device_kernelIN5flash19enable_sm80_to_sm89INS1_16FlashAttnFwdSm80INS1_25CollectiveMainloopFwdSm80ILi8ELi1ELb1EN4cute5tupleIJNS5_1CILi128EEENS7_ILi64EEENS7_ILi256EEEEEELi256ENS_10bfloat16_tEfNS_4arch4Sm80ELb0ELb0ELb0ELb0ELb0ELb0ELb1ELb1EEENS1_21CollectiveEpilogueFwdINS6_IJS8_SA_S9_EEENS6_IJNS7_ILi1EEESI_SI_EEESC_SE_Li256ELb0ELb1ELb1ELb0EEENS1_19SingleTileSchedulerILb0ELb1ELb1ELi128EEEEEEEEEvNT_6ParamsE)
        /*0434*/ 	.word	0x00000098


	//----- nvinfo : EIATTR_MIN_STACK_SIZE
	.align		4
.L_190:
        /*0438*/ 	.byte	0x04, 0x12
        /*043a*/ 	.short	(.L_192 - .L_191)
	.align		4
.L_191:
        /*043c*/ 	.word	index@(_ZN7cutlass13device_kernelIN5flash19enable_sm80_to_sm89INS1_16FlashAttnFwdSm80INS1_25CollectiveMainloopFwdSm80ILi8ELi1ELb1EN4cute5tupleIJNS5_1CILi128EEENS7_ILi48EEENS7_ILi256EEEEEELi256ENS_10bfloat16_tEfNS_4arch4Sm80ELb0ELb0ELb0ELb1ELb0ELb0ELb1ELb1EEENS1_21CollectiveEpilogueFwdINS6_IJS8_SA_S9_EEENS6_IJNS7_ILi1EEESI_SI_EEESC_SE_Li256ELb1ELb1ELb1ELb0EEENS1_36VarlenDynamicPersistentTileSchedulerILi128ELi48ELi256ELi256ELb1ELb1ELb0ELb0ELb1ELb1EEEEEEEEEvNT_6ParamsE)
        /*0440*/ 	.word	0x000000b8


	//----- nvinfo : EIATTR_MIN_STACK_SIZE
	.align		4
.L_192:
        /*0444*/ 	.byte	0x04, 0x12
        /*0446*/ 	.short	(.L_194 - .L_193)
	.align		4
.L_193:
        /*0448*/ 	.word	index@(_ZN7cutlass13device_kernelIN5flash19enable_sm80_to_sm89INS1_16FlashAttnFwdSm80INS1_25CollectiveMainloopFwdSm80ILi8ELi1ELb0EN4cute5tupleIJNS5_1CILi128EEENS7_ILi32EEENS7_ILi256EEEEEELi256ENS_10bfloat16_tEfNS_4arch4Sm80ELb0ELb0ELb0ELb1ELb0ELb1ELb1ELb1EEENS1_21CollectiveEpilogueFwdINS6_IJS8_SA_S9_EEENS6_IJNS7_ILi1EEESI_SI_EEESC_SE_Li256ELb1ELb1ELb1ELb0EEENS1_36VarlenDynamicPersistentTileSchedulerILi128ELi32ELi256ELi256ELb1ELb1ELb0ELb0ELb1ELb1EEEEEEEEEvNT_6ParamsE)
        /*044c*/ 	.word	0x00000010


	//----- nvinfo : EIATTR_MIN_STACK_SIZE
	.align		4
.L_194:
        /*0450*/ 	.byte	0x04, 0x12
        /*0452*/ 	.short	(.L_196 - .L_195)
	.align		4
.L_195:
        /*0454*/ 	.word	index@(_ZN7cutlass13device_kernelIN5flash19enable_sm80_to_sm89INS1_16FlashAttnFwdSm80INS1_25CollectiveMainloopFwdSm80ILi8ELi1ELb1EN4cute5tupleIJNS5_1CILi128EEENS7_ILi48EEENS7_ILi256EEEEEELi256ENS_10bfloat16_tEfNS_4arch4Sm80ELb0ELb1ELb0ELb0ELb0ELb0ELb1ELb1EEENS1_21CollectiveEpilogueFwdINS6_IJS8_SA_S9_EEENS6_IJNS7_ILi1EEESI_SI_EEESC_SE_Li256ELb0ELb1ELb1ELb0EEENS1_19SingleTileSchedulerILb0ELb1ELb1ELi128EEEEEEEEEvNT_6ParamsE)
        /*0458*/ 	.word	0x00000098


	//----- nvinfo : EIATTR_MIN_STACK_SIZE
	.align		4
.L_196:
        /*045c*/ 	.byte	0x04, 0x12
        /*045e*/ 	.short	(.L_198 - .L_197)
	.align		4
.L_197:
        /*0460*/ 	.word	index@(_ZN7cutlass13device_kernelIN5flash19enable_sm80_to_sm89INS1_16FlashAttnFwdSm80INS1_25CollectiveMainloopFwdSm80ILi8ELi1ELb1EN4cute5tupleIJNS5_1CILi128EEENS7_ILi48EEENS7_ILi256EEEEEELi256ENS_10bfloat16_tEfNS_4arch4Sm80ELb0ELb1ELb0ELb1ELb0ELb0ELb1ELb1EEENS1_21CollectiveEpilogueFwdINS6_IJS8_SA_S9_EEENS6_IJNS7_ILi1EEESI_SI_EEESC_SE_Li256ELb1ELb1ELb1ELb0EEENS1_36VarlenDynamicPersistentTileSchedulerILi128ELi48ELi256ELi256ELb1ELb1ELb0ELb1ELb0ELb1EEEEEEEEEvNT_6ParamsE)
        /*0464*/ 	.word	0x000000b0


	//----- nvinfo : EIATTR_MIN_STACK_SIZE
	.align		4
.L_198:
        /*0468*/ 	.byte	0x04, 0x12
        /*046a*/ 	.short	(.L_200 - .L_199)
	.align		4
.L_199:
        /*046c*/ 	.word	index@(_ZN7cutlass13device_kernelIN5flash19enable_sm80_to_sm89INS1_16FlashAttnFwdSm80INS1_25CollectiveMainloopFwdSm80ILi8ELi1ELb0EN4cute5tupleIJNS5_1CILi128EEENS7_ILi32EEENS7_ILi256EEEEEELi256ENS_10bfloat16_tEfNS_4arch4Sm80ELb0ELb1ELb0ELb1ELb0ELb1ELb1ELb1EEENS1_21CollectiveEpilogueFwdINS6_IJS8_SA_S9_EEENS6_IJNS7_ILi1EEESI_SI_EEESC_SE_Li256ELb1ELb1ELb1ELb0EEENS1_36VarlenDynamicPersistentTileSchedulerILi128ELi32ELi256ELi256ELb1ELb1ELb0ELb1ELb0ELb1EEEEEEEEEvNT_6ParamsE)
        /*0470*/ 	.word	0x00000008


	//----- nvinfo : EIATTR_MIN_STACK_SIZE
	.align		4
.L_200:
        /*0474*/ 	.byte	0x04, 0x12
        /*0476*/ 	.short	(.L_202 - .L_201)
	.align		4
.L_201:
        /*0478*/ 	.word	index@(_ZN7cutlass13device_kernelIN5flash19enable_sm80_to_sm89INS1_16FlashAttnFwdSm80INS1_25CollectiveMainloopFwdSm80ILi8ELi1ELb1EN4cute5tupleIJNS5_1CILi128EEENS7_ILi64EEENS7_ILi256EEEEEELi256ENS_10bfloat16_tEfNS_4arch4Sm80ELb1ELb0ELb0ELb0ELb0ELb0ELb1ELb1EEENS1_21CollectiveEpilogueFwdINS6_IJS8_SA_S9_EEENS6_IJNS7_ILi1EEESI_SI_EEESC_SE_Li256ELb0ELb1ELb1ELb0EEENS1_30DynamicPersistentTileSchedulerILi256ELi256ELb1ELb1ELb0EEEEEEEEEvNT_6ParamsE)
        /*047c*/ 	.word	0x00000168


	//----- nvinfo : EIATTR_MIN_STACK_SIZE
	.align		4
.L_202:
        /*0480*/ 	.byte	0x04, 0x12
        /*0482*/ 	.short	(.L_204 - .L_203)
	.align		4
.L_203:
        /*0484*/ 	.word	index@(_ZN7cutlass13device_kernelIN5flash19enable_sm80_to_sm89INS1_16FlashAttnFwdSm80INS1_25CollectiveMainloopFwdSm80ILi8ELi1ELb1EN4cute5tupleIJNS5_1CILi128EEENS7_ILi48EEENS7_ILi256EEEEEELi256ENS_10bfloat16_tEfNS_4arch4Sm80ELb1ELb0ELb0ELb1ELb0ELb0ELb1ELb1EEENS1_21CollectiveEpilogueFwdINS6_IJS8_SA_S9_EEENS6_IJNS7_ILi1EEESI_SI_EEESC_SE_Li256ELb1ELb1ELb1ELb0EEENS1_36VarlenDynamicPersistentTileSchedulerILi128ELi48ELi256ELi256ELb1ELb1ELb0ELb1ELb1ELb1EEEEEEEEEvNT_6ParamsE)
        /*0488*/ 	.word	0x000000e0


	//----- nvinfo : EIATTR_MIN_STACK_SIZE
	.align		4
.L_204:
        /*048c*/ 	.byte	0x04, 0x12
        /*048e*/ 	.short	(.L_206 - .L_205)
	.align		4
.L_205:
        /*0490*/ 	.word	index@(_ZN7cutlass13device_kernelIN5flash19enable_sm80_to_sm89INS1_16FlashAttnFwdSm80INS1_25CollectiveMainloopFwdSm80ILi8ELi1ELb0EN4cute5tupleIJNS5_1CILi128EEENS7_ILi32EEENS7_ILi256EEEEEELi256ENS_10bfloat16_tEfNS_4arch4Sm80ELb1ELb0ELb0ELb1ELb0ELb1ELb1ELb1EEENS1_21CollectiveEpilogueFwdINS6_IJS8_SA_S9_EEENS6_IJNS7_ILi1EEESI_SI_EEESC_SE_Li256ELb1ELb1ELb1ELb0EEENS1_36VarlenDynamicPersistentTileSchedulerILi128ELi32ELi256ELi256ELb1ELb1ELb0ELb1ELb1ELb1EEEEEEEEEvNT_6ParamsE)
        /*0494*/ 	.word	0x00000008


	//----- nvinfo : EIATTR_MIN_STACK_SIZE
	.align		4
.L_206:
        /*0498*/ 	.byte	0x04, 0x12
        /*049a*/ 	.short	(.L_208 - .L_207)
	.align		4
.L_207:
        /*049c*/ 	.word	index@(_ZN7cutlass13device_kernelIN5flash19enable_sm80_to_sm89INS1_16FlashAttnFwdSm80INS1_25CollectiveMainloopFwdSm80ILi8ELi1ELb0EN4cute5tupleIJNS5_1CILi128EEENS7_ILi96EEENS7_ILi256EEEEEELi256ENS_10bfloat16_tEfNS_4arch4Sm80ELb0ELb0ELb0ELb0ELb0ELb0ELb1ELb1EEENS1_21CollectiveEpilogueFwdINS6_IJS8_SA_S9_EEENS6_IJNS7_ILi1EEESI_SI_EEESC_SE_Li256ELb0ELb1ELb1ELb0EEENS1_19SingleTileSchedulerILb0ELb1ELb1ELi128EEEEEEEEEvNT_6ParamsE)
        /*04a0*/ 	.word	0x00000058


	//----- nvinfo : EIATTR_MIN_STACK_SIZE
	.align		4
.L_208:
        /*04a4*/ 	.byte	0x04, 0x12
        /*04a6*/ 	.short	(.L_210 - .L_209)
	.align		4
.L_209:
        /*04a8*/ 	.word	index@(_ZN7cutlass13device_kernelIN5flash19enable_sm80_to_sm89INS1_16FlashAttnFwdSm80INS1_25CollectiveMainloopFwdSm80ILi8ELi1ELb0EN4cute5tupleIJNS5_1CILi128EEENS7_ILi64EEENS7_ILi256EEEEEELi256ENS_10bfloat16_tEfNS_4arch4Sm80ELb0ELb0ELb0ELb1ELb0ELb0ELb1ELb1EEENS1_21CollectiveEpilogueFwdINS6_IJS8_SA_S9_EEENS6_IJNS7_ILi1EEESI_SI_EEESC_SE_Li256ELb1ELb1ELb1ELb0EEENS1_36VarlenDynamicPersistentTileSchedulerILi128ELi64ELi256ELi256ELb1ELb1ELb0ELb0ELb1ELb1EEEEEEEEEvNT_6ParamsE)
        /*04ac*/ 	.word	0x00000040


	//----- nvinfo : EIATTR_MIN_STACK_SIZE
	.align		4
.L_210:
        /*04b0*/ 	.byte	0x04, 0x12
        /*04b2*/ 	.short	(.L_212 - .L_211)
	.align		4
.L_211:
        /*04b4*/ 	.word	index@(_ZN7cutlass13device_kernelIN5flash19enable_sm80_to_sm89INS1_16FlashAttnFwdSm80INS1_25CollectiveMainloopFwdSm80ILi8ELi1ELb0EN4cute5tupleIJNS5_1CILi128EEENS7_ILi48EEENS7_ILi256EEEEEELi256ENS_10bfloat16_tEfNS_4arch4Sm80ELb0ELb0ELb0ELb1ELb0ELb1ELb1ELb1EEENS1_21CollectiveEpilogueFwdINS6_IJS8_SA_S9_EEENS6_IJNS7_ILi1EEESI_SI_EEESC_SE_Li256ELb1ELb1ELb1ELb0EEENS1_36VarlenDynamicPersistentTileSchedulerILi128ELi48ELi256ELi256ELb1ELb1ELb0ELb0ELb1ELb1EEEEEEEEEvNT_6ParamsE)
        /*04b8*/ 	.word	0x00000060


	//----- nvinfo : EIATTR_MIN_STACK_SIZE
	.align		4
.L_212:
        /*04bc*/ 	.byte	0x04, 0x12
        /*04be*/ 	.short	(.L_214 - .L_213)
	.align		4
.L_213:
        /*04c0*/ 	.word	index@(_ZN7cutlass13device_kernelIN5flash19enable_sm80_to_sm89INS1_16FlashAttnFwdSm80INS1_25CollectiveMainloopFwdSm80ILi8ELi1ELb0EN4cute5tupleIJNS5_1CILi128EEENS7_ILi64EEENS7_ILi256EEEEEELi256ENS_10bfloat16_tEfNS_4arch4Sm80ELb0ELb1ELb0ELb0ELb0ELb0ELb1ELb1EEENS1_21CollectiveEpilogueFwdINS6_IJS8_SA_S9_EEENS6_IJNS7_ILi1EEESI_SI_EEESC_SE_Li256ELb0ELb1ELb1ELb0EEENS1_19SingleTileSchedulerILb0ELb1ELb1ELi128EEEEEEEEEvNT_6ParamsE)
        /*04c4*/ 	.word	0x00000040


	//----- nvinfo : EIATTR_MIN_STACK_SIZE
	.align		4
.L_214:
        /*04c8*/ 	.byte	0x04, 0x12
        /*04ca*/ 	.short	(.L_216 - .L_215)
	.align		4
.L_215:
        /*04cc*/ 	.word	index@(_ZN7cutlass13device_kernelIN5flash19enable_sm80_to_sm89INS1_16FlashAttnFwdSm80INS1_25CollectiveMainloopFwdSm80ILi8ELi1ELb0EN4cute5tupleIJNS5_1CILi128EEENS7_ILi64EEENS7_ILi256EEEEEELi256ENS_10bfloat16_tEfNS_4arch4Sm80ELb0ELb1ELb0ELb1ELb0ELb0ELb1ELb1EEENS1_21CollectiveEpilogueFwdINS6_IJS8_SA_S9_EEENS6_IJNS7_ILi1EEESI_SI_EEESC_SE_Li256ELb1ELb1ELb1ELb0EEENS1_36VarlenDynamicPersistentTileSchedulerILi128ELi64ELi256ELi256ELb1ELb1ELb0ELb1ELb0ELb1EEEEEEEEEvNT_6ParamsE)
        /*04d0*/ 	.word	0x00000058


	//----- nvinfo : EIATTR_MIN_STACK_SIZE
	.align		4
.L_216:
        /*04d4*/ 	.byte	0x04, 0x12
        /*04d6*/ 	.short	(.L_218 - .L_217)
	.align		4
.L_217:
        /*04d8*/ 	.word	index@(_ZN7cutlass13device_kernelIN5flash19enable_sm80_to_sm89INS1_16FlashAttnFwdSm80INS1_25CollectiveMainloopFwdSm80ILi8ELi1ELb0EN4cute5tupleIJNS5_1CILi128EEENS7_ILi48EEENS7_ILi256EEEEEELi256ENS_10bfloat16_tEfNS_4arch4Sm80ELb0ELb1ELb0ELb1ELb0ELb1ELb1ELb1EEENS1_21CollectiveEpilogueFwdINS6_IJS8_SA_S9_EEENS6_IJNS7_ILi1EEESI_SI_EEESC_SE_Li256ELb1ELb1ELb1ELb0EEENS1_36VarlenDynamicPersistentTileSchedulerILi128ELi48ELi256ELi256ELb1ELb1ELb0ELb1ELb0ELb1EEEEEEEEEvNT_6ParamsE)
        /*04dc*/ 	.word	0x000001b8


	//----- nvinfo : EIATTR_MIN_STACK_SIZE
	.align		4
.L_218:
        /*04e0*/ 	.byte	0x04, 0x12
        /*04e2*/ 	.short	(.L_220 - .L_219)
	.align		4
.L_219:
        /*04e4*/ 	.word	index@(_ZN7cutlass13device_kernelIN5flash19enable_sm80_to_sm89INS1_16FlashAttnFwdSm80INS1_25CollectiveMainloopFwdSm80ILi8ELi1ELb0EN4cute5tupleIJNS5_1CILi128EEENS7_ILi96EEENS7_ILi256EEEEEELi256ENS_10bfloat16_tEfNS_4arch4Sm80ELb1ELb0ELb0ELb0ELb0ELb0ELb1ELb1EEENS1_21CollectiveEpilogueFwdINS6_IJS8_SA_S9_EEENS6_IJNS7_ILi1EEESI_SI_EEESC_SE_Li256ELb0ELb1ELb1ELb0EEENS1_30DynamicPersistentTileSchedulerILi256ELi256ELb1ELb1ELb0EEEEEEEEEvNT_6ParamsE)
        /*04e8*/ 	.word	0x000000b8


	//----- nvinfo : EIATTR_MIN_STACK_SIZE
	.align		4
.L_220:
        /*04ec*/ 	.byte	0x04, 0x12
        /*04ee*/ 	.short	(.L_222 - .L_221)
	.align		4
.L_221:
        /*04f0*/ 	.word	index@(_ZN7cutlass13device_kernelIN5flash19enable_sm80_to_sm89INS1_16FlashAttnFwdSm80INS1_25CollectiveMainloopFwdSm80ILi8ELi1ELb0EN4cute5tupleIJNS5_1CILi128EEENS7_ILi64EEENS7_ILi256EEEEEELi256ENS_10bfloat16_tEfNS_4arch4Sm80ELb1ELb0ELb0ELb1ELb0ELb0ELb1ELb1EEENS1_21CollectiveEpilogueFwdINS6_IJS8_SA_S9_EEENS6_IJNS7_ILi1EEESI_SI_EEESC_SE_Li256ELb1ELb1ELb1ELb0EEENS1_36VarlenDynamicPersistentTileSchedulerILi128ELi64ELi256ELi256ELb1ELb1ELb0ELb1ELb1ELb1EEEEEEEEEvNT_6ParamsE)
        /*04f4*/ 	.word	0x00000088


	//----- nvinfo : EIATTR_MIN_STACK_SIZE
	.align		4
.L_222:
        /*04f8*/ 	.byte	0x04, 0x12
        /*04fa*/ 	.short	(.L_224 - .L_223)
	.align		4
.L_223:
        /*04fc*/ 	.word	index@(_ZN7cutlass13device_kernelIN5flash19enable_sm80_to_sm89INS1_16FlashAttnFwdSm80INS1_25CollectiveMainloopFwdSm80ILi8ELi1ELb0EN4cute5tupleIJNS5_1CILi128EEENS7_ILi48EEENS7_ILi256EEEEEELi256ENS_10bfloat16_tEfNS_4arch4Sm80ELb1ELb0ELb0ELb1ELb0ELb1ELb1ELb1EEENS1_21CollectiveEpilogueFwdINS6_IJS8_SA_S9_EEENS6_IJNS7_ILi1EEESI_SI_EEESC_SE_Li256ELb1ELb1ELb1ELb0EEENS1_36VarlenDynamicPersistentTileSchedulerILi128ELi48ELi256ELi256ELb1ELb1ELb0ELb1ELb1ELb1EEEEEEEEEvNT_6ParamsE)
        /*0500*/ 	.word	0x00000058
.L_224:


//--------------------- .nv.info._ZN7cutlass13device_kernelIN5flash19enable_sm80_to_sm89INS1_16FlashAttnFwdSm80INS1_25CollectiveMainloopFwdSm80ILi8ELi1ELb1EN4cute5tupleIJNS5_1CILi128EEENS7_ILi64EEENS7_ILi256EEEEEELi256ENS_10bfloat16_tEfNS_4arch4Sm80ELb0ELb0ELb0ELb0ELb0ELb0ELb1ELb1EEENS1_21CollectiveEpilogueFwdINS6_IJS8_SA_S9_EEENS6_IJNS7_ILi1EEESI_SI_EEESC_SE_Li256ELb0ELb1ELb1ELb0EEENS1_19SingleTileSchedulerILb0ELb1ELb1ELi128EEEEEEEEEvNT_6ParamsE --------------------------
	.section	.nv.info._ZN7cutlass13device_kernelIN5flash19enable_sm80_to_sm89INS1_16FlashAttnFwdSm80INS1_25CollectiveMainloopFwdSm80ILi8ELi1ELb1EN4cute5tupleIJNS5_1CILi128EEENS7_ILi64EEENS7_ILi256EEEEEELi256ENS_10bfloat16_tEfNS_4arch4Sm80ELb0ELb0ELb0ELb0ELb0ELb0ELb1ELb1EEENS1_21CollectiveEpilogueFwdINS6_IJS8_SA_S9_EEENS6_IJNS7_ILi1EEESI_SI_EEESC_SE_Li256ELb0ELb1ELb1ELb0EEENS1_19SingleTileSchedulerILb0ELb1ELb1ELi128EEEEEEEEEvNT_6ParamsE,"",@"SHT_CUDA_INFO"
	.sectionflags	@""
	.align	4


	//----- nvinfo : EIATTR_CUDA_API_VERSION
	.align		4
        /*0000*/ 	.byte	0x04, 0x37
        /*0002*/ 	.short	(.L_226 - .L_225)
.L_225:
        /*0004*/ 	.word	0x00000082


	//----- nvinfo : EIATTR_SW2861232_WAR
	.align		4
.L_226:
        /*0008*/ 	.byte	0x01, 0x35
	.zero		2


	//----- nvinfo : EIATTR_PARAM_CBANK
	.align		4
        /*000c*/ 	.byte	0x04, 0x0a
        /*000e*/ 	.short	(.L_228 - .L_227)
	.align		4
.L_227:
        /*0010*/ 	.word	index@(.nv.constant0._ZN7cutlass13device_kernelIN5flash19enable_sm80_to_sm89INS1_16FlashAttnFwdSm80INS1_25CollectiveMainloopFwdSm80ILi8ELi1ELb1EN4cute5tupleIJNS5_1CILi128EEENS7_ILi64EEENS7_ILi256EEEEEELi256ENS_10bfloat16_tEfNS_4arch4Sm80ELb0ELb0ELb0ELb0ELb0ELb0ELb1ELb1EEENS1_21CollectiveEpilogueFwdINS6_IJS8_SA_S9_EEENS6_IJNS7_ILi1EEESI_SI_EEESC_SE_Li256ELb0ELb1ELb1ELb0EEENS1_19SingleTileSchedulerILb0ELb1ELb1ELi128EEEEEEEEEvNT_6ParamsE)
        /*0014*/ 	.short	0x0160
        /*0016*/ 	.short	0x0418


	//----- nvinfo : EIATTR_CBANK_PARAM_SIZE
	.align		4
.L_228:
        /*0018*/ 	.byte	0x03, 0x19
        /*001a*/ 	.short	0x0418


	//----- nvinfo : EIATTR_KPARAM_INFO
	.align		4
        /*001c*/ 	.byte	0x04, 0x17
        /*001e*/ 	.short	(.L_230 - .L_229)
.L_229:
        /*0020*/ 	.word	0x00000000
        /*0024*/ 	.short	0x0000
        /*0026*/ 	.short	0x0000
        /*0028*/ 	.byte	0x00, 0xf0, 0x61, 0x10


	//----- nvinfo : EIATTR_MAXREG_COUNT
	.align		4
.L_230:
        /*002c*/ 	.byte	0x03, 0x1b
        /*002e*/ 	.short	0x00ff


	//----- nvinfo : EIATTR_NUM_BARRIERS
	.align		4
        /*0030*/ 	.byte	0x02, 0x4c
        /*0032*/ 	.byte	0x02
	.zero		1


	//----- nvinfo : EIATTR_ANNOTATIONS
	.align		4
        /*0034*/ 	.byte	0x04, 0x55
        /*0036*/ 	.short	(.L_232 - .L_231)


	//   ....[0]....
.L_231:
        /*0038*/ 	.word	0x00000001
        /*003c*/ 	.byte	0x80, 0x0e, 0x00, 0x00, 0x01, 0x00, 0x00, 0x00, 0x10, 0x15, 0x00, 0x00, 0x01, 0x00, 0x00, 0x00
        /* <DEDUP_REMOVED lines=38> */
        /*02ac*/ 	.byte	0x00, 0x8b, 0x00, 0x00, 0x01, 0x00, 0x00, 0x00, 0x10, 0x8b, 0x00, 0x00


	//----- nvinfo : EIATTR_MERCURY_ISA_VERSION
	.align		4
.L_232:
        /*02b8*/ 	.byte	0x03, 0x5f
        /*02ba*/ 	.short	0x0000


	//----- nvinfo : EIATTR_COOP_GROUP_MASK_REGIDS
	.align		4
        /*02bc*/ 	.byte	0x04, 0x29
        /*02be*/ 	.short	(.L_234 - .L_233)


	//   ....[0]....
.L_233:
        /*02c0*/ 	.word	0xffffffff


	//   ....[1]....
        /*02c4*/ 	.word	0xffffffff


	//   ....[2]....
        /*02c8*/ 	.word	0xffffffff


	//   ....[3]....
        /*02cc*/ 	.word	0xffffffff


	//   ....[4]....
        /*02d0*/ 	.word	0xffffffff


	//   ....[5]....
        /*02d4*/ 	.word	0xffffffff


	//   ....[6]....
        /*02d8*/ 	.word	0xffffffff


	//   ....[7]....
        /*02dc*/ 	.word	0xffffffff


	//   ....[8]....
        /*02e0*/ 	.word	0xffffffff


	//   ....[9]....
        /*02e4*/ 	.word	0xffffffff


	//   ....[10]....
        /*02e8*/ 	.word	0xffffffff


	//   ....[11]....
        /*02ec*/ 	.word	0xffffffff


	//   ....[12]....
        /*02f0*/ 	.word	0xffffffff


	//   ....[13]....
        /*02f4*/ 	.word	0xffffffff


	//   ....[14]....
        /*02f8*/ 	.word	0xffffffff


	//   ....[15]....
        /*02fc*/ 	.word	0xffffffff


	//   ....[16]....
        /*0300*/ 	.word	0xffffffff


	//   ....[17]....
        /*0304*/ 	.word	0xffffffff


	//   ....[18]....
        /*0308*/ 	.word	0xffffffff


	//   ....[19]....
        /*030c*/ 	.word	0xffffffff


	//   ....[20]....
        /*0310*/ 	.word	0xffffffff


	//   ....[21]....
        /*0314*/ 	.word	0xffffffff


	//   ....[22]....
        /*0318*/ 	.word	0xffffffff


	//   ....[23]....
        /*031c*/ 	.word	0xffffffff


	//   ....[24]....
        /*0320*/ 	.word	0xffffffff


	//   ....[25]....
        /*0324*/ 	.word	0xffffffff


	//   ....[26]....
        /*0328*/ 	.word	0xffffffff


	//   ....[27]....
        /*032c*/ 	.word	0xffffffff


	//   ....[28]....
        /*0330*/ 	.word	0xffffffff


	//----- nvinfo : EIATTR_COOP_GROUP_INSTR_OFFSETS
	.align		4
.L_234:
        /*0334*/ 	.byte	0x04, 0x28
        /*0336*/ 	.short	(.L_236 - .L_235)


	//   ....[0]....
.L_235:
        /*0338*/ 	.word	0x00000060


	//   ....[1]....
        /*033c*/ 	.word	0x00000dc0


	//   ....[2]....
        /*0340*/ 	.word	0x00000df0


	//   ....[3]....
        /*0344*/ 	.word	0x00000e20


	//   ....[4]....
        /*0348*/ 	.word	0x00000eb0


	//   ....[5]....
        /*034c*/ 	.word	0x00001140


	//   ....[6]....
        /*0350*/ 	.word	0x00001170


	//   ....[7]....
        /*0354*/ 	.word	0x000011e0


	//   ....[8]....
        /*0358*/ 	.word	0x000011f0


	//   ....[9]....
        /*035c*/ 	.word	0x00003120


	//   ....[10]....
        /*0360*/ 	.word	0x000031e0


	//   ....[11]....
        /*0364*/ 	.word	0x000031f0


	//   ....[12]....
        /*0368*/ 	.word	0x00003250


	//   ....[13]....
        /*036c*/ 	.word	0x000069c0


	//   ....[14]....
        /*0370*/ 	.word	0x000069e0


	//   ....[15]....
        /*0374*/ 	.word	0x00007110


	//   ....[16]....
        /*0378*/ 	.word	0x00007130


	//   ....[17]....
        /*037c*/ 	.word	0x00008b50


	//   ....[18]....
        /*0380*/ 	.word	0x00008b60


	//   ....[19]....
        /*0384*/ 	.word	0x00008b90


	//   ....[20]....
        /*0388*/ 	.word	0x00008ba0


	//   ....[21]....
        /*038c*/ 	.word	0x00009ac0


	//   ....[22]....
        /*0390*/ 	.word	0x00009af0


	//   ....[23]....
        /*0394*/ 	.word	0x00009b10


	//   ....[24]....
        /*0398*/ 	.word	0x00009b30


	//   ....[25]....
        /*039c*/ 	.word	0x00009bb0


	//   ....[26]....
        /*03a0*/ 	.word	0x00009be0


	//   ....[27]....
        /*03a4*/ 	.word	0x0000a820


	//   ....[28]....
        /*03a8*/ 	.word	0x0000a830


	//----- nvinfo : EIATTR_EXIT_INSTR_OFFSETS
	.align		4
.L_236:
        /*03ac*/ 	.byte	0x04, 0x1c
        /*03ae*/ 	.short	(.L_238 - .L_237)


	//   ....[0]....
.L_237:
        /*03b0*/ 	.word	0x000001c0


	//   ....[1]....
        /*03b4*/ 	.word	0x0000a840


	//   ....[2]....
        /*03b8*/ 	.word	0x0000b3e0


	//   ....[3]....
        /*03bc*/ 	.word	0x0000b430


	//   ....[4]....
        /*03c0*/ 	.word	0x0000b460


	//   ....[5]....
        /*03c4*/ 	.word	0x0000b4c0


	//   ....[6]....
        /*03c8*/ 	.word	0x0000b750


	//----- nvinfo : EIATTR_CTAIDZ_USED
	.align		4
.L_238:
        /*03cc*/ 	.byte	0x01, 0x04
	.zero		2


	//----- nvinfo : EIATTR_MAX_THREADS
	.align		4
        /*03d0*/ 	.byte	0x04, 0x05
        /*03d2*/ 	.short	(.L_240 - .L_239)
.L_239:
        /*03d4*/ 	.word	0x00000100
        /*03d8*/ 	.word	0x00000001
        /*03dc*/ 	.word	0x00000001


	//----- nvinfo : EIATTR_CRS_STACK_SIZE
	.align		4
.L_240:
        /*03e0*/ 	.byte	0x04, 0x1e
        /*03e2*/ 	.short	(.L_242 - .L_241)
.L_241:
        /*03e4*/ 	.word	0x00000000
.L_242:


//--------------------- .nv.info._ZN7cutlass13device_kernelIN5flash19enable_sm80_to_sm89INS1_16FlashAttnFwdSm80INS1_25CollectiveMainloopFwdSm80ILi8ELi1ELb1EN4cute5tupleIJNS5_1CILi128EEENS7_ILi48EEENS7_ILi256EEEEEELi256ENS_10bfloat16_tEfNS_4arch4Sm80ELb0ELb0ELb0ELb1ELb0ELb0ELb1ELb1EEENS1_21CollectiveEpilogueFwdINS6_IJS8_SA_S9_EEENS6_IJNS7_ILi1EEESI_SI_EEESC_SE_Li256ELb1ELb1ELb1ELb0EEENS1_36VarlenDynamicPersistentTileSchedulerILi128ELi48ELi256ELi256ELb1ELb1ELb0ELb0ELb1ELb1EEEEEEEEEvNT_6ParamsE --------------------------
	.section	.nv.info._ZN7cutlass13device_kernelIN5flash19enable_sm80_to_sm89INS1_16FlashAttnFwdSm80INS1_25CollectiveMainloopFwdSm80ILi8ELi1ELb1EN4cute5tupleIJNS5_1CILi128EEENS7_ILi48EEENS7_ILi256EEEEEELi256ENS_10bfloat16_tEfNS_4arch4Sm80ELb0ELb0ELb0ELb1ELb0ELb0ELb1ELb1EEENS1_21CollectiveEpilogueFwdINS6_IJS8_SA_S9_EEENS6_IJNS7_ILi1EEESI_SI_EEESC_SE_Li256ELb1ELb1ELb1ELb0EEENS1_36VarlenDynamicPersistentTileSchedulerILi128ELi48ELi256ELi256ELb1ELb1ELb0ELb0ELb1ELb1EEEEEEEEEvNT_6ParamsE,"",@"SHT_CUDA_INFO"
	.sectionflags	@""
	.align	4


	//----- nvinfo : EIATTR_CUDA_API_VERSION
	.align		4
        /*0000*/ 	.byte	0x04, 0x37
        /*0002*/ 	.short	(.L_244 - .L_243)
.L_243:
        /*0004*/ 	.word	0x00000082


	//----- nvinfo : EIATTR_SW2861232_WAR
	.align		4
.L_244:
        /*0008*/ 	.byte	0x01, 0x35
	.zero		2


	//----- nvinfo : EIATTR_PARAM_CBANK
	.align		4
        /*000c*/ 	.byte	0x04, 0x0a
        /*000e*/ 	.short	(.L_246 - .L_245)
	.align		4
.L_245:
        /*0010*/ 	.word	index@(.nv.constant0._ZN7cutlass13device_kernelIN5flash19enable_sm80_to_sm89INS1_16FlashAttnFwdSm80INS1_25CollectiveMainloopFwdSm80ILi8ELi1ELb1EN4cute5tupleIJNS5_1CILi128EEENS7_ILi48EEENS7_ILi256EEEEEELi256ENS_10bfloat16_tEfNS_4arch4Sm80ELb0ELb0ELb0ELb1ELb0ELb0ELb1ELb1EEENS1_21CollectiveEpilogueFwdINS6_IJS8_SA_S9_EEENS6_IJNS7_ILi1EEESI_SI_EEESC_SE_Li256ELb1ELb1ELb1ELb0EEENS1_36VarlenDynamicPersistentTileSchedulerILi128ELi48ELi256ELi256ELb1ELb1ELb0ELb0ELb1ELb1EEEEEEEEEvNT_6ParamsE)
        /*0014*/ 	.short	0x0160
        /*0016*/ 	.short	0x0438


	//----- nvinfo : EIATTR_CBANK_PARAM_SIZE
	.align		4
.L_246:
        /*0018*/ 	.byte	0x03, 0x19
        /*001a*/ 	.short	0x0438


	//----- nvinfo : EIATTR_KPARAM_INFO
	.align		4
        /*001c*/ 	.byte	0x04, 0x17
        /*001e*/ 	.short	(.L_248 - .L_247)
.L_247:
        /*0020*/ 	.word	0x00000000
        /*0024*/ 	.short	0x0000
        /*0026*/ 	.short	0x0000
        /*0028*/ 	.byte	0x00, 0xf0, 0xe1, 0x10


	//----- nvinfo : EIATTR_MAXREG_COUNT
	.align		4
.L_248:
        /*002c*/ 	.byte	0x03, 0x1b
        /*002e*/ 	.short	0x00ff


	//----- nvinfo : EIATTR_NUM_BARRIERS
	.align		4
        /*0030*/ 	.byte	0x02, 0x4c
        /*0032*/ 	.byte	0x06
	.zero		1


	//----- nvinfo : EIATTR_ANNOTATIONS
	.align		4
        /*0034*/ 	.byte	0x04, 0x55
        /*0036*/ 	.short	(.L_250 - .L_249)


	//   ....[0]....
.L_249:
        /* <DEDUP_REMOVED lines=94> */
        /*060c*/ 	.byte	0x80, 0xde, 0x00, 0x00


	//----- nvinfo : EIATTR_MERCURY_ISA_VERSION
	.align		4
.L_250:
        /*0610*/ 	.byte	0x03, 0x5f
        /*0612*/ 	.short	0x0000


	//----- nvinfo : EIATTR_INT_WARP_WIDE_INSTR_OFFSETS
	.align		4
        /*0614*/ 	.byte	0x04, 0x31
        /*0616*/ 	.short	(.L_252 - .L_251)


	//   ....[0]....
.L_251:
        /*0618*/ 	.word	0x00008ba0


	//   ....[1]....
        /*061c*/ 	.word	0x00008c20


	//----- nvinfo : EIATTR_COOP_GROUP_MASK_REGIDS
	.align		4
.L_252:
        /*0620*/ 	.byte	0x04, 0x29
        /*0622*/ 	.short	(.L_254 - .L_253)


	//   ....[0]....
.L_253:
        /*0624*/ 	.word	0xffffffff


	//   ....[1]....
        /*0628*/ 	.word	0xffffffff


	//   ....[2]....
        /*062c*/ 	.word	0xffffffff


	//   ....[3]....
        /*0630*/ 	.word	0xffffffff


	//   ....[4]....
        /*0634*/ 	.word	0xffffffff


	//   ....[5]....
        /*0638*/ 	.word	0xffffffff


	//   ....[6]....
        /*063c*/ 	.word	0xffffffff


	//   ....[7]....
        /*0640*/ 	.word	0xffffffff


	//   ....[8]....
        /*0644*/ 	.word	0xffffffff


	//   ....[9]....
        /*0648*/ 	.word	0xffffffff


	//   ....[10]....
        /*064c*/ 	.word	0xffffffff


	//   ....[11]....
        /*0650*/ 	.word	0xffffffff


	//   ....[12]....
        /*0654*/ 	.word	0xffffffff


	//   ....[13]....
        /*0658*/ 	.word	0xffffffff


	//   ....[14]....
        /*065c*/ 	.word	0xffffffff


	//   ....[15]....
        /*0660*/ 	.word	0xffffffff


	//   ....[16]....
        /*0664*/ 	.word	0xffffffff


	//   ....[17]....
        /*0668*/ 	.word	0xffffffff


	//   ....[18]....
        /*066c*/ 	.word	0xffffffff


	//   ....[19]....
        /*0670*/ 	.word	0xffffffff


	//   ....[20]....
        /*0674*/ 	.word	0xffffffff


	//   ....[21]....
        /*0678*/ 	.word	0xffffffff


	//   ....[22]....
        /*067c*/ 	.word	0xffffffff


	//   ....[23]....
        /*0680*/ 	.word	0xffffffff


	//   ....[24]....
        /*0684*/ 	.word	0xffffffff


	//   ....[25]....
        /*0688*/ 	.word	0xffffffff


	//   ....[26]....
        /*068c*/ 	.word	0xffffffff


	//   ....[27]....
        /*0690*/ 	.word	0xffffffff


	//   ....[28]....
        /*0694*/ 	.word	0xffffffff


	//   ....[29]....
        /*0698*/ 	.word	0xffffffff


	//   ....[30]....
        /*069c*/ 	.word	0xffffffff


	//   ....[31]....
        /*06a0*/ 	.word	0xffffffff


	//   ....[32]....
        /*06a4*/ 	.word	0xffffffff


	//   ....[33]....
        /*06a8*/ 	.word	0xffffffff


	//   ....[34]....
        /*06ac*/ 	.word	0xffffffff


	//   ....[35]....
        /*06b0*/ 	.word	0xffffffff


	//   ....[36]....
        /*06b4*/ 	.word	0xffffffff


	//   ....[37]....
        /*06b8*/ 	.word	0xffffffff


	//   ....[38]....
        /*06bc*/ 	.word	0xffffffff


	//   ....[39]....
        /*06c0*/ 	.word	0xffffffff


	//   ....[40]....
        /*06c4*/ 	.word	0xffffffff


	//   ....[41]....
        /*06c8*/ 	.word	0xffffffff


	//   ....[42]....
        /*06cc*/ 	.word	0xffffffff


	//   ....[43]....
        /*06d0*/ 	.word	0xffffffff


	//   ....[44]....
        /*06d4*/ 	.word	0xffffffff


	//   ....[45]....
        /*06d8*/ 	.word	0xffffffff


	//   ....[46]....
        /*06dc*/ 	.word	0xffffffff


	//   ....[47]....
        /*06e0*/ 	.word	0xffffffff


	//   ....[48]....
        /*06e4*/ 	.word	0xffffffff


	//   ....[49]....
        /*06e8*/ 	.word	0xffffffff


	//   ....[50]....
        /*06ec*/ 	.word	0xffffffff


	//   ....[51]....
        /*06f0*/ 	.word	0xffffffff


	//   ....[52]....
        /*06f4*/ 	.word	0xffffffff


	//   ....[53]....
        /*06f8*/ 	.word	0xffffffff


	//   ....[54]....
        /*06fc*/ 	.word	0xffffffff


	//   ....[55]....
        /*0700*/ 	.word	0xffffffff


	//   ....[56]....
        /*0704*/ 	.word	0xffffffff


	//   ....[57]....
        /*0708*/ 	.word	0xffffffff


	//   ....[58]....
        /*070c*/ 	.word	0xffffffff


	//   ....[59]....
        /*0710*/ 	.word	0xffffffff


	//   ....[60]....
        /*0714*/ 	.word	0xffffffff


	//   ....[61]....
        /*0718*/ 	.word	0xffffffff


	//   ....[62]....
        /*071c*/ 	.word	0xffffffff


	//   ....[63]....
        /*0720*/ 	.word	0xffffffff


	//   ....[64]....
        /*0724*/ 	.word	0xffffffff


	//   ....[65]....
        /*0728*/ 	.word	0xffffffff


	//   ....[66]....
        /*072c*/ 	.word	0xffffffff


	//   ....[67]....
        /*0730*/ 	.word	0xffffffff


	//   ....[68]....
        /*0734*/ 	.word	0xffffffff


	//   ....[69]....
        /*0738*/ 	.word	0xffffffff


	//   ....[70]....
        /*073c*/ 	.word	0xffffffff


	//   ....[71]....
        /*0740*/ 	.word	0xffffffff


	//   ....[72]....
        /*0744*/ 	.word	0xffffffff


	//   ....[73]....
        /*0748*/ 	.word	0xffffffff


	//   ....[74]....
        /*074c*/ 	.word	0xffffffff


	//   ....[75]....
        /*0750*/ 	.word	0xffffffff


	//   ....[76]....
        /*0754*/ 	.word	0xffffffff


	//   ....[77]....
        /*0758*/ 	.word	0xffffffff


	//   ....[78]....
        /*075c*/ 	.word	0xffffffff


	//   ....[79]....
        /*0760*/ 	.word	0xffffffff


	//   ....[80]....
        /*0764*/ 	.word	0xffffffff


	//   ....[81]....
        /*0768*/ 	.word	0xffffffff


	//   ....[82]....
        /*076c*/ 	.word	0xffffffff


	//   ....[83]....
        /*0770*/ 	.word	0xffffffff


	//   ....[84]....
        /*0774*/ 	.word	0xffffffff


	//   ....[85]....
        /*0778*/ 	.word	0xffffffff


	//   ....[86]....
        /*077c*/ 	.word	0xffffffff


	//   ....[87]....
        /*0780*/ 	.word	0xffffffff


	//   ....[88]....
        /*0784*/ 	.word	0xffffffff


	//   ....[89]....
        /*0788*/ 	.word	0xffffffff


	//   ....[90]....
        /*078c*/ 	.word	0xffffffff


	//   ....[91]....
        /*0790*/ 	.word	0xffffffff


	//   ....[92]....
        /*0794*/ 	.word	0xffffffff


	//   ....[93]....
        /*0798*/ 	.word	0xffffffff


	//   ....[94]....
        /*079c*/ 	.word	0xffffffff


	//   ....[95]....
        /*07a0*/ 	.word	0xffffffff


	//   ....[96]....
        /*07a4*/ 	.word	0xffffffff


	//   ....[97]....
        /*07a8*/ 	.word	0xffffffff


	//   ....[98]....
        /*07ac*/ 	.word	0xffffffff


	//   ....[99]....
        /*07b0*/ 	.word	0xffffffff


	//   ....[100]....
        /*07b4*/ 	.word	0xffffffff


	//   ....[101]....
        /*07b8*/ 	.word	0xffffffff


	//   ....[102]....
        /*07bc*/ 	.word	0xffffffff


	//   ....[103]....
        /*07c0*/ 	.word	0xffffffff


	//   ....[104]....
        /*07c4*/ 	.word	0xffffffff


	//   ....[105]....
        /*07c8*/ 	.word	0xffffffff


	//   ....[106]....
        /*07cc*/ 	.word	0xffffffff


	//   ....[107]....
        /*07d0*/ 	.word	0xffffffff


	//   ....[108]....
        /*07d4*/ 	.word	0xffffffff


	//   ....[109]....
        /*07d8*/ 	.word	0xffffffff


	//   ....[110]....
        /*07dc*/ 	.word	0xffffffff


	//   ....[111]....
        /*07e0*/ 	.word	0xffffffff


	//   ....[112]....
        /*07e4*/ 	.word	0xffffffff


	//   ....[113]....
        /*07e8*/ 	.word	0xffffffff


	//   ....[114]....
        /*07ec*/ 	.word	0xffffffff


	//   ....[115]....
        /*07f0*/ 	.word	0xffffffff


	//   ....[116]....
        /*07f4*/ 	.word	0xffffffff


	//   ....[117]....
        /*07f8*/ 	.word	0xffffffff


	//   ....[118]....
        /*07fc*/ 	.word	0xffffffff


	//   ....[119]....
        /*0800*/ 	.word	0xffffffff


	//   ....[120]....
        /*0804*/ 	.word	0xffffffff


	//   ....[121]....
        /*0808*/ 	.word	0xffffffff


	//   ....[122]....
        /*080c*/ 	.word	0xffffffff


	//   ....[123]....
        /*0810*/ 	.word	0xffffffff


	//   ....[124]....
        /*0814*/ 	.word	0xffffffff


	//   ....[125]....
        /*0818*/ 	.word	0xffffffff


	//   ....[126]....
        /*081c*/ 	.word	0xffffffff


	//   ....[127]....
        /*0820*/ 	.word	0xffffffff


	//   ....[128]....
        /*0824*/ 	.word	0xffffffff


	//   ....[129]....
        /*0828*/ 	.word	0xffffffff


	//   ....[130]....
        /*082c*/ 	.word	0xffffffff


	//----- nvinfo : EIATTR_COOP_GROUP_INSTR_OFFSETS
	.align		4
.L_254:
        /*0830*/ 	.byte	0x04, 0x28
        /*0832*/ 	.short	(.L_256 - .L_255)


	//   ....[0]....
.L_255:
        /*0834*/ 	.word	0x00000050


	//   ....[1]....
        /*0838*/ 	.word	0x00000200


	//   ....[2]....
        /*083c*/ 	.word	0x00000230


	//   ....[3]....
        /*0840*/ 	.word	0x00000260


	//   ....[4]....
        /*0844*/ 	.word	0x00000290


	//   ....[5]....
        /*0848*/ 	.word	0x000002c0


	//   ....[6]....
        /*084c*/ 	.word	0x000002f0


	//   ....[7]....
        /*0850*/ 	.word	0x00000460


	//   ....[8]....
        /*0854*/ 	.word	0x000004a0


	//   ....[9]....
        /*0858*/ 	.word	0x000004d0


	//   ....[10]....
        /*085c*/ 	.word	0x00000500


	//   ....[11]....
        /*0860*/ 	.word	0x00000530


	//   ....[12]....
        /*0864*/ 	.word	0x00000560


	//   ....[13]....
        /*0868*/ 	.word	0x000005f0


	//   ....[14]....
        /*086c*/ 	.word	0x00000620


	//   ....[15]....
        /*0870*/ 	.word	0x00000630


	//   ....[16]....
        /*0874*/ 	.word	0x000006a0


	//   ....[17]....
        /*0878*/ 	.word	0x000022f0


	//   ....[18]....
        /*087c*/ 	.word	0x00002320


	//   ....[19]....
        /*0880*/ 	.word	0x00002350


	//   ....[20]....
        /*0884*/ 	.word	0x000023c0


	//   ....[21]....
        /*0888*/ 	.word	0x00002570


	//   ....[22]....
        /*088c*/ 	.word	0x00002590


	//   ....[23]....
        /*0890*/ 	.word	0x000025d0


	//   ....[24]....
        /*0894*/ 	.word	0x00002600


	//   ....[25]....
        /*0898*/ 	.word	0x000040c0


	//   ....[26]....
        /*089c*/ 	.word	0x00004200


	//   ....[27]....
        /*08a0*/ 	.word	0x00004250


	//   ....[28]....
        /*08a4*/ 	.word	0x000042d0


	//   ....[29]....
        /*08a8*/ 	.word	0x000068d0


	//   ....[30]....
        /*08ac*/ 	.word	0x000068f0


	//   ....[31]....
        /*08b0*/ 	.word	0x00006ec0


	//   ....[32]....
        /*08b4*/ 	.word	0x00006fb0


	//   ....[33]....
        /*08b8*/ 	.word	0x00008180


	//   ....[34]....
        /*08bc*/ 	.word	0x000081a0


	//   ....[35]....
        /*08c0*/ 	.word	0x000081c0


	//   ....[36]....
        /*08c4*/ 	.word	0x000081e0


	//   ....[37]....
        /*08c8*/ 	.word	0x00009a60


	//   ....[38]....
        /*08cc*/ 	.word	0x00009a70


	//   ....[39]....
        /*08d0*/ 	.word	0x00009a90


	//   ....[40]....
        /*08d4*/ 	.word	0x00009ab0


	//   ....[41]....
        /*08d8*/ 	.word	0x00009ef0


	//   ....[42]....
        /*08dc*/ 	.word	0x00009f10


	//   ....[43]....
        /*08e0*/ 	.word	0x0000a0e0


	//   ....[44]....
        /*08e4*/ 	.word	0x0000a0f0


	//   ....[45]....
        /*08e8*/ 	.word	0x0000a2d0


	//   ....[46]....
        /*08ec*/ 	.word	0x0000a2f0


	//   ....[47]....
        /*08f0*/ 	.word	0x0000a4d0


	//   ....[48]....
        /*08f4*/ 	.word	0x0000a4e0


	//   ....[49]....
        /*08f8*/ 	.word	0x0000a8c0


	//   ....[50]....
        /*08fc*/ 	.word	0x0000a8e0


	//   ....[51]....
        /*0900*/ 	.word	0x0000b530


	//   ....[52]....
        /*0904*/ 	.word	0x0000b540


	//   ....[53]....
        /*0908*/ 	.word	0x0000c5b0


	//   ....[54]....
        /*090c*/ 	.word	0x0000c5d0


	//   ....[55]....
        /*0910*/ 	.word	0x0000c7b0


	//   ....[56]....
        /*0914*/ 	.word	0x0000c7c0


	//   ....[57]....
        /*0918*/ 	.word	0x0000c9a0


	//   ....[58]....
        /*091c*/ 	.word	0x0000c9c0


	//   ....[59]....
        /*0920*/ 	.word	0x0000cba0


	//   ....[60]....
        /*0924*/ 	.word	0x0000cbb0


	//   ....[61]....
        /*0928*/ 	.word	0x0000ce50


	//   ....[62]....
        /*092c*/ 	.word	0x0000ce70


	//   ....[63]....
        /*0930*/ 	.word	0x0000cfa0


	//   ....[64]....
        /*0934*/ 	.word	0x0000cfe0


	//   ....[65]....
        /*0938*/ 	.word	0x0000d010


	//   ....[66]....
        /*093c*/ 	.word	0x0000d040


	//   ....[67]....
        /*0940*/ 	.word	0x0000d070


	//   ....[68]....
        /*0944*/ 	.word	0x0000d0a0


	//   ....[69]....
        /*0948*/ 	.word	0x0000d200


	//   ....[70]....
        /*094c*/ 	.word	0x0000d240


	//   ....[71]....
        /*0950*/ 	.word	0x0000d270


	//   ....[72]....
        /*0954*/ 	.word	0x0000d2a0


	//   ....[73]....
        /*0958*/ 	.word	0x0000d2d0


	//   ....[74]....
        /*095c*/ 	.word	0x0000d300


	//   ....[75]....
        /*0960*/ 	.word	0x0000d390


	//   ....[76]....
        /*0964*/ 	.word	0x0000d3c0


	//   ....[77]....
        /*0968*/ 	.word	0x0000d3d0


	//   ....[78]....
        /*096c*/ 	.word	0x0000d430


	//   ....[79]....
        /*0970*/ 	.word	0x0000da10


	//   ....[80]....
        /*0974*/ 	.word	0x0000da70


	//   ....[81]....
        /*0978*/ 	.word	0x0000dac0


	//   ....[82]....
        /*097c*/ 	.word	0x0000db10


	//   ....[83]....
        /*0980*/ 	.word	0x0000db60


	//   ....[84]....
        /*0984*/ 	.word	0x0000dbd0


	//   ....[85]....
        /*0988*/ 	.word	0x0000dc10


	//   ....[86]....
        /*098c*/ 	.word	0x0000dc80


	//   ....[87]....
        /*0990*/ 	.word	0x0000dcf0


	//   ....[88]....
        /*0994*/ 	.word	0x0000dd50


	//   ....[89]....
        /*0998*/ 	.word	0x0000ddd0


	//   ....[90]....
        /*099c*/ 	.word	0x0000de20


	//   ....[91]....
        /*09a0*/ 	.word	0x0000de70


	//   ....[92]....
        /*09a4*/ 	.word	0x0000ded0


	//   ....[93]....
        /*09a8*/ 	.word	0x0000df40


	//   ....[94]....
        /*09ac*/ 	.word	0x0000dfb0


	//   ....[95]....
        /*09b0*/ 	.word	0x0000e010


	//   ....[96]....
        /*09b4*/ 	.word	0x0000e070


	//   ....[97]....
        /*09b8*/ 	.word	0x0000e0d0


	//   ....[98]....
        /*09bc*/ 	.word	0x0000e140


	//   ....[99]....
        /*09c0*/ 	.word	0x0000e1a0


	//   ....[100]....
        /*09c4*/ 	.word	0x0000e200


	//   ....[101]....
        /*09c8*/ 	.word	0x0000e260


	//   ....[102]....
        /*09cc*/ 	.word	0x0000e2d0


	//   ....[103]....
        /*09d0*/ 	.word	0x0000e330


	//   ....[104]....
        /*09d4*/ 	.word	0x0000e390


	//   ....[105]....
        /*09d8*/ 	.word	0x0000e3f0


	//   ....[106]....
        /*09dc*/ 	.word	0x0000e460


	//   ....[107]....
        /*09e0*/ 	.word	0x0000e4c0


	//   ....[108]....
        /*09e4*/ 	.word	0x0000e520


	//   ....[109]....
        /*09e8*/ 	.word	0x0000e580


	//   ....[110]....
        /*09ec*/ 	.word	0x0000e5f0


	//   ....[111]....
        /*09f0*/ 	.word	0x0000e650


	//   ....[112]....
        /*09f4*/ 	.word	0x0000e6b0


	//   ....[113]....
        /*09f8*/ 	.word	0x0000e710


	//   ....[114]....
        /*09fc*/ 	.word	0x0000e780


	//   ....[115]....
        /*0a00*/ 	.word	0x0000e7d0


	//   ....[116]....
        /*0a04*/ 	.word	0x0000e810


	//   ....[117]....
        /*0a08*/ 	.word	0x0000e860


	//   ....[118]....
        /*0a0c*/ 	.word	0x0000e8b0


	//   ....[119]....
        /*0a10*/ 	.word	0x0000e900


	//   ....[120]....
        /*0a14*/ 	.word	0x0000e970


	//   ....[121]....
        /*0a18*/ 	.word	0x0000e9b0


	//   ....[122]....
        /*0a1c*/ 	.word	0x0000ea00


	//   ....[123]....
        /*0a20*/ 	.word	0x0000ea50


	//   ....[124]....
        /*0a24*/ 	.word	0x0000eaa0


	//   ....[125]....
        /*0a28*/ 	.word	0x0000eaf0


	//   ....[126]....
        /*0a2c*/ 	.word	0x0000eb60


	//   ....[127]....
        /*0a30*/ 	.word	0x0000eba0


	//   ....[128]....
        /*0a34*/ 	.word	0x0000ec10


	//   ....[129]....
        /*0a38*/ 	.word	0x0000ec70


	//   ....[130]....
        /*0a3c*/ 	.word	0x0000ecd0


	//----- nvinfo : EIATTR_EXIT_INSTR_OFFSETS
	.align		4
.L_256:
        /*0a40*/ 	.byte	0x04, 0x1c
        /*0a42*/ 	.short	(.L_258 - .L_257)


	//   ....[0]....
.L_257:
        /*0a44*/ 	.word	0x00000c10


	//   ....[1]....
        /*0a48*/ 	.word	0x0000d9d0


	//----- nvinfo : EIATTR_MAX_THREADS
	.align		4
.L_258:
        /*0a4c*/ 	.byte	0x04, 0x05
        /*0a4e*/ 	.short	(.L_260 - .L_259)
.L_259:
        /*0a50*/ 	.word	0x00000100
        /*0a54*/ 	.word	0x00000001
        /*0a58*/ 	.word	0x00000001


	//----- nvinfo : EIATTR_CRS_STACK_SIZE
	.align		4
.L_260:
        /*0a5c*/ 	.byte	0x04, 0x1e
        /*0a5e*/ 	.short	(.L_262 - .L_261)
.L_261:
        /*0a60*/ 	.word	0x00000000
.L_262:


//--------------------- .nv.info._ZN7cutlass13device_kernelIN5flash19enable_sm80_to_sm89INS1_16FlashAttnFwdSm80INS1_25CollectiveMainloopFwdSm80ILi8ELi1ELb0EN4cute5tupleIJNS5_1CILi128EEENS7_ILi32EEENS7_ILi256EEEEEELi256ENS_10bfloat16_tEfNS_4arch4Sm80ELb0ELb0ELb0ELb1ELb0ELb1ELb1ELb1EEENS1_21CollectiveEpilogueFwdINS6_IJS8_SA_S9_EEENS6_IJNS7_ILi1EEESI_SI_EEESC_SE_Li256ELb1ELb1ELb1ELb0EEENS1_36VarlenDynamicPersistentTileSchedulerILi128ELi32ELi256ELi256ELb1ELb1ELb0ELb0ELb1ELb1EEEEEEEEEvNT_6ParamsE --------------------------
	.section	.nv.info._ZN7cutlass13device_kernelIN5flash19enable_sm80_to_sm89INS1_16FlashAttnFwdSm80INS1_25CollectiveMainloopFwdSm80ILi8ELi1ELb0EN4cute5tupleIJNS5_1CILi128EEENS7_ILi32EEENS7_ILi256EEEEEELi256ENS_10bfloat16_tEfNS_4arch4Sm80ELb0ELb0ELb0ELb1ELb0ELb1ELb1ELb1EEENS1_21CollectiveEpilogueFwdINS6_IJS8_SA_S9_EEENS6_IJNS7_ILi1EEESI_SI_EEESC_SE_Li256ELb1ELb1ELb1ELb0EEENS1_36VarlenDynamicPersistentTileSchedulerILi128ELi32ELi256ELi256ELb1ELb1ELb0ELb0ELb1ELb1EEEEEEEEEvNT_6ParamsE,"",@"SHT_CUDA_INFO"
	.sectionflags	@""
	.align	4


	//----- nvinfo : EIATTR_CUDA_API_VERSION
	.align		4
        /*0000*/ 	.byte	0x04, 0x37
        /*0002*/ 	.short	(.L_264 - .L_263)
.L_263:
        /*0004*/ 	.word	0x00000082


	//----- nvinfo : EIATTR_SW2861232_WAR
	.align		4
.L_264:
        /*0008*/ 	.byte	0x01, 0x35
	.zero		2


	//----- nvinfo : EIATTR_PARAM_CBANK
	.align		4
        /*000c*/ 	.byte	0x04, 0x0a
        /*000e*/ 	.short	(.L_266 - .L_265)
	.align		4
.L_265:
        /*0010*/ 	.word	index@(.nv.constant0._ZN7cutlass13device_kernelIN5flash19enable_sm80_to_sm89INS1_16FlashAttnFwdSm80INS1_25CollectiveMainloopFwdSm80ILi8ELi1ELb0EN4cute5tupleIJNS5_1CILi128EEENS7_ILi32EEENS7_ILi256EEEEEELi256ENS_10bfloat16_tEfNS_4arch4Sm80ELb0ELb0ELb0ELb1ELb0ELb1ELb1ELb1EEENS1_21CollectiveEpilogueFwdINS6_IJS8_SA_S9_EEENS6_IJNS7_ILi1EEESI_SI_EEESC_SE_Li256ELb1ELb1ELb1ELb0EEENS1_36VarlenDynamicPersistentTileSchedulerILi128ELi32ELi256ELi256ELb1ELb1ELb0ELb0ELb1ELb1EEEEEEEEEvNT_6ParamsE)
        /*0014*/ 	.short	0x0160
        /*0016*/ 	.short	0x0438


	//----- nvinfo : EIATTR_CBANK_PARAM_SIZE
	.align		4
.L_266:
        /*0018*/ 	.byte	0x03, 0x19
        /*001a*/ 	.short	0x0438


	//----- nvinfo : EIATTR_KPARAM_INFO
	.align		4
        /*001c*/ 	.byte	0x04, 0x17
        /*001e*/ 	.short	(.L_268 - .L_267)
.L_267:
        /*0020*/ 	.word	0x00000000
        /*0024*/ 	.short	0x0000
        /*0026*/ 	.short	0x0000
        /*0028*/ 	.byte	0x00, 0xf0, 0xe1, 0x10


	//----- nvinfo : EIATTR_MAXREG_COUNT
	.align		4
.L_268:
        /*002c*/ 	.byte	0x03, 0x1b
        /*002e*/ 	.short	0x00ff


	//----- nvinfo : EIATTR_NUM_BARRIERS
	.align		4
        /*0030*/ 	.byte	0x02, 0x4c
        /*0032*/ 	.byte	0x06
	.zero		1


	//----- nvinfo : EIATTR_ANNOTATIONS
	.align		4
        /*0034*/ 	.byte	0x04, 0x55
        /*0036*/ 	.short	(.L_270 - .L_269)


	//   ....[0]....
.L_269:
        /*0038*/ 	.word	0x00000001
        /*003c*/ 	.byte	0x70, 0x00, 0x00, 0x00, 0x01, 0x00, 0x00, 0x00, 0xb0, 0x0e, 0x00, 0x00, 0x01, 0x00, 0x00, 0x00
        /*004c*/ 	.byte	0x20, 0x12, 0x00, 0x00, 0x01, 0x00, 0x00, 0x00, 0x70, 0x1d, 0x01, 0x00, 0x01, 0x00, 0x00, 0x00
        /*005c*/ 	.byte	0xb0, 0x1d, 0x01, 0x00, 0x01, 0x00, 0x00, 0x00, 0x30, 0x52, 0x01, 0x00


	//----- nvinfo : EIATTR_MERCURY_ISA_VERSION
	.align		4
.L_270:
        /*0068*/ 	.byte	0x03, 0x5f
        /*006a*/ 	.short	0x0000


	//----- nvinfo : EIATTR_INT_WARP_WIDE_INSTR_OFFSETS
	.align		4
        /*006c*/ 	.byte	0x04, 0x31
        /*006e*/ 	.short	(.L_272 - .L_271)


	//   ....[0]....
.L_271:
        /*0070*/ 	.word	0x000112f0


	//   ....[1]....
        /*0074*/ 	.word	0x00011370


	//----- nvinfo : EIATTR_COOP_GROUP_MASK_REGIDS
	.align		4
.L_272:
        /*0078*/ 	.byte	0x04, 0x29
        /*007a*/ 	.short	(.L_274 - .L_273)


	//   ....[0]....
.L_273:
        /*007c*/ 	.word	0xffffffff


	//   ....[1]....
        /*0080*/ 	.word	0xffffffff


	//   ....[2]....
        /*0084*/ 	.word	0xffffffff


	//   ....[3]....
        /*0088*/ 	.word	0xffffffff


	//   ....[4]....
        /*008c*/ 	.word	0xffffffff


	//   ....[5]....
        /*0090*/ 	.word	0xffffffff


	//   ....[6]....
        /*0094*/ 	.word	0xffffffff


	//   ....[7]....
        /*0098*/ 	.word	0xffffffff


	//   ....[8]....
        /*009c*/ 	.word	0xffffffff


	//   ....[9]....
        /*00a0*/ 	.word	0xffffffff


	//   ....[10]....
        /*00a4*/ 	.word	0xffffffff


	//   ....[11]....
        /*00a8*/ 	.word	0xffffffff


	//   ....[12]....
        /*00ac*/ 	.word	0xffffffff


	//   ....[13]....
        /*00b0*/ 	.word	0xffffffff


	//   ....[14]....
        /*00b4*/ 	.word	0xffffffff


	//   ....[15]....
        /*00b8*/ 	.word	0xffffffff


	//   ....[16]....
        /*00bc*/ 	.word	0xffffffff


	//   ....[17]....
        /*00c0*/ 	.word	0xffffffff


	//   ....[18]....
        /*00c4*/ 	.word	0xffffffff


	//   ....[19]....
        /*00c8*/ 	.word	0xffffffff


	//   ....[20]....
        /*00cc*/ 	.word	0xffffffff


	//   ....[21]....
        /*00d0*/ 	.word	0xffffffff


	//   ....[22]....
        /*00d4*/ 	.word	0xffffffff


	//   ....[23]....
        /*00d8*/ 	.word	0xffffffff


	//   ....[24]....
        /*00dc*/ 	.word	0xffffffff


	//   ....[25]....
        /*00e0*/ 	.word	0xffffffff


	//   ....[26]....
        /*00e4*/ 	.word	0xffffffff


	//   ....[27]....
        /*00e8*/ 	.word	0xffffffff


	//   ....[28]....
        /*00ec*/ 	.word	0xffffffff


	//   ....[29]....
        /*00f0*/ 	.word	0xffffffff


	//   ....[30]....
        /*00f4*/ 	.word	0xffffffff


	//   ....[31]....
        /*00f8*/ 	.word	0xffffffff


	//   ....[32]....
        /*00fc*/ 	.word	0xffffffff


	//   ....[33]....
        /*0100*/ 	.word	0xffffffff


	//   ....[34]....
        /*0104*/ 	.word	0xffffffff


	//   ....[35]....
        /*0108*/ 	.word	0xffffffff


	//   ....[36]....
        /*010c*/ 	.word	0xffffffff


	//   ....[37]....
        /*0110*/ 	.word	0xffffffff


	//   ....[38]....
        /*0114*/ 	.word	0xffffffff


	//   ....[39]....
        /*0118*/ 	.word	0xffffffff


	//   ....[40]....
        /*011c*/ 	.word	0xffffffff


	//   ....[41]....
        /*0120*/ 	.word	0xffffffff


	//   ....[42]....
        /*0124*/ 	.word	0xffffffff


	//   ....[43]....
        /*0128*/ 	.word	0xffffffff


	//   ....[44]....
        /*012c*/ 	.word	0xffffffff


	//   ....[45]....
        /*0130*/ 	.word	0xffffffff


	//   ....[46]....
        /*0134*/ 	.word	0xffffffff


	//   ....[47]....
        /*0138*/ 	.word	0xffffffff


	//   ....[48]....
        /*013c*/ 	.word	0xffffffff


	//   ....[49]....
        /*0140*/ 	.word	0xffffffff


	//   ....[50]....
        /*0144*/ 	.word	0xffffffff


	//   ....[51]....
        /*0148*/ 	.word	0xffffffff


	//   ....[52]....
        /*014c*/ 	.word	0xffffffff


	//   ....[53]....
        /*0150*/ 	.word	0xffffffff


	//   ....[54]....
        /*0154*/ 	.word	0xffffffff


	//   ....[55]....
        /*0158*/ 	.word	0xffffffff


	//   ....[56]....
        /*015c*/ 	.word	0xffffffff


	//   ....[57]....
        /*0160*/ 	.word	0xffffffff


	//   ....[58]....
        /*0164*/ 	.word	0xffffffff


	//   ....[59]....
        /*0168*/ 	.word	0xffffffff


	//   ....[60]....
        /*016c*/ 	.word	0xffffffff


	//   ....[61]....
        /*0170*/ 	.word	0xffffffff


	//   ....[62]....
        /*0174*/ 	.word	0xffffffff


	//   ....[63]....
        /*0178*/ 	.word	0xffffffff


	//   ....[64]....
        /*017c*/ 	.word	0xffffffff


	//   ....[65]....
        /*0180*/ 	.word	0xffffffff


	//   ....[66]....
        /*0184*/ 	.word	0xffffffff


	//   ....[67]....
        /*0188*/ 	.word	0xffffffff


	//   ....[68]....
        /*018c*/ 	.word	0xffffffff


	//   ....[69]....
        /*0190*/ 	.word	0xffffffff


	//   ....[70]....
        /*0194*/ 	.word	0xffffffff


	//   ....[71]....
        /*0198*/ 	.word	0xffffffff


	//   ....[72]....
        /*019c*/ 	.word	0xffffffff


	//   ....[73]....
        /*01a0*/ 	.word	0xffffffff


	//   ....[74]....
        /*01a4*/ 	.word	0xffffffff


	//   ....[75]....
        /*01a8*/ 	.word	0xffffffff


	//   ....[76]....
        /*01ac*/ 	.word	0xffffffff


	//   ....[77]....
        /*01b0*/ 	.word	0xffffffff


	//   ....[78]....
        /*01b4*/ 	.word	0xffffffff


	//   ....[79]....
        /*01b8*/ 	.word	0xffffffff


	//   ....[80]....
        /*01bc*/ 	.word	0xffffffff


	//   ....[81]....
        /*01c0*/ 	.word	0xffffffff


	//   ....[82]....
        /*01c4*/ 	.word	0xffffffff


	//   ....[83]....
        /*01c8*/ 	.word	0xffffffff


	//   ....[84]....
        /*01cc*/ 	.word	0xffffffff


	//   ....[85]....
        /*01d0*/ 	.word	0xffffffff


	//   ....[86]....
        /*01d4*/ 	.word	0xffffffff


	//   ....[87]....
        /*01d8*/ 	.word	0xffffffff


	//   ....[88]....
        /*01dc*/ 	.word	0xffffffff


	//   ....[89]....
        /*01e0*/ 	.word	0xffffffff


	//   ....[90]....
        /*01e4*/ 	.word	0xffffffff


	//   ....[91]....
        /*01e8*/ 	.word	0xffffffff


	//   ....[92]....
        /*01ec*/ 	.word	0xffffffff


	//   ....[93]....
        /*01f0*/ 	.word	0xffffffff


	//   ....[94]....
        /*01f4*/ 	.word	0xffffffff


	//   ....[95]....
        /*01f8*/ 	.word	0xffffffff


	//   ....[96]....
        /*01fc*/ 	.word	0xffffffff


	//   ....[97]....
        /*0200*/ 	.word	0xffffffff


	//   ....[98]....
        /*0204*/ 	.word	0xffffffff


	//   ....[99]....
        /*0208*/ 	.word	0xffffffff


	//   ....[100]....
        /*020c*/ 	.word	0xffffffff


	//   ....[101]....
        /*0210*/ 	.word	0xffffffff


	//   ....[102]....
        /*0214*/ 	.word	0xffffffff


	//   ....[103]....
        /*0218*/ 	.word	0xffffffff


	//   ....[104]....
        /*021c*/ 	.word	0xffffffff


	//   ....[105]....
        /*0220*/ 	.word	0xffffffff


	//   ....[106]....
        /*0224*/ 	.word	0xffffffff


	//   ....[107]....
        /*0228*/ 	.word	0xffffffff


	//   ....[108]....
        /*022c*/ 	.word	0xffffffff


	//   ....[109]....
        /*0230*/ 	.word	0xffffffff


	//   ....[110]....
        /*0234*/ 	.word	0xffffffff


	//   ....[111]....
        /*0238*/ 	.word	0xffffffff


	//   ....[112]....
        /*023c*/ 	.word	0xffffffff


	//   ....[113]....
        /*0240*/ 	.word	0xffffffff


	//   ....[114]....
        /*0244*/ 	.word	0xffffffff


	//   ....[115]....
        /*0248*/ 	.word	0xffffffff


	//   ....[116]....
        /*024c*/ 	.word	0xffffffff


	//   ....[117]....
        /*0250*/ 	.word	0xffffffff


	//   ....[118]....
        /*0254*/ 	.word	0xffffffff


	//   ....[119]....
        /*0258*/ 	.word	0xffffffff


	//   ....[120]....
        /*025c*/ 	.word	0xffffffff


	//   ....[121]....
        /*0260*/ 	.word	0xffffffff


	//   ....[122]....
        /*0264*/ 	.word	0xffffffff


	//   ....[123]....
        /*0268*/ 	.word	0xffffffff


	//   ....[124]....
        /*026c*/ 	.word	0xffffffff


	//   ....[125]....
        /*0270*/ 	.word	0xffffffff


	//   ....[126]....
        /*0274*/ 	.word	0xffffffff


	//   ....[127]....
        /*0278*/ 	.word	0xffffffff


	//   ....[128]....
        /*027c*/ 	.word	0xffffffff


	//   ....[129]....
        /*0280*/ 	.word	0xffffffff


	//   ....[130]....
        /*0284*/ 	.word	0xffffffff


	//   ....[131]....
        /*0288*/ 	.word	0xffffffff


	//   ....[132]....
        /*028c*/ 	.word	0xffffffff


	//   ....[133]....
        /*0290*/ 	.word	0xffffffff


	//   ....[134]....
        /*0294*/ 	.word	0xffffffff


	//   ....[135]....
        /*0298*/ 	.word	0xffffffff


	//   ....[136]....
        /*029c*/ 	.word	0xffffffff


	//   ....[137]....
        /*02a0*/ 	.word	0xffffffff


	//   ....[138]....
        /*02a4*/ 	.word	0xffffffff


	//   ....[139]....
        /*02a8*/ 	.word	0xffffffff


	//   ....[140]....
        /*02ac*/ 	.word	0xffffffff


	//   ....[141]....
        /*02b0*/ 	.word	0xffffffff


	//   ....[142]....
        /*02b4*/ 	.word	0xffffffff


	//   ....[143]....
        /*02b8*/ 	.word	0xffffffff


	//   ....[144]....
        /*02bc*/ 	.word	0xffffffff


	//   ....[145]....
        /*02c0*/ 	.word	0xffffffff


	//   ....[146]....
        /*02c4*/ 	.word	0xffffffff


	//----- nvinfo : EIATTR_COOP_GROUP_INSTR_OFFSETS
	.align		4
.L_274:
        /*02c8*/ 	.byte	0x04, 0x28
        /*02ca*/ 	.short	(.L_276 - .L_275)


	//   ....[0]....
.L_275:
        /*02cc*/ 	.word	0x00000050


	//   ....[1]....
        /*02d0*/ 	.word	0x000001e0


	//   ....[2]....
        /*02d4*/ 	.word	0x00000210


	//   ....[3]....
        /*02d8*/ 	.word	0x00000240


	//   ....[4]....
        /*02dc*/ 	.word	0x00000270


	//   ....[5]....
        /*02e0*/ 	.word	0x000002a0


	//   ....[6]....
        /*02e4*/ 	.word	0x000002d0


	//   ....[7]....
        /*02e8*/ 	.word	0x00000440


	//   ....[8]....
        /*02ec*/ 	.word	0x00000480


	//   ....[9]....
        /*02f0*/ 	.word	0x000004b0


	//   ....[10]....
        /*02f4*/ 	.word	0x000004e0


	//   ....[11]....
        /*02f8*/ 	.word	0x00000510


	//   ....[12]....
        /*02fc*/ 	.word	0x00000540


	//   ....[13]....
        /*0300*/ 	.word	0x000005d0


	//   ....[14]....
        /*0304*/ 	.word	0x00000600


	//   ....[15]....
        /*0308*/ 	.word	0x00000610


	//   ....[16]....
        /*030c*/ 	.word	0x00000680


	//   ....[17]....
        /*0310*/ 	.word	0x00006300


	//   ....[18]....
        /*0314*/ 	.word	0x00006320


	//   ....[19]....
        /*0318*/ 	.word	0x000064e0


	//   ....[20]....
        /*031c*/ 	.word	0x000064f0


	//   ....[21]....
        /*0320*/ 	.word	0x00006670


	//   ....[22]....
        /*0324*/ 	.word	0x00006690


	//   ....[23]....
        /*0328*/ 	.word	0x000067f0


	//   ....[24]....
        /*032c*/ 	.word	0x00006800


	//   ....[25]....
        /*0330*/ 	.word	0x00006c50


	//   ....[26]....
        /*0334*/ 	.word	0x00006c90


	//   ....[27]....
        /*0338*/ 	.word	0x00006cd0


	//   ....[28]....
        /*033c*/ 	.word	0x00006d00


	//   ....[29]....
        /*0340*/ 	.word	0x00009dd0


	//   ....[30]....
        /*0344*/ 	.word	0x00009e10


	//   ....[31]....
        /*0348*/ 	.word	0x00009e50


	//   ....[32]....
        /*034c*/ 	.word	0x00009e80


	//   ....[33]....
        /*0350*/ 	.word	0x0000def0


	//   ....[34]....
        /*0354*/ 	.word	0x0000df90


	//   ....[35]....
        /*0358*/ 	.word	0x0000dfb0


	//   ....[36]....
        /*035c*/ 	.word	0x0000e070


	//   ....[37]....
        /*0360*/ 	.word	0x0000f510


	//   ....[38]....
        /*0364*/ 	.word	0x0000f530


	//   ....[39]....
        /*0368*/ 	.word	0x0000f550


	//   ....[40]....
        /*036c*/ 	.word	0x0000f570


	//   ....[41]....
        /*0370*/ 	.word	0x000108e0


	//   ....[42]....
        /*0374*/ 	.word	0x000108f0


	//   ....[43]....
        /*0378*/ 	.word	0x00010920


	//   ....[44]....
        /*037c*/ 	.word	0x00010930


	//   ....[45]....
        /*0380*/ 	.word	0x000120f0


	//   ....[46]....
        /*0384*/ 	.word	0x00012100


	//   ....[47]....
        /*0388*/ 	.word	0x00012120


	//   ....[48]....
        /*038c*/ 	.word	0x00012130


	//   ....[49]....
        /*0390*/ 	.word	0x000124f0


	//   ....[50]....
        /*0394*/ 	.word	0x00012510


	//   ....[51]....
        /*0398*/ 	.word	0x000126e0


	//   ....[52]....
        /*039c*/ 	.word	0x000126f0


	//   ....[53]....
        /*03a0*/ 	.word	0x00012860


	//   ....[54]....
        /*03a4*/ 	.word	0x00012880


	//   ....[55]....
        /*03a8*/ 	.word	0x000129f0


	//   ....[56]....
        /*03ac*/ 	.word	0x00012a00


	//   ....[57]....
        /*03b0*/ 	.word	0x00012d60


	//   ....[58]....
        /*03b4*/ 	.word	0x00012d80


	//   ....[59]....
        /*03b8*/ 	.word	0x00013910


	//   ....[60]....
        /*03bc*/ 	.word	0x00013920


	//   ....[61]....
        /*03c0*/ 	.word	0x00014bc0


	//   ....[62]....
        /*03c4*/ 	.word	0x00014be0


	//   ....[63]....
        /*03c8*/ 	.word	0x00014dc0


	//   ....[64]....
        /*03cc*/ 	.word	0x00014dd0


	//   ....[65]....
        /*03d0*/ 	.word	0x00014f40


	//   ....[66]....
        /*03d4*/ 	.word	0x00014f60


	//   ....[67]....
        /*03d8*/ 	.word	0x000150d0


	//   ....[68]....
        /*03dc*/ 	.word	0x000150e0


	//   ....[69]....
        /*03e0*/ 	.word	0x000152f0


	//   ....[70]....
        /*03e4*/ 	.word	0x00015310


	//   ....[71]....
        /*03e8*/ 	.word	0x00015430


	//   ....[72]....
        /*03ec*/ 	.word	0x00015470


	//   ....[73]....
        /*03f0*/ 	.word	0x000154a0


	//   ....[74]....
        /*03f4*/ 	.word	0x000154d0


	//   ....[75]....
        /*03f8*/ 	.word	0x00015500


	//   ....[76]....
        /*03fc*/ 	.word	0x00015530


	//   ....[77]....
        /*0400*/ 	.word	0x00015680


	//   ....[78]....
        /*0404*/ 	.word	0x000156c0


	//   ....[79]....
        /*0408*/ 	.word	0x000156f0


	//   ....[80]....
        /*040c*/ 	.word	0x00015720


	//   ....[81]....
        /*0410*/ 	.word	0x00015750


	//   ....[82]....
        /*0414*/ 	.word	0x00015780


	//   ....[83]....
        /*0418*/ 	.word	0x00015810


	//   ....[84]....
        /*041c*/ 	.word	0x00015840


	//   ....[85]....
        /*0420*/ 	.word	0x00015850


	//   ....[86]....
        /*0424*/ 	.word	0x000158b0


	//   ....[87]....
        /*0428*/ 	.word	0x00015df0


	//   ....[88]....
        /*042c*/ 	.word	0x00015e50


	//   ....[89]....
        /*0430*/ 	.word	0x00015ea0


	//   ....[90]....
        /*0434*/ 	.word	0x00015ef0


	//   ....[91]....
        /*0438*/ 	.word	0x00015f40


	//   ....[92]....
        /*043c*/ 	.word	0x00015fb0


	//   ....[93]....
        /*0440*/ 	.word	0x00015ff0


	//   ....[94]....
        /*0444*/ 	.word	0x00016060


	//   ....[95]....
        /*0448*/ 	.word	0x000160d0


	//   ....[96]....
        /*044c*/ 	.word	0x00016130


	//   ....[97]....
        /*0450*/ 	.word	0x000161a0


	//   ....[98]....
        /*0454*/ 	.word	0x00016210


	//   ....[99]....
        /*0458*/ 	.word	0x00016270


	//   ....[100]....
        /*045c*/ 	.word	0x000162d0


	//   ....[101]....
        /*0460*/ 	.word	0x00016330


	//   ....[102]....
        /*0464*/ 	.word	0x000163a0


	//   ....[103]....
        /*0468*/ 	.word	0x00016400


	//   ....[104]....
        /*046c*/ 	.word	0x00016460


	//   ....[105]....
        /*0470*/ 	.word	0x000164d0


	//   ....[106]....
        /*0474*/ 	.word	0x00016520


	//   ....[107]....
        /*0478*/ 	.word	0x00016570


	//   ....[108]....
        /*047c*/ 	.word	0x000165c0


	//   ....[109]....
        /*0480*/ 	.word	0x00016630


	//   ....[110]....
        /*0484*/ 	.word	0x000166a0


	//   ....[111]....
        /*0488*/ 	.word	0x00016700


	//   ....[112]....
        /*048c*/ 	.word	0x00016760


	//   ....[113]....
        /*0490*/ 	.word	0x000167c0


	//   ....[114]....
        /*0494*/ 	.word	0x00016830


	//   ....[115]....
        /*0498*/ 	.word	0x00016890


	//   ....[116]....
        /*049c*/ 	.word	0x000168f0


	//   ....[117]....
        /*04a0*/ 	.word	0x00016950


	//   ....[118]....
        /*04a4*/ 	.word	0x000169c0


	//   ....[119]....
        /*04a8*/ 	.word	0x00016a20


	//   ....[120]....
        /*04ac*/ 	.word	0x00016a80


	//   ....[121]....
        /*04b0*/ 	.word	0x00016ae0


	//   ....[122]....
        /*04b4*/ 	.word	0x00016b50


	//   ....[123]....
        /*04b8*/ 	.word	0x00016bb0


	//   ....[124]....
        /*04bc*/ 	.word	0x00016c10


	//   ....[125]....
        /*04c0*/ 	.word	0x00016c70


	//   ....[126]....
        /*04c4*/ 	.word	0x00016ce0


	//   ....[127]....
        /*04c8*/ 	.word	0x00016d40


	//   ....[128]....
        /*04cc*/ 	.word	0x00016da0


	//   ....[129]....
        /*04d0*/ 	.word	0x00016e00


	//   ....[130]....
        /*04d4*/ 	.word	0x00016e70


	//   ....[131]....
        /*04d8*/ 	.word	0x00016ec0


	//   ....[132]....
        /*04dc*/ 	.word	0x00016f00


	//   ....[133]....
        /*04e0*/ 	.word	0x00016f50


	//   ....[134]....
        /*04e4*/ 	.word	0x00016fa0


	//   ....[135]....
        /*04e8*/ 	.word	0x00016ff0


	//   ....[136]....
        /*04ec*/ 	.word	0x00017060


	//   ....[137]....
        /*04f0*/ 	.word	0x000170a0


	//   ....[138]....
        /*04f4*/ 	.word	0x000170f0


	//   ....[139]....
        /*04f8*/ 	.word	0x00017140


	//   ....[140]....
        /*04fc*/ 	.word	0x00017190


	//   ....[141]....
        /*0500*/ 	.word	0x000171e0


	//   ....[142]....
        /*0504*/ 	.word	0x00017250


	//   ....[143]....
        /*0508*/ 	.word	0x00017290


	//   ....[144]....
        /*050c*/ 	.word	0x00017300


	//   ....[145]....
        /*0510*/ 	.word	0x00017360


	//   ....[146]....
        /*0514*/ 	.word	0x000173c0


	//----- nvinfo : EIATTR_EXIT_INSTR_OFFSETS
	.align		4
.L_276:
        /*0518*/ 	.byte	0x04, 0x1c
        /*051a*/ 	.short	(.L_278 - .L_277)


	//   ....[0]....
.L_277:
        /*051c*/ 	.word	0x00000b40


	//   ....[1]....
        /*0520*/ 	.word	0x00015db0


	//----- nvinfo : EIATTR_MAX_THREADS
	.align		4
.L_278:
        /*0524*/ 	.byte	0x04, 0x05
        /*0526*/ 	.short	(.L_280 - .L_279)
.L_279:
        /*0528*/ 	.word	0x00000100
        /*052c*/ 	.word	0x00000001
        /*0530*/ 	.word	0x00000001


	//----- nvinfo : EIATTR_CRS_STACK_SIZE
	.align		4
.L_280:
        /*0534*/ 	.byte	0x04, 0x1e
        /*0536*/ 	.short	(.L_282 - .L_281)
.L_281:
        /*0538*/ 	.word	0x00000000
.L_282:


//--------------------- .nv.info._ZN7cutlass13device_kernelIN5flash19enable_sm80_to_sm89INS1_16FlashAttnFwdSm80INS1_25CollectiveMainloopFwdSm80ILi8ELi1ELb1EN4cute5tupleIJNS5_1CILi128EEENS7_ILi48EEENS7_ILi256EEEEEELi256ENS_10bfloat16_tEfNS_4arch4Sm80ELb0ELb1ELb0ELb0ELb0ELb0ELb1ELb1EEENS1_21CollectiveEpilogueFwdINS6_IJS8_SA_S9_EEENS6_IJNS7_ILi1EEESI_SI_EEESC_SE_Li256ELb0ELb1ELb1ELb0EEENS1_19SingleTileSchedulerILb0ELb1ELb1ELi128EEEEEEEEEvNT_6ParamsE --------------------------
	.section	.nv.info._ZN7cutlass13device_kernelIN5flash19enable_sm80_to_sm89INS1_16FlashAttnFwdSm80INS1_25CollectiveMainloopFwdSm80ILi8ELi1ELb1EN4cute5tupleIJNS5_1CILi128EEENS7_ILi48EEENS7_ILi256EEEEEELi256ENS_10bfloat16_tEfNS_4arch4Sm80ELb0ELb1ELb0ELb0ELb0ELb0ELb1ELb1EEENS1_21CollectiveEpilogueFwdINS6_IJS8_SA_S9_EEENS6_IJNS7_ILi1EEESI_SI_EEESC_SE_Li256ELb0ELb1ELb1ELb0EEENS1_19SingleTileSchedulerILb0ELb1ELb1ELi128EEEEEEEEEvNT_6ParamsE,"",@"SHT_CUDA_INFO"
	.sectionflags	@""
	.align	4


	//----- nvinfo : EIATTR_CUDA_API_VERSION
	.align		4
        /*0000*/ 	.byte	0x04, 0x37
        /*0002*/ 	.short	(.L_284 - .L_283)
.L_283:
        /*0004*/ 	.word	0x00000082


	//----- nvinfo : EIATTR_SW2861232_WAR
	.align		4
.L_284:
        /*0008*/ 	.byte	0x01, 0x35
	.zero		2


	//----- nvinfo : EIATTR_PARAM_CBANK
	.align		4
        /*000c*/ 	.byte	0x04, 0x0a
        /*000e*/ 	.short	(.L_286 - .L_285)
	.align		4
.L_285:
        /*0010*/ 	.word	index@(.nv.constant0._ZN7cutlass13device_kernelIN5flash19enable_sm80_to_sm89INS1_16FlashAttnFwdSm80INS1_25CollectiveMainloopFwdSm80ILi8ELi1ELb1EN4cute5tupleIJNS5_1CILi128EEENS7_ILi48EEENS7_ILi256EEEEEELi256ENS_10bfloat16_tEfNS_4arch4Sm80ELb0ELb1ELb0ELb0ELb0ELb0ELb1ELb1EEENS1_21CollectiveEpilogueFwdINS6_IJS8_SA_S9_EEENS6_IJNS7_ILi1EEESI_SI_EEESC_SE_Li256ELb0ELb1ELb1ELb0EEENS1_19SingleTileSchedulerILb0ELb1ELb1ELi128EEEEEEEEEvNT_6ParamsE)
        /*0014*/ 	.short	0x0160
        /*0016*/ 	.short	0x0418


	//----- nvinfo : EIATTR_CBANK_PARAM_SIZE
	.align		4
.L_286:
        /*0018*/ 	.byte	0x03, 0x19
        /*001a*/ 	.short	0x0418


	//----- nvinfo : EIATTR_KPARAM_INFO
	.align		4
        /*001c*/ 	.byte	0x04, 0x17
        /*001e*/ 	.short	(.L_288 - .L_287)
.L_287:
        /*0020*/ 	.word	0x00000000
        /*0024*/ 	.short	0x0000
        /*0026*/ 	.short	0x0000
        /*0028*/ 	.byte	0x00, 0xf0, 0x61, 0x10


	//----- nvinfo : EIATTR_MAXREG_COUNT
	.align		4
.L_288:
        /*002c*/ 	.byte	0x03, 0x1b
        /*002e*/ 	.short	0x00ff


	//----- nvinfo : EIATTR_NUM_BARRIERS
	.align		4
        /*0030*/ 	.byte	0x02, 0x4c
        /*0032*/ 	.byte	0x02
	.zero		1


	//----- nvinfo : EIATTR_ANNOTATIONS
	.align		4
        /*0034*/ 	.byte	0x04, 0x55
        /*0036*/ 	.short	(.L_290 - .L_289)


	//   ....[0]....
.L_289:
        /* <DEDUP_REMOVED lines=80> */


	//----- nvinfo : EIATTR_MERCURY_ISA_VERSION
	.align		4
.L_290:
        /*0528*/ 	.byte	0x03, 0x5f
        /*052a*/ 	.short	0x0000


	//----- nvinfo : EIATTR_INT_WARP_WIDE_INSTR_OFFSETS
	.align		4
        /*052c*/ 	.byte	0x04, 0x31
        /*052e*/ 	.short	(.L_292 - .L_291)


	//   ....[0]....
.L_291:
        /*0530*/ 	.word	0x00006cd0


	//   ....[1]....
        /*0534*/ 	.word	0x0000ac30


	//   ....[2]....
        /*0538*/ 	.word	0x0000dd00


	//----- nvinfo : EIATTR_COOP_GROUP_MASK_REGIDS
	.align		4
.L_292:
        /*053c*/ 	.byte	0x04, 0x29
        /*053e*/ 	.short	(.L_294 - .L_293)


	//   ....[0]....
.L_293:
        /*0540*/ 	.word	0xffffffff


	//   ....[1]....
        /*0544*/ 	.word	0xffffffff


	//   ....[2]....
        /*0548*/ 	.word	0xffffffff


	//   ....[3]....
        /*054c*/ 	.word	0xffffffff


	//   ....[4]....
        /*0550*/ 	.word	0xffffffff


	//   ....[5]....
        /*0554*/ 	.word	0xffffffff


	//   ....[6]....
        /*0558*/ 	.word	0xffffffff


	//   ....[7]....
        /*055c*/ 	.word	0xffffffff


	//   ....[8]....
        /*0560*/ 	.word	0xffffffff


	//   ....[9]....
        /*0564*/ 	.word	0xffffffff


	//   ....[10]....
        /*0568*/ 	.word	0xffffffff


	//   ....[11]....
        /*056c*/ 	.word	0xffffffff


	//   ....[12]....
        /*0570*/ 	.word	0xffffffff


	//   ....[13]....
        /*0574*/ 	.word	0xffffffff


	//   ....[14]....
        /*0578*/ 	.word	0xffffffff


	//   ....[15]....
        /*057c*/ 	.word	0xffffffff


	//   ....[16]....
        /*0580*/ 	.word	0xffffffff


	//   ....[17]....
        /*0584*/ 	.word	0xffffffff


	//   ....[18]....
        /*0588*/ 	.word	0xffffffff


	//   ....[19]....
        /*058c*/ 	.word	0xffffffff


	//   ....[20]....
        /*0590*/ 	.word	0xffffffff


	//   ....[21]....
        /*0594*/ 	.word	0xffffffff


	//   ....[22]....
        /*0598*/ 	.word	0xffffffff


	//   ....[23]....
        /*059c*/ 	.word	0xffffffff


	//   ....[24]....
        /*05a0*/ 	.word	0xffffffff


	//   ....[25]....
        /*05a4*/ 	.word	0xffffffff


	//   ....[26]....
        /*05a8*/ 	.word	0xffffffff


	//   ....[27]....
        /*05ac*/ 	.word	0xffffffff


	//   ....[28]....
        /*05b0*/ 	.word	0xffffffff


	//   ....[29]....
        /*05b4*/ 	.word	0xffffffff


	//   ....[30]....
        /*05b8*/ 	.word	0xffffffff


	//   ....[31]....
        /*05bc*/ 	.word	0xffffffff


	//   ....[32]....
        /*05c0*/ 	.word	0xffffffff


	//   ....[33]....
        /*05c4*/ 	.word	0xffffffff


	//   ....[34]....
        /*05c8*/ 	.word	0xffffffff


	//   ....[35]....
        /*05cc*/ 	.word	0xffffffff


	//   ....[36]....
        /*05d0*/ 	.word	0xffffffff


	//   ....[37]....
        /*05d4*/ 	.word	0xffffffff


	//   ....[38]....
        /*05d8*/ 	.word	0xffffffff


	//   ....[39]....
        /*05dc*/ 	.word	0xffffffff


	//   ....[40]....
        /*05e0*/ 	.word	0xffffffff


	//   ....[41]....
        /*05e4*/ 	.word	0xffffffff


	//   ....[42]....
        /*05e8*/ 	.word	0xffffffff


	//----- nvinfo : EIATTR_COOP_GROUP_INSTR_OFFSETS
	.align		4
.L_294:
        /*05ec*/ 	.byte	0x04, 0x28
        /*05ee*/ 	.short	(.L_296 - .L_295)


	//   ....[0]....
.L_295:
        /*05f0*/ 	.word	0x00000060


	//   ....[1]....
        /*05f4*/ 	.word	0x00001300


	//   ....[2]....
        /*05f8*/ 	.word	0x00001350


	//   ....[3]....
        /*05fc*/ 	.word	0x000014a0


	//   ....[4]....
        /*0600*/ 	.word	0x00001500


	//   ....[5]....
        /*0604*/ 	.word	0x00001690


	//   ....[6]....
        /*0608*/ 	.word	0x000016c0


	//   ....[7]....
        /*060c*/ 	.word	0x00001830


	//   ....[8]....
        /*0610*/ 	.word	0x00001850


	//   ....[9]....
        /*0614*/ 	.word	0x000033e0


	//   ....[10]....
        /*0618*/ 	.word	0x00003630


	//   ....[11]....
        /*061c*/ 	.word	0x00004260


	//   ....[12]....
        /*0620*/ 	.word	0x000042d0


	//   ....[13]....
        /*0624*/ 	.word	0x00004310


	//   ....[14]....
        /*0628*/ 	.word	0x00004340


	//   ....[15]....
        /*062c*/ 	.word	0x000070b0


	//   ....[16]....
        /*0630*/ 	.word	0x000074b0


	//   ....[17]....
        /*0634*/ 	.word	0x00007a90


	//   ....[18]....
        /*0638*/ 	.word	0x00007ab0


	//   ....[19]....
        /*063c*/ 	.word	0x000084e0


	//   ....[20]....
        /*0640*/ 	.word	0x00008500


	//   ....[21]....
        /*0644*/ 	.word	0x0000b050


	//   ....[22]....
        /*0648*/ 	.word	0x0000b070


	//   ....[23]....
        /*064c*/ 	.word	0x0000b6b0


	//   ....[24]....
        /*0650*/ 	.word	0x0000b6d0


	//   ....[25]....
        /*0654*/ 	.word	0x0000df50


	//   ....[26]....
        /*0658*/ 	.word	0x0000e340


	//   ....[27]....
        /*065c*/ 	.word	0x0000e920


	//   ....[28]....
        /*0660*/ 	.word	0x0000e940


	//   ....[29]....
        /*0664*/ 	.word	0x0000f300


	//   ....[30]....
        /*0668*/ 	.word	0x0000f320


	//   ....[31]....
        /*066c*/ 	.word	0x00010680


	//   ....[32]....
        /*0670*/ 	.word	0x00010690


	//   ....[33]....
        /*0674*/ 	.word	0x000106c0


	//   ....[34]....
        /*0678*/ 	.word	0x000106d0


	//   ....[35]....
        /*067c*/ 	.word	0x000115b0


	//   ....[36]....
        /*0680*/ 	.word	0x000115f0


	//   ....[37]....
        /*0684*/ 	.word	0x00011630


	//   ....[38]....
        /*0688*/ 	.word	0x00011660


	//   ....[39]....
        /*068c*/ 	.word	0x00011750


	//   ....[40]....
        /*0690*/ 	.word	0x00011770


	//   ....[41]....
        /*0694*/ 	.word	0x00012390


	//   ....[42]....
        /*0698*/ 	.word	0x000123a0


	//----- nvinfo : EIATTR_EXIT_INSTR_OFFSETS
	.align		4
.L_296:
        /*069c*/ 	.byte	0x04, 0x1c
        /*069e*/ 	.short	(.L_298 - .L_297)


	//   ....[0]....
.L_297:
        /*06a0*/ 	.word	0x000001c0


	//   ....[1]....
        /*06a4*/ 	.word	0x000123b0


	//   ....[2]....
        /*06a8*/ 	.word	0x00012f50


	//   ....[3]....
        /*06ac*/ 	.word	0x00012fa0


	//   ....[4]....
        /*06b0*/ 	.word	0x00012fd0


	//   ....[5]....
        /*06b4*/ 	.word	0x00013030


	//   ....[6]....
        /*06b8*/ 	.word	0x000132c0


	//----- nvinfo : EIATTR_CTAIDZ_USED
	.align		4
.L_298:
        /*06bc*/ 	.byte	0x01, 0x04
	.zero		2


	//----- nvinfo : EIATTR_MAX_THREADS
	.align		4
        /*06c0*/ 	.byte	0x04, 0x05
        /*06c2*/ 	.short	(.L_300 - .L_299)
.L_299:
        /*06c4*/ 	.word	0x00000100
        /*06c8*/ 	.word	0x00000001
        /*06cc*/ 	.word	0x00000001


	//----- nvinfo : EIATTR_CRS_STACK_SIZE
	.align		4
.L_300:
        /*06d0*/ 	.byte	0x04, 0x1e
        /*06d2*/ 	.short	(.L_302 - .L_301)
.L_301:
        /*06d4*/ 	.word	0x00000000
.L_302:


//--------------------- .nv.info._ZN7cutlass13device_kernelIN5flash19enable_sm80_to_sm89INS1_16FlashAttnFwdSm80INS1_25CollectiveMainloopFwdSm80ILi8ELi1ELb1EN4cute5tupleIJNS5_1CILi128EEENS7_ILi48EEENS7_ILi256EEEEEELi256ENS_10bfloat16_tEfNS_4arch4Sm80ELb0ELb1ELb0ELb1ELb0ELb0ELb1ELb1EEENS1_21CollectiveEpilogueFwdINS6_IJS8_SA_S9_EEENS6_IJNS7_ILi1EEESI_SI_EEESC_SE_Li256ELb1ELb1ELb1ELb0EEENS1_36VarlenDynamicPersistentTileSchedulerILi128ELi48ELi256ELi256ELb1ELb1ELb0ELb1ELb0ELb1EEEEEEEEEvNT_6ParamsE --------------------------
	.section	.nv.info._ZN7cutlass13device_kernelIN5flash19enable_sm80_to_sm89INS1_16FlashAttnFwdSm80INS1_25CollectiveMainloopFwdSm80ILi8ELi1ELb1EN4cute5tupleIJNS5_1CILi128EEENS7_ILi48EEENS7_ILi256EEEEEELi256ENS_10bfloat16_tEfNS_4arch4Sm80ELb0ELb1ELb0ELb1ELb0ELb0ELb1ELb1EEENS1_21CollectiveEpilogueFwdINS6_IJS8_SA_S9_EEENS6_IJNS7_ILi1EEESI_SI_EEESC_SE_Li256ELb1ELb1ELb1ELb0EEENS1_36VarlenDynamicPersistentTileSchedulerILi128ELi48ELi256ELi256ELb1ELb1ELb0ELb1ELb0ELb1EEEEEEEEEvNT_6ParamsE,"",@"SHT_CUDA_INFO"
	.sectionflags	@""
	.align	4


	//----- nvinfo : EIATTR_CUDA_API_VERSION
	.align		4
        /*0000*/ 	.byte	0x04, 0x37
        /*0002*/ 	.short	(.L_304 - .L_303)
.L_303:
        /*0004*/ 	.word	0x00000082


	//----- nvinfo : EIATTR_SW2861232_WAR
	.align		4
.L_304:
        /*0008*/ 	.byte	0x01, 0x35
	.zero		2


	//----- nvinfo : EIATTR_PARAM_CBANK
	.align		4
        /*000c*/ 	.byte	0x04, 0x0a
        /*000e*/ 	.short	(.L_306 - .L_305)
	.align		4
.L_305:
        /*0010*/ 	.word	index@(.nv.constant0._ZN7cutlass13device_kernelIN5flash19enable_sm80_to_sm89INS1_16FlashAttnFwdSm80INS1_25CollectiveMainloopFwdSm80ILi8ELi1ELb1EN4cute5tupleIJNS5_1CILi128EEENS7_ILi48EEENS7_ILi256EEEEEELi256ENS_10bfloat16_tEfNS_4arch4Sm80ELb0ELb1ELb0ELb1ELb0ELb0ELb1ELb1EEENS1_21CollectiveEpilogueFwdINS6_IJS8_SA_S9_EEENS6_IJNS7_ILi1EEESI_SI_EEESC_SE_Li256ELb1ELb1ELb1ELb0EEENS1_36VarlenDynamicPersistentTileSchedulerILi128ELi48ELi256ELi256ELb1ELb1ELb0ELb1ELb0ELb1EEEEEEEEEvNT_6ParamsE)
        /*0014*/ 	.short	0x0160
        /*0016*/ 	.short	0x0438


	//----- nvinfo : EIATTR_CBANK_PARAM_SIZE
	.align		4
.L_306:
        /*0018*/ 	.byte	0x03, 0x19
        /*001a*/ 	.short	0x0438


	//----- nvinfo : EIATTR_KPARAM_INFO
	.align		4
        /*001c*/ 	.byte	0x04, 0x17
        /*001e*/ 	.short	(.L_308 - .L_307)
.L_307:
        /*0020*/ 	.word	0x00000000
        /*0024*/ 	.short	0x0000
        /*0026*/ 	.short	0x0000
        /*0028*/ 	.byte	0x00, 0xf0, 0xe1, 0x10


	//----- nvinfo : EIATTR_MAXREG_COUNT
	.align		4
.L_308:
        /*002c*/ 	.byte	0x03, 0x1b
        /*002e*/ 	.short	0x00ff


	//----- nvinfo : EIATTR_NUM_BARRIERS
	.align		4
        /*0030*/ 	.byte	0x02, 0x4c
        /*0032*/ 	.byte	0x06
	.zero		1


	//----- nvinfo : EIATTR_ANNOTATIONS
	.align		4
        /*0034*/ 	.byte	0x04, 0x55
        /*0036*/ 	.short	(.L_310 - .L_309)


	//   ....[0]....
.L_309:
        /* <DEDUP_REMOVED lines=104> */


	//----- nvinfo : EIATTR_MERCURY_ISA_VERSION
	.align		4
.L_310:
        /*06a8*/ 	.byte	0x03, 0x5f
        /*06aa*/ 	.short	0x0000


	//----- nvinfo : EIATTR_INT_WARP_WIDE_INSTR_OFFSETS
	.align		4
        /*06ac*/ 	.byte	0x04, 0x31
        /*06ae*/ 	.short	(.L_312 - .L_311)


	//   ....[0]....
.L_311:
        /*06b0*/ 	.word	0x00010e80


	//   ....[1]....
        /*06b4*/ 	.word	0x00010f00


	//----- nvinfo : EIATTR_COOP_GROUP_MASK_REGIDS
	.align		4
.L_312:
        /*06b8*/ 	.byte	0x04, 0x29
        /*06ba*/ 	.short	(.L_314 - .L_313)


	//   ....[0]....
.L_313:
        /*06bc*/ 	.word	0xffffffff


	//   ....[1]....
        /*06c0*/ 	.word	0xffffffff


	//   ....[2]....
        /*06c4*/ 	.word	0xffffffff


	//   ....[3]....
        /*06c8*/ 	.word	0xffffffff


	//   ....[4]....
        /*06cc*/ 	.word	0xffffffff


	//   ....[5]....
        /*06d0*/ 	.word	0xffffffff


	//   ....[6]....
        /*06d4*/ 	.word	0xffffffff


	//   ....[7]....
        /*06d8*/ 	.word	0xffffffff


	//   ....[8]....
        /*06dc*/ 	.word	0xffffffff


	//   ....[9]....
        /*06e0*/ 	.word	0xffffffff


	//   ....[10]....
        /*06e4*/ 	.word	0xffffffff


	//   ....[11]....
        /*06e8*/ 	.word	0xffffffff


	//   ....[12]....
        /*06ec*/ 	.word	0xffffffff


	//   ....[13]....
        /*06f0*/ 	.word	0xffffffff


	//   ....[14]....
        /*06f4*/ 	.word	0xffffffff


	//   ....[15]....
        /*06f8*/ 	.word	0xffffffff


	//   ....[16]....
        /*06fc*/ 	.word	0xffffffff


	//   ....[17]....
        /*0700*/ 	.word	0xffffffff


	//   ....[18]....
        /*0704*/ 	.word	0xffffffff


	//   ....[19]....
        /*0708*/ 	.word	0xffffffff


	//   ....[20]....
        /*070c*/ 	.word	0xffffffff


	//   ....[21]....
        /*0710*/ 	.word	0xffffffff


	//   ....[22]....
        /*0714*/ 	.word	0xffffffff


	//   ....[23]....
        /*0718*/ 	.word	0xffffffff


	//   ....[24]....
        /*071c*/ 	.word	0xffffffff


	//   ....[25]....
        /*0720*/ 	.word	0xffffffff


	//   ....[26]....
        /*0724*/ 	.word	0xffffffff


	//   ....[27]....
        /*0728*/ 	.word	0xffffffff


	//   ....[28]....
        /*072c*/ 	.word	0xffffffff


	//   ....[29]....
        /*0730*/ 	.word	0xffffffff


	//   ....[30]....
        /*0734*/ 	.word	0xffffffff


	//   ....[31]....
        /*0738*/ 	.word	0xffffffff


	//   ....[32]....
        /*073c*/ 	.word	0xffffffff


	//   ....[33]....
        /*0740*/ 	.word	0xffffffff


	//   ....[34]....
        /*0744*/ 	.word	0xffffffff


	//   ....[35]....
        /*0748*/ 	.word	0xffffffff


	//   ....[36]....
        /*074c*/ 	.word	0xffffffff


	//   ....[37]....
        /*0750*/ 	.word	0xffffffff


	//   ....[38]....
        /*0754*/ 	.word	0xffffffff


	//   ....[39]....
        /*0758*/ 	.word	0xffffffff


	//   ....[40]....
        /*075c*/ 	.word	0xffffffff


	//   ....[41]....
        /*0760*/ 	.word	0xffffffff


	//   ....[42]....
        /*0764*/ 	.word	0xffffffff


	//   ....[43]....
        /*0768*/ 	.word	0xffffffff


	//   ....[44]....
        /*076c*/ 	.word	0xffffffff


	//   ....[45]....
        /*0770*/ 	.word	0xffffffff


	//   ....[46]....
        /*0774*/ 	.word	0xffffffff


	//   ....[47]....
        /*0778*/ 	.word	0xffffffff


	//   ....[48]....
        /*077c*/ 	.word	0xffffffff


	//   ....[49]....
        /*0780*/ 	.word	0xffffffff


	//   ....[50]....
        /*0784*/ 	.word	0xffffffff


	//   ....[51]....
        /*0788*/ 	.word	0xffffffff


	//   ....[52]....
        /*078c*/ 	.word	0xffffffff


	//   ....[53]....
        /*0790*/ 	.word	0xffffffff


	//   ....[54]....
        /*0794*/ 	.word	0xffffffff


	//   ....[55]....
        /*0798*/ 	.word	0xffffffff


	//   ....[56]....
        /*079c*/ 	.word	0xffffffff


	//   ....[57]....
        /*07a0*/ 	.word	0xffffffff


	//   ....[58]....
        /*07a4*/ 	.word	0xffffffff


	//   ....[59]....
        /*07a8*/ 	.word	0xffffffff


	//   ....[60]....
        /*07ac*/ 	.word	0xffffffff


	//   ....[61]....
        /*07b0*/ 	.word	0xffffffff


	//   ....[62]....
        /*07b4*/ 	.word	0xffffffff


	//   ....[63]....
        /*07b8*/ 	.word	0xffffffff


	//   ....[64]....
        /*07bc*/ 	.word	0xffffffff


	//   ....[65]....
        /*07c0*/ 	.word	0xffffffff


	//   ....[66]....
        /*07c4*/ 	.word	0xffffffff


	//   ....[67]....
        /*07c8*/ 	.word	0xffffffff


	//   ....[68]....
        /*07cc*/ 	.word	0xffffffff


	//   ....[69]....
        /*07d0*/ 	.word	0xffffffff


	//   ....[70]....
        /*07d4*/ 	.word	0xffffffff


	//   ....[71]....
        /*07d8*/ 	.word	0xffffffff


	//   ....[72]....
        /*07dc*/ 	.word	0xffffffff


	//   ....[73]....
        /*07e0*/ 	.word	0xffffffff


	//   ....[74]....
        /*07e4*/ 	.word	0xffffffff


	//   ....[75]....
        /*07e8*/ 	.word	0xffffffff


	//   ....[76]....
        /*07ec*/ 	.word	0xffffffff


	//   ....[77]....
        /*07f0*/ 	.word	0xffffffff


	//   ....[78]....
        /*07f4*/ 	.word	0xffffffff


	//   ....[79]....
        /*07f8*/ 	.word	0xffffffff


	//   ....[80]....
        /*07fc*/ 	.word	0xffffffff


	//   ....[81]....
        /*0800*/ 	.word	0xffffffff


	//   ....[82]....
        /*0804*/ 	.word	0xffffffff


	//   ....[83]....
        /*0808*/ 	.word	0xffffffff


	//   ....[84]....
        /*080c*/ 	.word	0xffffffff


	//   ....[85]....
        /*0810*/ 	.word	0xffffffff


	//   ....[86]....
        /*0814*/ 	.word	0xffffffff


	//   ....[87]....
        /*0818*/ 	.word	0xffffffff


	//   ....[88]....
        /*081c*/ 	.word	0xffffffff


	//   ....[89]....
        /*0820*/ 	.word	0xffffffff


	//   ....[90]....
        /*0824*/ 	.word	0xffffffff


	//   ....[91]....
        /*0828*/ 	.word	0xffffffff


	//   ....[92]....
        /*082c*/ 	.word	0xffffffff


	//   ....[93]....
        /*0830*/ 	.word	0xffffffff


	//   ....[94]....
        /*0834*/ 	.word	0xffffffff


	//   ....[95]....
        /*0838*/ 	.word	0xffffffff


	//   ....[96]....
        /*083c*/ 	.word	0xffffffff


	//   ....[97]....
        /*0840*/ 	.word	0xffffffff


	//   ....[98]....
        /*0844*/ 	.word	0xffffffff


	//   ....[99]....
        /*0848*/ 	.word	0xffffffff


	//   ....[100]....
        /*084c*/ 	.word	0xffffffff


	//   ....[101]....
        /*0850*/ 	.word	0xffffffff


	//   ....[102]....
        /*0854*/ 	.word	0xffffffff


	//   ....[103]....
        /*0858*/ 	.word	0xffffffff


	//   ....[104]....
        /*085c*/ 	.word	0xffffffff


	//   ....[105]....
        /*0860*/ 	.word	0xffffffff


	//   ....[106]....
        /*0864*/ 	.word	0xffffffff


	//   ....[107]....
        /*0868*/ 	.word	0xffffffff


	//   ....[108]....
        /*086c*/ 	.word	0xffffffff


	//   ....[109]....
        /*0870*/ 	.word	0xffffffff


	//   ....[110]....
        /*0874*/ 	.word	0xffffffff


	//   ....[111]....
        /*0878*/ 	.word	0xffffffff


	//   ....[112]....
        /*087c*/ 	.word	0xffffffff


	//   ....[113]....
        /*0880*/ 	.word	0xffffffff


	//   ....[114]....
        /*0884*/ 	.word	0xffffffff


	//   ....[115]....
        /*0888*/ 	.word	0xffffffff


	//   ....[116]....
        /*088c*/ 	.word	0xffffffff


	//   ....[117]....
        /*0890*/ 	.word	0xffffffff


	//   ....[118]....
        /*0894*/ 	.word	0xffffffff


	//   ....[119]....
        /*0898*/ 	.word	0xffffffff


	//   ....[120]....
        /*089c*/ 	.word	0xffffffff


	//   ....[121]....
        /*08a0*/ 	.word	0xffffffff


	//   ....[122]....
        /*08a4*/ 	.word	0xffffffff


	//   ....[123]....
        /*08a8*/ 	.word	0xffffffff


	//   ....[124]....
        /*08ac*/ 	.word	0xffffffff


	//   ....[125]....
        /*08b0*/ 	.word	0xffffffff


	//   ....[126]....
        /*08b4*/ 	.word	0xffffffff


	//   ....[127]....
        /*08b8*/ 	.word	0xffffffff


	//   ....[128]....
        /*08bc*/ 	.word	0xffffffff


	//   ....[129]....
        /*08c0*/ 	.word	0xffffffff


	//   ....[130]....
        /*08c4*/ 	.word	0xffffffff


	//   ....[131]....
        /*08c8*/ 	.word	0xffffffff


	//   ....[132]....
        /*08cc*/ 	.word	0xffffffff


	//   ....[133]....
        /*08d0*/ 	.word	0xffffffff


	//   ....[134]....
        /*08d4*/ 	.word	0xffffffff


	//   ....[135]....
        /*08d8*/ 	.word	0xffffffff


	//   ....[136]....
        /*08dc*/ 	.word	0xffffffff


	//   ....[137]....
        /*08e0*/ 	.word	0xffffffff


	//   ....[138]....
        /*08e4*/ 	.word	0xffffffff


	//   ....[139]....
        /*08e8*/ 	.word	0xffffffff


	//   ....[140]....
        /*08ec*/ 	.word	0xffffffff


	//   ....[141]....
        /*08f0*/ 	.word	0xffffffff


	//   ....[142]....
        /*08f4*/ 	.word	0xffffffff


	//   ....[143]....
        /*08f8*/ 	.word	0xffffffff


	//   ....[144]....
        /*08fc*/ 	.word	0xffffffff


	//----- nvinfo : EIATTR_COOP_GROUP_INSTR_OFFSETS
	.align		4
.L_314:
        /*0900*/ 	.byte	0x04, 0x28
        /*0902*/ 	.short	(.L_316 - .L_315)


	//   ....[0]....
.L_315:
        /*0904*/ 	.word	0x00000050


	//   ....[1]....
        /*0908*/ 	.word	0x00000200


	//   ....[2]....
        /*090c*/ 	.word	0x00000230


	//   ....[3]....
        /*0910*/ 	.word	0x00000260


	//   ....[4]....
        /*0914*/ 	.word	0x00000290


	//   ....[5]....
        /*0918*/ 	.word	0x000002c0


	//   ....[6]....
        /*091c*/ 	.word	0x000002f0


	//   ....[7]....
        /*0920*/ 	.word	0x00000450


	//   ....[8]....
        /*0924*/ 	.word	0x00000490


	//   ....[9]....
        /*0928*/ 	.word	0x000004c0


	//   ....[10]....
        /*092c*/ 	.word	0x000004f0


	//   ....[11]....
        /*0930*/ 	.word	0x00000520


	//   ....[12]....
        /*0934*/ 	.word	0x00000550


	//   ....[13]....
        /*0938*/ 	.word	0x000005e0


	//   ....[14]....
        /*093c*/ 	.word	0x00000630


	//   ....[15]....
        /*0940*/ 	.word	0x00000650


	//   ....[16]....
        /*0944*/ 	.word	0x000006b0


	//   ....[17]....
        /*0948*/ 	.word	0x00002aa0


	//   ....[18]....
        /*094c*/ 	.word	0x00002ae0


	//   ....[19]....
        /*0950*/ 	.word	0x00002c20


	//   ....[20]....
        /*0954*/ 	.word	0x00002c50


	//   ....[21]....
        /*0958*/ 	.word	0x00002c80


	//   ....[22]....
        /*095c*/ 	.word	0x00002da0


	//   ....[23]....
        /*0960*/ 	.word	0x00002dc0


	//   ....[24]....
        /*0964*/ 	.word	0x00002e00


	//   ....[25]....
        /*0968*/ 	.word	0x00004770


	//   ....[26]....
        /*096c*/ 	.word	0x00004920


	//   ....[27]....
        /*0970*/ 	.word	0x00005210


	//   ....[28]....
        /*0974*/ 	.word	0x00005230


	//   ....[29]....
        /*0978*/ 	.word	0x00005390


	//   ....[30]....
        /*097c*/ 	.word	0x000053e0


	//   ....[31]....
        /*0980*/ 	.word	0x00007940


	//   ....[32]....
        /*0984*/ 	.word	0x00007c80


	//   ....[33]....
        /*0988*/ 	.word	0x000081f0


	//   ....[34]....
        /*098c*/ 	.word	0x00008210


	//   ....[35]....
        /*0990*/ 	.word	0x00008c80


	//   ....[36]....
        /*0994*/ 	.word	0x00008ca0


	//   ....[37]....
        /*0998*/ 	.word	0x0000b2a0


	//   ....[38]....
        /*099c*/ 	.word	0x0000b2c0


	//   ....[39]....
        /*09a0*/ 	.word	0x0000b8e0


	//   ....[40]....
        /*09a4*/ 	.word	0x0000b900


	//   ....[41]....
        /*09a8*/ 	.word	0x0000dda0


	//   ....[42]....
        /*09ac*/ 	.word	0x0000e0e0


	//   ....[43]....
        /*09b0*/ 	.word	0x0000e660


	//   ....[44]....
        /*09b4*/ 	.word	0x0000e680


	//   ....[45]....
        /*09b8*/ 	.word	0x0000f110


	//   ....[46]....
        /*09bc*/ 	.word	0x0000f130


	//   ....[47]....
        /*09c0*/ 	.word	0x00010430


	//   ....[48]....
        /*09c4*/ 	.word	0x00010480


	//   ....[49]....
        /*09c8*/ 	.word	0x000104a0


	//   ....[50]....
        /*09cc*/ 	.word	0x000104c0


	//   ....[51]....
        /*09d0*/ 	.word	0x00011da0


	//   ....[52]....
        /*09d4*/ 	.word	0x00011db0


	//   ....[53]....
        /*09d8*/ 	.word	0x00011dd0


	//   ....[54]....
        /*09dc*/ 	.word	0x00011df0


	//   ....[55]....
        /*09e0*/ 	.word	0x00012200


	//   ....[56]....
        /*09e4*/ 	.word	0x00012220


	//   ....[57]....
        /*09e8*/ 	.word	0x000123c0


	//   ....[58]....
        /*09ec*/ 	.word	0x000123d0


	//   ....[59]....
        /*09f0*/ 	.word	0x00012540


	//   ....[60]....
        /*09f4*/ 	.word	0x00012560


	//   ....[61]....
        /*09f8*/ 	.word	0x000126d0


	//   ....[62]....
        /*09fc*/ 	.word	0x000126e0


	//   ....[63]....
        /*0a00*/ 	.word	0x00012a60


	//   ....[64]....
        /*0a04*/ 	.word	0x00012a80


	//   ....[65]....
        /*0a08*/ 	.word	0x000136d0


	//   ....[66]....
        /*0a0c*/ 	.word	0x000136e0


	//   ....[67]....
        /*0a10*/ 	.word	0x00014740


	//   ....[68]....
        /*0a14*/ 	.word	0x00014760


	//   ....[69]....
        /*0a18*/ 	.word	0x00014910


	//   ....[70]....
        /*0a1c*/ 	.word	0x00014920


	//   ....[71]....
        /*0a20*/ 	.word	0x00014a90


	//   ....[72]....
        /*0a24*/ 	.word	0x00014ab0


	//   ....[73]....
        /*0a28*/ 	.word	0x00014c20


	//   ....[74]....
        /*0a2c*/ 	.word	0x00014c30


	//   ....[75]....
        /*0a30*/ 	.word	0x00014e60


	//   ....[76]....
        /*0a34*/ 	.word	0x00014e80


	//   ....[77]....
        /*0a38*/ 	.word	0x00014fb0


	//   ....[78]....
        /*0a3c*/ 	.word	0x00014ff0


	//   ....[79]....
        /*0a40*/ 	.word	0x00015020


	//   ....[80]....
        /*0a44*/ 	.word	0x00015050


	//   ....[81]....
        /*0a48*/ 	.word	0x00015080


	//   ....[82]....
        /*0a4c*/ 	.word	0x000150b0


	//   ....[83]....
        /*0a50*/ 	.word	0x00015210


	//   ....[84]....
        /*0a54*/ 	.word	0x00015250


	//   ....[85]....
        /*0a58*/ 	.word	0x00015280


	//   ....[86]....
        /*0a5c*/ 	.word	0x000152b0


	//   ....[87]....
        /*0a60*/ 	.word	0x000152e0


	//   ....[88]....
        /*0a64*/ 	.word	0x00015310


	//   ....[89]....
        /*0a68*/ 	.word	0x000153a0


	//   ....[90]....
        /*0a6c*/ 	.word	0x00015400


	//   ....[91]....
        /*0a70*/ 	.word	0x00015410


	//   ....[92]....
        /*0a74*/ 	.word	0x00015470


	//   ....[93]....
        /*0a78*/ 	.word	0x00015ee0


	//   ....[94]....
        /*0a7c*/ 	.word	0x00015f40


	//   ....[95]....
        /*0a80*/ 	.word	0x00015f90


	//   ....[96]....
        /*0a84*/ 	.word	0x00015fe0


	//   ....[97]....
        /*0a88*/ 	.word	0x00016030


	//   ....[98]....
        /*0a8c*/ 	.word	0x000160a0


	//   ....[99]....
        /*0a90*/ 	.word	0x000160e0


	//   ....[100]....
        /*0a94*/ 	.word	0x00016150


	//   ....[101]....
        /*0a98*/ 	.word	0x000161c0


	//   ....[102]....
        /*0a9c*/ 	.word	0x00016220


	//   ....[103]....
        /*0aa0*/ 	.word	0x00016280


	//   ....[104]....
        /*0aa4*/ 	.word	0x000162e0


	//   ....[105]....
        /*0aa8*/ 	.word	0x00016330


	//   ....[106]....
        /*0aac*/ 	.word	0x00016390


	//   ....[107]....
        /*0ab0*/ 	.word	0x00016400


	//   ....[108]....
        /*0ab4*/ 	.word	0x00016470


	//   ....[109]....
        /*0ab8*/ 	.word	0x000164d0


	//   ....[110]....
        /*0abc*/ 	.word	0x00016530


	//   ....[111]....
        /*0ac0*/ 	.word	0x00016590


	//   ....[112]....
        /*0ac4*/ 	.word	0x00016600


	//   ....[113]....
        /*0ac8*/ 	.word	0x00016660


	//   ....[114]....
        /*0acc*/ 	.word	0x000166c0


	//   ....[115]....
        /*0ad0*/ 	.word	0x00016720


	//   ....[116]....
        /*0ad4*/ 	.word	0x00016790


	//   ....[117]....
        /*0ad8*/ 	.word	0x000167f0


	//   ....[118]....
        /*0adc*/ 	.word	0x00016850


	//   ....[119]....
        /*0ae0*/ 	.word	0x000168b0


	//   ....[120]....
        /*0ae4*/ 	.word	0x00016920


	//   ....[121]....
        /*0ae8*/ 	.word	0x00016980


	//   ....[122]....
        /*0aec*/ 	.word	0x000169e0


	//   ....[123]....
        /*0af0*/ 	.word	0x00016a40


	//   ....[124]....
        /*0af4*/ 	.word	0x00016ab0


	//   ....[125]....
        /*0af8*/ 	.word	0x00016b10


	//   ....[126]....
        /*0afc*/ 	.word	0x00016b70


	//   ....[127]....
        /*0b00*/ 	.word	0x00016bd0


	//   ....[128]....
        /*0b04*/ 	.word	0x00016c40


	//   ....[129]....
        /*0b08*/ 	.word	0x00016c90


	//   ....[130]....
        /*0b0c*/ 	.word	0x00016cd0


	//   ....[131]....
        /*0b10*/ 	.word	0x00016d20


	//   ....[132]....
        /*0b14*/ 	.word	0x00016d70


	//   ....[133]....
        /*0b18*/ 	.word	0x00016dc0


	//   ....[134]....
        /*0b1c*/ 	.word	0x00016e30


	//   ....[135]....
        /*0b20*/ 	.word	0x00016e70


	//   ....[136]....
        /*0b24*/ 	.word	0x00016ec0


	//   ....[137]....
        /*0b28*/ 	.word	0x00016f10


	//   ....[138]....
        /*0b2c*/ 	.word	0x00016f60


	//   ....[139]....
        /*0b30*/ 	.word	0x00016fb0


	//   ....[140]....
        /*0b34*/ 	.word	0x00017020


	//   ....[141]....
        /*0b38*/ 	.word	0x00017060


	//   ....[142]....
        /*0b3c*/ 	.word	0x000170d0


	//   ....[143]....
        /*0b40*/ 	.word	0x00017130


	//   ....[144]....
        /*0b44*/ 	.word	0x00017190


	//----- nvinfo : EIATTR_EXIT_INSTR_OFFSETS
	.align		4
.L_316:
        /*0b48*/ 	.byte	0x04, 0x1c
        /*0b4a*/ 	.short	(.L_318 - .L_317)


	//   ....[0]....
.L_317:
        /*0b4c*/ 	.word	0x000010d0


	//   ....[1]....
        /*0b50*/ 	.word	0x00015ea0


	//----- nvinfo : EIATTR_MAX_THREADS
	.align		4
.L_318:
        /*0b54*/ 	.byte	0x04, 0x05
        /*0b56*/ 	.short	(.L_320 - .L_319)
.L_319:
        /*0b58*/ 	.word	0x00000100
        /*0b5c*/ 	.word	0x00000001
        /*0b60*/ 	.word	0x00000001


	//----- nvinfo : EIATTR_CRS_STACK_SIZE
	.align		4
.L_320:
        /*0b64*/ 	.byte	0x04, 0x1e
        /*0b66*/ 	.short	(.L_322 - .L_321)
.L_321:
        /*0b68*/ 	.word	0x00000000
.L_322:


//--------------------- .nv.info._ZN7cutlass13device_kernelIN5flash19enable_sm80_to_sm89INS1_16FlashAttnFwdSm80INS1_25CollectiveMainloopFwdSm80ILi8ELi1ELb0EN4cute5tupleIJNS5_1CILi128EEENS7_ILi32EEENS7_ILi256EEEEEELi256ENS_10bfloat16_tEfNS_4arch4Sm80ELb0ELb1ELb0ELb1ELb0ELb1ELb1ELb1EEENS1_21CollectiveEpilogueFwdINS6_IJS8_SA_S9_EEENS6_IJNS7_ILi1EEESI_SI_EEESC_SE_Li256ELb1ELb1ELb1ELb0EEENS1_36VarlenDynamicPersistentTileSchedulerILi128ELi32ELi256ELi256ELb1ELb1ELb0ELb1ELb0ELb1EEEEEEEEEvNT_6ParamsE --------------------------
	.section	.nv.info._ZN7cutlass13device_kernelIN5flash19enable_sm80_to_sm89INS1_16FlashAttnFwdSm80INS1_25CollectiveMainloopFwdSm80ILi8ELi1ELb0EN4cute5tupleIJNS5_1CILi128EEENS7_ILi32EEENS7_ILi256EEEEEELi256ENS_10bfloat16_tEfNS_4arch4Sm80ELb0ELb1ELb0ELb1ELb0ELb1ELb1ELb1EEENS1_21CollectiveEpilogueFwdINS6_IJS8_SA_S9_EEENS6_IJNS7_ILi1EEESI_SI_EEESC_SE_Li256ELb1ELb1ELb1ELb0EEENS1_36VarlenDynamicPersistentTileSchedulerILi128ELi32ELi256ELi256ELb1ELb1ELb0ELb1ELb0ELb1EEEEEEEEEvNT_6ParamsE,"",@"SHT_CUDA_INFO"
	.sectionflags	@""
	.align	4


	//----- nvinfo : EIATTR_CUDA_API_VERSION
	.align		4
        /*0000*/ 	.byte	0x04, 0x37
        /*0002*/ 	.short	(.L_324 - .L_323)
.L_323:
        /*0004*/ 	.word	0x00000082


	//----- nvinfo : EIATTR_SW2861232_WAR
	.align		4
.L_324:
        /*0008*/ 	.byte	0x01, 0x35
	.zero		2


	//----- nvinfo : EIATTR_PARAM_CBANK
	.align		4
        /*000c*/ 	.byte	0x04, 0x0a
        /*000e*/ 	.short	(.L_326 - .L_325)
	.align		4
.L_325:
        /*0010*/ 	.word	index@(.nv.constant0._ZN7cutlass13device_kernelIN5flash19enable_sm80_to_sm89INS1_16FlashAttnFwdSm80INS1_25CollectiveMainloopFwdSm80ILi8ELi1ELb0EN4cute5tupleIJNS5_1CILi128EEENS7_ILi32EEENS7_ILi256EEEEEELi256ENS_10bfloat16_tEfNS_4arch4Sm80ELb0ELb1ELb0ELb1ELb0ELb1ELb1ELb1EEENS1_21CollectiveEpilogueFwdINS6_IJS8_SA_S9_EEENS6_IJNS7_ILi1EEESI_SI_EEESC_SE_Li256ELb1ELb1ELb1ELb0EEENS1_36VarlenDynamicPersistentTileSchedulerILi128ELi32ELi256ELi256ELb1ELb1ELb0ELb1ELb0ELb1EEEEEEEEEvNT_6ParamsE)
        /*0014*/ 	.short	0x0160
        /*0016*/ 	.short	0x0438


	//----- nvinfo : EIATTR_CBANK_PARAM_SIZE
	.align		4
.L_326:
        /*0018*/ 	.byte	0x03, 0x19
        /*001a*/ 	.short	0x0438


	//----- nvinfo : EIATTR_KPARAM_INFO
	.align		4
        /*001c*/ 	.byte	0x04, 0x17
        /*001e*/ 	.short	(.L_328 - .L_327)
.L_327:
        /*0020*/ 	.word	0x00000000
        /*0024*/ 	.short	0x0000
        /*0026*/ 	.short	0x0000
        /*0028*/ 	.byte	0x00, 0xf0, 0xe1, 0x10


	//----- nvinfo : EIATTR_MAXREG_COUNT
	.align		4
.L_328:
        /*002c*/ 	.byte	0x03, 0x1b
        /*002e*/ 	.short	0x00ff


	//----- nvinfo : EIATTR_NUM_BARRIERS
	.align		4
        /*0030*/ 	.byte	0x02, 0x4c
        /*0032*/ 	.byte	0x06
	.zero		1


	//----- nvinfo : EIATTR_ANNOTATIONS
	.align		4
        /*0034*/ 	.byte	0x04, 0x55
        /*0036*/ 	.short	(.L_330 - .L_329)


	//   ....[0]....
.L_329:
        /*0038*/ 	.word	0x00000001
        /*003c*/ 	.byte	0x70, 0x00, 0x00, 0x00, 0x01, 0x00, 0x00, 0x00, 0xc0, 0x14, 0x00, 0x00, 0x01, 0x00, 0x00, 0x00
        /*004c*/ 	.byte	0x90, 0xa9, 0x01, 0x00, 0x01, 0x00, 0x00, 0x00, 0x90, 0xdf, 0x01, 0x00


	//----- nvinfo : EIATTR_MERCURY_ISA_VERSION
	.align		4
.L_330:
        /*0058*/ 	.byte	0x03, 0x5f
        /*005a*/ 	.short	0x0000


	//----- nvinfo : EIATTR_INT_WARP_WIDE_INSTR_OFFSETS
	.align		4
        /*005c*/ 	.byte	0x04, 0x31
        /*005e*/ 	.short	(.L_332 - .L_331)


	//   ....[0]....
.L_331:
        /*0060*/ 	.word	0x00019f20


	//   ....[1]....
        /*0064*/ 	.word	0x00019fa0


	//----- nvinfo : EIATTR_COOP_GROUP_MASK_REGIDS
	.align		4
.L_332:
        /*0068*/ 	.byte	0x04, 0x29
        /*006a*/ 	.short	(.L_334 - .L_333)


	//   ....[0]....
.L_333:
        /*006c*/ 	.word	0xffffffff


	//   ....[1]....
        /*0070*/ 	.word	0xffffffff


	//   ....[2]....
        /*0074*/ 	.word	0xffffffff


	//   ....[3]....
        /*0078*/ 	.word	0xffffffff


	//   ....[4]....
        /*007c*/ 	.word	0xffffffff


	//   ....[5]....
        /*0080*/ 	.word	0xffffffff


	//   ....[6]....
        /*0084*/ 	.word	0xffffffff


	//   ....[7]....
        /*0088*/ 	.word	0xffffffff


	//   ....[8]....
        /*008c*/ 	.word	0xffffffff


	//   ....[9]....
        /*0090*/ 	.word	0xffffffff


	//   ....[10]....
        /*0094*/ 	.word	0xffffffff


	//   ....[11]....
        /*0098*/ 	.word	0xffffffff


	//   ....[12]....
        /*009c*/ 	.word	0xffffffff


	//   ....[13]....
        /*00a0*/ 	.word	0xffffffff


	//   ....[14]....
        /*00a4*/ 	.word	0xffffffff


	//   ....[15]....
        /*00a8*/ 	.word	0xffffffff


	//   ....[16]....
        /*00ac*/ 	.word	0xffffffff


	//   ....[17]....
        /*00b0*/ 	.word	0xffffffff


	//   ....[18]....
        /*00b4*/ 	.word	0xffffffff


	//   ....[19]....
        /*00b8*/ 	.word	0xffffffff


	//   ....[20]....
        /*00bc*/ 	.word	0xffffffff


	//   ....[21]....
        /*00c0*/ 	.word	0xffffffff


	//   ....[22]....
        /*00c4*/ 	.word	0xffffffff


	//   ....[23]....
        /*00c8*/ 	.word	0xffffffff


	//   ....[24]....
        /*00cc*/ 	.word	0xffffffff


	//   ....[25]....
        /*00d0*/ 	.word	0xffffffff


	//   ....[26]....
        /*00d4*/ 	.word	0xffffffff


	//   ....[27]....
        /*00d8*/ 	.word	0xffffffff


	//   ....[28]....
        /*00dc*/ 	.word	0xffffffff


	//   ....[29]....
        /*00e0*/ 	.word	0xffffffff


	//   ....[30]....
        /*00e4*/ 	.word	0xffffffff


	//   ....[31]....
        /*00e8*/ 	.word	0xffffffff


	//   ....[32]....
        /*00ec*/ 	.word	0xffffffff


	//   ....[33]....
        /*00f0*/ 	.word	0xffffffff


	//   ....[34]....
        /*00f4*/ 	.word	0xffffffff


	//   ....[35]....
        /*00f8*/ 	.word	0xffffffff


	//   ....[36]....
        /*00fc*/ 	.word	0xffffffff


	//   ....[37]....
        /*0100*/ 	.word	0xffffffff


	//   ....[38]....
        /*0104*/ 	.word	0xffffffff


	//   ....[39]....
        /*0108*/ 	.word	0xffffffff


	//   ....[40]....
        /*010c*/ 	.word	0xffffffff


	//   ....[41]....
        /*0110*/ 	.word	0xffffffff


	//   ....[42]....
        /*0114*/ 	.word	0xffffffff


	//   ....[43]....
        /*0118*/ 	.word	0xffffffff


	//   ....[44]....
        /*011c*/ 	.word	0xffffffff


	//   ....[45]....
        /*0120*/ 	.word	0xffffffff


	//   ....[46]....
        /*0124*/ 	.word	0xffffffff


	//   ....[47]....
        /*0128*/ 	.word	0xffffffff


	//   ....[48]....
        /*012c*/ 	.word	0xffffffff


	//   ....[49]....
        /*0130*/ 	.word	0xffffffff


	//   ....[50]....
        /*0134*/ 	.word	0xffffffff


	//   ....[51]....
        /*0138*/ 	.word	0xffffffff


	//   ....[52]....
        /*013c*/ 	.word	0xffffffff


	//   ....[53]....
        /*0140*/ 	.word	0xffffffff


	//   ....[54]....
        /*0144*/ 	.word	0xffffffff


	//   ....[55]....
        /*0148*/ 	.word	0xffffffff


	//   ....[56]....
        /*014c*/ 	.word	0xffffffff


	//   ....[57]....
        /*0150*/ 	.word	0xffffffff


	//   ....[58]....
        /*0154*/ 	.word	0xffffffff


	//   ....[59]....
        /*0158*/ 	.word	0xffffffff


	//   ....[60]....
        /*015c*/ 	.word	0xffffffff


	//   ....[61]....
        /*0160*/ 	.word	0xffffffff


	//   ....[62]....
        /*0164*/ 	.word	0xffffffff


	//   ....[63]....
        /*0168*/ 	.word	0xffffffff


	//   ....[64]....
        /*016c*/ 	.word	0xffffffff


	//   ....[65]....
        /*0170*/ 	.word	0xffffffff


	//   ....[66]....
        /*0174*/ 	.word	0xffffffff


	//   ....[67]....
        /*0178*/ 	.word	0xffffffff


	//   ....[68]....
        /*017c*/ 	.word	0xffffffff


	//   ....[69]....
        /*0180*/ 	.word	0xffffffff


	//   ....[70]....
        /*0184*/ 	.word	0xffffffff


	//   ....[71]....
        /*0188*/ 	.word	0xffffffff


	//   ....[72]....
        /*018c*/ 	.word	0xffffffff


	//   ....[73]....
        /*0190*/ 	.word	0xffffffff


	//   ....[74]....
        /*0194*/ 	.word	0xffffffff


	//   ....[75]....
        /*0198*/ 	.word	0xffffffff


	//   ....[76]....
        /*019c*/ 	.word	0xffffffff


	//   ....[77]....
        /*01a0*/ 	.word	0xffffffff


	//   ....[78]....
        /*01a4*/ 	.word	0xffffffff


	//   ....[79]....
        /*01a8*/ 	.word	0xffffffff


	//   ....[80]....
        /*01ac*/ 	.word	0xffffffff


	//   ....[81]....
        /*01b0*/ 	.word	0xffffffff


	//   ....[82]....
        /*01b4*/ 	.word	0xffffffff


	//   ....[83]....
        /*01b8*/ 	.word	0xffffffff


	//   ....[84]....
        /*01bc*/ 	.word	0xffffffff


	//   ....[85]....
        /*01c0*/ 	.word	0xffffffff


	//   ....[86]....
        /*01c4*/ 	.word	0xffffffff


	//   ....[87]....
        /*01c8*/ 	.word	0xffffffff


	//   ....[88]....
        /*01cc*/ 	.word	0xffffffff


	//   ....[89]....
        /*01d0*/ 	.word	0xffffffff


	//   ....[90]....
        /*01d4*/ 	.word	0xffffffff


	//   ....[91]....
        /*01d8*/ 	.word	0xffffffff


	//   ....[92]....
        /*01dc*/ 	.word	0xffffffff


	//   ....[93]....
        /*01e0*/ 	.word	0xffffffff


	//   ....[94]....
        /*01e4*/ 	.word	0xffffffff


	//   ....[95]....
        /*01e8*/ 	.word	0xffffffff


	//   ....[96]....
        /*01ec*/ 	.word	0xffffffff


	//   ....[97]....
        /*01f0*/ 	.word	0xffffffff


	//   ....[98]....
        /*01f4*/ 	.word	0xffffffff


	//   ....[99]....
        /*01f8*/ 	.word	0xffffffff


	//   ....[100]....
        /*01fc*/ 	.word	0xffffffff


	//   ....[101]....
        /*0200*/ 	.word	0xffffffff


	//   ....[102]....
        /*0204*/ 	.word	0xffffffff


	//   ....[103]....
        /*0208*/ 	.word	0xffffffff


	//   ....[104]....
        /*020c*/ 	.word	0xffffffff


	//   ....[105]....
        /*0210*/ 	.word	0xffffffff


	//   ....[106]....
        /*0214*/ 	.word	0xffffffff


	//   ....[107]....
        /*0218*/ 	.word	0xffffffff


	//   ....[108]....
        /*021c*/ 	.word	0xffffffff


	//   ....[109]....
        /*0220*/ 	.word	0xffffffff


	//   ....[110]....
        /*0224*/ 	.word	0xffffffff


	//   ....[111]....
        /*0228*/ 	.word	0xffffffff


	//   ....[112]....
        /*022c*/ 	.word	0xffffffff


	//   ....[113]....
        /*0230*/ 	.word	0xffffffff


	//   ....[114]....
        /*0234*/ 	.word	0xffffffff


	//   ....[115]....
        /*0238*/ 	.word	0xffffffff


	//   ....[116]....
        /*023c*/ 	.word	0xffffffff


	//   ....[117]....
        /*0240*/ 	.word	0xffffffff


	//   ....[118]....
        /*0244*/ 	.word	0xffffffff


	//   ....[119]....
        /*0248*/ 	.word	0xffffffff


	//   ....[120]....
        /*024c*/ 	.word	0xffffffff


	//   ....[121]....
        /*0250*/ 	.word	0xffffffff


	//   ....[122]....
        /*0254*/ 	.word	0xffffffff


	//   ....[123]....
        /*0258*/ 	.word	0xffffffff


	//   ....[124]....
        /*025c*/ 	.word	0xffffffff


	//   ....[125]....
        /*0260*/ 	.word	0xffffffff


	//   ....[126]....
        /*0264*/ 	.word	0xffffffff


	//   ....[127]....
        /*0268*/ 	.word	0xffffffff


	//   ....[128]....
        /*026c*/ 	.word	0xffffffff


	//   ....[129]....
        /*0270*/ 	.word	0xffffffff


	//   ....[130]....
        /*0274*/ 	.word	0xffffffff


	//   ....[131]....
        /*0278*/ 	.word	0xffffffff


	//   ....[132]....
        /*027c*/ 	.word	0xffffffff


	//   ....[133]....
        /*0280*/ 	.word	0xffffffff


	//   ....[134]....
        /*0284*/ 	.word	0xffffffff


	//   ....[135]....
        /*0288*/ 	.word	0xffffffff


	//   ....[136]....
        /*028c*/ 	.word	0xffffffff


	//   ....[137]....
        /*0290*/ 	.word	0xffffffff


	//   ....[138]....
        /*0294*/ 	.word	0xffffffff


	//   ....[139]....
        /*0298*/ 	.word	0xffffffff


	//   ....[140]....
        /*029c*/ 	.word	0xffffffff


	//   ....[141]....
        /*02a0*/ 	.word	0xffffffff


	//   ....[142]....
        /*02a4*/ 	.word	0xffffffff


	//   ....[143]....
        /*02a8*/ 	.word	0xffffffff


	//   ....[144]....
        /*02ac*/ 	.word	0xffffffff


	//   ....[145]....
        /*02b0*/ 	.word	0xffffffff


	//   ....[146]....
        /*02b4*/ 	.word	0xffffffff


	//   ....[147]....
        /*02b8*/ 	.word	0xffffffff


	//   ....[148]....
        /*02bc*/ 	.word	0xffffffff


	//   ....[149]....
        /*02c0*/ 	.word	0xffffffff


	//   ....[150]....
        /*02c4*/ 	.word	0xffffffff


	//   ....[151]....
        /*02c8*/ 	.word	0xffffffff


	//   ....[152]....
        /*02cc*/ 	.word	0xffffffff


	//   ....[153]....
        /*02d0*/ 	.word	0xffffffff


	//   ....[154]....
        /*02d4*/ 	.word	0xffffffff


	//   ....[155]....
        /*02d8*/ 	.word	0xffffffff


	//   ....[156]....
        /*02dc*/ 	.word	0xffffffff


	//   ....[157]....
        /*02e0*/ 	.word	0xffffffff


	//   ....[158]....
        /*02e4*/ 	.word	0xffffffff


	//   ....[159]....
        /*02e8*/ 	.word	0xffffffff


	//   ....[160]....
        /*02ec*/ 	.word	0xffffffff


	//   ....[161]....
        /*02f0*/ 	.word	0xffffffff


	//   ....[162]....
        /*02f4*/ 	.word	0xffffffff


	//   ....[163]....
        /*02f8*/ 	.word	0xffffffff


	//   ....[164]....
        /*02fc*/ 	.word	0xffffffff


	//   ....[165]....
        /*0300*/ 	.word	0xffffffff


	//   ....[166]....
        /*0304*/ 	.word	0xffffffff


	//   ....[167]....
        /*0308*/ 	.word	0xffffffff


	//   ....[168]....
        /*030c*/ 	.word	0xffffffff


	//   ....[169]....
        /*0310*/ 	.word	0xffffffff


	//   ....[170]....
        /*0314*/ 	.word	0xffffffff


	//   ....[171]....
        /*0318*/ 	.word	0xffffffff


	//   ....[172]....
        /*031c*/ 	.word	0xffffffff


	//   ....[173]....
        /*0320*/ 	.word	0xffffffff


	//   ....[174]....
        /*0324*/ 	.word	0xffffffff


	//   ....[175]....
        /*0328*/ 	.word	0xffffffff


	//   ....[176]....
        /*032c*/ 	.word	0xffffffff


	//   ....[177]....
        /*0330*/ 	.word	0xffffffff


	//   ....[178]....
        /*0334*/ 	.word	0xffffffff


	//   ....[179]....
        /*0338*/ 	.word	0xffffffff


	//   ....[180]....
        /*033c*/ 	.word	0xffffffff


	//   ....[181]....
        /*0340*/ 	.word	0xffffffff


	//   ....[182]....
        /*0344*/ 	.word	0xffffffff


	//   ....[183]....
        /*0348*/ 	.word	0xffffffff


	//   ....[184]....
        /*034c*/ 	.word	0xffffffff


	//----- nvinfo : EIATTR_COOP_GROUP_INSTR_OFFSETS
	.align		4
.L_334:
        /*0350*/ 	.byte	0x04, 0x28
        /*0352*/ 	.short	(.L_336 - .L_335)


	//   ....[0]....
.L_335:
        /*0354*/ 	.word	0x00000050


	//   ....[1]....
        /*0358*/ 	.word	0x000001f0


	//   ....[2]....
        /*035c*/ 	.word	0x00000220


	//   ....[3]....
        /*0360*/ 	.word	0x00000250


	//   ....[4]....
        /*0364*/ 	.word	0x00000280


	//   ....[5]....
        /*0368*/ 	.word	0x000002b0


	//   ....[6]....
        /*036c*/ 	.word	0x000002e0


	//   ....[7]....
        /*0370*/ 	.word	0x00000450


	//   ....[8]....
        /*0374*/ 	.word	0x00000490


	//   ....[9]....
        /*0378*/ 	.word	0x000004c0


	//   ....[10]....
        /*037c*/ 	.word	0x000004f0


	//   ....[11]....
        /*0380*/ 	.word	0x00000520


	//   ....[12]....
        /*0384*/ 	.word	0x00000550


	//   ....[13]....
        /*0388*/ 	.word	0x000005e0


	//   ....[14]....
        /*038c*/ 	.word	0x00000620


	//   ....[15]....
        /*0390*/ 	.word	0x00000640


	//   ....[16]....
        /*0394*/ 	.word	0x000006a0


	//   ....[17]....
        /*0398*/ 	.word	0x00006bb0


	//   ....[18]....
        /*039c*/ 	.word	0x00006bd0


	//   ....[19]....
        /*03a0*/ 	.word	0x00006dc0


	//   ....[20]....
        /*03a4*/ 	.word	0x00006dd0


	//   ....[21]....
        /*03a8*/ 	.word	0x00006f60


	//   ....[22]....
        /*03ac*/ 	.word	0x00006f80


	//   ....[23]....
        /*03b0*/ 	.word	0x00007110


	//   ....[24]....
        /*03b4*/ 	.word	0x00007120


	//   ....[25]....
        /*03b8*/ 	.word	0x00007770


	//   ....[26]....
        /*03bc*/ 	.word	0x00007790


	//   ....[27]....
        /*03c0*/ 	.word	0x000077b0


	//   ....[28]....
        /*03c4*/ 	.word	0x000077c0


	//   ....[29]....
        /*03c8*/ 	.word	0x00007c50


	//   ....[30]....
        /*03cc*/ 	.word	0x00007c90


	//   ....[31]....
        /*03d0*/ 	.word	0x00007cd0


	//   ....[32]....
        /*03d4*/ 	.word	0x00007d10


	//   ....[33]....
        /*03d8*/ 	.word	0x000081d0


	//   ....[34]....
        /*03dc*/ 	.word	0x00008210


	//   ....[35]....
        /*03e0*/ 	.word	0x00008250


	//   ....[36]....
        /*03e4*/ 	.word	0x00008280


	//   ....[37]....
        /*03e8*/ 	.word	0x000086e0


	//   ....[38]....
        /*03ec*/ 	.word	0x00008720


	//   ....[39]....
        /*03f0*/ 	.word	0x00008760


	//   ....[40]....
        /*03f4*/ 	.word	0x00008780


	//   ....[41]....
        /*03f8*/ 	.word	0x0000c100


	//   ....[42]....
        /*03fc*/ 	.word	0x0000c120


	//   ....[43]....
        /*0400*/ 	.word	0x0000c140


	//   ....[44]....
        /*0404*/ 	.word	0x0000c150


	//   ....[45]....
        /*0408*/ 	.word	0x0000c380


	//   ....[46]....
        /*040c*/ 	.word	0x0000c3f0


	//   ....[47]....
        /*0410*/ 	.word	0x0000c440


	//   ....[48]....
        /*0414*/ 	.word	0x0000c490


	//   ....[49]....
        /*0418*/ 	.word	0x0000c820


	//   ....[50]....
        /*041c*/ 	.word	0x0000c870


	//   ....[51]....
        /*0420*/ 	.word	0x0000c8d0


	//   ....[52]....
        /*0424*/ 	.word	0x0000c910


	//   ....[53]....
        /*0428*/ 	.word	0x0000cbc0


	//   ....[54]....
        /*042c*/ 	.word	0x0000cc30


	//   ....[55]....
        /*0430*/ 	.word	0x0000cc80


	//   ....[56]....
        /*0434*/ 	.word	0x0000ccd0


	//   ....[57]....
        /*0438*/ 	.word	0x00011690


	//   ....[58]....
        /*043c*/ 	.word	0x000118b0


	//   ....[59]....
        /*0440*/ 	.word	0x00011d90


	//   ....[60]....
        /*0444*/ 	.word	0x00011f40


	//   ....[61]....
        /*0448*/ 	.word	0x00011fa0


	//   ....[62]....
        /*044c*/ 	.word	0x00012040


	//   ....[63]....
        /*0450*/ 	.word	0x00012e10


	//   ....[64]....
        /*0454*/ 	.word	0x000136c0


	//   ....[65]....
        /*0458*/ 	.word	0x00013b30


	//   ....[66]....
        /*045c*/ 	.word	0x00013c80


	//   ....[67]....
        /*0460*/ 	.word	0x00013cb0


	//   ....[68]....
        /*0464*/ 	.word	0x00013d00


	//   ....[69]....
        /*0468*/ 	.word	0x00015ce0


	//   ....[70]....
        /*046c*/ 	.word	0x00015d00


	//   ....[71]....
        /*0470*/ 	.word	0x00015d20


	//   ....[72]....
        /*0474*/ 	.word	0x00015d40


	//   ....[73]....
        /*0478*/ 	.word	0x00017370


	//   ....[74]....
        /*047c*/ 	.word	0x00017bf0


	//   ....[75]....
        /*0480*/ 	.word	0x00018060


	//   ....[76]....
        /*0484*/ 	.word	0x00018160


	//   ....[77]....
        /*0488*/ 	.word	0x000181c0


	//   ....[78]....
        /*048c*/ 	.word	0x00018260


	//   ....[79]....
        /*0490*/ 	.word	0x00019500


	//   ....[80]....
        /*0494*/ 	.word	0x00019530


	//   ....[81]....
        /*0498*/ 	.word	0x00019540


	//   ....[82]....
        /*049c*/ 	.word	0x00019570


	//   ....[83]....
        /*04a0*/ 	.word	0x0001acf0


	//   ....[84]....
        /*04a4*/ 	.word	0x0001ad20


	//   ....[85]....
        /*04a8*/ 	.word	0x0001ad30


	//   ....[86]....
        /*04ac*/ 	.word	0x0001ad40


	//   ....[87]....
        /*04b0*/ 	.word	0x0001b100


	//   ....[88]....
        /*04b4*/ 	.word	0x0001b120


	//   ....[89]....
        /*04b8*/ 	.word	0x0001b2f0


	//   ....[90]....
        /*04bc*/ 	.word	0x0001b300


	//   ....[91]....
        /*04c0*/ 	.word	0x0001b470


	//   ....[92]....
        /*04c4*/ 	.word	0x0001b490


	//   ....[93]....
        /*04c8*/ 	.word	0x0001b600


	//   ....[94]....
        /*04cc*/ 	.word	0x0001b610


	//   ....[95]....
        /*04d0*/ 	.word	0x0001b970


	//   ....[96]....
        /*04d4*/ 	.word	0x0001b990


	//   ....[97]....
        /*04d8*/ 	.word	0x0001c5c0


	//   ....[98]....
        /*04dc*/ 	.word	0x0001c5d0


	//   ....[99]....
        /*04e0*/ 	.word	0x0001d920


	//   ....[100]....
        /*04e4*/ 	.word	0x0001d940


	//   ....[101]....
        /*04e8*/ 	.word	0x0001db20


	//   ....[102]....
        /*04ec*/ 	.word	0x0001db30


	//   ....[103]....
        /*04f0*/ 	.word	0x0001dca0


	//   ....[104]....
        /*04f4*/ 	.word	0x0001dcc0


	//   ....[105]....
        /*04f8*/ 	.word	0x0001de30


	//   ....[106]....
        /*04fc*/ 	.word	0x0001de40


	//   ....[107]....
        /*0500*/ 	.word	0x0001e050


	//   ....[108]....
        /*0504*/ 	.word	0x0001e070


	//   ....[109]....
        /*0508*/ 	.word	0x0001e190


	//   ....[110]....
        /*050c*/ 	.word	0x0001e1d0


	//   ....[111]....
        /*0510*/ 	.word	0x0001e200


	//   ....[112]....
        /*0514*/ 	.word	0x0001e230


	//   ....[113]....
        /*0518*/ 	.word	0x0001e260


	//   ....[114]....
        /*051c*/ 	.word	0x0001e290


	//   ....[115]....
        /*0520*/ 	.word	0x0001e3e0


	//   ....[116]....
        /*0524*/ 	.word	0x0001e420


	//   ....[117]....
        /*0528*/ 	.word	0x0001e450


	//   ....[118]....
        /*052c*/ 	.word	0x0001e480


	//   ....[119]....
        /*0530*/ 	.word	0x0001e4b0


	//   ....[120]....
        /*0534*/ 	.word	0x0001e4e0


	//   ....[121]....
        /*0538*/ 	.word	0x0001e570


	//   ....[122]....
        /*053c*/ 	.word	0x0001e5b0


	//   ....[123]....
        /*0540*/ 	.word	0x0001e5c0


	//   ....[124]....
        /*0544*/ 	.word	0x0001e620


	//   ....[125]....
        /*0548*/ 	.word	0x0001eff0


	//   ....[126]....
        /*054c*/ 	.word	0x0001f050


	//   ....[127]....
        /*0550*/ 	.word	0x0001f0a0


	//   ....[128]....
        /*0554*/ 	.word	0x0001f0f0


	//   ....[129]....
        /*0558*/ 	.word	0x0001f140


	//   ....[130]....
        /*055c*/ 	.word	0x0001f1b0


	//   ....[131]....
        /*0560*/ 	.word	0x0001f200


	//   ....[132]....
        /*0564*/ 	.word	0x0001f270


	//   ....[133]....
        /*0568*/ 	.word	0x0001f2e0


	//   ....[134]....
        /*056c*/ 	.word	0x0001f340


	//   ....[135]....
        /*0570*/ 	.word	0x0001f3b0


	//   ....[136]....
        /*0574*/ 	.word	0x0001f420


	//   ....[137]....
        /*0578*/ 	.word	0x0001f490


	//   ....[138]....
        /*057c*/ 	.word	0x0001f4f0


	//   ....[139]....
        /*0580*/ 	.word	0x0001f560


	//   ....[140]....
        /*0584*/ 	.word	0x0001f5d0


	//   ....[141]....
        /*0588*/ 	.word	0x0001f640


	//   ....[142]....
        /*058c*/ 	.word	0x0001f6a0


	//   ....[143]....
        /*0590*/ 	.word	0x0001f700


	//   ....[144]....
        /*0594*/ 	.word	0x0001f760


	//   ....[145]....
        /*0598*/ 	.word	0x0001f7b0


	//   ....[146]....
        /*059c*/ 	.word	0x0001f800


	//   ....[147]....
        /*05a0*/ 	.word	0x0001f870


	//   ....[148]....
        /*05a4*/ 	.word	0x0001f8e0


	//   ....[149]....
        /*05a8*/ 	.word	0x0001f950


	//   ....[150]....
        /*05ac*/ 	.word	0x0001f9b0


	//   ....[151]....
        /*05b0*/ 	.word	0x0001fa20


	//   ....[152]....
        /*05b4*/ 	.word	0x0001fa90


	//   ....[153]....
        /*05b8*/ 	.word	0x0001fb00


	//   ....[154]....
        /*05bc*/ 	.word	0x0001fb60


	//   ....[155]....
        /*05c0*/ 	.word	0x0001fbd0


	//   ....[156]....
        /*05c4*/ 	.word	0x0001fc40


	//   ....[157]....
        /*05c8*/ 	.word	0x0001fcb0


	//   ....[158]....
        /*05cc*/ 	.word	0x0001fd10


	//   ....[159]....
        /*05d0*/ 	.word	0x0001fd80


	//   ....[160]....
        /*05d4*/ 	.word	0x0001fdf0


	//   ....[161]....
        /*05d8*/ 	.word	0x0001fe60


	//   ....[162]....
        /*05dc*/ 	.word	0x0001fec0


	//   ....[163]....
        /*05e0*/ 	.word	0x0001ff30


	//   ....[164]....
        /*05e4*/ 	.word	0x0001ffa0


	//   ....[165]....
        /*05e8*/ 	.word	0x00020010


	//   ....[166]....
        /*05ec*/ 	.word	0x00020070


	//   ....[167]....
        /*05f0*/ 	.word	0x000200e0


	//   ....[168]....
        /*05f4*/ 	.word	0x00020150


	//   ....[169]....
        /*05f8*/ 	.word	0x000201a0


	//   ....[170]....
        /*05fc*/ 	.word	0x000201e0


	//   ....[171]....
        /*0600*/ 	.word	0x00020230


	//   ....[172]....
        /*0604*/ 	.word	0x00020280


	//   ....[173]....
        /*0608*/ 	.word	0x000202d0


	//   ....[174]....
        /*060c*/ 	.word	0x00020340


	//   ....[175]....
        /*0610*/ 	.word	0x00020390


	//   ....[176]....
        /*0614*/ 	.word	0x000203e0


	//   ....[177]....
        /*0618*/ 	.word	0x00020430


	//   ....[178]....
        /*061c*/ 	.word	0x00020480


	//   ....[179]....
        /*0620*/ 	.word	0x000204d0


	//   ....[180]....
        /*0624*/ 	.word	0x00020540


	//   ....[181]....
        /*0628*/ 	.word	0x00020590


	//   ....[182]....
        /*062c*/ 	.word	0x00020600


	//   ....[183]....
        /*0630*/ 	.word	0x00020660


	//   ....[184]....
        /*0634*/ 	.word	0x000206d0


	//----- nvinfo : EIATTR_EXIT_INSTR_OFFSETS
	.align		4
.L_336:
        /*0638*/ 	.byte	0x04, 0x1c
        /*063a*/ 	.short	(.L_338 - .L_337)


	//   ....[0]....
.L_337:
        /*063c*/ 	.word	0x00001000


	//   ....[1]....
        /*0640*/ 	.word	0x0001efb0


	//----- nvinfo : EIATTR_MAX_THREADS
	.align		4
.L_338:
        /*0644*/ 	.byte	0x04, 0x05
        /*0646*/ 	.short	(.L_340 - .L_339)
.L_339:
        /*0648*/ 	.word	0x00000100
        /*064c*/ 	.word	0x00000001
        /*0650*/ 	.word	0x00000001


	//----- nvinfo : EIATTR_CRS_STACK_SIZE
	.align		4
.L_340:
        /*0654*/ 	.byte	0x04, 0x1e
        /*0656*/ 	.short	(.L_342 - .L_341)
.L_341:
        /*0658*/ 	.word	0x00000000
.L_342:


//--------------------- .nv.info._ZN7cutlass13device_kernelIN5flash19enable_sm80_to_sm89INS1_16FlashAttnFwdSm80INS1_25CollectiveMainloopFwdSm80ILi8ELi1ELb1EN4cute5tupleIJNS5_1CILi128EEENS7_ILi64EEENS7_ILi256EEEEEELi256ENS_10bfloat16_tEfNS_4arch4Sm80ELb1ELb0ELb0ELb0ELb0ELb0ELb1ELb1EEENS1_21CollectiveEpilogueFwdINS6_IJS8_SA_S9_EEENS6_IJNS7_ILi1EEESI_SI_EEESC_SE_Li256ELb0ELb1ELb1ELb0EEENS1_30DynamicPersistentTileSchedulerILi256ELi256ELb1ELb1ELb0EEEEEEEEEvNT_6ParamsE --------------------------
	.section	.nv.info._ZN7cutlass13device_kernelIN5flash19enable_sm80_to_sm89INS1_16FlashAttnFwdSm80INS1_25CollectiveMainloopFwdSm80ILi8ELi1ELb1EN4cute5tupleIJNS5_1CILi128EEENS7_ILi64EEENS7_ILi256EEEEEELi256ENS_10bfloat16_tEfNS_4arch4Sm80ELb1ELb0ELb0ELb0ELb0ELb0ELb1ELb1EEENS1_21CollectiveEpilogueFwdINS6_IJS8_SA_S9_EEENS6_IJNS7_ILi1EEESI_SI_EEESC_SE_Li256ELb0ELb1ELb1ELb0EEENS1_30DynamicPersistentTileSchedulerILi256ELi256ELb1ELb1ELb0EEEEEEEEEvNT_6ParamsE,"",@"SHT_CUDA_INFO"
	.sectionflags	@""
	.align	4


	//----- nvinfo : EIATTR_CUDA_API_VERSION
	.align		4
        /*0000*/ 	.byte	0x04, 0x37
        /*0002*/ 	.short	(.L_344 - .L_343)
.L_343:
        /*0004*/ 	.word	0x00000082


	//----- nvinfo : EIATTR_SW2861232_WAR
	.align		4
.L_344:
        /*0008*/ 	.byte	0x01, 0x35
	.zero		2


	//----- nvinfo : EIATTR_PARAM_CBANK
	.align		4
        /*000c*/ 	.byte	0x04, 0x0a
        /*000e*/ 	.short	(.L_346 - .L_345)
	.align		4
.L_345:
        /*0010*/ 	.word	index@(.nv.constant0._ZN7cutlass13device_kernelIN5flash19enable_sm80_to_sm89INS1_16FlashAttnFwdSm80INS1_25CollectiveMainloopFwdSm80ILi8ELi1ELb1EN4cute5tupleIJNS5_1CILi128EEENS7_ILi64EEENS7_ILi256EEEEEELi256ENS_10bfloat16_tEfNS_4arch4Sm80ELb1ELb0ELb0ELb0ELb0ELb0ELb1ELb1EEENS1_21CollectiveEpilogueFwdINS6_IJS8_SA_S9_EEENS6_IJNS7_ILi1EEESI_SI_EEESC_SE_Li256ELb0ELb1ELb1ELb0EEENS1_30DynamicPersistentTileSchedulerILi256ELi256ELb1ELb1ELb0EEEEEEEEEvNT_6ParamsE)
        /*0014*/ 	.short	0x0160
        /*0016*/ 	.short	0x0428


	//----- nvinfo : EIATTR_CBANK_PARAM_SIZE
	.align		4
.L_346:
        /*0018*/ 	.byte	0x03, 0x19
        /*001a*/ 	.short	0x0428


	//----- nvinfo : EIATTR_KPARAM_INFO
	.align		4
        /*001c*/ 	.byte	0x04, 0x17
        /*001e*/ 	.short	(.L_348 - .L_347)
.L_347:
        /*0020*/ 	.word	0x00000000
        /*0024*/ 	.short	0x0000
        /*0026*/ 	.short	0x0000
        /*0028*/ 	.byte	0x00, 0xf0, 0xa1, 0x10


	//----- nvinfo : EIATTR_MAXREG_COUNT
	.align		4
.L_348:
        /*002c*/ 	.byte	0x03, 0x1b
        /*002e*/ 	.short	0x00ff


	//----- nvinfo : EIATTR_NUM_BARRIERS
	.align		4
        /*0030*/ 	.byte	0x02, 0x4c
        /*0032*/ 	.byte	0x06
	.zero		1


	//----- nvinfo : EIATTR_ANNOTATIONS
	.align		4
        /*0034*/ 	.byte	0x04, 0x55
        /*0036*/ 	.short	(.L_350 - .L_349)


	//   ....[0]....
.L_349:
        /* <DEDUP_REMOVED lines=125> */


	//----- nvinfo : EIATTR_MERCURY_ISA_VERSION
	.align		4
.L_350:
        /*07f0*/ 	.byte	0x03, 0x5f
        /*07f2*/ 	.short	0x0000


	//----- nvinfo : EIATTR_INT_WARP_WIDE_INSTR_OFFSETS
	.align		4
        /*07f4*/ 	.byte	0x04, 0x31
        /*07f6*/ 	.short	(.L_352 - .L_351)


	//   ....[0]....
.L_351:
        /*07f8*/ 	.word	0x0000d890


	//   ....[1]....
        /*07fc*/ 	.word	0x0000d910


	//----- nvinfo : EIATTR_COOP_GROUP_MASK_REGIDS
	.align		4
.L_352:
        /*0800*/ 	.byte	0x04, 0x29
        /*0802*/ 	.short	(.L_354 - .L_353)


	//   ....[0]....
.L_353:
        /*0804*/ 	.word	0xffffffff


	//   ....[1]....
        /*0808*/ 	.word	0xffffffff


	//   ....[2]....
        /*080c*/ 	.word	0xffffffff


	//   ....[3]....
        /*0810*/ 	.word	0xffffffff


	//   ....[4]....
        /*0814*/ 	.word	0xffffffff


	//   ....[5]....
        /*0818*/ 	.word	0xffffffff


	//   ....[6]....
        /*081c*/ 	.word	0xffffffff


	//   ....[7]....
        /*0820*/ 	.word	0xffffffff


	//   ....[8]....
        /*0824*/ 	.word	0xffffffff


	//   ....[9]....
        /*0828*/ 	.word	0xffffffff


	//   ....[10]....
        /*082c*/ 	.word	0xffffffff


	//   ....[11]....
        /*0830*/ 	.word	0xffffffff


	//   ....[12]....
        /*0834*/ 	.word	0xffffffff


	//   ....[13]....
        /*0838*/ 	.word	0xffffffff


	//   ....[14]....
        /*083c*/ 	.word	0xffffffff


	//   ....[15]....
        /*0840*/ 	.word	0xffffffff


	//   ....[16]....
        /*0844*/ 	.word	0xffffffff


	//   ....[17]....
        /*0848*/ 	.word	0xffffffff


	//   ....[18]....
        /*084c*/ 	.word	0xffffffff


	//   ....[19]....
        /*0850*/ 	.word	0xffffffff


	//   ....[20]....
        /*0854*/ 	.word	0xffffffff


	//   ....[21]....
        /*0858*/ 	.word	0xffffffff


	//   ....[22]....
        /*085c*/ 	.word	0xffffffff


	//   ....[23]....
        /*0860*/ 	.word	0xffffffff


	//   ....[24]....
        /*0864*/ 	.word	0xffffffff


	//   ....[25]....
        /*0868*/ 	.word	0xffffffff


	//   ....[26]....
        /*086c*/ 	.word	0xffffffff


	//   ....[27]....
        /*0870*/ 	.word	0xffffffff


	//   ....[28]....
        /*0874*/ 	.word	0xffffffff


	//   ....[29]....
        /*0878*/ 	.word	0xffffffff


	//   ....[30]....
        /*087c*/ 	.word	0xffffffff


	//   ....[31]....
        /*0880*/ 	.word	0xffffffff


	//   ....[32]....
        /*0884*/ 	.word	0xffffffff


	//   ....[33]....
        /*0888*/ 	.word	0xffffffff


	//   ....[34]....
        /*088c*/ 	.word	0xffffffff


	//   ....[35]....
        /*0890*/ 	.word	0xffffffff


	//   ....[36]....
        /*0894*/ 	.word	0xffffffff


	//   ....[37]....
        /*0898*/ 	.word	0xffffffff


	//   ....[38]....
        /*089c*/ 	.word	0xffffffff


	//   ....[39]....
        /*08a0*/ 	.word	0xffffffff


	//   ....[40]....
        /*08a4*/ 	.word	0xffffffff


	//   ....[41]....
        /*08a8*/ 	.word	0xffffffff


	//   ....[42]....
        /*08ac*/ 	.word	0xffffffff


	//   ....[43]....
        /*08b0*/ 	.word	0xffffffff


	//----- nvinfo : EIATTR_COOP_GROUP_INSTR_OFFSETS
	.align		4
.L_354:
        /*08b4*/ 	.byte	0x04, 0x28
        /*08b6*/ 	.short	(.L_356 - .L_355)


	//   ....[0]....
.L_355:
        /*08b8*/ 	.word	0x00000050


	//   ....[1]....
        /*08bc*/ 	.word	0x00001de0


	//   ....[2]....
        /*08c0*/ 	.word	0x00001df0


	//   ....[3]....
        /*08c4*/ 	.word	0x00001e20


	//   ....[4]....
        /*08c8*/ 	.word	0x00001e40


	//   ....[5]....
        /*08cc*/ 	.word	0x00001e50


	//   ....[6]....
        /*08d0*/ 	.word	0x00001e70


	//   ....[7]....
        /*08d4*/ 	.word	0x00001fa0


	//   ....[8]....
        /*08d8*/ 	.word	0x00001fb0


	//   ....[9]....
        /*08dc*/ 	.word	0x00003870


	//   ....[10]....
        /*08e0*/ 	.word	0x00003880


	//   ....[11]....
        /*08e4*/ 	.word	0x00003dc0


	//   ....[12]....
        /*08e8*/ 	.word	0x00003f40


	//   ....[13]....
        /*08ec*/ 	.word	0x00003f50


	//   ....[14]....
        /*08f0*/ 	.word	0x00003f80


	//   ....[15]....
        /*08f4*/ 	.word	0x00006bd0


	//   ....[16]....
        /*08f8*/ 	.word	0x00006bf0


	//   ....[17]....
        /*08fc*/ 	.word	0x00007300


	//   ....[18]....
        /*0900*/ 	.word	0x000074e0


	//   ....[19]....
        /*0904*/ 	.word	0x00007500


	//   ....[20]....
        /*0908*/ 	.word	0x00007640


	//   ....[21]....
        /*090c*/ 	.word	0x0000abf0


	//   ....[22]....
        /*0910*/ 	.word	0x0000ac20


	//   ....[23]....
        /*0914*/ 	.word	0x0000ac40


	//   ....[24]....
        /*0918*/ 	.word	0x0000ac60


	//   ....[25]....
        /*091c*/ 	.word	0x0000ce40


	//   ....[26]....
        /*0920*/ 	.word	0x0000ce90


	//   ....[27]....
        /*0924*/ 	.word	0x0000ceb0


	//   ....[28]....
        /*0928*/ 	.word	0x0000ced0


	//   ....[29]....
        /*092c*/ 	.word	0x0000da60


	//   ....[30]....
        /*0930*/ 	.word	0x0000dfc0


	//   ....[31]....
        /*0934*/ 	.word	0x0000dfd0


	//   ....[32]....
        /*0938*/ 	.word	0x0000e000


	//   ....[33]....
        /*093c*/ 	.word	0x0000e020


	//   ....[34]....
        /*0940*/ 	.word	0x0000e110


	//   ....[35]....
        /*0944*/ 	.word	0x0000e170


	//   ....[36]....
        /*0948*/ 	.word	0x0000ec20


	//   ....[37]....
        /*094c*/ 	.word	0x0000ec30


	//   ....[38]....
        /*0950*/ 	.word	0x0000f7c0


	//   ....[39]....
        /*0954*/ 	.word	0x0000f8a0


	//   ....[40]....
        /*0958*/ 	.word	0x0000f900


	//   ....[41]....
        /*095c*/ 	.word	0x0000f950


	//   ....[42]....
        /*0960*/ 	.word	0x0000f9b0


	//   ....[43]....
        /*0964*/ 	.word	0x0000fa00


	//----- nvinfo : EIATTR_EXIT_INSTR_OFFSETS
	.align		4
.L_356:
        /*0968*/ 	.byte	0x04, 0x1c
        /*096a*/ 	.short	(.L_358 - .L_357)


	//   ....[0]....
.L_357:
        /*096c*/ 	.word	0x000000a0


	//   ....[1]....
        /*0970*/ 	.word	0x0000f860


	//----- nvinfo : EIATTR_MAX_THREADS
	.align		4
.L_358:
        /*0974*/ 	.byte	0x04, 0x05
        /*0976*/ 	.short	(.L_360 - .L_359)
.L_359:
        /*0978*/ 	.word	0x00000100
        /*097c*/ 	.word	0x00000001
        /*0980*/ 	.word	0x00000001


	//----- nvinfo : EIATTR_CRS_STACK_SIZE
	.align		4
.L_360:
        /*0984*/ 	.byte	0x04, 0x1e
        /*0986*/ 	.short	(.L_362 - .L_361)
.L_361:
        /*0988*/ 	.word	0x00000000
.L_362:


//--------------------- .nv.info._ZN7cutlass13device_kernelIN5flash19enable_sm80_to_sm89INS1_16FlashAttnFwdSm80INS1_25CollectiveMainloopFwdSm80ILi8ELi1ELb1EN4cute5tupleIJNS5_1CILi128EEENS7_ILi48EEENS7_ILi256EEEEEELi256ENS_10bfloat16_tEfNS_4arch4Sm80ELb1ELb0ELb0ELb1ELb0ELb0ELb1ELb1EEENS1_21CollectiveEpilogueFwdINS6_IJS8_SA_S9_EEENS6_IJNS7_ILi1EEESI_SI_EEESC_SE_Li256ELb1ELb1ELb1ELb0EEENS1_36VarlenDynamicPersistentTileSchedulerILi128ELi48ELi256ELi256ELb1ELb1ELb0ELb1ELb1ELb1EEEEEEEEEvNT_6ParamsE --------------------------
	.section	.nv.info._ZN7cutlass13device_kernelIN5flash19enable_sm80_to_sm89INS1_16FlashAttnFwdSm80INS1_25CollectiveMainloopFwdSm80ILi8ELi1ELb1EN4cute5tupleIJNS5_1CILi128EEENS7_ILi48EEENS7_ILi256EEEEEELi256ENS_10bfloat16_tEfNS_4arch4Sm80ELb1ELb0ELb0ELb1ELb0ELb0ELb1ELb1EEENS1_21CollectiveEpilogueFwdINS6_IJS8_SA_S9_EEENS6_IJNS7_ILi1EEESI_SI_EEESC_SE_Li256ELb1ELb1ELb1ELb0EEENS1_36VarlenDynamicPersistentTileSchedulerILi128ELi48ELi256ELi256ELb1ELb1ELb0ELb1ELb1ELb1EEEEEEEEEvNT_6ParamsE,"",@"SHT_CUDA_INFO"
	.sectionflags	@""
	.align	4


	//----- nvinfo : EIATTR_CUDA_API_VERSION
	.align		4
        /*0000*/ 	.byte	0x04, 0x37
        /*0002*/ 	.short	(.L_364 - .L_363)
.L_363:
        /*0004*/ 	.word	0x00000082


	//----- nvinfo : EIATTR_SW2861232_WAR
	.align		4
.L_364:
        /*0008*/ 	.byte	0x01, 0x35
	.zero		2


	//----- nvinfo : EIATTR_PARAM_CBANK
	.align		4
        /*000c*/ 	.byte	0x04, 0x0a
        /*000e*/ 	.short	(.L_366 - .L_365)
	.align		4
.L_365:
        /*0010*/ 	.word	index@(.nv.constant0._ZN7cutlass13device_kernelIN5flash19enable_sm80_to_sm89INS1_16FlashAttnFwdSm80INS1_25CollectiveMainloopFwdSm80ILi8ELi1ELb1EN4cute5tupleIJNS5_1CILi128EEENS7_ILi48EEENS7_ILi256EEEEEELi256ENS_10bfloat16_tEfNS_4arch4Sm80ELb1ELb0ELb0ELb1ELb0ELb0ELb1ELb1EEENS1_21CollectiveEpilogueFwdINS6_IJS8_SA_S9_EEENS6_IJNS7_ILi1EEESI_SI_EEESC_SE_Li256ELb1ELb1ELb1ELb0EEENS1_36VarlenDynamicPersistentTileSchedulerILi128ELi48ELi256ELi256ELb1ELb1ELb0ELb1ELb1ELb1EEEEEEEEEvNT_6ParamsE)
        /*0014*/ 	.short	0x0160
        /*0016*/ 	.short	0x0438


	//----- nvinfo : EIATTR_CBANK_PARAM_SIZE
	.align		4
.L_366:
        /*0018*/ 	.byte	0x03, 0x19
        /*001a*/ 	.short	0x0438


	//----- nvinfo : EIATTR_KPARAM_INFO
	.align		4
        /*001c*/ 	.byte	0x04, 0x17
        /*001e*/ 	.short	(.L_368 - .L_367)
.L_367:
        /*0020*/ 	.word	0x00000000
        /*0024*/ 	.short	0x0000
        /*0026*/ 	.short	0x0000
        /*0028*/ 	.byte	0x00, 0xf0, 0xe1, 0x10


	//----- nvinfo : EIATTR_MAXREG_COUNT
	.align		4
.L_368:
        /*002c*/ 	.byte	0x03, 0x1b
        /*002e*/ 	.short	0x00ff


	//----- nvinfo : EIATTR_NUM_BARRIERS
	.align		4
        /*0030*/ 	.byte	0x02, 0x4c
        /*0032*/ 	.byte	0x06
	.zero		1


	//----- nvinfo : EIATTR_ANNOTATIONS
	.align		4
        /*0034*/ 	.byte	0x04, 0x55
        /*0036*/ 	.short	(.L_370 - .L_369)


	//   ....[0]....
.L_369:
        /* <DEDUP_REMOVED lines=119> */


	//----- nvinfo : EIATTR_MERCURY_ISA_VERSION
	.align		4
.L_370:
        /*0798*/ 	.byte	0x03, 0x5f
        /*079a*/ 	.short	0x0000


	//----- nvinfo : EIATTR_INT_WARP_WIDE_INSTR_OFFSETS
	.align		4
        /*079c*/ 	.byte	0x04, 0x31
        /*079e*/ 	.short	(.L_372 - .L_371)


	//   ....[0]....
.L_371:
        /*07a0*/ 	.word	0x0000c5a0


	//   ....[1]....
        /*07a4*/ 	.word	0x0000c620


	//----- nvinfo : EIATTR_COOP_GROUP_MASK_REGIDS
	.align		4
.L_372:
        /*07a8*/ 	.byte	0x04, 0x29
        /*07aa*/ 	.short	(.L_374 - .L_373)


	//   ....[0]....
.L_373:
        /*07ac*/ 	.word	0xffffffff


	//   ....[1]....
        /*07b0*/ 	.word	0xffffffff


	//   ....[2]....
        /*07b4*/ 	.word	0xffffffff


	//   ....[3]....
        /*07b8*/ 	.word	0xffffffff


	//   ....[4]....
        /*07bc*/ 	.word	0xffffffff


	//   ....[5]....
        /*07c0*/ 	.word	0xffffffff


	//   ....[6]....
        /*07c4*/ 	.word	0xffffffff


	//   ....[7]....
        /*07c8*/ 	.word	0xffffffff


	//   ....[8]....
        /*07cc*/ 	.word	0xffffffff


	//   ....[9]....
        /*07d0*/ 	.word	0xffffffff


	//   ....[10]....
        /*07d4*/ 	.word	0xffffffff


	//   ....[11]....
        /*07d8*/ 	.word	0xffffffff


	//   ....[12]....
        /*07dc*/ 	.word	0xffffffff


	//   ....[13]....
        /*07e0*/ 	.word	0xffffffff


	//   ....[14]....
        /*07e4*/ 	.word	0xffffffff


	//   ....[15]....
        /*07e8*/ 	.word	0xffffffff


	//   ....[16]....
        /*07ec*/ 	.word	0xffffffff


	//   ....[17]....
        /*07f0*/ 	.word	0xffffffff


	//   ....[18]....
        /*07f4*/ 	.word	0xffffffff


	//   ....[19]....
        /*07f8*/ 	.word	0xffffffff


	//   ....[20]....
        /*07fc*/ 	.word	0xffffffff


	//   ....[21]....
        /*0800*/ 	.word	0xffffffff


	//   ....[22]....
        /*0804*/ 	.word	0xffffffff


	//   ....[23]....
        /*0808*/ 	.word	0xffffffff


	//   ....[24]....
        /*080c*/ 	.word	0xffffffff


	//   ....[25]....
        /*0810*/ 	.word	0xffffffff


	//   ....[26]....
        /*0814*/ 	.word	0xffffffff


	//   ....[27]....
        /*0818*/ 	.word	0xffffffff


	//   ....[28]....
        /*081c*/ 	.word	0xffffffff


	//   ....[29]....
        /*0820*/ 	.word	0xffffffff


	//   ....[30]....
        /*0824*/ 	.word	0xffffffff


	//   ....[31]....
        /*0828*/ 	.word	0xffffffff


	//   ....[32]....
        /*082c*/ 	.word	0xffffffff


	//   ....[33]....
        /*0830*/ 	.word	0xffffffff


	//   ....[34]....
        /*0834*/ 	.word	0xffffffff


	//   ....[35]....
        /*0838*/ 	.word	0xffffffff


	//   ....[36]....
        /*083c*/ 	.word	0xffffffff


	//   ....[37]....
        /*0840*/ 	.word	0xffffffff


	//   ....[38]....
        /*0844*/ 	.word	0xffffffff


	//   ....[39]....
        /*0848*/ 	.word	0xffffffff


	//   ....[40]....
        /*084c*/ 	.word	0xffffffff


	//   ....[41]....
        /*0850*/ 	.word	0xffffffff


	//   ....[42]....
        /*0854*/ 	.word	0xffffffff


	//   ....[43]....
        /*0858*/ 	.word	0xffffffff


	//   ....[44]....
        /*085c*/ 	.word	0xffffffff


	//   ....[45]....
        /*0860*/ 	.word	0xffffffff


	//   ....[46]....
        /*0864*/ 	.word	0xffffffff


	//   ....[47]....
        /*0868*/ 	.word	0xffffffff


	//   ....[48]....
        /*086c*/ 	.word	0xffffffff


	//   ....[49]....
        /*0870*/ 	.word	0xffffffff


	//   ....[50]....
        /*0874*/ 	.word	0xffffffff


	//   ....[51]....
        /*0878*/ 	.word	0xffffffff


	//   ....[52]....
        /*087c*/ 	.word	0xffffffff


	//   ....[53]....
        /*0880*/ 	.word	0xffffffff


	//   ....[54]....
        /*0884*/ 	.word	0xffffffff


	//   ....[55]....
        /*0888*/ 	.word	0xffffffff


	//   ....[56]....
        /*088c*/ 	.word	0xffffffff


	//   ....[57]....
        /*0890*/ 	.word	0xffffffff


	//   ....[58]....
        /*0894*/ 	.word	0xffffffff


	//   ....[59]....
        /*0898*/ 	.word	0xffffffff


	//   ....[60]....
        /*089c*/ 	.word	0xffffffff


	//   ....[61]....
        /*08a0*/ 	.word	0xffffffff


	//   ....[62]....
        /*08a4*/ 	.word	0xffffffff


	//   ....[63]....
        /*08a8*/ 	.word	0xffffffff


	//   ....[64]....
        /*08ac*/ 	.word	0xffffffff


	//   ....[65]....
        /*08b0*/ 	.word	0xffffffff


	//   ....[66]....
        /*08b4*/ 	.word	0xffffffff


	//   ....[67]....
        /*08b8*/ 	.word	0xffffffff


	//   ....[68]....
        /*08bc*/ 	.word	0xffffffff


	//   ....[69]....
        /*08c0*/ 	.word	0xffffffff


	//   ....[70]....
        /*08c4*/ 	.word	0xffffffff


	//   ....[71]....
        /*08c8*/ 	.word	0xffffffff


	//   ....[72]....
        /*08cc*/ 	.word	0xffffffff


	//   ....[73]....
        /*08d0*/ 	.word	0xffffffff


	//   ....[74]....
        /*08d4*/ 	.word	0xffffffff


	//   ....[75]....
        /*08d8*/ 	.word	0xffffffff


	//   ....[76]....
        /*08dc*/ 	.word	0xffffffff


	//   ....[77]....
        /*08e0*/ 	.word	0xffffffff


	//   ....[78]....
        /*08e4*/ 	.word	0xffffffff


	//   ....[79]....
        /*08e8*/ 	.word	0xffffffff


	//   ....[80]....
        /*08ec*/ 	.word	0xffffffff


	//   ....[81]....
        /*08f0*/ 	.word	0xffffffff


	//   ....[82]....
        /*08f4*/ 	.word	0xffffffff


	//   ....[83]....
        /*08f8*/ 	.word	0xffffffff


	//   ....[84]....
        /*08fc*/ 	.word	0xffffffff


	//   ....[85]....
        /*0900*/ 	.word	0xffffffff


	//   ....[86]....
        /*0904*/ 	.word	0xffffffff


	//   ....[87]....
        /*0908*/ 	.word	0xffffffff


	//   ....[88]....
        /*090c*/ 	.word	0xffffffff


	//   ....[89]....
        /*0910*/ 	.word	0xffffffff


	//   ....[90]....
        /*0914*/ 	.word	0xffffffff


	//   ....[91]....
        /*0918*/ 	.word	0xffffffff


	//   ....[92]....
        /*091c*/ 	.word	0xffffffff


	//   ....[93]....
        /*0920*/ 	.word	0xffffffff


	//   ....[94]....
        /*0924*/ 	.word	0xffffffff


	//   ....[95]....
        /*0928*/ 	.word	0xffffffff


	//   ....[96]....
        /*092c*/ 	.word	0xffffffff


	//   ....[97]....
        /*0930*/ 	.word	0xffffffff


	//   ....[98]....
        /*0934*/ 	.word	0xffffffff


	//   ....[99]....
        /*0938*/ 	.word	0xffffffff


	//   ....[100]....
        /*093c*/ 	.word	0xffffffff


	//   ....[101]....
        /*0940*/ 	.word	0xffffffff


	//   ....[102]....
        /*0944*/ 	.word	0xffffffff


	//   ....[103]....
        /*0948*/ 	.word	0xffffffff


	//   ....[104]....
        /*094c*/ 	.word	0xffffffff


	//   ....[105]....
        /*0950*/ 	.word	0xffffffff


	//   ....[106]....
        /*0954*/ 	.word	0xffffffff


	//   ....[107]....
        /*0958*/ 	.word	0xffffffff


	//   ....[108]....
        /*095c*/ 	.word	0xffffffff


	//   ....[109]....
        /*0960*/ 	.word	0xffffffff


	//   ....[110]....
        /*0964*/ 	.word	0xffffffff


	//   ....[111]....
        /*0968*/ 	.word	0xffffffff


	//   ....[112]....
        /*096c*/ 	.word	0xffffffff


	//   ....[113]....
        /*0970*/ 	.word	0xffffffff


	//   ....[114]....
        /*0974*/ 	.word	0xffffffff


	//   ....[115]....
        /*0978*/ 	.word	0xffffffff


	//   ....[116]....
        /*097c*/ 	.word	0xffffffff


	//   ....[117]....
        /*0980*/ 	.word	0xffffffff


	//   ....[118]....
        /*0984*/ 	.word	0xffffffff


	//   ....[119]....
        /*0988*/ 	.word	0xffffffff


	//   ....[120]....
        /*098c*/ 	.word	0xffffffff


	//   ....[121]....
        /*0990*/ 	.word	0xffffffff


	//   ....[122]....
        /*0994*/ 	.word	0xffffffff


	//   ....[123]....
        /*0998*/ 	.word	0xffffffff


	//   ....[124]....
        /*099c*/ 	.word	0xffffffff


	//   ....[125]....
        /*09a0*/ 	.word	0xffffffff


	//   ....[126]....
        /*09a4*/ 	.word	0xffffffff


	//   ....[127]....
        /*09a8*/ 	.word	0xffffffff


	//   ....[128]....
        /*09ac*/ 	.word	0xffffffff


	//   ....[129]....
        /*09b0*/ 	.word	0xffffffff


	//   ....[130]....
        /*09b4*/ 	.word	0xffffffff


	//   ....[131]....
        /*09b8*/ 	.word	0xffffffff


	//   ....[132]....
        /*09bc*/ 	.word	0xffffffff


	//   ....[133]....
        /*09c0*/ 	.word	0xffffffff


	//   ....[134]....
        /*09c4*/ 	.word	0xffffffff


	//   ....[135]....
        /*09c8*/ 	.word	0xffffffff


	//   ....[136]....
        /*09cc*/ 	.word	0xffffffff


	//   ....[137]....
        /*09d0*/ 	.word	0xffffffff


	//   ....[138]....
        /*09d4*/ 	.word	0xffffffff


	//----- nvinfo : EIATTR_COOP_GROUP_INSTR_OFFSETS
	.align		4
.L_374:
        /*09d8*/ 	.byte	0x04, 0x28
        /*09da*/ 	.short	(.L_376 - .L_375)


	//   ....[0]....
.L_375:
        /*09dc*/ 	.word	0x00000050


	//   ....[1]....
        /*09e0*/ 	.word	0x00000200


	//   ....[2]....
        /*09e4*/ 	.word	0x00000230


	//   ....[3]....
        /*09e8*/ 	.word	0x00000260


	//   ....[4]....
        /*09ec*/ 	.word	0x00000290


	//   ....[5]....
        /*09f0*/ 	.word	0x000002c0


	//   ....[6]....
        /*09f4*/ 	.word	0x000002f0


	//   ....[7]....
        /*09f8*/ 	.word	0x00000450


	//   ....[8]....
        /*09fc*/ 	.word	0x00000490


	//   ....[9]....
        /*0a00*/ 	.word	0x000004c0


	//   ....[10]....
        /*0a04*/ 	.word	0x000004f0


	//   ....[11]....
        /*0a08*/ 	.word	0x00000520


	//   ....[12]....
        /*0a0c*/ 	.word	0x00000550


	//   ....[13]....
        /*0a10*/ 	.word	0x000005e0


	//   ....[14]....
        /*0a14*/ 	.word	0x00000630


	//   ....[15]....
        /*0a18*/ 	.word	0x00000650


	//   ....[16]....
        /*0a1c*/ 	.word	0x000006b0


	//   ....[17]....
        /*0a20*/ 	.word	0x000028d0


	//   ....[18]....
        /*0a24*/ 	.word	0x000028f0


	//   ....[19]....
        /*0a28*/ 	.word	0x00002a70


	//   ....[20]....
        /*0a2c*/ 	.word	0x00002aa0


	//   ....[21]....
        /*0a30*/ 	.word	0x00002bb0


	//   ....[22]....
        /*0a34*/ 	.word	0x00002bd0


	//   ....[23]....
        /*0a38*/ 	.word	0x00002c50


	//   ....[24]....
        /*0a3c*/ 	.word	0x00002cc0


	//   ....[25]....
        /*0a40*/ 	.word	0x000045d0


	//   ....[26]....
        /*0a44*/ 	.word	0x00004600


	//   ....[27]....
        /*0a48*/ 	.word	0x00004a20


	//   ....[28]....
        /*0a4c*/ 	.word	0x00004b40


	//   ....[29]....
        /*0a50*/ 	.word	0x00004b50


	//   ....[30]....
        /*0a54*/ 	.word	0x00004b80


	//   ....[31]....
        /*0a58*/ 	.word	0x000071e0


	//   ....[32]....
        /*0a5c*/ 	.word	0x000071f0


	//   ....[33]....
        /*0a60*/ 	.word	0x000075f0


	//   ....[34]....
        /*0a64*/ 	.word	0x00007610


	//   ....[35]....
        /*0a68*/ 	.word	0x00007c70


	//   ....[36]....
        /*0a6c*/ 	.word	0x00007c90


	//   ....[37]....
        /*0a70*/ 	.word	0x0000a110


	//   ....[38]....
        /*0a74*/ 	.word	0x0000a130


	//   ....[39]....
        /*0a78*/ 	.word	0x0000a740


	//   ....[40]....
        /*0a7c*/ 	.word	0x0000a760


	//   ....[41]....
        /*0a80*/ 	.word	0x0000bb50


	//   ....[42]....
        /*0a84*/ 	.word	0x0000bba0


	//   ....[43]....
        /*0a88*/ 	.word	0x0000bbc0


	//   ....[44]....
        /*0a8c*/ 	.word	0x0000bbe0


	//   ....[45]....
        /*0a90*/ 	.word	0x0000d480


	//   ....[46]....
        /*0a94*/ 	.word	0x0000d490


	//   ....[47]....
        /*0a98*/ 	.word	0x0000d4b0


	//   ....[48]....
        /*0a9c*/ 	.word	0x0000d4d0


	//   ....[49]....
        /*0aa0*/ 	.word	0x0000d920


	//   ....[50]....
        /*0aa4*/ 	.word	0x0000d940


	//   ....[51]....
        /*0aa8*/ 	.word	0x0000db10


	//   ....[52]....
        /*0aac*/ 	.word	0x0000db20


	//   ....[53]....
        /*0ab0*/ 	.word	0x0000dce0


	//   ....[54]....
        /*0ab4*/ 	.word	0x0000dd00


	//   ....[55]....
        /*0ab8*/ 	.word	0x0000dec0


	//   ....[56]....
        /*0abc*/ 	.word	0x0000ded0


	//   ....[57]....
        /*0ac0*/ 	.word	0x0000e290


	//   ....[58]....
        /*0ac4*/ 	.word	0x0000e2b0


	//   ....[59]....
        /*0ac8*/ 	.word	0x0000ef00


	//   ....[60]....
        /*0acc*/ 	.word	0x0000ef10


	//   ....[61]....
        /*0ad0*/ 	.word	0x0000ff80


	//   ....[62]....
        /*0ad4*/ 	.word	0x0000ffa0


	//   ....[63]....
        /*0ad8*/ 	.word	0x00010180


	//   ....[64]....
        /*0adc*/ 	.word	0x00010190


	//   ....[65]....
        /*0ae0*/ 	.word	0x00010350


	//   ....[66]....
        /*0ae4*/ 	.word	0x00010370


	//   ....[67]....
        /*0ae8*/ 	.word	0x00010530


	//   ....[68]....
        /*0aec*/ 	.word	0x00010540


	//   ....[69]....
        /*0af0*/ 	.word	0x000107c0


	//   ....[70]....
        /*0af4*/ 	.word	0x000107e0


	//   ....[71]....
        /*0af8*/ 	.word	0x00010910


	//   ....[72]....
        /*0afc*/ 	.word	0x00010950


	//   ....[73]....
        /*0b00*/ 	.word	0x00010980


	//   ....[74]....
        /*0b04*/ 	.word	0x000109b0


	//   ....[75]....
        /*0b08*/ 	.word	0x000109e0


	//   ....[76]....
        /*0b0c*/ 	.word	0x00010a10


	//   ....[77]....
        /*0b10*/ 	.word	0x00010b70


	//   ....[78]....
        /*0b14*/ 	.word	0x00010bb0


	//   ....[79]....
        /*0b18*/ 	.word	0x00010be0


	//   ....[80]....
        /*0b1c*/ 	.word	0x00010c10


	//   ....[81]....
        /*0b20*/ 	.word	0x00010c40


	//   ....[82]....
        /*0b24*/ 	.word	0x00010c70


	//   ....[83]....
        /*0b28*/ 	.word	0x00010d00


	//   ....[84]....
        /*0b2c*/ 	.word	0x00010d60


	//   ....[85]....
        /*0b30*/ 	.word	0x00010d70


	//   ....[86]....
        /*0b34*/ 	.word	0x00010dd0


	//   ....[87]....
        /*0b38*/ 	.word	0x00011840


	//   ....[88]....
        /*0b3c*/ 	.word	0x000118a0


	//   ....[89]....
        /*0b40*/ 	.word	0x000118f0


	//   ....[90]....
        /*0b44*/ 	.word	0x00011940


	//   ....[91]....
        /*0b48*/ 	.word	0x00011990


	//   ....[92]....
        /*0b4c*/ 	.word	0x00011a00


	//   ....[93]....
        /*0b50*/ 	.word	0x00011a40


	//   ....[94]....
        /*0b54*/ 	.word	0x00011ab0


	//   ....[95]....
        /*0b58*/ 	.word	0x00011b20


	//   ....[96]....
        /*0b5c*/ 	.word	0x00011b80


	//   ....[97]....
        /*0b60*/ 	.word	0x00011be0


	//   ....[98]....
        /*0b64*/ 	.word	0x00011c40


	//   ....[99]....
        /*0b68*/ 	.word	0x00011c90


	//   ....[100]....
        /*0b6c*/ 	.word	0x00011cf0


	//   ....[101]....
        /*0b70*/ 	.word	0x00011d60


	//   ....[102]....
        /*0b74*/ 	.word	0x00011dd0


	//   ....[103]....
        /*0b78*/ 	.word	0x00011e30


	//   ....[104]....
        /*0b7c*/ 	.word	0x00011e90


	//   ....[105]....
        /*0b80*/ 	.word	0x00011ef0


	//   ....[106]....
        /*0b84*/ 	.word	0x00011f60


	//   ....[107]....
        /*0b88*/ 	.word	0x00011fc0


	//   ....[108]....
        /*0b8c*/ 	.word	0x00012020


	//   ....[109]....
        /*0b90*/ 	.word	0x00012080


	//   ....[110]....
        /*0b94*/ 	.word	0x000120f0


	//   ....[111]....
        /*0b98*/ 	.word	0x00012150


	//   ....[112]....
        /*0b9c*/ 	.word	0x000121b0


	//   ....[113]....
        /*0ba0*/ 	.word	0x00012210


	//   ....[114]....
        /*0ba4*/ 	.word	0x00012280


	//   ....[115]....
        /*0ba8*/ 	.word	0x000122e0


	//   ....[116]....
        /*0bac*/ 	.word	0x00012340


	//   ....[117]....
        /*0bb0*/ 	.word	0x000123a0


	//   ....[118]....
        /*0bb4*/ 	.word	0x00012410


	//   ....[119]....
        /*0bb8*/ 	.word	0x00012470


	//   ....[120]....
        /*0bbc*/ 	.word	0x000124d0


	//   ....[121]....
        /*0bc0*/ 	.word	0x00012530


	//   ....[122]....
        /*0bc4*/ 	.word	0x000125a0


	//   ....[123]....
        /*0bc8*/ 	.word	0x000125f0


	//   ....[124]....
        /*0bcc*/ 	.word	0x00012630


	//   ....[125]....
        /*0bd0*/ 	.word	0x00012680


	//   ....[126]....
        /*0bd4*/ 	.word	0x000126d0


	//   ....[127]....
        /*0bd8*/ 	.word	0x00012720


	//   ....[128]....
        /*0bdc*/ 	.word	0x00012790


	//   ....[129]....
        /*0be0*/ 	.word	0x000127d0


	//   ....[130]....
        /*0be4*/ 	.word	0x00012820


	//   ....[131]....
        /*0be8*/ 	.word	0x00012870


	//   ....[132]....
        /*0bec*/ 	.word	0x000128c0


	//   ....[133]....
        /*0bf0*/ 	.word	0x00012910


	//   ....[134]....
        /*0bf4*/ 	.word	0x00012980


	//   ....[135]....
        /*0bf8*/ 	.word	0x000129c0


	//   ....[136]....
        /*0bfc*/ 	.word	0x00012a30


	//   ....[137]....
        /*0c00*/ 	.word	0x00012a90


	//   ....[138]....
        /*0c04*/ 	.word	0x00012af0


	//----- nvinfo : EIATTR_EXIT_INSTR_OFFSETS
	.align		4
.L_376:
        /*0c08*/ 	.byte	0x04, 0x1c
        /*0c0a*/ 	.short	(.L_378 - .L_377)


	//   ....[0]....
.L_377:
        /*0c0c*/ 	.word	0x000010d0


	//   ....[1]....
        /*0c10*/ 	.word	0x00011800


	//----- nvinfo : EIATTR_MAX_THREADS
	.align		4
.L_378:
        /*0c14*/ 	.byte	0x04, 0x05
        /*0c16*/ 	.short	(.L_380 - .L_379)
.L_379:
        /*0c18*/ 	.word	0x00000100
        /*0c1c*/ 	.word	0x00000001
        /*0c20*/ 	.word	0x00000001


	//----- nvinfo : EIATTR_CRS_STACK_SIZE
	.align		4
.L_380:
        /*0c24*/ 	.byte	0x04, 0x1e
        /*0c26*/ 	.short	(.L_382 - .L_381)
.L_381:
        /*0c28*/ 	.word	0x00000000
.L_382:


//--------------------- .nv.info._ZN7cutlass13device_kernelIN5flash19enable_sm80_to_sm89INS1_16FlashAttnFwdSm80INS1_25CollectiveMainloopFwdSm80ILi8ELi1ELb0EN4cute5tupleIJNS5_1CILi128EEENS7_ILi32EEENS7_ILi256EEEEEELi256ENS_10bfloat16_tEfNS_4arch4Sm80ELb1ELb0ELb0ELb1ELb0ELb1ELb1ELb1EEENS1_21CollectiveEpilogueFwdINS6_IJS8_SA_S9_EEENS6_IJNS7_ILi1EEESI_SI_EEESC_SE_Li256ELb1ELb1ELb1ELb0EEENS1_36VarlenDynamicPersistentTileSchedulerILi128ELi32ELi256ELi256ELb1ELb1ELb0ELb1ELb1ELb1EEEEEEEEEvNT_6ParamsE --------------------------
	.section	.nv.info._ZN7cutlass13device_kernelIN5flash19enable_sm80_to_sm89INS1_16FlashAttnFwdSm80INS1_25CollectiveMainloopFwdSm80ILi8ELi1ELb0EN4cute5tupleIJNS5_1CILi128EEENS7_ILi32EEENS7_ILi256EEEEEELi256ENS_10bfloat16_tEfNS_4arch4Sm80ELb1ELb0ELb0ELb1ELb0ELb1ELb1ELb1EEENS1_21CollectiveEpilogueFwdINS6_IJS8_SA_S9_EEENS6_IJNS7_ILi1EEESI_SI_EEESC_SE_Li256ELb1ELb1ELb1ELb0EEENS1_36VarlenDynamicPersistentTileSchedulerILi128ELi32ELi256ELi256ELb1ELb1ELb0ELb1ELb1ELb1EEEEEEEEEvNT_6ParamsE,"",@"SHT_CUDA_INFO"
	.sectionflags	@""
	.align	4


	//----- nvinfo : EIATTR_CUDA_API_VERSION
	.align		4
        /*0000*/ 	.byte	0x04, 0x37
        /*0002*/ 	.short	(.L_384 - .L_383)
.L_383:
        /*0004*/ 	.word	0x00000082


	//----- nvinfo : EIATTR_SW2861232_WAR
	.align		4
.L_384:
        /*0008*/ 	.byte	0x01, 0x35
	.zero		2


	//----- nvinfo : EIATTR_PARAM_CBANK
	.align		4
        /*000c*/ 	.byte	0x04, 0x0a
        /*000e*/ 	.short	(.L_386 - .L_385)
	.align		4
.L_385:
        /*0010*/ 	.word	index@(.nv.constant0._ZN7cutlass13device_kernelIN5flash19enable_sm80_to_sm89INS1_16FlashAttnFwdSm80INS1_25CollectiveMainloopFwdSm80ILi8ELi1ELb0EN4cute5tupleIJNS5_1CILi128EEENS7_ILi32EEENS7_ILi256EEEEEELi256ENS_10bfloat16_tEfNS_4arch4Sm80ELb1ELb0ELb0ELb1ELb0ELb1ELb1ELb1EEENS1_21CollectiveEpilogueFwdINS6_IJS8_SA_S9_EEENS6_IJNS7_ILi1EEESI_SI_EEESC_SE_Li256ELb1ELb1ELb1ELb0EEENS1_36VarlenDynamicPersistentTileSchedulerILi128ELi32ELi256ELi256ELb1ELb1ELb0ELb1ELb1ELb1EEEEEEEEEvNT_6ParamsE)
        /*0014*/ 	.short	0x0160
        /*0016*/ 	.short	0x0438


	//----- nvinfo : EIATTR_CBANK_PARAM_SIZE
	.align		4
.L_386:
        /*0018*/ 	.byte	0x03, 0x19
        /*001a*/ 	.short	0x0438


	//----- nvinfo : EIATTR_KPARAM_INFO
	.align		4
        /*001c*/ 	.byte	0x04, 0x17
        /*001e*/ 	.short	(.L_388 - .L_387)
.L_387:
        /*0020*/ 	.word	0x00000000
        /*0024*/ 	.short	0x0000
        /*0026*/ 	.short	0x0000
        /*0028*/ 	.byte	0x00, 0xf0, 0xe1, 0x10


	//----- nvinfo : EIATTR_MAXREG_COUNT
	.align		4
.L_388:
        /*002c*/ 	.byte	0x03, 0x1b
        /*002e*/ 	.short	0x00ff


	//----- nvinfo : EIATTR_NUM_BARRIERS
	.align		4
        /*0030*/ 	.byte	0x02, 0x4c
        /*0032*/ 	.byte	0x06
	.zero		1


	//----- nvinfo : EIATTR_ANNOTATIONS
	.align		4
        /*0034*/ 	.byte	0x04, 0x55
        /*0036*/ 	.short	(.L_390 - .L_389)


	//   ....[0]....
.L_389:
        /*0038*/ 	.word	0x00000001
        /*003c*/ 	.byte	0x70, 0x00, 0x00, 0x00, 0x01, 0x00, 0x00, 0x00, 0x10, 0x15, 0x00, 0x00, 0x01, 0x00, 0x00, 0x00
        /*004c*/ 	.byte	0x40, 0x73, 0x01, 0x00, 0x01, 0x00, 0x00, 0x00, 0x40, 0xaa, 0x01, 0x00


	//----- nvinfo : EIATTR_MERCURY_ISA_VERSION
	.align		4
.L_390:
        /*0058*/ 	.byte	0x03, 0x5f
        /*005a*/ 	.short	0x0000


	//----- nvinfo : EIATTR_INT_WARP_WIDE_INSTR_OFFSETS
	.align		4
        /*005c*/ 	.byte	0x04, 0x31
        /*005e*/ 	.short	(.L_392 - .L_391)


	//   ....[0]....
.L_391:
        /*0060*/ 	.word	0x000168c0


	//   ....[1]....
        /*0064*/ 	.word	0x00016940


	//----- nvinfo : EIATTR_COOP_GROUP_MASK_REGIDS
	.align		4
.L_392:
        /*0068*/ 	.byte	0x04, 0x29
        /*006a*/ 	.short	(.L_394 - .L_393)


	//   ....[0]....
.L_393:
        /*006c*/ 	.word	0xffffffff


	//   ....[1]....
        /*0070*/ 	.word	0xffffffff


	//   ....[2]....
        /*0074*/ 	.word	0xffffffff


	//   ....[3]....
        /*0078*/ 	.word	0xffffffff


	//   ....[4]....
        /*007c*/ 	.word	0xffffffff


	//   ....[5]....
        /*0080*/ 	.word	0xffffffff


	//   ....[6]....
        /*0084*/ 	.word	0xffffffff


	//   ....[7]....
        /*0088*/ 	.word	0xffffffff


	//   ....[8]....
        /*008c*/ 	.word	0xffffffff


	//   ....[9]....
        /*0090*/ 	.word	0xffffffff


	//   ....[10]....
        /*0094*/ 	.word	0xffffffff


	//   ....[11]....
        /*0098*/ 	.word	0xffffffff


	//   ....[12]....
        /*009c*/ 	.word	0xffffffff


	//   ....[13]....
        /*00a0*/ 	.word	0xffffffff


	//   ....[14]....
        /*00a4*/ 	.word	0xffffffff


	//   ....[15]....
        /*00a8*/ 	.word	0xffffffff


	//   ....[16]....
        /*00ac*/ 	.word	0xffffffff


	//   ....[17]....
        /*00b0*/ 	.word	0xffffffff


	//   ....[18]....
        /*00b4*/ 	.word	0xffffffff


	//   ....[19]....
        /*00b8*/ 	.word	0xffffffff


	//   ....[20]....
        /*00bc*/ 	.word	0xffffffff


	//   ....[21]....
        /*00c0*/ 	.word	0xffffffff


	//   ....[22]....
        /*00c4*/ 	.word	0xffffffff


	//   ....[23]....
        /*00c8*/ 	.word	0xffffffff


	//   ....[24]....
        /*00cc*/ 	.word	0xffffffff


	//   ....[25]....
        /*00d0*/ 	.word	0xffffffff


	//   ....[26]....
        /*00d4*/ 	.word	0xffffffff


	//   ....[27]....
        /*00d8*/ 	.word	0xffffffff


	//   ....[28]....
        /*00dc*/ 	.word	0xffffffff


	//   ....[29]....
        /*00e0*/ 	.word	0xffffffff


	//   ....[30]....
        /*00e4*/ 	.word	0xffffffff


	//   ....[31]....
        /*00e8*/ 	.word	0xffffffff


	//   ....[32]....
        /*00ec*/ 	.word	0xffffffff


	//   ....[33]....
        /*00f0*/ 	.word	0xffffffff


	//   ....[34]....
        /*00f4*/ 	.word	0xffffffff


	//   ....[35]....
        /*00f8*/ 	.word	0xffffffff


	//   ....[36]....
        /*00fc*/ 	.word	0xffffffff


	//   ....[37]....
        /*0100*/ 	.word	0xffffffff


	//   ....[38]....
        /*0104*/ 	.word	0xffffffff


	//   ....[39]....
        /*0108*/ 	.word	0xffffffff


	//   ....[40]....
        /*010c*/ 	.word	0xffffffff


	//   ....[41]....
        /*0110*/ 	.word	0xffffffff


	//   ....[42]....
        /*0114*/ 	.word	0xffffffff


	//   ....[43]....
        /*0118*/ 	.word	0xffffffff


	//   ....[44]....
        /*011c*/ 	.word	0xffffffff


	//   ....[45]....
        /*0120*/ 	.word	0xffffffff


	//   ....[46]....
        /*0124*/ 	.word	0xffffffff


	//   ....[47]....
        /*0128*/ 	.word	0xffffffff


	//   ....[48]....
        /*012c*/ 	.word	0xffffffff


	//   ....[49]....
        /*0130*/ 	.word	0xffffffff


	//   ....[50]....
        /*0134*/ 	.word	0xffffffff


	//   ....[51]....
        /*0138*/ 	.word	0xffffffff


	//   ....[52]....
        /*013c*/ 	.word	0xffffffff


	//   ....[53]....
        /*0140*/ 	.word	0xffffffff


	//   ....[54]....
        /*0144*/ 	.word	0xffffffff


	//   ....[55]....
        /*0148*/ 	.word	0xffffffff


	//   ....[56]....
        /*014c*/ 	.word	0xffffffff


	//   ....[57]....
        /*0150*/ 	.word	0xffffffff


	//   ....[58]....
        /*0154*/ 	.word	0xffffffff


	//   ....[59]....
        /*0158*/ 	.word	0xffffffff


	//   ....[60]....
        /*015c*/ 	.word	0xffffffff


	//   ....[61]....
        /*0160*/ 	.word	0xffffffff


	//   ....[62]....
        /*0164*/ 	.word	0xffffffff


	//   ....[63]....
        /*0168*/ 	.word	0xffffffff


	//   ....[64]....
        /*016c*/ 	.word	0xffffffff


	//   ....[65]....
        /*0170*/ 	.word	0xffffffff


	//   ....[66]....
        /*0174*/ 	.word	0xffffffff


	//   ....[67]....
        /*0178*/ 	.word	0xffffffff


	//   ....[68]....
        /*017c*/ 	.word	0xffffffff


	//   ....[69]....
        /*0180*/ 	.word	0xffffffff


	//   ....[70]....
        /*0184*/ 	.word	0xffffffff


	//   ....[71]....
        /*0188*/ 	.word	0xffffffff


	//   ....[72]....
        /*018c*/ 	.word	0xffffffff


	//   ....[73]....
        /*0190*/ 	.word	0xffffffff


	//   ....[74]....
        /*0194*/ 	.word	0xffffffff


	//   ....[75]....
        /*0198*/ 	.word	0xffffffff


	//   ....[76]....
        /*019c*/ 	.word	0xffffffff


	//   ....[77]....
        /*01a0*/ 	.word	0xffffffff


	//   ....[78]....
        /*01a4*/ 	.word	0xffffffff


	//   ....[79]....
        /*01a8*/ 	.word	0xffffffff


	//   ....[80]....
        /*01ac*/ 	.word	0xffffffff


	//   ....[81]....
        /*01b0*/ 	.word	0xffffffff


	//   ....[82]....
        /*01b4*/ 	.word	0xffffffff


	//   ....[83]....
        /*01b8*/ 	.word	0xffffffff


	//   ....[84]....
        /*01bc*/ 	.word	0xffffffff


	//   ....[85]....
        /*01c0*/ 	.word	0xffffffff


	//   ....[86]....
        /*01c4*/ 	.word	0xffffffff


	//   ....[87]....
        /*01c8*/ 	.word	0xffffffff


	//   ....[88]....
        /*01cc*/ 	.word	0xffffffff


	//   ....[89]....
        /*01d0*/ 	.word	0xffffffff


	//   ....[90]....
        /*01d4*/ 	.word	0xffffffff


	//   ....[91]....
        /*01d8*/ 	.word	0xffffffff


	//   ....[92]....
        /*01dc*/ 	.word	0xffffffff


	//   ....[93]....
        /*01e0*/ 	.word	0xffffffff


	//   ....[94]....
        /*01e4*/ 	.word	0xffffffff


	//   ....[95]....
        /*01e8*/ 	.word	0xffffffff


	//   ....[96]....
        /*01ec*/ 	.word	0xffffffff


	//   ....[97]....
        /*01f0*/ 	.word	0xffffffff


	//   ....[98]....
        /*01f4*/ 	.word	0xffffffff


	//   ....[99]....
        /*01f8*/ 	.word	0xffffffff


	//   ....[100]....
        /*01fc*/ 	.word	0xffffffff


	//   ....[101]....
        /*0200*/ 	.word	0xffffffff


	//   ....[102]....
        /*0204*/ 	.word	0xffffffff


	//   ....[103]....
        /*0208*/ 	.word	0xffffffff


	//   ....[104]....
        /*020c*/ 	.word	0xffffffff


	//   ....[105]....
        /*0210*/ 	.word	0xffffffff


	//   ....[106]....
        /*0214*/ 	.word	0xffffffff


	//   ....[107]....
        /*0218*/ 	.word	0xffffffff


	//   ....[108]....
        /*021c*/ 	.word	0xffffffff


	//   ....[109]....
        /*0220*/ 	.word	0xffffffff


	//   ....[110]....
        /*0224*/ 	.word	0xffffffff


	//   ....[111]....
        /*0228*/ 	.word	0xffffffff


	//   ....[112]....
        /*022c*/ 	.word	0xffffffff


	//   ....[113]....
        /*0230*/ 	.word	0xffffffff


	//   ....[114]....
        /*0234*/ 	.word	0xffffffff


	//   ....[115]....
        /*0238*/ 	.word	0xffffffff


	//   ....[116]....
        /*023c*/ 	.word	0xffffffff


	//   ....[117]....
        /*0240*/ 	.word	0xffffffff


	//   ....[118]....
        /*0244*/ 	.word	0xffffffff


	//   ....[119]....
        /*0248*/ 	.word	0xffffffff


	//   ....[120]....
        /*024c*/ 	.word	0xffffffff


	//   ....[121]....
        /*0250*/ 	.word	0xffffffff


	//   ....[122]....
        /*0254*/ 	.word	0xffffffff


	//   ....[123]....
        /*0258*/ 	.word	0xffffffff


	//   ....[124]....
        /*025c*/ 	.word	0xffffffff


	//   ....[125]....
        /*0260*/ 	.word	0xffffffff


	//   ....[126]....
        /*0264*/ 	.word	0xffffffff


	//   ....[127]....
        /*0268*/ 	.word	0xffffffff


	//   ....[128]....
        /*026c*/ 	.word	0xffffffff


	//   ....[129]....
        /*0270*/ 	.word	0xffffffff


	//   ....[130]....
        /*0274*/ 	.word	0xffffffff


	//   ....[131]....
        /*0278*/ 	.word	0xffffffff


	//   ....[132]....
        /*027c*/ 	.word	0xffffffff


	//   ....[133]....
        /*0280*/ 	.word	0xffffffff


	//   ....[134]....
        /*0284*/ 	.word	0xffffffff


	//   ....[135]....
        /*0288*/ 	.word	0xffffffff


	//   ....[136]....
        /*028c*/ 	.word	0xffffffff


	//   ....[137]....
        /*0290*/ 	.word	0xffffffff


	//   ....[138]....
        /*0294*/ 	.word	0xffffffff


	//   ....[139]....
        /*0298*/ 	.word	0xffffffff


	//   ....[140]....
        /*029c*/ 	.word	0xffffffff


	//   ....[141]....
        /*02a0*/ 	.word	0xffffffff


	//   ....[142]....
        /*02a4*/ 	.word	0xffffffff


	//   ....[143]....
        /*02a8*/ 	.word	0xffffffff


	//   ....[144]....
        /*02ac*/ 	.word	0xffffffff


	//   ....[145]....
        /*02b0*/ 	.word	0xffffffff


	//   ....[146]....
        /*02b4*/ 	.word	0xffffffff


	//   ....[147]....
        /*02b8*/ 	.word	0xffffffff


	//   ....[148]....
        /*02bc*/ 	.word	0xffffffff


	//   ....[149]....
        /*02c0*/ 	.word	0xffffffff


	//   ....[150]....
        /*02c4*/ 	.word	0xffffffff


	//   ....[151]....
        /*02c8*/ 	.word	0xffffffff


	//   ....[152]....
        /*02cc*/ 	.word	0xffffffff


	//   ....[153]....
        /*02d0*/ 	.word	0xffffffff


	//   ....[154]....
        /*02d4*/ 	.word	0xffffffff


	//   ....[155]....
        /*02d8*/ 	.word	0xffffffff


	//   ....[156]....
        /*02dc*/ 	.word	0xffffffff


	//   ....[157]....
        /*02e0*/ 	.word	0xffffffff


	//   ....[158]....
        /*02e4*/ 	.word	0xffffffff


	//   ....[159]....
        /*02e8*/ 	.word	0xffffffff


	//   ....[160]....
        /*02ec*/ 	.word	0xffffffff


	//   ....[161]....
        /*02f0*/ 	.word	0xffffffff


	//   ....[162]....
        /*02f4*/ 	.word	0xffffffff


	//   ....[163]....
        /*02f8*/ 	.word	0xffffffff


	//   ....[164]....
        /*02fc*/ 	.word	0xffffffff


	//   ....[165]....
        /*0300*/ 	.word	0xffffffff


	//   ....[166]....
        /*0304*/ 	.word	0xffffffff


	//   ....[167]....
        /*0308*/ 	.word	0xffffffff


	//   ....[168]....
        /*030c*/ 	.word	0xffffffff


	//   ....[169]....
        /*0310*/ 	.word	0xffffffff


	//   ....[170]....
        /*0314*/ 	.word	0xffffffff


	//   ....[171]....
        /*0318*/ 	.word	0xffffffff


	//   ....[172]....
        /*031c*/ 	.word	0xffffffff


	//   ....[173]....
        /*0320*/ 	.word	0xffffffff


	//   ....[174]....
        /*0324*/ 	.word	0xffffffff


	//   ....[175]....
        /*0328*/ 	.word	0xffffffff


	//   ....[176]....
        /*032c*/ 	.word	0xffffffff


	//   ....[177]....
        /*0330*/ 	.word	0xffffffff


	//   ....[178]....
        /*0334*/ 	.word	0xffffffff


	//----- nvinfo : EIATTR_COOP_GROUP_INSTR_OFFSETS
	.align		4
.L_394:
        /*0338*/ 	.byte	0x04, 0x28
        /*033a*/ 	.short	(.L_396 - .L_395)


	//   ....[0]....
.L_395:
        /*033c*/ 	.word	0x00000050


	//   ....[1]....
        /*0340*/ 	.word	0x000001e0


	//   ....[2]....
        /*0344*/ 	.word	0x00000210


	//   ....[3]....
        /*0348*/ 	.word	0x00000240


	//   ....[4]....
        /*034c*/ 	.word	0x00000270


	//   ....[5]....
        /*0350*/ 	.word	0x000002a0


	//   ....[6]....
        /*0354*/ 	.word	0x000002d0


	//   ....[7]....
        /*0358*/ 	.word	0x00000430


	//   ....[8]....
        /*035c*/ 	.word	0x00000470


	//   ....[9]....
        /*0360*/ 	.word	0x000004a0


	//   ....[10]....
        /*0364*/ 	.word	0x000004d0


	//   ....[11]....
        /*0368*/ 	.word	0x00000500


	//   ....[12]....
        /*036c*/ 	.word	0x00000530


	//   ....[13]....
        /*0370*/ 	.word	0x000005c0


	//   ....[14]....
        /*0374*/ 	.word	0x00000600


	//   ....[15]....
        /*0378*/ 	.word	0x00000620


	//   ....[16]....
        /*037c*/ 	.word	0x00000680


	//   ....[17]....
        /*0380*/ 	.word	0x00006790


	//   ....[18]....
        /*0384*/ 	.word	0x000067b0


	//   ....[19]....
        /*0388*/ 	.word	0x000069a0


	//   ....[20]....
        /*038c*/ 	.word	0x000069b0


	//   ....[21]....
        /*0390*/ 	.word	0x00006b40


	//   ....[22]....
        /*0394*/ 	.word	0x00006b60


	//   ....[23]....
        /*0398*/ 	.word	0x00006cf0


	//   ....[24]....
        /*039c*/ 	.word	0x00006d00


	//   ....[25]....
        /*03a0*/ 	.word	0x00007380


	//   ....[26]....
        /*03a4*/ 	.word	0x000073a0


	//   ....[27]....
        /*03a8*/ 	.word	0x000073c0


	//   ....[28]....
        /*03ac*/ 	.word	0x000073d0


	//   ....[29]....
        /*03b0*/ 	.word	0x00007860


	//   ....[30]....
        /*03b4*/ 	.word	0x000078a0


	//   ....[31]....
        /*03b8*/ 	.word	0x000078e0


	//   ....[32]....
        /*03bc*/ 	.word	0x00007920


	//   ....[33]....
        /*03c0*/ 	.word	0x00007de0


	//   ....[34]....
        /*03c4*/ 	.word	0x00007e20


	//   ....[35]....
        /*03c8*/ 	.word	0x00007e60


	//   ....[36]....
        /*03cc*/ 	.word	0x00007e90


	//   ....[37]....
        /*03d0*/ 	.word	0x000081f0


	//   ....[38]....
        /*03d4*/ 	.word	0x00008280


	//   ....[39]....
        /*03d8*/ 	.word	0x000082d0


	//   ....[40]....
        /*03dc*/ 	.word	0x00008320


	//   ....[41]....
        /*03e0*/ 	.word	0x0000bca0


	//   ....[42]....
        /*03e4*/ 	.word	0x0000bcf0


	//   ....[43]....
        /*03e8*/ 	.word	0x0000bd10


	//   ....[44]....
        /*03ec*/ 	.word	0x0000bd20


	//   ....[45]....
        /*03f0*/ 	.word	0x0000bf50


	//   ....[46]....
        /*03f4*/ 	.word	0x0000bfc0


	//   ....[47]....
        /*03f8*/ 	.word	0x0000c010


	//   ....[48]....
        /*03fc*/ 	.word	0x0000c060


	//   ....[49]....
        /*0400*/ 	.word	0x0000c3f0


	//   ....[50]....
        /*0404*/ 	.word	0x0000c440


	//   ....[51]....
        /*0408*/ 	.word	0x0000c4a0


	//   ....[52]....
        /*040c*/ 	.word	0x0000c4e0


	//   ....[53]....
        /*0410*/ 	.word	0x0000c790


	//   ....[54]....
        /*0414*/ 	.word	0x0000c800


	//   ....[55]....
        /*0418*/ 	.word	0x0000c850


	//   ....[56]....
        /*041c*/ 	.word	0x0000c8a0


	//   ....[57]....
        /*0420*/ 	.word	0x00010af0


	//   ....[58]....
        /*0424*/ 	.word	0x00011070


	//   ....[59]....
        /*0428*/ 	.word	0x000112c0


	//   ....[60]....
        /*042c*/ 	.word	0x00011420


	//   ....[61]....
        /*0430*/ 	.word	0x00011440


	//   ....[62]....
        /*0434*/ 	.word	0x000114a0


	//   ....[63]....
        /*0438*/ 	.word	0x000123a0


	//   ....[64]....
        /*043c*/ 	.word	0x000123c0


	//   ....[65]....
        /*0440*/ 	.word	0x00012bb0


	//   ....[66]....
        /*0444*/ 	.word	0x00012d00


	//   ....[67]....
        /*0448*/ 	.word	0x00012d60


	//   ....[68]....
        /*044c*/ 	.word	0x00012e30


	//   ....[69]....
        /*0450*/ 	.word	0x00014ac0


	//   ....[70]....
        /*0454*/ 	.word	0x00014ae0


	//   ....[71]....
        /*0458*/ 	.word	0x00014b00


	//   ....[72]....
        /*045c*/ 	.word	0x00014b20


	//   ....[73]....
        /*0460*/ 	.word	0x00015ea0


	//   ....[74]....
        /*0464*/ 	.word	0x00015ed0


	//   ....[75]....
        /*0468*/ 	.word	0x00015ee0


	//   ....[76]....
        /*046c*/ 	.word	0x00015f10


	//   ....[77]....
        /*0470*/ 	.word	0x000176a0


	//   ....[78]....
        /*0474*/ 	.word	0x000176d0


	//   ....[79]....
        /*0478*/ 	.word	0x000176e0


	//   ....[80]....
        /*047c*/ 	.word	0x000176f0


	//   ....[81]....
        /*0480*/ 	.word	0x00017b00


	//   ....[82]....
        /*0484*/ 	.word	0x00017b20


	//   ....[83]....
        /*0488*/ 	.word	0x00017cf0


	//   ....[84]....
        /*048c*/ 	.word	0x00017d00


	//   ....[85]....
        /*0490*/ 	.word	0x00017e70


	//   ....[86]....
        /*0494*/ 	.word	0x00017e90


	//   ....[87]....
        /*0498*/ 	.word	0x00018000


	//   ....[88]....
        /*049c*/ 	.word	0x00018010


	//   ....[89]....
        /*04a0*/ 	.word	0x00018370


	//   ....[90]....
        /*04a4*/ 	.word	0x00018390


	//   ....[91]....
        /*04a8*/ 	.word	0x00019000


	//   ....[92]....
        /*04ac*/ 	.word	0x00019010


	//   ....[93]....
        /*04b0*/ 	.word	0x0001a3d0


	//   ....[94]....
        /*04b4*/ 	.word	0x0001a3f0


	//   ....[95]....
        /*04b8*/ 	.word	0x0001a5d0


	//   ....[96]....
        /*04bc*/ 	.word	0x0001a5e0


	//   ....[97]....
        /*04c0*/ 	.word	0x0001a750


	//   ....[98]....
        /*04c4*/ 	.word	0x0001a770


	//   ....[99]....
        /*04c8*/ 	.word	0x0001a8e0


	//   ....[100]....
        /*04cc*/ 	.word	0x0001a8f0


	//   ....[101]....
        /*04d0*/ 	.word	0x0001ab00


	//   ....[102]....
        /*04d4*/ 	.word	0x0001ab20


	//   ....[103]....
        /*04d8*/ 	.word	0x0001ac40


	//   ....[104]....
        /*04dc*/ 	.word	0x0001ac80


	//   ....[105]....
        /*04e0*/ 	.word	0x0001acb0


	//   ....[106]....
        /*04e4*/ 	.word	0x0001ace0


	//   ....[107]....
        /*04e8*/ 	.word	0x0001ad10


	//   ....[108]....
        /*04ec*/ 	.word	0x0001ad40


	//   ....[109]....
        /*04f0*/ 	.word	0x0001ae90


	//   ....[110]....
        /*04f4*/ 	.word	0x0001aed0


	//   ....[111]....
        /*04f8*/ 	.word	0x0001af00


	//   ....[112]....
        /*04fc*/ 	.word	0x0001af30


	//   ....[113]....
        /*0500*/ 	.word	0x0001af60


	//   ....[114]....
        /*0504*/ 	.word	0x0001af90


	//   ....[115]....
        /*0508*/ 	.word	0x0001b020


	//   ....[116]....
        /*050c*/ 	.word	0x0001b060


	//   ....[117]....
        /*0510*/ 	.word	0x0001b070


	//   ....[118]....
        /*0514*/ 	.word	0x0001b0d0


	//   ....[119]....
        /*0518*/ 	.word	0x0001baa0


	//   ....[120]....
        /*051c*/ 	.word	0x0001bb00


	//   ....[121]....
        /*0520*/ 	.word	0x0001bb50


	//   ....[122]....
        /*0524*/ 	.word	0x0001bba0


	//   ....[123]....
        /*0528*/ 	.word	0x0001bbf0


	//   ....[124]....
        /*052c*/ 	.word	0x0001bc60


	//   ....[125]....
        /*0530*/ 	.word	0x0001bca0


	//   ....[126]....
        /*0534*/ 	.word	0x0001bd10


	//   ....[127]....
        /*0538*/ 	.word	0x0001bd80


	//   ....[128]....
        /*053c*/ 	.word	0x0001bde0


	//   ....[129]....
        /*0540*/ 	.word	0x0001be50


	//   ....[130]....
        /*0544*/ 	.word	0x0001bec0


	//   ....[131]....
        /*0548*/ 	.word	0x0001bf20


	//   ....[132]....
        /*054c*/ 	.word	0x0001bf80


	//   ....[133]....
        /*0550*/ 	.word	0x0001bfe0


	//   ....[134]....
        /*0554*/ 	.word	0x0001c050


	//   ....[135]....
        /*0558*/ 	.word	0x0001c0b0


	//   ....[136]....
        /*055c*/ 	.word	0x0001c110


	//   ....[137]....
        /*0560*/ 	.word	0x0001c160


	//   ....[138]....
        /*0564*/ 	.word	0x0001c1c0


	//   ....[139]....
        /*0568*/ 	.word	0x0001c210


	//   ....[140]....
        /*056c*/ 	.word	0x0001c260


	//   ....[141]....
        /*0570*/ 	.word	0x0001c2d0


	//   ....[142]....
        /*0574*/ 	.word	0x0001c340


	//   ....[143]....
        /*0578*/ 	.word	0x0001c3a0


	//   ....[144]....
        /*057c*/ 	.word	0x0001c400


	//   ....[145]....
        /*0580*/ 	.word	0x0001c460


	//   ....[146]....
        /*0584*/ 	.word	0x0001c4d0


	//   ....[147]....
        /*0588*/ 	.word	0x0001c530


	//   ....[148]....
        /*058c*/ 	.word	0x0001c590


	//   ....[149]....
        /*0590*/ 	.word	0x0001c5f0


	//   ....[150]....
        /*0594*/ 	.word	0x0001c660


	//   ....[151]....
        /*0598*/ 	.word	0x0001c6c0


	//   ....[152]....
        /*059c*/ 	.word	0x0001c720


	//   ....[153]....
        /*05a0*/ 	.word	0x0001c780


	//   ....[154]....
        /*05a4*/ 	.word	0x0001c7f0


	//   ....[155]....
        /*05a8*/ 	.word	0x0001c850


	//   ....[156]....
        /*05ac*/ 	.word	0x0001c8b0


	//   ....[157]....
        /*05b0*/ 	.word	0x0001c910


	//   ....[158]....
        /*05b4*/ 	.word	0x0001c980


	//   ....[159]....
        /*05b8*/ 	.word	0x0001c9e0


	//   ....[160]....
        /*05bc*/ 	.word	0x0001ca40


	//   ....[161]....
        /*05c0*/ 	.word	0x0001caa0


	//   ....[162]....
        /*05c4*/ 	.word	0x0001cb10


	//   ....[163]....
        /*05c8*/ 	.word	0x0001cb60


	//   ....[164]....
        /*05cc*/ 	.word	0x0001cba0


	//   ....[165]....
        /*05d0*/ 	.word	0x0001cbf0


	//   ....[166]....
        /*05d4*/ 	.word	0x0001cc40


	//   ....[167]....
        /*05d8*/ 	.word	0x0001cc90


	//   ....[168]....
        /*05dc*/ 	.word	0x0001cd00


	//   ....[169]....
        /*05e0*/ 	.word	0x0001cd40


	//   ....[170]....
        /*05e4*/ 	.word	0x0001cd90


	//   ....[171]....
        /*05e8*/ 	.word	0x0001cde0


	//   ....[172]....
        /*05ec*/ 	.word	0x0001ce30


	//   ....[173]....
        /*05f0*/ 	.word	0x0001ce80


	//   ....[174]....
        /*05f4*/ 	.word	0x0001cef0


	//   ....[175]....
        /*05f8*/ 	.word	0x0001cf30


	//   ....[176]....
        /*05fc*/ 	.word	0x0001cfa0


	//   ....[177]....
        /*0600*/ 	.word	0x0001d000


	//   ....[178]....
        /*0604*/ 	.word	0x0001d060


	//----- nvinfo : EIATTR_EXIT_INSTR_OFFSETS
	.align		4
.L_396:
        /*0608*/ 	.byte	0x04, 0x1c
        /*060a*/ 	.short	(.L_398 - .L_397)


	//   ....[0]....
.L_397:
        /*060c*/ 	.word	0x00000fe0


	//   ....[1]....
        /*0610*/ 	.word	0x0001ba60


	//----- nvinfo : EIATTR_MAX_THREADS
	.align		4
.L_398:
        /*0614*/ 	.byte	0x04, 0x05
        /*0616*/ 	.short	(.L_400 - .L_399)
.L_399:
        /*0618*/ 	.word	0x00000100
        /*061c*/ 	.word	0x00000001
        /*0620*/ 	.word	0x00000001


	//----- nvinfo : EIATTR_CRS_STACK_SIZE
	.align		4
.L_400:
        /*0624*/ 	.byte	0x04, 0x1e
        /*0626*/ 	.short	(.L_402 - .L_401)
.L_401:
        /*0628*/ 	.word	0x00000000
.L_402:


//--------------------- .nv.info._ZN7cutlass13device_kernelIN5flash19enable_sm80_to_sm89INS1_16FlashAttnFwdSm80INS1_25CollectiveMainloopFwdSm80ILi8ELi1ELb0EN4cute5tupleIJNS5_1CILi128EEENS7_ILi96EEENS7_ILi256EEEEEELi256ENS_10bfloat16_tEfNS_4arch4Sm80ELb0ELb0ELb0ELb0ELb0ELb0ELb1ELb1EEENS1_21CollectiveEpilogueFwdINS6_IJS8_SA_S9_EEENS6_IJNS7_ILi1EEESI_SI_EEESC_SE_Li256ELb0ELb1ELb1ELb0EEENS1_19SingleTileSchedulerILb0ELb1ELb1ELi128EEEEEEEEEvNT_6ParamsE --------------------------
	.section	.nv.info._ZN7cutlass13device_kernelIN5flash19enable_sm80_to_sm89INS1_16FlashAttnFwdSm80INS1_25CollectiveMainloopFwdSm80ILi8ELi1ELb0EN4cute5tupleIJNS5_1CILi128EEENS7_ILi96EEENS7_ILi256EEEEEELi256ENS_10bfloat16_tEfNS_4arch4Sm80ELb0ELb0ELb0ELb0ELb0ELb0ELb1ELb1EEENS1_21CollectiveEpilogueFwdINS6_IJS8_SA_S9_EEENS6_IJNS7_ILi1EEESI_SI_EEESC_SE_Li256ELb0ELb1ELb1ELb0EEENS1_19SingleTileSchedulerILb0ELb1ELb1ELi128EEEEEEEEEvNT_6ParamsE,"",@"SHT_CUDA_INFO"
	.sectionflags	@""
	.align	4


	//----- nvinfo : EIATTR_CUDA_API_VERSION
	.align		4
        /*0000*/ 	.byte	0x04, 0x37
        /*0002*/ 	.short	(.L_404 - .L_403)
.L_403:
        /*0004*/ 	.word	0x00000082


	//----- nvinfo : EIATTR_SW2861232_WAR
	.align		4
.L_404:
        /*0008*/ 	.byte	0x01, 0x35
	.zero		2


	//----- nvinfo : EIATTR_PARAM_CBANK
	.align		4
        /*000c*/ 	.byte	0x04, 0x0a
        /*000e*/ 	.short	(.L_406 - .L_405)
	.align		4
.L_405:
        /*0010*/ 	.word	index@(.nv.constant0._ZN7cutlass13device_kernelIN5flash19enable_sm80_to_sm89INS1_16FlashAttnFwdSm80INS1_25CollectiveMainloopFwdSm80ILi8ELi1ELb0EN4cute5tupleIJNS5_1CILi128EEENS7_ILi96EEENS7_ILi256EEEEEELi256ENS_10bfloat16_tEfNS_4arch4Sm80ELb0ELb0ELb0ELb0ELb0ELb0ELb1ELb1EEENS1_21CollectiveEpilogueFwdINS6_IJS8_SA_S9_EEENS6_IJNS7_ILi1EEESI_SI_EEESC_SE_Li256ELb0ELb1ELb1ELb0EEENS1_19SingleTileSchedulerILb0ELb1ELb1ELi128EEEEEEEEEvNT_6ParamsE)
        /*0014*/ 	.short	0x0160
        /*0016*/ 	.short	0x0418


	//----- nvinfo : EIATTR_CBANK_PARAM_SIZE
	.align		4
.L_406:
        /*0018*/ 	.byte	0x03, 0x19
        /*001a*/ 	.short	0x0418


	//----- nvinfo : EIATTR_KPARAM_INFO
	.align		4
        /*001c*/ 	.byte	0x04, 0x17
        /*001e*/ 	.short	(.L_408 - .L_407)
.L_407:
        /*0020*/ 	.word	0x00000000
        /*0024*/ 	.short	0x0000
        /*0026*/ 	.short	0x0000
        /*0028*/ 	.byte	0x00, 0xf0, 0x61, 0x10


	//----- nvinfo : EIATTR_MAXREG_COUNT
	.align		4
.L_408:
        /*002c*/ 	.byte	0x03, 0x1b
        /*002e*/ 	.short	0x00ff


	//----- nvinfo : EIATTR_NUM_BARRIERS
	.align		4
        /*0030*/ 	.byte	0x02, 0x4c
        /*0032*/ 	.byte	0x02
	.zero		1


	//----- nvinfo : EIATTR_ANNOTATIONS
	.align		4
        /*0034*/ 	.byte	0x04, 0x55
        /*0036*/ 	.short	(.L_410 - .L_409)


	//   ....[0]....
.L_409:
        /* <DEDUP_REMOVED lines=20> */


	//----- nvinfo : EIATTR_MERCURY_ISA_VERSION
	.align		4
.L_410:
        /*0160*/ 	.byte	0x03, 0x5f
        /*0162*/ 	.short	0x0000


	//----- nvinfo : EIATTR_COOP_GROUP_MASK_REGIDS
	.align		4
        /*0164*/ 	.byte	0x04, 0x29
        /*0166*/ 	.short	(.L_412 - .L_411)


	//   ....[0]....
.L_411:
        /*0168*/ 	.word	0xffffffff


	//   ....[1]....
        /*016c*/ 	.word	0xffffffff


	//   ....[2]....
        /*0170*/ 	.word	0xffffffff


	//   ....[3]....
        /*0174*/ 	.word	0xffffffff


	//   ....[4]....
        /*0178*/ 	.word	0xffffffff


	//   ....[5]....
        /*017c*/ 	.word	0xffffffff


	//   ....[6]....
        /*0180*/ 	.word	0xffffffff


	//   ....[7]....
        /*0184*/ 	.word	0xffffffff


	//   ....[8]....
        /*0188*/ 	.word	0xffffffff


	//   ....[9]....
        /*018c*/ 	.word	0xffffffff


	//   ....[10]....
        /*0190*/ 	.word	0xffffffff


	//   ....[11]....
        /*0194*/ 	.word	0xffffffff


	//   ....[12]....
        /*0198*/ 	.word	0xffffffff


	//   ....[13]....
        /*019c*/ 	.word	0xffffffff


	//   ....[14]....
        /*01a0*/ 	.word	0xffffffff


	//   ....[15]....
        /*01a4*/ 	.word	0xffffffff


	//   ....[16]....
        /*01a8*/ 	.word	0xffffffff


	//   ....[17]....
        /*01ac*/ 	.word	0xffffffff


	//   ....[18]....
        /*01b0*/ 	.word	0xffffffff


	//   ....[19]....
        /*01b4*/ 	.word	0xffffffff


	//   ....[20]....
        /*01b8*/ 	.word	0xffffffff


	//   ....[21]....
        /*01bc*/ 	.word	0xffffffff


	//   ....[22]....
        /*01c0*/ 	.word	0xffffffff


	//   ....[23]....
        /*01c4*/ 	.word	0xffffffff


	//   ....[24]....
        /*01c8*/ 	.word	0xffffffff


	//   ....[25]....
        /*01cc*/ 	.word	0xffffffff


	//   ....[26]....
        /*01d0*/ 	.word	0xffffffff


	//   ....[27]....
        /*01d4*/ 	.word	0xffffffff


	//   ....[28]....
        /*01d8*/ 	.word	0xffffffff


	//----- nvinfo : EIATTR_COOP_GROUP_INSTR_OFFSETS
	.align		4
.L_412:
        /*01dc*/ 	.byte	0x04, 0x28
        /*01de*/ 	.short	(.L_414 - .L_413)


	//   ....[0]....
.L_413:
        /*01e0*/ 	.word	0x00000060


	//   ....[1]....
        /*01e4*/ 	.word	0x00000fc0


	//   ....[2]....
        /*01e8*/ 	.word	0x00000fe0


	//   ....[3]....
        /*01ec*/ 	.word	0x000012f0


	//   ....[4]....
        /*01f0*/ 	.word	0x000013a0


	//   ....[5]....
        /*01f4*/ 	.word	0x00001590


	//   ....[6]....
        /*01f8*/ 	.word	0x000015c0


	//   ....[7]....
        /*01fc*/ 	.word	0x00001780


	//   ....[8]....
        /*0200*/ 	.word	0x000017c0


	//   ....[9]....
        /*0204*/ 	.word	0x00004300


	//   ....[10]....
        /*0208*/ 	.word	0x000043d0


	//   ....[11]....
        /*020c*/ 	.word	0x00004400


	//   ....[12]....
        /*0210*/ 	.word	0x00004470


	//   ....[13]....
        /*0214*/ 	.word	0x00008e30


	//   ....[14]....
        /*0218*/ 	.word	0x00008e60


	//   ....[15]....
        /*021c*/ 	.word	0x00008e80


	//   ....[16]....
        /*0220*/ 	.word	0x00008ea0


	//   ....[17]....
        /*0224*/ 	.word	0x0000b790


	//   ....[18]....
        /*0228*/ 	.word	0x0000b7a0


	//   ....[19]....
        /*022c*/ 	.word	0x0000b7d0


	//   ....[20]....
        /*0230*/ 	.word	0x0000b7f0


	//   ....[21]....
        /*0234*/ 	.word	0x0000c6c0


	//   ....[22]....
        /*0238*/ 	.word	0x0000c700


	//   ....[23]....
        /*023c*/ 	.word	0x0000c740


	//   ....[24]....
        /*0240*/ 	.word	0x0000c770


	//   ....[25]....
        /*0244*/ 	.word	0x0000c860


	//   ....[26]....
        /*0248*/ 	.word	0x0000c880


	//   ....[27]....
        /*024c*/ 	.word	0x0000d4a0


	//   ....[28]....
        /*0250*/ 	.word	0x0000d4b0


	//----- nvinfo : EIATTR_EXIT_INSTR_OFFSETS
	.align		4
.L_414:
        /*0254*/ 	.byte	0x04, 0x1c
        /*0256*/ 	.short	(.L_416 - .L_415)


	//   ....[0]....
.L_415:
        /*0258*/ 	.word	0x000001c0


	//   ....[1]....
        /*025c*/ 	.word	0x0000d4c0


	//   ....[2]....
        /*0260*/ 	.word	0x0000e060


	//   ....[3]....
        /*0264*/ 	.word	0x0000e0b0


	//   ....[4]....
        /*0268*/ 	.word	0x0000e0e0


	//   ....[5]....
        /*026c*/ 	.word	0x0000e140


	//   ....[6]....
        /*0270*/ 	.word	0x0000e3d0


	//----- nvinfo : EIATTR_CTAIDZ_USED
	.align		4
.L_416:
        /*0274*/ 	.byte	0x01, 0x04
	.zero		2


	//----- nvinfo : EIATTR_MAX_THREADS
	.align		4
        /*0278*/ 	.byte	0x04, 0x05
        /*027a*/ 	.short	(.L_418 - .L_417)
.L_417:
        /*027c*/ 	.word	0x00000100
        /*0280*/ 	.word	0x00000001
        /*0284*/ 	.word	0x00000001


	//----- nvinfo : EIATTR_CRS_STACK_SIZE
	.align		4
.L_418:
        /*0288*/ 	.byte	0x04, 0x1e
        /*028a*/ 	.short	(.L_420 - .L_419)
.L_419:
        /*028c*/ 	.word	0x00000000
.L_420:


//--------------------- .nv.info._ZN7cutlass13device_kernelIN5flash19enable_sm80_to_sm89INS1_16FlashAttnFwdSm80INS1_25CollectiveMainloopFwdSm80ILi8ELi1ELb0EN4cute5tupleIJNS5_1CILi128EEENS7_ILi64EEENS7_ILi256EEEEEELi256ENS_10bfloat16_tEfNS_4arch4Sm80ELb0ELb0ELb0ELb1ELb0ELb0ELb1ELb1EEENS1_21CollectiveEpilogueFwdINS6_IJS8_SA_S9_EEENS6_IJNS7_ILi1EEESI_SI_EEESC_SE_Li256ELb1ELb1ELb1ELb0EEENS1_36VarlenDynamicPersistentTileSchedulerILi128ELi64ELi256ELi256ELb1ELb1ELb0ELb0ELb1ELb1EEEEEEEEEvNT_6ParamsE --------------------------
	.section	.nv.info._ZN7cutlass13device_kernelIN5flash19enable_sm80_to_sm89INS1_16FlashAttnFwdSm80INS1_25CollectiveMainloopFwdSm80ILi8ELi1ELb0EN4cute5tupleIJNS5_1CILi128EEENS7_ILi64EEENS7_ILi256EEEEEELi256ENS_10bfloat16_tEfNS_4arch4Sm80ELb0ELb0ELb0ELb1ELb0ELb0ELb1ELb1EEENS1_21CollectiveEpilogueFwdINS6_IJS8_SA_S9_EEENS6_IJNS7_ILi1EEESI_SI_EEESC_SE_Li256ELb1ELb1ELb1ELb0EEENS1_36VarlenDynamicPersistentTileSchedulerILi128ELi64ELi256ELi256ELb1ELb1ELb0ELb0ELb1ELb1EEEEEEEEEvNT_6ParamsE,"",@"SHT_CUDA_INFO"
	.sectionflags	@""
	.align	4


	//----- nvinfo : EIATTR_CUDA_API_VERSION
	.align		4
        /*0000*/ 	.byte	0x04, 0x37
        /*0002*/ 	.short	(.L_422 - .L_421)
.L_421:
        /*0004*/ 	.word	0x00000082


	//----- nvinfo : EIATTR_SW2861232_WAR
	.align		4
.L_422:
        /*0008*/ 	.byte	0x01, 0x35
	.zero		2


	//----- nvinfo : EIATTR_PARAM_CBANK
	.align		4
        /*000c*/ 	.byte	0x04, 0x0a
        /*000e*/ 	.short	(.L_424 - .L_423)
	.align		4
.L_423:
        /*0010*/ 	.word	index@(.nv.constant0._ZN7cutlass13device_kernelIN5flash19enable_sm80_to_sm89INS1_16FlashAttnFwdSm80INS1_25CollectiveMainloopFwdSm80ILi8ELi1ELb0EN4cute5tupleIJNS5_1CILi128EEENS7_ILi64EEENS7_ILi256EEEEEELi256ENS_10bfloat16_tEfNS_4arch4Sm80ELb0ELb0ELb0ELb1ELb0ELb0ELb1ELb1EEENS1_21CollectiveEpilogueFwdINS6_IJS8_SA_S9_EEENS6_IJNS7_ILi1EEESI_SI_EEESC_SE_Li256ELb1ELb1ELb1ELb0EEENS1_36VarlenDynamicPersistentTileSchedulerILi128ELi64ELi256ELi256ELb1ELb1ELb0ELb0ELb1ELb1EEEEEEEEEvNT_6ParamsE)
        /*0014*/ 	.short	0x0160
        /*0016*/ 	.short	0x0438


	//----- nvinfo : EIATTR_CBANK_PARAM_SIZE
	.align		4
.L_424:
        /*0018*/ 	.byte	0x03, 0x19
        /*001a*/ 	.short	0x0438


	//----- nvinfo : EIATTR_KPARAM_INFO
	.align		4
        /*001c*/ 	.byte	0x04, 0x17
        /*001e*/ 	.short	(.L_426 - .L_425)
.L_425:
        /*0020*/ 	.word	0x00000000
        /*0024*/ 	.short	0x0000
        /*0026*/ 	.short	0x0000
        /*0028*/ 	.byte	0x00, 0xf0, 0xe1, 0x10


	//----- nvinfo : EIATTR_MAXREG_COUNT
	.align		4
.L_426:
        /*002c*/ 	.byte	0x03, 0x1b
        /*002e*/ 	.short	0x00ff


	//----- nvinfo : EIATTR_NUM_BARRIERS
	.align		4
        /*0030*/ 	.byte	0x02, 0x4c
        /*0032*/ 	.byte	0x06
	.zero		1


	//----- nvinfo : EIATTR_ANNOTATIONS
	.align		4
        /*0034*/ 	.byte	0x04, 0x55
        /*0036*/ 	.short	(.L_428 - .L_427)


	//   ....[0]....
.L_427:
        /* <DEDUP_REMOVED lines=24> */


	//----- nvinfo : EIATTR_MERCURY_ISA_VERSION
	.align		4
.L_428:
        /*01a8*/ 	.byte	0x03, 0x5f
        /*01aa*/ 	.short	0x0000


	//----- nvinfo : EIATTR_INT_WARP_WIDE_INSTR_OFFSETS
	.align		4
        /*01ac*/ 	.byte	0x04, 0x31
        /*01ae*/ 	.short	(.L_430 - .L_429)


	//   ....[0]....
.L_429:
        /*01b0*/ 	.word	0x00009b40


	//   ....[1]....
        /*01b4*/ 	.word	0x00009bc0


	//----- nvinfo : EIATTR_COOP_GROUP_MASK_REGIDS
	.align		4
.L_430:
        /*01b8*/ 	.byte	0x04, 0x29
        /*01ba*/ 	.short	(.L_432 - .L_431)


	//   ....[0]....
.L_431:
        /*01bc*/ 	.word	0xffffffff


	//   ....[1]....
        /*01c0*/ 	.word	0xffffffff


	//   ....[2]....
        /*01c4*/ 	.word	0xffffffff


	//   ....[3]....
        /*01c8*/ 	.word	0xffffffff


	//   ....[4]....
        /*01cc*/ 	.word	0xffffffff


	//   ....[5]....
        /*01d0*/ 	.word	0xffffffff


	//   ....[6]....
        /*01d4*/ 	.word	0xffffffff


	//   ....[7]....
        /*01d8*/ 	.word	0xffffffff


	//   ....[8]....
        /*01dc*/ 	.word	0xffffffff


	//   ....[9]....
        /*01e0*/ 	.word	0xffffffff


	//   ....[10]....
        /*01e4*/ 	.word	0xffffffff


	//   ....[11]....
        /*01e8*/ 	.word	0xffffffff


	//   ....[12]....
        /*01ec*/ 	.word	0xffffffff


	//   ....[13]....
        /*01f0*/ 	.word	0xffffffff


	//   ....[14]....
        /*01f4*/ 	.word	0xffffffff


	//   ....[15]....
        /*01f8*/ 	.word	0xffffffff


	//   ....[16]....
        /*01fc*/ 	.word	0xffffffff


	//   ....[17]....
        /*0200*/ 	.word	0xffffffff


	//   ....[18]....
        /*0204*/ 	.word	0xffffffff


	//   ....[19]....
        /*0208*/ 	.word	0xffffffff


	//   ....[20]....
        /*020c*/ 	.word	0xffffffff


	//   ....[21]....
        /*0210*/ 	.word	0xffffffff


	//   ....[22]....
        /*0214*/ 	.word	0xffffffff


	//   ....[23]....
        /*0218*/ 	.word	0xffffffff


	//   ....[24]....
        /*021c*/ 	.word	0xffffffff


	//   ....[25]....
        /*0220*/ 	.word	0xffffffff


	//   ....[26]....
        /*0224*/ 	.word	0xffffffff


	//   ....[27]....
        /*0228*/ 	.word	0xffffffff


	//   ....[28]....
        /*022c*/ 	.word	0xffffffff


	//   ....[29]....
        /*0230*/ 	.word	0xffffffff


	//   ....[30]....
        /*0234*/ 	.word	0xffffffff


	//   ....[31]....
        /*0238*/ 	.word	0xffffffff


	//   ....[32]....
        /*023c*/ 	.word	0xffffffff


	//   ....[33]....
        /*0240*/ 	.word	0xffffffff


	//   ....[34]....
        /*0244*/ 	.word	0xffffffff


	//   ....[35]....
        /*0248*/ 	.word	0xffffffff


	//   ....[36]....
        /*024c*/ 	.word	0xffffffff


	//   ....[37]....
        /*0250*/ 	.word	0xffffffff


	//   ....[38]....
        /*0254*/ 	.word	0xffffffff


	//   ....[39]....
        /*0258*/ 	.word	0xffffffff


	//   ....[40]....
        /*025c*/ 	.word	0xffffffff


	//   ....[41]....
        /*0260*/ 	.word	0xffffffff


	//   ....[42]....
        /*0264*/ 	.word	0xffffffff


	//   ....[43]....
        /*0268*/ 	.word	0xffffffff


	//   ....[44]....
        /*026c*/ 	.word	0xffffffff


	//   ....[45]....
        /*0270*/ 	.word	0xffffffff


	//   ....[46]....
        /*0274*/ 	.word	0xffffffff


	//   ....[47]....
        /*0278*/ 	.word	0xffffffff


	//   ....[48]....
        /*027c*/ 	.word	0xffffffff


	//   ....[49]....
        /*0280*/ 	.word	0xffffffff


	//   ....[50]....
        /*0284*/ 	.word	0xffffffff


	//   ....[51]....
        /*0288*/ 	.word	0xffffffff


	//   ....[52]....
        /*028c*/ 	.word	0xffffffff


	//   ....[53]....
        /*0290*/ 	.word	0xffffffff


	//   ....[54]....
        /*0294*/ 	.word	0xffffffff


	//   ....[55]....
        /*0298*/ 	.word	0xffffffff


	//   ....[56]....
        /*029c*/ 	.word	0xffffffff


	//   ....[57]....
        /*02a0*/ 	.word	0xffffffff


	//   ....[58]....
        /*02a4*/ 	.word	0xffffffff


	//   ....[59]....
        /*02a8*/ 	.word	0xffffffff


	//   ....[60]....
        /*02ac*/ 	.word	0xffffffff


	//   ....[61]....
        /*02b0*/ 	.word	0xffffffff


	//   ....[62]....
        /*02b4*/ 	.word	0xffffffff


	//   ....[63]....
        /*02b8*/ 	.word	0xffffffff


	//   ....[64]....
        /*02bc*/ 	.word	0xffffffff


	//   ....[65]....
        /*02c0*/ 	.word	0xffffffff


	//   ....[66]....
        /*02c4*/ 	.word	0xffffffff


	//   ....[67]....
        /*02c8*/ 	.word	0xffffffff


	//   ....[68]....
        /*02cc*/ 	.word	0xffffffff


	//   ....[69]....
        /*02d0*/ 	.word	0xffffffff


	//   ....[70]....
        /*02d4*/ 	.word	0xffffffff


	//   ....[71]....
        /*02d8*/ 	.word	0xffffffff


	//   ....[72]....
        /*02dc*/ 	.word	0xffffffff


	//   ....[73]....
        /*02e0*/ 	.word	0xffffffff


	//   ....[74]....
        /*02e4*/ 	.word	0xffffffff


	//   ....[75]....
        /*02e8*/ 	.word	0xffffffff


	//   ....[76]....
        /*02ec*/ 	.word	0xffffffff


	//   ....[77]....
        /*02f0*/ 	.word	0xffffffff


	//   ....[78]....
        /*02f4*/ 	.word	0xffffffff


	//   ....[79]....
        /*02f8*/ 	.word	0xffffffff


	//   ....[80]....
        /*02fc*/ 	.word	0xffffffff


	//   ....[81]....
        /*0300*/ 	.word	0xffffffff


	//   ....[82]....
        /*0304*/ 	.word	0xffffffff


	//   ....[83]....
        /*0308*/ 	.word	0xffffffff


	//   ....[84]....
        /*030c*/ 	.word	0xffffffff


	//   ....[85]....
        /*0310*/ 	.word	0xffffffff


	//   ....[86]....
        /*0314*/ 	.word	0xffffffff


	//   ....[87]....
        /*0318*/ 	.word	0xffffffff


	//   ....[88]....
        /*031c*/ 	.word	0xffffffff


	//   ....[89]....
        /*0320*/ 	.word	0xffffffff


	//   ....[90]....
        /*0324*/ 	.word	0xffffffff


	//   ....[91]....
        /*0328*/ 	.word	0xffffffff


	//   ....[92]....
        /*032c*/ 	.word	0xffffffff


	//   ....[93]....
        /*0330*/ 	.word	0xffffffff


	//   ....[94]....
        /*0334*/ 	.word	0xffffffff


	//   ....[95]....
        /*0338*/ 	.word	0xffffffff


	//   ....[96]....
        /*033c*/ 	.word	0xffffffff


	//   ....[97]....
        /*0340*/ 	.word	0xffffffff


	//   ....[98]....
        /*0344*/ 	.word	0xffffffff


	//   ....[99]....
        /*0348*/ 	.word	0xffffffff


	//   ....[100]....
        /*034c*/ 	.word	0xffffffff


	//   ....[101]....
        /*0350*/ 	.word	0xffffffff


	//   ....[102]....
        /*0354*/ 	.word	0xffffffff


	//   ....[103]....
        /*0358*/ 	.word	0xffffffff


	//   ....[104]....
        /*035c*/ 	.word	0xffffffff


	//   ....[105]....
        /*0360*/ 	.word	0xffffffff


	//   ....[106]....
        /*0364*/ 	.word	0xffffffff


	//   ....[107]....
        /*0368*/ 	.word	0xffffffff


	//   ....[108]....
        /*036c*/ 	.word	0xffffffff


	//   ....[109]....
        /*0370*/ 	.word	0xffffffff


	//   ....[110]....
        /*0374*/ 	.word	0xffffffff


	//   ....[111]....
        /*0378*/ 	.word	0xffffffff


	//   ....[112]....
        /*037c*/ 	.word	0xffffffff


	//   ....[113]....
        /*0380*/ 	.word	0xffffffff


	//   ....[114]....
        /*0384*/ 	.word	0xffffffff


	//   ....[115]....
        /*0388*/ 	.word	0xffffffff


	//   ....[116]....
        /*038c*/ 	.word	0xffffffff


	//   ....[117]....
        /*0390*/ 	.word	0xffffffff


	//   ....[118]....
        /*0394*/ 	.word	0xffffffff


	//   ....[119]....
        /*0398*/ 	.word	0xffffffff


	//   ....[120]....
        /*039c*/ 	.word	0xffffffff


	//   ....[121]....
        /*03a0*/ 	.word	0xffffffff


	//   ....[122]....
        /*03a4*/ 	.word	0xffffffff


	//   ....[123]....
        /*03a8*/ 	.word	0xffffffff


	//   ....[124]....
        /*03ac*/ 	.word	0xffffffff


	//   ....[125]....
        /*03b0*/ 	.word	0xffffffff


	//   ....[126]....
        /*03b4*/ 	.word	0xffffffff


	//   ....[127]....
        /*03b8*/ 	.word	0xffffffff


	//   ....[128]....
        /*03bc*/ 	.word	0xffffffff


	//   ....[129]....
        /*03c0*/ 	.word	0xffffffff


	//   ....[130]....
        /*03c4*/ 	.word	0xffffffff


	//   ....[131]....
        /*03c8*/ 	.word	0xffffffff


	//   ....[132]....
        /*03cc*/ 	.word	0xffffffff


	//   ....[133]....
        /*03d0*/ 	.word	0xffffffff


	//   ....[134]....
        /*03d4*/ 	.word	0xffffffff


	//   ....[135]....
        /*03d8*/ 	.word	0xffffffff


	//   ....[136]....
        /*03dc*/ 	.word	0xffffffff


	//   ....[137]....
        /*03e0*/ 	.word	0xffffffff


	//   ....[138]....
        /*03e4*/ 	.word	0xffffffff


	//----- nvinfo : EIATTR_COOP_GROUP_INSTR_OFFSETS
	.align		4
.L_432:
        /*03e8*/ 	.byte	0x04, 0x28
        /*03ea*/ 	.short	(.L_434 - .L_433)


	//   ....[0]....
.L_433:
        /*03ec*/ 	.word	0x00000050


	//   ....[1]....
        /*03f0*/ 	.word	0x000001e0


	//   ....[2]....
        /*03f4*/ 	.word	0x00000210


	//   ....[3]....
        /*03f8*/ 	.word	0x00000240


	//   ....[4]....
        /*03fc*/ 	.word	0x00000270


	//   ....[5]....
        /*0400*/ 	.word	0x000002a0


	//   ....[6]....
        /*0404*/ 	.word	0x000002d0


	//   ....[7]....
        /*0408*/ 	.word	0x00000440


	//   ....[8]....
        /*040c*/ 	.word	0x00000480


	//   ....[9]....
        /*0410*/ 	.word	0x000004b0


	//   ....[10]....
        /*0414*/ 	.word	0x000004e0


	//   ....[11]....
        /*0418*/ 	.word	0x00000510


	//   ....[12]....
        /*041c*/ 	.word	0x00000540


	//   ....[13]....
        /*0420*/ 	.word	0x000005d0


	//   ....[14]....
        /*0424*/ 	.word	0x00000600


	//   ....[15]....
        /*0428*/ 	.word	0x00000610


	//   ....[16]....
        /*042c*/ 	.word	0x00000680


	//   ....[17]....
        /*0430*/ 	.word	0x000026b0


	//   ....[18]....
        /*0434*/ 	.word	0x000026d0


	//   ....[19]....
        /*0438*/ 	.word	0x00002840


	//   ....[20]....
        /*043c*/ 	.word	0x00002850


	//   ....[21]....
        /*0440*/ 	.word	0x000029c0


	//   ....[22]....
        /*0444*/ 	.word	0x000029e0


	//   ....[23]....
        /*0448*/ 	.word	0x00002b50


	//   ....[24]....
        /*044c*/ 	.word	0x00002b60


	//   ....[25]....
        /*0450*/ 	.word	0x00004580


	//   ....[26]....
        /*0454*/ 	.word	0x000046b0


	//   ....[27]....
        /*0458*/ 	.word	0x000046c0


	//   ....[28]....
        /*045c*/ 	.word	0x00004710


	//   ....[29]....
        /*0460*/ 	.word	0x00007320


	//   ....[30]....
        /*0464*/ 	.word	0x00007410


	//   ....[31]....
        /*0468*/ 	.word	0x00007420


	//   ....[32]....
        /*046c*/ 	.word	0x00007450


	//   ....[33]....
        /*0470*/ 	.word	0x00009130


	//   ....[34]....
        /*0474*/ 	.word	0x00009140


	//   ....[35]....
        /*0478*/ 	.word	0x00009170


	//   ....[36]....
        /*047c*/ 	.word	0x00009180


	//   ....[37]....
        /*0480*/ 	.word	0x0000a9b0


	//   ....[38]....
        /*0484*/ 	.word	0x0000a9c0


	//   ....[39]....
        /*0488*/ 	.word	0x0000a9e0


	//   ....[40]....
        /*048c*/ 	.word	0x0000aa00


	//   ....[41]....
        /*0490*/ 	.word	0x0000ae00


	//   ....[42]....
        /*0494*/ 	.word	0x0000ae20


	//   ....[43]....
        /*0498*/ 	.word	0x0000af90


	//   ....[44]....
        /*049c*/ 	.word	0x0000afa0


	//   ....[45]....
        /*04a0*/ 	.word	0x0000b120


	//   ....[46]....
        /*04a4*/ 	.word	0x0000b140


	//   ....[47]....
        /*04a8*/ 	.word	0x0000b2c0


	//   ....[48]....
        /*04ac*/ 	.word	0x0000b2d0


	//   ....[49]....
        /*04b0*/ 	.word	0x0000b640


	//   ....[50]....
        /*04b4*/ 	.word	0x0000b660


	//   ....[51]....
        /*04b8*/ 	.word	0x0000c380


	//   ....[52]....
        /*04bc*/ 	.word	0x0000c390


	//   ....[53]....
        /*04c0*/ 	.word	0x0000d7e0


	//   ....[54]....
        /*04c4*/ 	.word	0x0000d800


	//   ....[55]....
        /*04c8*/ 	.word	0x0000d980


	//   ....[56]....
        /*04cc*/ 	.word	0x0000d990


	//   ....[57]....
        /*04d0*/ 	.word	0x0000db10


	//   ....[58]....
        /*04d4*/ 	.word	0x0000db30


	//   ....[59]....
        /*04d8*/ 	.word	0x0000dcb0


	//   ....[60]....
        /*04dc*/ 	.word	0x0000dcc0


	//   ....[61]....
        /*04e0*/ 	.word	0x0000dee0


	//   ....[62]....
        /*04e4*/ 	.word	0x0000df00


	//   ....[63]....
        /*04e8*/ 	.word	0x0000e020


	//   ....[64]....
        /*04ec*/ 	.word	0x0000e060


	//   ....[65]....
        /*04f0*/ 	.word	0x0000e090


	//   ....[66]....
        /*04f4*/ 	.word	0x0000e0c0


	//   ....[67]....
        /*04f8*/ 	.word	0x0000e0f0


	//   ....[68]....
        /*04fc*/ 	.word	0x0000e120


	//   ....[69]....
        /*0500*/ 	.word	0x0000e270


	//   ....[70]....
        /*0504*/ 	.word	0x0000e2b0


	//   ....[71]....
        /*0508*/ 	.word	0x0000e2e0


	//   ....[72]....
        /*050c*/ 	.word	0x0000e310


	//   ....[73]....
        /*0510*/ 	.word	0x0000e340


	//   ....[74]....
        /*0514*/ 	.word	0x0000e370


	//   ....[75]....
        /*0518*/ 	.word	0x0000e400


	//   ....[76]....
        /*051c*/ 	.word	0x0000e430


	//   ....[77]....
        /*0520*/ 	.word	0x0000e440


	//   ....[78]....
        /*0524*/ 	.word	0x0000e4a0


	//   ....[79]....
        /*0528*/ 	.word	0x0000e9e0


	//   ....[80]....
        /*052c*/ 	.word	0x0000ea40


	//   ....[81]....
        /*0530*/ 	.word	0x0000ea90


	//   ....[82]....
        /*0534*/ 	.word	0x0000eae0


	//   ....[83]....
        /*0538*/ 	.word	0x0000eb30


	//   ....[84]....
        /*053c*/ 	.word	0x0000eba0


	//   ....[85]....
        /*0540*/ 	.word	0x0000ebe0


	//   ....[86]....
        /*0544*/ 	.word	0x0000ec50


	//   ....[87]....
        /*0548*/ 	.word	0x0000ecc0


	//   ....[88]....
        /*054c*/ 	.word	0x0000ed20


	//   ....[89]....
        /*0550*/ 	.word	0x0000ed90


	//   ....[90]....
        /*0554*/ 	.word	0x0000ee00


	//   ....[91]....
        /*0558*/ 	.word	0x0000ee60


	//   ....[92]....
        /*055c*/ 	.word	0x0000eec0


	//   ....[93]....
        /*0560*/ 	.word	0x0000ef20


	//   ....[94]....
        /*0564*/ 	.word	0x0000ef90


	//   ....[95]....
        /*0568*/ 	.word	0x0000eff0


	//   ....[96]....
        /*056c*/ 	.word	0x0000f050


	//   ....[97]....
        /*0570*/ 	.word	0x0000f0c0


	//   ....[98]....
        /*0574*/ 	.word	0x0000f110


	//   ....[99]....
        /*0578*/ 	.word	0x0000f160


	//   ....[100]....
        /*057c*/ 	.word	0x0000f1b0


	//   ....[101]....
        /*0580*/ 	.word	0x0000f220


	//   ....[102]....
        /*0584*/ 	.word	0x0000f290


	//   ....[103]....
        /*0588*/ 	.word	0x0000f2f0


	//   ....[104]....
        /*058c*/ 	.word	0x0000f350


	//   ....[105]....
        /*0590*/ 	.word	0x0000f3b0


	//   ....[106]....
        /*0594*/ 	.word	0x0000f420


	//   ....[107]....
        /*0598*/ 	.word	0x0000f480


	//   ....[108]....
        /*059c*/ 	.word	0x0000f4e0


	//   ....[109]....
        /*05a0*/ 	.word	0x0000f540


	//   ....[110]....
        /*05a4*/ 	.word	0x0000f5b0


	//   ....[111]....
        /*05a8*/ 	.word	0x0000f610


	//   ....[112]....
        /*05ac*/ 	.word	0x0000f670


	//   ....[113]....
        /*05b0*/ 	.word	0x0000f6d0


	//   ....[114]....
        /*05b4*/ 	.word	0x0000f740


	//   ....[115]....
        /*05b8*/ 	.word	0x0000f7a0


	//   ....[116]....
        /*05bc*/ 	.word	0x0000f800


	//   ....[117]....
        /*05c0*/ 	.word	0x0000f860


	//   ....[118]....
        /*05c4*/ 	.word	0x0000f8d0


	//   ....[119]....
        /*05c8*/ 	.word	0x0000f930


	//   ....[120]....
        /*05cc*/ 	.word	0x0000f990


	//   ....[121]....
        /*05d0*/ 	.word	0x0000f9f0


	//   ....[122]....
        /*05d4*/ 	.word	0x0000fa60


	//   ....[123]....
        /*05d8*/ 	.word	0x0000fab0


	//   ....[124]....
        /*05dc*/ 	.word	0x0000faf0


	//   ....[125]....
        /*05e0*/ 	.word	0x0000fb40


	//   ....[126]....
        /*05e4*/ 	.word	0x0000fb90


	//   ....[127]....
        /*05e8*/ 	.word	0x0000fbe0


	//   ....[128]....
        /*05ec*/ 	.word	0x0000fc50


	//   ....[129]....
        /*05f0*/ 	.word	0x0000fc90


	//   ....[130]....
        /*05f4*/ 	.word	0x0000fce0


	//   ....[131]....
        /*05f8*/ 	.word	0x0000fd30


	//   ....[132]....
        /*05fc*/ 	.word	0x0000fd80


	//   ....[133]....
        /*0600*/ 	.word	0x0000fdd0


	//   ....[134]....
        /*0604*/ 	.word	0x0000fe40


	//   ....[135]....
        /*0608*/ 	.word	0x0000fe80


	//   ....[136]....
        /*060c*/ 	.word	0x0000fef0


	//   ....[137]....
        /*0610*/ 	.word	0x0000ff50


	//   ....[138]....
        /*0614*/ 	.word	0x0000ffb0


	//----- nvinfo : EIATTR_EXIT_INSTR_OFFSETS
	.align		4
.L_434:
        /*0618*/ 	.byte	0x04, 0x1c
        /*061a*/ 	.short	(.L_436 - .L_435)


	//   ....[0]....
.L_435:
        /*061c*/ 	.word	0x00000b40


	//   ....[1]....
        /*0620*/ 	.word	0x0000e9a0


	//----- nvinfo : EIATTR_MAX_THREADS
	.align		4
.L_436:
        /*0624*/ 	.byte	0x04, 0x05
        /*0626*/ 	.short	(.L_438 - .L_437)
.L_437:
        /*0628*/ 	.word	0x00000100
        /*062c*/ 	.word	0x00000001
        /*0630*/ 	.word	0x00000001


	//----- nvinfo : EIATTR_CRS_STACK_SIZE
	.align		4
.L_438:
        /*0634*/ 	.byte	0x04, 0x1e
        /*0636*/ 	.short	(.L_440 - .L_439)
.L_439:
        /*0638*/ 	.word	0x00000000
.L_440:


//--------------------- .nv.info._ZN7cutlass13device_kernelIN5flash19enable_sm80_to_sm89INS1_16FlashAttnFwdSm80INS1_25CollectiveMainloopFwdSm80ILi8ELi1ELb0EN4cute5tupleIJNS5_1CILi128EEENS7_ILi48EEENS7_ILi256EEEEEELi256ENS_10bfloat16_tEfNS_4arch4Sm80ELb0ELb0ELb0ELb1ELb0ELb1ELb1ELb1EEENS1_21CollectiveEpilogueFwdINS6_IJS8_SA_S9_EEENS6_IJNS7_ILi1EEESI_SI_EEESC_SE_Li256ELb1ELb1ELb1ELb0EEENS1_36VarlenDynamicPersistentTileSchedulerILi128ELi48ELi256ELi256ELb1ELb1ELb0ELb0ELb1ELb1EEEEEEEEEvNT_6ParamsE --------------------------
	.section	.nv.info._ZN7cutlass13device_kernelIN5flash19enable_sm80_to_sm89INS1_16FlashAttnFwdSm80INS1_25CollectiveMainloopFwdSm80ILi8ELi1ELb0EN4cute5tupleIJNS5_1CILi128EEENS7_ILi48EEENS7_ILi256EEEEEELi256ENS_10bfloat16_tEfNS_4arch4Sm80ELb0ELb0ELb0ELb1ELb0ELb1ELb1ELb1EEENS1_21CollectiveEpilogueFwdINS6_IJS8_SA_S9_EEENS6_IJNS7_ILi1EEESI_SI_EEESC_SE_Li256ELb1ELb1ELb1ELb0EEENS1_36VarlenDynamicPersistentTileSchedulerILi128ELi48ELi256ELi256ELb1ELb1ELb0ELb0ELb1ELb1EEEEEEEEEvNT_6ParamsE,"",@"SHT_CUDA_INFO"
	.sectionflags	@""
	.align	4


	//----- nvinfo : EIATTR_CUDA_API_VERSION
	.align		4
        /*0000*/ 	.byte	0x04, 0x37
        /*0002*/ 	.short	(.L_442 - .L_441)
.L_441:
        /*0004*/ 	.word	0x00000082


	//----- nvinfo : EIATTR_SW2861232_WAR
	.align		4
.L_442:
        /*0008*/ 	.byte	0x01, 0x35
	.zero		2


	//----- nvinfo : EIATTR_PARAM_CBANK
	.align		4
        /*000c*/ 	.byte	0x04, 0x0a
        /*000e*/ 	.short	(.L_444 - .L_443)
	.align		4
.L_443:
        /*0010*/ 	.word	index@(.nv.constant0._ZN7cutlass13device_kernelIN5flash19enable_sm80_to_sm89INS1_16FlashAttnFwdSm80INS1_25CollectiveMainloopFwdSm80ILi8ELi1ELb0EN4cute5tupleIJNS5_1CILi128EEENS7_ILi48EEENS7_ILi256EEEEEELi256ENS_10bfloat16_tEfNS_4arch4Sm80ELb0ELb0ELb0ELb1ELb0ELb1ELb1ELb1EEENS1_21CollectiveEpilogueFwdINS6_IJS8_SA_S9_EEENS6_IJNS7_ILi1EEESI_SI_EEESC_SE_Li256ELb1ELb1ELb1ELb0EEENS1_36VarlenDynamicPersistentTileSchedulerILi128ELi48ELi256ELi256ELb1ELb1ELb0ELb0ELb1ELb1EEEEEEEEEvNT_6ParamsE)
        /*0014*/ 	.short	0x0160
        /*0016*/ 	.short	0x0438


	//----- nvinfo : EIATTR_CBANK_PARAM_SIZE
	.align		4
.L_444:
        /*0018*/ 	.byte	0x03, 0x19
        /*001a*/ 	.short	0x0438


	//----- nvinfo : EIATTR_KPARAM_INFO
	.align		4
        /*001c*/ 	.byte	0x04, 0x17
        /*001e*/ 	.short	(.L_446 - .L_445)
.L_445:
        /*0020*/ 	.word	0x00000000
        /*0024*/ 	.short	0x0000
        /*0026*/ 	.short	0x0000
        /*0028*/ 	.byte	0x00, 0xf0, 0xe1, 0x10


	//----- nvinfo : EIATTR_MAXREG_COUNT
	.align		4
.L_446:
        /*002c*/ 	.byte	0x03, 0x1b
        /*002e*/ 	.short	0x00ff


	//----- nvinfo : EIATTR_NUM_BARRIERS
	.align		4
        /*0030*/ 	.byte	0x02, 0x4c
        /*0032*/ 	.byte	0x06
	.zero		1


	//----- nvinfo : EIATTR_ANNOTATIONS
	.align		4
        /*0034*/ 	.byte	0x04, 0x55
        /*0036*/ 	.short	(.L_448 - .L_447)


	//   ....[0]....
.L_447:
        /* <DEDUP_REMOVED lines=48> */


	//----- nvinfo : EIATTR_MERCURY_ISA_VERSION
	.align		4
.L_448:
        /*0328*/ 	.byte	0x03, 0x5f
        /*032a*/ 	.short	0x0000


	//----- nvinfo : EIATTR_INT_WARP_WIDE_INSTR_OFFSETS
	.align		4
        /*032c*/ 	.byte	0x04, 0x31
        /*032e*/ 	.short	(.L_450 - .L_449)


	//   ....[0]....
.L_449:
        /*0330*/ 	.word	0x000160a0


	//   ....[1]....
        /*0334*/ 	.word	0x00016120


	//----- nvinfo : EIATTR_COOP_GROUP_MASK_REGIDS
	.align		4
.L_450:
        /*0338*/ 	.byte	0x04, 0x29
        /*033a*/ 	.short	(.L_452 - .L_451)


	//   ....[0]....
.L_451:
        /*033c*/ 	.word	0xffffffff


	//   ....[1]....
        /*0340*/ 	.word	0xffffffff


	//   ....[2]....
        /*0344*/ 	.word	0xffffffff


	//   ....[3]....
        /*0348*/ 	.word	0xffffffff


	//   ....[4]....
        /*034c*/ 	.word	0xffffffff


	//   ....[5]....
        /*0350*/ 	.word	0xffffffff


	//   ....[6]....
        /*0354*/ 	.word	0xffffffff


	//   ....[7]....
        /*0358*/ 	.word	0xffffffff


	//   ....[8]....
        /*035c*/ 	.word	0xffffffff


	//   ....[9]....
        /*0360*/ 	.word	0xffffffff


	//   ....[10]....
        /*0364*/ 	.word	0xffffffff


	//   ....[11]....
        /*0368*/ 	.word	0xffffffff


	//   ....[12]....
        /*036c*/ 	.word	0xffffffff


	//   ....[13]....
        /*0370*/ 	.word	0xffffffff


	//   ....[14]....
        /*0374*/ 	.word	0xffffffff


	//   ....[15]....
        /*0378*/ 	.word	0xffffffff


	//   ....[16]....
        /*037c*/ 	.word	0xffffffff


	//   ....[17]....
        /*0380*/ 	.word	0xffffffff


	//   ....[18]....
        /*0384*/ 	.word	0xffffffff


	//   ....[19]....
        /*0388*/ 	.word	0xffffffff


	//   ....[20]....
        /*038c*/ 	.word	0xffffffff


	//   ....[21]....
        /*0390*/ 	.word	0xffffffff


	//   ....[22]....
        /*0394*/ 	.word	0xffffffff


	//   ....[23]....
        /*0398*/ 	.word	0xffffffff


	//   ....[24]....
        /*039c*/ 	.word	0xffffffff


	//   ....[25]....
        /*03a0*/ 	.word	0xffffffff


	//   ....[26]....
        /*03a4*/ 	.word	0xffffffff


	//   ....[27]....
        /*03a8*/ 	.word	0xffffffff


	//   ....[28]....
        /*03ac*/ 	.word	0xffffffff


	//   ....[29]....
        /*03b0*/ 	.word	0xffffffff


	//   ....[30]....
        /*03b4*/ 	.word	0xffffffff


	//   ....[31]....
        /*03b8*/ 	.word	0xffffffff


	//   ....[32]....
        /*03bc*/ 	.word	0xffffffff


	//   ....[33]....
        /*03c0*/ 	.word	0xffffffff


	//   ....[34]....
        /*03c4*/ 	.word	0xffffffff


	//   ....[35]....
        /*03c8*/ 	.word	0xffffffff


	//   ....[36]....
        /*03cc*/ 	.word	0xffffffff


	//   ....[37]....
        /*03d0*/ 	.word	0xffffffff


	//   ....[38]....
        /*03d4*/ 	.word	0xffffffff


	//   ....[39]....
        /*03d8*/ 	.word	0xffffffff


	//   ....[40]....
        /*03dc*/ 	.word	0xffffffff


	//   ....[41]....
        /*03e0*/ 	.word	0xffffffff


	//   ....[42]....
        /*03e4*/ 	.word	0xffffffff


	//   ....[43]....
        /*03e8*/ 	.word	0xffffffff


	//   ....[44]....
        /*03ec*/ 	.word	0xffffffff


	//   ....[45]....
        /*03f0*/ 	.word	0xffffffff


	//   ....[46]....
        /*03f4*/ 	.word	0xffffffff


	//   ....[47]....
        /*03f8*/ 	.word	0xffffffff


	//   ....[48]....
        /*03fc*/ 	.word	0xffffffff


	//   ....[49]....
        /*0400*/ 	.word	0xffffffff


	//   ....[50]....
        /*0404*/ 	.word	0xffffffff


	//   ....[51]....
        /*0408*/ 	.word	0xffffffff


	//   ....[52]....
        /*040c*/ 	.word	0xffffffff


	//   ....[53]....
        /*0410*/ 	.word	0xffffffff


	//   ....[54]....
        /*0414*/ 	.word	0xffffffff


	//   ....[55]....
        /*0418*/ 	.word	0xffffffff


	//   ....[56]....
        /*041c*/ 	.word	0xffffffff


	//   ....[57]....
        /*0420*/ 	.word	0xffffffff


	//   ....[58]....
        /*0424*/ 	.word	0xffffffff


	//   ....[59]....
        /*0428*/ 	.word	0xffffffff


	//   ....[60]....
        /*042c*/ 	.word	0xffffffff


	//   ....[61]....
        /*0430*/ 	.word	0xffffffff


	//   ....[62]....
        /*0434*/ 	.word	0xffffffff


	//   ....[63]....
        /*0438*/ 	.word	0xffffffff


	//   ....[64]....
        /*043c*/ 	.word	0xffffffff


	//   ....[65]....
        /*0440*/ 	.word	0xffffffff


	//   ....[66]....
        /*0444*/ 	.word	0xffffffff


	//   ....[67]....
        /*0448*/ 	.word	0xffffffff


	//   ....[68]....
        /*044c*/ 	.word	0xffffffff


	//   ....[69]....
        /*0450*/ 	.word	0xffffffff


	//   ....[70]....
        /*0454*/ 	.word	0xffffffff


	//   ....[71]....
        /*0458*/ 	.word	0xffffffff


	//   ....[72]....
        /*045c*/ 	.word	0xffffffff


	//   ....[73]....
        /*0460*/ 	.word	0xffffffff


	//   ....[74]....
        /*0464*/ 	.word	0xffffffff


	//   ....[75]....
        /*0468*/ 	.word	0xffffffff


	//   ....[76]....
        /*046c*/ 	.word	0xffffffff


	//   ....[77]....
        /*0470*/ 	.word	0xffffffff


	//   ....[78]....
        /*0474*/ 	.word	0xffffffff


	//   ....[79]....
        /*0478*/ 	.word	0xffffffff


	//   ....[80]....
        /*047c*/ 	.word	0xffffffff


	//   ....[81]....
        /*0480*/ 	.word	0xffffffff


	//   ....[82]....
        /*0484*/ 	.word	0xffffffff


	//   ....[83]....
        /*0488*/ 	.word	0xffffffff


	//   ....[84]....
        /*048c*/ 	.word	0xffffffff


	//   ....[85]....
        /*0490*/ 	.word	0xffffffff


	//   ....[86]....
        /*0494*/ 	.word	0xffffffff


	//   ....[87]....
        /*0498*/ 	.word	0xffffffff


	//   ....[88]....
        /*049c*/ 	.word	0xffffffff


	//   ....[89]....
        /*04a0*/ 	.word	0xffffffff


	//   ....[90]....
        /*04a4*/ 	.word	0xffffffff


	//   ....[91]....
        /*04a8*/ 	.word	0xffffffff


	//   ....[92]....
        /*04ac*/ 	.word	0xffffffff


	//   ....[93]....
        /*04b0*/ 	.word	0xffffffff


	//   ....[94]....
        /*04b4*/ 	.word	0xffffffff


	//   ....[95]....
        /*04b8*/ 	.word	0xffffffff


	//   ....[96]....
        /*04bc*/ 	.word	0xffffffff


	//   ....[97]....
        /*04c0*/ 	.word	0xffffffff


	//   ....[98]....
        /*04c4*/ 	.word	0xffffffff


	//   ....[99]....
        /*04c8*/ 	.word	0xffffffff


	//   ....[100]....
        /*04cc*/ 	.word	0xffffffff


	//   ....[101]....
        /*04d0*/ 	.word	0xffffffff


	//   ....[102]....
        /*04d4*/ 	.word	0xffffffff


	//   ....[103]....
        /*04d8*/ 	.word	0xffffffff


	//   ....[104]....
        /*04dc*/ 	.word	0xffffffff


	//   ....[105]....
        /*04e0*/ 	.word	0xffffffff


	//   ....[106]....
        /*04e4*/ 	.word	0xffffffff


	//   ....[107]....
        /*04e8*/ 	.word	0xffffffff


	//   ....[108]....
        /*04ec*/ 	.word	0xffffffff


	//   ....[109]....
        /*04f0*/ 	.word	0xffffffff


	//   ....[110]....
        /*04f4*/ 	.word	0xffffffff


	//   ....[111]....
        /*04f8*/ 	.word	0xffffffff


	//   ....[112]....
        /*04fc*/ 	.word	0xffffffff


	//   ....[113]....
        /*0500*/ 	.word	0xffffffff


	//   ....[114]....
        /*0504*/ 	.word	0xffffffff


	//   ....[115]....
        /*0508*/ 	.word	0xffffffff


	//   ....[116]....
        /*050c*/ 	.word	0xffffffff


	//   ....[117]....
        /*0510*/ 	.word	0xffffffff


	//   ....[118]....
        /*0514*/ 	.word	0xffffffff


	//   ....[119]....
        /*0518*/ 	.word	0xffffffff


	//   ....[120]....
        /*051c*/ 	.word	0xffffffff


	//   ....[121]....
        /*0520*/ 	.word	0xffffffff


	//   ....[122]....
        /*0524*/ 	.word	0xffffffff


	//   ....[123]....
        /*0528*/ 	.word	0xffffffff


	//   ....[124]....
        /*052c*/ 	.word	0xffffffff


	//   ....[125]....
        /*0530*/ 	.word	0xffffffff


	//   ....[126]....
        /*0534*/ 	.word	0xffffffff


	//   ....[127]....
        /*0538*/ 	.word	0xffffffff


	//   ....[128]....
        /*053c*/ 	.word	0xffffffff


	//   ....[129]....
        /*0540*/ 	.word	0xffffffff


	//   ....[130]....
        /*0544*/ 	.word	0xffffffff


	//   ....[131]....
        /*0548*/ 	.word	0xffffffff


	//   ....[132]....
        /*054c*/ 	.word	0xffffffff


	//   ....[133]....
        /*0550*/ 	.word	0xffffffff


	//   ....[134]....
        /*0554*/ 	.word	0xffffffff


	//   ....[135]....
        /*0558*/ 	.word	0xffffffff


	//   ....[136]....
        /*055c*/ 	.word	0xffffffff


	//   ....[137]....
        /*0560*/ 	.word	0xffffffff


	//   ....[138]....
        /*0564*/ 	.word	0xffffffff


	//   ....[139]....
        /*0568*/ 	.word	0xffffffff


	//   ....[140]....
        /*056c*/ 	.word	0xffffffff


	//   ....[141]....
        /*0570*/ 	.word	0xffffffff


	//   ....[142]....
        /*0574*/ 	.word	0xffffffff


	//   ....[143]....
        /*0578*/ 	.word	0xffffffff


	//   ....[144]....
        /*057c*/ 	.word	0xffffffff


	//   ....[145]....
        /*0580*/ 	.word	0xffffffff


	//   ....[146]....
        /*0584*/ 	.word	0xffffffff


	//----- nvinfo : EIATTR_COOP_GROUP_INSTR_OFFSETS
	.align		4
.L_452:
        /*0588*/ 	.byte	0x04, 0x28
        /*058a*/ 	.short	(.L_454 - .L_453)


	//   ....[0]....
.L_453:
        /*058c*/ 	.word	0x00000050


	//   ....[1]....
        /*0590*/ 	.word	0x00000200


	//   ....[2]....
        /*0594*/ 	.word	0x00000230


	//   ....[3]....
        /*0598*/ 	.word	0x00000260


	//   ....[4]....
        /*059c*/ 	.word	0x00000290


	//   ....[5]....
        /*05a0*/ 	.word	0x000002c0


	//   ....[6]....
        /*05a4*/ 	.word	0x000002f0


	//   ....[7]....
        /*05a8*/ 	.word	0x00000460


	//   ....[8]....
        /*05ac*/ 	.word	0x000004a0


	//   ....[9]....
        /*05b0*/ 	.word	0x000004d0


	//   ....[10]....
        /*05b4*/ 	.word	0x00000500


	//   ....[11]....
        /*05b8*/ 	.word	0x00000530


	//   ....[12]....
        /*05bc*/ 	.word	0x00000560


	//   ....[13]....
        /*05c0*/ 	.word	0x000005f0


	//   ....[14]....
        /*05c4*/ 	.word	0x00000620


	//   ....[15]....
        /*05c8*/ 	.word	0x00000630


	//   ....[16]....
        /*05cc*/ 	.word	0x000006a0


	//   ....[17]....
        /*05d0*/ 	.word	0x00009570


	//   ....[18]....
        /*05d4*/ 	.word	0x00009590


	//   ....[19]....
        /*05d8*/ 	.word	0x00009750


	//   ....[20]....
        /*05dc*/ 	.word	0x00009760


	//   ....[21]....
        /*05e0*/ 	.word	0x000098c0


	//   ....[22]....
        /*05e4*/ 	.word	0x000098e0


	//   ....[23]....
        /*05e8*/ 	.word	0x00009a40


	//   ....[24]....
        /*05ec*/ 	.word	0x00009a50


	//   ....[25]....
        /*05f0*/ 	.word	0x00009fa0


	//   ....[26]....
        /*05f4*/ 	.word	0x00009fe0


	//   ....[27]....
        /*05f8*/ 	.word	0x0000a020


	//   ....[28]....
        /*05fc*/ 	.word	0x0000a050


	//   ....[29]....
        /*0600*/ 	.word	0x0000d130


	//   ....[30]....
        /*0604*/ 	.word	0x0000d170


	//   ....[31]....
        /*0608*/ 	.word	0x0000d1b0


	//   ....[32]....
        /*060c*/ 	.word	0x0000d1e0


	//   ....[33]....
        /*0610*/ 	.word	0x00011bc0


	//   ....[34]....
        /*0614*/ 	.word	0x00011cf0


	//   ....[35]....
        /*0618*/ 	.word	0x00011d20


	//   ....[36]....
        /*061c*/ 	.word	0x00011d80


	//   ....[37]....
        /*0620*/ 	.word	0x00013f10


	//   ....[38]....
        /*0624*/ 	.word	0x00013f30


	//   ....[39]....
        /*0628*/ 	.word	0x00013f40


	//   ....[40]....
        /*062c*/ 	.word	0x00013f70


	//   ....[41]....
        /*0630*/ 	.word	0x00015680


	//   ....[42]....
        /*0634*/ 	.word	0x00015690


	//   ....[43]....
        /*0638*/ 	.word	0x000156c0


	//   ....[44]....
        /*063c*/ 	.word	0x000156d0


	//   ....[45]....
        /*0640*/ 	.word	0x00016f70


	//   ....[46]....
        /*0644*/ 	.word	0x00016f80


	//   ....[47]....
        /*0648*/ 	.word	0x00016fa0


	//   ....[48]....
        /*064c*/ 	.word	0x00016fc0


	//   ....[49]....
        /*0650*/ 	.word	0x00017380


	//   ....[50]....
        /*0654*/ 	.word	0x000173a0


	//   ....[51]....
        /*0658*/ 	.word	0x00017560


	//   ....[52]....
        /*065c*/ 	.word	0x00017570


	//   ....[53]....
        /*0660*/ 	.word	0x000176e0


	//   ....[54]....
        /*0664*/ 	.word	0x00017700


	//   ....[55]....
        /*0668*/ 	.word	0x00017870


	//   ....[56]....
        /*066c*/ 	.word	0x00017880


	//   ....[57]....
        /*0670*/ 	.word	0x00017c00


	//   ....[58]....
        /*0674*/ 	.word	0x00017c20


	//   ....[59]....
        /*0678*/ 	.word	0x00018900


	//   ....[60]....
        /*067c*/ 	.word	0x00018910


	//   ....[61]....
        /*0680*/ 	.word	0x00019d70


	//   ....[62]....
        /*0684*/ 	.word	0x00019d90


	//   ....[63]....
        /*0688*/ 	.word	0x00019f60


	//   ....[64]....
        /*068c*/ 	.word	0x00019f70


	//   ....[65]....
        /*0690*/ 	.word	0x0001a0e0


	//   ....[66]....
        /*0694*/ 	.word	0x0001a100


	//   ....[67]....
        /*0698*/ 	.word	0x0001a270


	//   ....[68]....
        /*069c*/ 	.word	0x0001a280


	//   ....[69]....
        /*06a0*/ 	.word	0x0001a4b0


	//   ....[70]....
        /*06a4*/ 	.word	0x0001a4d0


	//   ....[71]....
        /*06a8*/ 	.word	0x0001a600


	//   ....[72]....
        /*06ac*/ 	.word	0x0001a640


	//   ....[73]....
        /*06b0*/ 	.word	0x0001a670


	//   ....[74]....
        /*06b4*/ 	.word	0x0001a6a0


	//   ....[75]....
        /*06b8*/ 	.word	0x0001a6d0


	//   ....[76]....
        /*06bc*/ 	.word	0x0001a700


	//   ....[77]....
        /*06c0*/ 	.word	0x0001a860


	//   ....[78]....
        /*06c4*/ 	.word	0x0001a8a0


	//   ....[79]....
        /*06c8*/ 	.word	0x0001a8d0


	//   ....[80]....
        /*06cc*/ 	.word	0x0001a900


	//   ....[81]....
        /*06d0*/ 	.word	0x0001a930


	//   ....[82]....
        /*06d4*/ 	.word	0x0001a960


	//   ....[83]....
        /*06d8*/ 	.word	0x0001a9f0


	//   ....[84]....
        /*06dc*/ 	.word	0x0001aa20


	//   ....[85]....
        /*06e0*/ 	.word	0x0001aa30


	//   ....[86]....
        /*06e4*/ 	.word	0x0001aa90


	//   ....[87]....
        /*06e8*/ 	.word	0x0001b080


	//   ....[88]....
        /*06ec*/ 	.word	0x0001b0e0


	//   ....[89]....
        /*06f0*/ 	.word	0x0001b130


	//   ....[90]....
        /*06f4*/ 	.word	0x0001b180


	//   ....[91]....
        /*06f8*/ 	.word	0x0001b1d0


	//   ....[92]....
        /*06fc*/ 	.word	0x0001b240


	//   ....[93]....
        /*0700*/ 	.word	0x0001b280


	//   ....[94]....
        /*0704*/ 	.word	0x0001b2f0


	//   ....[95]....
        /*0708*/ 	.word	0x0001b360


	//   ....[96]....
        /*070c*/ 	.word	0x0001b3c0


	//   ....[97]....
        /*0710*/ 	.word	0x0001b430


	//   ....[98]....
        /*0714*/ 	.word	0x0001b4a0


	//   ....[99]....
        /*0718*/ 	.word	0x0001b500


	//   ....[100]....
        /*071c*/ 	.word	0x0001b560


	//   ....[101]....
        /*0720*/ 	.word	0x0001b5c0


	//   ....[102]....
        /*0724*/ 	.word	0x0001b630


	//   ....[103]....
        /*0728*/ 	.word	0x0001b690


	//   ....[104]....
        /*072c*/ 	.word	0x0001b6f0


	//   ....[105]....
        /*0730*/ 	.word	0x0001b760


	//   ....[106]....
        /*0734*/ 	.word	0x0001b7b0


	//   ....[107]....
        /*0738*/ 	.word	0x0001b800


	//   ....[108]....
        /*073c*/ 	.word	0x0001b850


	//   ....[109]....
        /*0740*/ 	.word	0x0001b8c0


	//   ....[110]....
        /*0744*/ 	.word	0x0001b930


	//   ....[111]....
        /*0748*/ 	.word	0x0001b990


	//   ....[112]....
        /*074c*/ 	.word	0x0001b9f0


	//   ....[113]....
        /*0750*/ 	.word	0x0001ba50


	//   ....[114]....
        /*0754*/ 	.word	0x0001bac0


	//   ....[115]....
        /*0758*/ 	.word	0x0001bb20


	//   ....[116]....
        /*075c*/ 	.word	0x0001bb80


	//   ....[117]....
        /*0760*/ 	.word	0x0001bbe0


	//   ....[118]....
        /*0764*/ 	.word	0x0001bc50


	//   ....[119]....
        /*0768*/ 	.word	0x0001bcb0


	//   ....[120]....
        /*076c*/ 	.word	0x0001bd10


	//   ....[121]....
        /*0770*/ 	.word	0x0001bd70


	//   ....[122]....
        /*0774*/ 	.word	0x0001bde0


	//   ....[123]....
        /*0778*/ 	.word	0x0001be40


	//   ....[124]....
        /*077c*/ 	.word	0x0001bea0


	//   ....[125]....
        /*0780*/ 	.word	0x0001bf00


	//   ....[126]....
        /*0784*/ 	.word	0x0001bf70


	//   ....[127]....
        /*0788*/ 	.word	0x0001bfd0


	//   ....[128]....
        /*078c*/ 	.word	0x0001c030


	//   ....[129]....
        /*0790*/ 	.word	0x0001c090


	//   ....[130]....
        /*0794*/ 	.word	0x0001c100


	//   ....[131]....
        /*0798*/ 	.word	0x0001c150


	//   ....[132]....
        /*079c*/ 	.word	0x0001c190


	//   ....[133]....
        /*07a0*/ 	.word	0x0001c1e0


	//   ....[134]....
        /*07a4*/ 	.word	0x0001c230


	//   ....[135]....
        /*07a8*/ 	.word	0x0001c280


	//   ....[136]....
        /*07ac*/ 	.word	0x0001c2f0


	//   ....[137]....
        /*07b0*/ 	.word	0x0001c330


	//   ....[138]....
        /*07b4*/ 	.word	0x0001c380


	//   ....[139]....
        /*07b8*/ 	.word	0x0001c3d0


	//   ....[140]....
        /*07bc*/ 	.word	0x0001c420


	//   ....[141]....
        /*07c0*/ 	.word	0x0001c470


	//   ....[142]....
        /*07c4*/ 	.word	0x0001c4e0


	//   ....[143]....
        /*07c8*/ 	.word	0x0001c520


	//   ....[144]....
        /*07cc*/ 	.word	0x0001c590


	//   ....[145]....
        /*07d0*/ 	.word	0x0001c5f0


	//   ....[146]....
        /*07d4*/ 	.word	0x0001c650


	//----- nvinfo : EIATTR_EXIT_INSTR_OFFSETS
	.align		4
.L_454:
        /*07d8*/ 	.byte	0x04, 0x1c
        /*07da*/ 	.short	(.L_456 - .L_455)


	//   ....[0]....
.L_455:
        /*07dc*/ 	.word	0x00000c10


	//   ....[1]....
        /*07e0*/ 	.word	0x0001b040


	//----- nvinfo : EIATTR_MAX_THREADS
	.align		4
.L_456:
        /*07e4*/ 	.byte	0x04, 0x05
        /*07e6*/ 	.short	(.L_458 - .L_457)
.L_457:
        /*07e8*/ 	.word	0x00000100
        /*07ec*/ 	.word	0x00000001
        /*07f0*/ 	.word	0x00000001


	//----- nvinfo : EIATTR_CRS_STACK_SIZE
	.align		4
.L_458:
        /*07f4*/ 	.byte	0x04, 0x1e
        /*07f6*/ 	.short	(.L_460 - .L_459)
.L_459:
        /*07f8*/ 	.word	0x00000000
.L_460:


//--------------------- .nv.info._ZN7cutlass13device_kernelIN5flash19enable_sm80_to_sm89INS1_16FlashAttnFwdSm80INS1_25CollectiveMainloopFwdSm80ILi8ELi1ELb0EN4cute5tupleIJNS5_1CILi128EEENS7_ILi64EEENS7_ILi256EEEEEELi256ENS_10bfloat16_tEfNS_4arch4Sm80ELb0ELb1ELb0ELb0ELb0ELb0ELb1ELb1EEENS1_21CollectiveEpilogueFwdINS6_IJS8_SA_S9_EEENS6_IJNS7_ILi1EEESI_SI_EEESC_SE_Li256ELb0ELb1ELb1ELb0EEENS1_19SingleTileSchedulerILb0ELb1ELb1ELi128EEEEEEEEEvNT_6ParamsE --------------------------
	.section	.nv.info._ZN7cutlass13device_kernelIN5flash19enable_sm80_to_sm89INS1_16FlashAttnFwdSm80INS1_25CollectiveMainloopFwdSm80ILi8ELi1ELb0EN4cute5tupleIJNS5_1CILi128EEENS7_ILi64EEENS7_ILi256EEEEEELi256ENS_10bfloat16_tEfNS_4arch4Sm80ELb0ELb1ELb0ELb0ELb0ELb0ELb1ELb1EEENS1_21CollectiveEpilogueFwdINS6_IJS8_SA_S9_EEENS6_IJNS7_ILi1EEESI_SI_EEESC_SE_Li256ELb0ELb1ELb1ELb0EEENS1_19SingleTileSchedulerILb0ELb1ELb1ELi128EEEEEEEEEvNT_6ParamsE,"",@"SHT_CUDA_INFO"
	.sectionflags	@""
	.align	4


	//----- nvinfo : EIATTR_CUDA_API_VERSION
	.align		4
        /*0000*/ 	.byte	0x04, 0x37
        /*0002*/ 	.short	(.L_462 - .L_461)
.L_461:
        /*0004*/ 	.word	0x00000082


	//----- nvinfo : EIATTR_SW2861232_WAR
	.align		4
.L_462:
        /*0008*/ 	.byte	0x01, 0x35
	.zero		2


	//----- nvinfo : EIATTR_PARAM_CBANK
	.align		4
        /*000c*/ 	.byte	0x04, 0x0a
        /*000e*/ 	.short	(.L_464 - .L_463)
	.align		4
.L_463:
        /*0010*/ 	.word	index@(.nv.constant0._ZN7cutlass13device_kernelIN5flash19enable_sm80_to_sm89INS1_16FlashAttnFwdSm80INS1_25CollectiveMainloopFwdSm80ILi8ELi1ELb0EN4cute5tupleIJNS5_1CILi128EEENS7_ILi64EEENS7_ILi256EEEEEELi256ENS_10bfloat16_tEfNS_4arch4Sm80ELb0ELb1ELb0ELb0ELb0ELb0ELb1ELb1EEENS1_21CollectiveEpilogueFwdINS6_IJS8_SA_S9_EEENS6_IJNS7_ILi1EEESI_SI_EEESC_SE_Li256ELb0ELb1ELb1ELb0EEENS1_19SingleTileSchedulerILb0ELb1ELb1ELi128EEEEEEEEEvNT_6ParamsE)
        /*0014*/ 	.short	0x0160
        /*0016*/ 	.short	0x0418


	//----- nvinfo : EIATTR_CBANK_PARAM_SIZE
	.align		4
.L_464:
        /*0018*/ 	.byte	0x03, 0x19
        /*001a*/ 	.short	0x0418


	//----- nvinfo : EIATTR_KPARAM_INFO
	.align		4
        /*001c*/ 	.byte	0x04, 0x17
        /*001e*/ 	.short	(.L_466 - .L_465)
.L_465:
        /*0020*/ 	.word	0x00000000
        /*0024*/ 	.short	0x0000
        /*0026*/ 	.short	0x0000
        /*0028*/ 	.byte	0x00, 0xf0, 0x61, 0x10


	//----- nvinfo : EIATTR_MAXREG_COUNT
	.align		4
.L_466:
        /*002c*/ 	.byte	0x03, 0x1b
        /*002e*/ 	.short	0x00ff


	//----- nvinfo : EIATTR_NUM_BARRIERS
	.align		4
        /*0030*/ 	.byte	0x02, 0x4c
        /*0032*/ 	.byte	0x02
	.zero		1


	//----- nvinfo : EIATTR_ANNOTATIONS
	.align		4
        /*0034*/ 	.byte	0x04, 0x55
        /*0036*/ 	.short	(.L_468 - .L_467)


	//   ....[0]....
.L_467:
        /* <DEDUP_REMOVED lines=25> */


	//----- nvinfo : EIATTR_MERCURY_ISA_VERSION
	.align		4
.L_468:
        /*01b8*/ 	.byte	0x03, 0x5f
        /*01ba*/ 	.short	0x0000


	//----- nvinfo : EIATTR_COOP_GROUP_MASK_REGIDS
	.align		4
        /*01bc*/ 	.byte	0x04, 0x29
        /*01be*/ 	.short	(.L_470 - .L_469)


	//   ....[0]....
.L_469:
        /*01c0*/ 	.word	0xffffffff


	//   ....[1]....
        /*01c4*/ 	.word	0xffffffff


	//   ....[2]....
        /*01c8*/ 	.word	0xffffffff


	//   ....[3]....
        /*01cc*/ 	.word	0xffffffff


	//   ....[4]....
        /*01d0*/ 	.word	0xffffffff


	//   ....[5]....
        /*01d4*/ 	.word	0xffffffff


	//   ....[6]....
        /*01d8*/ 	.word	0xffffffff


	//   ....[7]....
        /*01dc*/ 	.word	0xffffffff


	//   ....[8]....
        /*01e0*/ 	.word	0xffffffff


	//   ....[9]....
        /*01e4*/ 	.word	0xffffffff


	//   ....[10]....
        /*01e8*/ 	.word	0xffffffff


	//   ....[11]....
        /*01ec*/ 	.word	0xffffffff


	//   ....[12]....
        /*01f0*/ 	.word	0xffffffff


	//   ....[13]....
        /*01f4*/ 	.word	0xffffffff


	//   ....[14]....
        /*01f8*/ 	.word	0xffffffff


	//   ....[15]....
        /*01fc*/ 	.word	0xffffffff


	//   ....[16]....
        /*0200*/ 	.word	0xffffffff


	//   ....[17]....
        /*0204*/ 	.word	0xffffffff


	//   ....[18]....
        /*0208*/ 	.word	0xffffffff


	//   ....[19]....
        /*020c*/ 	.word	0xffffffff


	//   ....[20]....
        /*0210*/ 	.word	0xffffffff


	//   ....[21]....
        /*0214*/ 	.word	0xffffffff


	//   ....[22]....
        /*0218*/ 	.word	0xffffffff


	//   ....[23]....
        /*021c*/ 	.word	0xffffffff


	//   ....[24]....
        /*0220*/ 	.word	0xffffffff


	//   ....[25]....
        /*0224*/ 	.word	0xffffffff


	//   ....[26]....
        /*0228*/ 	.word	0xffffffff


	//   ....[27]....
        /*022c*/ 	.word	0xffffffff


	//   ....[28]....
        /*0230*/ 	.word	0xffffffff


	//   ....[29]....
        /*0234*/ 	.word	0xffffffff


	//   ....[30]....
        /*0238*/ 	.word	0xffffffff


	//   ....[31]....
        /*023c*/ 	.word	0xffffffff


	//   ....[32]....
        /*0240*/ 	.word	0xffffffff


	//   ....[33]....
        /*0244*/ 	.word	0xffffffff


	//   ....[34]....
        /*0248*/ 	.word	0xffffffff


	//   ....[35]....
        /*024c*/ 	.word	0xffffffff


	//   ....[36]....
        /*0250*/ 	.word	0xffffffff


	//   ....[37]....
        /*0254*/ 	.word	0xffffffff


	//   ....[38]....
        /*0258*/ 	.word	0xffffffff


	//   ....[39]....
        /*025c*/ 	.word	0xffffffff


	//   ....[40]....
        /*0260*/ 	.word	0xffffffff


	//   ....[41]....
        /*0264*/ 	.word	0xffffffff


	//   ....[42]....
        /*0268*/ 	.word	0xffffffff


	//----- nvinfo : EIATTR_COOP_GROUP_INSTR_OFFSETS
	.align		4
.L_470:
        /*026c*/ 	.byte	0x04, 0x28
        /*026e*/ 	.short	(.L_472 - .L_471)


	//   ....[0]....
.L_471:
        /*0270*/ 	.word	0x00000060


	//   ....[1]....
        /*0274*/ 	.word	0x000013a0


	//   ....[2]....
        /*0278*/ 	.word	0x00001410


	//   ....[3]....
        /*027c*/ 	.word	0x00001760


	//   ....[4]....
        /*0280*/ 	.word	0x00001810


	//   ....[5]....
        /*0284*/ 	.word	0x00001a40


	//   ....[6]....
        /*0288*/ 	.word	0x00001a70


	//   ....[7]....
        /*028c*/ 	.word	0x00001c60


	//   ....[8]....
        /*0290*/ 	.word	0x00001ca0


	//   ....[9]....
        /*0294*/ 	.word	0x00003700


	//   ....[10]....
        /*0298*/ 	.word	0x000038c0


	//   ....[11]....
        /*029c*/ 	.word	0x000041f0


	//   ....[12]....
        /*02a0*/ 	.word	0x00004350


	//   ....[13]....
        /*02a4*/ 	.word	0x00004360


	//   ....[14]....
        /*02a8*/ 	.word	0x00004400


	//   ....[15]....
        /*02ac*/ 	.word	0x00007ab0


	//   ....[16]....
        /*02b0*/ 	.word	0x00007c90


	//   ....[17]....
        /*02b4*/ 	.word	0x00008540


	//   ....[18]....
        /*02b8*/ 	.word	0x000086a0


	//   ....[19]....
        /*02bc*/ 	.word	0x000086e0


	//   ....[20]....
        /*02c0*/ 	.word	0x00008700


	//   ....[21]....
        /*02c4*/ 	.word	0x0000ba20


	//   ....[22]....
        /*02c8*/ 	.word	0x0000ba50


	//   ....[23]....
        /*02cc*/ 	.word	0x0000ba80


	//   ....[24]....
        /*02d0*/ 	.word	0x0000baa0


	//   ....[25]....
        /*02d4*/ 	.word	0x0000eff0


	//   ....[26]....
        /*02d8*/ 	.word	0x0000f270


	//   ....[27]....
        /*02dc*/ 	.word	0x0000faa0


	//   ....[28]....
        /*02e0*/ 	.word	0x0000fc90


	//   ....[29]....
        /*02e4*/ 	.word	0x0000fcb0


	//   ....[30]....
        /*02e8*/ 	.word	0x0000fd20


	//   ....[31]....
        /*02ec*/ 	.word	0x00011910


	//   ....[32]....
        /*02f0*/ 	.word	0x00011940


	//   ....[33]....
        /*02f4*/ 	.word	0x00011980


	//   ....[34]....
        /*02f8*/ 	.word	0x00011990


	//   ....[35]....
        /*02fc*/ 	.word	0x00012880


	//   ....[36]....
        /*0300*/ 	.word	0x000128c0


	//   ....[37]....
        /*0304*/ 	.word	0x000128f0


	//   ....[38]....
        /*0308*/ 	.word	0x00012920


	//   ....[39]....
        /*030c*/ 	.word	0x00012a10


	//   ....[40]....
        /*0310*/ 	.word	0x00012a20


	//   ....[41]....
        /*0314*/ 	.word	0x00013630


	//   ....[42]....
        /*0318*/ 	.word	0x00013640


	//----- nvinfo : EIATTR_EXIT_INSTR_OFFSETS
	.align		4
.L_472:
        /*031c*/ 	.byte	0x04, 0x1c
        /*031e*/ 	.short	(.L_474 - .L_473)


	//   ....[0]....
.L_473:
        /*0320*/ 	.word	0x000001c0


	//   ....[1]....
        /*0324*/ 	.word	0x00013650


	//   ....[2]....
        /*0328*/ 	.word	0x000141f0


	//   ....[3]....
        /*032c*/ 	.word	0x00014240


	//   ....[4]....
        /*0330*/ 	.word	0x00014270


	//   ....[5]....
        /*0334*/ 	.word	0x000142d0


	//   ....[6]....
        /*0338*/ 	.word	0x00014560


	//----- nvinfo : EIATTR_CTAIDZ_USED
	.align		4
.L_474:
        /*033c*/ 	.byte	0x01, 0x04
	.zero		2


	//----- nvinfo : EIATTR_MAX_THREADS
	.align		4
        /*0340*/ 	.byte	0x04, 0x05
        /*0342*/ 	.short	(.L_476 - .L_475)
.L_475:
        /*0344*/ 	.word	0x00000100
        /*0348*/ 	.word	0x00000001
        /*034c*/ 	.word	0x00000001


	//----- nvinfo : EIATTR_CRS_STACK_SIZE
	.align		4
.L_476:
        /*0350*/ 	.byte	0x04, 0x1e
        /*0352*/ 	.short	(.L_478 - .L_477)
.L_477:
        /*0354*/ 	.word	0x00000000
.L_478:


//--------------------- .nv.info._ZN7cutlass13device_kernelIN5flash19enable_sm80_to_sm89INS1_16FlashAttnFwdSm80INS1_25CollectiveMainloopFwdSm80ILi8ELi1ELb0EN4cute5tupleIJNS5_1CILi128EEENS7_ILi64EEENS7_ILi256EEEEEELi256ENS_10bfloat16_tEfNS_4arch4Sm80ELb0ELb1ELb0ELb1ELb0ELb0ELb1ELb1EEENS1_21CollectiveEpilogueFwdINS6_IJS8_SA_S9_EEENS6_IJNS7_ILi1EEESI_SI_EEESC_SE_Li256ELb1ELb1ELb1ELb0EEENS1_36VarlenDynamicPersistentTileSchedulerILi128ELi64ELi256ELi256ELb1ELb1ELb0ELb1ELb0ELb1EEEEEEEEEvNT_6ParamsE --------------------------
	.section	.nv.info._ZN7cutlass13device_kernelIN5flash19enable_sm80_to_sm89INS1_16FlashAttnFwdSm80INS1_25CollectiveMainloopFwdSm80ILi8ELi1ELb0EN4cute5tupleIJNS5_1CILi128EEENS7_ILi64EEENS7_ILi256EEEEEELi256ENS_10bfloat16_tEfNS_4arch4Sm80ELb0ELb1ELb0ELb1ELb0ELb0ELb1ELb1EEENS1_21CollectiveEpilogueFwdINS6_IJS8_SA_S9_EEENS6_IJNS7_ILi1EEESI_SI_EEESC_SE_Li256ELb1ELb1ELb1ELb0EEENS1_36VarlenDynamicPersistentTileSchedulerILi128ELi64ELi256ELi256ELb1ELb1ELb0ELb1ELb0ELb1EEEEEEEEEvNT_6ParamsE,"",@"SHT_CUDA_INFO"
	.sectionflags	@""
	.align	4


	//----- nvinfo : EIATTR_CUDA_API_VERSION
	.align		4
        /*0000*/ 	.byte	0x04, 0x37
        /*0002*/ 	.short	(.L_480 - .L_479)
.L_479:
        /*0004*/ 	.word	0x00000082


	//----- nvinfo : EIATTR_SW2861232_WAR
	.align		4
.L_480:
        /*0008*/ 	.byte	0x01, 0x35
	.zero		2


	//----- nvinfo : EIATTR_PARAM_CBANK
	.align		4
        /*000c*/ 	.byte	0x04, 0x0a
        /*000e*/ 	.short	(.L_482 - .L_481)
	.align		4
.L_481:
        /*0010*/ 	.word	index@(.nv.constant0._ZN7cutlass13device_kernelIN5flash19enable_sm80_to_sm89INS1_16FlashAttnFwdSm80INS1_25CollectiveMainloopFwdSm80ILi8ELi1ELb0EN4cute5tupleIJNS5_1CILi128EEENS7_ILi64EEENS7_ILi256EEEEEELi256ENS_10bfloat16_tEfNS_4arch4Sm80ELb0ELb1ELb0ELb1ELb0ELb0ELb1ELb1EEENS1_21CollectiveEpilogueFwdINS6_IJS8_SA_S9_EEENS6_IJNS7_ILi1EEESI_SI_EEESC_SE_Li256ELb1ELb1ELb1ELb0EEENS1_36VarlenDynamicPersistentTileSchedulerILi128ELi64ELi256ELi256ELb1ELb1ELb0ELb1ELb0ELb1EEEEEEEEEvNT_6ParamsE)
        /*0014*/ 	.short	0x0160
        /*0016*/ 	.short	0x0438


	//----- nvinfo : EIATTR_CBANK_PARAM_SIZE
	.align		4
.L_482:
        /*0018*/ 	.byte	0x03, 0x19
        /*001a*/ 	.short	0x0438


	//----- nvinfo : EIATTR_KPARAM_INFO
	.align		4
        /*001c*/ 	.byte	0x04, 0x17
        /*001e*/ 	.short	(.L_484 - .L_483)
.L_483:
        /*0020*/ 	.word	0x00000000
        /*0024*/ 	.short	0x0000
        /*0026*/ 	.short	0x0000
        /*0028*/ 	.byte	0x00, 0xf0, 0xe1, 0x10


	//----- nvinfo : EIATTR_MAXREG_COUNT
	.align		4
.L_484:
        /*002c*/ 	.byte	0x03, 0x1b
        /*002e*/ 	.short	0x00ff


	//----- nvinfo : EIATTR_NUM_BARRIERS
	.align		4
        /*0030*/ 	.byte	0x02, 0x4c
        /*0032*/ 	.byte	0x06
	.zero		1


	//----- nvinfo : EIATTR_ANNOTATIONS
	.align		4
        /*0034*/ 	.byte	0x04, 0x55
        /*0036*/ 	.short	(.L_486 - .L_485)


	//   ....[0]....
.L_485:
        /* <DEDUP_REMOVED lines=68> */


	//----- nvinfo : EIATTR_MERCURY_ISA_VERSION
	.align		4
.L_486:
        /*0468*/ 	.byte	0x03, 0x5f
        /*046a*/ 	.short	0x0000


	//----- nvinfo : EIATTR_INT_WARP_WIDE_INSTR_OFFSETS
	.align		4
        /*046c*/ 	.byte	0x04, 0x31
        /*046e*/ 	.short	(.L_488 - .L_487)


	//   ....[0]....
.L_487:
        /*0470*/ 	.word	0x00012c50


	//   ....[1]....
        /*0474*/ 	.word	0x00012cd0


	//----- nvinfo : EIATTR_COOP_GROUP_MASK_REGIDS
	.align		4
.L_488:
        /*0478*/ 	.byte	0x04, 0x29
        /*047a*/ 	.short	(.L_490 - .L_489)


	//   ....[0]....
.L_489:
        /*047c*/ 	.word	0xffffffff


	//   ....[1]....
        /*0480*/ 	.word	0xffffffff


	//   ....[2]....
        /*0484*/ 	.word	0xffffffff


	//   ....[3]....
        /*0488*/ 	.word	0xffffffff


	//   ....[4]....
        /*048c*/ 	.word	0xffffffff


	//   ....[5]....
        /*0490*/ 	.word	0xffffffff


	//   ....[6]....
        /*0494*/ 	.word	0xffffffff


	//   ....[7]....
        /*0498*/ 	.word	0xffffffff


	//   ....[8]....
        /*049c*/ 	.word	0xffffffff


	//   ....[9]....
        /*04a0*/ 	.word	0xffffffff


	//   ....[10]....
        /*04a4*/ 	.word	0xffffffff


	//   ....[11]....
        /*04a8*/ 	.word	0xffffffff


	//   ....[12]....
        /*04ac*/ 	.word	0xffffffff


	//   ....[13]....
        /*04b0*/ 	.word	0xffffffff


	//   ....[14]....
        /*04b4*/ 	.word	0xffffffff


	//   ....[15]....
        /*04b8*/ 	.word	0xffffffff


	//   ....[16]....
        /*04bc*/ 	.word	0xffffffff


	//   ....[17]....
        /*04c0*/ 	.word	0xffffffff


	//   ....[18]....
        /*04c4*/ 	.word	0xffffffff


	//   ....[19]....
        /*04c8*/ 	.word	0xffffffff


	//   ....[20]....
        /*04cc*/ 	.word	0xffffffff


	//   ....[21]....
        /*04d0*/ 	.word	0xffffffff


	//   ....[22]....
        /*04d4*/ 	.word	0xffffffff


	//   ....[23]....
        /*04d8*/ 	.word	0xffffffff


	//   ....[24]....
        /*04dc*/ 	.word	0xffffffff


	//   ....[25]....
        /*04e0*/ 	.word	0xffffffff


	//   ....[26]....
        /*04e4*/ 	.word	0xffffffff


	//   ....[27]....
        /*04e8*/ 	.word	0xffffffff


	//   ....[28]....
        /*04ec*/ 	.word	0xffffffff


	//   ....[29]....
        /*04f0*/ 	.word	0xffffffff


	//   ....[30]....
        /*04f4*/ 	.word	0xffffffff


	//   ....[31]....
        /*04f8*/ 	.word	0xffffffff


	//   ....[32]....
        /*04fc*/ 	.word	0xffffffff


	//   ....[33]....
        /*0500*/ 	.word	0xffffffff


	//   ....[34]....
        /*0504*/ 	.word	0xffffffff


	//   ....[35]....
        /*0508*/ 	.word	0xffffffff


	//   ....[36]....
        /*050c*/ 	.word	0xffffffff


	//   ....[37]....
        /*0510*/ 	.word	0xffffffff


	//   ....[38]....
        /*0514*/ 	.word	0xffffffff


	//   ....[39]....
        /*0518*/ 	.word	0xffffffff


	//   ....[40]....
        /*051c*/ 	.word	0xffffffff


	//   ....[41]....
        /*0520*/ 	.word	0xffffffff


	//   ....[42]....
        /*0524*/ 	.word	0xffffffff


	//   ....[43]....
        /*0528*/ 	.word	0xffffffff


	//   ....[44]....
        /*052c*/ 	.word	0xffffffff


	//   ....[45]....
        /*0530*/ 	.word	0xffffffff


	//   ....[46]....
        /*0534*/ 	.word	0xffffffff


	//   ....[47]....
        /*0538*/ 	.word	0xffffffff


	//   ....[48]....
        /*053c*/ 	.word	0xffffffff


	//   ....[49]....
        /*0540*/ 	.word	0xffffffff


	//   ....[50]....
        /*0544*/ 	.word	0xffffffff


	//   ....[51]....
        /*0548*/ 	.word	0xffffffff


	//   ....[52]....
        /*054c*/ 	.word	0xffffffff


	//   ....[53]....
        /*0550*/ 	.word	0xffffffff


	//   ....[54]....
        /*0554*/ 	.word	0xffffffff


	//   ....[55]....
        /*0558*/ 	.word	0xffffffff


	//   ....[56]....
        /*055c*/ 	.word	0xffffffff


	//   ....[57]....
        /*0560*/ 	.word	0xffffffff


	//   ....[58]....
        /*0564*/ 	.word	0xffffffff


	//   ....[59]....
        /*0568*/ 	.word	0xffffffff


	//   ....[60]....
        /*056c*/ 	.word	0xffffffff


	//   ....[61]....
        /*0570*/ 	.word	0xffffffff


	//   ....[62]....
        /*0574*/ 	.word	0xffffffff


	//   ....[63]....
        /*0578*/ 	.word	0xffffffff


	//   ....[64]....
        /*057c*/ 	.word	0xffffffff


	//   ....[65]....
        /*0580*/ 	.word	0xffffffff


	//   ....[66]....
        /*0584*/ 	.word	0xffffffff


	//   ....[67]....
        /*0588*/ 	.word	0xffffffff


	//   ....[68]....
        /*058c*/ 	.word	0xffffffff


	//   ....[69]....
        /*0590*/ 	.word	0xffffffff


	//   ....[70]....
        /*0594*/ 	.word	0xffffffff


	//   ....[71]....
        /*0598*/ 	.word	0xffffffff


	//   ....[72]....
        /*059c*/ 	.word	0xffffffff


	//   ....[73]....
        /*05a0*/ 	.word	0xffffffff


	//   ....[74]....
        /*05a4*/ 	.word	0xffffffff


	//   ....[75]....
        /*05a8*/ 	.word	0xffffffff


	//   ....[76]....
        /*05ac*/ 	.word	0xffffffff


	//   ....[77]....
        /*05b0*/ 	.word	0xffffffff


	//   ....[78]....
        /*05b4*/ 	.word	0xffffffff


	//   ....[79]....
        /*05b8*/ 	.word	0xffffffff


	//   ....[80]....
        /*05bc*/ 	.word	0xffffffff


	//   ....[81]....
        /*05c0*/ 	.word	0xffffffff


	//   ....[82]....
        /*05c4*/ 	.word	0xffffffff


	//   ....[83]....
        /*05c8*/ 	.word	0xffffffff


	//   ....[84]....
        /*05cc*/ 	.word	0xffffffff


	//   ....[85]....
        /*05d0*/ 	.word	0xffffffff


	//   ....[86]....
        /*05d4*/ 	.word	0xffffffff


	//   ....[87]....
        /*05d8*/ 	.word	0xffffffff


	//   ....[88]....
        /*05dc*/ 	.word	0xffffffff


	//   ....[89]....
        /*05e0*/ 	.word	0xffffffff


	//   ....[90]....
        /*05e4*/ 	.word	0xffffffff


	//   ....[91]....
        /*05e8*/ 	.word	0xffffffff


	//   ....[92]....
        /*05ec*/ 	.word	0xffffffff


	//   ....[93]....
        /*05f0*/ 	.word	0xffffffff


	//   ....[94]....
        /*05f4*/ 	.word	0xffffffff


	//   ....[95]....
        /*05f8*/ 	.word	0xffffffff


	//   ....[96]....
        /*05fc*/ 	.word	0xffffffff


	//   ....[97]....
        /*0600*/ 	.word	0xffffffff


	//   ....[98]....
        /*0604*/ 	.word	0xffffffff


	//   ....[99]....
        /*0608*/ 	.word	0xffffffff


	//   ....[100]....
        /*060c*/ 	.word	0xffffffff


	//   ....[101]....
        /*0610*/ 	.word	0xffffffff


	//   ....[102]....
        /*0614*/ 	.word	0xffffffff


	//   ....[103]....
        /*0618*/ 	.word	0xffffffff


	//   ....[104]....
        /*061c*/ 	.word	0xffffffff


	//   ....[105]....
        /*0620*/ 	.word	0xffffffff


	//   ....[106]....
        /*0624*/ 	.word	0xffffffff


	//   ....[107]....
        /*0628*/ 	.word	0xffffffff


	//   ....[108]....
        /*062c*/ 	.word	0xffffffff


	//   ....[109]....
        /*0630*/ 	.word	0xffffffff


	//   ....[110]....
        /*0634*/ 	.word	0xffffffff


	//   ....[111]....
        /*0638*/ 	.word	0xffffffff


	//   ....[112]....
        /*063c*/ 	.word	0xffffffff


	//   ....[113]....
        /*0640*/ 	.word	0xffffffff


	//   ....[114]....
        /*0644*/ 	.word	0xffffffff


	//   ....[115]....
        /*0648*/ 	.word	0xffffffff


	//   ....[116]....
        /*064c*/ 	.word	0xffffffff


	//   ....[117]....
        /*0650*/ 	.word	0xffffffff


	//   ....[118]....
        /*0654*/ 	.word	0xffffffff


	//   ....[119]....
        /*0658*/ 	.word	0xffffffff


	//   ....[120]....
        /*065c*/ 	.word	0xffffffff


	//   ....[121]....
        /*0660*/ 	.word	0xffffffff


	//   ....[122]....
        /*0664*/ 	.word	0xffffffff


	//   ....[123]....
        /*0668*/ 	.word	0xffffffff


	//   ....[124]....
        /*066c*/ 	.word	0xffffffff


	//   ....[125]....
        /*0670*/ 	.word	0xffffffff


	//   ....[126]....
        /*0674*/ 	.word	0xffffffff


	//   ....[127]....
        /*0678*/ 	.word	0xffffffff


	//   ....[128]....
        /*067c*/ 	.word	0xffffffff


	//   ....[129]....
        /*0680*/ 	.word	0xffffffff


	//   ....[130]....
        /*0684*/ 	.word	0xffffffff


	//   ....[131]....
        /*0688*/ 	.word	0xffffffff


	//   ....[132]....
        /*068c*/ 	.word	0xffffffff


	//   ....[133]....
        /*0690*/ 	.word	0xffffffff


	//   ....[134]....
        /*0694*/ 	.word	0xffffffff


	//   ....[135]....
        /*0698*/ 	.word	0xffffffff


	//   ....[136]....
        /*069c*/ 	.word	0xffffffff


	//   ....[137]....
        /*06a0*/ 	.word	0xffffffff


	//   ....[138]....
        /*06a4*/ 	.word	0xffffffff


	//   ....[139]....
        /*06a8*/ 	.word	0xffffffff


	//   ....[140]....
        /*06ac*/ 	.word	0xffffffff


	//   ....[141]....
        /*06b0*/ 	.word	0xffffffff


	//   ....[142]....
        /*06b4*/ 	.word	0xffffffff


	//   ....[143]....
        /*06b8*/ 	.word	0xffffffff


	//   ....[144]....
        /*06bc*/ 	.word	0xffffffff


	//   ....[145]....
        /*06c0*/ 	.word	0xffffffff


	//   ....[146]....
        /*06c4*/ 	.word	0xffffffff


	//   ....[147]....
        /*06c8*/ 	.word	0xffffffff


	//   ....[148]....
        /*06cc*/ 	.word	0xffffffff


	//   ....[149]....
        /*06d0*/ 	.word	0xffffffff


	//   ....[150]....
        /*06d4*/ 	.word	0xffffffff


	//   ....[151]....
        /*06d8*/ 	.word	0xffffffff


	//   ....[152]....
        /*06dc*/ 	.word	0xffffffff


	//----- nvinfo : EIATTR_COOP_GROUP_INSTR_OFFSETS
	.align		4
.L_490:
        /*06e0*/ 	.byte	0x04, 0x28
        /*06e2*/ 	.short	(.L_492 - .L_491)


	//   ....[0]....
.L_491:
        /*06e4*/ 	.word	0x00000050


	//   ....[1]....
        /*06e8*/ 	.word	0x000001e0


	//   ....[2]....
        /*06ec*/ 	.word	0x00000210


	//   ....[3]....
        /*06f0*/ 	.word	0x00000240


	//   ....[4]....
        /*06f4*/ 	.word	0x00000270


	//   ....[5]....
        /*06f8*/ 	.word	0x000002a0


	//   ....[6]....
        /*06fc*/ 	.word	0x000002d0


	//   ....[7]....
        /*0700*/ 	.word	0x00000430


	//   ....[8]....
        /*0704*/ 	.word	0x00000470


	//   ....[9]....
        /*0708*/ 	.word	0x000004a0


	//   ....[10]....
        /*070c*/ 	.word	0x000004d0


	//   ....[11]....
        /*0710*/ 	.word	0x00000500


	//   ....[12]....
        /*0714*/ 	.word	0x00000530


	//   ....[13]....
        /*0718*/ 	.word	0x000005c0


	//   ....[14]....
        /*071c*/ 	.word	0x00000600


	//   ....[15]....
        /*0720*/ 	.word	0x00000620


	//   ....[16]....
        /*0724*/ 	.word	0x00000680


	//   ....[17]....
        /*0728*/ 	.word	0x00002eb0


	//   ....[18]....
        /*072c*/ 	.word	0x00002ed0


	//   ....[19]....
        /*0730*/ 	.word	0x000030f0


	//   ....[20]....
        /*0734*/ 	.word	0x00003100


	//   ....[21]....
        /*0738*/ 	.word	0x00003320


	//   ....[22]....
        /*073c*/ 	.word	0x00003340


	//   ....[23]....
        /*0740*/ 	.word	0x00003560


	//   ....[24]....
        /*0744*/ 	.word	0x00003570


	//   ....[25]....
        /*0748*/ 	.word	0x00004c70


	//   ....[26]....
        /*074c*/ 	.word	0x00004e60


	//   ....[27]....
        /*0750*/ 	.word	0x00005710


	//   ....[28]....
        /*0754*/ 	.word	0x00005810


	//   ....[29]....
        /*0758*/ 	.word	0x00005920


	//   ....[30]....
        /*075c*/ 	.word	0x00005980


	//   ....[31]....
        /*0760*/ 	.word	0x000084f0


	//   ....[32]....
        /*0764*/ 	.word	0x000089c0


	//   ....[33]....
        /*0768*/ 	.word	0x00008ca0


	//   ....[34]....
        /*076c*/ 	.word	0x00008cc0


	//   ....[35]....
        /*0770*/ 	.word	0x000096d0


	//   ....[36]....
        /*0774*/ 	.word	0x000096f0


	//   ....[37]....
        /*0778*/ 	.word	0x0000c6d0


	//   ....[38]....
        /*077c*/ 	.word	0x0000c720


	//   ....[39]....
        /*0780*/ 	.word	0x0000c760


	//   ....[40]....
        /*0784*/ 	.word	0x0000c780


	//   ....[41]....
        /*0788*/ 	.word	0x0000f970


	//   ....[42]....
        /*078c*/ 	.word	0x0000fe40


	//   ....[43]....
        /*0790*/ 	.word	0x00010120


	//   ....[44]....
        /*0794*/ 	.word	0x00010140


	//   ....[45]....
        /*0798*/ 	.word	0x00010b60


	//   ....[46]....
        /*079c*/ 	.word	0x00010b80


	//   ....[47]....
        /*07a0*/ 	.word	0x00012230


	//   ....[48]....
        /*07a4*/ 	.word	0x00012260


	//   ....[49]....
        /*07a8*/ 	.word	0x00012270


	//   ....[50]....
        /*07ac*/ 	.word	0x000122a0


	//   ....[51]....
        /*07b0*/ 	.word	0x00013ae0


	//   ....[52]....
        /*07b4*/ 	.word	0x00013af0


	//   ....[53]....
        /*07b8*/ 	.word	0x00013b20


	//   ....[54]....
        /*07bc*/ 	.word	0x00013b40


	//   ....[55]....
        /*07c0*/ 	.word	0x00013f40


	//   ....[56]....
        /*07c4*/ 	.word	0x00013f60


	//   ....[57]....
        /*07c8*/ 	.word	0x00014130


	//   ....[58]....
        /*07cc*/ 	.word	0x00014140


	//   ....[59]....
        /*07d0*/ 	.word	0x00014320


	//   ....[60]....
        /*07d4*/ 	.word	0x00014340


	//   ....[61]....
        /*07d8*/ 	.word	0x00014520


	//   ....[62]....
        /*07dc*/ 	.word	0x00014530


	//   ....[63]....
        /*07e0*/ 	.word	0x00014910


	//   ....[64]....
        /*07e4*/ 	.word	0x00014930


	//   ....[65]....
        /*07e8*/ 	.word	0x000155d0


	//   ....[66]....
        /*07ec*/ 	.word	0x000155e0


	//   ....[67]....
        /*07f0*/ 	.word	0x00016a50


	//   ....[68]....
        /*07f4*/ 	.word	0x00016a70


	//   ....[69]....
        /*07f8*/ 	.word	0x00016c50


	//   ....[70]....
        /*07fc*/ 	.word	0x00016c60


	//   ....[71]....
        /*0800*/ 	.word	0x00016e40


	//   ....[72]....
        /*0804*/ 	.word	0x00016e60


	//   ....[73]....
        /*0808*/ 	.word	0x00017040


	//   ....[74]....
        /*080c*/ 	.word	0x00017050


	//   ....[75]....
        /*0810*/ 	.word	0x000172c0


	//   ....[76]....
        /*0814*/ 	.word	0x000172e0


	//   ....[77]....
        /*0818*/ 	.word	0x00017400


	//   ....[78]....
        /*081c*/ 	.word	0x00017440


	//   ....[79]....
        /*0820*/ 	.word	0x00017470


	//   ....[80]....
        /*0824*/ 	.word	0x000174a0


	//   ....[81]....
        /*0828*/ 	.word	0x000174d0


	//   ....[82]....
        /*082c*/ 	.word	0x00017500


	//   ....[83]....
        /*0830*/ 	.word	0x00017650


	//   ....[84]....
        /*0834*/ 	.word	0x00017690


	//   ....[85]....
        /*0838*/ 	.word	0x000176c0


	//   ....[86]....
        /*083c*/ 	.word	0x000176f0


	//   ....[87]....
        /*0840*/ 	.word	0x00017720


	//   ....[88]....
        /*0844*/ 	.word	0x00017750


	//   ....[89]....
        /*0848*/ 	.word	0x000177e0


	//   ....[90]....
        /*084c*/ 	.word	0x00017820


	//   ....[91]....
        /*0850*/ 	.word	0x00017830


	//   ....[92]....
        /*0854*/ 	.word	0x00017890


	//   ....[93]....
        /*0858*/ 	.word	0x00018240


	//   ....[94]....
        /*085c*/ 	.word	0x000182a0


	//   ....[95]....
        /*0860*/ 	.word	0x000182f0


	//   ....[96]....
        /*0864*/ 	.word	0x00018340


	//   ....[97]....
        /*0868*/ 	.word	0x00018390


	//   ....[98]....
        /*086c*/ 	.word	0x00018400


	//   ....[99]....
        /*0870*/ 	.word	0x00018440


	//   ....[100]....
        /*0874*/ 	.word	0x000184b0


	//   ....[101]....
        /*0878*/ 	.word	0x00018520


	//   ....[102]....
        /*087c*/ 	.word	0x00018580


	//   ....[103]....
        /*0880*/ 	.word	0x000185f0


	//   ....[104]....
        /*0884*/ 	.word	0x00018660


	//   ....[105]....
        /*0888*/ 	.word	0x000186c0


	//   ....[106]....
        /*088c*/ 	.word	0x00018720


	//   ....[107]....
        /*0890*/ 	.word	0x00018780


	//   ....[108]....
        /*0894*/ 	.word	0x000187f0


	//   ....[109]....
        /*0898*/ 	.word	0x00018850


	//   ....[110]....
        /*089c*/ 	.word	0x000188b0


	//   ....[111]....
        /*08a0*/ 	.word	0x00018900


	//   ....[112]....
        /*08a4*/ 	.word	0x00018960


	//   ....[113]....
        /*08a8*/ 	.word	0x000189b0


	//   ....[114]....
        /*08ac*/ 	.word	0x00018a00


	//   ....[115]....
        /*08b0*/ 	.word	0x00018a70


	//   ....[116]....
        /*08b4*/ 	.word	0x00018ae0


	//   ....[117]....
        /*08b8*/ 	.word	0x00018b40


	//   ....[118]....
        /*08bc*/ 	.word	0x00018ba0


	//   ....[119]....
        /*08c0*/ 	.word	0x00018c00


	//   ....[120]....
        /*08c4*/ 	.word	0x00018c70


	//   ....[121]....
        /*08c8*/ 	.word	0x00018cd0


	//   ....[122]....
        /*08cc*/ 	.word	0x00018d30


	//   ....[123]....
        /*08d0*/ 	.word	0x00018d90


	//   ....[124]....
        /*08d4*/ 	.word	0x00018e00


	//   ....[125]....
        /*08d8*/ 	.word	0x00018e60


	//   ....[126]....
        /*08dc*/ 	.word	0x00018ec0


	//   ....[127]....
        /*08e0*/ 	.word	0x00018f20


	//   ....[128]....
        /*08e4*/ 	.word	0x00018f90


	//   ....[129]....
        /*08e8*/ 	.word	0x00018ff0


	//   ....[130]....
        /*08ec*/ 	.word	0x00019050


	//   ....[131]....
        /*08f0*/ 	.word	0x000190b0


	//   ....[132]....
        /*08f4*/ 	.word	0x00019120


	//   ....[133]....
        /*08f8*/ 	.word	0x00019180


	//   ....[134]....
        /*08fc*/ 	.word	0x000191e0


	//   ....[135]....
        /*0900*/ 	.word	0x00019240


	//   ....[136]....
        /*0904*/ 	.word	0x000192b0


	//   ....[137]....
        /*0908*/ 	.word	0x00019300


	//   ....[138]....
        /*090c*/ 	.word	0x00019340


	//   ....[139]....
        /*0910*/ 	.word	0x00019390


	//   ....[140]....
        /*0914*/ 	.word	0x000193e0


	//   ....[141]....
        /*0918*/ 	.word	0x00019430


	//   ....[142]....
        /*091c*/ 	.word	0x000194a0


	//   ....[143]....
        /*0920*/ 	.word	0x000194e0


	//   ....[144]....
        /*0924*/ 	.word	0x00019530


	//   ....[145]....
        /*0928*/ 	.word	0x00019580


	//   ....[146]....
        /*092c*/ 	.word	0x000195d0


	//   ....[147]....
        /*0930*/ 	.word	0x00019620


	//   ....[148]....
        /*0934*/ 	.word	0x00019690


	//   ....[149]....
        /*0938*/ 	.word	0x000196d0


	//   ....[150]....
        /*093c*/ 	.word	0x00019740


	//   ....[151]....
        /*0940*/ 	.word	0x000197a0


	//   ....[152]....
        /*0944*/ 	.word	0x00019800


	//----- nvinfo : EIATTR_EXIT_INSTR_OFFSETS
	.align		4
.L_492:
        /*0948*/ 	.byte	0x04, 0x1c
        /*094a*/ 	.short	(.L_494 - .L_493)


	//   ....[0]....
.L_493:
        /*094c*/ 	.word	0x00000fe0


	//   ....[1]....
        /*0950*/ 	.word	0x00018200


	//----- nvinfo : EIATTR_MAX_THREADS
	.align		4
.L_494:
        /*0954*/ 	.byte	0x04, 0x05
        /*0956*/ 	.short	(.L_496 - .L_495)
.L_495:
        /*0958*/ 	.word	0x00000100
        /*095c*/ 	.word	0x00000001
        /*0960*/ 	.word	0x00000001


	//----- nvinfo : EIATTR_CRS_STACK_SIZE
	.align		4
.L_496:
        /*0964*/ 	.byte	0x04, 0x1e
        /*0966*/ 	.short	(.L_498 - .L_497)
.L_497:
        /*0968*/ 	.word	0x00000000
.L_498:


//--------------------- .nv.info._ZN7cutlass13device_kernelIN5flash19enable_sm80_to_sm89INS1_16FlashAttnFwdSm80INS1_25CollectiveMainloopFwdSm80ILi8ELi1ELb0EN4cute5tupleIJNS5_1CILi128EEENS7_ILi48EEENS7_ILi256EEEEEELi256ENS_10bfloat16_tEfNS_4arch4Sm80ELb0ELb1ELb0ELb1ELb0ELb1ELb1ELb1EEENS1_21CollectiveEpilogueFwdINS6_IJS8_SA_S9_EEENS6_IJNS7_ILi1EEESI_SI_EEESC_SE_Li256ELb1ELb1ELb1ELb0EEENS1_36VarlenDynamicPersistentTileSchedulerILi128ELi48ELi256ELi256ELb1ELb1ELb0ELb1ELb0ELb1EEEEEEEEEvNT_6ParamsE --------------------------
	.section	.nv.info._ZN7cutlass13device_kernelIN5flash19enable_sm80_to_sm89INS1_16FlashAttnFwdSm80INS1_25CollectiveMainloopFwdSm80ILi8ELi1ELb0EN4cute5tupleIJNS5_1CILi128EEENS7_ILi48EEENS7_ILi256EEEEEELi256ENS_10bfloat16_tEfNS_4arch4Sm80ELb0ELb1ELb0ELb1ELb0ELb1ELb1ELb1EEENS1_21CollectiveEpilogueFwdINS6_IJS8_SA_S9_EEENS6_IJNS7_ILi1EEESI_SI_EEESC_SE_Li256ELb1ELb1ELb1ELb0EEENS1_36VarlenDynamicPersistentTileSchedulerILi128ELi48ELi256ELi256ELb1ELb1ELb0ELb1ELb0ELb1EEEEEEEEEvNT_6ParamsE,"",@"SHT_CUDA_INFO"
	.sectionflags	@""
	.align	4


	//----- nvinfo : EIATTR_CUDA_API_VERSION
	.align		4
        /*0000*/ 	.byte	0x04, 0x37
        /*0002*/ 	.short	(.L_500 - .L_499)
.L_499:
        /*0004*/ 	.word	0x00000082


	//----- nvinfo : EIATTR_SW2861232_WAR
	.align		4
.L_500:
        /*0008*/ 	.byte	0x01, 0x35
	.zero		2


	//----- nvinfo : EIATTR_PARAM_CBANK
	.align		4
        /*000c*/ 	.byte	0x04, 0x0a
        /*000e*/ 	.short	(.L_502 - .L_501)
	.align		4
.L_501:
        /*0010*/ 	.word	index@(.nv.constant0._ZN7cutlass13device_kernelIN5flash19enable_sm80_to_sm89INS1_16FlashAttnFwdSm80INS1_25CollectiveMainloopFwdSm80ILi8ELi1ELb0EN4cute5tupleIJNS5_1CILi128EEENS7_ILi48EEENS7_ILi256EEEEEELi256ENS_10bfloat16_tEfNS_4arch4Sm80ELb0ELb1ELb0ELb1ELb0ELb1ELb1ELb1EEENS1_21CollectiveEpilogueFwdINS6_IJS8_SA_S9_EEENS6_IJNS7_ILi1EEESI_SI_EEESC_SE_Li256ELb1ELb1ELb1ELb0EEENS1_36VarlenDynamicPersistentTileSchedulerILi128ELi48ELi256ELi256ELb1ELb1ELb0ELb1ELb0ELb1EEEEEEEEEvNT_6ParamsE)
        /*0014*/ 	.short	0x0160
        /*0016*/ 	.short	0x0438


	//----- nvinfo : EIATTR_CBANK_PARAM_SIZE
	.align		4
.L_502:
        /*0018*/ 	.byte	0x03, 0x19
        /*001a*/ 	.short	0x0438


	//----- nvinfo : EIATTR_KPARAM_INFO
	.align		4
        /*001c*/ 	.byte	0x04, 0x17
        /*001e*/ 	.short	(.L_504 - .L_503)
.L_503:
        /*0020*/ 	.word	0x00000000
        /*0024*/ 	.short	0x0000
        /*0026*/ 	.short	0x0000
        /*0028*/ 	.byte	0x00, 0xf0, 0xe1, 0x10


	//----- nvinfo : EIATTR_MAXREG_COUNT
	.align		4
.L_504:
        /*002c*/ 	.byte	0x03, 0x1b
        /*002e*/ 	.short	0x00ff


	//----- nvinfo : EIATTR_NUM_BARRIERS
	.align		4
        /*0030*/ 	.byte	0x02, 0x4c
        /*0032*/ 	.byte	0x06
	.zero		1


	//----- nvinfo : EIATTR_ANNOTATIONS
	.align		4
        /*0034*/ 	.byte	0x04, 0x55
        /*0036*/ 	.short	(.L_506 - .L_505)


	//   ....[0]....
.L_505:
        /* <DEDUP_REMOVED lines=148> */


	//----- nvinfo : EIATTR_MERCURY_ISA_VERSION
	.align		4
.L_506:
        /*0960*/ 	.byte	0x03, 0x5f
        /*0962*/ 	.short	0x0000


	//----- nvinfo : EIATTR_INT_WARP_WIDE_INSTR_OFFSETS
	.align		4
        /*0964*/ 	.byte	0x04, 0x31
        /*0966*/ 	.short	(.L_508 - .L_507)


	//   ....[0]....
.L_507:
        /*0968*/ 	.word	0x00019040


	//   ....[1]....
        /*096c*/ 	.word	0x000190c0


	//----- nvinfo : EIATTR_COOP_GROUP_MASK_REGIDS
	.align		4
.L_508:
        /*0970*/ 	.byte	0x04, 0x29
        /*0972*/ 	.short	(.L_510 - .L_509)


	//   ....[0]....
.L_509:
        /*0974*/ 	.word	0xffffffff


	//   ....[1]....
        /*0978*/ 	.word	0xffffffff


	//   ....[2]....
        /*097c*/ 	.word	0xffffffff


	//   ....[3]....
        /*0980*/ 	.word	0xffffffff


	//   ....[4]....
        /*0984*/ 	.word	0xffffffff


	//   ....[5]....
        /*0988*/ 	.word	0xffffffff


	//   ....[6]....
        /*098c*/ 	.word	0xffffffff


	//   ....[7]....
        /*0990*/ 	.word	0xffffffff


	//   ....[8]....
        /*0994*/ 	.word	0xffffffff


	//   ....[9]....
        /*0998*/ 	.word	0xffffffff


	//   ....[10]....
        /*099c*/ 	.word	0xffffffff


	//   ....[11]....
        /*09a0*/ 	.word	0xffffffff


	//   ....[12]....
        /*09a4*/ 	.word	0xffffffff


	//   ....[13]....
        /*09a8*/ 	.word	0xffffffff


	//   ....[14]....
        /*09ac*/ 	.word	0xffffffff


	//   ....[15]....
        /*09b0*/ 	.word	0xffffffff


	//   ....[16]....
        /*09b4*/ 	.word	0xffffffff


	//   ....[17]....
        /*09b8*/ 	.word	0xffffffff


	//   ....[18]....
        /*09bc*/ 	.word	0xffffffff


	//   ....[19]....
        /*09c0*/ 	.word	0xffffffff


	//   ....[20]....
        /*09c4*/ 	.word	0xffffffff


	//   ....[21]....
        /*09c8*/ 	.word	0xffffffff


	//   ....[22]....
        /*09cc*/ 	.word	0xffffffff


	//   ....[23]....
        /*09d0*/ 	.word	0xffffffff


	//   ....[24]....
        /*09d4*/ 	.word	0xffffffff


	//   ....[25]....
        /*09d8*/ 	.word	0xffffffff


	//   ....[26]....
        /*09dc*/ 	.word	0xffffffff


	//   ....[27]....
        /*09e0*/ 	.word	0xffffffff


	//   ....[28]....
        /*09e4*/ 	.word	0xffffffff


	//   ....[29]....
        /*09e8*/ 	.word	0xffffffff


	//   ....[30]....
        /*09ec*/ 	.word	0xffffffff


	//   ....[31]....
        /*09f0*/ 	.word	0xffffffff


	//   ....[32]....
        /*09f4*/ 	.word	0xffffffff


	//   ....[33]....
        /*09f8*/ 	.word	0xffffffff


	//   ....[34]....
        /*09fc*/ 	.word	0xffffffff


	//   ....[35]....
        /*0a00*/ 	.word	0xffffffff


	//   ....[36]....
        /*0a04*/ 	.word	0xffffffff


	//   ....[37]....
        /*0a08*/ 	.word	0xffffffff


	//   ....[38]....
        /*0a0c*/ 	.word	0xffffffff


	//   ....[39]....
        /*0a10*/ 	.word	0xffffffff


	//   ....[40]....
        /*0a14*/ 	.word	0xffffffff


	//   ....[41]....
        /*0a18*/ 	.word	0xffffffff


	//   ....[42]....
        /*0a1c*/ 	.word	0xffffffff


	//   ....[43]....
        /*0a20*/ 	.word	0xffffffff


	//   ....[44]....
        /*0a24*/ 	.word	0xffffffff


	//   ....[45]....
        /*0a28*/ 	.word	0xffffffff


	//   ....[46]....
        /*0a2c*/ 	.word	0xffffffff


	//   ....[47]....
        /*0a30*/ 	.word	0xffffffff


	//   ....[48]....
        /*0a34*/ 	.word	0xffffffff


	//   ....[49]....
        /*0a38*/ 	.word	0xffffffff


	//   ....[50]....
        /*0a3c*/ 	.word	0xffffffff


	//   ....[51]....
        /*0a40*/ 	.word	0xffffffff


	//   ....[52]....
        /*0a44*/ 	.word	0xffffffff


	//   ....[53]....
        /*0a48*/ 	.word	0xffffffff


	//   ....[54]....
        /*0a4c*/ 	.word	0xffffffff


	//   ....[55]....
        /*0a50*/ 	.word	0xffffffff


	//   ....[56]....
        /*0a54*/ 	.word	0xffffffff


	//   ....[57]....
        /*0a58*/ 	.word	0xffffffff


	//   ....[58]....
        /*0a5c*/ 	.word	0xffffffff


	//   ....[59]....
        /*0a60*/ 	.word	0xffffffff


	//   ....[60]....
        /*0a64*/ 	.word	0xffffffff


	//   ....[61]....
        /*0a68*/ 	.word	0xffffffff


	//   ....[62]....
        /*0a6c*/ 	.word	0xffffffff


	//   ....[63]....
        /*0a70*/ 	.word	0xffffffff


	//   ....[64]....
        /*0a74*/ 	.word	0xffffffff


	//   ....[65]....
        /*0a78*/ 	.word	0xffffffff


	//   ....[66]....
        /*0a7c*/ 	.word	0xffffffff


	//   ....[67]....
        /*0a80*/ 	.word	0xffffffff


	//   ....[68]....
        /*0a84*/ 	.word	0xffffffff


	//   ....[69]....
        /*0a88*/ 	.word	0xffffffff


	//   ....[70]....
        /*0a8c*/ 	.word	0xffffffff


	//   ....[71]....
        /*0a90*/ 	.word	0xffffffff


	//   ....[72]....
        /*0a94*/ 	.word	0xffffffff


	//   ....[73]....
        /*0a98*/ 	.word	0xffffffff


	//   ....[74]....
        /*0a9c*/ 	.word	0xffffffff


	//   ....[75]....
        /*0aa0*/ 	.word	0xffffffff


	//   ....[76]....
        /*0aa4*/ 	.word	0xffffffff


	//   ....[77]....
        /*0aa8*/ 	.word	0xffffffff


	//   ....[78]....
        /*0aac*/ 	.word	0xffffffff


	//   ....[79]....
        /*0ab0*/ 	.word	0xffffffff


	//   ....[80]....
        /*0ab4*/ 	.word	0xffffffff


	//   ....[81]....
        /*0ab8*/ 	.word	0xffffffff


	//   ....[82]....
        /*0abc*/ 	.word	0xffffffff


	//   ....[83]....
        /*0ac0*/ 	.word	0xffffffff


	//   ....[84]....
        /*0ac4*/ 	.word	0xffffffff


	//   ....[85]....
        /*0ac8*/ 	.word	0xffffffff


	//   ....[86]....
        /*0acc*/ 	.word	0xffffffff


	//   ....[87]....
        /*0ad0*/ 	.word	0xffffffff


	//   ....[88]....
        /*0ad4*/ 	.word	0xffffffff


	//   ....[89]....
        /*0ad8*/ 	.word	0xffffffff


	//   ....[90]....
        /*0adc*/ 	.word	0xffffffff


	//   ....[91]....
        /*0ae0*/ 	.word	0xffffffff


	//   ....[92]....
        /*0ae4*/ 	.word	0xffffffff


	//   ....[93]....
        /*0ae8*/ 	.word	0xffffffff


	//   ....[94]....
        /*0aec*/ 	.word	0xffffffff


	//   ....[95]....
        /*0af0*/ 	.word	0xffffffff


	//   ....[96]....
        /*0af4*/ 	.word	0xffffffff


	//   ....[97]....
        /*0af8*/ 	.word	0xffffffff


	//   ....[98]....
        /*0afc*/ 	.word	0xffffffff


	//   ....[99]....
        /*0b00*/ 	.word	0xffffffff


	//   ....[100]....
        /*0b04*/ 	.word	0xffffffff


	//   ....[101]....
        /*0b08*/ 	.word	0xffffffff


	//   ....[102]....
        /*0b0c*/ 	.word	0xffffffff


	//   ....[103]....
        /*0b10*/ 	.word	0xffffffff


	//   ....[104]....
        /*0b14*/ 	.word	0xffffffff


	//   ....[105]....
        /*0b18*/ 	.word	0xffffffff


	//   ....[106]....
        /*0b1c*/ 	.word	0xffffffff


	//   ....[107]....
        /*0b20*/ 	.word	0xffffffff


	//   ....[108]....
        /*0b24*/ 	.word	0xffffffff


	//   ....[109]....
        /*0b28*/ 	.word	0xffffffff


	//   ....[110]....
        /*0b2c*/ 	.word	0xffffffff


	//   ....[111]....
        /*0b30*/ 	.word	0xffffffff


	//   ....[112]....
        /*0b34*/ 	.word	0xffffffff


	//   ....[113]....
        /*0b38*/ 	.word	0xffffffff


	//   ....[114]....
        /*0b3c*/ 	.word	0xffffffff


	//   ....[115]....
        /*0b40*/ 	.word	0xffffffff


	//   ....[116]....
        /*0b44*/ 	.word	0xffffffff


	//   ....[117]....
        /*0b48*/ 	.word	0xffffffff


	//   ....[118]....
        /*0b4c*/ 	.word	0xffffffff


	//   ....[119]....
        /*0b50*/ 	.word	0xffffffff


	//   ....[120]....
        /*0b54*/ 	.word	0xffffffff


	//   ....[121]....
        /*0b58*/ 	.word	0xffffffff


	//   ....[122]....
        /*0b5c*/ 	.word	0xffffffff


	//   ....[123]....
        /*0b60*/ 	.word	0xffffffff


	//   ....[124]....
        /*0b64*/ 	.word	0xffffffff


	//   ....[125]....
        /*0b68*/ 	.word	0xffffffff


	//   ....[126]....
        /*0b6c*/ 	.word	0xffffffff


	//   ....[127]....
        /*0b70*/ 	.word	0xffffffff


	//   ....[128]....
        /*0b74*/ 	.word	0xffffffff


	//   ....[129]....
        /*0b78*/ 	.word	0xffffffff


	//   ....[130]....
        /*0b7c*/ 	.word	0xffffffff


	//   ....[131]....
        /*0b80*/ 	.word	0xffffffff


	//   ....[132]....
        /*0b84*/ 	.word	0xffffffff


	//   ....[133]....
        /*0b88*/ 	.word	0xffffffff


	//   ....[134]....
        /*0b8c*/ 	.word	0xffffffff


	//   ....[135]....
        /*0b90*/ 	.word	0xffffffff


	//   ....[136]....
        /*0b94*/ 	.word	0xffffffff


	//   ....[137]....
        /*0b98*/ 	.word	0xffffffff


	//   ....[138]....
        /*0b9c*/ 	.word	0xffffffff


	//   ....[139]....
        /*0ba0*/ 	.word	0xffffffff


	//   ....[140]....
        /*0ba4*/ 	.word	0xffffffff


	//   ....[141]....
        /*0ba8*/ 	.word	0xffffffff


	//   ....[142]....
        /*0bac*/ 	.word	0xffffffff


	//   ....[143]....
        /*0bb0*/ 	.word	0xffffffff


	//   ....[144]....
        /*0bb4*/ 	.word	0xffffffff


	//   ....[145]....
        /*0bb8*/ 	.word	0xffffffff


	//   ....[146]....
        /*0bbc*/ 	.word	0xffffffff


	//   ....[147]....
        /*0bc0*/ 	.word	0xffffffff


	//   ....[148]....
        /*0bc4*/ 	.word	0xffffffff


	//   ....[149]....
        /*0bc8*/ 	.word	0xffffffff


	//   ....[150]....
        /*0bcc*/ 	.word	0xffffffff


	//   ....[151]....
        /*0bd0*/ 	.word	0xffffffff


	//   ....[152]....
        /*0bd4*/ 	.word	0xffffffff


	//   ....[153]....
        /*0bd8*/ 	.word	0xffffffff


	//   ....[154]....
        /*0bdc*/ 	.word	0xffffffff


	//   ....[155]....
        /*0be0*/ 	.word	0xffffffff


	//   ....[156]....
        /*0be4*/ 	.word	0xffffffff


	//   ....[157]....
        /*0be8*/ 	.word	0xffffffff


	//   ....[158]....
        /*0bec*/ 	.word	0xffffffff


	//   ....[159]....
        /*0bf0*/ 	.word	0xffffffff


	//   ....[160]....
        /*0bf4*/ 	.word	0xffffffff


	//   ....[161]....
        /*0bf8*/ 	.word	0xffffffff


	//   ....[162]....
        /*0bfc*/ 	.word	0xffffffff


	//   ....[163]....
        /*0c00*/ 	.word	0xffffffff


	//   ....[164]....
        /*0c04*/ 	.word	0xffffffff


	//   ....[165]....
        /*0c08*/ 	.word	0xffffffff


	//   ....[166]....
        /*0c0c*/ 	.word	0xffffffff


	//   ....[167]....
        /*0c10*/ 	.word	0xffffffff


	//   ....[168]....
        /*0c14*/ 	.word	0xffffffff


	//   ....[169]....
        /*0c18*/ 	.word	0xffffffff


	//   ....[170]....
        /*0c1c*/ 	.word	0xffffffff


	//   ....[171]....
        /*0c20*/ 	.word	0xffffffff


	//   ....[172]....
        /*0c24*/ 	.word	0xffffffff


	//   ....[173]....
        /*0c28*/ 	.word	0xffffffff


	//   ....[174]....
        /*0c2c*/ 	.word	0xffffffff


	//   ....[175]....
        /*0c30*/ 	.word	0xffffffff


	//   ....[176]....
        /*0c34*/ 	.word	0xffffffff


	//   ....[177]....
        /*0c38*/ 	.word	0xffffffff


	//   ....[178]....
        /*0c3c*/ 	.word	0xffffffff


	//   ....[179]....
        /*0c40*/ 	.word	0xffffffff


	//   ....[180]....
        /*0c44*/ 	.word	0xffffffff


	//   ....[181]....
        /*0c48*/ 	.word	0xffffffff


	//   ....[182]....
        /*0c4c*/ 	.word	0xffffffff


	//   ....[183]....
        /*0c50*/ 	.word	0xffffffff


	//   ....[184]....
        /*0c54*/ 	.word	0xffffffff


	//   ....[185]....
        /*0c58*/ 	.word	0xffffffff


	//   ....[186]....
        /*0c5c*/ 	.word	0xffffffff


	//   ....[187]....
        /*0c60*/ 	.word	0xffffffff


	//   ....[188]....
        /*0c64*/ 	.word	0xffffffff


	//   ....[189]....
        /*0c68*/ 	.word	0xffffffff


	//   ....[190]....
        /*0c6c*/ 	.word	0xffffffff


	//   ....[191]....
        /*0c70*/ 	.word	0xffffffff


	//   ....[192]....
        /*0c74*/ 	.word	0xffffffff


	//   ....[193]....
        /*0c78*/ 	.word	0xffffffff


	//   ....[194]....
        /*0c7c*/ 	.word	0xffffffff


	//   ....[195]....
        /*0c80*/ 	.word	0xffffffff


	//   ....[196]....
        /*0c84*/ 	.word	0xffffffff


	//   ....[197]....
        /*0c88*/ 	.word	0xffffffff


	//   ....[198]....
        /*0c8c*/ 	.word	0xffffffff


	//   ....[199]....
        /*0c90*/ 	.word	0xffffffff


	//   ....[200]....
        /*0c94*/ 	.word	0xffffffff


	//   ....[201]....
        /*0c98*/ 	.word	0xffffffff


	//   ....[202]....
        /*0c9c*/ 	.word	0xffffffff


	//   ....[203]....
        /*0ca0*/ 	.word	0xffffffff


	//   ....[204]....
        /*0ca4*/ 	.word	0xffffffff


	//   ....[205]....
        /*0ca8*/ 	.word	0xffffffff


	//   ....[206]....
        /*0cac*/ 	.word	0xffffffff


	//   ....[207]....
        /*0cb0*/ 	.word	0xffffffff


	//   ....[208]....
        /*0cb4*/ 	.word	0xffffffff


	//   ....[209]....
        /*0cb8*/ 	.word	0xffffffff


	//   ....[210]....
        /*0cbc*/ 	.word	0xffffffff


	//   ....[211]....
        /*0cc0*/ 	.word	0xffffffff


	//   ....[212]....
        /*0cc4*/ 	.word	0xffffffff


	//   ....[213]....
        /*0cc8*/ 	.word	0xffffffff


	//   ....[214]....
        /*0ccc*/ 	.word	0xffffffff


	//   ....[215]....
        /*0cd0*/ 	.word	0xffffffff


	//   ....[216]....
        /*0cd4*/ 	.word	0xffffffff


	//----- nvinfo : EIATTR_COOP_GROUP_INSTR_OFFSETS
	.align		4
.L_510:
        /*0cd8*/ 	.byte	0x04, 0x28
        /*0cda*/ 	.short	(.L_512 - .L_511)


	//   ....[0]....
.L_511:
        /*0cdc*/ 	.word	0x00000060


	//   ....[1]....
        /*0ce0*/ 	.word	0x00000260


	//   ....[2]....
        /*0ce4*/ 	.word	0x00000290


	//   ....[3]....
        /*0ce8*/ 	.word	0x000002c0


	//   ....[4]....
        /*0cec*/ 	.word	0x000002f0


	//   ....[5]....
        /*0cf0*/ 	.word	0x00000320


	//   ....[6]....
        /*0cf4*/ 	.word	0x00000350


	//   ....[7]....
        /*0cf8*/ 	.word	0x000004c0


	//   ....[8]....
        /*0cfc*/ 	.word	0x00000500


	//   ....[9]....
        /*0d00*/ 	.word	0x00000530


	//   ....[10]....
        /*0d04*/ 	.word	0x00000560


	//   ....[11]....
        /*0d08*/ 	.word	0x00000590


	//   ....[12]....
        /*0d0c*/ 	.word	0x000005c0


	//   ....[13]....
        /*0d10*/ 	.word	0x00000650


	//   ....[14]....
        /*0d14*/ 	.word	0x00000690


	//   ....[15]....
        /*0d18*/ 	.word	0x000006b0


	//   ....[16]....
        /*0d1c*/ 	.word	0x00000710


	//   ....[17]....
        /*0d20*/ 	.word	0x0000ab00


	//   ....[18]....
        /*0d24*/ 	.word	0x0000ab20


	//   ....[19]....
        /*0d28*/ 	.word	0x0000acc0


	//   ....[20]....
        /*0d2c*/ 	.word	0x0000acd0


	//   ....[21]....
        /*0d30*/ 	.word	0x0000ae70


	//   ....[22]....
        /*0d34*/ 	.word	0x0000ae90


	//   ....[23]....
        /*0d38*/ 	.word	0x0000b030


	//   ....[24]....
        /*0d3c*/ 	.word	0x0000b040


	//   ....[25]....
        /*0d40*/ 	.word	0x0000ca10


	//   ....[26]....
        /*0d44*/ 	.word	0x0000cc30


	//   ....[27]....
        /*0d48*/ 	.word	0x0000d4d0


	//   ....[28]....
        /*0d4c*/ 	.word	0x0000d530


	//   ....[29]....
        /*0d50*/ 	.word	0x0000d670


	//   ....[30]....
        /*0d54*/ 	.word	0x0000d6c0


	//   ....[31]....
        /*0d58*/ 	.word	0x0000fd10


	//   ....[32]....
        /*0d5c*/ 	.word	0x000102a0


	//   ....[33]....
        /*0d60*/ 	.word	0x00010540


	//   ....[34]....
        /*0d64*/ 	.word	0x00010560


	//   ....[35]....
        /*0d68*/ 	.word	0x00010ef0


	//   ....[36]....
        /*0d6c*/ 	.word	0x00010f10


	//   ....[37]....
        /*0d70*/ 	.word	0x000136c0


	//   ....[38]....
        /*0d74*/ 	.word	0x000136e0


	//   ....[39]....
        /*0d78*/ 	.word	0x00013c10


	//   ....[40]....
        /*0d7c*/ 	.word	0x00013d10


	//   ....[41]....
        /*0d80*/ 	.word	0x00016240


	//   ....[42]....
        /*0d84*/ 	.word	0x000167d0


	//   ....[43]....
        /*0d88*/ 	.word	0x00016a70


	//   ....[44]....
        /*0d8c*/ 	.word	0x00016a90


	//   ....[45]....
        /*0d90*/ 	.word	0x00017350


	//   ....[46]....
        /*0d94*/ 	.word	0x00017400


	//   ....[47]....
        /*0d98*/ 	.word	0x00018620


	//   ....[48]....
        /*0d9c*/ 	.word	0x00018650


	//   ....[49]....
        /*0da0*/ 	.word	0x00018670


	//   ....[50]....
        /*0da4*/ 	.word	0x00018680


	//   ....[51]....
        /*0da8*/ 	.word	0x00019ec0


	//   ....[52]....
        /*0dac*/ 	.word	0x00019ee0


	//   ....[53]....
        /*0db0*/ 	.word	0x00019f00


	//   ....[54]....
        /*0db4*/ 	.word	0x00019f10


	//   ....[55]....
        /*0db8*/ 	.word	0x0001a300


	//   ....[56]....
        /*0dbc*/ 	.word	0x0001a320


	//   ....[57]....
        /*0dc0*/ 	.word	0x0001a4d0


	//   ....[58]....
        /*0dc4*/ 	.word	0x0001a4e0


	//   ....[59]....
        /*0dc8*/ 	.word	0x0001a690


	//   ....[60]....
        /*0dcc*/ 	.word	0x0001a6b0


	//   ....[61]....
        /*0dd0*/ 	.word	0x0001a860


	//   ....[62]....
        /*0dd4*/ 	.word	0x0001a870


	//   ....[63]....
        /*0dd8*/ 	.word	0x0001ac10


	//   ....[64]....
        /*0ddc*/ 	.word	0x0001ac30


	//   ....[65]....
        /*0de0*/ 	.word	0x0001b920


	//   ....[66]....
        /*0de4*/ 	.word	0x0001b930


	//   ....[67]....
        /*0de8*/ 	.word	0x0001cde0


	//   ....[68]....
        /*0dec*/ 	.word	0x0001ce00


	//   ....[69]....
        /*0df0*/ 	.word	0x0001cfb0


	//   ....[70]....
        /*0df4*/ 	.word	0x0001cfc0


	//   ....[71]....
        /*0df8*/ 	.word	0x0001d170


	//   ....[72]....
        /*0dfc*/ 	.word	0x0001d190


	//   ....[73]....
        /*0e00*/ 	.word	0x0001d340


	//   ....[74]....
        /*0e04*/ 	.word	0x0001d350


	//   ....[75]....
        /*0e08*/ 	.word	0x0001d5d0


	//   ....[76]....
        /*0e0c*/ 	.word	0x0001d5f0


	//   ....[77]....
        /*0e10*/ 	.word	0x0001d710


	//   ....[78]....
        /*0e14*/ 	.word	0x0001d750


	//   ....[79]....
        /*0e18*/ 	.word	0x0001d780


	//   ....[80]....
        /*0e1c*/ 	.word	0x0001d7b0


	//   ....[81]....
        /*0e20*/ 	.word	0x0001d7e0


	//   ....[82]....
        /*0e24*/ 	.word	0x0001d810


	//   ....[83]....
        /*0e28*/ 	.word	0x0001d970


	//   ....[84]....
        /*0e2c*/ 	.word	0x0001d9b0


	//   ....[85]....
        /*0e30*/ 	.word	0x0001d9e0


	//   ....[86]....
        /*0e34*/ 	.word	0x0001da10


	//   ....[87]....
        /*0e38*/ 	.word	0x0001da40


	//   ....[88]....
        /*0e3c*/ 	.word	0x0001da70


	//   ....[89]....
        /*0e40*/ 	.word	0x0001db00


	//   ....[90]....
        /*0e44*/ 	.word	0x0001db40


	//   ....[91]....
        /*0e48*/ 	.word	0x0001db50


	//   ....[92]....
        /*0e4c*/ 	.word	0x0001dbb0


	//   ....[93]....
        /*0e50*/ 	.word	0x0001e5c0


	//   ....[94]....
        /*0e54*/ 	.word	0x0001e620


	//   ....[95]....
        /*0e58*/ 	.word	0x0001e670


	//   ....[96]....
        /*0e5c*/ 	.word	0x0001e6c0


	//   ....[97]....
        /*0e60*/ 	.word	0x0001e710


	//   ....[98]....
        /*0e64*/ 	.word	0x0001e790


	//   ....[99]....
        /*0e68*/ 	.word	0x0001e7e0


	//   ....[100]....
        /*0e6c*/ 	.word	0x0001e850


	//   ....[101]....
        /*0e70*/ 	.word	0x0001e8c0


	//   ....[102]....
        /*0e74*/ 	.word	0x0001e930


	//   ....[103]....
        /*0e78*/ 	.word	0x0001e9b0


	//   ....[104]....
        /*0e7c*/ 	.word	0x0001ea30


	//   ....[105]....
        /*0e80*/ 	.word	0x0001eab0


	//   ....[106]....
        /*0e84*/ 	.word	0x0001eb20


	//   ....[107]....
        /*0e88*/ 	.word	0x0001eba0


	//   ....[108]....
        /*0e8c*/ 	.word	0x0001ec20


	//   ....[109]....
        /*0e90*/ 	.word	0x0001eca0


	//   ....[110]....
        /*0e94*/ 	.word	0x0001ed10


	//   ....[111]....
        /*0e98*/ 	.word	0x0001ed70


	//   ....[112]....
        /*0e9c*/ 	.word	0x0001edd0


	//   ....[113]....
        /*0ea0*/ 	.word	0x0001ee20


	//   ....[114]....
        /*0ea4*/ 	.word	0x0001ee70


	//   ....[115]....
        /*0ea8*/ 	.word	0x0001eef0


	//   ....[116]....
        /*0eac*/ 	.word	0x0001ef70


	//   ....[117]....
        /*0eb0*/ 	.word	0x0001eff0


	//   ....[118]....
        /*0eb4*/ 	.word	0x0001f060


	//   ....[119]....
        /*0eb8*/ 	.word	0x0001f0e0


	//   ....[120]....
        /*0ebc*/ 	.word	0x0001f160


	//   ....[121]....
        /*0ec0*/ 	.word	0x0001f1e0


	//   ....[122]....
        /*0ec4*/ 	.word	0x0001f250


	//   ....[123]....
        /*0ec8*/ 	.word	0x0001f2d0


	//   ....[124]....
        /*0ecc*/ 	.word	0x0001f350


	//   ....[125]....
        /*0ed0*/ 	.word	0x0001f3d0


	//   ....[126]....
        /*0ed4*/ 	.word	0x0001f440


	//   ....[127]....
        /*0ed8*/ 	.word	0x0001f4c0


	//   ....[128]....
        /*0edc*/ 	.word	0x0001f540


	//   ....[129]....
        /*0ee0*/ 	.word	0x0001f5c0


	//   ....[130]....
        /*0ee4*/ 	.word	0x0001f630


	//   ....[131]....
        /*0ee8*/ 	.word	0x0001f6b0


	//   ....[132]....
        /*0eec*/ 	.word	0x0001f730


	//   ....[133]....
        /*0ef0*/ 	.word	0x0001f7b0


	//   ....[134]....
        /*0ef4*/ 	.word	0x0001f820


	//   ....[135]....
        /*0ef8*/ 	.word	0x0001f8a0


	//   ....[136]....
        /*0efc*/ 	.word	0x0001f920


	//   ....[137]....
        /*0f00*/ 	.word	0x0001f970


	//   ....[138]....
        /*0f04*/ 	.word	0x0001f9b0


	//   ....[139]....
        /*0f08*/ 	.word	0x0001fa00


	//   ....[140]....
        /*0f0c*/ 	.word	0x0001fa50


	//   ....[141]....
        /*0f10*/ 	.word	0x0001faa0


	//   ....[142]....
        /*0f14*/ 	.word	0x0001fb20


	//   ....[143]....
        /*0f18*/ 	.word	0x0001fb70


	//   ....[144]....
        /*0f1c*/ 	.word	0x0001fbc0


	//   ....[145]....
        /*0f20*/ 	.word	0x0001fc10


	//   ....[146]....
        /*0f24*/ 	.word	0x0001fc60


	//   ....[147]....
        /*0f28*/ 	.word	0x0001fcb0


	//   ....[148]....
        /*0f2c*/ 	.word	0x0001fd30


	//   ....[149]....
        /*0f30*/ 	.word	0x0001fd80


	//   ....[150]....
        /*0f34*/ 	.word	0x0001fe00


	//   ....[151]....
        /*0f38*/ 	.word	0x0001fe70


	//   ....[152]....
        /*0f3c*/ 	.word	0x0001fef0


	//   ....[153]....
        /*0f40*/ 	.word	0x00020320


	//   ....[154]....
        /*0f44*/ 	.word	0x00020340


	//   ....[155]....
        /*0f48*/ 	.word	0x00020360


	//   ....[156]....
        /*0f4c*/ 	.word	0x00020370


	//   ....[157]....
        /*0f50*/ 	.word	0x000208c0


	//   ....[158]....
        /*0f54*/ 	.word	0x000208d0


	//   ....[159]....
        /*0f58*/ 	.word	0x000208e0


	//   ....[160]....
        /*0f5c*/ 	.word	0x000208f0


	//   ....[161]....
        /*0f60*/ 	.word	0x00020de0


	//   ....[162]....
        /*0f64*/ 	.word	0x00020e00


	//   ....[163]....
        /*0f68*/ 	.word	0x00020e20


	//   ....[164]....
        /*0f6c*/ 	.word	0x00020e30


	//   ....[165]....
        /*0f70*/ 	.word	0x000213b0


	//   ....[166]....
        /*0f74*/ 	.word	0x000213d0


	//   ....[167]....
        /*0f78*/ 	.word	0x000213e0


	//   ....[168]....
        /*0f7c*/ 	.word	0x000213f0


	//   ....[169]....
        /*0f80*/ 	.word	0x00024fd0


	//   ....[170]....
        /*0f84*/ 	.word	0x00024ff0


	//   ....[171]....
        /*0f88*/ 	.word	0x00025010


	//   ....[172]....
        /*0f8c*/ 	.word	0x00025020


	//   ....[173]....
        /*0f90*/ 	.word	0x00025470


	//   ....[174]....
        /*0f94*/ 	.word	0x00025480


	//   ....[175]....
        /*0f98*/ 	.word	0x00025490


	//   ....[176]....
        /*0f9c*/ 	.word	0x000254a0


	//   ....[177]....
        /*0fa0*/ 	.word	0x00025870


	//   ....[178]....
        /*0fa4*/ 	.word	0x00025890


	//   ....[179]....
        /*0fa8*/ 	.word	0x000258b0


	//   ....[180]....
        /*0fac*/ 	.word	0x000258c0


	//   ....[181]....
        /*0fb0*/ 	.word	0x00025d20


	//   ....[182]....
        /*0fb4*/ 	.word	0x00025d40


	//   ....[183]....
        /*0fb8*/ 	.word	0x00025d60


	//   ....[184]....
        /*0fbc*/ 	.word	0x00025d70


	//   ....[185]....
        /*0fc0*/ 	.word	0x00029f20


	//   ....[186]....
        /*0fc4*/ 	.word	0x00029fa0


	//   ....[187]....
        /*0fc8*/ 	.word	0x0002a020


	//   ....[188]....
        /*0fcc*/ 	.word	0x0002a090


	//   ....[189]....
        /*0fd0*/ 	.word	0x0002a110


	//   ....[190]....
        /*0fd4*/ 	.word	0x0002a180


	//   ....[191]....
        /*0fd8*/ 	.word	0x0002a200


	//   ....[192]....
        /*0fdc*/ 	.word	0x0002a270


	//   ....[193]....
        /*0fe0*/ 	.word	0x0002a2f0


	//   ....[194]....
        /*0fe4*/ 	.word	0x0002a370


	//   ....[195]....
        /*0fe8*/ 	.word	0x0002a3f0


	//   ....[196]....
        /*0fec*/ 	.word	0x0002a460


	//   ....[197]....
        /*0ff0*/ 	.word	0x0002a4e0


	//   ....[198]....
        /*0ff4*/ 	.word	0x0002a560


	//   ....[199]....
        /*0ff8*/ 	.word	0x0002a5d0


	//   ....[200]....
        /*0ffc*/ 	.word	0x0002a640


	//   ....[201]....
        /*1000*/ 	.word	0x0002a6c0


	//   ....[202]....
        /*1004*/ 	.word	0x0002a740


	//   ....[203]....
        /*1008*/ 	.word	0x0002a7c0


	//   ....[204]....
        /*100c*/ 	.word	0x0002a830


	//   ....[205]....
        /*1010*/ 	.word	0x0002a8b0


	//   ....[206]....
        /*1014*/ 	.word	0x0002a920


	//   ....[207]....
        /*1018*/ 	.word	0x0002a990


	//   ....[208]....
        /*101c*/ 	.word	0x0002aa00


	//   ....[209]....
        /*1020*/ 	.word	0x0002aa80


	//   ....[210]....
        /*1024*/ 	.word	0x0002ab00


	//   ....[211]....
        /*1028*/ 	.word	0x0002ab80


	//   ....[212]....
        /*102c*/ 	.word	0x0002abf0


	//   ....[213]....
        /*1030*/ 	.word	0x0002ac70


	//   ....[214]....
        /*1034*/ 	.word	0x0002acf0


	//   ....[215]....
        /*1038*/ 	.word	0x0002ad70


	//   ....[216]....
        /*103c*/ 	.word	0x0002ade0


	//----- nvinfo : EIATTR_EXIT_INSTR_OFFSETS
	.align		4
.L_512:
        /*1040*/ 	.byte	0x04, 0x1c
        /*1042*/ 	.short	(.L_514 - .L_513)


	//   ....[0]....
.L_513:
        /*1044*/ 	.word	0x00001100


	//   ....[1]....
        /*1048*/ 	.word	0x0001e580


	//----- nvinfo : EIATTR_MAX_THREADS
	.align		4
.L_514:
        /*104c*/ 	.byte	0x04, 0x05
        /*104e*/ 	.short	(.L_516 - .L_515)
.L_515:
        /*1050*/ 	.word	0x00000100
        /*1054*/ 	.word	0x00000001
        /*1058*/ 	.word	0x00000001


	//----- nvinfo : EIATTR_CRS_STACK_SIZE
	.align		4
.L_516:
        /*105c*/ 	.byte	0x04, 0x1e
        /*105e*/ 	.short	(.L_518 - .L_517)
.L_517:
        /*1060*/ 	.word	0x00000000
.L_518:


//--------------------- .nv.info._ZN7cutlass13device_kernelIN5flash19enable_sm80_to_sm89INS1_16FlashAttnFwdSm80INS1_25CollectiveMainloopFwdSm80ILi8ELi1ELb0EN4cute5tupleIJNS5_1CILi128EEENS7_ILi96EEENS7_ILi256EEEEEELi256ENS_10bfloat16_tEfNS_4arch4Sm80ELb1ELb0ELb0ELb0ELb0ELb0ELb1ELb1EEENS1_21CollectiveEpilogueFwdINS6_IJS8_SA_S9_EEENS6_IJNS7_ILi1EEESI_SI_EEESC_SE_Li256ELb0ELb1ELb1ELb0EEENS1_30DynamicPersistentTileSchedulerILi256ELi256ELb1ELb1ELb0EEEEEEEEEvNT_6ParamsE --------------------------
	.section	.nv.info._ZN7cutlass13device_kernelIN5flash19enable_sm80_to_sm89INS1_16FlashAttnFwdSm80INS1_25CollectiveMainloopFwdSm80ILi8ELi1ELb0EN4cute5tupleIJNS5_1CILi128EEENS7_ILi96EEENS7_ILi256EEEEEELi256ENS_10bfloat16_tEfNS_4arch4Sm80ELb1ELb0ELb0ELb0ELb0ELb0ELb1ELb1EEENS1_21CollectiveEpilogueFwdINS6_IJS8_SA_S9_EEENS6_IJNS7_ILi1EEESI_SI_EEESC_SE_Li256ELb0ELb1ELb1ELb0EEENS1_30DynamicPersistentTileSchedulerILi256ELi256ELb1ELb1ELb0EEEEEEEEEvNT_6ParamsE,"",@"SHT_CUDA_INFO"
	.sectionflags	@""
	.align	4


	//----- nvinfo : EIATTR_CUDA_API_VERSION
	.align		4
        /*0000*/ 	.byte	0x04, 0x37
        /*0002*/ 	.short	(.L_520 - .L_519)
.L_519:
        /*0004*/ 	.word	0x00000082


	//----- nvinfo : EIATTR_SW2861232_WAR
	.align		4
.L_520:
        /*0008*/ 	.byte	0x01, 0x35
	.zero		2


	//----- nvinfo : EIATTR_PARAM_CBANK
	.align		4
        /*000c*/ 	.byte	0x04, 0x0a
        /*000e*/ 	.short	(.L_522 - .L_521)
	.align		4
.L_521:
        /*0010*/ 	.word	index@(.nv.constant0._ZN7cutlass13device_kernelIN5flash19enable_sm80_to_sm89INS1_16FlashAttnFwdSm80INS1_25CollectiveMainloopFwdSm80ILi8ELi1ELb0EN4cute5tupleIJNS5_1CILi128EEENS7_ILi96EEENS7_ILi256EEEEEELi256ENS_10bfloat16_tEfNS_4arch4Sm80ELb1ELb0ELb0ELb0ELb0ELb0ELb1ELb1EEENS1_21CollectiveEpilogueFwdINS6_IJS8_SA_S9_EEENS6_IJNS7_ILi1EEESI_SI_EEESC_SE_Li256ELb0ELb1ELb1ELb0EEENS1_30DynamicPersistentTileSchedulerILi256ELi256ELb1ELb1ELb0EEEEEEEEEvNT_6ParamsE)
        /*0014*/ 	.short	0x0160
        /*0016*/ 	.short	0x0428


	//----- nvinfo : EIATTR_CBANK_PARAM_SIZE
	.align		4
.L_522:
        /*0018*/ 	.byte	0x03, 0x19
        /*001a*/ 	.short	0x0428


	//----- nvinfo : EIATTR_KPARAM_INFO
	.align		4
        /*001c*/ 	.byte	0x04, 0x17
        /*001e*/ 	.short	(.L_524 - .L_523)
.L_523:
        /*0020*/ 	.word	0x00000000
        /*0024*/ 	.short	0x0000
        /*0026*/ 	.short	0x0000
        /*0028*/ 	.byte	0x00, 0xf0, 0xa1, 0x10


	//----- nvinfo : EIATTR_MAXREG_COUNT
	.align		4
.L_524:
        /*002c*/ 	.byte	0x03, 0x1b
        /*002e*/ 	.short	0x00ff


	//----- nvinfo : EIATTR_NUM_BARRIERS
	.align		4
        /*0030*/ 	.byte	0x02, 0x4c
        /*0032*/ 	.byte	0x06
	.zero		1


	//----- nvinfo : EIATTR_ANNOTATIONS
	.align		4
        /*0034*/ 	.byte	0x04, 0x55
        /*0036*/ 	.short	(.L_526 - .L_525)


	//   ....[0]....
.L_525:
        /* <DEDUP_REMOVED lines=73> */


	//----- nvinfo : EIATTR_MERCURY_ISA_VERSION
	.align		4
.L_526:
        /*04b0*/ 	.byte	0x03, 0x5f
        /*04b2*/ 	.short	0x0000


	//----- nvinfo : EIATTR_INT_WARP_WIDE_INSTR_OFFSETS
	.align		4
        /*04b4*/ 	.byte	0x04, 0x31
        /*04b6*/ 	.short	(.L_528 - .L_527)


	//   ....[0]....
.L_527:
        /*04b8*/ 	.word	0x00011ac0


	//   ....[1]....
        /*04bc*/ 	.word	0x00011b40


	//----- nvinfo : EIATTR_COOP_GROUP_MASK_REGIDS
	.align		4
.L_528:
        /*04c0*/ 	.byte	0x04, 0x29
        /*04c2*/ 	.short	(.L_530 - .L_529)


	//   ....[0]....
.L_529:
        /*04c4*/ 	.word	0xffffffff


	//   ....[1]....
        /*04c8*/ 	.word	0xffffffff


	//   ....[2]....
        /*04cc*/ 	.word	0xffffffff


	//   ....[3]....
        /*04d0*/ 	.word	0xffffffff


	//   ....[4]....
        /*04d4*/ 	.word	0xffffffff


	//   ....[5]....
        /*04d8*/ 	.word	0xffffffff


	//   ....[6]....
        /*04dc*/ 	.word	0xffffffff


	//   ....[7]....
        /*04e0*/ 	.word	0xffffffff


	//   ....[8]....
        /*04e4*/ 	.word	0xffffffff


	//   ....[9]....
        /*04e8*/ 	.word	0xffffffff


	//   ....[10]....
        /*04ec*/ 	.word	0xffffffff


	//   ....[11]....
        /*04f0*/ 	.word	0xffffffff


	//   ....[12]....
        /*04f4*/ 	.word	0xffffffff


	//   ....[13]....
        /*04f8*/ 	.word	0xffffffff


	//   ....[14]....
        /*04fc*/ 	.word	0xffffffff


	//   ....[15]....
        /*0500*/ 	.word	0xffffffff


	//   ....[16]....
        /*0504*/ 	.word	0xffffffff


	//   ....[17]....
        /*0508*/ 	.word	0xffffffff


	//   ....[18]....
        /*050c*/ 	.word	0xffffffff


	//   ....[19]....
        /*0510*/ 	.word	0xffffffff


	//   ....[20]....
        /*0514*/ 	.word	0xffffffff


	//   ....[21]....
        /*0518*/ 	.word	0xffffffff


	//   ....[22]....
        /*051c*/ 	.word	0xffffffff


	//   ....[23]....
        /*0520*/ 	.word	0xffffffff


	//   ....[24]....
        /*0524*/ 	.word	0xffffffff


	//   ....[25]....
        /*0528*/ 	.word	0xffffffff


	//   ....[26]....
        /*052c*/ 	.word	0xffffffff


	//   ....[27]....
        /*0530*/ 	.word	0xffffffff


	//   ....[28]....
        /*0534*/ 	.word	0xffffffff


	//   ....[29]....
        /*0538*/ 	.word	0xffffffff


	//   ....[30]....
        /*053c*/ 	.word	0xffffffff


	//   ....[31]....
        /*0540*/ 	.word	0xffffffff


	//   ....[32]....
        /*0544*/ 	.word	0xffffffff


	//   ....[33]....
        /*0548*/ 	.word	0xffffffff


	//   ....[34]....
        /*054c*/ 	.word	0xffffffff


	//   ....[35]....
        /*0550*/ 	.word	0xffffffff


	//   ....[36]....
        /*0554*/ 	.word	0xffffffff


	//   ....[37]....
        /*0558*/ 	.word	0xffffffff


	//   ....[38]....
        /*055c*/ 	.word	0xffffffff


	//   ....[39]....
        /*0560*/ 	.word	0xffffffff


	//   ....[40]....
        /*0564*/ 	.word	0xffffffff


	//   ....[41]....
        /*0568*/ 	.word	0xffffffff


	//   ....[42]....
        /*056c*/ 	.word	0xffffffff


	//   ....[43]....
        /*0570*/ 	.word	0xffffffff


	//   ....[44]....
        /*0574*/ 	.word	0xffffffff


	//   ....[45]....
        /*0578*/ 	.word	0xffffffff


	//   ....[46]....
        /*057c*/ 	.word	0xffffffff


	//   ....[47]....
        /*0580*/ 	.word	0xffffffff


	//   ....[48]....
        /*0584*/ 	.word	0xffffffff


	//   ....[49]....
        /*0588*/ 	.word	0xffffffff


	//   ....[50]....
        /*058c*/ 	.word	0xffffffff


	//   ....[51]....
        /*0590*/ 	.word	0xffffffff


	//   ....[52]....
        /*0594*/ 	.word	0xffffffff


	//----- nvinfo : EIATTR_COOP_GROUP_INSTR_OFFSETS
	.align		4
.L_530:
        /*0598*/ 	.byte	0x04, 0x28
        /*059a*/ 	.short	(.L_532 - .L_531)


	//   ....[0]....
.L_531:
        /*059c*/ 	.word	0x00000050


	//   ....[1]....
        /*05a0*/ 	.word	0x00000060


	//   ....[2]....
        /*05a4*/ 	.word	0x00001b60


	//   ....[3]....
        /*05a8*/ 	.word	0x00001b80


	//   ....[4]....
        /*05ac*/ 	.word	0x00001d40


	//   ....[5]....
        /*05b0*/ 	.word	0x00001d50


	//   ....[6]....
        /*05b4*/ 	.word	0x00001f00


	//   ....[7]....
        /*05b8*/ 	.word	0x00001f20


	//   ....[8]....
        /*05bc*/ 	.word	0x000020d0


	//   ....[9]....
        /*05c0*/ 	.word	0x000020e0


	//   ....[10]....
        /*05c4*/ 	.word	0x00004170


	//   ....[11]....
        /*05c8*/ 	.word	0x00004190


	//   ....[12]....
        /*05cc*/ 	.word	0x00004a30


	//   ....[13]....
        /*05d0*/ 	.word	0x00004b70


	//   ....[14]....
        /*05d4*/ 	.word	0x00004b80


	//   ....[15]....
        /*05d8*/ 	.word	0x00004bd0


	//   ....[16]....
        /*05dc*/ 	.word	0x00008760


	//   ....[17]....
        /*05e0*/ 	.word	0x00008770


	//   ....[18]....
        /*05e4*/ 	.word	0x0000a0f0


	//   ....[19]....
        /*05e8*/ 	.word	0x0000a100


	//   ....[20]....
        /*05ec*/ 	.word	0x0000a130


	//   ....[21]....
        /*05f0*/ 	.word	0x0000a150


	//   ....[22]....
        /*05f4*/ 	.word	0x0000e6e0


	//   ....[23]....
        /*05f8*/ 	.word	0x0000e730


	//   ....[24]....
        /*05fc*/ 	.word	0x0000e750


	//   ....[25]....
        /*0600*/ 	.word	0x0000e770


	//   ....[26]....
        /*0604*/ 	.word	0x00011030


	//   ....[27]....
        /*0608*/ 	.word	0x00011080


	//   ....[28]....
        /*060c*/ 	.word	0x000110a0


	//   ....[29]....
        /*0610*/ 	.word	0x000110c0


	//   ....[30]....
        /*0614*/ 	.word	0x00011c80


	//   ....[31]....
        /*0618*/ 	.word	0x00012150


	//   ....[32]....
        /*061c*/ 	.word	0x00012160


	//   ....[33]....
        /*0620*/ 	.word	0x00012190


	//   ....[34]....
        /*0624*/ 	.word	0x000121b0


	//   ....[35]....
        /*0628*/ 	.word	0x000122b0


	//   ....[36]....
        /*062c*/ 	.word	0x00012310


	//   ....[37]....
        /*0630*/ 	.word	0x00012e60


	//   ....[38]....
        /*0634*/ 	.word	0x00012e70


	//   ....[39]....
        /*0638*/ 	.word	0x00013a10


	//   ....[40]....
        /*063c*/ 	.word	0x00013b20


	//   ....[41]....
        /*0640*/ 	.word	0x00013b90


	//   ....[42]....
        /*0644*/ 	.word	0x00013c00


	//   ....[43]....
        /*0648*/ 	.word	0x00013c60


	//   ....[44]....
        /*064c*/ 	.word	0x00013cd0


	//   ....[45]....
        /*0650*/ 	.word	0x00013d40


	//   ....[46]....
        /*0654*/ 	.word	0x00013db0


	//   ....[47]....
        /*0658*/ 	.word	0x00013e10


	//   ....[48]....
        /*065c*/ 	.word	0x00013e70


	//   ....[49]....
        /*0660*/ 	.word	0x00013ed0


	//   ....[50]....
        /*0664*/ 	.word	0x00013f20


	//   ....[51]....
        /*0668*/ 	.word	0x00013f80


	//   ....[52]....
        /*066c*/ 	.word	0x00013ff0


	//----- nvinfo : EIATTR_EXIT_INSTR_OFFSETS
	.align		4
.L_532:
        /*0670*/ 	.byte	0x04, 0x1c
        /*0672*/ 	.short	(.L_534 - .L_533)


	//   ....[0]....
.L_533:
        /*0674*/ 	.word	0x000000b0


	//   ....[1]....
        /*0678*/ 	.word	0x00013ad0


	//----- nvinfo : EIATTR_MAX_THREADS
	.align		4
.L_534:
        /*067c*/ 	.byte	0x04, 0x05
        /*067e*/ 	.short	(.L_536 - .L_535)
.L_535:
        /*0680*/ 	.word	0x00000100
        /*0684*/ 	.word	0x00000001
        /*0688*/ 	.word	0x00000001


	//----- nvinfo : EIATTR_CRS_STACK_SIZE
	.align		4
.L_536:
        /*068c*/ 	.byte	0x04, 0x1e
        /*068e*/ 	.short	(.L_538 - .L_537)
.L_537:
        /*0690*/ 	.word	0x00000000
.L_538:


//--------------------- .nv.info._ZN7cutlass13device_kernelIN5flash19enable_sm80_to_sm89INS1_16FlashAttnFwdSm80INS1_25CollectiveMainloopFwdSm80ILi8ELi1ELb0EN4cute5tupleIJNS5_1CILi128EEENS7_ILi64EEENS7_ILi256EEEEEELi256ENS_10bfloat16_tEfNS_4arch4Sm80ELb1ELb0ELb0ELb1ELb0ELb0ELb1ELb1EEENS1_21CollectiveEpilogueFwdINS6_IJS8_SA_S9_EEENS6_IJNS7_ILi1EEESI_SI_EEESC_SE_Li256ELb1ELb1ELb1ELb0EEENS1_36VarlenDynamicPersistentTileSchedulerILi128ELi64ELi256ELi256ELb1ELb1ELb0ELb1ELb1ELb1EEEEEEEEEvNT_6ParamsE --------------------------
	.section	.nv.info._ZN7cutlass13device_kernelIN5flash19enable_sm80_to_sm89INS1_16FlashAttnFwdSm80INS1_25CollectiveMainloopFwdSm80ILi8ELi1ELb0EN4cute5tupleIJNS5_1CILi128EEENS7_ILi64EEENS7_ILi256EEEEEELi256ENS_10bfloat16_tEfNS_4arch4Sm80ELb1ELb0ELb0ELb1ELb0ELb0ELb1ELb1EEENS1_21CollectiveEpilogueFwdINS6_IJS8_SA_S9_EEENS6_IJNS7_ILi1EEESI_SI_EEESC_SE_Li256ELb1ELb1ELb1ELb0EEENS1_36VarlenDynamicPersistentTileSchedulerILi128ELi64ELi256ELi256ELb1ELb1ELb0ELb1ELb1ELb1EEEEEEEEEvNT_6ParamsE,"",@"SHT_CUDA_INFO"
	.sectionflags	@""
	.align	4


	//----- nvinfo : EIATTR_CUDA_API_VERSION
	.align		4
        /*0000*/ 	.byte	0x04, 0x37
        /*0002*/ 	.short	(.L_540 - .L_539)
.L_539:
        /*0004*/ 	.word	0x00000082


	//----- nvinfo : EIATTR_SW2861232_WAR
	.align		4
.L_540:
        /*0008*/ 	.byte	0x01, 0x35
	.zero		2


	//----- nvinfo : EIATTR_PARAM_CBANK
	.align		4
        /*000c*/ 	.byte	0x04, 0x0a
        /*000e*/ 	.short	(.L_542 - .L_541)
	.align		4
.L_541:
        /*0010*/ 	.word	index@(.nv.constant0._ZN7cutlass13device_kernelIN5flash19enable_sm80_to_sm89INS1_16FlashAttnFwdSm80INS1_25CollectiveMainloopFwdSm80ILi8ELi1ELb0EN4cute5tupleIJNS5_1CILi128EEENS7_ILi64EEENS7_ILi256EEEEEELi256ENS_10bfloat16_tEfNS_4arch4Sm80ELb1ELb0ELb0ELb1ELb0ELb0ELb1ELb1EEENS1_21CollectiveEpilogueFwdINS6_IJS8_SA_S9_EEENS6_IJNS7_ILi1EEESI_SI_EEESC_SE_Li256ELb1ELb1ELb1ELb0EEENS1_36VarlenDynamicPersistentTileSchedulerILi128ELi64ELi256ELi256ELb1ELb1ELb0ELb1ELb1ELb1EEEEEEEEEvNT_6ParamsE)
        /*0014*/ 	.short	0x0160
        /*0016*/ 	.short	0x0438


	//----- nvinfo : EIATTR_CBANK_PARAM_SIZE
	.align		4
.L_542:
        /*0018*/ 	.byte	0x03, 0x19
        /*001a*/ 	.short	0x0438


	//----- nvinfo : EIATTR_KPARAM_INFO
	.align		4
        /*001c*/ 	.byte	0x04, 0x17
        /*001e*/ 	.short	(.L_544 - .L_543)
.L_543:
        /*0020*/ 	.word	0x00000000
        /*0024*/ 	.short	0x0000
        /*0026*/ 	.short	0x0000
        /*0028*/ 	.byte	0x00, 0xf0, 0xe1, 0x10


	//----- nvinfo : EIATTR_MAXREG_COUNT
	.align		4
.L_544:
        /*002c*/ 	.byte	0x03, 0x1b
        /*002e*/ 	.short	0x00ff


	//----- nvinfo : EIATTR_NUM_BARRIERS
	.align		4
        /*0030*/ 	.byte	0x02, 0x4c
        /*0032*/ 	.byte	0x06
	.zero		1


	//----- nvinfo : EIATTR_ANNOTATIONS
	.align		4
        /*0034*/ 	.byte	0x04, 0x55
        /*0036*/ 	.short	(.L_546 - .L_545)


	//   ....[0]....
.L_545:
        /* <DEDUP_REMOVED lines=56> */


	//----- nvinfo : EIATTR_MERCURY_ISA_VERSION
	.align		4
.L_546:
        /*03a8*/ 	.byte	0x03, 0x5f
        /*03aa*/ 	.short	0x0000


	//----- nvinfo : EIATTR_INT_WARP_WIDE_INSTR_OFFSETS
	.align		4
        /*03ac*/ 	.byte	0x04, 0x31
        /*03ae*/ 	.short	(.L_548 - .L_547)


	//   ....[0]....
.L_547:
        /*03b0*/ 	.word	0x0000dc20


	//   ....[1]....
        /*03b4*/ 	.word	0x0000dcc0


	//----- nvinfo : EIATTR_COOP_GROUP_MASK_REGIDS
	.align		4
.L_548:
        /*03b8*/ 	.byte	0x04, 0x29
        /*03ba*/ 	.short	(.L_550 - .L_549)


	//   ....[0]....
.L_549:
        /*03bc*/ 	.word	0xffffffff


	//   ....[1]....
        /*03c0*/ 	.word	0xffffffff


	//   ....[2]....
        /*03c4*/ 	.word	0xffffffff


	//   ....[3]....
        /*03c8*/ 	.word	0xffffffff


	//   ....[4]....
        /*03cc*/ 	.word	0xffffffff


	//   ....[5]....
        /*03d0*/ 	.word	0xffffffff


	//   ....[6]....
        /*03d4*/ 	.word	0xffffffff


	//   ....[7]....
        /*03d8*/ 	.word	0xffffffff


	//   ....[8]....
        /*03dc*/ 	.word	0xffffffff


	//   ....[9]....
        /*03e0*/ 	.word	0xffffffff


	//   ....[10]....
        /*03e4*/ 	.word	0xffffffff


	//   ....[11]....
        /*03e8*/ 	.word	0xffffffff


	//   ....[12]....
        /*03ec*/ 	.word	0xffffffff


	//   ....[13]....
        /*03f0*/ 	.word	0xffffffff


	//   ....[14]....
        /*03f4*/ 	.word	0xffffffff


	//   ....[15]....
        /*03f8*/ 	.word	0xffffffff


	//   ....[16]....
        /*03fc*/ 	.word	0xffffffff


	//   ....[17]....
        /*0400*/ 	.word	0xffffffff


	//   ....[18]....
        /*0404*/ 	.word	0xffffffff


	//   ....[19]....
        /*0408*/ 	.word	0xffffffff


	//   ....[20]....
        /*040c*/ 	.word	0xffffffff


	//   ....[21]....
        /*0410*/ 	.word	0xffffffff


	//   ....[22]....
        /*0414*/ 	.word	0xffffffff


	//   ....[23]....
        /*0418*/ 	.word	0xffffffff


	//   ....[24]....
        /*041c*/ 	.word	0xffffffff


	//   ....[25]....
        /*0420*/ 	.word	0xffffffff


	//   ....[26]....
        /*0424*/ 	.word	0xffffffff


	//   ....[27]....
        /*0428*/ 	.word	0xffffffff


	//   ....[28]....
        /*042c*/ 	.word	0xffffffff


	//   ....[29]....
        /*0430*/ 	.word	0xffffffff


	//   ....[30]....
        /*0434*/ 	.word	0xffffffff


	//   ....[31]....
        /*0438*/ 	.word	0xffffffff


	//   ....[32]....
        /*043c*/ 	.word	0xffffffff


	//   ....[33]....
        /*0440*/ 	.word	0xffffffff


	//   ....[34]....
        /*0444*/ 	.word	0xffffffff


	//   ....[35]....
        /*0448*/ 	.word	0xffffffff


	//   ....[36]....
        /*044c*/ 	.word	0xffffffff


	//   ....[37]....
        /*0450*/ 	.word	0xffffffff


	//   ....[38]....
        /*0454*/ 	.word	0xffffffff


	//   ....[39]....
        /*0458*/ 	.word	0xffffffff


	//   ....[40]....
        /*045c*/ 	.word	0xffffffff


	//   ....[41]....
        /*0460*/ 	.word	0xffffffff


	//   ....[42]....
        /*0464*/ 	.word	0xffffffff


	//   ....[43]....
        /*0468*/ 	.word	0xffffffff


	//   ....[44]....
        /*046c*/ 	.word	0xffffffff


	//   ....[45]....
        /*0470*/ 	.word	0xffffffff


	//   ....[46]....
        /*0474*/ 	.word	0xffffffff


	//   ....[47]....
        /*0478*/ 	.word	0xffffffff


	//   ....[48]....
        /*047c*/ 	.word	0xffffffff


	//   ....[49]....
        /*0480*/ 	.word	0xffffffff


	//   ....[50]....
        /*0484*/ 	.word	0xffffffff


	//   ....[51]....
        /*0488*/ 	.word	0xffffffff


	//   ....[52]....
        /*048c*/ 	.word	0xffffffff


	//   ....[53]....
        /*0490*/ 	.word	0xffffffff


	//   ....[54]....
        /*0494*/ 	.word	0xffffffff


	//   ....[55]....
        /*0498*/ 	.word	0xffffffff


	//   ....[56]....
        /*049c*/ 	.word	0xffffffff


	//   ....[57]....
        /*04a0*/ 	.word	0xffffffff


	//   ....[58]....
        /*04a4*/ 	.word	0xffffffff


	//   ....[59]....
        /*04a8*/ 	.word	0xffffffff


	//   ....[60]....
        /*04ac*/ 	.word	0xffffffff


	//   ....[61]....
        /*04b0*/ 	.word	0xffffffff


	//   ....[62]....
        /*04b4*/ 	.word	0xffffffff


	//   ....[63]....
        /*04b8*/ 	.word	0xffffffff


	//   ....[64]....
        /*04bc*/ 	.word	0xffffffff


	//   ....[65]....
        /*04c0*/ 	.word	0xffffffff


	//   ....[66]....
        /*04c4*/ 	.word	0xffffffff


	//   ....[67]....
        /*04c8*/ 	.word	0xffffffff


	//   ....[68]....
        /*04cc*/ 	.word	0xffffffff


	//   ....[69]....
        /*04d0*/ 	.word	0xffffffff


	//   ....[70]....
        /*04d4*/ 	.word	0xffffffff


	//   ....[71]....
        /*04d8*/ 	.word	0xffffffff


	//   ....[72]....
        /*04dc*/ 	.word	0xffffffff


	//   ....[73]....
        /*04e0*/ 	.word	0xffffffff


	//   ....[74]....
        /*04e4*/ 	.word	0xffffffff


	//   ....[75]....
        /*04e8*/ 	.word	0xffffffff


	//   ....[76]....
        /*04ec*/ 	.word	0xffffffff


	//   ....[77]....
        /*04f0*/ 	.word	0xffffffff


	//   ....[78]....
        /*04f4*/ 	.word	0xffffffff


	//   ....[79]....
        /*04f8*/ 	.word	0xffffffff


	//   ....[80]....
        /*04fc*/ 	.word	0xffffffff


	//   ....[81]....
        /*0500*/ 	.word	0xffffffff


	//   ....[82]....
        /*0504*/ 	.word	0xffffffff


	//   ....[83]....
        /*0508*/ 	.word	0xffffffff


	//   ....[84]....
        /*050c*/ 	.word	0xffffffff


	//   ....[85]....
        /*0510*/ 	.word	0xffffffff


	//   ....[86]....
        /*0514*/ 	.word	0xffffffff


	//   ....[87]....
        /*0518*/ 	.word	0xffffffff


	//   ....[88]....
        /*051c*/ 	.word	0xffffffff


	//   ....[89]....
        /*0520*/ 	.word	0xffffffff


	//   ....[90]....
        /*0524*/ 	.word	0xffffffff


	//   ....[91]....
        /*0528*/ 	.word	0xffffffff


	//   ....[92]....
        /*052c*/ 	.word	0xffffffff


	//   ....[93]....
        /*0530*/ 	.word	0xffffffff


	//   ....[94]....
        /*0534*/ 	.word	0xffffffff


	//   ....[95]....
        /*0538*/ 	.word	0xffffffff


	//   ....[96]....
        /*053c*/ 	.word	0xffffffff


	//   ....[97]....
        /*0540*/ 	.word	0xffffffff


	//   ....[98]....
        /*0544*/ 	.word	0xffffffff


	//   ....[99]....
        /*0548*/ 	.word	0xffffffff


	//   ....[100]....
        /*054c*/ 	.word	0xffffffff


	//   ....[101]....
        /*0550*/ 	.word	0xffffffff


	//   ....[102]....
        /*0554*/ 	.word	0xffffffff


	//   ....[103]....
        /*0558*/ 	.word	0xffffffff


	//   ....[104]....
        /*055c*/ 	.word	0xffffffff


	//   ....[105]....
        /*0560*/ 	.word	0xffffffff


	//   ....[106]....
        /*0564*/ 	.word	0xffffffff


	//   ....[107]....
        /*0568*/ 	.word	0xffffffff


	//   ....[108]....
        /*056c*/ 	.word	0xffffffff


	//   ....[109]....
        /*0570*/ 	.word	0xffffffff


	//   ....[110]....
        /*0574*/ 	.word	0xffffffff


	//   ....[111]....
        /*0578*/ 	.word	0xffffffff


	//   ....[112]....
        /*057c*/ 	.word	0xffffffff


	//   ....[113]....
        /*0580*/ 	.word	0xffffffff


	//   ....[114]....
        /*0584*/ 	.word	0xffffffff


	//   ....[115]....
        /*0588*/ 	.word	0xffffffff


	//   ....[116]....
        /*058c*/ 	.word	0xffffffff


	//   ....[117]....
        /*0590*/ 	.word	0xffffffff


	//   ....[118]....
        /*0594*/ 	.word	0xffffffff


	//   ....[119]....
        /*0598*/ 	.word	0xffffffff


	//   ....[120]....
        /*059c*/ 	.word	0xffffffff


	//   ....[121]....
        /*05a0*/ 	.word	0xffffffff


	//   ....[122]....
        /*05a4*/ 	.word	0xffffffff


	//   ....[123]....
        /*05a8*/ 	.word	0xffffffff


	//   ....[124]....
        /*05ac*/ 	.word	0xffffffff


	//   ....[125]....
        /*05b0*/ 	.word	0xffffffff


	//   ....[126]....
        /*05b4*/ 	.word	0xffffffff


	//   ....[127]....
        /*05b8*/ 	.word	0xffffffff


	//   ....[128]....
        /*05bc*/ 	.word	0xffffffff


	//   ....[129]....
        /*05c0*/ 	.word	0xffffffff


	//   ....[130]....
        /*05c4*/ 	.word	0xffffffff


	//   ....[131]....
        /*05c8*/ 	.word	0xffffffff


	//   ....[132]....
        /*05cc*/ 	.word	0xffffffff


	//   ....[133]....
        /*05d0*/ 	.word	0xffffffff


	//   ....[134]....
        /*05d4*/ 	.word	0xffffffff


	//   ....[135]....
        /*05d8*/ 	.word	0xffffffff


	//   ....[136]....
        /*05dc*/ 	.word	0xffffffff


	//   ....[137]....
        /*05e0*/ 	.word	0xffffffff


	//   ....[138]....
        /*05e4*/ 	.word	0xffffffff


	//   ....[139]....
        /*05e8*/ 	.word	0xffffffff


	//   ....[140]....
        /*05ec*/ 	.word	0xffffffff


	//   ....[141]....
        /*05f0*/ 	.word	0xffffffff


	//   ....[142]....
        /*05f4*/ 	.word	0xffffffff


	//   ....[143]....
        /*05f8*/ 	.word	0xffffffff


	//   ....[144]....
        /*05fc*/ 	.word	0xffffffff


	//   ....[145]....
        /*0600*/ 	.word	0xffffffff


	//   ....[146]....
        /*0604*/ 	.word	0xffffffff


	//----- nvinfo : EIATTR_COOP_GROUP_INSTR_OFFSETS
	.align		4
.L_550:
        /*0608*/ 	.byte	0x04, 0x28
        /*060a*/ 	.short	(.L_552 - .L_551)


	//   ....[0]....
.L_551:
        /*060c*/ 	.word	0x00000090


	//   ....[1]....
        /*0610*/ 	.word	0x00000230


	//   ....[2]....
        /*0614*/ 	.word	0x00000260


	//   ....[3]....
        /*0618*/ 	.word	0x00000290


	//   ....[4]....
        /*061c*/ 	.word	0x000002c0


	//   ....[5]....
        /*0620*/ 	.word	0x000002f0


	//   ....[6]....
        /*0624*/ 	.word	0x00000320


	//   ....[7]....
        /*0628*/ 	.word	0x00000480


	//   ....[8]....
        /*062c*/ 	.word	0x000004c0


	//   ....[9]....
        /*0630*/ 	.word	0x000004f0


	//   ....[10]....
        /*0634*/ 	.word	0x00000520


	//   ....[11]....
        /*0638*/ 	.word	0x00000550


	//   ....[12]....
        /*063c*/ 	.word	0x00000580


	//   ....[13]....
        /*0640*/ 	.word	0x00000610


	//   ....[14]....
        /*0644*/ 	.word	0x00000650


	//   ....[15]....
        /*0648*/ 	.word	0x00000670


	//   ....[16]....
        /*064c*/ 	.word	0x000006d0


	//   ....[17]....
        /*0650*/ 	.word	0x00002ba0


	//   ....[18]....
        /*0654*/ 	.word	0x00002bc0


	//   ....[19]....
        /*0658*/ 	.word	0x00002dd0


	//   ....[20]....
        /*065c*/ 	.word	0x00002de0


	//   ....[21]....
        /*0660*/ 	.word	0x00002fe0


	//   ....[22]....
        /*0664*/ 	.word	0x00003000


	//   ....[23]....
        /*0668*/ 	.word	0x00003200


	//   ....[24]....
        /*066c*/ 	.word	0x00003210


	//   ....[25]....
        /*0670*/ 	.word	0x00004920


	//   ....[26]....
        /*0674*/ 	.word	0x00004930


	//   ....[27]....
        /*0678*/ 	.word	0x00004f10


	//   ....[28]....
        /*067c*/ 	.word	0x00005040


	//   ....[29]....
        /*0680*/ 	.word	0x00005050


	//   ....[30]....
        /*0684*/ 	.word	0x000050a0


	//   ....[31]....
        /*0688*/ 	.word	0x000077e0


	//   ....[32]....
        /*068c*/ 	.word	0x00007810


	//   ....[33]....
        /*0690*/ 	.word	0x00007f10


	//   ....[34]....
        /*0694*/ 	.word	0x00007fb0


	//   ....[35]....
        /*0698*/ 	.word	0x00008010


	//   ....[36]....
        /*069c*/ 	.word	0x000080b0


	//   ....[37]....
        /*06a0*/ 	.word	0x0000b210


	//   ....[38]....
        /*06a4*/ 	.word	0x0000b260


	//   ....[39]....
        /*06a8*/ 	.word	0x0000b280


	//   ....[40]....
        /*06ac*/ 	.word	0x0000b2b0


	//   ....[41]....
        /*06b0*/ 	.word	0x0000d200


	//   ....[42]....
        /*06b4*/ 	.word	0x0000d250


	//   ....[43]....
        /*06b8*/ 	.word	0x0000d270


	//   ....[44]....
        /*06bc*/ 	.word	0x0000d290


	//   ....[45]....
        /*06c0*/ 	.word	0x0000eac0


	//   ....[46]....
        /*06c4*/ 	.word	0x0000eae0


	//   ....[47]....
        /*06c8*/ 	.word	0x0000eaf0


	//   ....[48]....
        /*06cc*/ 	.word	0x0000eb00


	//   ....[49]....
        /*06d0*/ 	.word	0x0000eed0


	//   ....[50]....
        /*06d4*/ 	.word	0x0000eef0


	//   ....[51]....
        /*06d8*/ 	.word	0x0000f060


	//   ....[52]....
        /*06dc*/ 	.word	0x0000f070


	//   ....[53]....
        /*06e0*/ 	.word	0x0000f1f0


	//   ....[54]....
        /*06e4*/ 	.word	0x0000f210


	//   ....[55]....
        /*06e8*/ 	.word	0x0000f390


	//   ....[56]....
        /*06ec*/ 	.word	0x0000f3a0


	//   ....[57]....
        /*06f0*/ 	.word	0x0000f720


	//   ....[58]....
        /*06f4*/ 	.word	0x0000f740


	//   ....[59]....
        /*06f8*/ 	.word	0x00010420


	//   ....[60]....
        /*06fc*/ 	.word	0x00010430


	//   ....[61]....
        /*0700*/ 	.word	0x00011860


	//   ....[62]....
        /*0704*/ 	.word	0x00011880


	//   ....[63]....
        /*0708*/ 	.word	0x00011a00


	//   ....[64]....
        /*070c*/ 	.word	0x00011a10


	//   ....[65]....
        /*0710*/ 	.word	0x00011b90


	//   ....[66]....
        /*0714*/ 	.word	0x00011bb0


	//   ....[67]....
        /*0718*/ 	.word	0x00011d30


	//   ....[68]....
        /*071c*/ 	.word	0x00011d40


	//   ....[69]....
        /*0720*/ 	.word	0x00011f50


	//   ....[70]....
        /*0724*/ 	.word	0x00011f70


	//   ....[71]....
        /*0728*/ 	.word	0x00012090


	//   ....[72]....
        /*072c*/ 	.word	0x000120d0


	//   ....[73]....
        /*0730*/ 	.word	0x00012100


	//   ....[74]....
        /*0734*/ 	.word	0x00012130


	//   ....[75]....
        /*0738*/ 	.word	0x00012160


	//   ....[76]....
        /*073c*/ 	.word	0x00012190


	//   ....[77]....
        /*0740*/ 	.word	0x000122e0


	//   ....[78]....
        /*0744*/ 	.word	0x00012320


	//   ....[79]....
        /*0748*/ 	.word	0x00012350


	//   ....[80]....
        /*074c*/ 	.word	0x00012380


	//   ....[81]....
        /*0750*/ 	.word	0x000123b0


	//   ....[82]....
        /*0754*/ 	.word	0x000123e0


	//   ....[83]....
        /*0758*/ 	.word	0x00012470


	//   ....[84]....
        /*075c*/ 	.word	0x000124b0


	//   ....[85]....
        /*0760*/ 	.word	0x000124c0


	//   ....[86]....
        /*0764*/ 	.word	0x00012520


	//   ....[87]....
        /*0768*/ 	.word	0x00012e10


	//   ....[88]....
        /*076c*/ 	.word	0x00012e50


	//   ....[89]....
        /*0770*/ 	.word	0x00012ea0


	//   ....[90]....
        /*0774*/ 	.word	0x00012ef0


	//   ....[91]....
        /*0778*/ 	.word	0x00012f40


	//   ....[92]....
        /*077c*/ 	.word	0x00012fb0


	//   ....[93]....
        /*0780*/ 	.word	0x00012ff0


	//   ....[94]....
        /*0784*/ 	.word	0x00013040


	//   ....[95]....
        /*0788*/ 	.word	0x000130a0


	//   ....[96]....
        /*078c*/ 	.word	0x00013100


	//   ....[97]....
        /*0790*/ 	.word	0x00013170


	//   ....[98]....
        /*0794*/ 	.word	0x000131e0


	//   ....[99]....
        /*0798*/ 	.word	0x00013240


	//   ....[100]....
        /*079c*/ 	.word	0x000132a0


	//   ....[101]....
        /*07a0*/ 	.word	0x00013300


	//   ....[102]....
        /*07a4*/ 	.word	0x00013370


	//   ....[103]....
        /*07a8*/ 	.word	0x000133d0


	//   ....[104]....
        /*07ac*/ 	.word	0x00013430


	//   ....[105]....
        /*07b0*/ 	.word	0x00013480


	//   ....[106]....
        /*07b4*/ 	.word	0x000134d0


	//   ....[107]....
        /*07b8*/ 	.word	0x00013520


	//   ....[108]....
        /*07bc*/ 	.word	0x00013570


	//   ....[109]....
        /*07c0*/ 	.word	0x000135d0


	//   ....[110]....
        /*07c4*/ 	.word	0x00013640


	//   ....[111]....
        /*07c8*/ 	.word	0x000136a0


	//   ....[112]....
        /*07cc*/ 	.word	0x00013700


	//   ....[113]....
        /*07d0*/ 	.word	0x00013760


	//   ....[114]....
        /*07d4*/ 	.word	0x000137d0


	//   ....[115]....
        /*07d8*/ 	.word	0x00013830


	//   ....[116]....
        /*07dc*/ 	.word	0x00013890


	//   ....[117]....
        /*07e0*/ 	.word	0x000138f0


	//   ....[118]....
        /*07e4*/ 	.word	0x00013960


	//   ....[119]....
        /*07e8*/ 	.word	0x000139c0


	//   ....[120]....
        /*07ec*/ 	.word	0x00013a20


	//   ....[121]....
        /*07f0*/ 	.word	0x00013a80


	//   ....[122]....
        /*07f4*/ 	.word	0x00013af0


	//   ....[123]....
        /*07f8*/ 	.word	0x00013b50


	//   ....[124]....
        /*07fc*/ 	.word	0x00013bb0


	//   ....[125]....
        /*0800*/ 	.word	0x00013c10


	//   ....[126]....
        /*0804*/ 	.word	0x00013c80


	//   ....[127]....
        /*0808*/ 	.word	0x00013ce0


	//   ....[128]....
        /*080c*/ 	.word	0x00013d40


	//   ....[129]....
        /*0810*/ 	.word	0x00013da0


	//   ....[130]....
        /*0814*/ 	.word	0x00013e10


	//   ....[131]....
        /*0818*/ 	.word	0x00013e60


	//   ....[132]....
        /*081c*/ 	.word	0x00013ea0


	//   ....[133]....
        /*0820*/ 	.word	0x00013ef0


	//   ....[134]....
        /*0824*/ 	.word	0x00013f40


	//   ....[135]....
        /*0828*/ 	.word	0x00013f90


	//   ....[136]....
        /*082c*/ 	.word	0x00014000


	//   ....[137]....
        /*0830*/ 	.word	0x00014050


	//   ....[138]....
        /*0834*/ 	.word	0x000140a0


	//   ....[139]....
        /*0838*/ 	.word	0x000140f0


	//   ....[140]....
        /*083c*/ 	.word	0x00014140


	//   ....[141]....
        /*0840*/ 	.word	0x00014190


	//   ....[142]....
        /*0844*/ 	.word	0x00014200


	//   ....[143]....
        /*0848*/ 	.word	0x00014240


	//   ....[144]....
        /*084c*/ 	.word	0x00014290


	//   ....[145]....
        /*0850*/ 	.word	0x000142e0


	//   ....[146]....
        /*0854*/ 	.word	0x00014340


	//----- nvinfo : EIATTR_EXIT_INSTR_OFFSETS
	.align		4
.L_552:
        /*0858*/ 	.byte	0x04, 0x1c
        /*085a*/ 	.short	(.L_554 - .L_553)


	//   ....[0]....
.L_553:
        /*085c*/ 	.word	0x00000f40


	//   ....[1]....
        /*0860*/ 	.word	0x00012de0


	//----- nvinfo : EIATTR_MAX_THREADS
	.align		4
.L_554:
        /*0864*/ 	.byte	0x04, 0x05
        /*0866*/ 	.short	(.L_556 - .L_555)
.L_555:
        /*0868*/ 	.word	0x00000100
        /*086c*/ 	.word	0x00000001
        /*0870*/ 	.word	0x00000001


	//----- nvinfo : EIATTR_CRS_STACK_SIZE
	.align		4
.L_556:
        /*0874*/ 	.byte	0x04, 0x1e
        /*0876*/ 	.short	(.L_558 - .L_557)
.L_557:
        /*0878*/ 	.word	0x00000000
.L_558:


//--------------------- .nv.info._ZN7cutlass13device_kernelIN5flash19enable_sm80_to_sm89INS1_16FlashAttnFwdSm80INS1_25CollectiveMainloopFwdSm80ILi8ELi1ELb0EN4cute5tupleIJNS5_1CILi128EEENS7_ILi48EEENS7_ILi256EEEEEELi256ENS_10bfloat16_tEfNS_4arch4Sm80ELb1ELb0ELb0ELb1ELb0ELb1ELb1ELb1EEENS1_21CollectiveEpilogueFwdINS6_IJS8_SA_S9_EEENS6_IJNS7_ILi1EEESI_SI_EEESC_SE_Li256ELb1ELb1ELb1ELb0EEENS1_36VarlenDynamicPersistentTileSchedulerILi128ELi48ELi256ELi256ELb1ELb1ELb0ELb1ELb1ELb1EEEEEEEEEvNT_6ParamsE --------------------------
	.section	.nv.info._ZN7cutlass13device_kernelIN5flash19enable_sm80_to_sm89INS1_16FlashAttnFwdSm80INS1_25CollectiveMainloopFwdSm80ILi8ELi1ELb0EN4cute5tupleIJNS5_1CILi128EEENS7_ILi48EEENS7_ILi256EEEEEELi256ENS_10bfloat16_tEfNS_4arch4Sm80ELb1ELb0ELb0ELb1ELb0ELb1ELb1ELb1EEENS1_21CollectiveEpilogueFwdINS6_IJS8_SA_S9_EEENS6_IJNS7_ILi1EEESI_SI_EEESC_SE_Li256ELb1ELb1ELb1ELb0EEENS1_36VarlenDynamicPersistentTileSchedulerILi128ELi48ELi256ELi256ELb1ELb1ELb0ELb1ELb1ELb1EEEEEEEEEvNT_6ParamsE,"",@"SHT_CUDA_INFO"
	.sectionflags	@""
	.align	4


	//----- nvinfo : EIATTR_CUDA_API_VERSION
	.align		4
        /*0000*/ 	.byte	0x04, 0x37
        /*0002*/ 	.short	(.L_560 - .L_559)
.L_559:
        /*0004*/ 	.word	0x00000082


	//----- nvinfo : EIATTR_SW2861232_WAR
	.align		4
.L_560:
        /*0008*/ 	.byte	0x01, 0x35
	.zero		2


	//----- nvinfo : EIATTR_PARAM_CBANK
	.align		4
        /*000c*/ 	.byte	0x04, 0x0a
        /*000e*/ 	.short	(.L_562 - .L_561)
	.align		4
.L_561:
        /*0010*/ 	.word	index@(.nv.constant0._ZN7cutlass13device_kernelIN5flash19enable_sm80_to_sm89INS1_16FlashAttnFwdSm80INS1_25CollectiveMainloopFwdSm80ILi8ELi1ELb0EN4cute5tupleIJNS5_1CILi128EEENS7_ILi48EEENS7_ILi256EEEEEELi256ENS_10bfloat16_tEfNS_4arch4Sm80ELb1ELb0ELb0ELb1ELb0ELb1ELb1ELb1EEENS1_21CollectiveEpilogueFwdINS6_IJS8_SA_S9_EEENS6_IJNS7_ILi1EEESI_SI_EEESC_SE_Li256ELb1ELb1ELb1ELb0EEENS1_36VarlenDynamicPersistentTileSchedulerILi128ELi48ELi256ELi256ELb1ELb1ELb0ELb1ELb1ELb1EEEEEEEEEvNT_6ParamsE)
        /*0014*/ 	.short	0x0160
        /*0016*/ 	.short	0x0438


	//----- nvinfo : EIATTR_CBANK_PARAM_SIZE
	.align		4
.L_562:
        /*0018*/ 	.byte	0x03, 0x19
        /*001a*/ 	.short	0x0438


	//----- nvinfo : EIATTR_KPARAM_INFO
	.align		4
        /*001c*/ 	.byte	0x04, 0x17
        /*001e*/ 	.short	(.L_564 - .L_563)
.L_563:
        /*0020*/ 	.word	0x00000000
        /*0024*/ 	.short	0x0000
        /*0026*/ 	.short	0x0000
        /*0028*/ 	.byte	0x00, 0xf0, 0xe1, 0x10


	//----- nvinfo : EIATTR_MAXREG_COUNT
	.align		4
.L_564:
        /*002c*/ 	.byte	0x03, 0x1b
        /*002e*/ 	.short	0x00ff


	//----- nvinfo : EIATTR_NUM_BARRIERS
	.align		4
        /*0030*/ 	.byte	0x02, 0x4c
        /*0032*/ 	.byte	0x06
	.zero		1


	//----- nvinfo : EIATTR_ANNOTATIONS
	.align		4
        /*0034*/ 	.byte	0x04, 0x55
        /*0036*/ 	.short	(.L_566 - .L_565)


	//   ....[0]....
.L_565:
        /* <DEDUP_REMOVED lines=53> */


	//----- nvinfo : EIATTR_MERCURY_ISA_VERSION
	.align		4
.L_566:
        /*0378*/ 	.byte	0x03, 0x5f
        /*037a*/ 	.short	0x0000


	//----- nvinfo : EIATTR_INT_WARP_WIDE_INSTR_OFFSETS
	.align		4
        /*037c*/ 	.byte	0x04, 0x31
        /*037e*/ 	.short	(.L_568 - .L_567)


	//   ....[0]....
.L_567:
        /*0380*/ 	.word	0x0001c2f0


	//   ....[1]....
        /*0384*/ 	.word	0x0001c370


	//----- nvinfo : EIATTR_COOP_GROUP_MASK_REGIDS
	.align		4
.L_568:
        /*0388*/ 	.byte	0x04, 0x29
        /*038a*/ 	.short	(.L_570 - .L_569)


	//   ....[0]....
.L_569:
        /*038c*/ 	.word	0xffffffff


	//   ....[1]....
        /*0390*/ 	.word	0xffffffff


	//   ....[2]....
        /*0394*/ 	.word	0xffffffff


	//   ....[3]....
        /*0398*/ 	.word	0xffffffff


	//   ....[4]....
        /*039c*/ 	.word	0xffffffff


	//   ....[5]....
        /*03a0*/ 	.word	0xffffffff


	//   ....[6]....
        /*03a4*/ 	.word	0xffffffff


	//   ....[7]....
        /*03a8*/ 	.word	0xffffffff


	//   ....[8]....
        /*03ac*/ 	.word	0xffffffff


	//   ....[9]....
        /*03b0*/ 	.word	0xffffffff


	//   ....[10]....
        /*03b4*/ 	.word	0xffffffff


	//   ....[11]....
        /*03b8*/ 	.word	0xffffffff


	//   ....[12]....
        /*03bc*/ 	.word	0xffffffff


	//   ....[13]....
        /*03c0*/ 	.word	0xffffffff


	//   ....[14]....
        /*03c4*/ 	.word	0xffffffff


	//   ....[15]....
        /*03c8*/ 	.word	0xffffffff


	//   ....[16]....
        /*03cc*/ 	.word	0xffffffff


	//   ....[17]....
        /*03d0*/ 	.word	0xffffffff


	//   ....[18]....
        /*03d4*/ 	.word	0xffffffff


	//   ....[19]....
        /*03d8*/ 	.word	0xffffffff


	//   ....[20]....
        /*03dc*/ 	.word	0xffffffff


	//   ....[21]....
        /*03e0*/ 	.word	0xffffffff


	//   ....[22]....
        /*03e4*/ 	.word	0xffffffff


	//   ....[23]....
        /*03e8*/ 	.word	0xffffffff


	//   ....[24]....
        /*03ec*/ 	.word	0xffffffff


	//   ....[25]....
        /*03f0*/ 	.word	0xffffffff


	//   ....[26]....
        /*03f4*/ 	.word	0xffffffff


	//   ....[27]....
        /*03f8*/ 	.word	0xffffffff


	//   ....[28]....
        /*03fc*/ 	.word	0xffffffff


	//   ....[29]....
        /*0400*/ 	.word	0xffffffff


	//   ....[30]....
        /*0404*/ 	.word	0xffffffff


	//   ....[31]....
        /*0408*/ 	.word	0xffffffff


	//   ....[32]....
        /*040c*/ 	.word	0xffffffff


	//   ....[33]....
        /*0410*/ 	.word	0xffffffff


	//   ....[34]....
        /*0414*/ 	.word	0xffffffff


	//   ....[35]....
        /*0418*/ 	.word	0xffffffff


	//   ....[36]....
        /*041c*/ 	.word	0xffffffff


	//   ....[37]....
        /*0420*/ 	.word	0xffffffff


	//   ....[38]....
        /*0424*/ 	.word	0xffffffff


	//   ....[39]....
        /*0428*/ 	.word	0xffffffff


	//   ....[40]....
        /*042c*/ 	.word	0xffffffff


	//   ....[41]....
        /*0430*/ 	.word	0xffffffff


	//   ....[42]....
        /*0434*/ 	.word	0xffffffff


	//   ....[43]....
        /*0438*/ 	.word	0xffffffff


	//   ....[44]....
        /*043c*/ 	.word	0xffffffff


	//   ....[45]....
        /*0440*/ 	.word	0xffffffff


	//   ....[46]....
        /*0444*/ 	.word	0xffffffff


	//   ....[47]....
        /*0448*/ 	.word	0xffffffff


	//   ....[48]....
        /*044c*/ 	.word	0xffffffff


	//   ....[49]....
        /*0450*/ 	.word	0xffffffff


	//   ....[50]....
        /*0454*/ 	.word	0xffffffff


	//   ....[51]....
        /*0458*/ 	.word	0xffffffff


	//   ....[52]....
        /*045c*/ 	.word	0xffffffff


	//   ....[53]....
        /*0460*/ 	.word	0xffffffff


	//   ....[54]....
        /*0464*/ 	.word	0xffffffff


	//   ....[55]....
        /*0468*/ 	.word	0xffffffff


	//   ....[56]....
        /*046c*/ 	.word	0xffffffff


	//   ....[57]....
        /*0470*/ 	.word	0xffffffff


	//   ....[58]....
        /*0474*/ 	.word	0xffffffff


	//   ....[59]....
        /*0478*/ 	.word	0xffffffff


	//   ....[60]....
        /*047c*/ 	.word	0xffffffff


	//   ....[61]....
        /*0480*/ 	.word	0xffffffff


	//   ....[62]....
        /*0484*/ 	.word	0xffffffff


	//   ....[63]....
        /*0488*/ 	.word	0xffffffff


	//   ....[64]....
        /*048c*/ 	.word	0xffffffff


	//   ....[65]....
        /*0490*/ 	.word	0xffffffff


	//   ....[66]....
        /*0494*/ 	.word	0xffffffff


	//   ....[67]....
        /*0498*/ 	.word	0xffffffff


	//   ....[68]....
        /*049c*/ 	.word	0xffffffff


	//   ....[69]....
        /*04a0*/ 	.word	0xffffffff


	//   ....[70]....
        /*04a4*/ 	.word	0xffffffff


	//   ....[71]....
        /*04a8*/ 	.word	0xffffffff


	//   ....[72]....
        /*04ac*/ 	.word	0xffffffff


	//   ....[73]....
        /*04b0*/ 	.word	0xffffffff


	//   ....[74]....
        /*04b4*/ 	.word	0xffffffff


	//   ....[75]....
        /*04b8*/ 	.word	0xffffffff


	//   ....[76]....
        /*04bc*/ 	.word	0xffffffff


	//   ....[77]....
        /*04c0*/ 	.word	0xffffffff


	//   ....[78]....
        /*04c4*/ 	.word	0xffffffff


	//   ....[79]....
        /*04c8*/ 	.word	0xffffffff


	//   ....[80]....
        /*04cc*/ 	.word	0xffffffff


	//   ....[81]....
        /*04d0*/ 	.word	0xffffffff


	//   ....[82]....
        /*04d4*/ 	.word	0xffffffff


	//   ....[83]....
        /*04d8*/ 	.word	0xffffffff


	//   ....[84]....
        /*04dc*/ 	.word	0xffffffff


	//   ....[85]....
        /*04e0*/ 	.word	0xffffffff


	//   ....[86]....
        /*04e4*/ 	.word	0xffffffff


	//   ....[87]....
        /*04e8*/ 	.word	0xffffffff


	//   ....[88]....
        /*04ec*/ 	.word	0xffffffff


	//   ....[89]....
        /*04f0*/ 	.word	0xffffffff


	//   ....[90]....
        /*04f4*/ 	.word	0xffffffff


	//   ....[91]....
        /*04f8*/ 	.word	0xffffffff


	//   ....[92]....
        /*04fc*/ 	.word	0xffffffff


	//   ....[93]....
        /*0500*/ 	.word	0xffffffff


	//   ....[94]....
        /*0504*/ 	.word	0xffffffff


	//   ....[95]....
        /*0508*/ 	.word	0xffffffff


	//   ....[96]....
        /*050c*/ 	.word	0xffffffff


	//   ....[97]....
        /*0510*/ 	.word	0xffffffff


	//   ....[98]....
        /*0514*/ 	.word	0xffffffff


	//   ....[99]....
        /*0518*/ 	.word	0xffffffff


	//   ....[100]....
        /*051c*/ 	.word	0xffffffff


	//   ....[101]....
        /*0520*/ 	.word	0xffffffff


	//   ....[102]....
        /*0524*/ 	.word	0xffffffff


	//   ....[103]....
        /*0528*/ 	.word	0xffffffff


	//   ....[104]....
        /*052c*/ 	.word	0xffffffff


	//   ....[105]....
        /*0530*/ 	.word	0xffffffff


	//   ....[106]....
        /*0534*/ 	.word	0xffffffff


	//   ....[107]....
        /*0538*/ 	.word	0xffffffff


	//   ....[108]....
        /*053c*/ 	.word	0xffffffff


	//   ....[109]....
        /*0540*/ 	.word	0xffffffff


	//   ....[110]....
        /*0544*/ 	.word	0xffffffff


	//   ....[111]....
        /*0548*/ 	.word	0xffffffff


	//   ....[112]....
        /*054c*/ 	.word	0xffffffff


	//   ....[113]....
        /*0550*/ 	.word	0xffffffff


	//   ....[114]....
        /*0554*/ 	.word	0xffffffff


	//   ....[115]....
        /*0558*/ 	.word	0xffffffff


	//   ....[116]....
        /*055c*/ 	.word	0xffffffff


	//   ....[117]....
        /*0560*/ 	.word	0xffffffff


	//   ....[118]....
        /*0564*/ 	.word	0xffffffff


	//   ....[119]....
        /*0568*/ 	.word	0xffffffff


	//   ....[120]....
        /*056c*/ 	.word	0xffffffff


	//   ....[121]....
        /*0570*/ 	.word	0xffffffff


	//   ....[122]....
        /*0574*/ 	.word	0xffffffff


	//   ....[123]....
        /*0578*/ 	.word	0xffffffff


	//   ....[124]....
        /*057c*/ 	.word	0xffffffff


	//   ....[125]....
        /*0580*/ 	.word	0xffffffff


	//   ....[126]....
        /*0584*/ 	.word	0xffffffff


	//   ....[127]....
        /*0588*/ 	.word	0xffffffff


	//   ....[128]....
        /*058c*/ 	.word	0xffffffff


	//   ....[129]....
        /*0590*/ 	.word	0xffffffff


	//   ....[130]....
        /*0594*/ 	.word	0xffffffff


	//   ....[131]....
        /*0598*/ 	.word	0xffffffff


	//   ....[132]....
        /*059c*/ 	.word	0xffffffff


	//   ....[133]....
        /*05a0*/ 	.word	0xffffffff


	//   ....[134]....
        /*05a4*/ 	.word	0xffffffff


	//   ....[135]....
        /*05a8*/ 	.word	0xffffffff


	//   ....[136]....
        /*05ac*/ 	.word	0xffffffff


	//   ....[137]....
        /*05b0*/ 	.word	0xffffffff


	//   ....[138]....
        /*05b4*/ 	.word	0xffffffff


	//   ....[139]....
        /*05b8*/ 	.word	0xffffffff


	//   ....[140]....
        /*05bc*/ 	.word	0xffffffff


	//   ....[141]....
        /*05c0*/ 	.word	0xffffffff


	//   ....[142]....
        /*05c4*/ 	.word	0xffffffff


	//   ....[143]....
        /*05c8*/ 	.word	0xffffffff


	//   ....[144]....
        /*05cc*/ 	.word	0xffffffff


	//   ....[145]....
        /*05d0*/ 	.word	0xffffffff


	//   ....[146]....
        /*05d4*/ 	.word	0xffffffff


	//   ....[147]....
        /*05d8*/ 	.word	0xffffffff


	//   ....[148]....
        /*05dc*/ 	.word	0xffffffff


	//   ....[149]....
        /*05e0*/ 	.word	0xffffffff


	//   ....[150]....
        /*05e4*/ 	.word	0xffffffff


	//   ....[151]....
        /*05e8*/ 	.word	0xffffffff


	//   ....[152]....
        /*05ec*/ 	.word	0xffffffff


	//   ....[153]....
        /*05f0*/ 	.word	0xffffffff


	//   ....[154]....
        /*05f4*/ 	.word	0xffffffff


	//   ....[155]....
        /*05f8*/ 	.word	0xffffffff


	//   ....[156]....
        /*05fc*/ 	.word	0xffffffff


	//   ....[157]....
        /*0600*/ 	.word	0xffffffff


	//   ....[158]....
        /*0604*/ 	.word	0xffffffff


	//   ....[159]....
        /*0608*/ 	.word	0xffffffff


	//   ....[160]....
        /*060c*/ 	.word	0xffffffff


	//   ....[161]....
        /*0610*/ 	.word	0xffffffff


	//   ....[162]....
        /*0614*/ 	.word	0xffffffff


	//   ....[163]....
        /*0618*/ 	.word	0xffffffff


	//   ....[164]....
        /*061c*/ 	.word	0xffffffff


	//   ....[165]....
        /*0620*/ 	.word	0xffffffff


	//   ....[166]....
        /*0624*/ 	.word	0xffffffff


	//   ....[167]....
        /*0628*/ 	.word	0xffffffff


	//   ....[168]....
        /*062c*/ 	.word	0xffffffff


	//   ....[169]....
        /*0630*/ 	.word	0xffffffff


	//   ....[170]....
        /*0634*/ 	.word	0xffffffff


	//   ....[171]....
        /*0638*/ 	.word	0xffffffff


	//   ....[172]....
        /*063c*/ 	.word	0xffffffff


	//   ....[173]....
        /*0640*/ 	.word	0xffffffff


	//   ....[174]....
        /*0644*/ 	.word	0xffffffff


	//   ....[175]....
        /*0648*/ 	.word	0xffffffff


	//   ....[176]....
        /*064c*/ 	.word	0xffffffff


	//   ....[177]....
        /*0650*/ 	.word	0xffffffff


	//   ....[178]....
        /*0654*/ 	.word	0xffffffff


	//----- nvinfo : EIATTR_COOP_GROUP_INSTR_OFFSETS
	.align		4
.L_570:
        /*0658*/ 	.byte	0x04, 0x28
        /*065a*/ 	.short	(.L_572 - .L_571)


	//   ....[0]....
.L_571:
        /*065c*/ 	.word	0x00000050


	//   ....[1]....
        /*0660*/ 	.word	0x00000210


	//   ....[2]....
        /*0664*/ 	.word	0x00000240


	//   ....[3]....
        /*0668*/ 	.word	0x00000270


	//   ....[4]....
        /*066c*/ 	.word	0x000002a0


	//   ....[5]....
        /*0670*/ 	.word	0x000002d0


	//   ....[6]....
        /*0674*/ 	.word	0x00000300


	//   ....[7]....
        /*0678*/ 	.word	0x00000470


	//   ....[8]....
        /*067c*/ 	.word	0x000004b0


	//   ....[9]....
        /*0680*/ 	.word	0x000004e0


	//   ....[10]....
        /*0684*/ 	.word	0x00000510


	//   ....[11]....
        /*0688*/ 	.word	0x00000540


	//   ....[12]....
        /*068c*/ 	.word	0x00000570


	//   ....[13]....
        /*0690*/ 	.word	0x00000600


	//   ....[14]....
        /*0694*/ 	.word	0x00000650


	//   ....[15]....
        /*0698*/ 	.word	0x00000670


	//   ....[16]....
        /*069c*/ 	.word	0x000006d0


	//   ....[17]....
        /*06a0*/ 	.word	0x00009a10


	//   ....[18]....
        /*06a4*/ 	.word	0x00009a30


	//   ....[19]....
        /*06a8*/ 	.word	0x00009c00


	//   ....[20]....
        /*06ac*/ 	.word	0x00009c10


	//   ....[21]....
        /*06b0*/ 	.word	0x00009d90


	//   ....[22]....
        /*06b4*/ 	.word	0x00009db0


	//   ....[23]....
        /*06b8*/ 	.word	0x00009f30


	//   ....[24]....
        /*06bc*/ 	.word	0x00009f40


	//   ....[25]....
        /*06c0*/ 	.word	0x0000a6a0


	//   ....[26]....
        /*06c4*/ 	.word	0x0000a6c0


	//   ....[27]....
        /*06c8*/ 	.word	0x0000a6e0


	//   ....[28]....
        /*06cc*/ 	.word	0x0000a6f0


	//   ....[29]....
        /*06d0*/ 	.word	0x0000ab60


	//   ....[30]....
        /*06d4*/ 	.word	0x0000aba0


	//   ....[31]....
        /*06d8*/ 	.word	0x0000abe0


	//   ....[32]....
        /*06dc*/ 	.word	0x0000ac20


	//   ....[33]....
        /*06e0*/ 	.word	0x0000b0c0


	//   ....[34]....
        /*06e4*/ 	.word	0x0000b100


	//   ....[35]....
        /*06e8*/ 	.word	0x0000b140


	//   ....[36]....
        /*06ec*/ 	.word	0x0000b170


	//   ....[37]....
        /*06f0*/ 	.word	0x0000b530


	//   ....[38]....
        /*06f4*/ 	.word	0x0000b5a0


	//   ....[39]....
        /*06f8*/ 	.word	0x0000b600


	//   ....[40]....
        /*06fc*/ 	.word	0x0000b640


	//   ....[41]....
        /*0700*/ 	.word	0x0000efa0


	//   ....[42]....
        /*0704*/ 	.word	0x0000efc0


	//   ....[43]....
        /*0708*/ 	.word	0x0000efe0


	//   ....[44]....
        /*070c*/ 	.word	0x0000eff0


	//   ....[45]....
        /*0710*/ 	.word	0x0000f290


	//   ....[46]....
        /*0714*/ 	.word	0x0000f2e0


	//   ....[47]....
        /*0718*/ 	.word	0x0000f330


	//   ....[48]....
        /*071c*/ 	.word	0x0000f370


	//   ....[49]....
        /*0720*/ 	.word	0x0000f6c0


	//   ....[50]....
        /*0724*/ 	.word	0x0000f710


	//   ....[51]....
        /*0728*/ 	.word	0x0000f770


	//   ....[52]....
        /*072c*/ 	.word	0x0000f7b0


	//   ....[53]....
        /*0730*/ 	.word	0x0000fa50


	//   ....[54]....
        /*0734*/ 	.word	0x0000fad0


	//   ....[55]....
        /*0738*/ 	.word	0x0000fb70


	//   ....[56]....
        /*073c*/ 	.word	0x0000fbb0


	//   ....[57]....
        /*0740*/ 	.word	0x00014bb0


	//   ....[58]....
        /*0744*/ 	.word	0x00014bc0


	//   ....[59]....
        /*0748*/ 	.word	0x00014f30


	//   ....[60]....
        /*074c*/ 	.word	0x000150c0


	//   ....[61]....
        /*0750*/ 	.word	0x000150f0


	//   ....[62]....
        /*0754*/ 	.word	0x00015150


	//   ....[63]....
        /*0758*/ 	.word	0x000172f0


	//   ....[64]....
        /*075c*/ 	.word	0x00017300


	//   ....[65]....
        /*0760*/ 	.word	0x00017650


	//   ....[66]....
        /*0764*/ 	.word	0x00017740


	//   ....[67]....
        /*0768*/ 	.word	0x00017b10


	//   ....[68]....
        /*076c*/ 	.word	0x00017c10


	//   ....[69]....
        /*0770*/ 	.word	0x0001a130


	//   ....[70]....
        /*0774*/ 	.word	0x0001a140


	//   ....[71]....
        /*0778*/ 	.word	0x0001a170


	//   ....[72]....
        /*077c*/ 	.word	0x0001a180


	//   ....[73]....
        /*0780*/ 	.word	0x0001b8c0


	//   ....[74]....
        /*0784*/ 	.word	0x0001b8f0


	//   ....[75]....
        /*0788*/ 	.word	0x0001b900


	//   ....[76]....
        /*078c*/ 	.word	0x0001b930


	//   ....[77]....
        /*0790*/ 	.word	0x0001d1b0


	//   ....[78]....
        /*0794*/ 	.word	0x0001d1c0


	//   ....[79]....
        /*0798*/ 	.word	0x0001d1f0


	//   ....[80]....
        /*079c*/ 	.word	0x0001d210


	//   ....[81]....
        /*07a0*/ 	.word	0x0001d620


	//   ....[82]....
        /*07a4*/ 	.word	0x0001d640


	//   ....[83]....
        /*07a8*/ 	.word	0x0001d810


	//   ....[84]....
        /*07ac*/ 	.word	0x0001d820


	//   ....[85]....
        /*07b0*/ 	.word	0x0001d990


	//   ....[86]....
        /*07b4*/ 	.word	0x0001d9b0


	//   ....[87]....
        /*07b8*/ 	.word	0x0001db20


	//   ....[88]....
        /*07bc*/ 	.word	0x0001db30


	//   ....[89]....
        /*07c0*/ 	.word	0x0001deb0


	//   ....[90]....
        /*07c4*/ 	.word	0x0001ded0


	//   ....[91]....
        /*07c8*/ 	.word	0x0001eb90


	//   ....[92]....
        /*07cc*/ 	.word	0x0001eba0


	//   ....[93]....
        /*07d0*/ 	.word	0x00020020


	//   ....[94]....
        /*07d4*/ 	.word	0x00020040


	//   ....[95]....
        /*07d8*/ 	.word	0x00020220


	//   ....[96]....
        /*07dc*/ 	.word	0x00020230


	//   ....[97]....
        /*07e0*/ 	.word	0x000203a0


	//   ....[98]....
        /*07e4*/ 	.word	0x000203c0


	//   ....[99]....
        /*07e8*/ 	.word	0x00020530


	//   ....[100]....
        /*07ec*/ 	.word	0x00020540


	//   ....[101]....
        /*07f0*/ 	.word	0x00020770


	//   ....[102]....
        /*07f4*/ 	.word	0x00020790


	//   ....[103]....
        /*07f8*/ 	.word	0x000208c0


	//   ....[104]....
        /*07fc*/ 	.word	0x00020900


	//   ....[105]....
        /*0800*/ 	.word	0x00020930


	//   ....[106]....
        /*0804*/ 	.word	0x00020960


	//   ....[107]....
        /*0808*/ 	.word	0x00020990


	//   ....[108]....
        /*080c*/ 	.word	0x000209c0


	//   ....[109]....
        /*0810*/ 	.word	0x00020b20


	//   ....[110]....
        /*0814*/ 	.word	0x00020b60


	//   ....[111]....
        /*0818*/ 	.word	0x00020b90


	//   ....[112]....
        /*081c*/ 	.word	0x00020bc0


	//   ....[113]....
        /*0820*/ 	.word	0x00020bf0


	//   ....[114]....
        /*0824*/ 	.word	0x00020c20


	//   ....[115]....
        /*0828*/ 	.word	0x00020cb0


	//   ....[116]....
        /*082c*/ 	.word	0x00020d10


	//   ....[117]....
        /*0830*/ 	.word	0x00020d20


	//   ....[118]....
        /*0834*/ 	.word	0x00020d80


	//   ....[119]....
        /*0838*/ 	.word	0x00021800


	//   ....[120]....
        /*083c*/ 	.word	0x00021860


	//   ....[121]....
        /*0840*/ 	.word	0x000218b0


	//   ....[122]....
        /*0844*/ 	.word	0x00021900


	//   ....[123]....
        /*0848*/ 	.word	0x00021950


	//   ....[124]....
        /*084c*/ 	.word	0x000219c0


	//   ....[125]....
        /*0850*/ 	.word	0x00021a10


	//   ....[126]....
        /*0854*/ 	.word	0x00021a80


	//   ....[127]....
        /*0858*/ 	.word	0x00021af0


	//   ....[128]....
        /*085c*/ 	.word	0x00021b50


	//   ....[129]....
        /*0860*/ 	.word	0x00021bc0


	//   ....[130]....
        /*0864*/ 	.word	0x00021c30


	//   ....[131]....
        /*0868*/ 	.word	0x00021ca0


	//   ....[132]....
        /*086c*/ 	.word	0x00021d00


	//   ....[133]....
        /*0870*/ 	.word	0x00021d70


	//   ....[134]....
        /*0874*/ 	.word	0x00021de0


	//   ....[135]....
        /*0878*/ 	.word	0x00021e50


	//   ....[136]....
        /*087c*/ 	.word	0x00021eb0


	//   ....[137]....
        /*0880*/ 	.word	0x00021f10


	//   ....[138]....
        /*0884*/ 	.word	0x00021f70


	//   ....[139]....
        /*0888*/ 	.word	0x00021fc0


	//   ....[140]....
        /*088c*/ 	.word	0x00022010


	//   ....[141]....
        /*0890*/ 	.word	0x00022080


	//   ....[142]....
        /*0894*/ 	.word	0x000220f0


	//   ....[143]....
        /*0898*/ 	.word	0x00022160


	//   ....[144]....
        /*089c*/ 	.word	0x000221c0


	//   ....[145]....
        /*08a0*/ 	.word	0x00022230


	//   ....[146]....
        /*08a4*/ 	.word	0x000222a0


	//   ....[147]....
        /*08a8*/ 	.word	0x00022310


	//   ....[148]....
        /*08ac*/ 	.word	0x00022370


	//   ....[149]....
        /*08b0*/ 	.word	0x000223e0


	//   ....[150]....
        /*08b4*/ 	.word	0x00022450


	//   ....[151]....
        /*08b8*/ 	.word	0x000224c0


	//   ....[152]....
        /*08bc*/ 	.word	0x00022520


	//   ....[153]....
        /*08c0*/ 	.word	0x00022590


	//   ....[154]....
        /*08c4*/ 	.word	0x00022600


	//   ....[155]....
        /*08c8*/ 	.word	0x00022670


	//   ....[156]....
        /*08cc*/ 	.word	0x000226d0


	//   ....[157]....
        /*08d0*/ 	.word	0x00022740


	//   ....[158]....
        /*08d4*/ 	.word	0x000227b0


	//   ....[159]....
        /*08d8*/ 	.word	0x00022820


	//   ....[160]....
        /*08dc*/ 	.word	0x00022880


	//   ....[161]....
        /*08e0*/ 	.word	0x000228f0


	//   ....[162]....
        /*08e4*/ 	.word	0x00022960


	//   ....[163]....
        /*08e8*/ 	.word	0x000229b0


	//   ....[164]....
        /*08ec*/ 	.word	0x000229f0


	//   ....[165]....
        /*08f0*/ 	.word	0x00022a40


	//   ....[166]....
        /*08f4*/ 	.word	0x00022a90


	//   ....[167]....
        /*08f8*/ 	.word	0x00022ae0


	//   ....[168]....
        /*08fc*/ 	.word	0x00022b50


	//   ....[169]....
        /*0900*/ 	.word	0x00022ba0


	//   ....[170]....
        /*0904*/ 	.word	0x00022bf0


	//   ....[171]....
        /*0908*/ 	.word	0x00022c40


	//   ....[172]....
        /*090c*/ 	.word	0x00022c90


	//   ....[173]....
        /*0910*/ 	.word	0x00022ce0


	//   ....[174]....
        /*0914*/ 	.word	0x00022d50


	//   ....[175]....
        /*0918*/ 	.word	0x00022da0


	//   ....[176]....
        /*091c*/ 	.word	0x00022e10


	//   ....[177]....
        /*0920*/ 	.word	0x00022e70


	//   ....[178]....
        /*0924*/ 	.word	0x00022ee0


	//----- nvinfo : EIATTR_EXIT_INSTR_OFFSETS
	.align		4
.L_572:
        /*0928*/ 	.byte	0x04, 0x1c
        /*092a*/ 	.short	(.L_574 - .L_573)


	//   ....[0]....
.L_573:
        /*092c*/ 	.word	0x000010f0


	//   ....[1]....
        /*0930*/ 	.word	0x000217c0


	//----- nvinfo : EIATTR_MAX_THREADS
	.align		4
.L_574:
        /*0934*/ 	.byte	0x04, 0x05
        /*0936*/ 	.short	(.L_576 - .L_575)
.L_575:
        /*0938*/ 	.word	0x00000100
        /*093c*/ 	.word	0x00000001
        /*0940*/ 	.word	0x00000001


	//----- nvinfo : EIATTR_CRS_STACK_SIZE
	.align		4
.L_576:
        /*0944*/ 	.byte	0x04, 0x1e
        /*0946*/ 	.short	(.L_578 - .L_577)
.L_577:
        /*0948*/ 	.word	0x00000000
.L_578:


//--------------------- .nv.callgraph             --------------------------
	.section	.nv.callgraph,"",@"SHT_CUDA_CALLGRAPH"
	.align	4
	.sectionentsize	8
	.align		4
        /*0000*/ 	.word	0x00000000
	.align		4
        /*0004*/ 	.word	0xffffffff
	.align		4
        /*0008*/ 	.word	0x00000000
	.align		4
        /*000c*/ 	.word	0xfffffffe
	.align		4
        /*0010*/ 	.word	0x00000000
	.align		4
        /*0014*/ 	.word	0xfffffffd
	.align		4
        /*0018*/ 	.word	0x00000000
	.align		4
        /*001c*/ 	.word	0xfffffffc


//--------------------- .nv.rel.action            --------------------------
	.section	.nv.rel.action,"",@"SHT_CUDA_RELOCINFO"
	.align	8
	.sectionentsize	8
        /*0000*/ 	.byte	0x73, 0x00, 0x00, 0x00, 0x00, 0x00, 0x00, 0x00, 0x00, 0x00, 0x00, 0x11, 0x25, 0x00, 0x05, 0x36


//--------------------- .nv.constant4             --------------------------
	.section	.nv.constant4,"a",@progbits
	.align	8
	.align		8
.nv.constant4:
        /*0000*/ 	.dword	_ZN72_INTERNAL_454a5f94_36_flash_fwd_hdim256_bf16_split_sm80_cu_93b96ec2_37074cuda3std3__45__cpo5beginE
	.align		8
        /*0008*/ 	.dword	_ZN72_INTERNAL_454a5f94_36_flash_fwd_hdim256_bf16_split_sm80_cu_93b96ec2_37074cuda3std3__45__cpo3endE
	.align		8
        /*0010*/ 	.dword	_ZN72_INTERNAL_454a5f94_36_flash_fwd_hdim256_bf16_split_sm80_cu_93b96ec2_37074cuda3std3__45__cpo6cbeginE
	.align		8
        /*0018*/ 	.dword	_ZN72_INTERNAL_454a5f94_36_flash_fwd_hdim256_bf16_split_sm80_cu_93b96ec2_37074cuda3std3__45__cpo4cendE
	.align		8
        /*0020*/ 	.dword	_ZN72_INTERNAL_454a5f94_36_flash_fwd_hdim256_bf16_split_sm80_cu_93b96ec2_37074cuda3std3__474_GLOBAL__N__454a5f94_36_flash_fwd_hdim256_bf16_split_sm80_cu_93b96ec2_37076ignoreE
	.align		8
        /*0028*/ 	.dword	_ZN72_INTERNAL_454a5f94_36_flash_fwd_hdim256_bf16_split_sm80_cu_93b96ec2_37074cuda3std3__419piecewise_constructE
	.align		8
        /*0030*/ 	.dword	_ZN72_INTERNAL_454a5f94_36_flash_fwd_hdim256_bf16_split_sm80_cu_93b96ec2_37074cuda3std3__48in_placeE
	.align		8
        /*0038*/ 	.dword	_ZN72_INTERNAL_454a5f94_36_flash_fwd_hdim256_bf16_split_sm80_cu_93b96ec2_37074cuda3std6ranges3__45__cpo4swapE
	.align		8
        /*0040*/ 	.dword	_ZN72_INTERNAL_454a5f94_36_flash_fwd_hdim256_bf16_split_sm80_cu_93b96ec2_37074cuda3std6ranges3__45__cpo9iter_moveE
	.align		8
        /*0048*/ 	.dword	_ZN72_INTERNAL_454a5f94_36_flash_fwd_hdim256_bf16_split_sm80_cu_93b96ec2_37074cute7productE
	.align		8
        /*0050*/ 	.dword	_ZN72_INTERNAL_454a5f94_36_flash_fwd_hdim256_bf16_split_sm80_cu_93b96ec2_37074cute1_E


//--------------------- .nv.constant0._ZN7cutlass13device_kernelIN5flash19enable_sm80_to_sm89INS1_16FlashAttnFwdSm80INS1_25CollectiveMainloopFwdSm80ILi8ELi1ELb1EN4cute5tupleIJNS5_1CILi128EEENS7_ILi64EEENS7_ILi256EEEEEELi256ENS_10bfloat16_tEfNS_4arch4Sm80ELb0ELb0ELb0ELb0ELb0ELb0ELb1ELb1EEENS1_21CollectiveEpilogueFwdINS6_IJS8_SA_S9_EEENS6_IJNS7_ILi1EEESI_SI_EEESC_SE_Li256ELb0ELb1ELb1ELb0EEENS1_19SingleTileSchedulerILb0ELb1ELb1ELi128EEEEEEEEEvNT_6ParamsE --------------------------
	.section	.nv.constant0._ZN7cutlass13device_kernelIN5flash19enable_sm80_to_sm89INS1_16FlashAttnFwdSm80INS1_25CollectiveMainloopFwdSm80ILi8ELi1ELb1EN4cute5tupleIJNS5_1CILi128EEENS7_ILi64EEENS7_ILi256EEEEEELi256ENS_10bfloat16_tEfNS_4arch4Sm80ELb0ELb0ELb0ELb0ELb0ELb0ELb1ELb1EEENS1_21CollectiveEpilogueFwdINS6_IJS8_SA_S9_EEENS6_IJNS7_ILi1EEESI_SI_EEESC_SE_Li256ELb0ELb1ELb1ELb0EEENS1_19SingleTileSchedulerILb0ELb1ELb1ELi128EEEEEEEEEvNT_6ParamsE,"a",@progbits
	.sectionflags	@""
	.align	4
.nv.constant0._ZN7cutlass13device_kernelIN5flash19enable_sm80_to_sm89INS1_16FlashAttnFwdSm80INS1_25CollectiveMainloopFwdSm80ILi8ELi1ELb1EN4cute5tupleIJNS5_1CILi128EEENS7_ILi64EEENS7_ILi256EEEEEELi256ENS_10bfloat16_tEfNS_4arch4Sm80ELb0ELb0ELb0ELb0ELb0ELb0ELb1ELb1EEENS1_21CollectiveEpilogueFwdINS6_IJS8_SA_S9_EEENS6_IJNS7_ILi1EEESI_SI_EEESC_SE_Li256ELb0ELb1ELb1ELb0EEENS1_19SingleTileSchedulerILb0ELb1ELb1ELi128EEEEEEEEEvNT_6ParamsE:
	.zero		1400


//--------------------- .nv.constant0._ZN7cutlass13device_kernelIN5flash19enable_sm80_to_sm89INS1_16FlashAttnFwdSm80INS1_25CollectiveMainloopFwdSm80ILi8ELi1ELb1EN4cute5tupleIJNS5_1CILi128EEENS7_ILi48EEENS7_ILi256EEEEEELi256ENS_10bfloat16_tEfNS_4arch4Sm80ELb0ELb0ELb0ELb1ELb0ELb0ELb1ELb1EEENS1_21CollectiveEpilogueFwdINS6_IJS8_SA_S9_EEENS6_IJNS7_ILi1EEESI_SI_EEESC_SE_Li256ELb1ELb1ELb1ELb0EEENS1_36VarlenDynamicPersistentTileSchedulerILi128ELi48ELi256ELi256ELb1ELb1ELb0ELb0ELb1ELb1EEEEEEEEEvNT_6ParamsE --------------------------
	.section	.nv.constant0._ZN7cutlass13device_kernelIN5flash19enable_sm80_to_sm89INS1_16FlashAttnFwdSm80INS1_25CollectiveMainloopFwdSm80ILi8ELi1ELb1EN4cute5tupleIJNS5_1CILi128EEENS7_ILi48EEENS7_ILi256EEEEEELi256ENS_10bfloat16_tEfNS_4arch4Sm80ELb0ELb0ELb0ELb1ELb0ELb0ELb1ELb1EEENS1_21CollectiveEpilogueFwdINS6_IJS8_SA_S9_EEENS6_IJNS7_ILi1EEESI_SI_EEESC_SE_Li256ELb1ELb1ELb1ELb0EEENS1_36VarlenDynamicPersistentTileSchedulerILi128ELi48ELi256ELi256ELb1ELb1ELb0ELb0ELb1ELb1EEEEEEEEEvNT_6ParamsE,"a",@progbits
	.sectionflags	@""
	.align	4
.nv.constant0._ZN7cutlass13device_kernelIN5flash19enable_sm80_to_sm89INS1_16FlashAttnFwdSm80INS1_25CollectiveMainloopFwdSm80ILi8ELi1ELb1EN4cute5tupleIJNS5_1CILi128EEENS7_ILi48EEENS7_ILi256EEEEEELi256ENS_10bfloat16_tEfNS_4arch4Sm80ELb0ELb0ELb0ELb1ELb0ELb0ELb1ELb1EEENS1_21CollectiveEpilogueFwdINS6_IJS8_SA_S9_EEENS6_IJNS7_ILi1EEESI_SI_EEESC_SE_Li256ELb1ELb1ELb1ELb0EEENS1_36VarlenDynamicPersistentTileSchedulerILi128ELi48ELi256ELi256ELb1ELb1ELb0ELb0ELb1ELb1EEEEEEEEEvNT_6ParamsE:
	.zero		1432


//--------------------- .nv.constant0._ZN7cutlass13device_kernelIN5flash19enable_sm80_to_sm89INS1_16FlashAttnFwdSm80INS1_25CollectiveMainloopFwdSm80ILi8ELi1ELb0EN4cute5tupleIJNS5_1CILi128EEENS7_ILi32EEENS7_ILi256EEEEEELi256ENS_10bfloat16_tEfNS_4arch4Sm80ELb0ELb0ELb0ELb1ELb0ELb1ELb1ELb1EEENS1_21CollectiveEpilogueFwdINS6_IJS8_SA_S9_EEENS6_IJNS7_ILi1EEESI_SI_EEESC_SE_Li256ELb1ELb1ELb1ELb0EEENS1_36VarlenDynamicPersistentTileSchedulerILi128ELi32ELi256ELi256ELb1ELb1ELb0ELb0ELb1ELb1EEEEEEEEEvNT_6ParamsE --------------------------
	.section	.nv.constant0._ZN7cutlass13device_kernelIN5flash19enable_sm80_to_sm89INS1_16FlashAttnFwdSm80INS1_25CollectiveMainloopFwdSm80ILi8ELi1ELb0EN4cute5tupleIJNS5_1CILi128EEENS7_ILi32EEENS7_ILi256EEEEEELi256ENS_10bfloat16_tEfNS_4arch4Sm80ELb0ELb0ELb0ELb1ELb0ELb1ELb1ELb1EEENS1_21CollectiveEpilogueFwdINS6_IJS8_SA_S9_EEENS6_IJNS7_ILi1EEESI_SI_EEESC_SE_Li256ELb1ELb1ELb1ELb0EEENS1_36VarlenDynamicPersistentTileSchedulerILi128ELi32ELi256ELi256ELb1ELb1ELb0ELb0ELb1ELb1EEEEEEEEEvNT_6ParamsE,"a",@progbits
	.sectionflags	@""
	.align	4
.nv.constant0._ZN7cutlass13device_kernelIN5flash19enable_sm80_to_sm89INS1_16FlashAttnFwdSm80INS1_25CollectiveMainloopFwdSm80ILi8ELi1ELb0EN4cute5tupleIJNS5_1CILi128EEENS7_ILi32EEENS7_ILi256EEEEEELi256ENS_10bfloat16_tEfNS_4arch4Sm80ELb0ELb0ELb0ELb1ELb0ELb1ELb1ELb1EEENS1_21CollectiveEpilogueFwdINS6_IJS8_SA_S9_EEENS6_IJNS7_ILi1EEESI_SI_EEESC_SE_Li256ELb1ELb1ELb1ELb0EEENS1_36VarlenDynamicPersistentTileSchedulerILi128ELi32ELi256ELi256ELb1ELb1ELb0ELb0ELb1ELb1EEEEEEEEEvNT_6ParamsE:
	.zero		1432


//--------------------- .nv.constant0._ZN7cutlass13device_kernelIN5flash19enable_sm80_to_sm89INS1_16FlashAttnFwdSm80INS1_25CollectiveMainloopFwdSm80ILi8ELi1ELb1EN4cute5tupleIJNS5_1CILi128EEENS7_ILi48EEENS7_ILi256EEEEEELi256ENS_10bfloat16_tEfNS_4arch4Sm80ELb0ELb1ELb0ELb0ELb0ELb0ELb1ELb1EEENS1_21CollectiveEpilogueFwdINS6_IJS8_SA_S9_EEENS6_IJNS7_ILi1EEESI_SI_EEESC_SE_Li256ELb0ELb1ELb1ELb0EEENS1_19SingleTileSchedulerILb0ELb1ELb1ELi128EEEEEEEEEvNT_6ParamsE --------------------------
	.section	.nv.constant0._ZN7cutlass13device_kernelIN5flash19enable_sm80_to_sm89INS1_16FlashAttnFwdSm80INS1_25CollectiveMainloopFwdSm80ILi8ELi1ELb1EN4cute5tupleIJNS5_1CILi128EEENS7_ILi48EEENS7_ILi256EEEEEELi256ENS_10bfloat16_tEfNS_4arch4Sm80ELb0ELb1ELb0ELb0ELb0ELb0ELb1ELb1EEENS1_21CollectiveEpilogueFwdINS6_IJS8_SA_S9_EEENS6_IJNS7_ILi1EEESI_SI_EEESC_SE_Li256ELb0ELb1ELb1ELb0EEENS1_19SingleTileSchedulerILb0ELb1ELb1ELi128EEEEEEEEEvNT_6ParamsE,"a",@progbits
	.sectionflags	@""
	.align	4
.nv.constant0._ZN7cutlass13device_kernelIN5flash19enable_sm80_to_sm89INS1_16FlashAttnFwdSm80INS1_25CollectiveMainloopFwdSm80ILi8ELi1ELb1EN4cute5tupleIJNS5_1CILi128EEENS7_ILi48EEENS7_ILi256EEEEEELi256ENS_10bfloat16_tEfNS_4arch4Sm80ELb0ELb1ELb0ELb0ELb0ELb0ELb1ELb1EEENS1_21CollectiveEpilogueFwdINS6_IJS8_SA_S9_EEENS6_IJNS7_ILi1EEESI_SI_EEESC_SE_Li256ELb0ELb1ELb1ELb0EEENS1_19SingleTileSchedulerILb0ELb1ELb1ELi128EEEEEEEEEvNT_6ParamsE:
	.zero		1400


//--------------------- .nv.constant0._ZN7cutlass13device_kernelIN5flash19enable_sm80_to_sm89INS1_16FlashAttnFwdSm80INS1_25CollectiveMainloopFwdSm80ILi8ELi1ELb1EN4cute5tupleIJNS5_1CILi128EEENS7_ILi48EEENS7_ILi256EEEEEELi256ENS_10bfloat16_tEfNS_4arch4Sm80ELb0ELb1ELb0ELb1ELb0ELb0ELb1ELb1EEENS1_21CollectiveEpilogueFwdINS6_IJS8_SA_S9_EEENS6_IJNS7_ILi1EEESI_SI_EEESC_SE_Li256ELb1ELb1ELb1ELb0EEENS1_36VarlenDynamicPersistentTileSchedulerILi128ELi48ELi256ELi256ELb1ELb1ELb0ELb1ELb0ELb1EEEEEEEEEvNT_6ParamsE --------------------------
	.section	.nv.constant0._ZN7cutlass13device_kernelIN5flash19enable_sm80_to_sm89INS1_16FlashAttnFwdSm80INS1_25CollectiveMainloopFwdSm80ILi8ELi1ELb1EN4cute5tupleIJNS5_1CILi128EEENS7_ILi48EEENS7_ILi256EEEEEELi256ENS_10bfloat16_tEfNS_4arch4Sm80ELb0ELb1ELb0ELb1ELb0ELb0ELb1ELb1EEENS1_21CollectiveEpilogueFwdINS6_IJS8_SA_S9_EEENS6_IJNS7_ILi1EEESI_SI_EEESC_SE_Li256ELb1ELb1ELb1ELb0EEENS1_36VarlenDynamicPersistentTileSchedulerILi128ELi48ELi256ELi256ELb1ELb1ELb0ELb1ELb0ELb1EEEEEEEEEvNT_6ParamsE,"a",@progbits
	.sectionflags	@""
	.align	4
.nv.constant0._ZN7cutlass13device_kernelIN5flash19enable_sm80_to_sm89INS1_16FlashAttnFwdSm80INS1_25CollectiveMainloopFwdSm80ILi8ELi1ELb1EN4cute5tupleIJNS5_1CILi128EEENS7_ILi48EEENS7_ILi256EEEEEELi256ENS_10bfloat16_tEfNS_4arch4Sm80ELb0ELb1ELb0ELb1ELb0ELb0ELb1ELb1EEENS1_21CollectiveEpilogueFwdINS6_IJS8_SA_S9_EEENS6_IJNS7_ILi1EEESI_SI_EEESC_SE_Li256ELb1ELb1ELb1ELb0EEENS1_36VarlenDynamicPersistentTileSchedulerILi128ELi48ELi256ELi256ELb1ELb1ELb0ELb1ELb0ELb1EEEEEEEEEvNT_6ParamsE:
	.zero		1432


//--------------------- .nv.constant0._ZN7cutlass13device_kernelIN5flash19enable_sm80_to_sm89INS1_16FlashAttnFwdSm80INS1_25CollectiveMainloopFwdSm80ILi8ELi1ELb0EN4cute5tupleIJNS5_1CILi128EEENS7_ILi32EEENS7_ILi256EEEEEELi256ENS_10bfloat16_tEfNS_4arch4Sm80ELb0ELb1ELb0ELb1ELb0ELb1ELb1ELb1EEENS1_21CollectiveEpilogueFwdINS6_IJS8_SA_S9_EEENS6_IJNS7_ILi1EEESI_SI_EEESC_SE_Li256ELb1ELb1ELb1ELb0EEENS1_36VarlenDynamicPersistentTileSchedulerILi128ELi32ELi256ELi256ELb1ELb1ELb0ELb1ELb0ELb1EEEEEEEEEvNT_6ParamsE --------------------------
	.section	.nv.constant0._ZN7cutlass13device_kernelIN5flash19enable_sm80_to_sm89INS1_16FlashAttnFwdSm80INS1_25CollectiveMainloopFwdSm80ILi8ELi1ELb0EN4cute5tupleIJNS5_1CILi128EEENS7_ILi32EEENS7_ILi256EEEEEELi256ENS_10bfloat16_tEfNS_4arch4Sm80ELb0ELb1ELb0ELb1ELb0ELb1ELb1ELb1EEENS1_21CollectiveEpilogueFwdINS6_IJS8_SA_S9_EEENS6_IJNS7_ILi1EEESI_SI_EEESC_SE_Li256ELb1ELb1ELb1ELb0EEENS1_36VarlenDynamicPersistentTileSchedulerILi128ELi32ELi256ELi256ELb1ELb1ELb0ELb1ELb0ELb1EEEEEEEEEvNT_6ParamsE,"a",@progbits
	.sectionflags	@""
	.align	4
.nv.constant0._ZN7cutlass13device_kernelIN5flash19enable_sm80_to_sm89INS1_16FlashAttnFwdSm80INS1_25CollectiveMainloopFwdSm80ILi8ELi1ELb0EN4cute5tupleIJNS5_1CILi128EEENS7_ILi32EEENS7_ILi256EEEEEELi256ENS_10bfloat16_tEfNS_4arch4Sm80ELb0ELb1ELb0ELb1ELb0ELb1ELb1ELb1EEENS1_21CollectiveEpilogueFwdINS6_IJS8_SA_S9_EEENS6_IJNS7_ILi1EEESI_SI_EEESC_SE_Li256ELb1ELb1ELb1ELb0EEENS1_36VarlenDynamicPersistentTileSchedulerILi128ELi32ELi256ELi256ELb1ELb1ELb0ELb1ELb0ELb1EEEEEEEEEvNT_6ParamsE:
	.zero		1432


//--------------------- .nv.constant0._ZN7cutlass13device_kernelIN5flash19enable_sm80_to_sm89INS1_16FlashAttnFwdSm80INS1_25CollectiveMainloopFwdSm80ILi8ELi1ELb1EN4cute5tupleIJNS5_1CILi128EEENS7_ILi64EEENS7_ILi256EEEEEELi256ENS_10bfloat16_tEfNS_4arch4Sm80ELb1ELb0ELb0ELb0ELb0ELb0ELb1ELb1EEENS1_21CollectiveEpilogueFwdINS6_IJS8_SA_S9_EEENS6_IJNS7_ILi1EEESI_SI_EEESC_SE_Li256ELb0ELb1ELb1ELb0EEENS1_30DynamicPersistentTileSchedulerILi256ELi256ELb1ELb1ELb0EEEEEEEEEvNT_6ParamsE --------------------------
	.section	.nv.constant0._ZN7cutlass13device_kernelIN5flash19enable_sm80_to_sm89INS1_16FlashAttnFwdSm80INS1_25CollectiveMainloopFwdSm80ILi8ELi1ELb1EN4cute5tupleIJNS5_1CILi128EEENS7_ILi64EEENS7_ILi256EEEEEELi256ENS_10bfloat16_tEfNS_4arch4Sm80ELb1ELb0ELb0ELb0ELb0ELb0ELb1ELb1EEENS1_21CollectiveEpilogueFwdINS6_IJS8_SA_S9_EEENS6_IJNS7_ILi1EEESI_SI_EEESC_SE_Li256ELb0ELb1ELb1ELb0EEENS1_30DynamicPersistentTileSchedulerILi256ELi256ELb1ELb1ELb0EEEEEEEEEvNT_6ParamsE,"a",@progbits
	.sectionflags	@""
	.align	4
.nv.constant0._ZN7cutlass13device_kernelIN5flash19enable_sm80_to_sm89INS1_16FlashAttnFwdSm80INS1_25CollectiveMainloopFwdSm80ILi8ELi1ELb1EN4cute5tupleIJNS5_1CILi128EEENS7_ILi64EEENS7_ILi256EEEEEELi256ENS_10bfloat16_tEfNS_4arch4Sm80ELb1ELb0ELb0ELb0ELb0ELb0ELb1ELb1EEENS1_21CollectiveEpilogueFwdINS6_IJS8_SA_S9_EEENS6_IJNS7_ILi1EEESI_SI_EEESC_SE_Li256ELb0ELb1ELb1ELb0EEENS1_30DynamicPersistentTileSchedulerILi256ELi256ELb1ELb1ELb0EEEEEEEEEvNT_6ParamsE:
	.zero		1416


//--------------------- .nv.constant0._ZN7cutlass13device_kernelIN5flash19enable_sm80_to_sm89INS1_16FlashAttnFwdSm80INS1_25CollectiveMainloopFwdSm80ILi8ELi1ELb1EN4cute5tupleIJNS5_1CILi128EEENS7_ILi48EEENS7_ILi256EEEEEELi256ENS_10bfloat16_tEfNS_4arch4Sm80ELb1ELb0ELb0ELb1ELb0ELb0ELb1ELb1EEENS1_21CollectiveEpilogueFwdINS6_IJS8_SA_S9_EEENS6_IJNS7_ILi1EEESI_SI_EEESC_SE_Li256ELb1ELb1ELb1ELb0EEENS1_36VarlenDynamicPersistentTileSchedulerILi128ELi48ELi256ELi256ELb1ELb1ELb0ELb1ELb1ELb1EEEEEEEEEvNT_6ParamsE --------------------------
	.section	.nv.constant0._ZN7cutlass13device_kernelIN5flash19enable_sm80_to_sm89INS1_16FlashAttnFwdSm80INS1_25CollectiveMainloopFwdSm80ILi8ELi1ELb1EN4cute5tupleIJNS5_1CILi128EEENS7_ILi48EEENS7_ILi256EEEEEELi256ENS_10bfloat16_tEfNS_4arch4Sm80ELb1ELb0ELb0ELb1ELb0ELb0ELb1ELb1EEENS1_21CollectiveEpilogueFwdINS6_IJS8_SA_S9_EEENS6_IJNS7_ILi1EEESI_SI_EEESC_SE_Li256ELb1ELb1ELb1ELb0EEENS1_36VarlenDynamicPersistentTileSchedulerILi128ELi48ELi256ELi256ELb1ELb1ELb0ELb1ELb1ELb1EEEEEEEEEvNT_6ParamsE,"a",@progbits
	.sectionflags	@""
	.align	4
.nv.constant0._ZN7cutlass13device_kernelIN5flash19enable_sm80_to_sm89INS1_16FlashAttnFwdSm80INS1_25CollectiveMainloopFwdSm80ILi8ELi1ELb1EN4cute5tupleIJNS5_1CILi128EEENS7_ILi48EEENS7_ILi256EEEEEELi256ENS_10bfloat16_tEfNS_4arch4Sm80ELb1ELb0ELb0ELb1ELb0ELb0ELb1ELb1EEENS1_21CollectiveEpilogueFwdINS6_IJS8_SA_S9_EEENS6_IJNS7_ILi1EEESI_SI_EEESC_SE_Li256ELb1ELb1ELb1ELb0EEENS1_36VarlenDynamicPersistentTileSchedulerILi128ELi48ELi256ELi256ELb1ELb1ELb0ELb1ELb1ELb1EEEEEEEEEvNT_6ParamsE:
	.zero		1432


//--------------------- .nv.constant0._ZN7cutlass13device_kernelIN5flash19enable_sm80_to_sm89INS1_16FlashAttnFwdSm80INS1_25CollectiveMainloopFwdSm80ILi8ELi1ELb0EN4cute5tupleIJNS5_1CILi128EEENS7_ILi32EEENS7_ILi256EEEEEELi256ENS_10bfloat16_tEfNS_4arch4Sm80ELb1ELb0ELb0ELb1ELb0ELb1ELb1ELb1EEENS1_21CollectiveEpilogueFwdINS6_IJS8_SA_S9_EEENS6_IJNS7_ILi1EEESI_SI_EEESC_SE_Li256ELb1ELb1ELb1ELb0EEENS1_36VarlenDynamicPersistentTileSchedulerILi128ELi32ELi256ELi256ELb1ELb1ELb0ELb1ELb1ELb1EEEEEEEEEvNT_6ParamsE --------------------------
	.section	.nv.constant0._ZN7cutlass13device_kernelIN5flash19enable_sm80_to_sm89INS1_16FlashAttnFwdSm80INS1_25CollectiveMainloopFwdSm80ILi8ELi1ELb0EN4cute5tupleIJNS5_1CILi128EEENS7_ILi32EEENS7_ILi256EEEEEELi256ENS_10bfloat16_tEfNS_4arch4Sm80ELb1ELb0ELb0ELb1ELb0ELb1ELb1ELb1EEENS1_21CollectiveEpilogueFwdINS6_IJS8_SA_S9_EEENS6_IJNS7_ILi1EEESI_SI_EEESC_SE_Li256ELb1ELb1ELb1ELb0EEENS1_36VarlenDynamicPersistentTileSchedulerILi128ELi32ELi256ELi256ELb1ELb1ELb0ELb1ELb1ELb1EEEEEEEEEvNT_6ParamsE,"a",@progbits
	.sectionflags	@""
	.align	4
.nv.constant0._ZN7cutlass13device_kernelIN5flash19enable_sm80_to_sm89INS1_16FlashAttnFwdSm80INS1_25CollectiveMainloopFwdSm80ILi8ELi1ELb0EN4cute5tupleIJNS5_1CILi128EEENS7_ILi32EEENS7_ILi256EEEEEELi256ENS_10bfloat16_tEfNS_4arch4Sm80ELb1ELb0ELb0ELb1ELb0ELb1ELb1ELb1EEENS1_21CollectiveEpilogueFwdINS6_IJS8_SA_S9_EEENS6_IJNS7_ILi1EEESI_SI_EEESC_SE_Li256ELb1ELb1ELb1ELb0EEENS1_36VarlenDynamicPersistentTileSchedulerILi128ELi32ELi256ELi256ELb1ELb1ELb0ELb1ELb1ELb1EEEEEEEEEvNT_6ParamsE:
	.zero		1432


//--------------------- .nv.constant0._ZN7cutlass13device_kernelIN5flash19enable_sm80_to_sm89INS1_16FlashAttnFwdSm80INS1_25CollectiveMainloopFwdSm80ILi8ELi1ELb0EN4cute5tupleIJNS5_1CILi128EEENS7_ILi96EEENS7_ILi256EEEEEELi256ENS_10bfloat16_tEfNS_4arch4Sm80ELb0ELb0ELb0ELb0ELb0ELb0ELb1ELb1EEENS1_21CollectiveEpilogueFwdINS6_IJS8_SA_S9_EEENS6_IJNS7_ILi1EEESI_SI_EEESC_SE_Li256ELb0ELb1ELb1ELb0EEENS1_19SingleTileSchedulerILb0ELb1ELb1ELi128EEEEEEEEEvNT_6ParamsE --------------------------
	.section	.nv.constant0._ZN7cutlass13device_kernelIN5flash19enable_sm80_to_sm89INS1_16FlashAttnFwdSm80INS1_25CollectiveMainloopFwdSm80ILi8ELi1ELb0EN4cute5tupleIJNS5_1CILi128EEENS7_ILi96EEENS7_ILi256EEEEEELi256ENS_10bfloat16_tEfNS_4arch4Sm80ELb0ELb0ELb0ELb0ELb0ELb0ELb1ELb1EEENS1_21CollectiveEpilogueFwdINS6_IJS8_SA_S9_EEENS6_IJNS7_ILi1EEESI_SI_EEESC_SE_Li256ELb0ELb1ELb1ELb0EEENS1_19SingleTileSchedulerILb0ELb1ELb1ELi128EEEEEEEEEvNT_6ParamsE,"a",@progbits
	.sectionflags	@""
	.align	4
.nv.constant0._ZN7cutlass13device_kernelIN5flash19enable_sm80_to_sm89INS1_16FlashAttnFwdSm80INS1_25CollectiveMainloopFwdSm80ILi8ELi1ELb0EN4cute5tupleIJNS5_1CILi128EEENS7_ILi96EEENS7_ILi256EEEEEELi256ENS_10bfloat16_tEfNS_4arch4Sm80ELb0ELb0ELb0ELb0ELb0ELb0ELb1ELb1EEENS1_21CollectiveEpilogueFwdINS6_IJS8_SA_S9_EEENS6_IJNS7_ILi1EEESI_SI_EEESC_SE_Li256ELb0ELb1ELb1ELb0EEENS1_19SingleTileSchedulerILb0ELb1ELb1ELi128EEEEEEEEEvNT_6ParamsE:
	.zero		1400


//--------------------- .nv.constant0._ZN7cutlass13device_kernelIN5flash19enable_sm80_to_sm89INS1_16FlashAttnFwdSm80INS1_25CollectiveMainloopFwdSm80ILi8ELi1ELb0EN4cute5tupleIJNS5_1CILi128EEENS7_ILi64EEENS7_ILi256EEEEEELi256ENS_10bfloat16_tEfNS_4arch4Sm80ELb0ELb0ELb0ELb1ELb0ELb0ELb1ELb1EEENS1_21CollectiveEpilogueFwdINS6_IJS8_SA_S9_EEENS6_IJNS7_ILi1EEESI_SI_EEESC_SE_Li256ELb1ELb1ELb1ELb0EEENS1_36VarlenDynamicPersistentTileSchedulerILi128ELi64ELi256ELi256ELb1ELb1ELb0ELb0ELb1ELb1EEEEEEEEEvNT_6ParamsE --------------------------
	.section	.nv.constant0._ZN7cutlass13device_kernelIN5flash19enable_sm80_to_sm89INS1_16FlashAttnFwdSm80INS1_25CollectiveMainloopFwdSm80ILi8ELi1ELb0EN4cute5tupleIJNS5_1CILi128EEENS7_ILi64EEENS7_ILi256EEEEEELi256ENS_10bfloat16_tEfNS_4arch4Sm80ELb0ELb0ELb0ELb1ELb0ELb0ELb1ELb1EEENS1_21CollectiveEpilogueFwdINS6_IJS8_SA_S9_EEENS6_IJNS7_ILi1EEESI_SI_EEESC_SE_Li256ELb1ELb1ELb1ELb0EEENS1_36VarlenDynamicPersistentTileSchedulerILi128ELi64ELi256ELi256ELb1ELb1ELb0ELb0ELb1ELb1EEEEEEEEEvNT_6ParamsE,"a",@progbits
	.sectionflags	@""
	.align	4
.nv.constant0._ZN7cutlass13device_kernelIN5flash19enable_sm80_to_sm89INS1_16FlashAttnFwdSm80INS1_25CollectiveMainloopFwdSm80ILi8ELi1ELb0EN4cute5tupleIJNS5_1CILi128EEENS7_ILi64EEENS7_ILi256EEEEEELi256ENS_10bfloat16_tEfNS_4arch4Sm80ELb0ELb0ELb0ELb1ELb0ELb0ELb1ELb1EEENS1_21CollectiveEpilogueFwdINS6_IJS8_SA_S9_EEENS6_IJNS7_ILi1EEESI_SI_EEESC_SE_Li256ELb1ELb1ELb1ELb0EEENS1_36VarlenDynamicPersistentTileSchedulerILi128ELi64ELi256ELi256ELb1ELb1ELb0ELb0ELb1ELb1EEEEEEEEEvNT_6ParamsE:
	.zero		1432


//--------------------- .nv.constant0._ZN7cutlass13device_kernelIN5flash19enable_sm80_to_sm89INS1_16FlashAttnFwdSm80INS1_25CollectiveMainloopFwdSm80ILi8ELi1ELb0EN4cute5tupleIJNS5_1CILi128EEENS7_ILi48EEENS7_ILi256EEEEEELi256ENS_10bfloat16_tEfNS_4arch4Sm80ELb0ELb0ELb0ELb1ELb0ELb1ELb1ELb1EEENS1_21CollectiveEpilogueFwdINS6_IJS8_SA_S9_EEENS6_IJNS7_ILi1EEESI_SI_EEESC_SE_Li256ELb1ELb1ELb1ELb0EEENS1_36VarlenDynamicPersistentTileSchedulerILi128ELi48ELi256ELi256ELb1ELb1ELb0ELb0ELb1ELb1EEEEEEEEEvNT_6ParamsE --------------------------
	.section	.nv.constant0._ZN7cutlass13device_kernelIN5flash19enable_sm80_to_sm89INS1_16FlashAttnFwdSm80INS1_25CollectiveMainloopFwdSm80ILi8ELi1ELb0EN4cute5tupleIJNS5_1CILi128EEENS7_ILi48EEENS7_ILi256EEEEEELi256ENS_10bfloat16_tEfNS_4arch4Sm80ELb0ELb0ELb0ELb1ELb0ELb1ELb1ELb1EEENS1_21CollectiveEpilogueFwdINS6_IJS8_SA_S9_EEENS6_IJNS7_ILi1EEESI_SI_EEESC_SE_Li256ELb1ELb1ELb1ELb0EEENS1_36VarlenDynamicPersistentTileSchedulerILi128ELi48ELi256ELi256ELb1ELb1ELb0ELb0ELb1ELb1EEEEEEEEEvNT_6ParamsE,"a",@progbits
	.sectionflags	@""
	.align	4
.nv.constant0._ZN7cutlass13device_kernelIN5flash19enable_sm80_to_sm89INS1_16FlashAttnFwdSm80INS1_25CollectiveMainloopFwdSm80ILi8ELi1ELb0EN4cute5tupleIJNS5_1CILi128EEENS7_ILi48EEENS7_ILi256EEEEEELi256ENS_10bfloat16_tEfNS_4arch4Sm80ELb0ELb0ELb0ELb1ELb0ELb1ELb1ELb1EEENS1_21CollectiveEpilogueFwdINS6_IJS8_SA_S9_EEENS6_IJNS7_ILi1EEESI_SI_EEESC_SE_Li256ELb1ELb1ELb1ELb0EEENS1_36VarlenDynamicPersistentTileSchedulerILi128ELi48ELi256ELi256ELb1ELb1ELb0ELb0ELb1ELb1EEEEEEEEEvNT_6ParamsE:
	.zero		1432


//--------------------- .nv.constant0._ZN7cutlass13device_kernelIN5flash19enable_sm80_to_sm89INS1_16FlashAttnFwdSm80INS1_25CollectiveMainloopFwdSm80ILi8ELi1ELb0EN4cute5tupleIJNS5_1CILi128EEENS7_ILi64EEENS7_ILi256EEEEEELi256ENS_10bfloat16_tEfNS_4arch4Sm80ELb0ELb1ELb0ELb0ELb0ELb0ELb1ELb1EEENS1_21CollectiveEpilogueFwdINS6_IJS8_SA_S9_EEENS6_IJNS7_ILi1EEESI_SI_EEESC_SE_Li256ELb0ELb1ELb1ELb0EEENS1_19SingleTileSchedulerILb0ELb1ELb1ELi128EEEEEEEEEvNT_6ParamsE --------------------------
	.section	.nv.constant0._ZN7cutlass13device_kernelIN5flash19enable_sm80_to_sm89INS1_16FlashAttnFwdSm80INS1_25CollectiveMainloopFwdSm80ILi8ELi1ELb0EN4cute5tupleIJNS5_1CILi128EEENS7_ILi64EEENS7_ILi256EEEEEELi256ENS_10bfloat16_tEfNS_4arch4Sm80ELb0ELb1ELb0ELb0ELb0ELb0ELb1ELb1EEENS1_21CollectiveEpilogueFwdINS6_IJS8_SA_S9_EEENS6_IJNS7_ILi1EEESI_SI_EEESC_SE_Li256ELb0ELb1ELb1ELb0EEENS1_19SingleTileSchedulerILb0ELb1ELb1ELi128EEEEEEEEEvNT_6ParamsE,"a",@progbits
	.sectionflags	@""
	.align	4
.nv.constant0._ZN7cutlass13device_kernelIN5flash19enable_sm80_to_sm89INS1_16FlashAttnFwdSm80INS1_25CollectiveMainloopFwdSm80ILi8ELi1ELb0EN4cute5tupleIJNS5_1CILi128EEENS7_ILi64EEENS7_ILi256EEEEEELi256ENS_10bfloat16_tEfNS_4arch4Sm80ELb0ELb1ELb0ELb0ELb0ELb0ELb1ELb1EEENS1_21CollectiveEpilogueFwdINS6_IJS8_SA_S9_EEENS6_IJNS7_ILi1EEESI_SI_EEESC_SE_Li256ELb0ELb1ELb1ELb0EEENS1_19SingleTileSchedulerILb0ELb1ELb1ELi128EEEEEEEEEvNT_6ParamsE:
	.zero		1400


//--------------------- .nv.constant0._ZN7cutlass13device_kernelIN5flash19enable_sm80_to_sm89INS1_16FlashAttnFwdSm80INS1_25CollectiveMainloopFwdSm80ILi8ELi1ELb0EN4cute5tupleIJNS5_1CILi128EEENS7_ILi64EEENS7_ILi256EEEEEELi256ENS_10bfloat16_tEfNS_4arch4Sm80ELb0ELb1ELb0ELb1ELb0ELb0ELb1ELb1EEENS1_21CollectiveEpilogueFwdINS6_IJS8_SA_S9_EEENS6_IJNS7_ILi1EEESI_SI_EEESC_SE_Li256ELb1ELb1ELb1ELb0EEENS1_36VarlenDynamicPersistentTileSchedulerILi128ELi64ELi256ELi256ELb1ELb1ELb0ELb1ELb0ELb1EEEEEEEEEvNT_6ParamsE --------------------------
	.section	.nv.constant0._ZN7cutlass13device_kernelIN5flash19enable_sm80_to_sm89INS1_16FlashAttnFwdSm80INS1_25CollectiveMainloopFwdSm80ILi8ELi1ELb0EN4cute5tupleIJNS5_1CILi128EEENS7_ILi64EEENS7_ILi256EEEEEELi256ENS_10bfloat16_tEfNS_4arch4Sm80ELb0ELb1ELb0ELb1ELb0ELb0ELb1ELb1EEENS1_21CollectiveEpilogueFwdINS6_IJS8_SA_S9_EEENS6_IJNS7_ILi1EEESI_SI_EEESC_SE_Li256ELb1ELb1ELb1ELb0EEENS1_36VarlenDynamicPersistentTileSchedulerILi128ELi64ELi256ELi256ELb1ELb1ELb0ELb1ELb0ELb1EEEEEEEEEvNT_6ParamsE,"a",@progbits
	.sectionflags	@""
	.align	4
.nv.constant0._ZN7cutlass13device_kernelIN5flash19enable_sm80_to_sm89INS1_16FlashAttnFwdSm80INS1_25CollectiveMainloopFwdSm80ILi8ELi1ELb0EN4cute5tupleIJNS5_1CILi128EEENS7_ILi64EEENS7_ILi256EEEEEELi256ENS_10bfloat16_tEfNS_4arch4Sm80ELb0ELb1ELb0ELb1ELb0ELb0ELb1ELb1EEENS1_21CollectiveEpilogueFwdINS6_IJS8_SA_S9_EEENS6_IJNS7_ILi1EEESI_SI_EEESC_SE_Li256ELb1ELb1ELb1ELb0EEENS1_36VarlenDynamicPersistentTileSchedulerILi128ELi64ELi256ELi256ELb1ELb1ELb0ELb1ELb0ELb1EEEEEEEEEvNT_6ParamsE:
	.zero		1432


//--------------------- .nv.constant0._ZN7cutlass13device_kernelIN5flash19enable_sm80_to_sm89INS1_16FlashAttnFwdSm80INS1_25CollectiveMainloopFwdSm80ILi8ELi1ELb0EN4cute5tupleIJNS5_1CILi128EEENS7_ILi48EEENS7_ILi256EEEEEELi256ENS_10bfloat16_tEfNS_4arch4Sm80ELb0ELb1ELb0ELb1ELb0ELb1ELb1ELb1EEENS1_21CollectiveEpilogueFwdINS6_IJS8_SA_S9_EEENS6_IJNS7_ILi1EEESI_SI_EEESC_SE_Li256ELb1ELb1ELb1ELb0EEENS1_36VarlenDynamicPersistentTileSchedulerILi128ELi48ELi256ELi256ELb1ELb1ELb0ELb1ELb0ELb1EEEEEEEEEvNT_6ParamsE --------------------------
	.section	.nv.constant0._ZN7cutlass13device_kernelIN5flash19enable_sm80_to_sm89INS1_16FlashAttnFwdSm80INS1_25CollectiveMainloopFwdSm80ILi8ELi1ELb0EN4cute5tupleIJNS5_1CILi128EEENS7_ILi48EEENS7_ILi256EEEEEELi256ENS_10bfloat16_tEfNS_4arch4Sm80ELb0ELb1ELb0ELb1ELb0ELb1ELb1ELb1EEENS1_21CollectiveEpilogueFwdINS6_IJS8_SA_S9_EEENS6_IJNS7_ILi1EEESI_SI_EEESC_SE_Li256ELb1ELb1ELb1ELb0EEENS1_36VarlenDynamicPersistentTileSchedulerILi128ELi48ELi256ELi256ELb1ELb1ELb0ELb1ELb0ELb1EEEEEEEEEvNT_6ParamsE,"a",@progbits
	.sectionflags	@""
	.align	4
.nv.constant0._ZN7cutlass13device_kernelIN5flash19enable_sm80_to_sm89INS1_16FlashAttnFwdSm80INS1_25CollectiveMainloopFwdSm80ILi8ELi1ELb0EN4cute5tupleIJNS5_1CILi128EEENS7_ILi48EEENS7_ILi256EEEEEELi256ENS_10bfloat16_tEfNS_4arch4Sm80ELb0ELb1ELb0ELb1ELb0ELb1ELb1ELb1EEENS1_21CollectiveEpilogueFwdINS6_IJS8_SA_S9_EEENS6_IJNS7_ILi1EEESI_SI_EEESC_SE_Li256ELb1ELb1ELb1ELb0EEENS1_36VarlenDynamicPersistentTileSchedulerILi128ELi48ELi256ELi256ELb1ELb1ELb0ELb1ELb0ELb1EEEEEEEEEvNT_6ParamsE:
	.zero		1432


//--------------------- .nv.constant0._ZN7cutlass13device_kernelIN5flash19enable_sm80_to_sm89INS1_16FlashAttnFwdSm80INS1_25CollectiveMainloopFwdSm80ILi8ELi1ELb0EN4cute5tupleIJNS5_1CILi128EEENS7_ILi96EEENS7_ILi256EEEEEELi256ENS_10bfloat16_tEfNS_4arch4Sm80ELb1ELb0ELb0ELb0ELb0ELb0ELb1ELb1EEENS1_21CollectiveEpilogueFwdINS6_IJS8_SA_S9_EEENS6_IJNS7_ILi1EEESI_SI_EEESC_SE_Li256ELb0ELb1ELb1ELb0EEENS1_30DynamicPersistentTileSchedulerILi256ELi256ELb1ELb1ELb0EEEEEEEEEvNT_6ParamsE --------------------------
	.section	.nv.constant0._ZN7cutlass13device_kernelIN5flash19enable_sm80_to_sm89INS1_16FlashAttnFwdSm80INS1_25CollectiveMainloopFwdSm80ILi8ELi1ELb0EN4cute5tupleIJNS5_1CILi128EEENS7_ILi96EEENS7_ILi256EEEEEELi256ENS_10bfloat16_tEfNS_4arch4Sm80ELb1ELb0ELb0ELb0ELb0ELb0ELb1ELb1EEENS1_21CollectiveEpilogueFwdINS6_IJS8_SA_S9_EEENS6_IJNS7_ILi1EEESI_SI_EEESC_SE_Li256ELb0ELb1ELb1ELb0EEENS1_30DynamicPersistentTileSchedulerILi256ELi256ELb1ELb1ELb0EEEEEEEEEvNT_6ParamsE,"a",@progbits
	.sectionflags	@""
	.align	4
.nv.constant0._ZN7cutlass13device_kernelIN5flash19enable_sm80_to_sm89INS1_16FlashAttnFwdSm80INS1_25CollectiveMainloopFwdSm80ILi8ELi1ELb0EN4cute5tupleIJNS5_1CILi128EEENS7_ILi96EEENS7_ILi256EEEEEELi256ENS_10bfloat16_tEfNS_4arch4Sm80ELb1ELb0ELb0ELb0ELb0ELb0ELb1ELb1EEENS1_21CollectiveEpilogueFwdINS6_IJS8_SA_S9_EEENS6_IJNS7_ILi1EEESI_SI_EEESC_SE_Li256ELb0ELb1ELb1ELb0EEENS1_30DynamicPersistentTileSchedulerILi256ELi256ELb1ELb1ELb0EEEEEEEEEvNT_6ParamsE:
	.zero		1416


//--------------------- .nv.constant0._ZN7cutlass13device_kernelIN5flash19enable_sm80_to_sm89INS1_16FlashAttnFwdSm80INS1_25CollectiveMainloopFwdSm80ILi8ELi1ELb0EN4cute5tupleIJNS5_1CILi128EEENS7_ILi64EEENS7_ILi256EEEEEELi256ENS_10bfloat16_tEfNS_4arch4Sm80ELb1ELb0ELb0ELb1ELb0ELb0ELb1ELb1EEENS1_21CollectiveEpilogueFwdINS6_IJS8_SA_S9_EEENS6_IJNS7_ILi1EEESI_SI_EEESC_SE_Li256ELb1ELb1ELb1ELb0EEENS1_36VarlenDynamicPersistentTileSchedulerILi128ELi64ELi256ELi256ELb1ELb1ELb0ELb1ELb1ELb1EEEEEEEEEvNT_6ParamsE --------------------------
	.section	.nv.constant0._ZN7cutlass13device_kernelIN5flash19enable_sm80_to_sm89INS1_16FlashAttnFwdSm80INS1_25CollectiveMainloopFwdSm80ILi8ELi1ELb0EN4cute5tupleIJNS5_1CILi128EEENS7_ILi64EEENS7_ILi256EEEEEELi256ENS_10bfloat16_tEfNS_4arch4Sm80ELb1ELb0ELb0ELb1ELb0ELb0ELb1ELb1EEENS1_21CollectiveEpilogueFwdINS6_IJS8_SA_S9_EEENS6_IJNS7_ILi1EEESI_SI_EEESC_SE_Li256ELb1ELb1ELb1ELb0EEENS1_36VarlenDynamicPersistentTileSchedulerILi128ELi64ELi256ELi256ELb1ELb1ELb0ELb1ELb1ELb1EEEEEEEEEvNT_6ParamsE,"a",@progbits
	.sectionflags	@""
	.align	4
.nv.constant0._ZN7cutlass13device_kernelIN5flash19enable_sm80_to_sm89INS1_16FlashAttnFwdSm80INS1_25CollectiveMainloopFwdSm80ILi8ELi1ELb0EN4cute5tupleIJNS5_1CILi128EEENS7_ILi64EEENS7_ILi256EEEEEELi256ENS_10bfloat16_tEfNS_4arch4Sm80ELb1ELb0ELb0ELb1ELb0ELb0ELb1ELb1EEENS1_21CollectiveEpilogueFwdINS6_IJS8_SA_S9_EEENS6_IJNS7_ILi1EEESI_SI_EEESC_SE_Li256ELb1ELb1ELb1ELb0EEENS1_36VarlenDynamicPersistentTileSchedulerILi128ELi64ELi256ELi256ELb1ELb1ELb0ELb1ELb1ELb1EEEEEEEEEvNT_6ParamsE:
	.zero		1432


//--------------------- .nv.constant0._ZN7cutlass13device_kernelIN5flash19enable_sm80_to_sm89INS1_16FlashAttnFwdSm80INS1_25CollectiveMainloopFwdSm80ILi8ELi1ELb0EN4cute5tupleIJNS5_1CILi128EEENS7_ILi48EEENS7_ILi256EEEEEELi256ENS_10bfloat16_tEfNS_4arch4Sm80ELb1ELb0ELb0ELb1ELb0ELb1ELb1ELb1EEENS1_21CollectiveEpilogueFwdINS6_IJS8_SA_S9_EEENS6_IJNS7_ILi1EEESI_SI_EEESC_SE_Li256ELb1ELb1ELb1ELb0EEENS1_36VarlenDynamicPersistentTileSchedulerILi128ELi48ELi256ELi256ELb1ELb1ELb0ELb1ELb1ELb1EEEEEEEEEvNT_6ParamsE --------------------------
	.section	.nv.constant0._ZN7cutlass13device_kernelIN5flash19enable_sm80_to_sm89INS1_16FlashAttnFwdSm80INS1_25CollectiveMainloopFwdSm80ILi8ELi1ELb0EN4cute5tupleIJNS5_1CILi128EEENS7_ILi48EEENS7_ILi256EEEEEELi256ENS_10bfloat16_tEfNS_4arch4Sm80ELb1ELb0ELb0ELb1ELb0ELb1ELb1ELb1EEENS1_21CollectiveEpilogueFwdINS6_IJS8_SA_S9_EEENS6_IJNS7_ILi1EEESI_SI_EEESC_SE_Li256ELb1ELb1ELb1ELb0EEENS1_36VarlenDynamicPersistentTileSchedulerILi128ELi48ELi256ELi256ELb1ELb1ELb0ELb1ELb1ELb1EEEEEEEEEvNT_6ParamsE,"a",@progbits
	.sectionflags	@""
	.align	4
.nv.constant0._ZN7cutlass13device_kernelIN5flash19enable_sm80_to_sm89INS1_16FlashAttnFwdSm80INS1_25CollectiveMainloopFwdSm80ILi8ELi1ELb0EN4cute5tupleIJNS5_1CILi128EEENS7_ILi48EEENS7_ILi256EEEEEELi256ENS_10bfloat16_tEfNS_4arch4Sm80ELb1ELb0ELb0ELb1ELb0ELb1ELb1ELb1EEENS1_21CollectiveEpilogueFwdINS6_IJS8_SA_S9_EEENS6_IJNS7_ILi1EEESI_SI_EEESC_SE_Li256ELb1ELb1ELb1ELb0EEENS1_36VarlenDynamicPersistentTileSchedulerILi128ELi48ELi256ELi256ELb1ELb1ELb0ELb1ELb1ELb1EEEEEEEEEvNT_6ParamsE:
	.zero		1432


//--------------------- .text._ZN7cutlass13device_kernelIN5flash19enable_sm80_to_sm89INS1_16FlashAttnFwdSm80INS1_25CollectiveMainloopFwdSm80ILi8ELi1ELb1EN4cute5tupleIJNS5_1CILi128EEENS7_ILi64EEENS7_ILi256EEEEEELi256ENS_10bfloat16_tEfNS_4arch4Sm80ELb0ELb0ELb0ELb0ELb0ELb0ELb1ELb1EEENS1_21CollectiveEpilogueFwdINS6_IJS8_SA_S9_EEENS6_IJNS7_ILi1EEESI_SI_EEESC_SE_Li256ELb0ELb1ELb1ELb0EEENS1_19SingleTileSchedulerILb0ELb1ELb1ELi128EEEEEEEEEvNT_6ParamsE --------------------------
	.section	.text._ZN7cutlass13device_kernelIN5flash19enable_sm80_to_sm89INS1_16FlashAttnFwdSm80INS1_25CollectiveMainloopFwdSm80ILi8ELi1ELb1EN4cute5tupleIJNS5_1CILi128EEENS7_ILi64EEENS7_ILi256EEEEEELi256ENS_10bfloat16_tEfNS_4arch4Sm80ELb0ELb0ELb0ELb0ELb0ELb0ELb1ELb1EEENS1_21CollectiveEpilogueFwdINS6_IJS8_SA_S9_EEENS6_IJNS7_ILi1EEESI_SI_EEESC_SE_Li256ELb0ELb1ELb1ELb0EEENS1_19SingleTileSchedulerILb0ELb1ELb1ELi128EEEEEEEEEvNT_6ParamsE,"ax",@progbits
	.sectioninfo	@"SHI_REGISTERS=255"
	.align	128
.text._ZN7cutlass13device_kernelIN5flash19enable_sm80_to_sm89INS1_16FlashAttnFwdSm80INS1_25CollectiveMainloopFwdSm80ILi8ELi1ELb1EN4cute5tupleIJNS5_1CILi128EEENS7_ILi64EEENS7_ILi256EEEEEELi256ENS_10bfloat16_tEfNS_4arch4Sm80ELb0ELb0ELb0ELb0ELb0ELb0ELb1ELb1EEENS1_21CollectiveEpilogueFwdINS6_IJS8_SA_S9_EEENS6_IJNS7_ILi1EEESI_SI_EEESC_SE_Li256ELb0ELb1ELb1ELb0EEENS1_19SingleTileSchedulerILb0ELb1ELb1ELi128EEEEEEEEEvNT_6ParamsE:
        .type           _ZN7cutlass13device_kernelIN5flash19enable_sm80_to_sm89INS1_16FlashAttnFwdSm80INS1_25CollectiveMainloopFwdSm80ILi8ELi1ELb1EN4cute5tupleIJNS5_1CILi128EEENS7_ILi64EEENS7_ILi256EEEEEELi256ENS_10bfloat16_tEfNS_4arch4Sm80ELb0ELb0ELb0ELb0ELb0ELb0ELb1ELb1EEENS1_21CollectiveEpilogueFwdINS6_IJS8_SA_S9_EEENS6_IJNS7_ILi1EEESI_SI_EEESC_SE_Li256ELb0ELb1ELb1ELb0EEENS1_19SingleTileSchedulerILb0ELb1ELb1ELi128EEEEEEEEEvNT_6ParamsE,@function
        .size           _ZN7cutlass13device_kernelIN5flash19enable_sm80_to_sm89INS1_16FlashAttnFwdSm80INS1_25CollectiveMainloopFwdSm80ILi8ELi1ELb1EN4cute5tupleIJNS5_1CILi128EEENS7_ILi64EEENS7_ILi256EEEEEELi256ENS_10bfloat16_tEfNS_4arch4Sm80ELb0ELb0ELb0ELb0ELb0ELb0ELb1ELb1EEENS1_21CollectiveEpilogueFwdINS6_IJS8_SA_S9_EEENS6_IJNS7_ILi1EEESI_SI_EEESC_SE_Li256ELb0ELb1ELb1ELb0EEENS1_19SingleTileSchedulerILb0ELb1ELb1ELi128EEEEEEEEEvNT_6ParamsE,(.L_x_2584 - _ZN7cutlass13device_kernelIN5flash19enable_sm80_to_sm89INS1_16FlashAttnFwdSm80INS1_25CollectiveMainloopFwdSm80ILi8ELi1ELb1EN4cute5tupleIJNS5_1CILi128EEENS7_ILi64EEENS7_ILi256EEEEEELi256ENS_10bfloat16_tEfNS_4arch4Sm80ELb0ELb0ELb0ELb0ELb0ELb0ELb1ELb1EEENS1_21CollectiveEpilogueFwdINS6_IJS8_SA_S9_EEENS6_IJNS7_ILi1EEESI_SI_EEESC_SE_Li256ELb0ELb1ELb1ELb0EEENS1_19SingleTileSchedulerILb0ELb1ELb1ELi128EEEEEEEEEvNT_6ParamsE)
        .other          _ZN7cutlass13device_kernelIN5flash19enable_sm80_to_sm89INS1_16FlashAttnFwdSm80INS1_25CollectiveMainloopFwdSm80ILi8ELi1ELb1EN4cute5tupleIJNS5_1CILi128EEENS7_ILi64EEENS7_ILi256EEEEEELi256ENS_10bfloat16_tEfNS_4arch4Sm80ELb0ELb0ELb0ELb0ELb0ELb0ELb1ELb1EEENS1_21CollectiveEpilogueFwdINS6_IJS8_SA_S9_EEENS6_IJNS7_ILi1EEESI_SI_EEESC_SE_Li256ELb0ELb1ELb1ELb0EEENS1_19SingleTileSchedulerILb0ELb1ELb1ELi128EEEEEEEEEvNT_6ParamsE,@"STO_CUDA_ENTRY STV_DEFAULT"
_ZN7cutlass13device_kernelIN5flash19enable_sm80_to_sm89INS1_16FlashAttnFwdSm80INS1_25CollectiveMainloopFwdSm80ILi8ELi1ELb1EN4cute5tupleIJNS5_1CILi128EEENS7_ILi64EEENS7_ILi256EEEEEELi256ENS_10bfloat16_tEfNS_4arch4Sm80ELb0ELb0ELb0ELb0ELb0ELb0ELb1ELb1EEENS1_21CollectiveEpilogueFwdINS6_IJS8_SA_S9_EEENS6_IJNS7_ILi1EEESI_SI_EEESC_SE_Li256ELb0ELb1ELb1ELb0EEENS1_19SingleTileSchedulerILb0ELb1ELb1ELi128EEEEEEEEEvNT_6ParamsE:
[----:B------:R-:W-:Y:S02]  /*0000*/  MOV R1, c[0x0][0x28] ;  /* 0x00000a0000017a02 */ /* 0x000fe40000000f00 */
[----:B------:R-:W1:Y:S01]  /*0010*/  S2R R164, SR_TID.X ;  /* 0x0000000000a47919 */ /* 0x000e620000002100 */
[----:B------:R-:W2:Y:S01]  /*0020*/  S2UR UR6, SR_CTAID.Y ;  /* 0x00000000000679c3 */ /* 0x000ea20000002600 */
[----:B------:R-:W-:Y:S02]  /*0030*/  IADD3 R1, R1, -0x98, RZ ;  /* 0xffffff6801017810 */ /* 0x000fe40007ffe0ff */
[----:B------:R-:W3:Y:S01]  /*0040*/  S2R R12, SR_CTAID.Z ;  /* 0x00000000000c7919 */ /* 0x000ee20000002700 */
[----:B-1----:R-:W-:-:S06]  /*0050*/  SHF.R.U32.HI R0, RZ, 0x5, R164 ;  /* 0x00000005ff007819 */ /* 0x002fcc00000116a4 */
[----:B------:R-:W1:Y:S02]  /*0060*/  SHFL.IDX PT, R0, R0, RZ, 0x1f ;  /* 0x00001fff00007589 */ /* 0x000e6400000e0000 */
[----:B-1----:R-:W-:-:S13]  /*0070*/  ISETP.NE.AND P0, PT, R0, RZ, PT ;  /* 0x000000ff0000720c */ /* 0x002fda0003f05270 */
[----:B--2---:R-:W-:Y:S05]  /*0080*/  @!P0 BRA `(.L_x_0) ;  /* 0x0000009000008947 */ /* 0x004fea0003800000 */
[----:B---3--:R-:W-:Y:S01]  /*0090*/  MOV R0, c[0x0][0x550] ;  /* 0x0001540000007a02 */ /* 0x008fe20000000f00 */
[----:B------:R-:W-:-:S03]  /*00a0*/  UMOV UR11, UR6 ;  /* 0x00000006000b7c82 */ /* 0x000fc60008000000 */
[----:B------:R-:W-:-:S13]  /*00b0*/  ISETP.NE.AND P0, PT, R0, 0x1, PT ;  /* 0x000000010000780c */ /* 0x000fda0003f05270 */
[----:B------:R-:W-:Y:S05]  /*00c0*/  @!P0 BRA `(.L_x_1) ;  /* 0x000000b000008947 */ /* 0x000fea0003800000 */
[----:B------:R-:W-:Y:S02]  /*00d0*/  ULDC UR4, c[0x0][0x554] ;  /* 0x0001550000047ab9 */ /* 0x000fe40000000800 */
[----:B------:R-:W-:Y:S02]  /*00e0*/  UIMAD.WIDE.U32 UR4, UR6, UR4, URZ ;  /* 0x00000004060472a5 */ /* 0x000fe4000f8e003f */
[----:B------:R-:W-:Y:S02]  /*00f0*/  ULDC UR11, c[0x0][0x558] ;  /* 0x00015600000b7ab9 */ /* 0x000fe40000000800 */
[----:B------:R-:W-:Y:S01]  /*0100*/  USHF.R.U32.HI UR11, URZ, UR11, UR5 ;  /* 0x0000000b3f0b7299 */ /* 0x000fe20008011605 */
[----:B------:R-:W-:Y:S05]  /*0110*/  BRA `(.L_x_1) ;  /* 0x0000006000007947 */ /* 0x000fea0003800000 */
.L_x_0:
[----:B---3--:R-:W-:Y:S02]  /*0120*/  ULDC.64 UR4, c[0x0][0x550] ;  /* 0x0001540000047ab9 */ /* 0x008fe40000000a00 */
[----:B------:R-:W-:Y:S02]  /*0130*/  UISETP.NE.AND UP0, UPT, UR4, 0x1, UPT ;  /* 0x000000010400788c */ /* 0x000fe4000bf05270 */
[----:B------:R-:W-:-:S02]  /*0140*/  UIMAD.WIDE.U32 UR8, UR6, UR5, URZ ;  /* 0x00000005060872a5 */ /* 0x000fc4000f8e003f */
[----:B------:R-:W-:Y:S02]  /*0150*/  ULDC UR4, c[0x0][0x558] ;  /* 0x0001560000047ab9 */ /* 0x000fe40000000800 */
[----:B------:R-:W-:-:S05]  /*0160*/  UMOV UR11, UR6 ;  /* 0x00000006000b7c82 */ /* 0x000fca0008000000 */
[----:B------:R-:W-:-:S03]  /*0170*/  @UP0 USHF.R.U32.HI UR11, URZ, UR4, UR9 ;  /* 0x000000043f0b0299 */ /* 0x000fc60008011609 */
.L_x_1:
[----:B------:R-:W-:Y:S01]  /*0180*/  ISETP.GE.AND P0, PT, R12, RZ, PT ;  /* 0x000000ff0c00720c */ /* 0x000fe20003f06270 */
[----:B------:R-:W-:Y:S02]  /*0190*/  UIADD3 UR5, -UR11, URZ, URZ ;  /* 0x0000003f0b057290 */ /* 0x000fe4000fffe13f */
[----:B------:R-:W-:Y:S02]  /*01a0*/  ULDC UR4, c[0x0][0x550] ;  /* 0x0001540000047ab9 */ /* 0x000fe40000000800 */
[----:B------:R-:W-:-:S08]  /*01b0*/  UIMAD UR6, UR5, UR4, UR6 ;  /* 0x00000004050672a4 */ /* 0x000fd0000f8e0206 */
[----:B------:R-:W-:Y:S05]  /*01c0*/  @!P0 EXIT ;  /* 0x000000000000894d */ /* 0x000fea0003800000 */
[----:B------:R-:W-:Y:S02]  /*01d0*/  ULDC UR4, c[0x0][0x1d0] ;  /* 0x0000740000047ab9 */ /* 0x000fe40000000800 */
[----:B------:R-:W-:Y:S02]  /*01e0*/  UISETP.GE.AND UP0, UPT, UR4, 0x1, UPT ;  /* 0x000000010400788c */ /* 0x000fe4000bf06270 */
[----:B------:R-:W-:Y:S02]  /*01f0*/  UIADD3 UR7, UR4, 0x3f, URZ ;  /* 0x0000003f04077890 */ /* 0x000fe4000fffe03f */
[----:B------:R-:W-:Y:S02]  /*0200*/  UMOV UR13, URZ ;  /* 0x0000003f000d7c82 */ /* 0x000fe40008000000 */
[----:B------:R-:W-:Y:S01]  /*0210*/  PLOP3.LUT P0, PT, PT, PT, UP0, 0x80, 0x0 ;  /* 0x000000000000781c */ /* 0x000fe20003f0f008 */
[----:B------:R-:W-:-:S04]  /*0220*/  USHF.R.S32.HI UR5, URZ, 0x1f, UR7 ;  /* 0x0000001f3f057899 */ /* 0x000fc80008011407 */
[----:B------:R-:W-:-:S04]  /*0230*/  ULEA.HI UR5, UR5, UR7, URZ, 0x6 ;  /* 0x0000000705057291 */ /* 0x000fc8000f8f303f */
[----:B------:R-:W-:-:S04]  /*0240*/  USHF.R.S32.HI UR14, URZ, 0x6, UR5 ;  /* 0x000000063f0e7899 */ /* 0x000fc80008011405 */
[----:B------:R-:W-:Y:S05]  /*0250*/  @!P0 BRA `(.L_x_2) ;  /* 0x0000024000008947 */ /* 0x000fea0003800000 */
[----:B------:R-:W-:Y:S02]  /*0260*/  USHF.R.U32.HI UR4, URZ, 0x10, UR6 ;  /* 0x000000103f047899 */ /* 0x000fe40008011606 */
[----:B------:R-:W-:Y:S02]  /*0270*/  ULDC UR5, c[0x0][0x338] ;  /* 0x0000ce0000057ab9 */ /* 0x000fe40000000800 */
[----:B------:R-:W-:Y:S02]  /*0280*/  UISETP.NE.AND UP0, UPT, UR4, URZ, UPT ;  /* 0x0000003f0400728c */ /* 0x000fe4000bf05270 */
[----:B------:R-:W-:Y:S02]  /*0290*/  UMOV UR12, URZ ;  /* 0x0000003f000c7c82 */ /* 0x000fe40008000000 */
[----:B------:R-:W-:-:S04]  /*02a0*/  USEL UR5, UR4, UR5, UP0 ;  /* 0x0000000504057287 */ /* 0x000fc80008000000 */
[----:B------:R-:W-:Y:S02]  /*02b0*/  UIADD3 UR10, UR14, -0x1, UR5 ;  /* 0xffffffff0e0a7890 */ /* 0x000fe4000fffe005 */
[----:B------:R-:W-:-:S05]  /*02c0*/  IMAD.U32 R2, RZ, RZ, UR5 ;  /* 0x00000005ff027e24 */ /* 0x000fca000f8e00ff */
[-C--:B------:R-:W-:Y:S02]  /*02d0*/  IABS R0, R2.reuse ;  /* 0x0000000200007213 */ /* 0x080fe40000000000 */
[----:B------:R-:W-:Y:S02]  /*02e0*/  IABS R2, R2 ;  /* 0x0000000200027213 */ /* 0x000fe40000000000 */
[----:B------:R-:W1:Y:S02]  /*02f0*/  R2UR UR9, R0 ;  /* 0x00000000000973c2 */ /* 0x000e6400000e0000 */
[----:B-1----:R-:W1:Y:S08]  /*0300*/  I2F.RP R0, UR9 ;  /* 0x0000000900007d06 */ /* 0x002e700008209400 */
[----:B-1----:R-:W1:Y:S02]  /*0310*/  MUFU.RCP R0, R0 ;  /* 0x0000000000007308 */ /* 0x002e640000001000 */
[----:B-1----:R-:W-:-:S06]  /*0320*/  IADD3 R0, R0, 0xffffffe, RZ ;  /* 0x0ffffffe00007810 */ /* 0x002fcc0007ffe0ff */
[----:B------:R-:W1:Y:S02]  /*0330*/  F2I.FTZ.U32.TRUNC.NTZ R0, R0 ;  /* 0x0000000000007305 */ /* 0x000e64000021f000 */
[----:B-1----:R1:W2:Y:S02]  /*0340*/  R2UR UR13, R0 ;  /* 0x00000000000d73c2 */ /* 0x0022a400000e0000 */
[----:B-1----:R-:W-:Y:S01]  /*0350*/  IMAD.U32 R0, RZ, RZ, UR10 ;  /* 0x0000000aff007e24 */ /* 0x002fe2000f8e00ff */
[----:B--2---:R-:W-:Y:S02]  /*0360*/  UIADD3 UR4, URZ, -UR13, URZ ;  /* 0x8000000d3f047290 */ /* 0x004fe4000fffe03f */
[----:B------:R-:W-:Y:S02]  /*0370*/  ULOP3.LUT UR10, UR10, UR5, URZ, 0x3c, !UPT ;  /* 0x000000050a0a7292 */ /* 0x000fe4000f8e3c3f */
[----:B------:R-:W-:Y:S01]  /*0380*/  IABS R0, R0 ;  /* 0x0000000000007213 */ /* 0x000fe20000000000 */
[----:B------:R-:W-:-:S04]  /*0390*/  UIMAD UR4, UR4, UR9, URZ ;  /* 0x00000009040472a4 */ /* 0x000fc8000f8e023f */
[----:B------:R-:W-:Y:S01]  /*03a0*/  IMAD.MOV.U32 R3, RZ, RZ, R0 ;  /* 0x000000ffff037224 */ /* 0x000fe200078e0000 */
[----:B------:R-:W-:Y:S01]  /*03b0*/  UIMAD.WIDE.U32 UR12, UR13, UR4, UR12 ;  /* 0x000000040d0c72a5 */ /* 0x000fe2000f8e000c */
[----:B------:R-:W-:Y:S02]  /*03c0*/  IMAD.MOV R0, RZ, RZ, -R2 ;  /* 0x000000ffff007224 */ /* 0x000fe400078e0a02 */
[----:B------:R-:W1:Y:S08]  /*03d0*/  R2UR UR8, R3 ;  /* 0x00000000030873c2 */ /* 0x000e7000000e0000 */
[----:B------:R-:W2:Y:S01]  /*03e0*/  R2UR UR7, R0 ;  /* 0x00000000000773c2 */ /* 0x000ea200000e0000 */
[----:B-1----:R-:W-:-:S04]  /*03f0*/  UIMAD.WIDE.U32 UR12, UR13, UR8, URZ ;  /* 0x000000080d0c72a5 */ /* 0x002fc8000f8e003f */
[----:B--2---:R-:W-:-:S04]  /*0400*/  UIMAD UR7, UR13, UR7, UR8 ;  /* 0x000000070d0772a4 */ /* 0x004fc8000f8e0208 */
[----:B------:R-:W-:-:S11]  /*0410*/  UISETP.GT.U32.AND UP0, UPT, UR9, UR7, UPT ;  /* 0x000000070900728c */ /* 0x000fd6000bf04070 */
[----:B------:R-:W-:Y:S02]  /*0420*/  @!UP0 UIADD3 UR7, UR7, -UR9, URZ ;  /* 0x8000000907078290 */ /* 0x000fe4000fffe03f */
[----:B------:R-:W-:Y:S02]  /*0430*/  @!UP0 UIADD3 UR13, UR13, 0x1, URZ ;  /* 0x000000010d0d8890 */ /* 0x000fe4000fffe03f */
[----:B------:R-:W-:Y:S02]  /*0440*/  UISETP.GE.U32.AND UP1, UPT, UR7, UR9, UPT ;  /* 0x000000090700728c */ /* 0x000fe4000bf26070 */
[----:B------:R-:W-:-:S09]  /*0450*/  UISETP.GE.AND UP0, UPT, UR10, URZ, UPT ;  /* 0x0000003f0a00728c */ /* 0x000fd2000bf06270 */
[----:B------:R-:W-:Y:S02]  /*0460*/  @UP1 UIADD3 UR13, UR13, 0x1, URZ ;  /* 0x000000010d0d1890 */ /* 0x000fe4000fffe03f */
[----:B------:R-:W-:Y:S02]  /*0470*/  UISETP.NE.AND UP1, UPT, UR5, URZ, UPT ;  /* 0x0000003f0500728c */ /* 0x000fe4000bf25270 */
[----:B------:R-:W-:-:S09]  /*0480*/  @!UP0 UIADD3 UR13, -UR13, URZ, URZ ;  /* 0x0000003f0d0d8290 */ /* 0x000fd2000fffe13f */
[----:B------:R-:W-:Y:S02]  /*0490*/  @!UP1 ULOP3.LUT UR13, URZ, UR5, URZ, 0x33, !UPT ;  /* 0x000000053f0d9292 */ /* 0x000fe4000f8e333f */
.L_x_2:
[----:B------:R-:W-:Y:S01]  /*04a0*/  ULOP3.LUT UR8, UR6, 0xffff, URZ, 0xc0, !UPT ;  /* 0x0000ffff06087892 */ /* 0x000fe2000f8ec03f */
[----:B------:R-:W-:Y:S01]  /*04b0*/  PLOP3.LUT P2, PT, PT, PT, PT, 0x80, 0x0 ;  /* 0x000000000000781c */ /* 0x000fe20003f4f070 */
[----:B------:R-:W-:Y:S01]  /*04c0*/  CS2R R14, SRZ ;  /* 0x00000000000e7805 */ /* 0x000fe2000001ff00 */
[----:B------:R-:W-:Y:S01]  /*04d0*/  CS2R R162, SRZ ;  /* 0x0000000000a27805 */ /* 0x000fe2000001ff00 */
[----:B------:R-:W-:Y:S01]  /*04e0*/  UIMAD UR8, UR8, UR13, URZ ;  /* 0x0000000d080872a4 */ /* 0x000fe2000f8e023f */
[----:B------:R-:W-:Y:S01]  /*04f0*/  CS2R R160, SRZ ;  /* 0x0000000000a07805 */ /* 0x000fe2000001ff00 */
[----:B------:R-:W-:Y:S01]  /*0500*/  CS2R R158, SRZ ;  /* 0x00000000009e7805 */ /* 0x000fe2000001ff00 */
[----:B------:R-:W-:Y:S01]  /*0510*/  CS2R R156, SRZ ;  /* 0x00000000009c7805 */ /* 0x000fe2000001ff00 */
[----:B------:R-:W-:Y:S01]  /*0520*/  UIADD3 UR13, UR8, UR13, URZ ;  /* 0x0000000d080d7290 */ /* 0x000fe2000fffe03f */
[----:B------:R-:W-:Y:S01]  /*0530*/  CS2R R154, SRZ ;  /* 0x00000000009a7805 */ /* 0x000fe2000001ff00 */
[----:B------:R-:W-:Y:S01]  /*0540*/  CS2R R152, SRZ ;  /* 0x0000000000987805 */ /* 0x000fe2000001ff00 */
[----:B------:R-:W-:Y:S01]  /*0550*/  CS2R R150, SRZ ;  /* 0x0000000000967805 */ /* 0x000fe2000001ff00 */
[----:B------:R-:W-:Y:S01]  /*0560*/  UISETP.LT.AND UP0, UPT, UR14, UR13, UPT ;  /* 0x0000000d0e00728c */ /* 0x000fe2000bf01270 */
[----:B------:R-:W-:Y:S01]  /*0570*/  CS2R R148, SRZ ;  /* 0x0000000000947805 */ /* 0x000fe2000001ff00 */
[----:B------:R-:W-:Y:S01]  /*0580*/  CS2R R146, SRZ ;  /* 0x0000000000927805 */ /* 0x000fe2000001ff00 */
[----:B------:R-:W-:Y:S01]  /*0590*/  CS2R R144, SRZ ;  /* 0x0000000000907805 */ /* 0x000fe2000001ff00 */
[----:B------:R-:W-:Y:S01]  /*05a0*/  USEL UR14, UR14, UR13, UP0 ;  /* 0x0000000d0e0e7287 */ /* 0x000fe20008000000 */
[----:B------:R-:W-:Y:S01]  /*05b0*/  CS2R R142, SRZ ;  /* 0x00000000008e7805 */ /* 0x000fe2000001ff00 */
[----:B------:R-:W-:Y:S01]  /*05c0*/  CS2R R140, SRZ ;  /* 0x00000000008c7805 */ /* 0x000fe2000001ff00 */
[----:B------:R-:W-:Y:S01]  /*05d0*/  ULDC.64 UR12, c[0x0][0x118] ;  /* 0x00004600000c7ab9 */ /* 0x000fe20000000a00 */
[----:B------:R-:W-:Y:S01]  /*05e0*/  CS2R R138, SRZ ;  /* 0x00000000008a7805 */ /* 0x000fe2000001ff00 */
[----:B------:R-:W-:Y:S01]  /*05f0*/  UISETP.GT.AND UP0, UPT, UR14, UR8, UPT ;  /* 0x000000080e00728c */ /* 0x000fe2000bf04270 */
[----:B------:R-:W-:Y:S01]  /*0600*/  CS2R R136, SRZ ;  /* 0x0000000000887805 */ /* 0x000fe2000001ff00 */
[----:B------:R-:W-:Y:S01]  /*0610*/  CS2R R134, SRZ ;  /* 0x0000000000867805 */ /* 0x000fe2000001ff00 */
[----:B------:R-:W-:Y:S01]  /*0620*/  CS2R R132, SRZ ;  /* 0x0000000000847805 */ /* 0x000fe2000001ff00 */
[----:B------:R-:W-:Y:S01]  /*0630*/  CS2R R130, SRZ ;  /* 0x0000000000827805 */ /* 0x000fe2000001ff00 */
[----:B------:R-:W-:Y:S01]  /*0640*/  CS2R R128, SRZ ;  /* 0x0000000000807805 */ /* 0x000fe2000001ff00 */
[----:B------:R-:W-:Y:S01]  /*0650*/  PLOP3.LUT P0, PT, PT, PT, UP0, 0x80, 0x0 ;  /* 0x000000000000781c */ /* 0x000fe20003f0f008 */
[----:B------:R-:W-:Y:S01]  /*0660*/  CS2R R126, SRZ ;  /* 0x00000000007e7805 */ /* 0x000fe2000001ff00 */
        /* <DEDUP_REMOVED lines=45> */
[----:B------:R-:W-:Y:S05]  /*0940*/  @!P0 BRA `(.L_x_3) ;  /* 0x00008b8000008947 */ /* 0x000fea0003800000 */
[----:B------:R-:W-:Y:S01]  /*0950*/  ISETP.NE.U32.AND P0, PT, RZ, c[0x0][0x340], PT ;  /* 0x0000d000ff007a0c */ /* 0x000fe20003f05070 */
[----:B------:R-:W1:Y:S01]  /*0960*/  S2R R8, SR_CTAID.X ;  /* 0x0000000000087919 */ /* 0x000e620000002500 */
[----:B------:R-:W-:Y:S01]  /*0970*/  SHF.R.S32.HI R27, RZ, 0x1f, R164 ;  /* 0x0000001fff1b7819 */ /* 0x000fe200000114a4 */
[----:B------:R-:W-:Y:S01]  /*0980*/  USHF.R.S32.HI UR17, URZ, 0x1f, UR11 ;  /* 0x0000001f3f117899 */ /* 0x000fe2000801140b */
[----:B------:R-:W-:Y:S01]  /*0990*/  ISETP.NE.AND.EX P0, PT, RZ, c[0x0][0x344], PT, P0 ;  /* 0x0000d100ff007a0c */ /* 0x000fe20003f05300 */
[----:B------:R-:W-:-:S12]  /*09a0*/  ULDC.64 UR4, c[0x0][0x1b8] ;  /* 0x00006e0000047ab9 */ /* 0x000fd80000000a00 */
[----:B------:R-:W-:-:S04]  /*09b0*/  @P0 IMAD.MOV.U32 R0, RZ, RZ, 0x4 ;  /* 0x00000004ff000424 */ /* 0x000fc800078e00ff */
[----:B------:R-:W-:-:S05]  /*09c0*/  @P0 IMAD.WIDE R2, R12, R0, c[0x0][0x340] ;  /* 0x0000d0000c020625 */ /* 0x000fca00078e0200 */
[----:B------:R2:W3:Y:S01]  /*09d0*/  @P0 LDG.E R14, [R2.64] ;  /* 0x0000000c020e0981 */ /* 0x0004e2000c1e1900 */
[----:B------:R-:W-:Y:S01]  /*09e0*/  IMAD.MOV.U32 R10, RZ, RZ, c[0x0][0x2c4] ;  /* 0x0000b100ff0a7624 */ /* 0x000fe200078e00ff */
[----:B------:R-:W-:Y:S01]  /*09f0*/  UIMAD.WIDE.U32 UR6, UR11, UR4, URZ ;  /* 0x000000040b0672a5 */ /* 0x000fe2000f8e003f */
[----:B------:R-:W-:Y:S01]  /*0a00*/  SHF.R.S32.HI R11, RZ, 0x1f, R12 ;  /* 0x0000001fff0b7819 */ /* 0x000fe2000001140c */
[----:B------:R-:W-:Y:S01]  /*0a10*/  UIMAD UR4, UR17, UR4, URZ ;  /* 0x00000004110472a4 */ /* 0x000fe2000f8e023f */
[----:B------:R-:W-:Y:S01]  /*0a20*/  LEA.HI R92, R27, R164, RZ, 0x5 ;  /* 0x000000a41b5c7211 */ /* 0x000fe200078f28ff */
[----:B------:R-:W-:Y:S01]  /*0a30*/  UMOV UR15, 0x6 ;  /* 0x00000006000f7882 */ /* 0x000fe20000000000 */
[----:B------:R-:W-:Y:S01]  /*0a40*/  BAR.SYNC.DEFER_BLOCKING 0x0 ;  /* 0x0000000000007b1d */ /* 0x000fe20000010000 */
[----:B------:R-:W-:Y:S01]  /*0a50*/  ISETP.NE.AND P1, PT, R10, 0x1, PT ;  /* 0x000000010a00780c */ /* 0x000fe20003f25270 */
[----:B------:R-:W-:Y:S01]  /*0a60*/  UIMAD UR4, UR11, UR5, UR4 ;  /* 0x000000050b0472a4 */ /* 0x000fe2000f8e0204 */
[----:B------:R-:W-:-:S03]  /*0a70*/  IMAD R6, R11, c[0x0][0x1c0], RZ ;  /* 0x000070000b067a24 */ /* 0x000fc600078e02ff */
[----:B------:R-:W-:Y:S02]  /*0a80*/  UIADD3 UR4, UR7, UR4, URZ ;  /* 0x0000000407047290 */ /* 0x000fe4000fffe03f */
[----:B------:R-:W-:Y:S01]  /*0a90*/  UMOV UR9, 0x5 ;  /* 0x0000000500097882 */ /* 0x000fe20000000000 */
[----:B--2---:R-:W-:Y:S01]  /*0aa0*/  LEA.HI R2, R27, R164, RZ, 0x3 ;  /* 0x000000a41b027211 */ /* 0x004fe200078f18ff */
[----:B------:R-:W-:Y:S01]  /*0ab0*/  IMAD.U32 R3, RZ, RZ, UR7 ;  /* 0x00000007ff037e24 */ /* 0x000fe2000f8e00ff */
[----:B------:R-:W-:Y:S01]  /*0ac0*/  UIADD3 UR7, UR14, -0x1, URZ ;  /* 0xffffffff0e077890 */ /* 0x000fe2000fffe03f */
[----:B------:R-:W-:Y:S01]  /*0ad0*/  IMAD.U32 R3, RZ, RZ, UR4 ;  /* 0x00000004ff037e24 */ /* 0x000fe2000f8e00ff */
[----:B------:R-:W-:Y:S01]  /*0ae0*/  LOP3.LUT R0, R2, 0xfffffff8, RZ, 0xc0, !PT ;  /* 0xfffffff802007812 */ /* 0x000fe200078ec0ff */
[----:B------:R-:W-:Y:S01]  /*0af0*/  ULDC.64 UR4, c[0x0][0x1e8] ;  /* 0x00007a0000047ab9 */ /* 0x000fe20000000a00 */
[----:B------:R-:W-:Y:S01]  /*0b00*/  SHF.R.S32.HI R23, RZ, 0x3, R2 ;  /* 0x00000003ff177819 */ /* 0x000fe20000011402 */
[----:B------:R-:W-:Y:S01]  /*0b10*/  IMAD.U32 R2, RZ, RZ, UR6 ;  /* 0x00000006ff027e24 */ /* 0x000fe2000f8e00ff */
[----:B------:R-:W-:Y:S01]  /*0b20*/  UIMAD UR4, UR17, UR4, URZ ;  /* 0x00000004110472a4 */ /* 0x000fe2000f8e023f */
[----:B------:R-:W-:Y:S01]  /*0b30*/  IMAD.IADD R25, R164, 0x1, -R0 ;  /* 0x00000001a4197824 */ /* 0x000fe200078e0a00 */
[----:B------:R-:W-:Y:S01]  /*0b40*/  IADD3 R7, -R23, c[0x0][0x1d0], RZ ;  /* 0x0000740017077a10 */ /* 0x000fe20007ffe1ff */
[----:B------:R-:W-:Y:S01]  /*0b50*/  IMAD.WIDE.U32 R2, R12, c[0x0][0x1c0], R2 ;  /* 0x000070000c027a25 */ /* 0x000fe200078e0002 */
[----:B------:R-:W-:Y:S01]  /*0b60*/  SHF.R.S32.HI R26, RZ, 0x1f, R23 ;  /* 0x0000001fff1a7819 */ /* 0x000fe20000011417 */
[----:B------:R-:W-:-:S02]  /*0b70*/  UIMAD UR4, UR11, UR5, UR4 ;  /* 0x000000050b0472a4 */ /* 0x000fc4000f8e0204 */
[----:B------:R-:W-:Y:S01]  /*0b80*/  IMAD R0, R25, 0x20, R23 ;  /* 0x0000002019007824 */ /* 0x000fe200078e0217 */
[----:B------:R-:W-:Y:S02]  /*0b90*/  USHF.R.S32.HI UR6, URZ, 0x1f, UR7 ;  /* 0x0000001f3f067899 */ /* 0x000fe40008011407 */
[----:B------:R-:W-:Y:S02]  /*0ba0*/  UISETP.GT.AND UP0, UPT, UR7, UR8, UPT ;  /* 0x000000080700728c */ /* 0x000fe4000bf04270 */
[----:B-1----:R-:W-:Y:S01]  /*0bb0*/  LEA R4, R8, R0, 0x7 ;  /* 0x0000000008047211 */ /* 0x002fe200078e38ff */
[----:B------:R-:W-:-:S04]  /*0bc0*/  UIADD3 UR14, UR14, -0x2, URZ ;  /* 0xfffffffe0e0e7890 */ /* 0x000fc8000fffe03f */
[----:B------:R-:W-:-:S04]  /*0bd0*/  @P1 IMAD.HI.U32 R5, R4, c[0x0][0x2c8], RZ ;  /* 0x0000b20004051a27 */ /* 0x000fc800078e00ff */
[----:B------:R-:W-:Y:S01]  /*0be0*/  IMAD.MOV.U32 R0, RZ, RZ, R4 ;  /* 0x000000ffff007224 */ /* 0x000fe200078e0004 */
[----:B------:R-:W-:Y:S01]  /*0bf0*/  @P1 SHF.R.U32.HI R0, RZ, c[0x0][0x2cc], R5 ;  /* 0x0000b300ff001a19 */ /* 0x000fe20000011605 */
[----:B------:R-:W-:-:S03]  /*0c00*/  IMAD R5, R12, c[0x0][0x1c4], R6 ;  /* 0x000071000c057a24 */ /* 0x000fc600078e0206 */
[--C-:B------:R-:W-:Y:S02]  /*0c10*/  SHF.R.S32.HI R6, RZ, 0x1f, R0.reuse ;  /* 0x0000001fff067819 */ /* 0x100fe40000011400 */
[----:B------:R-:W-:Y:S01]  /*0c20*/  IADD3 R3, R3, R5, RZ ;  /* 0x0000000503037210 */ /* 0x000fe20007ffe0ff */
[----:B------:R-:W-:Y:S02]  /*0c30*/  IMAD.MOV R5, RZ, RZ, -R0 ;  /* 0x000000ffff057224 */ /* 0x000fe400078e0a00 */
[----:B------:R-:W-:Y:S02]  /*0c40*/  IMAD R6, R6, c[0x0][0x1b0], RZ ;  /* 0x00006c0006067a24 */ /* 0x000fe400078e02ff */
[----:B------:R-:W-:Y:S02]  /*0c50*/  IMAD R4, R5, c[0x0][0x2c4], R4 ;  /* 0x0000b10005047a24 */ /* 0x000fe400078e0204 */
[----:B------:R-:W-:-:S03]  /*0c60*/  IMAD.WIDE.U32 R2, R0, c[0x0][0x1b0], R2 ;  /* 0x00006c0000027a25 */ /* 0x000fc600078e0002 */
[----:B------:R-:W-:Y:S01]  /*0c70*/  SHF.R.S32.HI R5, RZ, 0x1f, R4 ;  /* 0x0000001fff057819 */ /* 0x000fe20000011404 */
[----:B------:R-:W-:Y:S02]  /*0c80*/  IMAD R0, R0, c[0x0][0x1b4], R6 ;  /* 0x00006d0000007a24 */ /* 0x000fe400078e0206 */
[----:B------:R-:W-:Y:S02]  /*0c90*/  IMAD.U32 R6, RZ, RZ, UR7 ;  /* 0x00000007ff067e24 */ /* 0x000fe4000f8e00ff */
[----:B------:R-:W-:Y:S02]  /*0ca0*/  IMAD.IADD R3, R3, 0x1, R0 ;  /* 0x0000000103037824 */ /* 0x000fe400078e0200 */
[----:B------:R-:W-:Y:S02]  /*0cb0*/  IMAD R0, R5, c[0x0][0x1a8], RZ ;  /* 0x00006a0005007a24 */ /* 0x000fe400078e02ff */
[----:B------:R-:W-:Y:S02]  /*0cc0*/  IMAD.SHL.U32 R5, R23, 0x40, RZ ;  /* 0x0000004017057824 */ /* 0x000fe400078e00ff */
[----:B------:R-:W-:-:S02]  /*0cd0*/  IMAD R9, R4, c[0x0][0x1ac], R0 ;  /* 0x00006b0004097a24 */ /* 0x000fc400078e0200 */
[----:B------:R-:W-:Y:S01]  /*0ce0*/  IMAD.WIDE.U32 R2, R4, c[0x0][0x1a8], R2 ;  /* 0x00006a0004027a25 */ /* 0x000fe200078e0002 */
[----:B------:R-:W-:Y:S02]  /*0cf0*/  LEA R4, R8, R23, 0x7 ;  /* 0x0000001708047211 */ /* 0x000fe400078e38ff */
[----:B------:R-:W-:Y:S01]  /*0d00*/  LOP3.LUT R0, R5, 0x1c0, RZ, 0xc0, !PT ;  /* 0x000001c005007812 */ /* 0x000fe200078ec0ff */
[----:B------:R-:W-:Y:S01]  /*0d10*/  IMAD.SHL.U32 R8, R25, 0x8, RZ ;  /* 0x0000000819087824 */ /* 0x000fe200078e00ff */
[----:B------:R-:W-:Y:S01]  /*0d20*/  LEA R22, P2, R2, c[0x0][0x160], 0x1 ;  /* 0x0000580002167a11 */ /* 0x000fe200078408ff */
[----:B------:R-:W-:Y:S01]  /*0d30*/  IMAD R24, R6, -0x40, R7 ;  /* 0xffffffc006187824 */ /* 0x000fe200078e0207 */
[----:B------:R-:W-:Y:S01]  /*0d40*/  SHF.R.U32.HI R7, RZ, 0x3, R0 ;  /* 0x00000003ff077819 */ /* 0x000fe20000011600 */
[----:B------:R-:W-:Y:S01]  /*0d50*/  IMAD R5, R10, c[0x0][0x168], RZ ;  /* 0x00005a000a057a24 */ /* 0x000fe200078e02ff */
[----:B------:R-:W-:Y:S01]  /*0d60*/  LOP3.LUT R6, R0, 0x38, R8, 0xf8, !PT ;  /* 0x0000003800067812 */ /* 0x000fe200078ef808 */
[----:B------:R-:W-:Y:S01]  /*0d70*/  IMAD.IADD R0, R3, 0x1, R9 ;  /* 0x0000000103007824 */ /* 0x000fe200078e0209 */
[----:B------:R-:W-:-:S02]  /*0d80*/  LEA.HI R3, R27, R164, RZ, 0x6 ;  /* 0x000000a41b037211 */ /* 0x000fc400078f30ff */
[----:B------:R-:W-:Y:S02]  /*0d90*/  ISETP.GE.AND P6, PT, R4, R5, PT ;  /* 0x000000050400720c */ /* 0x000fe40003fc6270 */
[----:B------:R-:W-:Y:S01]  /*0da0*/  LEA.HI.X R21, R2, c[0x0][0x164], R0, 0x1, P2 ;  /* 0x0000590002157a11 */ /* 0x000fe200010f0c00 */
[----:B------:R-:W-:Y:S01]  /*0db0*/  IMAD.SHL.U32 R0, R3, 0x8, RZ ;  /* 0x0000000803007824 */ /* 0x000fe200078e00ff */
[----:B------:R-:W-:Y:S01]  /*0dc0*/  SHFL.IDX PT, R2, R22, RZ, 0x181f ;  /* 0x00181fff16027589 */ /* 0x000fe200000e0000 */
[----:B------:R-:W-:Y:S02]  /*0dd0*/  LOP3.LUT R6, R6, R7, RZ, 0x3c, !PT ;  /* 0x0000000706067212 */ /* 0x000fe400078e3cff */
[----:B------:R-:W-:Y:S01]  /*0de0*/  IADD3 R10, R4, 0x20, RZ ;  /* 0x00000020040a7810 */ /* 0x000fe20007ffe0ff */
[----:B------:R-:W1:Y:S01]  /*0df0*/  SHFL.IDX PT, R3, R21, RZ, 0x181f ;  /* 0x00181fff15037589 */ /* 0x000e6200000e0000 */
[----:B------:R-:W-:Y:S02]  /*0e00*/  LOP3.LUT R16, R6, 0xfffffe00, R0, 0xf8, !PT ;  /* 0xfffffe0006107812 */ /* 0x000fe400078ef800 */
[----:B------:R-:W-:Y:S01]  /*0e10*/  IADD3 R0, R8, 0x80, RZ ;  /* 0x0000008008007810 */ /* 0x000fe20007ffe0ff */
[----:B------:R-:W2:Y:S01]  /*0e20*/  SHFL.IDX PT, R6, R22, 0x1, 0x181f ;  /* 0x00381f0016067f89 */ /* 0x000ea200000e0000 */
[----:B------:R-:W-:Y:S01]  /*0e30*/  ISETP.GE.AND P1, PT, R10, R5, PT ;  /* 0x000000050a00720c */ /* 0x000fe20003f26270 */
[----:B------:R-:W-:Y:S01]  /*0e40*/  IMAD.SHL.U32 R101, R16, 0x2, RZ ;  /* 0x0000000210657824 */ /* 0x000fe200078e00ff */
[----:B------:R-:W-:-:S02]  /*0e50*/  IADD3 R10, R8, 0x40, RZ ;  /* 0x00000040080a7810 */ /* 0x000fc40007ffe0ff */
[----:B------:R-:W-:Y:S02]  /*0e60*/  @!P6 SHF.R.S32.HI R7, RZ, 0x1f, R0 ;  /* 0x0000001fff07e819 */ /* 0x000fe40000011400 */
[----:B------:R-:W-:Y:S01]  /*0e70*/  @!P6 SHF.R.S32.HI R13, RZ, 0x1f, R10 ;  /* 0x0000001fff0de819 */ /* 0x000fe2000001140a */
[----:B------:R-:W-:Y:S01]  /*0e80*/  STL [R1+0x18], R101 ;  /* 0x0000186501007387 */ /* 0x000fe20000100800 */
[----:B------:R-:W-:Y:S02]  /*0e90*/  @!P6 LEA.HI R19, R7, R0, RZ, 0x3 ;  /* 0x000000000713e211 */ /* 0x000fe400078f18ff */
[----:B------:R-:W-:Y:S01]  /*0ea0*/  ISETP.GE.AND P2, PT, R8, c[0x0][0x198], PT ;  /* 0x0000660008007a0c */ /* 0x000fe20003f46270 */
[----:B------:R-:W4:Y:S01]  /*0eb0*/  SHFL.IDX PT, R7, R21, 0x1, 0x181f ;  /* 0x00381f0015077f89 */ /* 0x000f2200000e0000 */
[----:B------:R-:W-:Y:S02]  /*0ec0*/  @!P6 LEA.HI R13, R13, R10, RZ, 0x3 ;  /* 0x0000000a0d0de211 */ /* 0x000fe400078f18ff */
[----:B------:R-:W-:-:S02]  /*0ed0*/  ISETP.GE.AND P5, PT, R10, c[0x0][0x198], PT ;  /* 0x000066000a007a0c */ /* 0x000fc40003fa6270 */
[----:B------:R-:W-:Y:S02]  /*0ee0*/  ISETP.GE.AND P4, PT, R0, c[0x0][0x198], PT ;  /* 0x0000660000007a0c */ /* 0x000fe40003f86270 */
[----:B------:R-:W-:Y:S02]  /*0ef0*/  SHF.R.S32.HI R9, RZ, 0x1f, R8 ;  /* 0x0000001fff097819 */ /* 0x000fe40000011408 */
[----:B------:R-:W-:Y:S02]  /*0f00*/  @!P6 LOP3.LUT R18, R13, 0xfffffff8, RZ, 0xc0, !PT ;  /* 0xfffffff80d12e812 */ /* 0x000fe400078ec0ff */
[----:B------:R-:W-:-:S03]  /*0f10*/  @!P6 LOP3.LUT R16, R19, 0xfffffff8, RZ, 0xc0, !PT ;  /* 0xfffffff81310e812 */ /* 0x000fc600078ec0ff */
[----:B-1----:R-:W-:Y:S01]  /*0f20*/  @!P6 IMAD.WIDE R18, R18, 0x2, R2 ;  /* 0x000000021212e825 */ /* 0x002fe200078e0202 */
[----:B---3--:R-:W-:-:S03]  /*0f30*/  @P0 SHF.R.S32.HI R15, RZ, 0x1f, R14 ;  /* 0x0000001fff0f0819 */ /* 0x008fc6000001140e */
[----:B------:R-:W-:Y:S01]  /*0f40*/  @!P0 IMAD.MOV.U32 R14, RZ, RZ, R12 ;  /* 0x000000ffff0e8224 */ /* 0x000fe200078e000c */
[----:B------:R-:W-:Y:S02]  /*0f50*/  @!P0 MOV R15, R11 ;  /* 0x0000000b000f8202 */ /* 0x000fe40000000f00 */
[----:B------:R-:W-:-:S04]  /*0f60*/  IADD3 R11, R8, 0xc0, RZ ;  /* 0x000000c0080b7810 */ /* 0x000fc80007ffe0ff */
[----:B------:R-:W-:Y:S02]  /*0f70*/  @!P6 SHF.R.S32.HI R12, RZ, 0x1f, R11 ;  /* 0x0000001fff0ce819 */ /* 0x000fe4000001140b */
[----:B------:R-:W-:Y:S02]  /*0f80*/  ISETP.GE.AND P3, PT, R11, c[0x0][0x198], PT ;  /* 0x000066000b007a0c */ /* 0x000fe40003f66270 */
[----:B------:R-:W-:Y:S02]  /*0f90*/  @!P6 LEA.HI R17, R12, R11, RZ, 0x3 ;  /* 0x0000000b0c11e211 */ /* 0x000fe400078f18ff */
[----:B------:R-:W-:Y:S02]  /*0fa0*/  @!P6 LEA R12, P0, R8, R2, 0x1 ;  /* 0x00000002080ce211 */ /* 0x000fe400078008ff */
[----:B------:R-:W-:Y:S01]  /*0fb0*/  @!P6 LOP3.LUT R20, R17, 0xfffffff8, RZ, 0xc0, !PT ;  /* 0xfffffff81114e812 */ /* 0x000fe200078ec0ff */
[----:B------:R-:W-:Y:S01]  /*0fc0*/  @!P6 IMAD.WIDE R16, R16, 0x2, R2 ;  /* 0x000000021010e825 */ /* 0x000fe200078e0202 */
[----:B------:R-:W-:-:S03]  /*0fd0*/  @!P6 LEA.HI.X R13, R8, R3, R9, 0x1, P0 ;  /* 0x00000003080de211 */ /* 0x000fc600000f0c09 */
[----:B------:R-:W-:Y:S02]  /*0fe0*/  @!P6 IMAD.WIDE R2, R20, 0x2, R2 ;  /* 0x000000021402e825 */ /* 0x000fe400078e0202 */
[----:B------:R1:W-:Y:S04]  /*0ff0*/  @!P6 LDGSTS.E.BYPASS.LTC128B.128 [R101+0x100], [R12.64], !P2 ;  /* 0x001000000c65efae */ /* 0x0003e8000d101d4c */
[----:B------:R3:W-:Y:S04]  /*1000*/  @!P6 LDGSTS.E.BYPASS.LTC128B.128 [R101+0x4100], [R18.64], !P5 ;  /* 0x041000001265efae */ /* 0x0007e8000e901d4c */
[----:B------:R2:W-:Y:S04]  /*1010*/  @!P6 LDGSTS.E.BYPASS.LTC128B.128 [R101+0x8100], [R16.64], !P4 ;  /* 0x081000001065efae */ /* 0x0005e8000e101d4c */
[----:B------:R3:W-:Y:S01]  /*1020*/  @!P6 LDGSTS.E.BYPASS.LTC128B.128 [R101+0xc100], [R2.64], !P3 ;  /* 0x0c1000000265efae */ /* 0x0007e2000d901d4c */
[----:B-1----:R-:W-:-:S04]  /*1030*/  IMAD.WIDE.U32 R12, R23, c[0x0][0x1e0], R8 ;  /* 0x00007800170c7a25 */ /* 0x002fc800078e0008 */
[----:B--2---:R-:W-:Y:S01]  /*1040*/  IMAD R17, R26, c[0x0][0x1e0], RZ ;  /* 0x000078001a117a24 */ /* 0x004fe200078e02ff */
[----:B------:R-:W-:Y:S02]  /*1050*/  @!P1 SHF.R.S32.HI R16, RZ, 0x1f, R10 ;  /* 0x0000001fff109819 */ /* 0x000fe4000001140a */
[----:B---3--:R-:W-:Y:S01]  /*1060*/  IADD3 R3, R4, 0x40, RZ ;  /* 0x0000004004037810 */ /* 0x008fe20007ffe0ff */
[----:B------:R-:W-:Y:S01]  /*1070*/  IMAD R17, R23, c[0x0][0x1e4], R17 ;  /* 0x0000790017117a24 */ /* 0x000fe200078e0211 */
[----:B------:R-:W-:Y:S02]  /*1080*/  @!P1 LEA R2, P0, R8, R6, 0x1 ;  /* 0x0000000608029211 */ /* 0x000fe400078008ff */
[----:B------:R-:W-:Y:S01]  /*1090*/  IADD3 R4, R4, 0x60, RZ ;  /* 0x0000006004047810 */ /* 0x000fe20007ffe0ff */
[----:B------:R-:W-:Y:S01]  /*10a0*/  IMAD.IADD R13, R13, 0x1, R17 ;  /* 0x000000010d0d7824 */ /* 0x000fe200078e0211 */
[----:B------:R-:W-:Y:S02]  /*10b0*/  ISETP.GE.AND P6, PT, R3, R5, PT ;  /* 0x000000050300720c */ /* 0x000fe40003fc6270 */
[----:B----4-:R-:W-:-:S02]  /*10c0*/  @!P1 LEA.HI.X R3, R8, R7, R9, 0x1, P0 ;  /* 0x0000000708039211 */ /* 0x010fc400000f0c09 */
[----:B------:R-:W-:Y:S02]  /*10d0*/  ISETP.GE.AND P0, PT, R4, R5, PT ;  /* 0x000000050400720c */ /* 0x000fe40003f06270 */
[----:B------:R-:W-:Y:S01]  /*10e0*/  @!P1 SHF.R.S32.HI R5, RZ, 0x1f, R0 ;  /* 0x0000001fff059819 */ /* 0x000fe20000011400 */
[----:B------:R1:W-:Y:S01]  /*10f0*/  @!P1 LDGSTS.E.BYPASS.LTC128B.128 [R101+0x1100], [R2.64], !P2 ;  /* 0x0110000002659fae */ /* 0x0003e2000d101d4c */
[----:B------:R-:W-:Y:S02]  /*1100*/  @!P1 SHF.R.S32.HI R4, RZ, 0x1f, R11 ;  /* 0x0000001fff049819 */ /* 0x000fe4000001140b */
[----:B------:R-:W-:Y:S02]  /*1110*/  @!P1 LEA.HI R18, R16, R10, RZ, 0x3 ;  /* 0x0000000a10129211 */ /* 0x000fe400078f18ff */
[----:B------:R-:W-:Y:S02]  /*1120*/  @!P1 LEA.HI R5, R5, R0, RZ, 0x3 ;  /* 0x0000000005059211 */ /* 0x000fe400078f18ff */
[----:B------:R-:W-:-:S02]  /*1130*/  @!P1 LEA.HI R16, R4, R11, RZ, 0x3 ;  /* 0x0000000b04109211 */ /* 0x000fc400078f18ff */
[----:B------:R-:W-:Y:S01]  /*1140*/  SHFL.IDX PT, R4, R22, 0x2, 0x181f ;  /* 0x00581f0016047f89 */ /* 0x000fe200000e0000 */
[----:B------:R-:W-:Y:S02]  /*1150*/  @!P1 LOP3.LUT R17, R5, 0xfffffff8, RZ, 0xc0, !PT ;  /* 0xfffffff805119812 */ /* 0x000fe400078ec0ff */
[----:B------:R-:W-:Y:S01]  /*1160*/  @!P1 LOP3.LUT R18, R18, 0xfffffff8, RZ, 0xc0, !PT ;  /* 0xfffffff812129812 */ /* 0x000fe200078ec0ff */
[----:B------:R-:W2:Y:S01]  /*1170*/  SHFL.IDX PT, R5, R21, 0x2, 0x181f ;  /* 0x00581f0015057f89 */ /* 0x000ea200000e0000 */
[----:B------:R-:W-:Y:S01]  /*1180*/  @!P1 LOP3.LUT R20, R16, 0xfffffff8, RZ, 0xc0, !PT ;  /* 0xfffffff810149812 */ /* 0x000fe200078ec0ff */
[----:B------:R-:W-:-:S04]  /*1190*/  @!P1 IMAD.WIDE R16, R17, 0x2, R6 ;  /* 0x0000000211109825 */ /* 0x000fc800078e0206 */
[----:B------:R-:W-:-:S04]  /*11a0*/  @!P1 IMAD.WIDE R18, R18, 0x2, R6 ;  /* 0x0000000212129825 */ /* 0x000fc800078e0206 */
[----:B------:R-:W-:Y:S01]  /*11b0*/  @!P1 IMAD.WIDE R6, R20, 0x2, R6 ;  /* 0x0000000214069825 */ /* 0x000fe200078e0206 */
[----:B------:R3:W-:Y:S04]  /*11c0*/  @!P1 LDGSTS.E.BYPASS.LTC128B.128 [R101+0x5100], [R18.64], !P5 ;  /* 0x0510000012659fae */ /* 0x0007e8000e901d4c */
[----:B------:R4:W-:Y:S04]  /*11d0*/  @!P1 LDGSTS.E.BYPASS.LTC128B.128 [R101+0x9100], [R16.64], !P4 ;  /* 0x0910000010659fae */ /* 0x0009e8000e101d4c */
[----:B-1----:R-:W1:Y:S04]  /*11e0*/  SHFL.IDX PT, R2, R22, 0x3, 0x181f ;  /* 0x00781f0016027f89 */ /* 0x002e6800000e0000 */
[----:B------:R-:W1:Y:S04]  /*11f0*/  SHFL.IDX PT, R3, R21, 0x3, 0x181f ;  /* 0x00781f0015037f89 */ /* 0x000e6800000e0000 */
[----:B------:R1:W-:Y:S01]  /*1200*/  @!P1 LDGSTS.E.BYPASS.LTC128B.128 [R101+0xd100], [R6.64], !P3 ;  /* 0x0d10000006659fae */ /* 0x0003e2000d901d4c */
[----:B---3--:R-:W-:-:S02]  /*1210*/  @!P6 SHF.R.S32.HI R18, RZ, 0x1f, R10 ;  /* 0x0000001fff12e819 */ /* 0x008fc4000001140a */
[----:B----4-:R-:W-:Y:S02]  /*1220*/  @!P6 SHF.R.S32.HI R17, RZ, 0x1f, R0 ;  /* 0x0000001fff11e819 */ /* 0x010fe40000011400 */
[----:B------:R-:W-:Y:S02]  /*1230*/  @!P6 SHF.R.S32.HI R16, RZ, 0x1f, R11 ;  /* 0x0000001fff10e819 */ /* 0x000fe4000001140b */
[----:B------:R-:W-:Y:S02]  /*1240*/  @!P6 LEA.HI R18, R18, R10, RZ, 0x3 ;  /* 0x0000000a1212e211 */ /* 0x000fe400078f18ff */
[----:B------:R-:W-:Y:S02]  /*1250*/  @!P6 LEA.HI R17, R17, R0, RZ, 0x3 ;  /* 0x000000001111e211 */ /* 0x000fe400078f18ff */
[----:B------:R-:W-:Y:S02]  /*1260*/  @!P6 LOP3.LUT R18, R18, 0xfffffff8, RZ, 0xc0, !PT ;  /* 0xfffffff81212e812 */ /* 0x000fe400078ec0ff */
[----:B------:R-:W-:-:S02]  /*1270*/  @!P6 LOP3.LUT R17, R17, 0xfffffff8, RZ, 0xc0, !PT ;  /* 0xfffffff81111e812 */ /* 0x000fc400078ec0ff */
[----:B-1----:R-:W-:Y:S01]  /*1280*/  @!P6 LEA.HI R7, R16, R11, RZ, 0x3 ;  /* 0x0000000b1007e211 */ /* 0x002fe200078f18ff */
[--C-:B--2---:R-:W-:Y:S01]  /*1290*/  @!P6 IMAD.WIDE R18, R18, 0x2, R4.reuse ;  /* 0x000000021212e825 */ /* 0x104fe200078e0204 */
[C---:B------:R-:W-:Y:S02]  /*12a0*/  @!P6 LEA R6, P1, R8.reuse, R4, 0x1 ;  /* 0x000000040806e211 */ /* 0x040fe400078208ff */
        /* <DEDUP_REMOVED lines=8> */
[----:B------:R-:W-:-:S02]  /*1330*/  ISETP.GE.AND P6, PT, R8, c[0x0][0x1d4], PT ;  /* 0x0000750008007a0c */ /* 0x000fc40003fc6270 */
[----:B-1----:R-:W-:-:S04]  /*1340*/  @!P0 LEA R6, P1, R8, R2, 0x1 ;  /* 0x0000000208068211 */ /* 0x002fc800078208ff */
[--C-:B------:R-:W-:Y:S01]  /*1350*/  @!P0 LEA.HI.X R7, R8, R3, R9.reuse, 0x1, P1 ;  /* 0x0000000308078211 */ /* 0x100fe200008f0c09 */
[----:B------:R-:W-:Y:S01]  /*1360*/  IMAD.WIDE.U32 R8, R23, c[0x0][0x208], R8 ;  /* 0x0000820017087a25 */ /* 0x000fe200078e0008 */
[C---:B------:R-:W-:Y:S02]  /*1370*/  ISETP.GE.AND P1, PT, R24.reuse, 0x21, PT ;  /* 0x000000211800780c */ /* 0x040fe40003f26270 */
[----:B--2---:R-:W-:Y:S01]  /*1380*/  LEA.HI R18, R27, R164, RZ, 0x4 ;  /* 0x000000a41b127211 */ /* 0x004fe200078f20ff */
[----:B------:R1:W-:Y:S01]  /*1390*/  @!P0 LDGSTS.E.BYPASS.LTC128B.128 [R101+0x3100], [R6.64], !P2 ;  /* 0x0310000006658fae */ /* 0x0003e2000d101d4c */
[----:B------:R-:W-:Y:S02]  /*13a0*/  ISETP.GE.AND P2, PT, R24, 0x1, PT ;  /* 0x000000011800780c */ /* 0x000fe40003f46270 */
[----:B----4-:R-:W-:Y:S01]  /*13b0*/  @!P0 SHF.R.S32.HI R5, RZ, 0x1f, R10 ;  /* 0x0000001fff058819 */ /* 0x010fe2000001140a */
[----:B------:R-:W-:Y:S01]  /*13c0*/  IMAD.U32 R4, RZ, RZ, UR11 ;  /* 0x0000000bff047e24 */ /* 0x000fe2000f8e00ff */
[----:B---3--:R-:W-:-:S02]  /*13d0*/  SHF.R.S32.HI R17, RZ, 0x4, R18 ;  /* 0x00000004ff117819 */ /* 0x008fc40000011412 */
[----:B------:R-:W-:Y:S01]  /*13e0*/  @!P0 LEA.HI R16, R5, R10, RZ, 0x3 ;  /* 0x0000000a05108211 */ /* 0x000fe200078f18ff */
[----:B------:R-:W-:Y:S01]  /*13f0*/  IMAD.WIDE.U32 R4, R4, c[0x0][0x1e8], R12 ;  /* 0x00007a0004047a25 */ /* 0x000fe200078e000c */
[----:B------:R-:W-:Y:S02]  /*1400*/  LEA.HI R13, R18, R17, RZ, 0x1 ;  /* 0x00000011120d7211 */ /* 0x000fe400078f08ff */
[----:B------:R-:W-:Y:S02]  /*1410*/  @!P0 LOP3.LUT R12, R16, 0xfffffff8, RZ, 0xc0, !PT ;  /* 0xfffffff8100c8812 */ /* 0x000fe400078ec0ff */
[----:B------:R-:W-:Y:S01]  /*1420*/  IADD3 R5, R5, UR4, RZ ;  /* 0x0000000405057c10 */ /* 0x000fe2000fffe0ff */
[----:B------:R-:W-:Y:S01]  /*1430*/  ULDC.64 UR4, c[0x0][0x1e0] ;  /* 0x0000780000047ab9 */ /* 0x000fe20000000a00 */
[----:B------:R-:W-:Y:S01]  /*1440*/  LOP3.LUT R13, R13, 0xfffffffe, RZ, 0xc0, !PT ;  /* 0xfffffffe0d0d7812 */ /* 0x000fe200078ec0ff */
[----:B------:R-:W-:Y:S02]  /*1450*/  USHF.L.U32 UR16, UR4, 0x6, URZ ;  /* 0x0000000604107899 */ /* 0x000fe4000800063f */
[----:B------:R-:W-:Y:S01]  /*1460*/  IMAD.WIDE.U32 R28, R14, c[0x0][0x1f0], R4 ;  /* 0x00007c000e1c7a25 */ /* 0x000fe200078e0004 */
[----:B------:R-:W-:-:S02]  /*1470*/  USHF.L.U64.HI UR15, UR4, UR15, UR5 ;  /* 0x0000000f040f7299 */ /* 0x000fc40008010205 */
[----:B------:R-:W-:Y:S01]  /*1480*/  USHF.L.U32 UR10, UR4, 0x5, URZ ;  /* 0x00000005040a7899 */ /* 0x000fe2000800063f */
[----:B------:R-:W-:Y:S01]  /*1490*/  IMAD.U32 R100, RZ, RZ, UR16 ;  /* 0x00000010ff647e24 */ /* 0x000fe2000f8e00ff */
[----:B------:R-:W-:Y:S01]  /*14a0*/  UIMAD UR18, UR15, UR7, URZ ;  /* 0x000000070f1272a4 */ /* 0x000fe2000f8e023f */
[----:B------:R-:W-:Y:S01]  /*14b0*/  IMAD.MOV.U32 R102, RZ, RZ, R28 ;  /* 0x000000ffff667224 */ /* 0x000fe200078e001c */
[----:B------:R-:W-:Y:S01]  /*14c0*/  USHF.L.U64.HI UR9, UR4, UR9, UR5 ;  /* 0x0000000904097299 */ /* 0x000fe20008010205 */
[----:B------:R-:W-:Y:S01]  /*14d0*/  IMAD.IADD R17, R17, 0x1, -R13 ;  /* 0x0000000111117824 */ /* 0x000fe200078e0a0d */
[----:B------:R-:W-:Y:S01]  /*14e0*/  UIMAD UR18, UR6, UR16, UR18 ;  /* 0x00000010061272a4 */ /* 0x000fe2000f8e0212 */
[----:B-1----:R-:W-:Y:S01]  /*14f0*/  @!P0 IMAD.WIDE R6, R12, 0x2, R2 ;  /* 0x000000020c068825 */ /* 0x002fe200078e0202 */
[----:B------:R-:W-:Y:S01]  /*1500*/  ULDC.64 UR4, c[0x0][0x210] ;  /* 0x0000840000047ab9 */ /* 0x000fe20000000a00 */
[----:B------:R-:W-:Y:S01]  /*1510*/  STL.64 [R1+0x68], R28 ;  /* 0x0000681c01007387 */ /* 0x000fe20000100a00 */
[----:B------:R-:W-:Y:S01]  /*1520*/  UIMAD UR17, UR17, UR4, URZ ;  /* 0x00000004111172a4 */ /* 0x000fe2000f8e023f */
[----:B------:R-:W-:Y:S01]  /*1530*/  IMAD R12, R15, c[0x0][0x1f0], RZ ;  /* 0x00007c000f0c7a24 */ /* 0x000fe200078e02ff */
[----:B------:R-:W-:Y:S01]  /*1540*/  @UP0 UIMAD UR15, UR15, UR14, URZ ;  /* 0x0000000e0f0f02a4 */ /* 0x000fe2000f8e023f */
[----:B------:R1:W-:Y:S01]  /*1550*/  @!P0 LDGSTS.E.BYPASS.LTC128B.128 [R101+0x7100], [R6.64], !P5 ;  /* 0x0710000006658fae */ /* 0x0003e2000e901d4c */
[----:B------:R-:W-:Y:S01]  /*1560*/  ISETP.GE.AND P5, PT, R10, c[0x0][0x1d4], PT ;  /* 0x000075000a007a0c */ /* 0x000fe20003fa6270 */
[----:B------:R-:W-:Y:S01]  /*1570*/  IMAD R12, R14, c[0x0][0x1f4], R12 ;  /* 0x00007d000e0c7a24 */ /* 0x000fe200078e020c */
[----:B------:R-:W-:-:S03]  /*1580*/  UIMAD UR17, UR11, UR5, UR17 ;  /* 0x000000050b1172a4 */ /* 0x000fc6000f8e0211 */
[----:B------:R-:W-:Y:S01]  /*1590*/  ULDC.64 UR4, c[0x0][0x208] ;  /* 0x0000820000047ab9 */ /* 0x000fe20000000a00 */
[----:B------:R-:W-:Y:S02]  /*15a0*/  IADD3 R103, R29, R12, RZ ;  /* 0x0000000c1d677210 */ /* 0x000fe40007ffe0ff */
[----:B------:R-:W-:-:S03]  /*15b0*/  SEL R12, RZ, 0x1, P6 ;  /* 0x00000001ff0c7807 */ /* 0x000fc60003000000 */
[----:B------:R-:W-:Y:S01]  /*15c0*/  STL.64 [R1+0x58], R102 ;  /* 0x0000586601007387 */ /* 0x000fe20000100a00 */
[----:B-1----:R-:W-:Y:S02]  /*15d0*/  @!P0 SHF.R.S32.HI R7, RZ, 0x1f, R0 ;  /* 0x0000001fff078819 */ /* 0x002fe40000011400 */
[----:B------:R-:W-:Y:S02]  /*15e0*/  @!P0 SHF.R.S32.HI R6, RZ, 0x1f, R11 ;  /* 0x0000001fff068819 */ /* 0x000fe4000001140b */
[----:B------:R-:W-:Y:S02]  /*15f0*/  @!P0 LEA.HI R7, R7, R0, RZ, 0x3 ;  /* 0x0000000007078211 */ /* 0x000fe400078f18ff */
[----:B------:R-:W-:Y:S02]  /*1600*/  @!P0 LEA.HI R6, R6, R11, RZ, 0x3 ;  /* 0x0000000b06068211 */ /* 0x000fe400078f18ff */
[----:B------:R-:W-:Y:S02]  /*1610*/  @!P0 LOP3.LUT R7, R7, 0xfffffff8, RZ, 0xc0, !PT ;  /* 0xfffffff807078812 */ /* 0x000fe400078ec0ff */
[----:B------:R-:W-:-:S03]  /*1620*/  @!P0 LOP3.LUT R10, R6, 0xfffffff8, RZ, 0xc0, !PT ;  /* 0xfffffff8060a8812 */ /* 0x000fc600078ec0ff */
[----:B------:R-:W-:-:S04]  /*1630*/  @!P0 IMAD.WIDE R6, R7, 0x2, R2 ;  /* 0x0000000207068825 */ /* 0x000fc800078e0202 */
[----:B------:R-:W-:Y:S01]  /*1640*/  @!P0 IMAD.WIDE R4, R10, 0x2, R2 ;  /* 0x000000020a048825 */ /* 0x000fe200078e0202 */
[----:B------:R1:W-:Y:S01]  /*1650*/  @!P0 LDGSTS.E.BYPASS.LTC128B.128 [R101+0xb100], [R6.64], !P4 ;  /* 0x0b10000006658fae */ /* 0x0003e2000e101d4c */
[----:B------:R-:W-:Y:S02]  /*1660*/  ISETP.GE.AND P4, PT, R0, c[0x0][0x1d4], PT ;  /* 0x0000750000007a0c */ /* 0x000fe40003f86270 */
[----:B------:R-:W-:Y:S01]  /*1670*/  IMAD.WIDE.U32 R2, R100, UR7, R102 ;  /* 0x0000000764027c25 */ /* 0x000fe2000f8e0066 */
[----:B------:R2:W-:Y:S03]  /*1680*/  @!P0 LDGSTS.E.BYPASS.LTC128B.128 [R101+0xf100], [R4.64], !P3 ;  /* 0x0f10000004658fae */ /* 0x0005e6000d901d4c */
[----:B------:R-:W-:Y:S01]  /*1690*/  IMAD.SHL.U32 R10, R23, 0x8, RZ ;  /* 0x00000008170a7824 */ /* 0x000fe200078e00ff */
[----:B------:R-:W-:Y:S01]  /*16a0*/  IADD3 R0, R3, UR18, RZ ;  /* 0x0000001203007c10 */ /* 0x000fe2000fffe0ff */
[----:B------:R-:W0:Y:S01]  /*16b0*/  LDGDEPBAR ;  /* 0x00000000000079af */ /* 0x000e220000000000 */
[----:B------:R-:W-:-:S02]  /*16c0*/  UIMAD.WIDE.U32 UR18, UR7, UR4, URZ ;  /* 0x00000004071272a5 */ /* 0x000fc4000f8e003f */
[----:B------:R-:W-:-:S04]  /*16d0*/  UIMAD UR4, UR6, UR4, URZ ;  /* 0x00000004060472a4 */ /* 0x000fc8000f8e023f */
[----:B------:R-:W-:-:S03]  /*16e0*/  UIMAD UR4, UR7, UR5, UR4 ;  /* 0x00000005070472a4 */ /* 0x000fc6000f8e0204 */
[----:B------:R-:W-:Y:S02]  /*16f0*/  UMOV UR5, 0xffffffc0 ;  /* 0xffffffc000057882 */ /* 0x000fe40000000000 */
[----:B------:R-:W-:Y:S01]  /*1700*/  UIADD3 UR4, UR19, UR4, URZ ;  /* 0x0000000413047290 */ /* 0x000fe2000fffe03f */
[----:B-1----:R-:W-:-:S05]  /*1710*/  @P2 LEA R6, P3, R2, c[0x0][0x1c8], 0x1 ;  /* 0x0000720002062a11 */ /* 0x002fca00078608ff */
[----:B------:R-:W-:Y:S01]  /*1720*/  IMAD.U32 R13, RZ, RZ, UR4 ;  /* 0x00000004ff0d7e24 */ /* 0x000fe2000f8e00ff */
[----:B------:R-:W-:Y:S01]  /*1730*/  ULDC UR4, c[0x0][0x1d0] ;  /* 0x0000740000047ab9 */ /* 0x000fe20000000800 */
[----:B--2---:R-:W-:Y:S01]  /*1740*/  IMAD.SHL.U32 R4, R25, 0x40, RZ ;  /* 0x0000004019047824 */ /* 0x004fe200078e00ff */
[C---:B------:R-:W-:Y:S01]  /*1750*/  @P1 IADD3 R5, P0, R2.reuse, UR10, RZ ;  /* 0x0000000a02051c10 */ /* 0x040fe2000ff1e0ff */
[----:B------:R-:W-:Y:S01]  /*1760*/  UIMAD UR4, UR7, UR5, UR4 ;  /* 0x00000005070472a4 */ /* 0x000fe2000f8e0204 */
[----:B------:R-:W-:Y:S02]  /*1770*/  @P2 LEA.HI.X R7, R2, c[0x0][0x1cc], R0, 0x1, P3 ;  /* 0x0000730002072a11 */ /* 0x000fe400018f0c00 */
[----:B------:R-:W-:Y:S02]  /*1780*/  LOP3.LUT R3, R4, 0x1c0, RZ, 0xc0, !PT ;  /* 0x000001c004037812 */ /* 0x000fe400078ec0ff */
[----:B------:R-:W-:Y:S01]  /*1790*/  @P1 IADD3.X R2, R0, UR9, RZ, P0, !PT ;  /* 0x0000000900021c10 */ /* 0x000fe200087fe4ff */
[----:B------:R-:W-:Y:S01]  /*17a0*/  IMAD R0, R26, c[0x0][0x208], RZ ;  /* 0x000082001a007a24 */ /* 0x000fe200078e02ff */
[----:B------:R-:W-:Y:S01]  /*17b0*/  LOP3.LUT R10, R3, 0x8, R10, 0xf8, !PT ;  /* 0x00000008030a7812 */ /* 0x000fe200078ef80a */
[----:B------:R1:W-:Y:S01]  /*17c0*/  @P2 LDGSTS.E.BYPASS.LTC128B.128 [R101+0x10100], [R6.64], !P6 ;  /* 0x1010000006652fae */ /* 0x0003e2000f101d4c */
[----:B------:R-:W-:Y:S01]  /*17d0*/  SHF.R.U32.HI R3, RZ, 0x3, R3 ;  /* 0x00000003ff037819 */ /* 0x000fe20000011603 */
[----:B------:R-:W-:Y:S01]  /*17e0*/  IMAD R0, R23, c[0x0][0x20c], R0 ;  /* 0x0000830017007a24 */ /* 0x000fe200078e0200 */
[----:B------:R-:W-:Y:S01]  /*17f0*/  ISETP.GE.AND P3, PT, R11, c[0x0][0x1d4], PT ;  /* 0x000075000b007a0c */ /* 0x000fe20003f66270 */
[----:B------:R1:W-:Y:S01]  /*1800*/  @P2 LDGSTS.E.BYPASS.LTC128B.128 [R101+0x12100], [R6.64+0x80], !P5 ;  /* 0x1210008006652fae */ /* 0x0003e2000e901d4c */
[----:B------:R-:W-:Y:S01]  /*1810*/  LOP3.LUT R3, R10, R3, RZ, 0x3c, !PT ;  /* 0x000000030a037212 */ /* 0x000fe200078e3cff */
[----:B------:R-:W-:Y:S01]  /*1820*/  IMAD.IADD R9, R9, 0x1, R0 ;  /* 0x0000000109097824 */ /* 0x000fe200078e0200 */
[----:B------:R-:W-:Y:S01]  /*1830*/  LOP3.LUT R10, R18, 0xfffffff0, RZ, 0xc0, !PT ;  /* 0xfffffff0120a7812 */ /* 0x000fe200078ec0ff */
[----:B------:R1:W-:Y:S01]  /*1840*/  @P2 LDGSTS.E.BYPASS.LTC128B.128 [R101+0x14100], [R6.64+0x100], !P4 ;  /* 0x1410010006652fae */ /* 0x0003e2000e101d4c */
[----:B------:R-:W-:Y:S01]  /*1850*/  @P1 LEA R4, P0, R5, c[0x0][0x1c8], 0x1 ;  /* 0x0000720005041a11 */ /* 0x000fe200078008ff */
[----:B------:R-:W-:Y:S01]  /*1860*/  IMAD R0, R17, 0x200, R3 ;  /* 0x0000020011007824 */ /* 0x000fe200078e0203 */
[----:B------:R-:W-:Y:S01]  /*1870*/  SEL R11, RZ, 0x2, P5 ;  /* 0x00000002ff0b7807 */ /* 0x000fe20002800000 */
[----:B------:R-:W-:Y:S01]  /*1880*/  IMAD.IADD R10, R164, 0x1, -R10 ;  /* 0x00000001a40a7824 */ /* 0x000fe200078e0a0a */
[----:B------:R-:W-:Y:S01]  /*1890*/  @P1 LEA.HI.X R5, R5, c[0x0][0x1cc], R2, 0x1, P0 ;  /* 0x0000730005051a11 */ /* 0x000fe200000f0c02 */
[----:B------:R-:W-:Y:S01]  /*18a0*/  IMAD.SHL.U32 R236, R0, 0x2, RZ ;  /* 0x0000000200ec7824 */ /* 0x000fe200078e00ff */
[----:B------:R-:W-:Y:S01]  /*18b0*/  MOV R2, UR11 ;  /* 0x0000000b00027c02 */ /* 0x000fe20008000f00 */
[----:B------:R1:W-:Y:S01]  /*18c0*/  @P2 LDGSTS.E.BYPASS.LTC128B.128 [R101+0x16100], [R6.64+0x180], !P3 ;  /* 0x1610018006652fae */ /* 0x0003e2000d901d4c */
[----:B------:R-:W-:-:S02]  /*18d0*/  SHF.R.S32.HI R16, RZ, 0x1f, R10 ;  /* 0x0000001fff107819 */ /* 0x000fc4000001140a */
[----:B------:R-:W-:Y:S01]  /*18e0*/  LOP3.LUT P0, RZ, R25, 0x2, RZ, 0xc0, !PT ;  /* 0x0000000219ff7812 */ /* 0x000fe2000780c0ff */
[----:B------:R-:W-:Y:S01]  /*18f0*/  IMAD.WIDE.U32 R2, R2, c[0x0][0x210], R8 ;  /* 0x0000840002027a25 */ /* 0x000fe200078e0008 */
[----:B------:R-:W-:Y:S01]  /*1900*/  LEA.HI R16, R16, R10, RZ, 0x3 ;  /* 0x0000000a10107211 */ /* 0x000fe200078f18ff */
[----:B------:R2:W-:Y:S01]  /*1910*/  @P1 LDGSTS.E.BYPASS.LTC128B.128 [R101+0x11100], [R4.64], !P6 ;  /* 0x1110000004651fae */ /* 0x0005e2000f101d4c */
[----:B------:R-:W-:Y:S02]  /*1920*/  IADD3 R8, R236, 0x10100, RZ ;  /* 0x00010100ec087810 */ /* 0x000fe40007ffe0ff */
[----:B------:R-:W-:Y:S01]  /*1930*/  LOP3.LUT R0, R16, 0xfffffff8, RZ, 0xc0, !PT ;  /* 0xfffffff810007812 */ /* 0x000fe200078ec0ff */
[----:B------:R2:W-:Y:S01]  /*1940*/  @P1 LDGSTS.E.BYPASS.LTC128B.128 [R101+0x13100], [R4.64+0x80], !P5 ;  /* 0x1310008004651fae */ /* 0x0005e2000e901d4c */
[----:B------:R-:W-:Y:S02]  /*1950*/  IADD3 R3, R3, UR17, RZ ;  /* 0x0000001103037c10 */ /* 0x000fe4000fffe0ff */
[----:B------:R-:W-:Y:S01]  /*1960*/  IADD3 R10, R10, -R0, RZ ;  /* 0x800000000a0a7210 */ /* 0x000fe20007ffe0ff */
[----:B------:R-:W-:Y:S01]  /*1970*/  IMAD R0, R15, c[0x0][0x218], RZ ;  /* 0x000086000f007a24 */ /* 0x000fe200078e02ff */
[----:B------:R2:W-:Y:S01]  /*1980*/  @P1 LDGSTS.E.BYPASS.LTC128B.128 [R101+0x15100], [R4.64+0x100], !P4 ;  /* 0x1510010004651fae */ /* 0x0005e2000e101d4c */
[----:B------:R-:W-:Y:S01]  /*1990*/  IMAD.WIDE.U32 R20, R14, c[0x0][0x218], R2 ;  /* 0x000086000e147a25 */ /* 0x000fe200078e0002 */
[----:B------:R-:W-:-:S02]  /*19a0*/  IADD3 R243, R236, 0x10120, RZ ;  /* 0x00010120ecf37810 */ /* 0x000fc40007ffe0ff */
[----:B------:R2:W-:Y:S01]  /*19b0*/  @P1 LDGSTS.E.BYPASS.LTC128B.128 [R101+0x17100], [R4.64+0x180], !P3 ;  /* 0x1710018004651fae */ /* 0x0005e2000d901d4c */
[----:B------:R-:W-:Y:S01]  /*19c0*/  IMAD R15, R14, c[0x0][0x21c], R0 ;  /* 0x000087000e0f7a24 */ /* 0x000fe200078e0200 */
[----:B------:R-:W-:Y:S01]  /*19d0*/  @P0 IADD3 R243, R8, -0x20, RZ ;  /* 0xffffffe008f30810 */ /* 0x000fe20007ffe0ff */
[----:B------:R-:W-:Y:S01]  /*19e0*/  IMAD.SHL.U32 R0, R10, 0x40, RZ ;  /* 0x000000400a007824 */ /* 0x000fe200078e00ff */
[----:B------:R-:W0:Y:S01]  /*19f0*/  LDGDEPBAR ;  /* 0x00000000000079af */ /* 0x000e220000000000 */
[----:B------:R-:W-:Y:S01]  /*1a00*/  IMAD.U32 R3, RZ, RZ, UR19 ;  /* 0x00000013ff037e24 */ /* 0x000fe2000f8e00ff */
[----:B------:R-:W-:Y:S01]  /*1a10*/  SHF.L.U32 R3, R17, 0x3, RZ ;  /* 0x0000000311037819 */ /* 0x000fe200000006ff */
[----:B------:R-:W-:Y:S01]  /*1a20*/  IMAD.U32 R2, RZ, RZ, UR18 ;  /* 0x00000012ff027e24 */ /* 0x000fe2000f8e00ff */
[----:B------:R-:W-:Y:S01]  /*1a30*/  LOP3.LUT R0, R0, 0x1c0, RZ, 0xc0, !PT ;  /* 0x000001c000007812 */ /* 0x000fe200078ec0ff */
[----:B------:R-:W-:Y:S01]  /*1a40*/  IMAD.IADD R19, R21, 0x1, R15 ;  /* 0x0000000115137824 */ /* 0x000fe200078e020f */
[----:B------:R-:W-:Y:S01]  /*1a50*/  SEL R9, RZ, 0x4, P4 ;  /* 0x00000004ff097807 */ /* 0x000fe20002000000 */
[----:B------:R-:W-:Y:S01]  /*1a60*/  STL.64 [R1+0x60], R20 ;  /* 0x0000601401007387 */ /* 0x000fe20000100a00 */
[----:B------:R-:W-:-:S02]  /*1a70*/  LOP3.LUT R8, R0, 0x8, R3, 0xf8, !PT ;  /* 0x0000000800087812 */ /* 0x000fc400078ef803 */
[----:B------:R-:W-:Y:S01]  /*1a80*/  SHF.R.U32.HI R3, RZ, 0x3, R0 ;  /* 0x00000003ff037819 */ /* 0x000fe20000011600 */
[----:B------:R-:W-:Y:S01]  /*1a90*/  STL [R1+0x54], R19 ;  /* 0x0000541301007387 */ /* 0x000fe20000100800 */
[----:B------:R-:W-:Y:S02]  /*1aa0*/  LEA R0, P0, R2, R20, 0x6 ;  /* 0x0000001402007211 */ /* 0x000fe400078030ff */
[----:B------:R-:W-:Y:S02]  /*1ab0*/  LOP3.LUT R3, R8, R3, RZ, 0x3c, !PT ;  /* 0x0000000308037212 */ /* 0x000fe400078e3cff */
[----:B------:R-:W-:Y:S02]  /*1ac0*/  LEA.HI.X R2, R2, R19, R13, 0x6, P0 ;  /* 0x0000001302027211 */ /* 0x000fe400000f340d */
[----:B-1----:R-:W-:Y:S02]  /*1ad0*/  LEA R6, P1, R0, c[0x0][0x1f8], 0x1 ;  /* 0x00007e0000067a11 */ /* 0x002fe400078208ff */
[----:B------:R-:W-:-:S02]  /*1ae0*/  IADD3 R9, R9, R11, R12 ;  /* 0x0000000b09097210 */ /* 0x000fc40007ffe00c */
[----:B------:R-:W-:Y:S01]  /*1af0*/  LEA.HI.X R7, R0, c[0x0][0x1fc], R2, 0x1, P1 ;  /* 0x00007f0000077a11 */ /* 0x000fe200008f0c02 */
[----:B--2---:R-:W-:Y:S01]  /*1b00*/  IMAD.SHL.U32 R4, R16, 0x40, RZ ;  /* 0x0000004010047824 */ /* 0x004fe200078e00ff */
[----:B------:R-:W-:Y:S01]  /*1b10*/  SHF.L.U32 R0, R92, 0x5, RZ ;  /* 0x000000055c007819 */ /* 0x000fe200000006ff */
[----:B------:R-:W-:Y:S01]  /*1b20*/  IMAD.MOV.U32 R5, RZ, RZ, c[0x0][0x20c] ;  /* 0x00008300ff057624 */ /* 0x000fe200078e00ff */
[----:B------:R-:W-:Y:S01]  /*1b30*/  SEL R2, RZ, 0x8, P3 ;  /* 0x00000008ff027807 */ /* 0x000fe20001800000 */
[----:B------:R-:W-:-:S04]  /*1b40*/  DEPBAR.LE SB0, 0x1 ;  /* 0x000080400000791a */ /* 0x000fc80000000000 */
[----:B------:R-:W-:Y:S01]  /*1b50*/  LOP3.LUT R4, R3, 0xfffffe00, R4, 0xf8, !PT ;  /* 0xfffffe0003047812 */ /* 0x000fe200078ef804 */
[----:B------:R-:W-:Y:S01]  /*1b60*/  IMAD.MOV.U32 R3, RZ, RZ, c[0x0][0x208] ;  /* 0x00008200ff037624 */ /* 0x000fe200078e00ff */
[----:B------:R-:W-:Y:S01]  /*1b70*/  LOP3.LUT R0, R0, 0x7ffffc00, RZ, 0xc0, !PT ;  /* 0x7ffffc0000007812 */ /* 0x000fe200078ec0ff */
[----:B------:R-:W-:Y:S01]  /*1b80*/  BAR.SYNC.DEFER_BLOCKING 0x0 ;  /* 0x0000000000007b1d */ /* 0x000fe20000010000 */
[----:B------:R-:W-:Y:S01]  /*1b90*/  LOP3.LUT P0, RZ, R10, 0x4, RZ, 0xc0, !PT ;  /* 0x000000040aff7812 */ /* 0x000fe2000780c0ff */
[C---:B------:R-:W-:Y:S01]  /*1ba0*/  IMAD.SHL.U32 R237, R4.reuse, 0x2, RZ ;  /* 0x0000000204ed7824 */ /* 0x040fe200078e00ff */
[----:B------:R-:W-:Y:S01]  /*1bb0*/  LEA R8, P1, R3, R6, 0x6 ;  /* 0x0000000603087211 */ /* 0x000fe200078230ff */
[----:B------:R-:W-:Y:S01]  /*1bc0*/  IMAD.IADD R220, R4, 0x1, R0 ;  /* 0x0000000104dc7824 */ /* 0x000fe200078e0200 */
[----:B------:R-:W-:Y:S01]  /*1bd0*/  LOP3.LUT P2, RZ, R10, 0x2, RZ, 0xc0, !PT ;  /* 0x000000020aff7812 */ /* 0x000fe2000784c0ff */
[----:B------:R-:W-:Y:S01]  /*1be0*/  IMAD.IADD R10, R9, 0x1, R2 ;  /* 0x00000001090a7824 */ /* 0x000fe200078e0202 */
[----:B------:R-:W-:Y:S01]  /*1bf0*/  LEA.HI.X R9, R3, R7, R5, 0x6, P1 ;  /* 0x0000000703097211 */ /* 0x000fe200008f3405 */
[----:B------:R-:W-:Y:S01]  /*1c00*/  IMAD.MOV.U32 R5, RZ, RZ, 0x10 ;  /* 0x00000010ff057424 */ /* 0x000fe200078e00ff */
[C---:B------:R-:W-:Y:S01]  /*1c10*/  LEA R228, R220.reuse, 0x100, 0x1 ;  /* 0x00000100dce47811 */ /* 0x040fe200078e08ff */
[----:B------:R-:W-:Y:S01]  /*1c20*/  IMAD.MOV.U32 R0, RZ, RZ, 0x20 ;  /* 0x00000020ff007424 */ /* 0x000fe200078e00ff */
[----:B------:R-:W-:Y:S01]  /*1c30*/  IADD3 R3, -R23, UR4, RZ ;  /* 0x0000000417037c10 */ /* 0x000fe2000fffe1ff */
[----:B------:R-:W-:Y:S01]  /*1c40*/  IMAD.SHL.U32 R220, R220, 0x2, RZ ;  /* 0x00000002dcdc7824 */ /* 0x000fe200078e00ff */
[----:B------:R-:W-:Y:S01]  /*1c50*/  SEL R5, R5, 0xfffffff0, !P2 ;  /* 0xfffffff005057807 */ /* 0x000fe20005000000 */
[----:B------:R-:W-:Y:S01]  /*1c60*/  IMAD.MOV.U32 R2, RZ, RZ, -0x40 ;  /* 0xffffffc0ff027424 */ /* 0x000fe200078e00ff */
[----:B------:R-:W-:-:S02]  /*1c70*/  SEL R0, R0, 0xffffffe0, !P0 ;  /* 0xffffffe000007807 */ /* 0x000fc40004000000 */
[C---:B------:R-:W-:Y:S01]  /*1c80*/  LEA R224, R5.reuse, R228, 0x1 ;  /* 0x000000e405e07211 */ /* 0x040fe200078e08ff */
[----:B------:R-:W-:Y:S01]  /*1c90*/  IMAD R238, R5, 0x2, R237 ;  /* 0x0000000205ee7824 */ /* 0x000fe200078e02ed */
[----:B------:R-:W-:Y:S01]  /*1ca0*/  LOP3.LUT P2, RZ, R10, 0x2, RZ, 0xc0, !PT ;  /* 0x000000020aff7812 */ /* 0x000fe2000784c0ff */
[C---:B------:R-:W-:Y:S01]  /*1cb0*/  IMAD R228, R0.reuse, 0x2, R228 ;  /* 0x0000000200e47824 */ /* 0x040fe200078e02e4 */
[C---:B------:R-:W-:Y:S01]  /*1cc0*/  ISETP.LT.OR P1, PT, R3.reuse, 0x1, P6 ;  /* 0x000000010300780c */ /* 0x040fe20003721670 */
[C---:B------:R-:W-:Y:S01]  /*1cd0*/  IMAD R232, R0.reuse, 0x2, R224 ;  /* 0x0000000200e87824 */ /* 0x040fe200078e02e0 */
[C---:B------:R-:W-:Y:S01]  /*1ce0*/  ISETP.LT.OR P0, PT, R3.reuse, 0x1, !P2 ;  /* 0x000000010300780c */ /* 0x040fe20005701670 */
[----:B------:R-:W1:Y:S01]  /*1cf0*/  LDSM.16.M88.4 R168, [R220+0x100] ;  /* 0x00010000dca8783b */ /* 0x000e620000000200 */
[----:B------:R-:W-:Y:S01]  /*1d00*/  P2R R11, PR, RZ, 0x20 ;  /* 0x00000020ff0b7803 */ /* 0x000fe20000000000 */
[C---:B------:R-:W-:Y:S01]  /*1d10*/  IMAD R240, R0.reuse, 0x2, R238 ;  /* 0x0000000200f07824 */ /* 0x040fe200078e02ee */
[----:B------:R-:W-:Y:S01]  /*1d20*/  ISETP.LT.OR P2, PT, R3, 0x21, !P2 ;  /* 0x000000210300780c */ /* 0x000fe20005741670 */
[----:B------:R-:W-:Y:S01]  /*1d30*/  LDSM.16.M88.4 R188, [R220+0x4100] ;  /* 0x00410000dcbc783b */ /* 0x000fe20000000200 */
[----:B------:R-:W-:-:S03]  /*1d40*/  LEA R241, R0, R237, 0x1 ;  /* 0x000000ed00f17211 */ /* 0x000fc600078e08ff */
[----:B------:R-:W-:Y:S04]  /*1d50*/  LDSM.16.M88.4 R204, [R220+0x8100] ;  /* 0x00810000dccc783b */ /* 0x000fe80000000200 */
[----:B------:R-:W-:Y:S04]  /*1d60*/  LDSM.16.M88.4 R172, [R224] ;  /* 0x00000000e0ac783b */ /* 0x000fe80000000200 */
[----:B------:R-:W-:Y:S04]  /*1d70*/  LDSM.16.M88.4 R192, [R224+0x4000] ;  /* 0x00400000e0c0783b */ /* 0x000fe80000000200 */
[----:B------:R-:W-:Y:S04]  /*1d80*/  LDSM.16.M88.4 R208, [R224+0x8000] ;  /* 0x00800000e0d0783b */ /* 0x000fe80000000200 */
[----:B------:R-:W-:Y:S04]  /*1d90*/  LDSM.16.M88.4 R180, [R228] ;  /* 0x00000000e4b4783b */ /* 0x000fe80000000200 */
[----:B------:R-:W-:Y:S04]  /*1da0*/  LDSM.16.M88.4 R196, [R228+0x4000] ;  /* 0x00400000e4c4783b */ /* 0x000fe80000000200 */
[----:B------:R-:W-:Y:S04]  /*1db0*/  LDSM.16.M88.4 R212, [R228+0x8000] ;  /* 0x00800000e4d4783b */ /* 0x000fe80000000200 */
[----:B------:R-:W-:Y:S04]  /*1dc0*/  LDSM.16.M88.4 R184, [R232] ;  /* 0x00000000e8b8783b */ /* 0x000fe80000000200 */
[----:B------:R-:W-:Y:S04]  /*1dd0*/  LDSM.16.M88.4 R200, [R232+0x4000] ;  /* 0x00400000e8c8783b */ /* 0x000fe80000000200 */
[----:B------:R-:W-:Y:S04]  /*1de0*/  LDSM.16.M88.4 R216, [R232+0x8000] ;  /* 0x00800000e8d8783b */ /* 0x000fe80000000200 */
[----:B------:R-:W-:Y:S04]  /*1df0*/  LDSM.16.M88.4 R220, [R220+0xc100] ;  /* 0x00c10000dcdc783b */ /* 0x000fe80000000200 */
[----:B------:R-:W-:Y:S04]  /*1e00*/  LDSM.16.M88.4 R224, [R224+0xc000] ;  /* 0x00c00000e0e0783b */ /* 0x000fe80000000200 */
[----:B------:R-:W-:Y:S04]  /*1e10*/  LDSM.16.M88.4 R228, [R228+0xc000] ;  /* 0x00c00000e4e4783b */ /* 0x000fe80000000200 */
[----:B------:R-:W-:Y:S04]  /*1e20*/  LDSM.16.M88.4 R232, [R232+0xc000] ;  /* 0x00c00000e8e8783b */ /* 0x000fe80000000200 */
[----:B------:R-:W-:Y:S06]  /*1e30*/  BAR.SYNC.DEFER_BLOCKING 0x0 ;  /* 0x0000000000007b1d */ /* 0x000fec0000010000 */
[----:B-1----:R-:W-:Y:S04]  /*1e40*/  STL [R1+0x74], R170 ;  /* 0x000074aa01007387 */ /* 0x002fe80000100800 */
[----:B------:R-:W-:Y:S01]  /*1e50*/  STL [R1+0x70], R171 ;  /* 0x000070ab01007387 */ /* 0x000fe20000100800 */
[----:B------:R-:W-:-:S04]  /*1e60*/  DEPBAR.LE SB0, 0x0 ;  /* 0x000080000000791a */ /* 0x000fc80000000000 */
[----:B------:R-:W-:Y:S06]  /*1e70*/  BAR.SYNC.DEFER_BLOCKING 0x0 ;  /* 0x0000000000007b1d */ /* 0x000fec0000010000 */
[----:B------:R-:W1:Y:S04]  /*1e80*/  LDSM.16.M88.4 R16, [R236+0x10100] ;  /* 0x01010000ec10783b */ /* 0x000e680000000200 */
[----:B------:R-:W2:Y:S04]  /*1e90*/  LDSM.16.M88.4 R32, [R236+0x10900] ;  /* 0x01090000ec20783b */ /* 0x000ea80000000200 */
[----:B------:R-:W-:Y:S04]  /*1ea0*/  LDSM.16.M88.4 R36, [R236+0x11100] ;  /* 0x01110000ec24783b */ /* 0x000fe80000000200 */
[----:B------:R-:W3:Y:S04]  /*1eb0*/  LDSM.16.M88.4 R40, [R236+0x11900] ;  /* 0x01190000ec28783b */ /* 0x000ee80000000200 */
[----:B------:R-:W4:Y:S04]  /*1ec0*/  LDSM.16.M88.4 R28, [R243] ;  /* 0x00000000f31c783b */ /* 0x000f280000000200 */
[----:B------:R-:W4:Y:S04]  /*1ed0*/  LDSM.16.M88.4 R48, [R243+0x800] ;  /* 0x00080000f330783b */ /* 0x000f280000000200 */
[----:B------:R-:W4:Y:S04]  /*1ee0*/  LDSM.16.M88.4 R60, [R243+0x1000] ;  /* 0x00100000f33c783b */ /* 0x000f280000000200 */
[----:B------:R-:W4:Y:S04]  /*1ef0*/  LDSM.16.M88.4 R72, [R243+0x1800] ;  /* 0x00180000f348783b */ /* 0x000f280000000200 */
[----:B------:R-:W-:Y:S01]  /*1f00*/  @!PT LDS RZ, [RZ] ;  /* 0x00000000fffff984 */ /* 0x000fe20000000800 */
[----:B------:R-:W-:Y:S01]  /*1f10*/  @!PT LDS RZ, [RZ] ;  /* 0x00000000fffff984 */ /* 0x000fe20000000800 */
[----:B------:R-:W-:Y:S01]  /*1f20*/  @!PT LDS RZ, [RZ] ;  /* 0x00000000fffff984 */ /* 0x000fe20000000800 */
[----:B------:R4:W-:Y:S01]  /*1f30*/  LDGSTS.E.BYPASS.LTC128B.128 [R101+0x100], [R6.64], !P1 ;  /* 0x0010000006657fae */ /* 0x0009e2000c901d4c */
[----:B------:R-:W-:-:S03]  /*1f40*/  LOP3.LUT P1, RZ, R10, 0x4, RZ, 0xc0, !PT ;  /* 0x000000040aff7812 */ /* 0x000fc6000782c0ff */
[----:B------:R4:W-:Y:S01]  /*1f50*/  LDGSTS.E.BYPASS.LTC128B.128 [R101+0x2100], [R6.64+0x80], !P0 ;  /* 0x0210008006657fae */ /* 0x0009e2000c101d4c */
[C---:B------:R-:W-:Y:S02]  /*1f60*/  ISETP.LT.OR P0, PT, R3.reuse, 0x1, !P1 ;  /* 0x000000010300780c */ /* 0x040fe40004f01670 */
[----:B------:R-:W-:Y:S01]  /*1f70*/  ISETP.LT.OR P1, PT, R3, 0x21, !P1 ;  /* 0x000000210300780c */ /* 0x000fe20004f21670 */
[C---:B-1----:R-:W-:Y:S08]  /*1f80*/  HMMA.16816.F32.BF16 R12, R168.reuse, R16, RZ ;  /* 0x00000010a80c723c */ /* 0x042ff000000418ff */
[----:B--2---:R-:W-:Y:S02]  /*1f90*/  HMMA.16816.F32.BF16 R20, R168, R32, RZ ;  /* 0x00000020a814723c */ /* 0x004fe400000418ff */
[----:B------:R1:W-:Y:S01]  /*1fa0*/  LDGSTS.E.BYPASS.LTC128B.128 [R101+0x4100], [R6.64+0x100], !P0 ;  /* 0x0410010006657fae */ /* 0x0003e2000c101d4c */
[----:B------:R-:W-:-:S04]  /*1fb0*/  LOP3.LUT P0, RZ, R25, 0x4, RZ, 0xc0, !PT ;  /* 0x0000000419ff7812 */ /* 0x000fc8000780c0ff */
[----:B------:R-:W-:Y:S01]  /*1fc0*/  SEL R2, R2, 0x40, P0 ;  /* 0x0000004002027807 */ /* 0x000fe20000000000 */
[----:B---3--:R-:W-:Y:S01]  /*1fd0*/  HMMA.16816.F32.BF16 R24, R168, R40, RZ ;  /* 0x00000028a818723c */ /* 0x008fe200000418ff */
[----:B------:R-:W-:Y:S02]  /*1fe0*/  LOP3.LUT P0, RZ, R10, 0x8, RZ, 0xc0, !PT ;  /* 0x000000080aff7812 */ /* 0x000fe4000780c0ff */
[----:B------:R-:W-:Y:S01]  /*1ff0*/  IADD3 R242, R236, R2, RZ ;  /* 0x00000002ecf27210 */ /* 0x000fe20007ffe0ff */
[----:B------:R-:W-:Y:S01]  /*2000*/  IMAD.IADD R239, R2, 0x1, R243 ;  /* 0x0000000102ef7824 */ /* 0x000fe200078e02f3 */
[C---:B------:R-:W-:Y:S02]  /*2010*/  ISETP.LT.OR P5, PT, R3.reuse, 0x1, !P0 ;  /* 0x000000010300780c */ /* 0x040fe400047a1670 */
[----:B------:R-:W-:Y:S01]  /*2020*/  ISETP.LT.OR P0, PT, R3, 0x21, !P0 ;  /* 0x000000210300780c */ /* 0x000fe20004701670 */
[----:B----4-:R-:W-:Y:S01]  /*2030*/  HMMA.16816.F32.BF16 R64, R172, R28, R12 ;  /* 0x0000001cac40723c */ /* 0x010fe2000004180c */
[----:B------:R-:W-:-:S05]  /*2040*/  LOP3.LUT R2, R92, 0xffffffe0, RZ, 0xc0, !PT ;  /* 0xffffffe05c027812 */ /* 0x000fca00078ec0ff */
[----:B------:R-:W-:Y:S02]  /*2050*/  IMAD.IADD R2, R164, 0x1, -R2 ;  /* 0x00000001a4027824 */ /* 0x000fe400078e0a02 */
[----:B------:R-:W-:Y:S02]  /*2060*/  HMMA.16816.F32.BF16 R12, R168, R18, RZ ;  /* 0x00000012a80c723c */ /* 0x000fe400000418ff */
[----:B------:R1:W-:Y:S01]  /*2070*/  LDGSTS.E.BYPASS.LTC128B.128 [R101+0x6100], [R6.64+0x180], !P5 ;  /* 0x0610018006657fae */ /* 0x0003e2000e901d4c */
[----:B------:R-:W-:Y:S02]  /*2080*/  ISETP.LT.OR P5, PT, R3, 0x21, P6 ;  /* 0x000000210300780c */ /* 0x000fe400037a1670 */
[----:B------:R-:W-:-:S03]  /*2090*/  SHF.R.S32.HI R3, RZ, 0x1f, R2 ;  /* 0x0000001fff037819 */ /* 0x000fc60000011402 */
[----:B------:R-:W-:Y:S01]  /*20a0*/  HMMA.16816.F32.BF16 R16, R168, R34, RZ ;  /* 0x00000022a810723c */ /* 0x000fe200000418ff */
[----:B------:R-:W-:-:S04]  /*20b0*/  LEA.HI R3, R3, R2, RZ, 0x2 ;  /* 0x0000000203037211 */ /* 0x000fc800078f10ff */
[----:B------:R-:W-:-:S03]  /*20c0*/  LOP3.LUT R3, R3, 0x7ffffffc, RZ, 0xc0, !PT ;  /* 0x7ffffffc03037812 */ /* 0x000fc600078ec0ff */
[----:B------:R2:W-:Y:S01]  /*20d0*/  LDGSTS.E.BYPASS.LTC128B.128 [R101+0x1100], [R8.64], !P5 ;  /* 0x0110000008657fae */ /* 0x0005e2000e901d4c */
[----:B------:R-:W-:Y:S01]  /*20e0*/  ISETP.NE.AND P5, PT, R11, RZ, PT ;  /* 0x000000ff0b00720c */ /* 0x000fe20003fa5270 */
[C---:B------:R-:W-:Y:S01]  /*20f0*/  HMMA.16816.F32.BF16 R32, R172.reuse, R48, R20 ;  /* 0x00000030ac20723c */ /* 0x040fe20000041814 */
[----:B------:R-:W-:Y:S01]  /*2100*/  IMAD.IADD R3, R2, 0x1, -R3 ;  /* 0x0000000102037824 */ /* 0x000fe200078e0a03 */
[----:B------:R2:W-:Y:S01]  /*2110*/  LDGSTS.E.BYPASS.LTC128B.128 [R101+0x3100], [R8.64+0x80], !P2 ;  /* 0x0310008008657fae */ /* 0x0005e2000d101d4c */
[----:B------:R-:W-:Y:S01]  /*2120*/  IMAD.U32 R2, RZ, RZ, UR4 ;  /* 0x00000004ff027e24 */ /* 0x000fe2000f8e00ff */
[----:B------:R-:W-:Y:S02]  /*2130*/  @UP0 USHF.R.S32.HI UR4, URZ, 0x1f, UR14 ;  /* 0x0000001f3f040899 */ /* 0x000fe4000801140e */
[----:B------:R2:W-:Y:S01]  /*2140*/  LDGSTS.E.BYPASS.LTC128B.128 [R101+0x5100], [R8.64+0x100], !P1 ;  /* 0x0510010008657fae */ /* 0x0005e2000c901d4c */
[----:B------:R-:W-:Y:S01]  /*2150*/  IMAD R2, R3, -0x2, R2 ;  /* 0xfffffffe03027824 */ /* 0x000fe200078e0202 */
[----:B------:R-:W-:Y:S01]  /*2160*/  HMMA.16816.F32.BF16 R56, R172, R30, R12 ;  /* 0x0000001eac38723c */ /* 0x000fe2000004180c */
[----:B------:R-:W-:Y:S01]  /*2170*/  @UP0 UIMAD UR4, UR4, UR16, UR15 ;  /* 0x00000010040402a4 */ /* 0x000fe2000f8e020f */
[----:B------:R2:W-:Y:S02]  /*2180*/  LDGSTS.E.BYPASS.LTC128B.128 [R101+0x7100], [R8.64+0x180], !P0 ;  /* 0x0710018008657fae */ /* 0x0005e4000c101d4c */
[----:B------:R-:W-:-:S02]  /*2190*/  ISETP.GT.AND P0, PT, R2, RZ, PT ;  /* 0x000000ff0200720c */ /* 0x000fc40003f04270 */
[----:B------:R-:W3:Y:S01]  /*21a0*/  LDSM.16.M88.4 R52, [R242+0x10100] ;  /* 0x01010000f234783b */ /* 0x000ee20000000200 */
[C---:B------:R-:W-:Y:S01]  /*21b0*/  ISETP.GT.AND P2, PT, R2.reuse, 0x1, PT ;  /* 0x000000010200780c */ /* 0x040fe20003f44270 */
[C---:B------:R-:W-:Y:S01]  /*21c0*/  HMMA.16816.F32.BF16 R12, R168.reuse, R38, RZ ;  /* 0x00000026a80c723c */ /* 0x040fe200000418ff */
[----:B------:R-:W-:Y:S01]  /*21d0*/  ISETP.GT.AND P1, PT, R2, 0x8, PT ;  /* 0x000000080200780c */ /* 0x000fe20003f24270 */
[----:B------:R-:W4:Y:S04]  /*21e0*/  LDSM.16.M88.4 R76, [R242+0x10900] ;  /* 0x01090000f24c783b */ /* 0x000f280000000200 */
[----:B------:R-:W1:Y:S02]  /*21f0*/  LDSM.16.M88.4 R44, [R242+0x11100] ;  /* 0x01110000f22c783b */ /* 0x000e640000000200 */
[----:B------:R-:W-:Y:S02]  /*2200*/  HMMA.16816.F32.BF16 R28, R168, R42, RZ ;  /* 0x0000002aa81c723c */ /* 0x000fe400000418ff */
[----:B------:R-:W1:Y:S04]  /*2210*/  LDSM.16.M88.4 R68, [R242+0x11900] ;  /* 0x01190000f244783b */ /* 0x000e680000000200 */
[----:B------:R-:W-:Y:S02]  /*2220*/  LDSM.16.M88.4 R80, [R239] ;  /* 0x00000000ef50783b */ /* 0x000fe40000000200 */
[----:B------:R-:W-:Y:S02]  /*2230*/  HMMA.16816.F32.BF16 R20, R172, R50, R16 ;  /* 0x00000032ac14723c */ /* 0x000fe40000041810 */
[----:B------:R-:W1:Y:S04]  /*2240*/  LDSM.16.M88.4 R48, [R239+0x800] ;  /* 0x00080000ef30783b */ /* 0x000e680000000200 */
[----:B------:R-:W-:Y:S02]  /*2250*/  LDSM.16.M88.4 R84, [R236+0x12100] ;  /* 0x01210000ec54783b */ /* 0x000fe40000000200 */
[----:B--2---:R-:W-:Y:S02]  /*2260*/  HMMA.16816.F32.BF16 R8, R168, R36, RZ ;  /* 0x00000024a808723c */ /* 0x004fe400000418ff */
[----:B------:R-:W-:Y:S04]  /*2270*/  LDSM.16.M88.4 R88, [R243+0x2800] ;  /* 0x00280000f358783b */ /* 0x000fe80000000200 */
[----:B------:R-:W0:Y:S02]  /*2280*/  LDGDEPBAR ;  /* 0x00000000000079af */ /* 0x000e240000000000 */
[C---:B------:R-:W-:Y:S08]  /*2290*/  HMMA.16816.F32.BF16 R12, R172.reuse, R62, R12 ;  /* 0x0000003eac0c723c */ /* 0x040ff0000004180c */
[C---:B------:R-:W-:Y:S08]  /*22a0*/  HMMA.16816.F32.BF16 R28, R172.reuse, R74, R28 ;  /* 0x0000004aac1c723c */ /* 0x040ff0000004181c */
[C---:B------:R-:W-:Y:S01]  /*22b0*/  HMMA.16816.F32.BF16 R16, R172.reuse, R60, R8 ;  /* 0x0000003cac10723c */ /* 0x040fe20000041808 */
[----:B------:R-:W-:Y:S07]  /*22c0*/  LDSM.16.M88.4 R60, [R236+0x13100] ;  /* 0x01310000ec3c783b */ /* 0x000fee0000000200 */
[----:B------:R-:W-:Y:S01]  /*22d0*/  HMMA.16816.F32.BF16 R8, R172, R72, R24 ;  /* 0x00000048ac08723c */ /* 0x000fe20000041818 */
[----:B------:R-:W-:Y:S07]  /*22e0*/  LDSM.16.M88.4 R72, [R239+0x1800] ;  /* 0x00180000ef48783b */ /* 0x000fee0000000200 */
[C---:B---3--:R-:W-:Y:S01]  /*22f0*/  HMMA.16816.F32.BF16 R40, R180.reuse, R52, R64 ;  /* 0x00000034b428723c */ /* 0x048fe20000041840 */
[----:B------:R-:W2:Y:S07]  /*2300*/  LDSM.16.M88.4 R64, [R239+0x1000] ;  /* 0x00100000ef40783b */ /* 0x000eae0000000200 */
[C---:B----4-:R-:W-:Y:S08]  /*2310*/  HMMA.16816.F32.BF16 R36, R180.reuse, R76, R32 ;  /* 0x0000004cb424723c */ /* 0x050ff00000041820 */
[C---:B------:R-:W-:Y:S01]  /*2320*/  HMMA.16816.F32.BF16 R32, R180.reuse, R78, R20 ;  /* 0x0000004eb420723c */ /* 0x040fe20000041814 */
[----:B------:R-:W3:Y:S07]  /*2330*/  LDSM.16.M88.4 R76, [R236+0x12900] ;  /* 0x01290000ec4c783b */ /* 0x000eee0000000200 */
[C---:B------:R-:W-:Y:S08]  /*2340*/  HMMA.16816.F32.BF16 R56, R180.reuse, R54, R56 ;  /* 0x00000036b438723c */ /* 0x040ff00000041838 */
[C---:B-1----:R-:W-:Y:S08]  /*2350*/  HMMA.16816.F32.BF16 R24, R180.reuse, R44, R16 ;  /* 0x0000002cb418723c */ /* 0x042ff00000041810 */
[C---:B------:R-:W-:Y:S08]  /*2360*/  HMMA.16816.F32.BF16 R20, R180.reuse, R46, R12 ;  /* 0x0000002eb414723c */ /* 0x040ff0000004180c */
[C---:B------:R-:W-:Y:S08]  /*2370*/  HMMA.16816.F32.BF16 R16, R180.reuse, R68, R8 ;  /* 0x00000044b410723c */ /* 0x040ff00000041808 */
[----:B------:R-:W-:Y:S01]  /*2380*/  HMMA.16816.F32.BF16 R12, R180, R70, R28 ;  /* 0x00000046b40c723c */ /* 0x000fe2000004181c */
[----:B------:R-:W1:Y:S07]  /*2390*/  LDSM.16.M88.4 R68, [R236+0x13900] ;  /* 0x01390000ec44783b */ /* 0x000e6e0000000200 */
[C---:B------:R-:W-:Y:S08]  /*23a0*/  HMMA.16816.F32.BF16 R52, R184.reuse, R48, R36 ;  /* 0x00000030b834723c */ /* 0x040ff00000041824 */
[C---:B------:R-:W-:Y:S08]  /*23b0*/  HMMA.16816.F32.BF16 R8, R184.reuse, R80, R40 ;  /* 0x00000050b808723c */ /* 0x040ff00000041828 */
[C---:B------:R-:W-:Y:S08]  /*23c0*/  HMMA.16816.F32.BF16 R48, R184.reuse, R50, R32 ;  /* 0x00000032b830723c */ /* 0x040ff00000041820 */
[C---:B------:R-:W-:Y:S01]  /*23d0*/  HMMA.16816.F32.BF16 R56, R184.reuse, R82, R56 ;  /* 0x00000052b838723c */ /* 0x040fe20000041838 */
[----:B------:R-:W4:Y:S07]  /*23e0*/  LDSM.16.M88.4 R80, [R243+0x2000] ;  /* 0x00200000f350783b */ /* 0x000f2e0000000200 */
[C---:B--2---:R-:W-:Y:S08]  /*23f0*/  HMMA.16816.F32.BF16 R44, R184.reuse, R64, R24 ;  /* 0x00000040b82c723c */ /* 0x044ff00000041818 */
[C---:B------:R-:W-:Y:S08]  /*2400*/  HMMA.16816.F32.BF16 R40, R184.reuse, R66, R20 ;  /* 0x00000042b828723c */ /* 0x040ff00000041814 */
[C---:B------:R-:W-:Y:S08]  /*2410*/  HMMA.16816.F32.BF16 R36, R184.reuse, R72, R16 ;  /* 0x00000048b824723c */ /* 0x040ff00000041810 */
[----:B------:R-:W-:Y:S01]  /*2420*/  HMMA.16816.F32.BF16 R32, R184, R74, R12 ;  /* 0x0000004ab820723c */ /* 0x000fe2000004180c */
[----:B------:R-:W2:Y:S07]  /*2430*/  LDSM.16.M88.4 R72, [R243+0x3000] ;  /* 0x00300000f348783b */ /* 0x000eae0000000200 */
[C---:B------:R-:W-:Y:S08]  /*2440*/  HMMA.16816.F32.BF16 R28, R188.reuse, R84, R8 ;  /* 0x00000054bc1c723c */ /* 0x040ff00000041808 */
[C---:B---3--:R-:W-:Y:S08]  /*2450*/  HMMA.16816.F32.BF16 R20, R188.reuse, R76, R52 ;  /* 0x0000004cbc14723c */ /* 0x048ff00000041834 */
[C---:B------:R-:W-:Y:S01]  /*2460*/  HMMA.16816.F32.BF16 R16, R188.reuse, R78, R48 ;  /* 0x0000004ebc10723c */ /* 0x040fe20000041830 */
[----:B------:R-:W3:Y:S04]  /*2470*/  LDSM.16.M88.4 R76, [R243+0x3800] ;  /* 0x00380000f34c783b */ /* 0x000ee80000000200 */
[----:B------:R-:W-:Y:S03]  /*2480*/  LDSM.16.M88.4 R48, [R242+0x12900] ;  /* 0x01290000f230783b */ /* 0x000fe60000000200 */
[C---:B------:R-:W-:Y:S01]  /*2490*/  HMMA.16816.F32.BF16 R24, R188.reuse, R86, R56 ;  /* 0x00000056bc18723c */ /* 0x040fe20000041838 */
[----:B------:R-:W-:Y:S07]  /*24a0*/  LDSM.16.M88.4 R84, [R243+0x7000] ;  /* 0x00700000f354783b */ /* 0x000fee0000000200 */
[C---:B------:R-:W-:Y:S08]  /*24b0*/  HMMA.16816.F32.BF16 R12, R188.reuse, R60, R44 ;  /* 0x0000003cbc0c723c */ /* 0x040ff0000004182c */
[C---:B------:R-:W-:Y:S01]  /*24c0*/  HMMA.16816.F32.BF16 R8, R188.reuse, R62, R40 ;  /* 0x0000003ebc08723c */ /* 0x040fe20000041828 */
[----:B------:R-:W2:Y:S07]  /*24d0*/  LDSM.16.M88.4 R40, [R242+0x12100] ;  /* 0x01210000f228783b */ /* 0x000eae0000000200 */
[C---:B-1----:R-:W-:Y:S08]  /*24e0*/  HMMA.16816.F32.BF16 R52, R188.reuse, R68, R36 ;  /* 0x00000044bc34723c */ /* 0x042ff00000041824 */
[----:B------:R-:W-:Y:S01]  /*24f0*/  HMMA.16816.F32.BF16 R68, R188, R70, R32 ;  /* 0x00000046bc44723c */ /* 0x000fe20000041820 */
[----:B------:R-:W1:Y:S07]  /*2500*/  LDSM.16.M88.4 R32, [R242+0x13100] ;  /* 0x01310000f220783b */ /* 0x000e6e0000000200 */
[C---:B----4-:R-:W-:Y:S01]  /*2510*/  HMMA.16816.F32.BF16 R64, R192.reuse, R80, R28 ;  /* 0x00000050c040723c */ /* 0x050fe2000004181c */
[----:B------:R-:W4:Y:S07]  /*2520*/  LDSM.16.M88.4 R28, [R242+0x13900] ;  /* 0x01390000f21c783b */ /* 0x000f2e0000000200 */
[C---:B------:R-:W-:Y:S01]  /*2530*/  HMMA.16816.F32.BF16 R60, R192.reuse, R82, R24 ;  /* 0x00000052c03c723c */ /* 0x040fe20000041818 */
[----:B------:R-:W-:Y:S07]  /*2540*/  LDSM.16.M88.4 R80, [R239+0x2800] ;  /* 0x00280000ef50783b */ /* 0x000fee0000000200 */
[C---:B------:R-:W-:Y:S08]  /*2550*/  HMMA.16816.F32.BF16 R56, R192.reuse, R88, R20 ;  /* 0x00000058c038723c */ /* 0x040ff00000041814 */
[C---:B--2---:R-:W-:Y:S08]  /*2560*/  HMMA.16816.F32.BF16 R36, R192.reuse, R72, R12 ;  /* 0x00000048c024723c */ /* 0x044ff0000004180c */
[C---:B------:R-:W-:Y:S01]  /*2570*/  HMMA.16816.F32.BF16 R24, R192.reuse, R74, R8 ;  /* 0x0000004ac018723c */ /* 0x040fe20000041808 */
[----:B------:R-:W2:Y:S07]  /*2580*/  LDSM.16.M88.4 R72, [R239+0x2000] ;  /* 0x00200000ef48783b */ /* 0x000eae0000000200 */
[C---:B------:R-:W-:Y:S01]  /*2590*/  HMMA.16816.F32.BF16 R44, R192.reuse, R90, R16 ;  /* 0x0000005ac02c723c */ /* 0x040fe20000041810 */
[----:B------:R-:W-:Y:S07]  /*25a0*/  LDSM.16.M88.4 R88, [R242+0x16900] ;  /* 0x01690000f258783b */ /* 0x000fee0000000200 */
[C---:B---3--:R-:W-:Y:S08]  /*25b0*/  HMMA.16816.F32.BF16 R20, R192.reuse, R76, R52 ;  /* 0x0000004cc014723c */ /* 0x048ff00000041834 */
[----:B------:R-:W-:Y:S01]  /*25c0*/  HMMA.16816.F32.BF16 R16, R192, R78, R68 ;  /* 0x0000004ec010723c */ /* 0x000fe20000041844 */
[----:B------:R-:W3:Y:S04]  /*25d0*/  LDSM.16.M88.4 R68, [R239+0x3000] ;  /* 0x00300000ef44783b */ /* 0x000ee80000000200 */
[----:B------:R-:W2:Y:S03]  /*25e0*/  LDSM.16.M88.4 R76, [R239+0x3800] ;  /* 0x00380000ef4c783b */ /* 0x000ea60000000200 */
[C---:B------:R-:W-:Y:S08]  /*25f0*/  HMMA.16816.F32.BF16 R8, R196.reuse, R42, R60 ;  /* 0x0000002ac408723c */ /* 0x040ff0000004183c */
[C---:B------:R-:W-:Y:S08]  /*2600*/  HMMA.16816.F32.BF16 R12, R196.reuse, R40, R64 ;  /* 0x00000028c40c723c */ /* 0x040ff00000041840 */
[C---:B------:R-:W-:Y:S08]  /*2610*/  HMMA.16816.F32.BF16 R60, R196.reuse, R48, R56 ;  /* 0x00000030c43c723c */ /* 0x040ff00000041838 */
[C---:B-1----:R-:W-:Y:S01]  /*2620*/  HMMA.16816.F32.BF16 R56, R196.reuse, R32, R36 ;  /* 0x00000020c438723c */ /* 0x042fe20000041824 */
[----:B------:R-:W1:Y:S07]  /*2630*/  LDSM.16.M88.4 R36, [R236+0x14100] ;  /* 0x01410000ec24783b */ /* 0x000e6e0000000200 */
[C---:B------:R-:W-:Y:S01]  /*2640*/  HMMA.16816.F32.BF16 R52, R196.reuse, R34, R24 ;  /* 0x00000022c434723c */ /* 0x040fe20000041818 */
[----:B------:R-:W1:Y:S07]  /*2650*/  LDSM.16.M88.4 R32, [R236+0x14900] ;  /* 0x01490000ec20783b */ /* 0x000e6e0000000200 */
[C---:B------:R-:W-:Y:S08]  /*2660*/  HMMA.16816.F32.BF16 R64, R196.reuse, R50, R44 ;  /* 0x00000032c440723c */ /* 0x040ff0000004182c */
[C---:B----4-:R-:W-:Y:S08]  /*2670*/  HMMA.16816.F32.BF16 R48, R196.reuse, R28, R20 ;  /* 0x0000001cc430723c */ /* 0x050ff00000041814 */
[----:B------:R-:W-:Y:S01]  /*2680*/  HMMA.16816.F32.BF16 R44, R196, R30, R16 ;  /* 0x0000001ec42c723c */ /* 0x000fe20000041810 */
[----:B------:R-:W4:Y:S07]  /*2690*/  LDSM.16.M88.4 R28, [R236+0x15100] ;  /* 0x01510000ec1c783b */ /* 0x000f2e0000000200 */
[C---:B--2---:R-:W-:Y:S08]  /*26a0*/  HMMA.16816.F32.BF16 R40, R200.reuse, R72, R12 ;  /* 0x00000048c828723c */ /* 0x044ff0000004180c */
[C---:B------:R-:W-:Y:S01]  /*26b0*/  HMMA.16816.F32.BF16 R24, R200.reuse, R74, R8 ;  /* 0x0000004ac818723c */ /* 0x040fe20000041808 */
[----:B------:R-:W-:Y:S07]  /*26c0*/  LDSM.16.M88.4 R72, [R242+0x15100] ;  /* 0x01510000f248783b */ /* 0x000fee0000000200 */
[C---:B------:R-:W-:Y:S08]  /*26d0*/  HMMA.16816.F32.BF16 R20, R200.reuse, R80, R60 ;  /* 0x00000050c814723c */ /* 0x040ff0000004183c */
[C---:B---3--:R-:W-:Y:S08]  /*26e0*/  HMMA.16816.F32.BF16 R12, R200.reuse, R68, R56 ;  /* 0x00000044c80c723c */ /* 0x048ff00000041838 */
[C---:B------:R-:W-:Y:S01]  /*26f0*/  HMMA.16816.F32.BF16 R8, R200.reuse, R70, R52 ;  /* 0x00000046c808723c */ /* 0x040fe20000041834 */
[----:B------:R-:W-:Y:S07]  /*2700*/  LDSM.16.M88.4 R68, [R243+0x4000] ;  /* 0x00400000f344783b */ /* 0x000fee0000000200 */
[C---:B------:R-:W-:Y:S01]  /*2710*/  HMMA.16816.F32.BF16 R16, R200.reuse, R82, R64 ;  /* 0x00000052c810723c */ /* 0x040fe20000041840 */
[----:B------:R-:W2:Y:S04]  /*2720*/  LDSM.16.M88.4 R64, [R236+0x15900] ;  /* 0x01590000ec40783b */ /* 0x000ea80000000200 */
[----:B------:R-:W3:Y:S03]  /*2730*/  LDSM.16.M88.4 R80, [R243+0x4800] ;  /* 0x00480000f350783b */ /* 0x000ee60000000200 */
[----:B------:R-:W-:Y:S08]  /*2740*/  HMMA.16816.F32.BF16 R48, R200, R76, R48 ;  /* 0x0000004cc830723c */ /* 0x000ff00000041830 */
[C---:B-1----:R-:W-:Y:S08]  /*2750*/  HMMA.16816.F32.BF16 R56, R204.reuse, R36, R40 ;  /* 0x00000024cc38723c */ /* 0x042ff00000041828 */
[----:B------:R-:W-:Y:S08]  /*2760*/  HMMA.16816.F32.BF16 R52, R204, R32, R20 ;  /* 0x00000020cc34723c */ /* 0x000ff00000041814 */
[----:B------:R-:W-:Y:S01]  /*2770*/  HMMA.16816.F32.BF16 R60, R200, R78, R44 ;  /* 0x0000004ec83c723c */ /* 0x000fe2000004182c */
[----:B------:R-:W-:Y:S07]  /*2780*/  LDSM.16.M88.4 R76, [R242+0x15900] ;  /* 0x01590000f24c783b */ /* 0x000fee0000000200 */
[C---:B----4-:R-:W-:Y:S08]  /*2790*/  HMMA.16816.F32.BF16 R40, R204.reuse, R28, R12 ;  /* 0x0000001ccc28723c */ /* 0x050ff0000004180c */
[C---:B------:R-:W-:Y:S01]  /*27a0*/  HMMA.16816.F32.BF16 R20, R204.reuse, R30, R8 ;  /* 0x0000001ecc14723c */ /* 0x040fe20000041808 */
[----:B------:R-:W1:Y:S07]  /*27b0*/  LDSM.16.M88.4 R28, [R243+0x5000] ;  /* 0x00500000f31c783b */ /* 0x000e6e0000000200 */
[C---:B------:R-:W-:Y:S01]  /*27c0*/  HMMA.16816.F32.BF16 R36, R204.reuse, R38, R24 ;  /* 0x00000026cc24723c */ /* 0x040fe20000041818 */
[----:B------:R-:W4:Y:S07]  /*27d0*/  LDSM.16.M88.4 R24, [R243+0x5800] ;  /* 0x00580000f318783b */ /* 0x000f2e0000000200 */
[C---:B------:R-:W-:Y:S01]  /*27e0*/  HMMA.16816.F32.BF16 R44, R204.reuse, R34, R16 ;  /* 0x00000022cc2c723c */ /* 0x040fe20000041810 */
[----:B------:R-:W1:Y:S07]  /*27f0*/  LDSM.16.M88.4 R32, [R242+0x14100] ;  /* 0x01410000f220783b */ /* 0x000e6e0000000200 */
[C---:B--2---:R-:W-:Y:S08]  /*2800*/  HMMA.16816.F32.BF16 R16, R204.reuse, R64, R48 ;  /* 0x00000040cc10723c */ /* 0x044ff00000041830 */
[----:B------:R-:W-:Y:S01]  /*2810*/  HMMA.16816.F32.BF16 R12, R204, R66, R60 ;  /* 0x00000042cc0c723c */ /* 0x000fe2000004183c */
[----:B------:R-:W2:Y:S07]  /*2820*/  LDSM.16.M88.4 R64, [R242+0x14900] ;  /* 0x01490000f240783b */ /* 0x000eae0000000200 */
[C---:B------:R-:W-:Y:S08]  /*2830*/  HMMA.16816.F32.BF16 R8, R208.reuse, R68, R56 ;  /* 0x00000044d008723c */ /* 0x040ff00000041838 */
[C---:B------:R-:W-:Y:S01]  /*2840*/  HMMA.16816.F32.BF16 R36, R208.reuse, R70, R36 ;  /* 0x00000046d024723c */ /* 0x040fe20000041824 */
[----:B------:R-:W-:Y:S07]  /*2850*/  LDSM.16.M88.4 R68, [R239+0x5800] ;  /* 0x00580000ef44783b */ /* 0x000fee0000000200 */
[C---:B---3--:R-:W-:Y:S08]  /*2860*/  HMMA.16816.F32.BF16 R48, R208.reuse, R80, R52 ;  /* 0x00000050d030723c */ /* 0x048ff00000041834 */
[C---:B------:R-:W-:Y:S01]  /*2870*/  HMMA.16816.F32.BF16 R56, R208.reuse, R82, R44 ;  /* 0x00000052d038723c */ /* 0x040fe2000004182c */
[----:B------:R-:W3:Y:S07]  /*2880*/  LDSM.16.M88.4 R80, [R239+0x4000] ;  /* 0x00400000ef50783b */ /* 0x000eee0000000200 */
[C---:B-1----:R-:W-:Y:S08]  /*2890*/  HMMA.16816.F32.BF16 R60, R208.reuse, R28, R40 ;  /* 0x0000001cd03c723c */ /* 0x042ff00000041828 */
[C---:B------:R-:W-:Y:S01]  /*28a0*/  HMMA.16816.F32.BF16 R40, R208.reuse, R30, R20 ;  /* 0x0000001ed028723c */ /* 0x040fe20000041814 */
[----:B------:R-:W1:Y:S07]  /*28b0*/  LDSM.16.M88.4 R28, [R239+0x4800] ;  /* 0x00480000ef1c783b */ /* 0x000e6e0000000200 */
[C---:B----4-:R-:W-:Y:S08]  /*28c0*/  HMMA.16816.F32.BF16 R52, R208.reuse, R24, R16 ;  /* 0x00000018d034723c */ /* 0x050ff00000041810 */
[----:B------:R-:W-:Y:S08]  /*28d0*/  HMMA.16816.F32.BF16 R44, R208, R26, R12 ;  /* 0x0000001ad02c723c */ /* 0x000ff0000004180c */
[C---:B------:R-:W-:Y:S08]  /*28e0*/  HMMA.16816.F32.BF16 R24, R212.reuse, R32, R8 ;  /* 0x00000020d418723c */ /* 0x040ff00000041808 */
[C---:B------:R-:W-:Y:S01]  /*28f0*/  HMMA.16816.F32.BF16 R20, R212.reuse, R34, R36 ;  /* 0x00000022d414723c */ /* 0x040fe20000041824 */
[----:B------:R-:W4:Y:S07]  /*2900*/  LDSM.16.M88.4 R32, [R239+0x5000] ;  /* 0x00500000ef20783b */ /* 0x000f2e0000000200 */
[C---:B--2---:R-:W-:Y:S08]  /*2910*/  HMMA.16816.F32.BF16 R16, R212.reuse, R64, R48 ;  /* 0x00000040d410723c */ /* 0x044ff00000041830 */
[C---:B------:R-:W-:Y:S08]  /*2920*/  HMMA.16816.F32.BF16 R8, R212.reuse, R72, R60 ;  /* 0x00000048d408723c */ /* 0x040ff0000004183c */
[C---:B------:R-:W-:Y:S01]  /*2930*/  HMMA.16816.F32.BF16 R12, R212.reuse, R66, R56 ;  /* 0x00000042d40c723c */ /* 0x040fe20000041838 */
[----:B------:R-:W2:Y:S07]  /*2940*/  LDSM.16.M88.4 R64, [R236+0x16100] ;  /* 0x01610000ec40783b */ /* 0x000eae0000000200 */
[C---:B------:R-:W-:Y:S01]  /*2950*/  HMMA.16816.F32.BF16 R40, R212.reuse, R74, R40 ;  /* 0x0000004ad428723c */ /* 0x040fe20000041828 */
[----:B------:R-:W-:Y:S07]  /*2960*/  LDSM.16.M88.4 R72, [R236+0x16900] ;  /* 0x01690000ec48783b */ /* 0x000fee0000000200 */
[----:B------:R-:W-:Y:S08]  /*2970*/  HMMA.16816.F32.BF16 R60, R212, R76, R52 ;  /* 0x0000004cd43c723c */ /* 0x000ff00000041834 */
[C---:B---3--:R-:W-:Y:S08]  /*2980*/  HMMA.16816.F32.BF16 R52, R216.reuse, R80, R24 ;  /* 0x00000050d834723c */ /* 0x048ff00000041818 */
[----:B------:R-:W-:Y:S01]  /*2990*/  HMMA.16816.F32.BF16 R48, R216, R82, R20 ;  /* 0x00000052d830723c */ /* 0x000fe20000041814 */
[----:B------:R-:W3:Y:S07]  /*29a0*/  LDSM.16.M88.4 R80, [R236+0x17100] ;  /* 0x01710000ec50783b */ /* 0x000eee0000000200 */
[----:B------:R-:W-:Y:S01]  /*29b0*/  HMMA.16816.F32.BF16 R56, R212, R78, R44 ;  /* 0x0000004ed438723c */ /* 0x000fe2000004182c */
[----:B------:R-:W-:Y:S07]  /*29c0*/  LDSM.16.M88.4 R76, [R243+0x6800] ;  /* 0x00680000f34c783b */ /* 0x000fee0000000200 */
[C---:B-1----:R-:W-:Y:S08]  /*29d0*/  HMMA.16816.F32.BF16 R44, R216.reuse, R28, R16 ;  /* 0x0000001cd82c723c */ /* 0x042ff00000041810 */
[C---:B----4-:R-:W-:Y:S08]  /*29e0*/  HMMA.16816.F32.BF16 R24, R216.reuse, R32, R8 ;  /* 0x00000020d818723c */ /* 0x050ff00000041808 */
[C---:B------:R-:W-:Y:S08]  /*29f0*/  HMMA.16816.F32.BF16 R20, R216.reuse, R34, R40 ;  /* 0x00000022d814723c */ /* 0x040ff00000041828 */
[C---:B------:R-:W-:Y:S01]  /*2a00*/  HMMA.16816.F32.BF16 R16, R216.reuse, R68, R60 ;  /* 0x00000044d810723c */ /* 0x040fe2000004183c */
[----:B------:R-:W1:Y:S07]  /*2a10*/  LDSM.16.M88.4 R60, [R243+0x6000] ;  /* 0x00600000f33c783b */ /* 0x000e6e0000000200 */
[----:B------:R-:W-:Y:S01]  /*2a20*/  HMMA.16816.F32.BF16 R36, R216, R30, R12 ;  /* 0x0000001ed824723c */ /* 0x000fe2000004180c */
[----:B------:R-:W4:Y:S07]  /*2a30*/  LDSM.16.M88.4 R28, [R236+0x17900] ;  /* 0x01790000ec1c783b */ /* 0x000f2e0000000200 */
[C---:B--2---:R-:W-:Y:S08]  /*2a40*/  HMMA.16816.F32.BF16 R8, R220.reuse, R64, R52 ;  /* 0x00000040dc08723c */ /* 0x044ff00000041834 */
[----:B------:R-:W-:Y:S01]  /*2a50*/  HMMA.16816.F32.BF16 R48, R220, R66, R48 ;  /* 0x00000042dc30723c */ /* 0x000fe20000041830 */
[----:B------:R-:W-:Y:S07]  /*2a60*/  LDSM.16.M88.4 R64, [R239+0x6000] ;  /* 0x00600000ef40783b */ /* 0x000fee0000000200 */
[----:B------:R-:W-:Y:S01]  /*2a70*/  HMMA.16816.F32.BF16 R12, R216, R70, R56 ;  /* 0x00000046d80c723c */ /* 0x000fe20000041838 */
[----:B------:R-:W-:Y:S07]  /*2a80*/  LDSM.16.M88.4 R68, [R243+0x7800] ;  /* 0x00780000f344783b */ /* 0x000fee0000000200 */
[C---:B---3--:R-:W-:Y:S08]  /*2a90*/  HMMA.16816.F32.BF16 R32, R220.reuse, R80, R24 ;  /* 0x00000050dc20723c */ /* 0x048ff00000041818 */
[C---:B------:R-:W-:Y:S01]  /*2aa0*/  HMMA.16816.F32.BF16 R56, R220.reuse, R82, R20 ;  /* 0x00000052dc38723c */ /* 0x040fe20000041814 */
[----:B------:R-:W2:Y:S07]  /*2ab0*/  LDSM.16.M88.4 R80, [R242+0x16100] ;  /* 0x01610000f250783b */ /* 0x000eae0000000200 */
[C---:B------:R-:W-:Y:S08]  /*2ac0*/  HMMA.16816.F32.BF16 R44, R220.reuse, R72, R44 ;  /* 0x00000048dc2c723c */ /* 0x040ff0000004182c */
[----:B------:R-:W-:Y:S01]  /*2ad0*/  HMMA.16816.F32.BF16 R40, R220, R74, R36 ;  /* 0x0000004adc28723c */ /* 0x000fe20000041824 */
[----:B------:R-:W-:Y:S07]  /*2ae0*/  LDSM.16.M88.4 R72, [R239+0x6800] ;  /* 0x00680000ef48783b */ /* 0x000fee0000000200 */
[C---:B-1----:R-:W-:Y:S08]  /*2af0*/  HMMA.16816.F32.BF16 R24, R224.reuse, R60, R8 ;  /* 0x0000003ce018723c */ /* 0x042ff00000041808 */
[----:B------:R-:W-:Y:S01]  /*2b00*/  HMMA.16816.F32.BF16 R20, R224, R62, R48 ;  /* 0x0000003ee014723c */ /* 0x000fe20000041830 */
[----:B------:R-:W-:Y:S07]  /*2b10*/  LDSM.16.M88.4 R60, [R239+0x7000] ;  /* 0x00700000ef3c783b */ /* 0x000fee0000000200 */
[C---:B----4-:R-:W-:Y:S08]  /*2b20*/  HMMA.16816.F32.BF16 R52, R220.reuse, R28, R16 ;  /* 0x0000001cdc34723c */ /* 0x050ff00000041810 */
[----:B------:R-:W-:Y:S01]  /*2b30*/  HMMA.16816.F32.BF16 R36, R220, R30, R12 ;  /* 0x0000001edc24723c */ /* 0x000fe2000004180c */
[----:B------:R-:W1:Y:S07]  /*2b40*/  LDSM.16.M88.4 R28, [R242+0x17100] ;  /* 0x01710000f21c783b */ /* 0x000e6e0000000200 */
[C---:B------:R-:W-:Y:S08]  /*2b50*/  HMMA.16816.F32.BF16 R16, R224.reuse, R76, R44 ;  /* 0x0000004ce010723c */ /* 0x040ff0000004182c */
[C---:B------:R-:W-:Y:S08]  /*2b60*/  HMMA.16816.F32.BF16 R8, R224.reuse, R84, R32 ;  /* 0x00000054e008723c */ /* 0x040ff00000041820 */
[C---:B------:R-:W-:Y:S01]  /*2b70*/  HMMA.16816.F32.BF16 R32, R224.reuse, R86, R56 ;  /* 0x00000056e020723c */ /* 0x040fe20000041838 */
[----:B------:R-:W3:Y:S07]  /*2b80*/  LDSM.16.M88.4 R56, [R242+0x17900] ;  /* 0x01790000f238783b */ /* 0x000eee0000000200 */
[----:B------:R-:W-:Y:S08]  /*2b90*/  HMMA.16816.F32.BF16 R12, R224, R78, R40 ;  /* 0x0000004ee00c723c */ /* 0x000ff00000041828 */
[C---:B--2---:R-:W-:Y:S08]  /*2ba0*/  HMMA.16816.F32.BF16 R24, R228.reuse, R80, R24 ;  /* 0x00000050e418723c */ /* 0x044ff00000041818 */
[----:B------:R-:W-:Y:S08]  /*2bb0*/  HMMA.16816.F32.BF16 R40, R228, R82, R20 ;  /* 0x00000052e428723c */ /* 0x000ff00000041814 */
[C---:B------:R-:W-:Y:S08]  /*2bc0*/  HMMA.16816.F32.BF16 R48, R224.reuse, R68, R52 ;  /* 0x00000044e030723c */ /* 0x040ff00000041834 */
[----:B------:R-:W-:Y:S01]  /*2bd0*/  HMMA.16816.F32.BF16 R44, R224, R70, R36 ;  /* 0x00000046e02c723c */ /* 0x000fe20000041824 */
[----:B------:R-:W2:Y:S01]  /*2be0*/  LDSM.16.M88.4 R68, [R239+0x7800] ;  /* 0x00780000ef44783b */ /* 0x000ea20000000200 */
[----:B------:R-:W-:-:S06]  /*2bf0*/  DEPBAR.LE SB0, 0x0 ;  /* 0x000080000000791a */ /* 0x000fcc0000000000 */
[C---:B------:R-:W-:Y:S08]  /*2c00*/  HMMA.16816.F32.BF16 R36, R228.reuse, R88, R16 ;  /* 0x00000058e424723c */ /* 0x040ff00000041810 */
[----:B------:R-:W-:Y:S08]  /*2c10*/  HMMA.16816.F32.BF16 R52, R228, R90, R12 ;  /* 0x0000005ae434723c */ /* 0x000ff0000004180c */
[----:B------:R-:W-:Y:S08]  /*2c20*/  HMMA.16816.F32.BF16 R24, R232, R64, R24 ;  /* 0x00000040e818723c */ /* 0x000ff00000041818 */
[C---:B-1----:R-:W-:Y:S08]  /*2c30*/  HMMA.16816.F32.BF16 R12, R228.reuse, R30, R32 ;  /* 0x0000001ee40c723c */ /* 0x042ff00000041820 */
[----:B------:R-:W-:Y:S08]  /*2c40*/  HMMA.16816.F32.BF16 R8, R228, R28, R8 ;  /* 0x0000001ce408723c */ /* 0x000ff00000041808 */
[----:B------:R-:W-:Y:S01]  /*2c50*/  HMMA.16816.F32.BF16 R28, R232, R66, R40 ;  /* 0x00000042e81c723c */ /* 0x000fe20000041828 */
[----:B------:R-:W-:-:S02]  /*2c60*/  FSEL R6, R24, -INF , P0 ;  /* 0xff80000018067808 */ /* 0x000fc40000000000 */
[----:B------:R-:W-:-:S04]  /*2c70*/  FSEL R7, R25, -INF , P2 ;  /* 0xff80000019077808 */ /* 0x000fc80001000000 */
[----:B------:R-:W-:Y:S01]  /*2c80*/  FMNMX.FTZ R3, R6, R7, !PT ;  /* 0x0000000706037209 */ /* 0x000fe20007810000 */
[----:B---3--:R-:W-:Y:S08]  /*2c90*/  HMMA.16816.F32.BF16 R16, R228, R56, R48 ;  /* 0x00000038e410723c */ /* 0x008ff00000041830 */
[C---:B------:R-:W-:Y:S08]  /*2ca0*/  HMMA.16816.F32.BF16 R36, R232.reuse, R72, R36 ;  /* 0x00000048e824723c */ /* 0x040ff00000041824 */
[----:B------:R-:W-:Y:S08]  /*2cb0*/  HMMA.16816.F32.BF16 R48, R232, R74, R52 ;  /* 0x0000004ae830723c */ /* 0x000ff00000041834 */
[----:B------:R-:W-:Y:S08]  /*2cc0*/  HMMA.16816.F32.BF16 R20, R228, R58, R44 ;  /* 0x0000003ae414723c */ /* 0x000ff0000004182c */
[C---:B------:R-:W-:Y:S07]  /*2cd0*/  HMMA.16816.F32.BF16 R32, R232.reuse, R62, R12 ;  /* 0x0000003ee820723c */ /* 0x040fee000004180c */
[----:B------:R-:W-:Y:S01]  /*2ce0*/  FSEL R15, R26, -INF , P0 ;  /* 0xff8000001a0f7808 */ /* 0x000fe20000000000 */
[----:B------:R-:W-:Y:S01]  /*2cf0*/  HMMA.16816.F32.BF16 R44, R232, R60, R8 ;  /* 0x0000003ce82c723c */ /* 0x000fe20000041808 */
[----:B------:R-:W-:Y:S01]  /*2d00*/  BAR.SYNC.DEFER_BLOCKING 0x0 ;  /* 0x0000000000007b1d */ /* 0x000fe20000010000 */
[----:B------:R-:W-:-:S04]  /*2d10*/  ISETP.GT.AND P0, PT, R2, 0x9, PT ;  /* 0x000000090200780c */ /* 0x000fc80003f04270 */
[----:B------:R-:W-:Y:S01]  /*2d20*/  FSEL R12, R29, -INF , P0 ;  /* 0xff8000001d0c7808 */ /* 0x000fe20000000000 */
[----:B------:R-:W-:Y:S01]  /*2d30*/  IMAD.U32 R11, RZ, RZ, UR10 ;  /* 0x0000000aff0b7e24 */ /* 0x000fe2000f8e00ff */
[----:B------:R-:W-:Y:S01]  /*2d40*/  FSEL R10, R28, -INF , P1 ;  /* 0xff8000001c0a7808 */ /* 0x000fe20000800000 */
[C---:B--2---:R-:W-:Y:S01]  /*2d50*/  HMMA.16816.F32.BF16 R40, R232.reuse, R68, R16 ;  /* 0x00000044e828723c */ /* 0x044fe20000041810 */
[----:B------:R-:W-:Y:S02]  /*2d60*/  FSEL R26, R31, -INF , P0 ;  /* 0xff8000001f1a7808 */ /* 0x000fe40000000000 */
[----:B------:R-:W-:Y:S02]  /*2d70*/  FMNMX.FTZ R3, R10, R3, !PT ;  /* 0x000000030a037209 */ /* 0x000fe40007810000 */
[C---:B------:R-:W-:Y:S02]  /*2d80*/  ISETP.GT.AND P0, PT, R2.reuse, 0x18, PT ;  /* 0x000000180200780c */ /* 0x040fe40003f04270 */
[----:B------:R-:W-:Y:S01]  /*2d90*/  FSEL R16, R27, -INF , P2 ;  /* 0xff8000001b107808 */ /* 0x000fe20001000000 */
[----:B------:R-:W-:Y:S01]  /*2da0*/  HMMA.16816.F32.BF16 R20, R232, R70, R20 ;  /* 0x00000046e814723c */ /* 0x000fe20000041814 */
[----:B------:R-:W-:-:S02]  /*2db0*/  ISETP.GT.AND P2, PT, R2, 0x10, PT ;  /* 0x000000100200780c */ /* 0x000fc40003f44270 */
[----:B------:R-:W-:Y:S02]  /*2dc0*/  FSEL R17, R30, -INF , P1 ;  /* 0xff8000001e117808 */ /* 0x000fe40000800000 */
[----:B------:R-:W-:Y:S02]  /*2dd0*/  ISETP.GT.AND P1, PT, R2, 0x11, PT ;  /* 0x000000110200780c */ /* 0x000fe40003f24270 */
[----:B------:R-:W-:Y:S02]  /*2de0*/  FSEL R14, R36, -INF , P2 ;  /* 0xff800000240e7808 */ /* 0x000fe40001000000 */
[----:B------:R-:W-:Y:S02]  /*2df0*/  FMNMX.FTZ R3, R12, R3, !PT ;  /* 0x000000030c037209 */ /* 0x000fe40007810000 */
[----:B------:R-:W-:Y:S02]  /*2e00*/  FSEL R25, R37, -INF , P1 ;  /* 0xff80000025197808 */ /* 0x000fe40000800000 */
[----:B------:R-:W-:-:S02]  /*2e10*/  FMNMX.FTZ R3, R14, R3, !PT ;  /* 0x000000030e037209 */ /* 0x000fc40007810000 */
[----:B------:R-:W-:Y:S02]  /*2e20*/  FSEL R29, R39, -INF , P1 ;  /* 0xff800000271d7808 */ /* 0x000fe40000800000 */
[----:B------:R-:W-:Y:S02]  /*2e30*/  ISETP.GT.AND P1, PT, R2, 0x19, PT ;  /* 0x000000190200780c */ /* 0x000fe40003f24270 */
[----:B------:R-:W-:Y:S02]  /*2e40*/  FSEL R24, R48, -INF , P0 ;  /* 0xff80000030187808 */ /* 0x000fe40000000000 */
[----:B------:R-:W-:Y:S02]  /*2e50*/  FMNMX.FTZ R3, R25, R3, !PT ;  /* 0x0000000319037209 */ /* 0x000fe40007810000 */
[----:B------:R-:W-:Y:S02]  /*2e60*/  FSEL R28, R38, -INF , P2 ;  /* 0xff800000261c7808 */ /* 0x000fe40001000000 */
[----:B------:R-:W-:-:S02]  /*2e70*/  FSEL R27, R49, -INF , P1 ;  /* 0xff800000311b7808 */ /* 0x000fc40000800000 */
[----:B------:R-:W-:Y:S02]  /*2e80*/  ISETP.GT.AND P2, PT, R2, 0x20, PT ;  /* 0x000000200200780c */ /* 0x000fe40003f44270 */
[----:B------:R-:W-:Y:S02]  /*2e90*/  FMNMX.FTZ R3, R24, R3, !PT ;  /* 0x0000000318037209 */ /* 0x000fe40007810000 */
[----:B------:R-:W-:Y:S02]  /*2ea0*/  FSEL R53, R51, -INF , P1 ;  /* 0xff80000033357808 */ /* 0x000fe40000800000 */
[----:B------:R-:W-:Y:S02]  /*2eb0*/  ISETP.GT.AND P1, PT, R2, 0x21, PT ;  /* 0x000000210200780c */ /* 0x000fe40003f24270 */
[----:B------:R-:W-:Y:S02]  /*2ec0*/  FSEL R87, R44, -INF , P2 ;  /* 0xff8000002c577808 */ /* 0x000fe40001000000 */
[----:B------:R-:W-:-:S02]  /*2ed0*/  FMNMX.FTZ R3, R27, R3, !PT ;  /* 0x000000031b037209 */ /* 0x000fc40007810000 */
[----:B------:R-:W-:Y:S02]  /*2ee0*/  FSEL R52, R50, -INF , P0 ;  /* 0xff80000032347808 */ /* 0x000fe40000000000 */
[----:B------:R-:W-:Y:S02]  /*2ef0*/  ISETP.GT.AND P0, PT, R2, 0x28, PT ;  /* 0x000000280200780c */ /* 0x000fe40003f04270 */
[----:B------:R-:W-:Y:S02]  /*2f00*/  FSEL R85, R45, -INF , P1 ;  /* 0xff8000002d557808 */ /* 0x000fe40000800000 */
[----:B------:R-:W-:Y:S02]  /*2f10*/  FMNMX.FTZ R3, R87, R3, !PT ;  /* 0x0000000357037209 */ /* 0x000fe40007810000 */
[----:B------:R-:W-:Y:S02]  /*2f20*/  FMNMX.FTZ R8, R15, R16, !PT ;  /* 0x000000100f087209 */ /* 0x000fe40007810000 */
[----:B------:R-:W-:-:S02]  /*2f30*/  FSEL R95, R47, -INF , P1 ;  /* 0xff8000002f5f7808 */ /* 0x000fc40000800000 */
[----:B------:R-:W-:Y:S02]  /*2f40*/  ISETP.GT.AND P1, PT, R2, 0x29, PT ;  /* 0x000000290200780c */ /* 0x000fe40003f24270 */
[----:B------:R-:W-:Y:S02]  /*2f50*/  FSEL R84, R32, -INF , P0 ;  /* 0xff80000020547808 */ /* 0x000fe40000000000 */
[----:B------:R-:W-:Y:S02]  /*2f60*/  FMNMX.FTZ R3, R85, R3, !PT ;  /* 0x0000000355037209 */ /* 0x000fe40007810000 */
[----:B------:R-:W-:Y:S02]  /*2f70*/  FMNMX.FTZ R8, R17, R8, !PT ;  /* 0x0000000811087209 */ /* 0x000fe40007810000 */
[----:B------:R-:W-:Y:S02]  /*2f80*/  FSEL R98, R34, -INF , P0 ;  /* 0xff80000022627808 */ /* 0x000fe40000000000 */
[----:B------:R-:W-:-:S02]  /*2f90*/  ISETP.GT.AND P0, PT, R2, 0x30, PT ;  /* 0x000000300200780c */ /* 0x000fc40003f04270 */
[----:B------:R-:W-:Y:S02]  /*2fa0*/  FSEL R79, R33, -INF , P1 ;  /* 0xff800000214f7808 */ /* 0x000fe40000800000 */
[----:B------:R-:W-:Y:S02]  /*2fb0*/  FMNMX.FTZ R3, R84, R3, !PT ;  /* 0x0000000354037209 */ /* 0x000fe40007810000 */
[----:B------:R-:W-:Y:S02]  /*2fc0*/  FMNMX.FTZ R8, R26, R8, !PT ;  /* 0x000000081a087209 */ /* 0x000fe40007810000 */
[----:B------:R-:W-:Y:S02]  /*2fd0*/  FSEL R96, R46, -INF , P2 ;  /* 0xff8000002e607808 */ /* 0x000fe40001000000 */
[----:B------:R-:W-:Y:S02]  /*2fe0*/  FSEL R97, R35, -INF , P1 ;  /* 0xff80000023617808 */ /* 0x000fe40000800000 */
[----:B------:R-:W-:-:S02]  /*2ff0*/  FSEL R99, R42, -INF , P0 ;  /* 0xff8000002a637808 */ /* 0x000fc40000000000 */
[----:B------:R-:W-:Y:S02]  /*3000*/  FSEL R94, R40, -INF , P0 ;  /* 0xff800000285e7808 */ /* 0x000fe40000000000 */
[C---:B------:R-:W-:Y:S02]  /*3010*/  ISETP.GT.AND P2, PT, R2.reuse, 0x31, PT ;  /* 0x000000310200780c */ /* 0x040fe40003f44270 */
[C---:B------:R-:W-:Y:S02]  /*3020*/  ISETP.GT.AND P1, PT, R2.reuse, 0x38, PT ;  /* 0x000000380200780c */ /* 0x040fe40003f24270 */
[----:B------:R-:W-:Y:S02]  /*3030*/  ISETP.GT.AND P0, PT, R2, 0x39, PT ;  /* 0x000000390200780c */ /* 0x000fe40003f04270 */
[----:B------:R-:W-:Y:S02]  /*3040*/  FMNMX.FTZ R3, R79, R3, !PT ;  /* 0x000000034f037209 */ /* 0x000fe40007810000 */
[----:B------:R-:W-:-:S02]  /*3050*/  FMNMX.FTZ R2, R28, R8, !PT ;  /* 0x000000081c027209 */ /* 0x000fc40007810000 */
[----:B------:R-:W-:Y:S02]  /*3060*/  FSEL R93, R41, -INF , P2 ;  /* 0xff800000295d7808 */ /* 0x000fe40001000000 */
[----:B------:R-:W-:Y:S02]  /*3070*/  FMNMX.FTZ R3, R94, R3, !PT ;  /* 0x000000035e037209 */ /* 0x000fe40007810000 */
[----:B------:R-:W-:Y:S02]  /*3080*/  FMNMX.FTZ R2, R29, R2, !PT ;  /* 0x000000021d027209 */ /* 0x000fe40007810000 */
[----:B------:R-:W-:Y:S02]  /*3090*/  FSEL R92, R20, -INF , P1 ;  /* 0xff800000145c7808 */ /* 0x000fe40000800000 */
[----:B------:R-:W-:Y:S02]  /*30a0*/  FMNMX.FTZ R3, R93, R3, !PT ;  /* 0x000000035d037209 */ /* 0x000fe40007810000 */
[----:B------:R-:W-:-:S02]  /*30b0*/  FMNMX.FTZ R2, R52, R2, !PT ;  /* 0x0000000234027209 */ /* 0x000fc40007810000 */
[----:B------:R-:W-:Y:S02]  /*30c0*/  FSEL R86, R21, -INF , P0 ;  /* 0xff80000015567808 */ /* 0x000fe40000000000 */
[----:B------:R-:W-:Y:S02]  /*30d0*/  FMNMX.FTZ R3, R92, R3, !PT ;  /* 0x000000035c037209 */ /* 0x000fe40007810000 */
[----:B------:R-:W-:Y:S02]  /*30e0*/  FMNMX.FTZ R2, R53, R2, !PT ;  /* 0x0000000235027209 */ /* 0x000fe40007810000 */
[----:B------:R-:W-:Y:S02]  /*30f0*/  FMNMX.FTZ R3, R86, R3, !PT ;  /* 0x0000000356037209 */ /* 0x000fe40007810000 */
[----:B------:R-:W-:Y:S02]  /*3100*/  FMNMX.FTZ R2, R96, R2, !PT ;  /* 0x0000000260027209 */ /* 0x000fe40007810000 */
[----:B------:R-:W-:Y:S01]  /*3110*/  FSEL R78, R43, -INF , P2 ;  /* 0xff8000002b4e7808 */ /* 0x000fe20001000000 */
[----:B------:R-:W1:Y:S01]  /*3120*/  SHFL.BFLY PT, R8, R3, 0x2, 0x1f ;  /* 0x0c401f0003087f89 */ /* 0x000e6200000e0000 */
[----:B------:R-:W-:-:S02]  /*3130*/  FMNMX.FTZ R2, R95, R2, !PT ;  /* 0x000000025f027209 */ /* 0x000fc40007810000 */
[----:B------:R-:W-:Y:S02]  /*3140*/  FSEL R77, R22, -INF , P1 ;  /* 0xff800000164d7808 */ /* 0x000fe40000800000 */
[----:B------:R-:W-:Y:S02]  /*3150*/  FMNMX.FTZ R2, R98, R2, !PT ;  /* 0x0000000262027209 */ /* 0x000fe40007810000 */
[----:B------:R-:W-:Y:S02]  /*3160*/  FSEL R76, R23, -INF , P0 ;  /* 0xff800000174c7808 */ /* 0x000fe40000000000 */
[----:B------:R-:W-:Y:S02]  /*3170*/  FMNMX.FTZ R2, R97, R2, !PT ;  /* 0x0000000261027209 */ /* 0x000fe40007810000 */
[----:B------:R-:W-:Y:S02]  /*3180*/  PLOP3.LUT P0, PT, PT, PT, UP0, 0x80, 0x0 ;  /* 0x000000000000781c */ /* 0x000fe40003f0f008 */
[----:B------:R-:W-:-:S04]  /*3190*/  FMNMX.FTZ R2, R99, R2, !PT ;  /* 0x0000000263027209 */ /* 0x000fc80007810000 */
[----:B------:R-:W-:-:S04]  /*31a0*/  FMNMX.FTZ R2, R78, R2, !PT ;  /* 0x000000024e027209 */ /* 0x000fc80007810000 */
[----:B------:R-:W-:Y:S02]  /*31b0*/  FMNMX.FTZ R2, R77, R2, !PT ;  /* 0x000000024d027209 */ /* 0x000fe40007810000 */
[----:B-1----:R-:W-:Y:S02]  /*31c0*/  FMNMX.FTZ R3, R3, R8, !PT ;  /* 0x0000000803037209 */ /* 0x002fe40007810000 */
[----:B------:R-:W-:-:S03]  /*31d0*/  FMNMX.FTZ R2, R76, R2, !PT ;  /* 0x000000024c027209 */ /* 0x000fc60007810000 */
[----:B------:R-:W1:Y:S04]  /*31e0*/  SHFL.BFLY PT, R8, R3, 0x1, 0x1f ;  /* 0x0c201f0003087f89 */ /* 0x000e6800000e0000 */
[----:B------:R-:W2:Y:S01]  /*31f0*/  SHFL.BFLY PT, R9, R2, 0x2, 0x1f ;  /* 0x0c401f0002097f89 */ /* 0x000ea200000e0000 */
[----:B-1----:R-:W-:Y:S02]  /*3200*/  FMNMX.FTZ R3, R3, R8, !PT ;  /* 0x0000000803037209 */ /* 0x002fe40007810000 */
[----:B--2---:R-:W-:-:S03]  /*3210*/  FMNMX.FTZ R2, R2, R9, !PT ;  /* 0x0000000902027209 */ /* 0x004fc60007810000 */
[C---:B------:R-:W-:Y:S01]  /*3220*/  FMUL.FTZ R13, R3.reuse, c[0x0][0x2d0] ;  /* 0x0000b400030d7a20 */ /* 0x040fe20000410000 */
[----:B------:R-:W-:Y:S01]  /*3230*/  FSETP.NEU.FTZ.AND P1, PT, R3, -INF , PT ;  /* 0xff8000000300780b */ /* 0x000fe20003f3d000 */
[----:B------:R-:W-:Y:S01]  /*3240*/  @P0 IMAD.WIDE.U32 R8, R100, UR14, R102 ;  /* 0x0000000e64080c25 */ /* 0x000fe2000f8e0066 */
[----:B------:R-:W1:Y:S02]  /*3250*/  SHFL.BFLY PT, R18, R2, 0x1, 0x1f ;  /* 0x0c201f0002127f89 */ /* 0x000e6400000e0000 */
[----:B------:R-:W-:Y:S02]  /*3260*/  FSEL R13, R13, RZ, P1 ;  /* 0x000000ff0d0d7208 */ /* 0x000fe40000800000 */
[----:B------:R-:W-:-:S03]  /*3270*/  @P0 IADD3 R9, R9, UR4, RZ ;  /* 0x0000000409090c10 */ /* 0x000fc6000fffe0ff */
[--C-:B------:R-:W-:Y:S02]  /*3280*/  FFMA.FTZ R6, R6, c[0x0][0x2d0], -R13.reuse ;  /* 0x0000b40006067a23 */ /* 0x100fe4000001080d */
[--C-:B------:R-:W-:Y:S02]  /*3290*/  FFMA.FTZ R7, R7, c[0x0][0x2d0], -R13.reuse ;  /* 0x0000b40007077a23 */ /* 0x100fe4000001080d */
[----:B------:R2:W-:Y:S01]  /*32a0*/  MUFU.EX2 R88, R6 ;  /* 0x0000000600587308 */ /* 0x0005e20000000800 */
[--C-:B------:R-:W-:Y:S02]  /*32b0*/  FFMA.FTZ R10, R10, c[0x0][0x2d0], -R13.reuse ;  /* 0x0000b4000a0a7a23 */ /* 0x100fe4000001080d */
[----:B------:R-:W-:-:S05]  /*32c0*/  FFMA.FTZ R0, R27, c[0x0][0x2d0], -R13 ;  /* 0x0000b4001b007a23 */ /* 0x000fca000001080d */
[----:B------:R3:W-:Y:S01]  /*32d0*/  MUFU.EX2 R89, R7 ;  /* 0x0000000700597308 */ /* 0x0007e20000000800 */
[----:B-1----:R-:W-:Y:S02]  /*32e0*/  FMNMX.FTZ R2, R2, R18, !PT ;  /* 0x0000001202027209 */ /* 0x002fe40007810000 */
[----:B--2---:R-:W-:-:S05]  /*32f0*/  @P0 LEA R6, P1, R8, c[0x0][0x1c8], 0x1 ;  /* 0x0000720008060a11 */ /* 0x004fca00078208ff */
[----:B------:R1:W-:Y:S01]  /*3300*/  MUFU.EX2 R156, R10 ;  /* 0x0000000a009c7308 */ /* 0x0003e20000000800 */
[----:B---3--:R-:W-:Y:S01]  /*3310*/  @P0 LEA.HI.X R7, R8, c[0x0][0x1cc], R9, 0x1, P1 ;  /* 0x0000730008070a11 */ /* 0x008fe200008f0c09 */
[----:B------:R-:W-:Y:S01]  /*3320*/  IMAD.U32 R9, RZ, RZ, UR9 ;  /* 0x00000009ff097e24 */ /* 0x000fe2000f8e00ff */
[----:B------:R-:W-:-:S05]  /*3330*/  MOV R8, UR10 ;  /* 0x0000000a00087c02 */ /* 0x000fca0008000f00 */
[----:B------:R2:W-:Y:S01]  /*3340*/  MUFU.EX2 R82, R0 ;  /* 0x0000000000527308 */ /* 0x0005e20000000800 */
[----:B------:R3:W-:Y:S01]  /*3350*/  @P0 LDGSTS.E.BYPASS.LTC128B.128 [R101+0x10100], [R6.64], !P6 ;  /* 0x1010000006650fae */ /* 0x0007e2000f101d4c */
[----:B------:R-:W-:Y:S01]  /*3360*/  @P0 LEA R8, P1, R8, R6, 0x1 ;  /* 0x0000000608080211 */ /* 0x000fe200078208ff */
[----:B-1----:R-:W-:-:S03]  /*3370*/  FFMA.FTZ R10, R12, c[0x0][0x2d0], -R13 ;  /* 0x0000b4000c0a7a23 */ /* 0x002fc6000001080d */
[----:B------:R-:W-:Y:S01]  /*3380*/  @P0 LEA.HI.X R9, R11, R7, R9, 0x1, P1 ;  /* 0x000000070b090211 */ /* 0x000fe200008f0c09 */
[C---:B------:R-:W-:Y:S01]  /*3390*/  FMUL.FTZ R12, R2.reuse, c[0x0][0x2d0] ;  /* 0x0000b400020c7a20 */ /* 0x040fe20000410000 */
[----:B------:R-:W-:Y:S01]  /*33a0*/  FSETP.NEU.FTZ.AND P1, PT, R2, -INF , PT ;  /* 0xff8000000200780b */ /* 0x000fe20003f3d000 */
[----:B------:R3:W-:Y:S01]  /*33b0*/  @P0 LDGSTS.E.BYPASS.LTC128B.128 [R101+0x12100], [R6.64+0x80], !P5 ;  /* 0x1210008006650fae */ /* 0x0007e2000e901d4c */
[----:B------:R1:W4:Y:S02]  /*33c0*/  MUFU.EX2 R177, R10 ;  /* 0x0000000a00b17308 */ /* 0x0003240000000800 */
[----:B------:R-:W-:Y:S01]  /*33d0*/  FSEL R12, R12, RZ, P1 ;  /* 0x000000ff0c0c7208 */ /* 0x000fe20000800000 */
[----:B------:R3:W-:Y:S04]  /*33e0*/  @P0 LDGSTS.E.BYPASS.LTC128B.128 [R101+0x14100], [R6.64+0x100], !P4 ;  /* 0x1410010006650fae */ /* 0x0007e8000e101d4c */
[--C-:B------:R-:W-:Y:S01]  /*33f0*/  FFMA.FTZ R4, R16, c[0x0][0x2d0], -R12.reuse ;  /* 0x0000b40010047a23 */ /* 0x100fe2000001080c */
[----:B------:R3:W-:Y:S01]  /*3400*/  @P0 LDGSTS.E.BYPASS.LTC128B.128 [R101+0x16100], [R6.64+0x180], !P3 ;  /* 0x1610018006650fae */ /* 0x0007e2000d901d4c */
[----:B--2---:R-:W-:-:S02]  /*3410*/  FFMA.FTZ R0, R28, c[0x0][0x2d0], -R12 ;  /* 0x0000b4001c007a23 */ /* 0x004fc4000001080c */
[----:B------:R2:W-:Y:S01]  /*3420*/  MUFU.EX2 R178, R4 ;  /* 0x0000000400b27308 */ /* 0x0005e20000000800 */
[----:B------:R4:W-:Y:S04]  /*3430*/  @P0 LDGSTS.E.BYPASS.LTC128B.128 [R101+0x11100], [R8.64], !P6 ;  /* 0x1110000008650fae */ /* 0x0009e8000f101d4c */
[----:B------:R4:W-:Y:S01]  /*3440*/  @P0 LDGSTS.E.BYPASS.LTC128B.128 [R101+0x13100], [R8.64+0x80], !P5 ;  /* 0x1310008008650fae */ /* 0x0009e2000e901d4c */
[----:B-1----:R-:W-:Y:S02]  /*3450*/  FFMA.FTZ R10, R14, c[0x0][0x2d0], -R13 ;  /* 0x0000b4000e0a7a23 */ /* 0x002fe4000001080d */
[----:B------:R1:W-:Y:S01]  /*3460*/  MUFU.EX2 R157, R0 ;  /* 0x00000000009d7308 */ /* 0x0003e20000000800 */
[----:B------:R4:W-:Y:S04]  /*3470*/  @P0 LDGSTS.E.BYPASS.LTC128B.128 [R101+0x15100], [R8.64+0x100], !P4 ;  /* 0x1510010008650fae */ /* 0x0009e8000e101d4c */
[----:B------:R4:W-:Y:S01]  /*3480*/  @P0 LDGSTS.E.BYPASS.LTC128B.128 [R101+0x17100], [R8.64+0x180], !P3 ;  /* 0x1710018008650fae */ /* 0x0009e2000d901d4c */
[----:B--2---:R-:W-:-:S03]  /*3490*/  FFMA.FTZ R4, R17, c[0x0][0x2d0], -R12 ;  /* 0x0000b40011047a23 */ /* 0x004fc6000001080c */
[----:B------:R-:W-:Y:S01]  /*34a0*/  LDSM.16.MT88.4 R20, [R237+0x100] ;  /* 0x00010000ed14783b */ /* 0x000fe20000004200 */
[----:B------:R4:W-:Y:S03]  /*34b0*/  MUFU.EX2 R252, R10 ;  /* 0x0000000a00fc7308 */ /* 0x0009e60000000800 */
[----:B------:R-:W2:Y:S01]  /*34c0*/  LDSM.16.MT88.4 R16, [R238+0x100] ;  /* 0x00010000ee10783b */ /* 0x000ea20000004200 */
[----:B---3--:R-:W-:-:S03]  /*34d0*/  FFMA.FTZ R6, R15, c[0x0][0x2d0], -R12 ;  /* 0x0000b4000f067a23 */ /* 0x008fc6000001080c */
[----:B------:R-:W3:Y:S01]  /*34e0*/  LDSM.16.MT88.4 R36, [R241+0x100] ;  /* 0x00010000f124783b */ /* 0x000ee20000004200 */
[----:B------:R4:W-:Y:S01]  /*34f0*/  MUFU.EX2 R159, R4 ;  /* 0x00000004009f7308 */ /* 0x0009e20000000800 */
[----:B-1----:R-:W-:Y:S02]  /*3500*/  FFMA.FTZ R0, R29, c[0x0][0x2d0], -R12 ;  /* 0x0000b4001d007a23 */ /* 0x002fe4000001080c */
[----:B------:R-:W1:Y:S04]  /*3510*/  LDSM.16.MT88.4 R40, [R238+0x900] ;  /* 0x00090000ee28783b */ /* 0x000e680000004200 */
[----:B------:R-:W1:Y:S01]  /*3520*/  LDSM.16.MT88.4 R28, [R241+0x900] ;  /* 0x00090000f11c783b */ /* 0x000e620000004200 */
[----:B------:R-:W4:Y:S02]  /*3530*/  MUFU.EX2 R179, R6 ;  /* 0x0000000600b37308 */ /* 0x000f240000000800 */
[----:B----4-:R-:W-:Y:S01]  /*3540*/  F2FP.BF16.PACK_AB R10, R177, R156 ;  /* 0x0000009cb10a723e */ /* 0x010fe200000010ff */
[----:B------:R-:W4:Y:S01]  /*3550*/  LDSM.16.MT88.4 R56, [R240+0x100] ;  /* 0x00010000f038783b */ /* 0x000f220000004200 */
[----:B------:R-:W-:-:S03]  /*3560*/  F2FP.BF16.PACK_AB R8, R89, R88 ;  /* 0x000000585908723e */ /* 0x000fc600000010ff */
[----:B------:R-:W1:Y:S01]  /*3570*/  LDSM.16.MT88.4 R44, [R237+0x900] ;  /* 0x00090000ed2c783b */ /* 0x000e620000004200 */
[----:B------:R-:W-:Y:S01]  /*3580*/  FFMA.FTZ R4, R26, c[0x0][0x2d0], -R12 ;  /* 0x0000b4001a047a23 */ /* 0x000fe2000001080c */
[----:B------:R2:W-:Y:S02]  /*3590*/  MUFU.EX2 R6, R0 ;  /* 0x0000000000067308 */ /* 0x0005e40000000800 */
[----:B------:R-:W1:Y:S04]  /*35a0*/  LDSM.16.MT88.4 R68, [R237+0x2100] ;  /* 0x00210000ed44783b */ /* 0x000e680000004200 */
[----:B------:R-:W1:Y:S01]  /*35b0*/  LDSM.16.MT88.4 R64, [R240+0x900] ;  /* 0x00090000f040783b */ /* 0x000e620000004200 */
[----:B------:R-:W-:Y:S01]  /*35c0*/  F2FP.BF16.PACK_AB R9, R178, R179 ;  /* 0x000000b3b209723e */ /* 0x000fe200000010ff */
[----:B------:R3:W3:Y:S02]  /*35d0*/  MUFU.EX2 R158, R4 ;  /* 0x00000004009e7308 */ /* 0x0006e40000000800 */
[----:B------:R-:W1:Y:S01]  /*35e0*/  LDSM.16.MT88.4 R72, [R237+0x2900] ;  /* 0x00290000ed48783b */ /* 0x000e620000004200 */
[----:B------:R-:W-:-:S03]  /*35f0*/  UISETP.GE.AND UP0, UPT, UR14, UR8, UPT ;  /* 0x000000080e00728c */ /* 0x000fc6000bf06270 */
[----:B------:R-:W0:Y:S01]  /*3600*/  LDGDEPBAR ;  /* 0x00000000000079af */ /* 0x000e220000000000 */
[----:B--2---:R-:W-:-:S04]  /*3610*/  FFMA.FTZ R0, R52, c[0x0][0x2d0], -R12 ;  /* 0x0000b40034007a23 */ /* 0x004fc8000001080c */
[----:B------:R2:W-:Y:S01]  /*3620*/  MUFU.EX2 R14, R0 ;  /* 0x00000000000e7308 */ /* 0x0005e20000000800 */
[----:B---3--:R-:W-:Y:S01]  /*3630*/  FFMA.FTZ R4, R25, c[0x0][0x2d0], -R13 ;  /* 0x0000b40019047a23 */ /* 0x008fe2000001080d */
[----:B------:R-:W-:-:S06]  /*3640*/  F2FP.BF16.PACK_AB R11, R158, R159 ;  /* 0x0000009f9e0b723e */ /* 0x000fcc00000010ff */
[----:B------:R3:W-:Y:S01]  /*3650*/  MUFU.EX2 R166, R4 ;  /* 0x0000000400a67308 */ /* 0x0007e20000000800 */
[C---:B------:R-:W-:Y:S01]  /*3660*/  HMMA.16816.F32.BF16 R32, R8.reuse, R16, RZ ;  /* 0x000000100820723c */ /* 0x040fe200000418ff */
[----:B--2---:R-:W-:Y:S02]  /*3670*/  FFMA.FTZ R0, R53, c[0x0][0x2d0], -R12 ;  /* 0x0000b40035007a23 */ /* 0x004fe4000001080c */
[----:B------:R-:W2:Y:S05]  /*3680*/  LDSM.16.MT88.4 R52, [R238+0x2100] ;  /* 0x00210000ee34783b */ /* 0x000eaa0000004200 */
[----:B------:R-:W-:Y:S01]  /*3690*/  HMMA.16816.F32.BF16 R60, R8, R20, RZ ;  /* 0x00000014083c723c */ /* 0x000fe200000418ff */
[----:B------:R1:W1:Y:S01]  /*36a0*/  MUFU.EX2 R83, R0 ;  /* 0x0000000000537308 */ /* 0x0002620000000800 */
[----:B---3--:R-:W-:-:S06]  /*36b0*/  FFMA.FTZ R4, R24, c[0x0][0x2d0], -R13 ;  /* 0x0000b40018047a23 */ /* 0x008fcc000001080d */
[C---:B------:R-:W-:Y:S01]  /*36c0*/  HMMA.16816.F32.BF16 R24, R8.reuse, R18, RZ ;  /* 0x000000120818723c */ /* 0x040fe200000418ff */
[----:B------:R3:W3:Y:S07]  /*36d0*/  MUFU.EX2 R167, R4 ;  /* 0x0000000400a77308 */ /* 0x0006ee0000000800 */
[----:B------:R-:W-:Y:S01]  /*36e0*/  HMMA.16816.F32.BF16 R48, R8, R22, RZ ;  /* 0x000000160830723c */ /* 0x000fe200000418ff */
[----:B-1----:R-:W-:Y:S01]  /*36f0*/  IMAD.MOV.U32 R0, RZ, RZ, R6 ;  /* 0x000000ffff007224 */ /* 0x002fe200078e0006 */
[----:B------:R-:W-:-:S04]  /*3700*/  F2FP.BF16.PACK_AB R7, R83, R14 ;  /* 0x0000000e5307723e */ /* 0x000fc800000010ff */
[----:B------:R-:W-:Y:S02]  /*3710*/  F2FP.BF16.PACK_AB R5, R0, R157 ;  /* 0x0000009d0005723e */ /* 0x000fe400000010ff */
[----:B------:R-:W-:Y:S01]  /*3720*/  HMMA.16816.F32.BF16 R16, R8, R38, RZ ;  /* 0x000000260810723c */ /* 0x000fe200000418ff */
[----:B---3--:R-:W-:Y:S02]  /*3730*/  F2FP.BF16.PACK_AB R4, R166, R252 ;  /* 0x000000fca604723e */ /* 0x008fe400000010ff */
[----:B------:R-:W-:-:S05]  /*3740*/  F2FP.BF16.PACK_AB R6, R82, R167 ;  /* 0x000000a75206723e */ /* 0x000fca00000010ff */
[----:B------:R-:W-:Y:S08]  /*3750*/  HMMA.16816.F32.BF16 R20, R8, R36, RZ ;  /* 0x000000240814723c */ /* 0x000ff000000418ff */
[C---:B------:R-:W-:Y:S08]  /*3760*/  HMMA.16816.F32.BF16 R24, R4.reuse, R42, R24 ;  /* 0x0000002a0418723c */ /* 0x040ff00000041818 */
[----:B------:R-:W-:Y:S08]  /*3770*/  HMMA.16816.F32.BF16 R16, R4, R30, R16 ;  /* 0x0000001e0410723c */ /* 0x000ff00000041810 */
[----:B----4-:R-:W-:Y:S08]  /*3780*/  HMMA.16816.F32.BF16 R36, R8, R56, RZ ;  /* 0x000000380824723c */ /* 0x010ff000000418ff */
[----:B------:R-:W-:Y:S01]  /*3790*/  HMMA.16816.F32.BF16 R20, R4, R28, R20 ;  /* 0x0000001c0414723c */ /* 0x000fe20000041814 */
[----:B------:R-:W-:Y:S01]  /*37a0*/  MOV R119, R25 ;  /* 0x0000001900777202 */ /* 0x000fe20000000f00 */
[----:B------:R-:W-:-:S02]  /*37b0*/  IMAD.MOV.U32 R116, RZ, RZ, R24 ;  /* 0x000000ffff747224 */ /* 0x000fc400078e0018 */
[----:B------:R-:W-:Y:S02]  /*37c0*/  IMAD.MOV.U32 R118, RZ, RZ, R26 ;  /* 0x000000ffff767224 */ /* 0x000fe400078e001a */
[----:B------:R-:W-:Y:S02]  /*37d0*/  IMAD.MOV.U32 R117, RZ, RZ, R27 ;  /* 0x000000ffff757224 */ /* 0x000fe400078e001b */
[----:B------:R-:W-:Y:S01]  /*37e0*/  HMMA.16816.F32.BF16 R32, R4, R40, R32 ;  /* 0x000000280420723c */ /* 0x000fe20000041820 */
[----:B------:R-:W-:Y:S01]  /*37f0*/  IMAD.MOV.U32 R115, RZ, RZ, R16 ;  /* 0x000000ffff737224 */ /* 0x000fe200078e0010 */
[----:B------:R-:W-:Y:S01]  /*3800*/  MOV R91, R18 ;  /* 0x00000012005b7202 */ /* 0x000fe20000000f00 */
[----:B------:R-:W-:Y:S02]  /*3810*/  IMAD.MOV.U32 R114, RZ, RZ, R17 ;  /* 0x000000ffff727224 */ /* 0x000fe400078e0011 */
[----:B------:R-:W-:-:S03]  /*3820*/  IMAD.MOV.U32 R90, RZ, RZ, R19 ;  /* 0x000000ffff5a7224 */ /* 0x000fc600078e0013 */
[C---:B------:R-:W-:Y:S08]  /*3830*/  HMMA.16816.F32.BF16 R60, R4.reuse, R44, R60 ;  /* 0x0000002c043c723c */ /* 0x040ff0000004183c */
[----:B------:R-:W-:Y:S01]  /*3840*/  HMMA.16816.F32.BF16 R44, R4, R46, R48 ;  /* 0x0000002e042c723c */ /* 0x000fe20000041830 */
[----:B------:R-:W-:Y:S01]  /*3850*/  IMAD.MOV.U32 R25, RZ, RZ, R22 ;  /* 0x000000ffff197224 */ /* 0x000fe200078e0016 */
[----:B------:R-:W-:Y:S01]  /*3860*/  MOV R24, R21 ;  /* 0x0000001500187202 */ /* 0x000fe20000000f00 */
[----:B------:R-:W-:Y:S01]  /*3870*/  IMAD.MOV.U32 R170, RZ, RZ, R20 ;  /* 0x000000ffffaa7224 */ /* 0x000fe200078e0014 */
[----:B------:R-:W-:Y:S01]  /*3880*/  LDSM.16.MT88.4 R48, [R237+0x4100] ;  /* 0x00410000ed30783b */ /* 0x000fe20000004200 */
[----:B------:R-:W-:-:S03]  /*3890*/  IMAD.MOV.U32 R171, RZ, RZ, R23 ;  /* 0x000000ffffab7224 */ /* 0x000fc600078e0017 */
[----:B------:R-:W-:Y:S01]  /*38a0*/  HMMA.16816.F32.BF16 R16, R8, R68, RZ ;  /* 0x000000440810723c */ /* 0x000fe200000418ff */
[----:B------:R-:W-:Y:S02]  /*38b0*/  IMAD.MOV.U32 R41, RZ, RZ, R34 ;  /* 0x000000ffff297224 */ /* 0x000fe400078e0022 */
[----:B------:R-:W-:Y:S02]  /*38c0*/  IMAD.MOV.U32 R40, RZ, RZ, R35 ;  /* 0x000000ffff287224 */ /* 0x000fe400078e0023 */
[----:B------:R-:W-:Y:S02]  /*38d0*/  IMAD.MOV.U32 R125, RZ, RZ, R33 ;  /* 0x000000ffff7d7224 */ /* 0x000fe400078e0021 */
[----:B------:R-:W-:Y:S01]  /*38e0*/  IMAD.MOV.U32 R124, RZ, RZ, R32 ;  /* 0x000000ffff7c7224 */ /* 0x000fe200078e0020 */
[----:B------:R-:W-:Y:S01]  /*38f0*/  HMMA.16816.F32.BF16 R28, R4, R64, R36 ;  /* 0x00000040041c723c */ /* 0x000fe20000041824 */
[----:B------:R-:W1:Y:S01]  /*3900*/  LDSM.16.MT88.4 R32, [R241+0x2100] ;  /* 0x00210000f120783b */ /* 0x000e620000004200 */
[----:B------:R-:W-:Y:S01]  /*3910*/  IMAD.MOV.U32 R123, RZ, RZ, R62 ;  /* 0x000000ffff7b7224 */ /* 0x000fe200078e003e */
[----:B------:R-:W-:Y:S01]  /*3920*/  MOV R121, R61 ;  /* 0x0000003d00797202 */ /* 0x000fe20000000f00 */
[----:B------:R-:W-:Y:S01]  /*3930*/  IMAD.MOV.U32 R122, RZ, RZ, R63 ;  /* 0x000000ffff7a7224 */ /* 0x000fe200078e003f */
[----:B------:R-:W3:Y:S01]  /*3940*/  LDSM.16.MT88.4 R36, [R238+0x2900] ;  /* 0x00290000ee24783b */ /* 0x000ee20000004200 */
[----:B------:R-:W-:-:S02]  /*3950*/  IMAD.MOV.U32 R120, RZ, RZ, R60 ;  /* 0x000000ffff787224 */ /* 0x000fc400078e003c */
[----:B------:R-:W-:Y:S01]  /*3960*/  HMMA.16816.F32.BF16 R20, R8, R58, RZ ;  /* 0x0000003a0814723c */ /* 0x000fe200000418ff */
[----:B------:R-:W-:Y:S01]  /*3970*/  IMAD.MOV.U32 R113, RZ, RZ, R46 ;  /* 0x000000ffff717224 */ /* 0x000fe200078e002e */
[----:B------:R-:W-:Y:S01]  /*3980*/  MOV R80, R44 ;  /* 0x0000002c00507202 */ /* 0x000fe20000000f00 */
[----:B------:R-:W-:Y:S01]  /*3990*/  IMAD.MOV.U32 R112, RZ, RZ, R47 ;  /* 0x000000ffff707224 */ /* 0x000fe200078e002f */
[----:B------:R-:W-:Y:S01]  /*39a0*/  LDSM.16.MT88.4 R56, [R241+0x2900] ;  /* 0x00290000f138783b */ /* 0x000fe20000004200 */
[----:B------:R-:W-:-:S03]  /*39b0*/  IMAD.MOV.U32 R81, RZ, RZ, R45 ;  /* 0x000000ffff517224 */ /* 0x000fc600078e002d */
[----:B------:R-:W-:Y:S01]  /*39c0*/  HMMA.16816.F32.BF16 R248, R4, R72, R16 ;  /* 0x0000004804f8723c */ /* 0x000fe20000041810 */
[----:B------:R-:W4:Y:S04]  /*39d0*/  LDSM.16.MT88.4 R44, [R240+0x2100] ;  /* 0x00210000f02c783b */ /* 0x000f280000004200 */
[----:B------:R-:W-:Y:S02]  /*39e0*/  LDSM.16.MT88.4 R60, [R241+0x4100] ;  /* 0x00410000f13c783b */ /* 0x000fe40000004200 */
[----:B------:R-:W-:Y:S01]  /*39f0*/  IMAD.MOV.U32 R73, RZ, RZ, R25 ;  /* 0x000000ffff497224 */ /* 0x000fe200078e0019 */
[----:B------:R-:W-:Y:S01]  /*3a00*/  MOV R15, R31 ;  /* 0x0000001f000f7202 */ /* 0x000fe20000000f00 */
[----:B------:R-:W-:Y:S02]  /*3a10*/  IMAD.MOV.U32 R176, RZ, RZ, R28 ;  /* 0x000000ffffb07224 */ /* 0x000fe400078e001c */
[----:B------:R-:W-:-:S02]  /*3a20*/  IMAD.MOV.U32 R165, RZ, RZ, R29 ;  /* 0x000000ffffa57224 */ /* 0x000fc400078e001d */
[----:B------:R-:W-:Y:S02]  /*3a30*/  IMAD.MOV.U32 R164, RZ, RZ, R30 ;  /* 0x000000ffffa47224 */ /* 0x000fe400078e001e */
[----:B------:R-:W-:Y:S01]  /*3a40*/  HMMA.16816.F32.BF16 R28, R8, R70, RZ ;  /* 0x00000046081c723c */ /* 0x000fe200000418ff */
[----:B------:R-:W-:Y:S01]  /*3a50*/  IMAD.MOV.U32 R72, RZ, RZ, R24 ;  /* 0x000000ffff487224 */ /* 0x000fe200078e0018 */
[----:B------:R-:W-:Y:S06]  /*3a60*/  LDSM.16.MT88.4 R68, [R240+0x4100] ;  /* 0x00410000f044783b */ /* 0x000fec0000004200 */
[----:B------:R-:W-:Y:S01]  /*3a70*/  HMMA.16816.F32.BF16 R244, R4, R66, R20 ;  /* 0x0000004204f4723c */ /* 0x000fe20000041814 */
[----:B------:R-:W-:Y:S07]  /*3a80*/  LDSM.16.MT88.4 R64, [R238+0x4900] ;  /* 0x00490000ee40783b */ /* 0x000fee0000004200 */
[C---:B--2---:R-:W-:Y:S08]  /*3a90*/  HMMA.16816.F32.BF16 R24, R8.reuse, R52, RZ ;  /* 0x000000340818723c */ /* 0x044ff000000418ff */
[C---:B------:R-:W-:Y:S01]  /*3aa0*/  HMMA.16816.F32.BF16 R20, R8.reuse, R54, RZ ;  /* 0x000000360814723c */ /* 0x040fe200000418ff */
[----:B------:R-:W2:Y:S07]  /*3ab0*/  LDSM.16.MT88.4 R52, [R240+0x2900] ;  /* 0x00290000f034783b */ /* 0x000eae0000004200 */
[----:B-1----:R-:W-:Y:S08]  /*3ac0*/  HMMA.16816.F32.BF16 R16, R8, R32, RZ ;  /* 0x000000200810723c */ /* 0x002ff000000418ff */
[C---:B------:R-:W-:Y:S07]  /*3ad0*/  HMMA.16816.F32.BF16 R160, R4.reuse, R74, R28 ;  /* 0x0000004a04a0723c */ /* 0x040fee000004181c */
[----:B------:R-:W-:Y:S01]  /*3ae0*/  IMAD.MOV.U32 R74, RZ, RZ, R41 ;  /* 0x000000ffff4a7224 */ /* 0x000fe200078e0029 */
[----:B---3--:R-:W-:Y:S01]  /*3af0*/  HMMA.16816.F32.BF16 R148, R4, R36, R24 ;  /* 0x000000240494723c */ /* 0x008fe20000041818 */
[----:B------:R-:W-:-:S02]  /*3b00*/  IMAD.MOV.U32 R75, RZ, RZ, R40 ;  /* 0x000000ffff4b7224 */ /* 0x000fc400078e0028 */
[----:B------:R-:W1:Y:S05]  /*3b10*/  LDSM.16.MT88.4 R40, [R238+0x4100] ;  /* 0x00410000ee28783b */ /* 0x000e6a0000004200 */
[----:B------:R-:W-:Y:S01]  /*3b20*/  HMMA.16816.F32.BF16 R100, R4, R38, R20 ;  /* 0x000000260464723c */ /* 0x000fe20000041814 */
[----:B------:R-:W3:Y:S07]  /*3b30*/  LDSM.16.MT88.4 R36, [R237+0x4900] ;  /* 0x00490000ed24783b */ /* 0x000eee0000004200 */
[C---:B------:R-:W-:Y:S08]  /*3b40*/  HMMA.16816.F32.BF16 R32, R8.reuse, R34, RZ ;  /* 0x000000220820723c */ /* 0x040ff000000418ff */
[----:B----4-:R-:W-:Y:S08]  /*3b50*/  HMMA.16816.F32.BF16 R24, R8, R46, RZ ;  /* 0x0000002e0818723c */ /* 0x010ff000000418ff */
[----:B------:R-:W-:Y:S08]  /*3b60*/  HMMA.16816.F32.BF16 R104, R4, R56, R16 ;  /* 0x000000380468723c */ /* 0x000ff00000041810 */
[C---:B------:R-:W-:Y:S08]  /*3b70*/  HMMA.16816.F32.BF16 R20, R8.reuse, R48, RZ ;  /* 0x000000300814723c */ /* 0x040ff000000418ff */
[C---:B------:R-:W-:Y:S01]  /*3b80*/  HMMA.16816.F32.BF16 R16, R8.reuse, R50, RZ ;  /* 0x000000320810723c */ /* 0x040fe200000418ff */
[----:B------:R-:W-:Y:S07]  /*3b90*/  LDSM.16.MT88.4 R48, [R237+0x6100] ;  /* 0x00610000ed30783b */ /* 0x000fee0000004200 */
[----:B------:R-:W-:Y:S01]  /*3ba0*/  HMMA.16816.F32.BF16 R28, R8, R44, RZ ;  /* 0x0000002c081c723c */ /* 0x000fe200000418ff */
[----:B------:R-:W4:Y:S07]  /*3bb0*/  LDSM.16.MT88.4 R44, [R241+0x4900] ;  /* 0x00490000f12c783b */ /* 0x000f2e0000004200 */
[C---:B------:R-:W-:Y:S01]  /*3bc0*/  HMMA.16816.F32.BF16 R108, R4.reuse, R58, R32 ;  /* 0x0000003a046c723c */ /* 0x040fe20000041820 */
[----:B------:R-:W4:Y:S07]  /*3bd0*/  LDSM.16.MT88.4 R56, [R240+0x4900] ;  /* 0x00490000f038783b */ /* 0x000f2e0000004200 */
[----:B--2---:R-:W-:Y:S07]  /*3be0*/  HMMA.16816.F32.BF16 R140, R4, R54, R24 ;  /* 0x00000036048c723c */ /* 0x004fee0000041818 */
[----:B------:R-:W-:Y:S01]  /*3bf0*/  IMAD.MOV.U32 R54, RZ, RZ, R118 ;  /* 0x000000ffff367224 */ /* 0x000fe200078e0076 */
[----:B------:R-:W-:Y:S01]  /*3c00*/  HMMA.16816.F32.BF16 R24, R8, R60, RZ ;  /* 0x0000003c0818723c */ /* 0x000fe200000418ff */
[----:B------:R-:W-:-:S06]  /*3c10*/  IMAD.MOV.U32 R55, RZ, RZ, R117 ;  /* 0x000000ffff377224 */ /* 0x000fcc00078e0075 */
[----:B------:R-:W-:Y:S01]  /*3c20*/  MOV R61, R125 ;  /* 0x0000007d003d7202 */ /* 0x000fe20000000f00 */
[----:B-1----:R-:W-:Y:S01]  /*3c30*/  HMMA.16816.F32.BF16 R32, R8, R40, RZ ;  /* 0x000000280820723c */ /* 0x002fe200000418ff */
[----:B------:R-:W-:-:S07]  /*3c40*/  IMAD.MOV.U32 R60, RZ, RZ, R124 ;  /* 0x000000ffff3c7224 */ /* 0x000fce00078e007c */
[C---:B---3--:R-:W-:Y:S08]  /*3c50*/  HMMA.16816.F32.BF16 R152, R4.reuse, R36, R20 ;  /* 0x000000240498723c */ /* 0x048ff00000041814 */
[----:B------:R-:W-:Y:S01]  /*3c60*/  HMMA.16816.F32.BF16 R136, R4, R38, R16 ;  /* 0x000000260488723c */ /* 0x000fe20000041810 */
[----:B------:R-:W1:Y:S07]  /*3c70*/  LDSM.16.MT88.4 R36, [R237+0x6900] ;  /* 0x00690000ed24783b */ /* 0x000e6e0000004200 */
[C---:B------:R-:W-:Y:S07]  /*3c80*/  HMMA.16816.F32.BF16 R20, R8.reuse, R62, RZ ;  /* 0x0000003e0814723c */ /* 0x040fee00000418ff */
[----:B------:R-:W-:Y:S01]  /*3c90*/  IMAD.MOV.U32 R62, RZ, RZ, R123 ;  /* 0x000000ffff3e7224 */ /* 0x000fe200078e007b */
[----:B------:R-:W-:Y:S01]  /*3ca0*/  HMMA.16816.F32.BF16 R16, R8, R68, RZ ;  /* 0x000000440810723c */ /* 0x000fe200000418ff */
[----:B------:R-:W-:-:S06]  /*3cb0*/  IMAD.MOV.U32 R63, RZ, RZ, R122 ;  /* 0x000000ffff3f7224 */ /* 0x000fcc00078e007a */
[----:B------:R-:W-:Y:S01]  /*3cc0*/  MOV R68, R115 ;  /* 0x0000007300447202 */ /* 0x000fe20000000f00 */
[----:B------:R-:W-:Y:S01]  /*3cd0*/  HMMA.16816.F32.BF16 R144, R4, R52, R28 ;  /* 0x000000340490723c */ /* 0x000fe2000004181c */
[----:B------:R-:W-:-:S06]  /*3ce0*/  IMAD.MOV.U32 R69, RZ, RZ, R114 ;  /* 0x000000ffff457224 */ /* 0x000fcc00078e0072 */
[----:B------:R-:W-:Y:S01]  /*3cf0*/  IMAD.MOV.U32 R53, RZ, RZ, R119 ;  /* 0x000000ffff357224 */ /* 0x000fe200078e0077 */
[----:B----4-:R-:W-:Y:S01]  /*3d00*/  HMMA.16816.F32.BF16 R132, R4, R44, R24 ;  /* 0x0000002c0484723c */ /* 0x010fe20000041818 */
[----:B------:R-:W-:-:S06]  /*3d10*/  IMAD.MOV.U32 R52, RZ, RZ, R116 ;  /* 0x000000ffff347224 */ /* 0x000fcc00078e0074 */
[----:B------:R-:W-:Y:S01]  /*3d20*/  IMAD.MOV.U32 R45, RZ, RZ, R121 ;  /* 0x000000ffff2d7224 */ /* 0x000fe200078e0079 */
[----:B------:R-:W-:Y:S01]  /*3d30*/  HMMA.16816.F32.BF16 R28, R8, R42, RZ ;  /* 0x0000002a081c723c */ /* 0x000fe200000418ff */
[----:B------:R-:W-:Y:S01]  /*3d40*/  MOV R44, R120 ;  /* 0x00000078002c7202 */ /* 0x000fe20000000f00 */
[----:B------:R-:W-:Y:S06]  /*3d50*/  LDSM.16.MT88.4 R40, [R241+0x6100] ;  /* 0x00610000f128783b */ /* 0x000fec0000004200 */
[C---:B------:R-:W-:Y:S01]  /*3d60*/  HMMA.16816.F32.BF16 R124, R4.reuse, R64, R32 ;  /* 0x00000040047c723c */ /* 0x040fe20000041820 */
[----:B------:R-:W2:Y:S07]  /*3d70*/  LDSM.16.MT88.4 R32, [R238+0x6100] ;  /* 0x00610000ee20783b */ /* 0x000eae0000004200 */
[C---:B------:R-:W-:Y:S07]  /*3d80*/  HMMA.16816.F32.BF16 R120, R4.reuse, R46, R20 ;  /* 0x0000002e0478723c */ /* 0x040fee0000041814 */
[----:B------:R-:W-:Y:S01]  /*3d90*/  IMAD.MOV.U32 R46, RZ, RZ, R113 ;  /* 0x000000ffff2e7224 */ /* 0x000fe200078e0071 */
[----:B------:R-:W-:Y:S01]  /*3da0*/  HMMA.16816.F32.BF16 R116, R4, R56, R16 ;  /* 0x000000380474723c */ /* 0x000fe20000041810 */
[----:B------:R-:W-:-:S06]  /*3db0*/  IMAD.MOV.U32 R47, RZ, RZ, R112 ;  /* 0x000000ffff2f7224 */ /* 0x000fcc00078e0070 */
[----:B------:R-:W-:Y:S01]  /*3dc0*/  IMAD.MOV.U32 R56, RZ, RZ, R91 ;  /* 0x000000ffff387224 */ /* 0x000fe200078e005b */
[----:B------:R-:W-:Y:S01]  /*3dd0*/  HMMA.16816.F32.BF16 R20, R8, R48, RZ ;  /* 0x000000300814723c */ /* 0x000fe200000418ff */
[----:B------:R-:W-:-:S06]  /*3de0*/  MOV R57, R90 ;  /* 0x0000005a00397202 */ /* 0x000fcc0000000f00 */
[----:B------:R-:W-:Y:S01]  /*3df0*/  IMAD.MOV.U32 R48, RZ, RZ, R83 ;  /* 0x000000ffff307224 */ /* 0x000fe200078e0053 */
[----:B------:R-:W-:Y:S01]  /*3e00*/  HMMA.16816.F32.BF16 R16, R8, R50, RZ ;  /* 0x000000320810723c */ /* 0x000fe200000418ff */
[----:B------:R-:W-:-:S06]  /*3e10*/  IMAD.MOV.U32 R49, RZ, RZ, R82 ;  /* 0x000000ffff317224 */ /* 0x000fcc00078e0052 */
[----:B------:R-:W-:Y:S01]  /*3e20*/  MOV R50, R81 ;  /* 0x0000005100327202 */ /* 0x000fe20000000f00 */
[----:B------:R-:W-:Y:S01]  /*3e30*/  HMMA.16816.F32.BF16 R24, R8, R70, RZ ;  /* 0x000000460818723c */ /* 0x000fe200000418ff */
[----:B------:R-:W-:-:S06]  /*3e40*/  IMAD.MOV.U32 R51, RZ, RZ, R80 ;  /* 0x000000ffff337224 */ /* 0x000fcc00078e0050 */
[----:B------:R-:W-:Y:S01]  /*3e50*/  IMAD.MOV.U32 R70, RZ, RZ, R89 ;  /* 0x000000ffff467224 */ /* 0x000fe200078e0059 */
[C---:B------:R-:W-:Y:S01]  /*3e60*/  HMMA.16816.F32.BF16 R128, R4.reuse, R66, R28 ;  /* 0x000000420480723c */ /* 0x040fe2000004181c */
[----:B------:R-:W-:Y:S01]  /*3e70*/  IMAD.MOV.U32 R71, RZ, RZ, R88 ;  /* 0x000000ffff477224 */ /* 0x000fe200078e0058 */
[----:B------:R-:W3:Y:S06]  /*3e80*/  LDSM.16.MT88.4 R28, [R238+0x6900] ;  /* 0x00690000ee1c783b */ /* 0x000eec0000004200 */
[C---:B-1----:R-:W-:Y:S08]  /*3e90*/  HMMA.16816.F32.BF16 R88, R4.reuse, R36, R20 ;  /* 0x000000240458723c */ /* 0x042ff00000041814 */
[C---:B------:R-:W-:Y:S01]  /*3ea0*/  HMMA.16816.F32.BF16 R80, R4.reuse, R38, R16 ;  /* 0x000000260450723c */ /* 0x040fe20000041810 */
[----:B------:R-:W1:Y:S07]  /*3eb0*/  LDSM.16.MT88.4 R36, [R241+0x6900] ;  /* 0x00690000f124783b */ /* 0x000e6e0000004200 */
[----:B------:R-:W-:Y:S08]  /*3ec0*/  HMMA.16816.F32.BF16 R112, R4, R58, R24 ;  /* 0x0000003a0470723c */ /* 0x000ff00000041818 */
[C---:B--2---:R-:W-:Y:S08]  /*3ed0*/  HMMA.16816.F32.BF16 R24, R8.reuse, R32, RZ ;  /* 0x000000200818723c */ /* 0x044ff000000418ff */
[C---:B------:R-:W-:Y:S08]  /*3ee0*/  HMMA.16816.F32.BF16 R20, R8.reuse, R34, RZ ;  /* 0x000000220814723c */ /* 0x040ff000000418ff */
[----:B------:R-:W-:Y:S07]  /*3ef0*/  HMMA.16816.F32.BF16 R16, R8, R40, RZ ;  /* 0x000000280810723c */ /* 0x000fee00000418ff */
[----:B------:R-:W-:Y:S01]  /*3f00*/  IMAD.MOV.U32 R40, RZ, RZ, R70 ;  /* 0x000000ffff287224 */ /* 0x000fe200078e0046 */
[----:B------:R-:W-:Y:S01]  /*3f10*/  MOV R41, R71 ;  /* 0x0000004700297202 */ /* 0x000fe20000000f00 */
[----:B------:R-:W-:Y:S01]  /*3f20*/  IMAD.MOV.U32 R70, RZ, RZ, R56 ;  /* 0x000000ffff467224 */ /* 0x000fe200078e0038 */
[----:B---3--:R-:W-:Y:S01]  /*3f30*/  HMMA.16816.F32.BF16 R64, R4, R28, R24 ;  /* 0x0000001c0440723c */ /* 0x008fe20000041818 */
[----:B------:R-:W-:-:S06]  /*3f40*/  IMAD.MOV.U32 R71, RZ, RZ, R57 ;  /* 0x000000ffff477224 */ /* 0x000fcc00078e0039 */
[----:B------:R-:W-:Y:S01]  /*3f50*/  IMAD.MOV.U32 R29, RZ, RZ, R50 ;  /* 0x000000ffff1d7224 */ /* 0x000fe200078e0032 */
[----:B------:R-:W-:Y:S01]  /*3f60*/  HMMA.16816.F32.BF16 R56, R4, R30, R20 ;  /* 0x0000001e0438723c */ /* 0x000fe20000041814 */
[----:B------:R-:W-:-:S06]  /*3f70*/  IMAD.MOV.U32 R28, RZ, RZ, R51 ;  /* 0x000000ffff1c7224 */ /* 0x000fcc00078e0033 */
[----:B------:R-:W-:Y:S01]  /*3f80*/  IMAD.MOV.U32 R30, RZ, RZ, R48 ;  /* 0x000000ffff1e7224 */ /* 0x000fe200078e0030 */
[----:B------:R-:W-:Y:S01]  /*3f90*/  HMMA.16816.F32.BF16 R20, R8, R42, RZ ;  /* 0x0000002a0814723c */ /* 0x000fe200000418ff */
[----:B------:R-:W-:-:S06]  /*3fa0*/  IMAD.MOV.U32 R31, RZ, RZ, R49 ;  /* 0x000000ffff1f7224 */ /* 0x000fcc00078e0031 */
[----:B------:R-:W-:Y:S01]  /*3fb0*/  IMAD.MOV.U32 R43, RZ, RZ, R166 ;  /* 0x000000ffff2b7224 */ /* 0x000fe200078e00a6 */
[----:B-1----:R-:W-:Y:S01]  /*3fc0*/  HMMA.16816.F32.BF16 R48, R4, R36, R16 ;  /* 0x000000240430723c */ /* 0x002fe20000041810 */
[----:B------:R-:W1:Y:S01]  /*3fd0*/  LDSM.16.MT88.4 R16, [R240+0x6100] ;  /* 0x00610000f010783b */ /* 0x000e620000004200 */
[----:B------:R-:W-:-:S05]  /*3fe0*/  IMAD.MOV.U32 R42, RZ, RZ, R167 ;  /* 0x000000ffff2a7224 */ /* 0x000fca00078e00a7 */
[----:B------:R-:W-:Y:S01]  /*3ff0*/  MOV R36, R0 ;  /* 0x0000000000247202 */ /* 0x000fe20000000f00 */
[----:B------:R-:W-:Y:S02]  /*4000*/  FFMA.FTZ R0, R87, c[0x0][0x2d0], -R13 ;  /* 0x0000b40057007a23 */ /* 0x000fe4000001080d */
[----:B------:R-:W-:-:S06]  /*4010*/  IMAD.MOV.U32 R37, RZ, RZ, R177 ;  /* 0x000000ffff257224 */ /* 0x000fcc00078e00b1 */
[----:B------:R-:W-:Y:S07]  /*4020*/  HMMA.16816.F32.BF16 R32, R4, R38, R20 ;  /* 0x000000260420723c */ /* 0x000fee0000041814 */
[----:B------:R-:W-:Y:S02]  /*4030*/  IMAD.MOV.U32 R39, RZ, RZ, R156 ;  /* 0x000000ffff277224 */ /* 0x000fe400078e009c */
[----:B------:R2:W-:Y:S01]  /*4040*/  MUFU.EX2 R156, R0 ;  /* 0x00000000009c7308 */ /* 0x0005e20000000800 */
[----:B-1----:R-:W-:Y:S01]  /*4050*/  HMMA.16816.F32.BF16 R24, R8, R16, RZ ;  /* 0x000000100818723c */ /* 0x002fe200000418ff */
[----:B--2---:R-:W-:-:S06]  /*4060*/  FFMA.FTZ R0, R85, c[0x0][0x2d0], -R13 ;  /* 0x0000b40055007a23 */ /* 0x004fcc000001080d */
[----:B------:R1:W2:Y:S01]  /*4070*/  MUFU.EX2 R166, R0 ;  /* 0x0000000000a67308 */ /* 0x0002a20000000800 */
[----:B------:R-:W-:Y:S01]  /*4080*/  HMMA.16816.F32.BF16 R8, R8, R18, RZ ;  /* 0x000000120808723c */ /* 0x000fe200000418ff */
[----:B------:R-:W3:Y:S01]  /*4090*/  LDSM.16.MT88.4 R16, [R240+0x6900] ;  /* 0x00690000f010783b */ /* 0x000ee20000004200 */
[----:B-1----:R-:W-:-:S05]  /*40a0*/  FFMA.FTZ R0, R84, c[0x0][0x2d0], -R13 ;  /* 0x0000b40054007a23 */ /* 0x002fca000001080d */
[----:B------:R1:W-:Y:S02]  /*40b0*/  MUFU.EX2 R167, R0 ;  /* 0x0000000000a77308 */ /* 0x0003e40000000800 */
[----:B-1----:R-:W-:-:S06]  /*40c0*/  FFMA.FTZ R0, R79, c[0x0][0x2d0], -R13 ;  /* 0x0000b4004f007a23 */ /* 0x002fcc000001080d */
[----:B------:R1:W4:Y:S09]  /*40d0*/  MUFU.EX2 R177, R0 ;  /* 0x0000000000b17308 */ /* 0x0003320000000800 */
[C---:B---3--:R-:W-:Y:S01]  /*40e0*/  HMMA.16816.F32.BF16 R20, R4.reuse, R18, R8 ;  /* 0x000000120414723c */ /* 0x048fe20000041808 */
[----:B------:R-:W3:Y:S07]  /*40f0*/  LDSM.16.MT88.4 R8, [R237+0x1100] ;  /* 0x00110000ed08783b */ /* 0x000eee0000004200 */
[----:B------:R-:W-:Y:S01]  /*4100*/  HMMA.16816.F32.BF16 R24, R4, R16, R24 ;  /* 0x000000100418723c */ /* 0x000fe20000041818 */
[----:B-1----:R-:W-:Y:S01]  /*4110*/  FFMA.FTZ R0, R96, c[0x0][0x2d0], -R12 ;  /* 0x0000b40060007a23 */ /* 0x002fe2000001080c */
[----:B------:R-:W-:Y:S01]  /*4120*/  MOV R96, R39 ;  /* 0x0000002700607202 */ /* 0x000fe20000000f00 */
[----:B------:R-:W-:-:S02]  /*4130*/  IMAD.MOV.U32 R39, RZ, RZ, R42 ;  /* 0x000000ffff277224 */ /* 0x000fc400078e002a */
[----:B------:R-:W-:Y:S02]  /*4140*/  IMAD.MOV.U32 R42, RZ, RZ, R43 ;  /* 0x000000ffff2a7224 */ /* 0x000fe400078e002b */
[----:B------:R-:W-:Y:S02]  /*4150*/  IMAD.MOV.U32 R43, RZ, RZ, R36 ;  /* 0x000000ffff2b7224 */ /* 0x000fe400078e0024 */
[----:B------:R-:W-:Y:S01]  /*4160*/  IMAD.MOV.U32 R36, RZ, RZ, R37 ;  /* 0x000000ffff247224 */ /* 0x000fe200078e0025 */
[----:B------:R-:W-:Y:S01]  /*4170*/  MOV R37, R30 ;  /* 0x0000001e00257202 */ /* 0x000fe20000000f00 */
[----:B------:R-:W-:Y:S02]  /*4180*/  IMAD.MOV.U32 R30, RZ, RZ, R31 ;  /* 0x000000ffff1e7224 */ /* 0x000fe400078e001f */
[----:B------:R-:W-:Y:S02]  /*4190*/  IMAD.MOV.U32 R31, RZ, RZ, R46 ;  /* 0x000000ffff1f7224 */ /* 0x000fe400078e002e */
[----:B------:R-:W-:-:S02]  /*41a0*/  IMAD.MOV.U32 R46, RZ, RZ, R47 ;  /* 0x000000ffff2e7224 */ /* 0x000fc400078e002f */
[----:B------:R-:W-:Y:S01]  /*41b0*/  IMAD.MOV.U32 R47, RZ, RZ, R44 ;  /* 0x000000ffff2f7224 */ /* 0x000fe200078e002c */
[----:B------:R-:W-:Y:S01]  /*41c0*/  MOV R44, R45 ;  /* 0x0000002d002c7202 */ /* 0x000fe20000000f00 */
[----:B------:R-:W-:Y:S02]  /*41d0*/  IMAD.MOV.U32 R45, RZ, RZ, R62 ;  /* 0x000000ffff2d7224 */ /* 0x000fe400078e003e */
[----:B------:R-:W-:Y:S02]  /*41e0*/  IMAD.MOV.U32 R62, RZ, RZ, R63 ;  /* 0x000000ffff3e7224 */ /* 0x000fe400078e003f */
[----:B------:R-:W-:Y:S02]  /*41f0*/  IMAD.MOV.U32 R63, RZ, RZ, R60 ;  /* 0x000000ffff3f7224 */ /* 0x000fe400078e003c */
[----:B------:R-:W-:Y:S01]  /*4200*/  IMAD.MOV.U32 R60, RZ, RZ, R61 ;  /* 0x000000ffff3c7224 */ /* 0x000fe200078e003d */
[----:B------:R-:W-:Y:S01]  /*4210*/  MOV R61, R74 ;  /* 0x0000004a003d7202 */ /* 0x000fe20000000f00 */
[----:B------:R-:W-:Y:S01]  /*4220*/  IMAD.MOV.U32 R74, RZ, RZ, R75 ;  /* 0x000000ffff4a7224 */ /* 0x000fe200078e004b */
[----:B------:R1:W-:Y:S01]  /*4230*/  MUFU.EX2 R19, R0 ;  /* 0x0000000000137308 */ /* 0x0003e20000000800 */
[----:B------:R-:W-:-:S02]  /*4240*/  IMAD.MOV.U32 R84, RZ, RZ, R36 ;  /* 0x000000ffff547224 */ /* 0x000fc400078e0024 */
[----:B------:R-:W-:Y:S02]  /*4250*/  IMAD.MOV.U32 R36, RZ, RZ, R47 ;  /* 0x000000ffff247224 */ /* 0x000fe400078e002f */
[----:B------:R-:W-:Y:S01]  /*4260*/  IMAD.MOV.U32 R47, RZ, RZ, R74 ;  /* 0x000000ffff2f7224 */ /* 0x000fe200078e004a */
[----:B------:R-:W-:Y:S01]  /*4270*/  MOV R74, R164 ;  /* 0x000000a4004a7202 */ /* 0x000fe20000000f00 */
[----:B------:R-:W-:Y:S01]  /*4280*/  IMAD.MOV.U32 R87, RZ, RZ, R42 ;  /* 0x000000ffff577224 */ /* 0x000fe200078e002a */
[----:B------:R-:W-:Y:S01]  /*4290*/  MOV R85, R43 ;  /* 0x0000002b00557202 */ /* 0x000fe20000000f00 */
[----:B------:R-:W-:Y:S01]  /*42a0*/  IMAD.MOV.U32 R38, RZ, RZ, R45 ;  /* 0x000000ffff267224 */ /* 0x000fe200078e002d */
[----:B--2---:R-:W-:Y:S01]  /*42b0*/  F2FP.BF16.PACK_AB R4, R166, R156 ;  /* 0x0000009ca604723e */ /* 0x004fe200000010ff */
[----:B------:R-:W-:Y:S02]  /*42c0*/  IMAD.MOV.U32 R75, RZ, RZ, R170 ;  /* 0x000000ffff4b7224 */ /* 0x000fe400078e00aa */
[----:B-1----:R-:W-:Y:S01]  /*42d0*/  FFMA.FTZ R0, R95, c[0x0][0x2d0], -R12 ;  /* 0x0000b4005f007a23 */ /* 0x002fe2000001080c */
[----:B----4-:R-:W-:Y:S01]  /*42e0*/  F2FP.BF16.PACK_AB R6, R177, R167 ;  /* 0x000000a7b106723e */ /* 0x010fe200000010ff */
[----:B------:R-:W-:Y:S01]  /*42f0*/  IMAD.MOV.U32 R95, RZ, RZ, R39 ;  /* 0x000000ffff5f7224 */ /* 0x000fe200078e0027 */
[----:B------:R1:W5:Y:S01]  /*4300*/  LDL.LU R170, [R1+0x74] ;  /* 0x0000740001aa7983 */ /* 0x0003620000300800 */
[----:B------:R2:W4:Y:S01]  /*4310*/  MUFU.EX2 R164, R0 ;  /* 0x0000000000a47308 */ /* 0x0005220000000800 */
[----:B------:R-:W-:-:S02]  /*4320*/  IMAD.MOV.U32 R39, RZ, RZ, R62 ;  /* 0x000000ffff277224 */ /* 0x000fc400078e003e */
[----:B------:R-:W-:Y:S02]  /*4330*/  IMAD.MOV.U32 R62, RZ, RZ, R73 ;  /* 0x000000ffff3e7224 */ /* 0x000fe400078e0049 */
[----:B------:R-:W-:Y:S02]  /*4340*/  IMAD.MOV.U32 R42, RZ, RZ, R30 ;  /* 0x000000ffff2a7224 */ /* 0x000fe400078e001e */
[----:B------:R-:W-:Y:S02]  /*4350*/  IMAD.MOV.U32 R73, RZ, RZ, R165 ;  /* 0x000000ffff497224 */ /* 0x000fe400078e00a5 */
[----:B------:R-:W-:Y:S01]  /*4360*/  IMAD.MOV.U32 R30, RZ, RZ, R31 ;  /* 0x000000ffff1e7224 */ /* 0x000fe200078e001f */
[----:B------:R-:W-:Y:S01]  /*4370*/  MOV R31, R46 ;  /* 0x0000002e001f7202 */ /* 0x000fe20000000f00 */
[----:B------:R-:W-:Y:S01]  /*4380*/  IMAD.MOV.U32 R46, RZ, RZ, R61 ;  /* 0x000000ffff2e7224 */ /* 0x000fe200078e003d */
[----:B------:R-:W-:Y:S01]  /*4390*/  MOV R61, R72 ;  /* 0x00000048003d7202 */ /* 0x000fe20000000f00 */
[----:B------:R-:W-:-:S02]  /*43a0*/  IMAD.MOV.U32 R43, RZ, RZ, R37 ;  /* 0x000000ffff2b7224 */ /* 0x000fc400078e0025 */
[----:B------:R-:W-:Y:S02]  /*43b0*/  IMAD.MOV.U32 R45, RZ, RZ, R60 ;  /* 0x000000ffff2d7224 */ /* 0x000fe400078e003c */
[----:B--2---:R-:W-:Y:S02]  /*43c0*/  FFMA.FTZ R0, R98, c[0x0][0x2d0], -R12 ;  /* 0x0000b40062007a23 */ /* 0x004fe4000001080c */
[----:B------:R-:W-:Y:S02]  /*43d0*/  IMAD.MOV.U32 R72, RZ, RZ, R176 ;  /* 0x000000ffff487224 */ /* 0x000fe400078e00b0 */
[----:B------:R2:W-:Y:S01]  /*43e0*/  MUFU.EX2 R165, R0 ;  /* 0x0000000000a57308 */ /* 0x0005e20000000800 */
[----:B------:R-:W-:Y:S01]  /*43f0*/  IMAD.MOV.U32 R37, RZ, RZ, R44 ;  /* 0x000000ffff257224 */ /* 0x000fe200078e002c */
[----:B----4-:R-:W-:Y:S01]  /*4400*/  F2FP.BF16.PACK_AB R5, R164, R19 ;  /* 0x00000013a405723e */ /* 0x010fe200000010ff */
[----:B------:R-:W-:Y:S01]  /*4410*/  IMAD.MOV.U32 R60, RZ, RZ, R75 ;  /* 0x000000ffff3c7224 */ /* 0x000fe200078e004b */
[----:B------:R-:W-:Y:S01]  /*4420*/  MOV R44, R63 ;  /* 0x0000003f002c7202 */ /* 0x000fe20000000f00 */
[----:B------:R-:W-:-:S02]  /*4430*/  IMAD.MOV.U32 R63, RZ, RZ, R171 ;  /* 0x000000ffff3f7224 */ /* 0x000fc400078e00ab */
[----:B--2---:R-:W-:Y:S01]  /*4440*/  FFMA.FTZ R0, R97, c[0x0][0x2d0], -R12 ;  /* 0x0000b40061007a23 */ /* 0x004fe2000001080c */
[----:B------:R1:W5:Y:S01]  /*4450*/  LDL.LU R171, [R1+0x70] ;  /* 0x0000700001ab7983 */ /* 0x0003620000300800 */
[----:B------:R-:W-:Y:S01]  /*4460*/  IMAD.MOV.U32 R75, RZ, RZ, R15 ;  /* 0x000000ffff4b7224 */ /* 0x000fe200078e000f */
[----:B------:R-:W-:Y:S01]  /*4470*/  PLOP3.LUT P0, PT, PT, PT, UP0, 0x80, 0x0 ;  /* 0x000000000000781c */ /* 0x000fe20003f0f008 */
[----:B------:R-:W2:Y:S01]  /*4480*/  MUFU.EX2 R176, R0 ;  /* 0x0000000000b07308 */ /* 0x000ea20000000800 */
[----:B------:R-:W-:Y:S02]  /*4490*/  IMAD.MOV.U32 R98, RZ, RZ, R14 ;  /* 0x000000ffff627224 */ /* 0x000fe400078e000e */
[--C-:B------:R-:W-:Y:S02]  /*44a0*/  FFMA.FTZ R17, R94, c[0x0][0x2d0], -R13.reuse ;  /* 0x0000b4005e117a23 */ /* 0x100fe4000001080d */
[--C-:B------:R-:W-:Y:S02]  /*44b0*/  FFMA.FTZ R16, R93, c[0x0][0x2d0], -R13.reuse ;  /* 0x0000b4005d107a23 */ /* 0x100fe4000001080d */
[----:B------:R-:W-:-:S02]  /*44c0*/  FFMA.FTZ R15, R92, c[0x0][0x2d0], -R13 ;  /* 0x0000b4005c0f7a23 */ /* 0x000fc4000001080d */
[----:B------:R-:W-:Y:S01]  /*44d0*/  FFMA.FTZ R14, R86, c[0x0][0x2d0], -R13 ;  /* 0x0000b400560e7a23 */ /* 0x000fe2000001080d */
[----:B------:R-:W-:Y:S01]  /*44e0*/  MUFU.EX2 R17, R17 ;  /* 0x0000001100117308 */ /* 0x000fe20000000800 */
[--C-:B------:R-:W-:Y:S02]  /*44f0*/  FFMA.FTZ R13, R99, c[0x0][0x2d0], -R12.reuse ;  /* 0x0000b400630d7a23 */ /* 0x100fe4000001080c */
[--C-:B------:R-:W-:Y:S01]  /*4500*/  FFMA.FTZ R18, R77, c[0x0][0x2d0], -R12.reuse ;  /* 0x0000b4004d127a23 */ /* 0x100fe2000001080c */
[----:B--2---:R-:W-:Y:S01]  /*4510*/  F2FP.BF16.PACK_AB R7, R176, R165 ;  /* 0x000000a5b007723e */ /* 0x004fe200000010ff */
[----:B------:R-:W-:-:S03]  /*4520*/  FFMA.FTZ R0, R78, c[0x0][0x2d0], -R12 ;  /* 0x0000b4004e007a23 */ /* 0x000fc6000001080c */
[----:B------:R-:W2:Y:S01]  /*4530*/  MUFU.EX2 R16, R16 ;  /* 0x0000001000107308 */ /* 0x000ea20000000800 */
[----:B------:R-:W-:Y:S02]  /*4540*/  FFMA.FTZ R12, R76, c[0x0][0x2d0], -R12 ;  /* 0x0000b4004c0c7a23 */ /* 0x000fe4000001080c */
[C---:B---3--:R-:W-:Y:S08]  /*4550*/  HMMA.16816.F32.BF16 R36, R4.reuse, R8, R36 ;  /* 0x000000080424723c */ /* 0x048ff00000041824 */
[C---:B------:R-:W-:Y:S01]  /*4560*/  HMMA.16816.F32.BF16 R28, R4.reuse, R10, R28 ;  /* 0x0000000a041c723c */ /* 0x040fe2000004181c */
[----:B------:R-:W3:Y:S07]  /*4570*/  LDSM.16.MT88.4 R8, [R238+0x1100] ;  /* 0x00110000ee08783b */ /* 0x000eee0000004200 */
[C---:B---3--:R-:W-:Y:S08]  /*4580*/  HMMA.16816.F32.BF16 R44, R4.reuse, R8, R44 ;  /* 0x00000008042c723c */ /* 0x048ff0000004182c */
[C---:B------:R-:W-:Y:S01]  /*4590*/  HMMA.16816.F32.BF16 R52, R4.reuse, R10, R52 ;  /* 0x0000000a0434723c */ /* 0x040fe20000041834 */
[----:B------:R-:W3:Y:S07]  /*45a0*/  LDSM.16.MT88.4 R8, [R241+0x1100] ;  /* 0x00110000f108783b */ /* 0x000eee0000004200 */
[C---:B---3--:R-:W-:Y:S08]  /*45b0*/  HMMA.16816.F32.BF16 R60, R4.reuse, R8, R60 ;  /* 0x00000008043c723c */ /* 0x048ff0000004183c */
[C---:B------:R-:W-:Y:S01]  /*45c0*/  HMMA.16816.F32.BF16 R68, R4.reuse, R10, R68 ;  /* 0x0000000a0444723c */ /* 0x040fe20000041844 */
[----:B------:R-:W3:Y:S07]  /*45d0*/  LDSM.16.MT88.4 R8, [R240+0x1100] ;  /* 0x00110000f008783b */ /* 0x000eee0000004200 */
[C---:B---3--:R-:W-:Y:S08]  /*45e0*/  HMMA.16816.F32.BF16 R72, R4.reuse, R8, R72 ;  /* 0x000000080448723c */ /* 0x048ff00000041848 */
[----:B------:R-:W-:Y:S01]  /*45f0*/  HMMA.16816.F32.BF16 R76, R4, R10, R244 ;  /* 0x0000000a044c723c */ /* 0x000fe200000418f4 */
[----:B------:R-:W3:Y:S06]  /*4600*/  LDSM.16.MT88.4 R8, [R237+0x3100] ;  /* 0x00310000ed08783b */ /* 0x000eec0000004200 */
[----:B------:R-:W-:Y:S01]  /*4610*/  IMAD.MOV.U32 R245, RZ, RZ, R84 ;  /* 0x000000fffff57224 */ /* 0x000fe200078e0054 */
[----:B------:R-:W-:Y:S01]  /*4620*/  MOV R246, R85 ;  /* 0x0000005500f67202 */ /* 0x000fe20000000f00 */
[----:B------:R-:W-:-:S02]  /*4630*/  IMAD.MOV.U32 R247, RZ, RZ, R87 ;  /* 0x000000fffff77224 */ /* 0x000fc400078e0057 */
[----:B------:R-:W-:Y:S01]  /*4640*/  IMAD.MOV.U32 R244, RZ, RZ, R98 ;  /* 0x000000fffff47224 */ /* 0x000fe200078e0062 */
[C---:B---3--:R-:W-:Y:S07]  /*4650*/  HMMA.16816.F32.BF16 R84, R4.reuse, R8, R248 ;  /* 0x000000080454723c */ /* 0x048fee00000418f8 */
[----:B------:R-:W-:Y:S01]  /*4660*/  IMAD.MOV.U32 R250, RZ, RZ, R95 ;  /* 0x000000fffffa7224 */ /* 0x000fe200078e005f */
[----:B------:R-:W-:Y:S01]  /*4670*/  MOV R248, R244 ;  /* 0x000000f400f87202 */ /* 0x000fe20000000f00 */
[----:B------:R-:W-:Y:S01]  /*4680*/  HMMA.16816.F32.BF16 R92, R4, R10, R160 ;  /* 0x0000000a045c723c */ /* 0x000fe200000418a0 */
[----:B------:R-:W3:Y:S01]  /*4690*/  LDSM.16.MT88.4 R8, [R238+0x3100] ;  /* 0x00310000ee08783b */ /* 0x000ee20000004200 */
[----:B------:R-:W-:-:S02]  /*46a0*/  IMAD.MOV.U32 R251, RZ, RZ, R96 ;  /* 0x000000fffffb7224 */ /* 0x000fc400078e0060 */
[----:B------:R-:W-:-:S04]  /*46b0*/  IMAD.MOV.U32 R249, RZ, RZ, R245 ;  /* 0x000000fffff97224 */ /* 0x000fc800078e00f5 */
[C---:B---3--:R-:W-:Y:S08]  /*46c0*/  HMMA.16816.F32.BF16 R96, R4.reuse, R8, R148 ;  /* 0x000000080460723c */ /* 0x048ff00000041894 */
[C---:B------:R-:W-:Y:S01]  /*46d0*/  HMMA.16816.F32.BF16 R100, R4.reuse, R10, R100 ;  /* 0x0000000a0464723c */ /* 0x040fe20000041864 */
[----:B------:R-:W3:Y:S07]  /*46e0*/  LDSM.16.MT88.4 R8, [R241+0x3100] ;  /* 0x00310000f108783b */ /* 0x000eee0000004200 */
[C---:B---3--:R-:W-:Y:S08]  /*46f0*/  HMMA.16816.F32.BF16 R104, R4.reuse, R8, R104 ;  /* 0x000000080468723c */ /* 0x048ff00000041868 */
[C---:B------:R-:W-:Y:S01]  /*4700*/  HMMA.16816.F32.BF16 R108, R4.reuse, R10, R108 ;  /* 0x0000000a046c723c */ /* 0x040fe2000004186c */
[----:B------:R-:W3:Y:S07]  /*4710*/  LDSM.16.MT88.4 R8, [R240+0x3100] ;  /* 0x00310000f008783b */ /* 0x000eee0000004200 */
[C---:B---3--:R-:W-:Y:S08]  /*4720*/  HMMA.16816.F32.BF16 R144, R4.reuse, R8, R144 ;  /* 0x000000080490723c */ /* 0x048ff00000041890 */
[----:B------:R-:W-:Y:S11]  /*4730*/  HMMA.16816.F32.BF16 R8, R4, R10, R140 ;  /* 0x0000000a0408723c */ /* 0x000ff6000004188c */
[----:B------:R-:W-:Y:S05]  /*4740*/  @!UPT UIADD3 URZ, URZ, URZ, URZ ;  /* 0x0000003f3f3ff290 */ /* 0x000fea000fffe03f */
[----:B------:R-:W-:Y:S01]  /*4750*/  MOV R162, R146 ;  /* 0x0000009200a27202 */ /* 0x000fe20000000f00 */
[----:B------:R-:W-:Y:S02]  /*4760*/  IMAD.MOV.U32 R161, RZ, RZ, R147 ;  /* 0x000000ffffa17224 */ /* 0x000fe400078e0093 */
[----:B------:R-:W-:Y:S02]  /*4770*/  IMAD.MOV.U32 R146, RZ, RZ, R250 ;  /* 0x000000ffff927224 */ /* 0x000fe400078e00fa */
[----:B------:R-:W-:Y:S02]  /*4780*/  IMAD.MOV.U32 R147, RZ, RZ, R251 ;  /* 0x000000ffff937224 */ /* 0x000fe400078e00fb */
[----:B------:R-:W-:Y:S01]  /*4790*/  IMAD.MOV.U32 R251, RZ, RZ, R246 ;  /* 0x000000fffffb7224 */ /* 0x000fe200078e00f6 */
[----:B------:R-:W-:Y:S01]  /*47a0*/  MOV R244, R9 ;  /* 0x0000000900f47202 */ /* 0x000fe20000000f00 */
[----:B------:R-:W-:Y:S02]  /*47b0*/  IMAD.MOV.U32 R245, RZ, RZ, R8 ;  /* 0x000000fffff57224 */ /* 0x000fe400078e0008 */
[----:B------:R-:W-:-:S02]  /*47c0*/  IMAD.MOV.U32 R151, RZ, RZ, R10 ;  /* 0x000000ffff977224 */ /* 0x000fc400078e000a */
[----:B------:R-:W-:Y:S02]  /*47d0*/  IMAD.MOV.U32 R150, RZ, RZ, R11 ;  /* 0x000000ffff967224 */ /* 0x000fe400078e000b */
[----:B------:R-:W3:Y:S01]  /*47e0*/  LDSM.16.MT88.4 R8, [R237+0x5100] ;  /* 0x00510000ed08783b */ /* 0x000ee20000004200 */
[----:B------:R-:W-:Y:S02]  /*47f0*/  IMAD.MOV.U32 R250, RZ, RZ, R247 ;  /* 0x000000fffffa7224 */ /* 0x000fe400078e00f7 */
[----:B------:R-:W-:Y:S02]  /*4800*/  IMAD.MOV.U32 R247, RZ, RZ, R42 ;  /* 0x000000fffff77224 */ /* 0x000fe400078e002a */
[----:B------:R-:W-:Y:S02]  /*4810*/  IMAD.MOV.U32 R246, RZ, RZ, R43 ;  /* 0x000000fffff67224 */ /* 0x000fe400078e002b */
[----:B------:R-:W-:Y:S02]  /*4820*/  IMAD.MOV.U32 R163, RZ, RZ, R145 ;  /* 0x000000ffffa37224 */ /* 0x000fe400078e0091 */
[----:B------:R-:W-:Y:S01]  /*4830*/  IMAD.MOV.U32 R160, RZ, RZ, R144 ;  /* 0x000000ffffa07224 */ /* 0x000fe200078e0090 */
[C---:B---3--:R-:W-:Y:S08]  /*4840*/  HMMA.16816.F32.BF16 R152, R4.reuse, R8, R152 ;  /* 0x000000080498723c */ /* 0x048ff00000041898 */
[C---:B------:R-:W-:Y:S01]  /*4850*/  HMMA.16816.F32.BF16 R136, R4.reuse, R10, R136 ;  /* 0x0000000a0488723c */ /* 0x040fe20000041888 */
[----:B------:R-:W3:Y:S07]  /*4860*/  LDSM.16.MT88.4 R8, [R238+0x5100] ;  /* 0x00510000ee08783b */ /* 0x000eee0000004200 */
[C---:B---3--:R-:W-:Y:S08]  /*4870*/  HMMA.16816.F32.BF16 R124, R4.reuse, R8, R124 ;  /* 0x00000008047c723c */ /* 0x048ff0000004187c */
[C---:B------:R-:W-:Y:S01]  /*4880*/  HMMA.16816.F32.BF16 R128, R4.reuse, R10, R128 ;  /* 0x0000000a0480723c */ /* 0x040fe20000041880 */
[----:B------:R-:W3:Y:S07]  /*4890*/  LDSM.16.MT88.4 R8, [R241+0x5100] ;  /* 0x00510000f108783b */ /* 0x000eee0000004200 */
[C---:B---3--:R-:W-:Y:S08]  /*48a0*/  HMMA.16816.F32.BF16 R140, R4.reuse, R8, R132 ;  /* 0x00000008048c723c */ /* 0x048ff00000041884 */
[----:B------:R-:W-:Y:S07]  /*48b0*/  HMMA.16816.F32.BF16 R8, R4, R10, R120 ;  /* 0x0000000a0408723c */ /* 0x000fee0000041878 */
[----:B------:R-:W-:Y:S01]  /*48c0*/  IMAD.MOV.U32 R120, RZ, RZ, R146 ;  /* 0x000000ffff787224 */ /* 0x000fe200078e0092 */
[----:B------:R-:W-:Y:S01]  /*48d0*/  MOV R122, R248 ;  /* 0x000000f8007a7202 */ /* 0x000fe20000000f00 */
[----:B------:R-:W-:-:S02]  /*48e0*/  IMAD.MOV.U32 R121, RZ, RZ, R147 ;  /* 0x000000ffff797224 */ /* 0x000fc400078e0093 */
[----:B------:R-:W-:-:S05]  /*48f0*/  IMAD.MOV.U32 R123, RZ, RZ, R249 ;  /* 0x000000ffff7b7224 */ /* 0x000fca00078e00f9 */
[----:B------:R-:W-:Y:S01]  /*4900*/  MOV R135, R141 ;  /* 0x0000008d00877202 */ /* 0x000fe20000000f00 */
[----:B------:R-:W-:Y:S02]  /*4910*/  IMAD.MOV.U32 R134, RZ, RZ, R142 ;  /* 0x000000ffff867224 */ /* 0x000fe400078e008e */
[----:B------:R-:W-:Y:S02]  /*4920*/  IMAD.MOV.U32 R133, RZ, RZ, R143 ;  /* 0x000000ffff857224 */ /* 0x000fe400078e008f */
[----:B------:R-:W-:-:S03]  /*4930*/  IMAD.MOV.U32 R132, RZ, RZ, R140 ;  /* 0x000000ffff847224 */ /* 0x000fc600078e008c */
[----:B------:R-:W-:Y:S01]  /*4940*/  IMAD.MOV.U32 R149, RZ, RZ, R8 ;  /* 0x000000ffff957224 */ /* 0x000fe200078e0008 */
[----:B------:R-:W-:Y:S01]  /*4950*/  MOV R148, R9 ;  /* 0x0000000900947202 */ /* 0x000fe20000000f00 */
[----:B------:R-:W-:Y:S02]  /*4960*/  IMAD.MOV.U32 R43, RZ, RZ, R10 ;  /* 0x000000ffff2b7224 */ /* 0x000fe400078e000a */
[----:B------:R-:W-:Y:S02]  /*4970*/  IMAD.MOV.U32 R42, RZ, RZ, R11 ;  /* 0x000000ffff2a7224 */ /* 0x000fe400078e000b */
[----:B------:R-:W3:Y:S02]  /*4980*/  LDSM.16.MT88.4 R8, [R240+0x5100] ;  /* 0x00510000f008783b */ /* 0x000ee40000004200 */
[C---:B---3--:R-:W-:Y:S07]  /*4990*/  HMMA.16816.F32.BF16 R144, R4.reuse, R8, R116 ;  /* 0x000000080490723c */ /* 0x048fee0000041874 */
[----:B------:R-:W-:Y:S01]  /*49a0*/  IMAD.MOV.U32 R117, RZ, RZ, R135 ;  /* 0x000000ffff757224 */ /* 0x000fe200078e0087 */
[----:B------:R-:W-:Y:S01]  /*49b0*/  HMMA.16816.F32.BF16 R140, R4, R10, R112 ;  /* 0x0000000a048c723c */ /* 0x000fe20000041870 */
[----:B------:R-:W3:Y:S01]  /*49c0*/  LDSM.16.MT88.4 R8, [R237+0x7100] ;  /* 0x00710000ed08783b */ /* 0x000ee20000004200 */
[----:B------:R-:W-:Y:S01]  /*49d0*/  IMAD.MOV.U32 R118, RZ, RZ, R134 ;  /* 0x000000ffff767224 */ /* 0x000fe200078e0086 */
[----:B------:R-:W-:Y:S01]  /*49e0*/  MOV R116, R132 ;  /* 0x0000008400747202 */ /* 0x000fe20000000f00 */
[----:B------:R-:W-:-:S03]  /*49f0*/  IMAD.MOV.U32 R119, RZ, RZ, R133 ;  /* 0x000000ffff777224 */ /* 0x000fc600078e0085 */
[----:B------:R-:W-:Y:S02]  /*4a00*/  IMAD.MOV.U32 R115, RZ, RZ, R250 ;  /* 0x000000ffff737224 */ /* 0x000fe400078e00fa */
[----:B------:R-:W-:Y:S02]  /*4a10*/  IMAD.MOV.U32 R114, RZ, RZ, R251 ;  /* 0x000000ffff727224 */ /* 0x000fe400078e00fb */
[----:B------:R-:W-:Y:S02]  /*4a20*/  IMAD.MOV.U32 R112, RZ, RZ, R43 ;  /* 0x000000ffff707224 */ /* 0x000fe400078e002b */
[----:B------:R-:W-:Y:S01]  /*4a30*/  IMAD.MOV.U32 R113, RZ, RZ, R42 ;  /* 0x000000ffff717224 */ /* 0x000fe200078e002a */
[C---:B---3--:R-:W-:Y:S08]  /*4a40*/  HMMA.16816.F32.BF16 R132, R4.reuse, R8, R88 ;  /* 0x000000080484723c */ /* 0x048ff00000041858 */
[----:B------:R-:W-:Y:S01]  /*4a50*/  HMMA.16816.F32.BF16 R248, R4, R10, R80 ;  /* 0x0000000a04f8723c */ /* 0x000fe20000041850 */
[----:B------:R-:W3:Y:S06]  /*4a60*/  LDSM.16.MT88.4 R8, [R238+0x7100] ;  /* 0x00710000ee08783b */ /* 0x000eec0000004200 */
[----:B------:R-:W-:Y:S01]  /*4a70*/  IMAD.MOV.U32 R80, RZ, RZ, R121 ;  /* 0x000000ffff507224 */ /* 0x000fe200078e0079 */
[----:B------:R-:W-:Y:S01]  /*4a80*/  MOV R121, R244 ;  /* 0x000000f400797202 */ /* 0x000fe20000000f00 */
[----:B------:R-:W-:Y:S01]  /*4a90*/  IMAD.MOV.U32 R82, RZ, RZ, R246 ;  /* 0x000000ffff527224 */ /* 0x000fe200078e00f6 */
[----:B------:R-:W-:Y:S01]  /*4aa0*/  MOV R81, R123 ;  /* 0x0000007b00517202 */ /* 0x000fe20000000f00 */
[----:B------:R-:W-:-:S02]  /*4ab0*/  IMAD.MOV.U32 R83, RZ, RZ, R247 ;  /* 0x000000ffff537224 */ /* 0x000fc400078e00f7 */
[----:B------:R-:W-:Y:S01]  /*4ac0*/  IMAD.MOV.U32 R123, RZ, RZ, R150 ;  /* 0x000000ffff7b7224 */ /* 0x000fe200078e0096 */
[C---:B---3--:R-:W-:Y:S11]  /*4ad0*/  HMMA.16816.F32.BF16 R88, R4.reuse, R8, R64 ;  /* 0x000000080458723c */ /* 0x048ff60000041840 */
[----:B------:R-:W-:Y:S11]  /*4ae0*/  @!UPT UIADD3 URZ, URZ, URZ, URZ ;  /* 0x0000003f3f3ff290 */ /* 0x000ff6000fffe03f */
[----:B------:R-:W-:Y:S02]  /*4af0*/  @!UPT UIADD3 URZ, URZ, URZ, URZ ;  /* 0x0000003f3f3ff290 */ /* 0x000fe4000fffe03f */
[----:B------:R-:W-:Y:S01]  /*4b00*/  IMAD.MOV.U32 R66, RZ, RZ, R89 ;  /* 0x000000ffff427224 */ /* 0x000fe200078e0059 */
[----:B------:R-:W-:Y:S01]  /*4b10*/  MOV R65, R90 ;  /* 0x0000005a00417202 */ /* 0x000fe20000000f00 */
[----:B------:R-:W-:Y:S02]  /*4b20*/  IMAD.MOV.U32 R89, RZ, RZ, R120 ;  /* 0x000000ffff597224 */ /* 0x000fe400078e0078 */
[----:B------:R-:W-:Y:S02]  /*4b30*/  IMAD.MOV.U32 R120, RZ, RZ, R245 ;  /* 0x000000ffff787224 */ /* 0x000fe400078e00f5 */
[----:B------:R-:W-:Y:S01]  /*4b40*/  HMMA.16816.F32.BF16 R244, R4, R10, R56 ;  /* 0x0000000a04f4723c */ /* 0x000fe20000041838 */
[----:B------:R-:W3:Y:S01]  /*4b50*/  LDSM.16.MT88.4 R8, [R241+0x7100] ;  /* 0x00710000f108783b */ /* 0x000ee20000004200 */
[----:B------:R-:W-:Y:S02]  /*4b60*/  IMAD.MOV.U32 R67, RZ, RZ, R88 ;  /* 0x000000ffff437224 */ /* 0x000fe400078e0058 */
[----:B------:R-:W-:Y:S01]  /*4b70*/  IMAD.MOV.U32 R64, RZ, RZ, R91 ;  /* 0x000000ffff407224 */ /* 0x000fe200078e005b */
[----:B------:R-:W-:Y:S01]  /*4b80*/  MOV R91, R148 ;  /* 0x00000094005b7202 */ /* 0x000fe20000000f00 */
[----:B------:R-:W-:Y:S01]  /*4b90*/  IMAD.MOV.U32 R88, RZ, RZ, R122 ;  /* 0x000000ffff587224 */ /* 0x000fe200078e007a */
[----:B------:R-:W-:Y:S01]  /*4ba0*/  MOV R59, R41 ;  /* 0x00000029003b7202 */ /* 0x000fe20000000f00 */
[----:B------:R-:W-:-:S02]  /*4bb0*/  IMAD.MOV.U32 R122, RZ, RZ, R151 ;  /* 0x000000ffff7a7224 */ /* 0x000fc400078e0097 */
[----:B------:R-:W-:Y:S02]  /*4bc0*/  IMAD.MOV.U32 R90, RZ, RZ, R149 ;  /* 0x000000ffff5a7224 */ /* 0x000fe400078e0095 */
[----:B------:R-:W-:Y:S02]  /*4bd0*/  IMAD.MOV.U32 R58, RZ, RZ, R40 ;  /* 0x000000ffff3a7224 */ /* 0x000fe400078e0028 */
[----:B------:R-:W-:Y:S01]  /*4be0*/  LDSM.16.MT88.4 R40, [R237+0x1900] ;  /* 0x00190000ed28783b */ /* 0x000fe20000004200 */
[C---:B---3--:R-:W-:Y:S03]  /*4bf0*/  HMMA.16816.F32.BF16 R148, R4.reuse, R8, R48 ;  /* 0x000000080494723c */ /* 0x048fe60000041830 */
[----:B------:R-:W-:Y:S05]  /*4c00*/  LDSM.16.MT88.4 R48, [R238+0x1900] ;  /* 0x00190000ee30783b */ /* 0x000fea0000004200 */
[C---:B------:R-:W-:Y:S01]  /*4c10*/  HMMA.16816.F32.BF16 R32, R4.reuse, R10, R32 ;  /* 0x0000000a0420723c */ /* 0x040fe20000041820 */
[----:B------:R-:W3:Y:S07]  /*4c20*/  LDSM.16.MT88.4 R8, [R240+0x7100] ;  /* 0x00710000f008783b */ /* 0x000eee0000004200 */
[C---:B---3--:R-:W-:Y:S01]  /*4c30*/  HMMA.16816.F32.BF16 R24, R4.reuse, R8, R24 ;  /* 0x000000080418723c */ /* 0x048fe20000041818 */
[----:B------:R3:W-:Y:S07]  /*4c40*/  MUFU.EX2 R9, R13 ;  /* 0x0000000d00097308 */ /* 0x0007ee0000000800 */
[----:B------:R-:W-:Y:S01]  /*4c50*/  HMMA.16816.F32.BF16 R20, R4, R10, R20 ;  /* 0x0000000a0414723c */ /* 0x000fe20000041814 */
[----:B------:R-:W-:Y:S06]  /*4c60*/  MUFU.EX2 R11, R15 ;  /* 0x0000000f000b7308 */ /* 0x000fec0000000800 */
[----:B------:R-:W-:-:S02]  /*4c70*/  FADD.FTZ R5, R179, R178 ;  /* 0x000000b2b3057221 */ /* 0x000fc40000010000 */
[----:B------:R4:W1:Y:S01]  /*4c80*/  MUFU.EX2 R10, R14 ;  /* 0x0000000e000a7308 */ /* 0x0008620000000800 */
[----:B------:R-:W-:Y:S02]  /*4c90*/  IMAD.MOV.U32 R179, RZ, RZ, R88 ;  /* 0x000000ffffb37224 */ /* 0x000fe400078e0058 */
[----:B------:R-:W-:Y:S01]  /*4ca0*/  FADD.FTZ R5, R159, R5 ;  /* 0x000000059f057221 */ /* 0x000fe20000010000 */
[----:B------:R-:W-:Y:S01]  /*4cb0*/  MOV R159, R89 ;  /* 0x00000059009f7202 */ /* 0x000fe20000000f00 */
[----:B------:R-:W-:Y:S02]  /*4cc0*/  IMAD.MOV.U32 R88, RZ, RZ, R90 ;  /* 0x000000ffff587224 */ /* 0x000fe400078e005a */
[----:B------:R-:W-:Y:S01]  /*4cd0*/  IMAD.MOV.U32 R89, RZ, RZ, R91 ;  /* 0x000000ffff597224 */ /* 0x000fe200078e005b */
[----:B------:R1:W1:Y:S01]  /*4ce0*/  MUFU.EX2 R8, R0 ;  /* 0x0000000000087308 */ /* 0x0002620000000800 */
[----:B------:R-:W-:Y:S01]  /*4cf0*/  IMAD.MOV.U32 R90, RZ, RZ, R112 ;  /* 0x000000ffff5a7224 */ /* 0x000fe200078e0070 */
[----:B------:R-:W-:Y:S01]  /*4d00*/  MOV R91, R113 ;  /* 0x00000071005b7202 */ /* 0x000fe20000000f00 */
[----:B------:R-:W-:Y:S01]  /*4d10*/  IMAD.MOV.U32 R113, RZ, RZ, R163 ;  /* 0x000000ffff717224 */ /* 0x000fe200078e00a3 */
[----:B---3--:R-:W-:Y:S01]  /*4d20*/  MOV R13, R89 ;  /* 0x00000059000d7202 */ /* 0x008fe20000000f00 */
[----:B------:R-:W-:Y:S01]  /*4d30*/  IMAD.MOV.U32 R112, RZ, RZ, R160 ;  /* 0x000000ffff707224 */ /* 0x000fe200078e00a0 */
[----:B--2---:R-:W-:Y:S01]  /*4d40*/  F2FP.BF16.PACK_AB R160, R16, R17 ;  /* 0x0000001110a0723e */ /* 0x004fe200000010ff */
[----:B------:R-:W-:Y:S01]  /*4d50*/  IMAD.MOV.U32 R178, RZ, RZ, R83 ;  /* 0x000000ffffb27224 */ /* 0x000fe200078e0053 */
[----:B------:R2:W-:Y:S01]  /*4d60*/  MUFU.EX2 R7, R18 ;  /* 0x0000001200077308 */ /* 0x0005e20000000800 */
[----:B----4-:R-:W-:-:S02]  /*4d70*/  IMAD.MOV.U32 R14, RZ, RZ, R90 ;  /* 0x000000ffff0e7224 */ /* 0x010fc400078e005a */
[----:B------:R-:W-:-:S05]  /*4d80*/  IMAD.MOV.U32 R15, RZ, RZ, R91 ;  /* 0x000000ffff0f7224 */ /* 0x000fca00078e005b */
[----:B------:R3:W4:Y:S01]  /*4d90*/  MUFU.EX2 R6, R12 ;  /* 0x0000000c00067308 */ /* 0x0007220000000800 */
[----:B-1----:R-:W-:Y:S02]  /*4da0*/  FADD.FTZ R0, R59, R58 ;  /* 0x0000003a3b007221 */ /* 0x002fe40000010000 */
[----:B------:R-:W1:Y:S02]  /*4db0*/  LDSM.16.MT88.4 R56, [R241+0x1900] ;  /* 0x00190000f138783b */ /* 0x000e640000004200 */
[----:B------:R-:W-:Y:S02]  /*4dc0*/  FADD.FTZ R0, R80, R0 ;  /* 0x0000000050007221 */ /* 0x000fe40000010000 */
[----:B--2---:R-:W-:Y:S02]  /*4dd0*/  IMAD.MOV.U32 R18, RZ, RZ, R82 ;  /* 0x000000ffff127224 */ /* 0x004fe400078e0052 */
[----:B------:R-:W-:Y:S02]  /*4de0*/  FADD.FTZ R4, R81, R0 ;  /* 0x0000000051047221 */ /* 0x000fe40000010000 */
[----:B------:R-:W-:Y:S01]  /*4df0*/  FADD.FTZ R0, R158, R5 ;  /* 0x000000059e007221 */ /* 0x000fe20000010000 */
[----:B------:R-:W-:Y:S01]  /*4e00*/  LDSM.16.MT88.4 R80, [R238+0x3900] ;  /* 0x00390000ee50783b */ /* 0x000fe20000004200 */
[----:B------:R-:W-:Y:S01]  /*4e10*/  IMAD.MOV.U32 R5, RZ, RZ, R114 ;  /* 0x000000ffff057224 */ /* 0x000fe200078e0072 */
[----:B------:R-:W-:Y:S01]  /*4e20*/  MOV R114, R162 ;  /* 0x000000a200727202 */ /* 0x000fe20000000f00 */
[----:B------:R-:W-:Y:S01]  /*4e30*/  IMAD.MOV.U32 R158, RZ, RZ, R115 ;  /* 0x000000ffff9e7224 */ /* 0x000fe200078e0073 */
[----:B------:R-:W-:Y:S01]  /*4e40*/  F2FP.BF16.PACK_AB R162, R10, R11 ;  /* 0x0000000b0aa2723e */ /* 0x000fe200000010ff */
[----:B------:R-:W-:Y:S01]  /*4e50*/  IMAD.MOV.U32 R115, RZ, RZ, R161 ;  /* 0x000000ffff737224 */ /* 0x000fe200078e00a1 */
[----:B------:R-:W-:Y:S01]  /*4e60*/  F2FP.BF16.PACK_AB R161, R8, R9 ;  /* 0x0000000908a1723e */ /* 0x000fe200000010ff */
[----:B---3--:R-:W-:Y:S01]  /*4e70*/  IMAD.MOV.U32 R12, RZ, RZ, R88 ;  /* 0x000000ffff0c7224 */ /* 0x008fe200078e0058 */
[----:B----4-:R-:W-:Y:S01]  /*4e80*/  F2FP.BF16.PACK_AB R163, R6, R7 ;  /* 0x0000000706a3723e */ /* 0x010fe200000010ff */
[----:B------:R-:W-:Y:S01]  /*4e90*/  LDSM.16.MT88.4 R88, [R241+0x3900] ;  /* 0x00390000f158783b */ /* 0x000fe20000004200 */
[----:B------:R-:W-:-:S02]  /*4ea0*/  FADD.FTZ R4, R252, R4 ;  /* 0x00000004fc047221 */ /* 0x000fc40000010000 */
[----:B------:R-:W-:Y:S02]  /*4eb0*/  FADD.FTZ R0, R157, R0 ;  /* 0x000000009d007221 */ /* 0x000fe40000010000 */
[----:B------:R-:W-:Y:S01]  /*4ec0*/  FADD.FTZ R4, R158, R4 ;  /* 0x000000049e047221 */ /* 0x000fe20000010000 */
[C---:B------:R-:W-:Y:S01]  /*4ed0*/  HMMA.16816.F32.BF16 R36, R160.reuse, R40, R36 ;  /* 0x00000028a024723c */ /* 0x040fe20000041824 */
[----:B------:R-:W-:Y:S02]  /*4ee0*/  FADD.FTZ R0, R5, R0 ;  /* 0x0000000005007221 */ /* 0x000fe40000010000 */
[----:B------:R-:W-:Y:S02]  /*4ef0*/  FADD.FTZ R4, R159, R4 ;  /* 0x000000049f047221 */ /* 0x000fe40000010000 */
[----:B------:R-:W-:Y:S02]  /*4f00*/  FADD.FTZ R0, R179, R0 ;  /* 0x00000000b3007221 */ /* 0x000fe40000010000 */
[----:B------:R-:W-:Y:S01]  /*4f10*/  FADD.FTZ R4, R178, R4 ;  /* 0x00000004b2047221 */ /* 0x000fe20000010000 */
[----:B------:R-:W-:Y:S01]  /*4f20*/  HMMA.16816.F32.BF16 R40, R160, R42, R28 ;  /* 0x0000002aa028723c */ /* 0x000fe2000004181c */
[----:B------:R-:W-:-:S02]  /*4f30*/  FADD.FTZ R0, R18, R0 ;  /* 0x0000000012007221 */ /* 0x000fc40000010000 */
[----:B------:R-:W-:Y:S02]  /*4f40*/  FADD.FTZ R4, R156, R4 ;  /* 0x000000049c047221 */ /* 0x000fe40000010000 */
[----:B------:R-:W-:Y:S02]  /*4f50*/  FADD.FTZ R0, R19, R0 ;  /* 0x0000000013007221 */ /* 0x000fe40000010000 */
[----:B------:R-:W-:Y:S01]  /*4f60*/  IMAD.MOV.U32 R28, RZ, RZ, R67 ;  /* 0x000000ffff1c7224 */ /* 0x000fe200078e0043 */
[----:B------:R-:W-:Y:S01]  /*4f70*/  MOV R29, R66 ;  /* 0x00000042001d7202 */ /* 0x000fe20000000f00 */
[----:B------:R-:W-:Y:S01]  /*4f80*/  IMAD.MOV.U32 R30, RZ, RZ, R65 ;  /* 0x000000ffff1e7224 */ /* 0x000fe200078e0041 */
[----:B------:R-:W-:Y:S01]  /*4f90*/  HMMA.16816.F32.BF16 R44, R160, R48, R44 ;  /* 0x00000030a02c723c */ /* 0x000fe2000004182c */
[----:B------:R-:W-:Y:S02]  /*4fa0*/  IMAD.MOV.U32 R31, RZ, RZ, R64 ;  /* 0x000000ffff1f7224 */ /* 0x000fe400078e0040 */
[----:B------:R-:W2:Y:S01]  /*4fb0*/  LDSM.16.MT88.4 R64, [R240+0x1900] ;  /* 0x00190000f040783b */ /* 0x000ea20000004200 */
[----:B------:R-:W-:-:S02]  /*4fc0*/  FADD.FTZ R4, R166, R4 ;  /* 0x00000004a6047221 */ /* 0x000fc40000010000 */
[----:B------:R-:W-:Y:S02]  /*4fd0*/  FADD.FTZ R0, R164, R0 ;  /* 0x00000000a4007221 */ /* 0x000fe40000010000 */
[C---:B------:R-:W-:Y:S01]  /*4fe0*/  HMMA.16816.F32.BF16 R48, R160.reuse, R50, R52 ;  /* 0x00000032a030723c */ /* 0x040fe20000041834 */
[----:B------:R-:W-:Y:S02]  /*4ff0*/  FADD.FTZ R5, R167, R4 ;  /* 0x00000004a7057221 */ /* 0x000fe40000010000 */
[----:B------:R-:W-:Y:S02]  /*5000*/  FADD.FTZ R4, R165, R0 ;  /* 0x00000000a5047221 */ /* 0x000fe40000010000 */
[----:B------:R-:W-:Y:S02]  /*5010*/  FADD.FTZ R0, R177, R5 ;  /* 0x00000005b1007221 */ /* 0x000fe40000010000 */
[----:B------:R-:W-:Y:S01]  /*5020*/  FADD.FTZ R4, R176, R4 ;  /* 0x00000004b0047221 */ /* 0x000fe20000010000 */
[----:B-1----:R-:W-:Y:S01]  /*5030*/  HMMA.16816.F32.BF16 R52, R160, R56, R60 ;  /* 0x00000038a034723c */ /* 0x002fe2000004183c */
[----:B------:R-:W-:-:S02]  /*5040*/  FADD.FTZ R17, R17, R0 ;  /* 0x0000000011117221 */ /* 0x000fc40000010000 */
[----:B------:R-:W-:Y:S02]  /*5050*/  FADD.FTZ R9, R9, R4 ;  /* 0x0000000409097221 */ /* 0x000fe40000010000 */
[----:B------:R-:W-:Y:S02]  /*5060*/  FADD.FTZ R16, R16, R17 ;  /* 0x0000001110107221 */ /* 0x000fe40000010000 */
[----:B------:R-:W-:Y:S01]  /*5070*/  FADD.FTZ R8, R8, R9 ;  /* 0x0000000908087221 */ /* 0x000fe20000010000 */
[----:B------:R-:W-:Y:S01]  /*5080*/  HMMA.16816.F32.BF16 R56, R160, R58, R68 ;  /* 0x0000003aa038723c */ /* 0x000fe20000041844 */
[----:B------:R-:W-:Y:S02]  /*5090*/  FADD.FTZ R11, R11, R16 ;  /* 0x000000100b0b7221 */ /* 0x000fe40000010000 */
[----:B------:R-:W-:Y:S02]  /*50a0*/  FADD.FTZ R7, R7, R8 ;  /* 0x0000000807077221 */ /* 0x000fe40000010000 */
[----:B------:R-:W-:-:S02]  /*50b0*/  FADD.FTZ R4, R10, R11 ;  /* 0x0000000b0a047221 */ /* 0x000fc40000010000 */
[----:B------:R-:W-:-:S05]  /*50c0*/  FADD.FTZ R0, R6, R7 ;  /* 0x0000000706007221 */ /* 0x000fca0000010000 */
[----:B------:R-:W-:Y:S04]  /*50d0*/  STL [R1+0x20], R0 ;  /* 0x0000200001007387 */ /* 0x000fe80000100800 */
[----:B------:R-:W-:Y:S01]  /*50e0*/  STL [R1+0x1c], R4 ;  /* 0x00001c0401007387 */ /* 0x000fe20000100800 */
[C---:B--2---:R-:W-:Y:S03]  /*50f0*/  HMMA.16816.F32.BF16 R60, R160.reuse, R64, R72 ;  /* 0x00000040a03c723c */ /* 0x044fe60000041848 */
[----:B------:R-:W1:Y:S05]  /*5100*/  LDSM.16.MT88.4 R72, [R237+0x3900] ;  /* 0x00390000ed48783b */ /* 0x000e6a0000004200 */
[C---:B------:R-:W-:Y:S08]  /*5110*/  HMMA.16816.F32.BF16 R64, R160.reuse, R66, R76 ;  /* 0x00000042a040723c */ /* 0x040ff0000004184c */
[C---:B------:R-:W-:Y:S01]  /*5120*/  HMMA.16816.F32.BF16 R76, R160.reuse, R80, R96 ;  /* 0x00000050a04c723c */ /* 0x040fe20000041860 */
[----:B------:R-:W2:Y:S07]  /*5130*/  LDSM.16.MT88.4 R96, [R240+0x3900] ;  /* 0x00390000f060783b */ /* 0x000eae0000004200 */
[C---:B------:R-:W-:Y:S08]  /*5140*/  HMMA.16816.F32.BF16 R80, R160.reuse, R82, R100 ;  /* 0x00000052a050723c */ /* 0x040ff00000041864 */
[C---:B-1----:R-:W-:Y:S08]  /*5150*/  HMMA.16816.F32.BF16 R68, R160.reuse, R72, R84 ;  /* 0x00000048a044723c */ /* 0x042ff00000041854 */
[C---:B------:R-:W-:Y:S07]  /*5160*/  HMMA.16816.F32.BF16 R72, R160.reuse, R74, R92 ;  /* 0x0000004aa048723c */ /* 0x040fee000004185c */
[----:B------:R-:W-:Y:S01]  /*5170*/  IMAD.MOV.U32 R92, RZ, RZ, R112 ;  /* 0x000000ffff5c7224 */ /* 0x000fe200078e0070 */
[----:B------:R-:W-:Y:S01]  /*5180*/  MOV R93, R113 ;  /* 0x00000071005d7202 */ /* 0x000fe20000000f00 */
[----:B------:R-:W-:Y:S01]  /*5190*/  IMAD.MOV.U32 R94, RZ, RZ, R114 ;  /* 0x000000ffff5e7224 */ /* 0x000fe200078e0072 */
[C---:B------:R-:W-:Y:S01]  /*51a0*/  HMMA.16816.F32.BF16 R84, R160.reuse, R88, R104 ;  /* 0x00000058a054723c */ /* 0x040fe20000041868 */
[----:B------:R-:W-:Y:S01]  /*51b0*/  IMAD.MOV.U32 R95, RZ, RZ, R115 ;  /* 0x000000ffff5f7224 */ /* 0x000fe200078e0073 */
[----:B------:R-:W1:Y:S04]  /*51c0*/  LDSM.16.MT88.4 R104, [R237+0x5900] ;  /* 0x00590000ed68783b */ /* 0x000e680000004200 */
[----:B------:R-:W3:Y:S02]  /*51d0*/  LDSM.16.MT88.4 R112, [R238+0x5900] ;  /* 0x00590000ee70783b */ /* 0x000ee40000004200 */
[C---:B------:R-:W-:Y:S08]  /*51e0*/  HMMA.16816.F32.BF16 R88, R160.reuse, R90, R108 ;  /* 0x0000005aa058723c */ /* 0x040ff0000004186c */
[C---:B--2---:R-:W-:Y:S08]  /*51f0*/  HMMA.16816.F32.BF16 R92, R160.reuse, R96, R92 ;  /* 0x00000060a05c723c */ /* 0x044ff0000004185c */
[C---:B------:R-:W-:Y:S01]  /*5200*/  HMMA.16816.F32.BF16 R96, R160.reuse, R98, R120 ;  /* 0x00000062a060723c */ /* 0x040fe20000041878 */
[----:B------:R-:W2:Y:S07]  /*5210*/  LDSM.16.MT88.4 R120, [R241+0x5900] ;  /* 0x00590000f178783b */ /* 0x000eae0000004200 */
[C---:B-1----:R-:W-:Y:S01]  /*5220*/  HMMA.16816.F32.BF16 R100, R160.reuse, R104, R152 ;  /* 0x00000068a064723c */ /* 0x042fe20000041898 */
[----:B------:R-:W1:Y:S07]  /*5230*/  LDSM.16.MT88.4 R152, [R241+0x7900] ;  /* 0x00790000f198783b */ /* 0x000e6e0000004200 */
[C---:B---3--:R-:W-:Y:S08]  /*5240*/  HMMA.16816.F32.BF16 R108, R160.reuse, R112, R124 ;  /* 0x00000070a06c723c */ /* 0x048ff0000004187c */
[C---:B------:R-:W-:Y:S01]  /*5250*/  HMMA.16816.F32.BF16 R112, R160.reuse, R114, R128 ;  /* 0x00000072a070723c */ /* 0x040fe20000041880 */
[----:B------:R-:W3:Y:S07]  /*5260*/  LDSM.16.MT88.4 R128, [R240+0x5900] ;  /* 0x00590000f080783b */ /* 0x000eee0000004200 */
[C---:B------:R-:W-:Y:S01]  /*5270*/  HMMA.16816.F32.BF16 R104, R160.reuse, R106, R136 ;  /* 0x0000006aa068723c */ /* 0x040fe20000041888 */
[----:B------:R-:W4:Y:S07]  /*5280*/  LDSM.16.MT88.4 R136, [R237+0x7900] ;  /* 0x00790000ed88783b */ /* 0x000f2e0000004200 */
[C---:B--2---:R-:W-:Y:S08]  /*5290*/  HMMA.16816.F32.BF16 R116, R160.reuse, R120, R116 ;  /* 0x00000078a074723c */ /* 0x044ff00000041874 */
[C---:B------:R-:W-:Y:S01]  /*52a0*/  HMMA.16816.F32.BF16 R120, R160.reuse, R122, R12 ;  /* 0x0000007aa078723c */ /* 0x040fe2000004180c */
[----:B------:R-:W2:Y:S07]  /*52b0*/  LDSM.16.MT88.4 R12, [R240+0x7900] ;  /* 0x00790000f00c783b */ /* 0x000eae0000004200 */
[C---:B-1----:R-:W-:Y:S08]  /*52c0*/  HMMA.16816.F32.BF16 R148, R160.reuse, R152, R148 ;  /* 0x00000098a094723c */ /* 0x042ff00000041894 */
[C---:B------:R-:W-:Y:S08]  /*52d0*/  HMMA.16816.F32.BF16 R152, R160.reuse, R154, R32 ;  /* 0x0000009aa098723c */ /* 0x040ff00000041820 */
[C---:B---3--:R-:W-:Y:S01]  /*52e0*/  HMMA.16816.F32.BF16 R124, R160.reuse, R128, R144 ;  /* 0x00000080a07c723c */ /* 0x048fe20000041890 */
[----:B------:R-:W1:Y:S07]  /*52f0*/  LDSM.16.MT88.4 R144, [R238+0x7900] ;  /* 0x00790000ee90783b */ /* 0x000e6e0000004200 */
[C---:B------:R-:W-:Y:S08]  /*5300*/  HMMA.16816.F32.BF16 R128, R160.reuse, R130, R140 ;  /* 0x00000082a080723c */ /* 0x040ff0000004188c */
[C---:B----4-:R-:W-:Y:S08]  /*5310*/  HMMA.16816.F32.BF16 R132, R160.reuse, R136, R132 ;  /* 0x00000088a084723c */ /* 0x050ff00000041884 */
[C---:B------:R-:W-:Y:S08]  /*5320*/  HMMA.16816.F32.BF16 R136, R160.reuse, R138, R248 ;  /* 0x0000008aa088723c */ /* 0x040ff000000418f8 */
[C---:B--2---:R-:W-:Y:S08]  /*5330*/  HMMA.16816.F32.BF16 R156, R160.reuse, R12, R24 ;  /* 0x0000000ca09c723c */ /* 0x044ff00000041818 */
[C---:B-1----:R-:W-:Y:S08]  /*5340*/  HMMA.16816.F32.BF16 R140, R160.reuse, R144, R28 ;  /* 0x00000090a08c723c */ /* 0x042ff0000004181c */
[C---:B------:R-:W-:Y:S08]  /*5350*/  HMMA.16816.F32.BF16 R144, R160.reuse, R146, R244 ;  /* 0x00000092a090723c */ /* 0x040ff000000418f4 */
[----:B------:R-:W-:Y:S01]  /*5360*/  HMMA.16816.F32.BF16 R160, R160, R14, R20 ;  /* 0x0000000ea0a0723c */ /* 0x000fe20000041814 */
[----:B------:R-:W-:Y:S07]  /*5370*/  @!P0 BRA `(.L_x_4) ;  /* 0x0000378000008947 */ /* 0x000fee0003800000 */
[----:B------:R-:W2:Y:S04]  /*5380*/  LDL.64 R28, [R1+0x60] ;  /* 0x00006000011c7983 */ /* 0x000ea80000100a00 */
[----:B------:R-:W3:Y:S04]  /*5390*/  LDL R18, [R1+0x54] ;  /* 0x0000540001127983 */ /* 0x000ee80000100800 */
[----:B------:R-:W4:Y:S04]  /*53a0*/  LDL.64 R30, [R1+0x68] ;  /* 0x00006800011e7983 */ /* 0x000f280000100a00 */
[----:B------:R-:W4:Y:S01]  /*53b0*/  LDL.64 R178, [R1+0x58] ;  /* 0x0000580001b27983 */ /* 0x000f220000100a00 */
[----:B------:R-:W-:Y:S01]  /*53c0*/  IMAD.MOV.U32 R0, RZ, RZ, R3 ;  /* 0x000000ffff007224 */ /* 0x000fe200078e0003 */
[C---:B------:R-:W-:Y:S01]  /*53d0*/  IADD3 R4, R243.reuse, 0x800, RZ ;  /* 0x00000800f3047810 */ /* 0x040fe20007ffe0ff */
[----:B------:R-:W-:Y:S01]  /*53e0*/  IMAD.MOV.U32 R164, RZ, RZ, R2 ;  /* 0x000000ffffa47224 */ /* 0x000fe200078e0002 */
[C---:B------:R-:W-:Y:S01]  /*53f0*/  IADD3 R3, R243.reuse, 0x1000, RZ ;  /* 0x00001000f3037810 */ /* 0x040fe20007ffe0ff */
[----:B------:R-:W-:Y:S01]  /*5400*/  UMOV UR16, UR14 ;  /* 0x0000000e00107c82 */ /* 0x000fe20008000000 */
[C---:B------:R-:W-:Y:S01]  /*5410*/  IADD3 R2, R243.reuse, 0x1800, RZ ;  /* 0x00001800f3027810 */ /* 0x040fe20007ffe0ff */
[----:B------:R1:W-:Y:S01]  /*5420*/  STL [R1+0x14], R4 ;  /* 0x0000140401007387 */ /* 0x0003e20000100800 */
[----:B------:R-:W-:Y:S01]  /*5430*/  IADD3 R252, R243, 0x3800, RZ ;  /* 0x00003800f3fc7810 */ /* 0x000fe20007ffe0ff */
[----:B------:R-:W-:-:S02]  /*5440*/  ULDC.64 UR6, c[0x0][0x208] ;  /* 0x0000820000067ab9 */ /* 0x000fc40000000a00 */
[----:B------:R1:W-:Y:S01]  /*5450*/  STL [R1+0x10], R3 ;  /* 0x0000100301007387 */ /* 0x0003e20000100800 */
[C---:B------:R-:W-:Y:S01]  /*5460*/  IADD3 R251, R243.reuse, 0x4000, RZ ;  /* 0x00004000f3fb7810 */ /* 0x040fe20007ffe0ff */
[----:B------:R-:W-:Y:S02]  /*5470*/  ULDC.64 UR4, c[0x0][0x1e0] ;  /* 0x0000780000047ab9 */ /* 0x000fe40000000a00 */
[----:B------:R1:W-:Y:S02]  /*5480*/  STL [R1+0xc], R2 ;  /* 0x00000c0201007387 */ /* 0x0003e40000100800 */
[C---:B-1----:R-:W-:Y:S02]  /*5490*/  IADD3 R4, R243.reuse, 0x2000, RZ ;  /* 0x00002000f3047810 */ /* 0x042fe40007ffe0ff */
[----:B------:R-:W-:-:S03]  /*54a0*/  IADD3 R3, R243, 0x2800, RZ ;  /* 0x00002800f3037810 */ /* 0x000fc60007ffe0ff */
[----:B------:R-:W-:Y:S01]  /*54b0*/  STL [R1+0x8], R4 ;  /* 0x0000080401007387 */ /* 0x000fe20000100800 */
[----:B------:R-:W-:-:S03]  /*54c0*/  IADD3 R2, R243, 0x3000, RZ ;  /* 0x00003000f3027810 */ /* 0x000fc60007ffe0ff */
[----:B------:R-:W-:Y:S04]  /*54d0*/  STL [R1+0x4], R3 ;  /* 0x0000040301007387 */ /* 0x000fe80000100800 */
[----:B------:R2:W-:Y:S01]  /*54e0*/  STL [R1], R2 ;  /* 0x0000000201007387 */ /* 0x0005e20000100800 */
[C---:B------:R-:W-:Y:S02]  /*54f0*/  IADD3 R250, R243.reuse, 0x4800, RZ ;  /* 0x00004800f3fa7810 */ /* 0x040fe40007ffe0ff */
[C---:B------:R-:W-:Y:S02]  /*5500*/  IADD3 R249, R243.reuse, 0x5000, RZ ;  /* 0x00005000f3f97810 */ /* 0x040fe40007ffe0ff */
[C---:B------:R-:W-:Y:S02]  /*5510*/  IADD3 R248, R243.reuse, 0x5800, RZ ;  /* 0x00005800f3f87810 */ /* 0x040fe40007ffe0ff */
[----:B------:R-:W-:-:S02]  /*5520*/  IADD3 R247, R243, 0x6000, RZ ;  /* 0x00006000f3f77810 */ /* 0x000fc40007ffe0ff */
[C---:B------:R-:W-:Y:S02]  /*5530*/  IADD3 R246, R243.reuse, 0x6800, RZ ;  /* 0x00006800f3f67810 */ /* 0x040fe40007ffe0ff */
[C---:B------:R-:W-:Y:S02]  /*5540*/  IADD3 R245, R243.reuse, 0x7000, RZ ;  /* 0x00007000f3f57810 */ /* 0x040fe40007ffe0ff */
[----:B------:R-:W-:Y:S02]  /*5550*/  IADD3 R244, R243, 0x7800, RZ ;  /* 0x00007800f3f47810 */ /* 0x000fe40007ffe0ff */
[C---:B--2---:R-:W-:Y:S02]  /*5560*/  IADD3 R2, P2, R28.reuse, 0x40, RZ ;  /* 0x000000401c027810 */ /* 0x044fe40007f5e0ff */
[----:B------:R-:W-:-:S03]  /*5570*/  IADD3 R3, P1, R28, 0x80, RZ ;  /* 0x000000801c037810 */ /* 0x000fc60007f3e0ff */
[----:B------:R1:W-:Y:S01]  /*5580*/  STL [R1+0x50], R2 ;  /* 0x0000500201007387 */ /* 0x0003e20000100800 */
[----:B---3--:R-:W-:-:S03]  /*5590*/  IMAD.X R4, RZ, RZ, R18, P2 ;  /* 0x000000ffff047224 */ /* 0x008fc600010e0612 */
[----:B------:R4:W-:Y:S01]  /*55a0*/  STL [R1+0x48], R3 ;  /* 0x0000480301007387 */ /* 0x0009e20000100800 */
[----:B-1----:R-:W-:Y:S02]  /*55b0*/  IADD3 R2, P0, R28, 0xc0, RZ ;  /* 0x000000c01c027810 */ /* 0x002fe40007f1e0ff */
[----:B----4-:R-:W-:-:S03]  /*55c0*/  IADD3 R3, P2, R30, 0x40, RZ ;  /* 0x000000401e037810 */ /* 0x010fc60007f5e0ff */
[----:B------:R1:W-:Y:S04]  /*55d0*/  STL [R1+0x40], R2 ;  /* 0x0000400201007387 */ /* 0x0003e80000100800 */
[----:B------:R2:W-:Y:S04]  /*55e0*/  STL [R1+0x4c], R4 ;  /* 0x00004c0401007387 */ /* 0x0005e80000100800 */
[----:B------:R3:W-:Y:S01]  /*55f0*/  STL [R1+0x38], R3 ;  /* 0x0000380301007387 */ /* 0x0007e20000100800 */
[----:B-1----:R-:W-:Y:S01]  /*5600*/  IMAD.X R2, RZ, RZ, R18, P1 ;  /* 0x000000ffff027224 */ /* 0x002fe200008e0612 */
[----:B--2---:R-:W-:-:S04]  /*5610*/  IADD3 R4, P1, R30, 0x80, RZ ;  /* 0x000000801e047810 */ /* 0x004fc80007f3e0ff */
[----:B------:R1:W-:Y:S01]  /*5620*/  STL [R1+0x44], R2 ;  /* 0x0000440201007387 */ /* 0x0003e20000100800 */
[----:B---3--:R-:W-:-:S03]  /*5630*/  IMAD.X R3, RZ, RZ, R18, P0 ;  /* 0x000000ffff037224 */ /* 0x008fc600000e0612 */
[----:B------:R2:W-:Y:S04]  /*5640*/  STL [R1+0x30], R4 ;  /* 0x0000300401007387 */ /* 0x0005e80000100800 */
[----:B------:R3:W-:Y:S01]  /*5650*/  STL [R1+0x3c], R3 ;  /* 0x00003c0301007387 */ /* 0x0007e20000100800 */
[----:B-1----:R-:W-:Y:S01]  /*5660*/  IADD3 R2, P0, R30, 0xc0, RZ ;  /* 0x000000c01e027810 */ /* 0x002fe20007f1e0ff */
[----:B--2---:R-:W-:-:S04]  /*5670*/  IMAD.X R4, RZ, RZ, R179, P2 ;  /* 0x000000ffff047224 */ /* 0x004fc800010e06b3 */
[----:B------:R1:W-:Y:S01]  /*5680*/  STL [R1+0x28], R2 ;  /* 0x0000280201007387 */ /* 0x0003e20000100800 */
[----:B---3--:R-:W-:-:S03]  /*5690*/  IMAD.X R3, RZ, RZ, R179, P1 ;  /* 0x000000ffff037224 */ /* 0x008fc600008e06b3 */
[----:B------:R2:W-:Y:S04]  /*56a0*/  STL [R1+0x34], R4 ;  /* 0x0000340401007387 */ /* 0x0005e80000100800 */
[----:B------:R2:W-:Y:S01]  /*56b0*/  STL [R1+0x2c], R3 ;  /* 0x00002c0301007387 */ /* 0x0005e20000100800 */
[----:B-1----:R-:W-:-:S05]  /*56c0*/  IMAD.X R2, RZ, RZ, R179, P0 ;  /* 0x000000ffff027224 */ /* 0x002fca00000e06b3 */
[----:B------:R2:W-:Y:S02]  /*56d0*/  STL [R1+0x24], R2 ;  /* 0x0000240201007387 */ /* 0x0005e40000100800 */
.L_x_5:
[----:B------:R-:W3:Y:S01]  /*56e0*/  LDL R165, [R1+0x14] ;  /* 0x0000140001a57983 */ /* 0x000ee20000100800 */
[----:B------:R-:W-:Y:S04]  /*56f0*/  DEPBAR.LE SB0, 0x0 ;  /* 0x000080000000791a */ /* 0x000fe80000000000 */
[----:B------:R-:W-:Y:S01]  /*5700*/  USHF.R.S32.HI UR14, URZ, 0x1f, UR16 ;  /* 0x0000001f3f0e7899 */ /* 0x000fe20008011410 */
[----:B--2---:R-:W2:Y:S01]  /*5710*/  LDL R3, [R1+0x10] ;  /* 0x0000100001037983 */ /* 0x004ea20000100800 */
[----:B------:R-:W-:Y:S02]  /*5720*/  UIMAD.WIDE.U32 UR18, UR16, UR6, URZ ;  /* 0x00000006101272a5 */ /* 0x000fe4000f8e003f */
[----:B------:R-:W-:Y:S02]  /*5730*/  UIMAD UR14, UR14, UR6, URZ ;  /* 0x000000060e0e72a4 */ /* 0x000fe4000f8e023f */
[----:B------:R-:W-:Y:S01]  /*5740*/  USHF.L.U32 UR15, UR18, 0x6, URZ ;  /* 0x00000006120f7899 */ /* 0x000fe2000800063f */
[----:B------:R-:W4:Y:S01]  /*5750*/  LDL R2, [R1+0xc] ;  /* 0x00000c0001027983 */ /* 0x000f220000100800 */
[----:B------:R-:W-:Y:S04]  /*5760*/  UIMAD UR14, UR16, UR7, UR14 ;  /* 0x00000007100e72a4 */ /* 0x000fe8000f8e020e */
[----:B------:R-:W-:Y:S01]  /*5770*/  UIADD3 UR14, UR19, UR14, URZ ;  /* 0x0000000e130e7290 */ /* 0x000fe2000fffe03f */
[----:B------:R-:W-:Y:S03]  /*5780*/  BAR.SYNC.DEFER_BLOCKING 0x0 ;  /* 0x0000000000007b1d */ /* 0x000fe60000010000 */
[----:B------:R-:W-:Y:S03]  /*5790*/  USHF.L.U64.HI UR14, UR18, 0x6, UR14 ;  /* 0x00000006120e7899 */ /* 0x000fe6000801020e */
[----:B------:R-:W-:Y:S06]  /*57a0*/  STL [R1+0x90], R240 ;  /* 0x000090f001007387 */ /* 0x000fec0000100800 */
[----:B-----5:R-:W-:Y:S06]  /*57b0*/  STL [R1+0x70], R243 ;  /* 0x000070f301007387 */ /* 0x020fec0000100800 */
[----:B------:R-:W-:Y:S06]  /*57c0*/  STL [R1+0x80], R168 ;  /* 0x000080a801007387 */ /* 0x000fec0000100800 */
[----:B------:R-:W1:Y:S06]  /*57d0*/  LDSM.16.M88.4 R8, [R236+0x10100] ;  /* 0x01010000ec08783b */ /* 0x000e6c0000000200 */
[----:B------:R-:W1:Y:S06]  /*57e0*/  LDSM.16.M88.4 R16, [R236+0x10900] ;  /* 0x01090000ec10783b */ /* 0x000e6c0000000200 */
[----:B------:R-:W1:Y:S06]  /*57f0*/  LDSM.16.M88.4 R24, [R236+0x11100] ;  /* 0x01110000ec18783b */ /* 0x000e6c0000000200 */
[----:B------:R-:W1:Y:S06]  /*5800*/  LDSM.16.M88.4 R32, [R236+0x11900] ;  /* 0x01190000ec20783b */ /* 0x000e6c0000000200 */
[----:B------:R1:W1:Y:S06]  /*5810*/  LDSM.16.M88.4 R176, [R243] ;  /* 0x00000000f3b0783b */ /* 0x00026c0000000200 */
[----:B------:R-:W-:Y:S06]  /*5820*/  STL [R1+0x7c], R169 ;  /* 0x00007ca901007387 */ /* 0x000fec0000100800 */
[----:B-----5:R-:W-:Y:S01]  /*5830*/  STL [R1+0x78], R170 ;  /* 0x000078aa01007387 */ /* 0x020fe20000100800 */
[C---:B-1----:R-:W-:Y:S05]  /*5840*/  HMMA.16816.F32.BF16 R4, R168.reuse, R8, RZ ;  /* 0x00000008a804723c */ /* 0x042fea00000418ff */
[----:B------:R1:W-:Y:S03]  /*5850*/  STL [R1+0x74], R171 ;  /* 0x000074ab01007387 */ /* 0x0003e60000100800 */
[C---:B------:R-:W-:Y:S03]  /*5860*/  HMMA.16816.F32.BF16 R8, R168.reuse, R10, RZ ;  /* 0x0000000aa808723c */ /* 0x040fe600000418ff */
[----:B------:R-:W4:Y:S06]  /*5870*/  LDL R167, [R1+0x40] ;  /* 0x0000400001a77983 */ /* 0x000f2c0000100800 */
[----:B------:R-:W4:Y:S01]  /*5880*/  LDL R243, [R1+0x54] ;  /* 0x0000540001f37983 */ /* 0x000f220000100800 */
[C---:B------:R-:W-:Y:S05]  /*5890*/  HMMA.16816.F32.BF16 R12, R168.reuse, R16, RZ ;  /* 0x00000010a80c723c */ /* 0x040fea00000418ff */
[----:B------:R-:W4:Y:S03]  /*58a0*/  LDL R166, [R1+0x3c] ;  /* 0x00003c0001a67983 */ /* 0x000f260000100800 */
[C---:B------:R-:W-:Y:S03]  /*58b0*/  HMMA.16816.F32.BF16 R16, R168.reuse, R18, RZ ;  /* 0x00000012a810723c */ /* 0x040fe600000418ff */
[----:B------:R-:W4:Y:S05]  /*58c0*/  LDL R240, [R1+0x18] ;  /* 0x0000180001f07983 */ /* 0x000f2a0000100800 */
[C---:B------:R-:W-:Y:S08]  /*58d0*/  HMMA.16816.F32.BF16 R20, R168.reuse, R24, RZ ;  /* 0x00000018a814723c */ /* 0x040ff000000418ff */
[C---:B------:R-:W-:Y:S08]  /*58e0*/  HMMA.16816.F32.BF16 R24, R168.reuse, R26, RZ ;  /* 0x0000001aa818723c */ /* 0x040ff000000418ff */
[C---:B------:R-:W-:Y:S08]  /*58f0*/  HMMA.16816.F32.BF16 R28, R168.reuse, R32, RZ ;  /* 0x00000020a81c723c */ /* 0x040ff000000418ff */
[----:B------:R-:W-:Y:S01]  /*5900*/  HMMA.16816.F32.BF16 R32, R168, R34, RZ ;  /* 0x00000022a820723c */ /* 0x000fe200000418ff */
[----:B------:R-:W4:Y:S06]  /*5910*/  LDL R168, [R1+0x44] ;  /* 0x0000440001a87983 */ /* 0x000f2c0000100800 */
[----:B-1----:R-:W4:Y:S01]  /*5920*/  LDL R171, [R1+0x50] ;  /* 0x0000500001ab7983 */ /* 0x002f220000100800 */
[C---:B------:R-:W-:Y:S05]  /*5930*/  HMMA.16816.F32.BF16 R4, R172.reuse, R176, R4 ;  /* 0x000000b0ac04723c */ /* 0x040fea0000041804 */
[----:B------:R-:W4:Y:S03]  /*5940*/  LDL R170, [R1+0x4c] ;  /* 0x00004c0001aa7983 */ /* 0x000f260000100800 */
[C---:B------:R-:W-:Y:S03]  /*5950*/  HMMA.16816.F32.BF16 R8, R172.reuse, R178, R8 ;  /* 0x000000b2ac08723c */ /* 0x040fe60000041808 */
[----:B------:R-:W4:Y:S06]  /*5960*/  LDL R169, [R1+0x48] ;  /* 0x0000480001a97983 */ /* 0x000f2c0000100800 */
[----:B---3--:R-:W1:Y:S02]  /*5970*/  LDSM.16.M88.4 R176, [R165] ;  /* 0x00000000a5b0783b */ /* 0x008e640000000200 */
[C---:B-1----:R-:W-:Y:S08]  /*5980*/  HMMA.16816.F32.BF16 R12, R172.reuse, R176, R12 ;  /* 0x000000b0ac0c723c */ /* 0x042ff0000004180c */
[C---:B------:R-:W-:Y:S01]  /*5990*/  HMMA.16816.F32.BF16 R16, R172.reuse, R178, R16 ;  /* 0x000000b2ac10723c */ /* 0x040fe20000041810 */
[----:B--2---:R-:W1:Y:S07]  /*59a0*/  LDSM.16.M88.4 R176, [R3] ;  /* 0x0000000003b0783b */ /* 0x004e6e0000000200 */
[C---:B-1----:R-:W-:Y:S08]  /*59b0*/  HMMA.16816.F32.BF16 R20, R172.reuse, R176, R20 ;  /* 0x000000b0ac14723c */ /* 0x042ff00000041814 */
[C---:B------:R-:W-:Y:S01]  /*59c0*/  HMMA.16816.F32.BF16 R24, R172.reuse, R178, R24 ;  /* 0x000000b2ac18723c */ /* 0x040fe20000041818 */
[----:B----4-:R-:W1:Y:S07]  /*59d0*/  LDSM.16.M88.4 R176, [R2] ;  /* 0x0000000002b0783b */ /* 0x010e6e0000000200 */
[C---:B-1----:R-:W-:Y:S01]  /*59e0*/  HMMA.16816.F32.BF16 R28, R172.reuse, R176, R28 ;  /* 0x000000b0ac1c723c */ /* 0x042fe2000004181c */
[----:B------:R-:W2:Y:S06]  /*59f0*/  LDL.64 R176, [R1+0x60] ;  /* 0x0000600001b07983 */ /* 0x000eac0000100a00 */
[----:B------:R-:W-:Y:S01]  /*5a00*/  STL [R1+0x8c], R173 ;  /* 0x00008cad01007387 */ /* 0x000fe20000100800 */
[----:B------:R-:W-:Y:S05]  /*5a10*/  HMMA.16816.F32.BF16 R32, R172, R178, R32 ;  /* 0x000000b2ac20723c */ /* 0x000fea0000041820 */
[----:B------:R-:W-:Y:S06]  /*5a20*/  STL [R1+0x88], R174 ;  /* 0x000088ae01007387 */ /* 0x000fec0000100800 */
[----:B------:R-:W-:Y:S01]  /*5a30*/  STL [R1+0x84], R175 ;  /* 0x000084af01007387 */ /* 0x000fe20000100800 */
[----:B--2---:R-:W-:Y:S04]  /*5a40*/  IADD3 R3, P1, R176, UR15, RZ ;  /* 0x0000000fb0037c10 */ /* 0x004fe8000ff3e0ff */
[----:B------:R-:W-:Y:S02]  /*5a50*/  LEA R2, P0, R3, c[0x0][0x1f8], 0x1 ;  /* 0x00007e0003027a11 */ /* 0x000fe400078008ff */
[----:B------:R-:W-:Y:S04]  /*5a60*/  IADD3.X R165, R243, UR14, RZ, P1, !PT ;  /* 0x0000000ef3a57c10 */ /* 0x000fe80008ffe4ff */
[----:B------:R-:W-:Y:S05]  /*5a70*/  LEA.HI.X R3, R3, c[0x0][0x1fc], R165, 0x1, P0 ;  /* 0x00007f0003037a11 */ /* 0x000fea00000f0ca5 */
[----:B------:R-:W-:Y:S01]  /*5a80*/  @!PT LDS RZ, [RZ] ;  /* 0x00000000fffff984 */ /* 0x000fe20000000800 */
[----:B------:R-:W-:Y:S01]  /*5a90*/  @!PT LDS RZ, [RZ] ;  /* 0x00000000fffff984 */ /* 0x000fe20000000800 */
[----:B------:R-:W-:Y:S01]  /*5aa0*/  @!PT LDS RZ, [RZ] ;  /* 0x00000000fffff984 */ /* 0x000fe20000000800 */
[----:B------:R1:W-:Y:S02]  /*5ab0*/  LDGSTS.E.BYPASS.LTC128B.128 [R240+0x100], [R2.64], !P6 ;  /* 0x0010000002f07fae */ /* 0x0003e4000f101d4c */
[----:B-1----:R-:W-:Y:S04]  /*5ac0*/  IADD3 R3, P1, R171, UR15, RZ ;  /* 0x0000000fab037c10 */ /* 0x002fe8000ff3e0ff */
[C---:B------:R-:W-:Y:S02]  /*5ad0*/  LEA R2, P0, R3.reuse, c[0x0][0x1f8], 0x1 ;  /* 0x00007e0003027a11 */ /* 0x040fe400078008ff */
[----:B------:R-:W-:Y:S04]  /*5ae0*/  IADD3.X R165, R170, UR14, RZ, P1, !PT ;  /* 0x0000000eaaa57c10 */ /* 0x000fe80008ffe4ff */
[----:B------:R-:W-:Y:S05]  /*5af0*/  LEA.HI.X R3, R3, c[0x0][0x1fc], R165, 0x1, P0 ;  /* 0x00007f0003037a11 */ /* 0x000fea00000f0ca5 */
[----:B------:R1:W-:Y:S02]  /*5b00*/  LDGSTS.E.BYPASS.LTC128B.128 [R240+0x2100], [R2.64], !P5 ;  /* 0x0210000002f07fae */ /* 0x0003e4000e901d4c */
[----:B-1----:R-:W-:Y:S04]  /*5b10*/  IADD3 R3, P1, R169, UR15, RZ ;  /* 0x0000000fa9037c10 */ /* 0x002fe8000ff3e0ff */
[C---:B------:R-:W-:Y:S02]  /*5b20*/  LEA R2, P0, R3.reuse, c[0x0][0x1f8], 0x1 ;  /* 0x00007e0003027a11 */ /* 0x040fe400078008ff */
[----:B------:R-:W-:Y:S04]  /*5b30*/  IADD3.X R165, R168, UR14, RZ, P1, !PT ;  /* 0x0000000ea8a57c10 */ /* 0x000fe80008ffe4ff */
[----:B------:R-:W-:Y:S05]  /*5b40*/  LEA.HI.X R3, R3, c[0x0][0x1fc], R165, 0x1, P0 ;  /* 0x00007f0003037a11 */ /* 0x000fea00000f0ca5 */
[----:B------:R1:W-:Y:S02]  /*5b50*/  LDGSTS.E.BYPASS.LTC128B.128 [R240+0x4100], [R2.64], !P4 ;  /* 0x0410000002f07fae */ /* 0x0003e4000e101d4c */
[----:B-1----:R-:W-:Y:S01]  /*5b60*/  IADD3 R3, P1, R167, UR15, RZ ;  /* 0x0000000fa7037c10 */ /* 0x002fe2000ff3e0ff */
[----:B------:R-:W-:Y:S03]  /*5b70*/  ULEA UR15, UP0, UR6, UR15, 0x5 ;  /* 0x0000000f060f7291 */ /* 0x000fe6000f80283f */
[C---:B------:R-:W-:Y:S02]  /*5b80*/  LEA R2, P0, R3.reuse, c[0x0][0x1f8], 0x1 ;  /* 0x00007e0003027a11 */ /* 0x040fe400078008ff */
[----:B------:R-:W-:Y:S01]  /*5b90*/  IADD3.X R165, R166, UR14, RZ, P1, !PT ;  /* 0x0000000ea6a57c10 */ /* 0x000fe20008ffe4ff */
[----:B------:R-:W-:Y:S02]  /*5ba0*/  ULEA.HI.X UR14, UR6, UR14, UR7, 0x5, UP0 ;  /* 0x0000000e060e7291 */ /* 0x000fe400080f2c07 */
[----:B------:R-:W-:Y:S01]  /*5bb0*/  UISETP.GT.AND UP0, UPT, UR16, UR8, UPT ;  /* 0x000000081000728c */ /* 0x000fe2000bf04270 */
[----:B------:R-:W-:Y:S01]  /*5bc0*/  LEA.HI.X R3, R3, c[0x0][0x1fc], R165, 0x1, P0 ;  /* 0x00007f0003037a11 */ /* 0x000fe200000f0ca5 */
[----:B------:R-:W-:Y:S04]  /*5bd0*/  UIADD3 UR16, UR16, -0x1, URZ ;  /* 0xffffffff10107890 */ /* 0x000fe8000fffe03f */
[----:B------:R1:W-:Y:S05]  /*5be0*/  LDGSTS.E.BYPASS.LTC128B.128 [R240+0x6100], [R2.64], !P3 ;  /* 0x0610000002f07fae */ /* 0x0003ea000d901d4c */
[----:B------:R-:W-:Y:S01]  /*5bf0*/  @UP0 UIMAD.WIDE.U32 UR18, UR16, UR4, URZ ;  /* 0x00000004101202a5 */ /* 0x000fe2000f8e003f */
[----:B-1----:R-:W-:Y:S04]  /*5c00*/  IADD3 R3, P1, R176, UR15, RZ ;  /* 0x0000000fb0037c10 */ /* 0x002fe8000ff3e0ff */
[----:B------:R-:W-:Y:S02]  /*5c10*/  LEA R2, P0, R3, c[0x0][0x1f8], 0x1 ;  /* 0x00007e0003027a11 */ /* 0x000fe400078008ff */
        /* <DEDUP_REMOVED lines=10> */
[----:B------:R-:W-:Y:S02]  /*5cc0*/  IADD3.X R165, R168, UR14, RZ, P1, !PT ;  /* 0x0000000ea8a57c10 */ /* 0x000fe40008ffe4ff */
[----:B------:R-:W2:Y:S02]  /*5cd0*/  LDL R168, [R1+0x8] ;  /* 0x0000080001a87983 */ /* 0x000ea40000100800 */
[----:B------:R-:W-:Y:S05]  /*5ce0*/  LEA.HI.X R3, R3, c[0x0][0x1fc], R165, 0x1, P0 ;  /* 0x00007f0003037a11 */ /* 0x000fea00000f0ca5 */
[----:B------:R1:W-:Y:S02]  /*5cf0*/  LDGSTS.E.BYPASS.LTC128B.128 [R240+0x5100], [R2.64], !P4 ;  /* 0x0510000002f07fae */ /* 0x0003e4000e101d4c */
[----:B-1----:R-:W-:Y:S01]  /*5d00*/  IADD3 R3, P1, R167, UR15, RZ ;  /* 0x0000000fa7037c10 */ /* 0x002fe2000ff3e0ff */
[----:B------:R-:W-:Y:S03]  /*5d10*/  @UP0 USHF.L.U32 UR15, UR18, 0x6, URZ ;  /* 0x00000006120f0899 */ /* 0x000fe6000800063f */
[----:B------:R-:W3:Y:S01]  /*5d20*/  LDL R167, [R1+0x4] ;  /* 0x0000040001a77983 */ /* 0x000ee20000100800 */
[C---:B------:R-:W-:Y:S02]  /*5d30*/  LEA R2, P0, R3.reuse, c[0x0][0x1f8], 0x1 ;  /* 0x00007e0003027a11 */ /* 0x040fe400078008ff */
[----:B------:R-:W-:Y:S01]  /*5d40*/  IADD3.X R165, R166, UR14, RZ, P1, !PT ;  /* 0x0000000ea6a57c10 */ /* 0x000fe20008ffe4ff */
[----:B------:R-:W-:Y:S02]  /*5d50*/  @UP0 USHF.R.S32.HI UR14, URZ, 0x1f, UR16 ;  /* 0x0000001f3f0e0899 */ /* 0x000fe40008011410 */
[----:B------:R-:W4:Y:S01]  /*5d60*/  LDL R166, [R1] ;  /* 0x0000000001a67983 */ /* 0x000f220000100800 */
[----:B------:R-:W-:Y:S01]  /*5d70*/  LEA.HI.X R3, R3, c[0x0][0x1fc], R165, 0x1, P0 ;  /* 0x00007f0003037a11 */ /* 0x000fe200000f0ca5 */
[----:B------:R-:W-:Y:S01]  /*5d80*/  @UP0 UIMAD UR14, UR14, UR4, URZ ;  /* 0x000000040e0e02a4 */ /* 0x000fe2000f8e023f */
[----:B------:R-:W-:Y:S03]  /*5d90*/  PLOP3.LUT P0, PT, PT, PT, UP0, 0x80, 0x0 ;  /* 0x000000000000781c */ /* 0x000fe60003f0f008 */
[----:B------:R1:W-:Y:S01]  /*5da0*/  LDGSTS.E.BYPASS.LTC128B.128 [R240+0x7100], [R2.64], !P3 ;  /* 0x0710000002f07fae */ /* 0x0003e2000d901d4c */
[----:B------:R-:W-:Y:S04]  /*5db0*/  @UP0 UIMAD UR14, UR16, UR5, UR14 ;  /* 0x00000005100e02a4 */ /* 0x000fe8000f8e020e */
[----:B------:R-:W-:Y:S01]  /*5dc0*/  @UP0 UIADD3 UR14, UR19, UR14, URZ ;  /* 0x0000000e130e0290 */ /* 0x000fe2000fffe03f */
[----:B------:R-:W1:Y:S03]  /*5dd0*/  LDSM.16.M88.4 R176, [R242+0x10100] ;  /* 0x01010000f2b0783b */ /* 0x000e660000000200 */
[----:B------:R-:W-:Y:S03]  /*5de0*/  @UP0 USHF.L.U64.HI UR14, UR18, 0x6, UR14 ;  /* 0x00000006120e0899 */ /* 0x000fe6000801020e */
[----:B------:R-:W0:Y:S01]  /*5df0*/  LDGDEPBAR ;  /* 0x00000000000079af */ /* 0x000e220000000000 */
[C---:B-1----:R-:W-:Y:S08]  /*5e00*/  HMMA.16816.F32.BF16 R4, R180.reuse, R176, R4 ;  /* 0x000000b0b404723c */ /* 0x042ff00000041804 */
[C---:B------:R-:W-:Y:S01]  /*5e10*/  HMMA.16816.F32.BF16 R8, R180.reuse, R178, R8 ;  /* 0x000000b2b408723c */ /* 0x040fe20000041808 */
[----:B------:R-:W1:Y:S07]  /*5e20*/  LDSM.16.M88.4 R176, [R242+0x10900] ;  /* 0x01090000f2b0783b */ /* 0x000e6e0000000200 */
[C---:B-1----:R-:W-:Y:S08]  /*5e30*/  HMMA.16816.F32.BF16 R12, R180.reuse, R176, R12 ;  /* 0x000000b0b40c723c */ /* 0x042ff0000004180c */
[C---:B------:R-:W-:Y:S01]  /*5e40*/  HMMA.16816.F32.BF16 R16, R180.reuse, R178, R16 ;  /* 0x000000b2b410723c */ /* 0x040fe20000041810 */
[----:B------:R-:W1:Y:S07]  /*5e50*/  LDSM.16.M88.4 R176, [R242+0x11100] ;  /* 0x01110000f2b0783b */ /* 0x000e6e0000000200 */
[C---:B-1----:R-:W-:Y:S08]  /*5e60*/  HMMA.16816.F32.BF16 R20, R180.reuse, R176, R20 ;  /* 0x000000b0b414723c */ /* 0x042ff00000041814 */
[C---:B------:R-:W-:Y:S01]  /*5e70*/  HMMA.16816.F32.BF16 R24, R180.reuse, R178, R24 ;  /* 0x000000b2b418723c */ /* 0x040fe20000041818 */
[----:B------:R-:W1:Y:S07]  /*5e80*/  LDSM.16.M88.4 R176, [R242+0x11900] ;  /* 0x01190000f2b0783b */ /* 0x000e6e0000000200 */
[C---:B-1----:R-:W-:Y:S08]  /*5e90*/  HMMA.16816.F32.BF16 R28, R180.reuse, R176, R28 ;  /* 0x000000b0b41c723c */ /* 0x042ff0000004181c */
[----:B------:R-:W-:Y:S01]  /*5ea0*/  HMMA.16816.F32.BF16 R32, R180, R178, R32 ;  /* 0x000000b2b420723c */ /* 0x000fe20000041820 */
[----:B------:R-:W1:Y:S07]  /*5eb0*/  LDSM.16.M88.4 R176, [R239] ;  /* 0x00000000efb0783b */ /* 0x000e6e0000000200 */
        /* <DEDUP_REMOVED lines=23> */
[----:B--2---:R-:W1:Y:S07]  /*6030*/  LDSM.16.M88.4 R176, [R168] ;  /* 0x00000000a8b0783b */ /* 0x004e6e0000000200 */
[C---:B-1----:R-:W-:Y:S08]  /*6040*/  HMMA.16816.F32.BF16 R4, R192.reuse, R176, R4 ;  /* 0x000000b0c004723c */ /* 0x042ff00000041804 */
[C---:B------:R-:W-:Y:S01]  /*6050*/  HMMA.16816.F32.BF16 R8, R192.reuse, R178, R8 ;  /* 0x000000b2c008723c */ /* 0x040fe20000041808 */
[----:B---3--:R-:W1:Y:S07]  /*6060*/  LDSM.16.M88.4 R176, [R167] ;  /* 0x00000000a7b0783b */ /* 0x008e6e0000000200 */
[C---:B-1----:R-:W-:Y:S08]  /*6070*/  HMMA.16816.F32.BF16 R12, R192.reuse, R176, R12 ;  /* 0x000000b0c00c723c */ /* 0x042ff0000004180c */
[C---:B------:R-:W-:Y:S01]  /*6080*/  HMMA.16816.F32.BF16 R16, R192.reuse, R178, R16 ;  /* 0x000000b2c010723c */ /* 0x040fe20000041810 */
[----:B----4-:R-:W1:Y:S07]  /*6090*/  LDSM.16.M88.4 R176, [R166] ;  /* 0x00000000a6b0783b */ /* 0x010e6e0000000200 */
[C---:B-1----:R-:W-:Y:S08]  /*60a0*/  HMMA.16816.F32.BF16 R20, R192.reuse, R176, R20 ;  /* 0x000000b0c014723c */ /* 0x042ff00000041814 */
[C---:B------:R-:W-:Y:S01]  /*60b0*/  HMMA.16816.F32.BF16 R24, R192.reuse, R178, R24 ;  /* 0x000000b2c018723c */ /* 0x040fe20000041818 */
[----:B------:R-:W1:Y:S07]  /*60c0*/  LDSM.16.M88.4 R176, [R252] ;  /* 0x00000000fcb0783b */ /* 0x000e6e0000000200 */
        /* <DEDUP_REMOVED lines=113> */
[----:B------:R-:W1:Y:S11]  /*67e0*/  LDSM.16.M88.4 R176, [R239+0x6800] ;  /* 0x00680000efb0783b */ /* 0x000e760000000200 */
[----:B------:R-:W-:Y:S04]  /*67f0*/  @!UPT UIADD3 URZ, URZ, URZ, URZ ;  /* 0x0000003f3f3ff290 */ /* 0x000fe8000fffe03f */
[----:B------:R-:W-:Y:S04]  /*6800*/  FMNMX.FTZ R3, R4, R0, !PT ;  /* 0x0000000004037209 */ /* 0x000fe80007810000 */
[----:B------:R-:W-:Y:S04]  /*6810*/  FMNMX.FTZ R3, R5, R3, !PT ;  /* 0x0000000305037209 */ /* 0x000fe80007810000 */
[----:B------:R-:W-:Y:S04]  /*6820*/  FMNMX.FTZ R3, R8, R3, !PT ;  /* 0x0000000308037209 */ /* 0x000fe80007810000 */
[----:B------:R-:W-:Y:S01]  /*6830*/  FMNMX.FTZ R3, R9, R3, !PT ;  /* 0x0000000309037209 */ /* 0x000fe20007810000 */
        /* <DEDUP_REMOVED lines=10> */
[----:B------:R-:W1:Y:S01]  /*68e0*/  LDSM.16.M88.4 R176, [R239+0x7800] ;  /* 0x00780000efb0783b */ /* 0x000e620000000200 */
[----:B------:R-:W-:Y:S05]  /*68f0*/  DEPBAR.LE SB0, 0x0 ;  /* 0x000080000000791a */ /* 0x000fea0000000000 */
[----:B------:R-:W-:Y:S09]  /*6900*/  BAR.SYNC.DEFER_BLOCKING 0x0 ;  /* 0x0000000000007b1d */ /* 0x000ff20000010000 */
[----:B------:R-:W-:Y:S04]  /*6910*/  FMNMX.FTZ R3, R20, R3, !PT ;  /* 0x0000000314037209 */ /* 0x000fe80007810000 */
[----:B------:R-:W-:Y:S04]  /*6920*/  FMNMX.FTZ R3, R21, R3, !PT ;  /* 0x0000000315037209 */ /* 0x000fe80007810000 */
[----:B------:R-:W-:Y:S04]  /*6930*/  FMNMX.FTZ R3, R24, R3, !PT ;  /* 0x0000000318037209 */ /* 0x000fe80007810000 */
[----:B------:R-:W-:Y:S01]  /*6940*/  FMNMX.FTZ R3, R25, R3, !PT ;  /* 0x0000000319037209 */ /* 0x000fe20007810000 */
[C---:B-1----:R-:W-:Y:S08]  /*6950*/  HMMA.16816.F32.BF16 R28, R232.reuse, R176, R28 ;  /* 0x000000b0e81c723c */ /* 0x042ff0000004181c */
[----:B------:R-:W-:Y:S11]  /*6960*/  HMMA.16816.F32.BF16 R32, R232, R178, R32 ;  /* 0x000000b2e820723c */ /* 0x000ff60000041820 */
[----:B------:R-:W-:Y:S05]  /*6970*/  @!UPT UIADD3 URZ, URZ, URZ, URZ ;  /* 0x0000003f3f3ff290 */ /* 0x000fea000fffe03f */
[----:B------:R-:W-:Y:S04]  /*6980*/  FMNMX.FTZ R3, R28, R3, !PT ;  /* 0x000000031c037209 */ /* 0x000fe80007810000 */
[----:B------:R-:W-:Y:S04]  /*6990*/  FMNMX.FTZ R3, R29, R3, !PT ;  /* 0x000000031d037209 */ /* 0x000fe80007810000 */
[----:B------:R-:W-:Y:S04]  /*69a0*/  FMNMX.FTZ R3, R32, R3, !PT ;  /* 0x0000000320037209 */ /* 0x000fe80007810000 */
[----:B------:R-:W-:Y:S05]  /*69b0*/  FMNMX.FTZ R3, R33, R3, !PT ;  /* 0x0000000321037209 */ /* 0x000fea0007810000 */
[----:B------:R-:W1:Y:S02]  /*69c0*/  SHFL.BFLY PT, R2, R3, 0x2, 0x1f ;  /* 0x0c401f0003027f89 */ /* 0x000e6400000e0000 */
[----:B-1----:R-:W-:Y:S05]  /*69d0*/  FMNMX.FTZ R3, R3, R2, !PT ;  /* 0x0000000203037209 */ /* 0x002fea0007810000 */
[----:B------:R-:W1:Y:S02]  /*69e0*/  SHFL.BFLY PT, R2, R3, 0x1, 0x1f ;  /* 0x0c201f0003027f89 */ /* 0x000e6400000e0000 */
[----:B-1----:R-:W-:Y:S05]  /*69f0*/  FMNMX.FTZ R3, R3, R2, !PT ;  /* 0x0000000203037209 */ /* 0x002fea0007810000 */
[C---:B------:R-:W-:Y:S02]  /*6a00*/  FMUL.FTZ R2, R3.reuse, c[0x0][0x2d0] ;  /* 0x0000b40003027a20 */ /* 0x040fe40000410000 */
[----:B------:R-:W-:Y:S02]  /*6a10*/  FADD.FTZ R0, -R3, R0 ;  /* 0x0000000003007221 */ /* 0x000fe40000010100 */
[--C-:B------:R-:W-:Y:S02]  /*6a20*/  FFMA.FTZ R165, R5, c[0x0][0x2d0], -R2.reuse ;  /* 0x0000b40005a57a23 */ /* 0x100fe40000010802 */
[----:B------:R-:W2:Y:S01]  /*6a30*/  LDL.LU R5, [R1+0x1c] ;  /* 0x00001c0001057983 */ /* 0x000ea20000300800 */
[----:B------:R-:W-:Y:S02]  /*6a40*/  FMUL.FTZ R0, R0, c[0x0][0x2d0] ;  /* 0x0000b40000007a20 */ /* 0x000fe40000410000 */
[--C-:B------:R-:W-:Y:S02]  /*6a50*/  FFMA.FTZ R4, R4, c[0x0][0x2d0], -R2.reuse ;  /* 0x0000b40004047a23 */ /* 0x100fe40000010802 */
[--C-:B------:R-:W-:Y:S02]  /*6a60*/  FFMA.FTZ R176, R17, c[0x0][0x2d0], -R2.reuse ;  /* 0x0000b40011b07a23 */ /* 0x100fe40000010802 */
[----:B------:R1:W-:Y:S01]  /*6a70*/  MUFU.EX2 R17, R4 ;  /* 0x0000000400117308 */ /* 0x0003e20000000800 */
[--C-:B------:R-:W-:Y:S02]  /*6a80*/  FFMA.FTZ R178, R13, c[0x0][0x2d0], -R2.reuse ;  /* 0x0000b4000db27a23 */ /* 0x100fe40000010802 */
[--C-:B------:R-:W-:Y:S02]  /*6a90*/  FFMA.FTZ R171, R32, c[0x0][0x2d0], -R2.reuse ;  /* 0x0000b40020ab7a23 */ /* 0x100fe40000010802 */
[--C-:B------:R-:W-:Y:S02]  /*6aa0*/  FFMA.FTZ R243, R33, c[0x0][0x2d0], -R2.reuse ;  /* 0x0000b40021f37a23 */ /* 0x100fe40000010802 */
[--C-:B------:R-:W-:Y:S02]  /*6ab0*/  FFMA.FTZ R169, R28, c[0x0][0x2d0], -R2.reuse ;  /* 0x0000b4001ca97a23 */ /* 0x100fe40000010802 */
[--C-:B------:R-:W-:Y:S01]  /*6ac0*/  FFMA.FTZ R170, R29, c[0x0][0x2d0], -R2.reuse ;  /* 0x0000b4001daa7a23 */ /* 0x100fe20000010802 */
[----:B------:R-:W3:Y:S01]  /*6ad0*/  MUFU.EX2 R0, R0 ;  /* 0x0000000000007308 */ /* 0x000ee20000000800 */
[--C-:B------:R-:W-:Y:S02]  /*6ae0*/  FFMA.FTZ R166, R8, c[0x0][0x2d0], -R2.reuse ;  /* 0x0000b40008a67a23 */ /* 0x100fe40000010802 */
[--C-:B------:R-:W-:Y:S02]  /*6af0*/  FFMA.FTZ R167, R9, c[0x0][0x2d0], -R2.reuse ;  /* 0x0000b40009a77a23 */ /* 0x100fe40000010802 */
[--C-:B------:R-:W-:Y:S02]  /*6b00*/  FFMA.FTZ R179, R12, c[0x0][0x2d0], -R2.reuse ;  /* 0x0000b4000cb37a23 */ /* 0x100fe40000010802 */
[--C-:B------:R-:W-:Y:S02]  /*6b10*/  FFMA.FTZ R173, R20, c[0x0][0x2d0], -R2.reuse ;  /* 0x0000b40014ad7a23 */ /* 0x100fe40000010802 */
[--C-:B------:R-:W-:Y:S02]  /*6b20*/  FFMA.FTZ R174, R21, c[0x0][0x2d0], -R2.reuse ;  /* 0x0000b40015ae7a23 */ /* 0x100fe40000010802 */
[--C-:B------:R-:W-:Y:S02]  /*6b30*/  FFMA.FTZ R175, R24, c[0x0][0x2d0], -R2.reuse ;  /* 0x0000b40018af7a23 */ /* 0x100fe40000010802 */
[--C-:B------:R-:W-:Y:S01]  /*6b40*/  FFMA.FTZ R168, R25, c[0x0][0x2d0], -R2.reuse ;  /* 0x0000b40019a87a23 */ /* 0x100fe20000010802 */
[----:B-1----:R-:W4:Y:S01]  /*6b50*/  LDL.LU R4, [R1+0x20] ;  /* 0x0000200001047983 */ /* 0x002f220000300800 */
[----:B------:R-:W-:Y:S05]  /*6b60*/  FFMA.FTZ R177, R16, c[0x0][0x2d0], -R2 ;  /* 0x0000b40010b17a23 */ /* 0x000fea0000010802 */
[----:B------:R-:W4:Y:S01]  /*6b70*/  LDL.64 R32, [R1+0x68] ;  /* 0x0000680001207983 */ /* 0x000f220000100a00 */
[----:B------:R-:W-:Y:S01]  /*6b80*/  MUFU.EX2 R177, R177 ;  /* 0x000000b100b17308 */ /* 0x000fe20000000800 */
[C---:B---3--:R-:W-:Y:S02]  /*6b90*/  FMUL.FTZ R36, R0.reuse, R36 ;  /* 0x0000002400247220 */ /* 0x048fe40000410000 */
[C---:B------:R-:W-:Y:S02]  /*6ba0*/  FMUL.FTZ R37, R0.reuse, R37 ;  /* 0x0000002500257220 */ /* 0x040fe40000410000 */
[----:B------:R-:W3:Y:S01]  /*6bb0*/  LDL.64 R28, [R1+0x58] ;  /* 0x00005800011c7983 */ /* 0x000ee20000100a00 */
[C---:B------:R-:W-:Y:S02]  /*6bc0*/  FMUL.FTZ R40, R0.reuse, R40 ;  /* 0x0000002800287220 */ /* 0x040fe40000410000 */
[C---:B------:R-:W-:Y:S02]  /*6bd0*/  FMUL.FTZ R41, R0.reuse, R41 ;  /* 0x0000002900297220 */ /* 0x040fe40000410000 */
[C---:B------:R-:W-:Y:S01]  /*6be0*/  FMUL.FTZ R44, R0.reuse, R44 ;  /* 0x0000002c002c7220 */ /* 0x040fe20000410000 */
[----:B------:R-:W4:Y:S01]  /*6bf0*/  LDL R25, [R1+0x38] ;  /* 0x0000380001197983 */ /* 0x000f220000100800 */
        /* <DEDUP_REMOVED lines=63> */
[----:B--2---:R-:W-:Y:S01]  /*6ff0*/  FFMA.FTZ R13, R0, R5, R17 ;  /* 0x00000005000d7223 */ /* 0x004fe20000010011 */
[----:B------:R-:W-:Y:S04]  /*7000*/  FMNMX.FTZ R0, R6, R164, !PT ;  /* 0x000000a406007209 */ /* 0x000fe80007810000 */
        /* <DEDUP_REMOVED lines=9> */
[----:B------:R-:W-:Y:S01]  /*70a0*/  FMNMX.FTZ R0, R26, R0, !PT ;  /* 0x000000001a007209 */ /* 0x000fe20007810000 */
[----:B---3--:R-:W-:Y:S03]  /*70b0*/  MUFU.EX2 R28, R167 ;  /* 0x000000a7001c7308 */ /* 0x008fe60000000800 */
[----:B------:R-:W-:Y:S04]  /*70c0*/  FMNMX.FTZ R0, R27, R0, !PT ;  /* 0x000000001b007209 */ /* 0x000fe80007810000 */
        /* <DEDUP_REMOVED lines=11> */
[----:B------:R-:W2:Y:S01]  /*7180*/  LDL R6, [R1+0x2c] ;  /* 0x00002c0001067983 */ /* 0x000ea20000100800 */
[----:B------:R-:W-:Y:S02]  /*7190*/  FMUL.FTZ R0, R0, c[0x0][0x2d0] ;  /* 0x0000b40000007a20 */ /* 0x000fe40000410000 */
[--C-:B------:R-:W-:Y:S01]  /*71a0*/  FFMA.FTZ R10, R10, c[0x0][0x2d0], -R16.reuse ;  /* 0x0000b4000a0a7a23 */ /* 0x100fe20000010810 */
[----:B------:R-:W-:Y:S01]  /*71b0*/  MUFU.EX2 R8, R8 ;  /* 0x0000000800087308 */ /* 0x000fe20000000800 */
[--C-:B------:R-:W-:Y:S02]  /*71c0*/  FFMA.FTZ R11, R11, c[0x0][0x2d0], -R16.reuse ;  /* 0x0000b4000b0b7a23 */ /* 0x100fe40000010810 */
[--C-:B------:R-:W-:Y:S02]  /*71d0*/  FFMA.FTZ R18, R18, c[0x0][0x2d0], -R16.reuse ;  /* 0x0000b40012127a23 */ /* 0x100fe40000010810 */
[--C-:B------:R-:W-:Y:S02]  /*71e0*/  FFMA.FTZ R14, R14, c[0x0][0x2d0], -R16.reuse ;  /* 0x0000b4000e0e7a23 */ /* 0x100fe40000010810 */
[--C-:B------:R-:W-:Y:S02]  /*71f0*/  FFMA.FTZ R15, R15, c[0x0][0x2d0], -R16.reuse ;  /* 0x0000b4000f0f7a23 */ /* 0x100fe40000010810 */
[--C-:B------:R-:W-:Y:S01]  /*7200*/  FFMA.FTZ R19, R19, c[0x0][0x2d0], -R16.reuse ;  /* 0x0000b40013137a23 */ /* 0x100fe20000010810 */
[----:B------:R-:W1:Y:S01]  /*7210*/  MUFU.EX2 R0, R0 ;  /* 0x0000000000007308 */ /* 0x000e620000000800 */
[--C-:B------:R-:W-:Y:S02]  /*7220*/  FFMA.FTZ R22, R22, c[0x0][0x2d0], -R16.reuse ;  /* 0x0000b40016167a23 */ /* 0x100fe40000010810 */
[--C-:B------:R-:W-:Y:S02]  /*7230*/  FFMA.FTZ R23, R23, c[0x0][0x2d0], -R16.reuse ;  /* 0x0000b40017177a23 */ /* 0x100fe40000010810 */
[--C-:B------:R-:W-:Y:S02]  /*7240*/  FFMA.FTZ R26, R26, c[0x0][0x2d0], -R16.reuse ;  /* 0x0000b4001a1a7a23 */ /* 0x100fe40000010810 */
[----:B------:R-:W-:Y:S03]  /*7250*/  FFMA.FTZ R27, R27, c[0x0][0x2d0], -R16 ;  /* 0x0000b4001b1b7a23 */ /* 0x000fe60000010810 */
[----:B------:R-:W-:Y:S10]  /*7260*/  MUFU.EX2 R18, R18 ;  /* 0x0000001200127308 */ /* 0x000ff40000000800 */
[----:B----4-:R3:W-:Y:S01]  /*7270*/  MUFU.EX2 R33, R26 ;  /* 0x0000001a00217308 */ /* 0x0107e20000000800 */
[C---:B-1----:R-:W-:Y:S02]  /*7280*/  FFMA.FTZ R9, R0.reuse, R4, R8 ;  /* 0x0000000400097223 */ /* 0x042fe40000010008 */
        /* <DEDUP_REMOVED lines=63> */
[----:B------:R-:W-:Y:S01]  /*7680*/  FMUL.FTZ R43, R0, R43 ;  /* 0x0000002b002b7220 */ /* 0x000fe20000410000 */
[----:B------:R-:W-:Y:S01]  /*7690*/  @P0 IADD3 R0, P2, R32, UR15, RZ ;  /* 0x0000000f20000c10 */ /* 0x000fe2000ff5e0ff */
[--C-:B---3--:R-:W-:Y:S02]  /*76a0*/  FFMA.FTZ R26, R34, c[0x0][0x2d0], -R16.reuse ;  /* 0x0000b400221a7a23 */ /* 0x108fe40000010810 */
[----:B------:R-:W-:Y:S01]  /*76b0*/  MUFU.EX2 R34, R171 ;  /* 0x000000ab00227308 */ /* 0x000fe20000000800 */
[C---:B------:R-:W-:Y:S02]  /*76c0*/  @P0 LEA R4, P1, R0.reuse, c[0x0][0x1c8], 0x1 ;  /* 0x0000720000040a11 */ /* 0x040fe400078208ff */
[----:B------:R-:W-:Y:S04]  /*76d0*/  @P0 IADD3.X R5, R29, UR14, RZ, P2, !PT ;  /* 0x0000000e1d050c10 */ /* 0x000fe800097fe4ff */
[----:B------:R-:W-:Y:S02]  /*76e0*/  @P0 LEA.HI.X R5, R0, c[0x0][0x1cc], R5, 0x1, P1 ;  /* 0x0000730000050a11 */ /* 0x000fe400008f0c05 */
[----:B------:R-:W-:Y:S01]  /*76f0*/  @P0 IADD3 R0, P2, R25, UR15, RZ ;  /* 0x0000000f19000c10 */ /* 0x000fe2000ff5e0ff */
[----:B------:R-:W-:Y:S02]  /*7700*/  MUFU.EX2 R26, R26 ;  /* 0x0000001a001a7308 */ /* 0x000fe40000000800 */
[----:B------:R1:W-:Y:S02]  /*7710*/  @P0 LDGSTS.E.BYPASS.LTC128B.128 [R240+0x10100], [R4.64], !P6 ;  /* 0x1010000004f00fae */ /* 0x0003e4000f101d4c */
[----:B-1----:R-:W-:Y:S02]  /*7720*/  @P0 LEA R4, P1, R0, c[0x0][0x1c8], 0x1 ;  /* 0x0000720000040a11 */ /* 0x002fe400078208ff */
[----:B------:R-:W-:Y:S04]  /*7730*/  @P0 IADD3.X R5, R24, UR14, RZ, P2, !PT ;  /* 0x0000000e18050c10 */ /* 0x000fe800097fe4ff */
[----:B------:R-:W-:Y:S02]  /*7740*/  @P0 LEA.HI.X R5, R0, c[0x0][0x1cc], R5, 0x1, P1 ;  /* 0x0000730000050a11 */ /* 0x000fe400008f0c05 */
[----:B------:R-:W-:Y:S03]  /*7750*/  @P0 IADD3 R0, P2, R12, UR15, RZ ;  /* 0x0000000f0c000c10 */ /* 0x000fe6000ff5e0ff */
[----:B------:R1:W-:Y:S02]  /*7760*/  @P0 LDGSTS.E.BYPASS.LTC128B.128 [R240+0x12100], [R4.64], !P5 ;  /* 0x1210000004f00fae */ /* 0x0003e4000e901d4c */
[----:B-1----:R-:W-:Y:S02]  /*7770*/  @P0 LEA R4, P1, R0, c[0x0][0x1c8], 0x1 ;  /* 0x0000720000040a11 */ /* 0x002fe400078208ff */
[----:B--2---:R-:W-:Y:S04]  /*7780*/  @P0 IADD3.X R5, R6, UR14, RZ, P2, !PT ;  /* 0x0000000e06050c10 */ /* 0x004fe800097fe4ff */
[----:B------:R-:W-:Y:S02]  /*7790*/  @P0 LEA.HI.X R5, R0, c[0x0][0x1cc], R5, 0x1, P1 ;  /* 0x0000730000050a11 */ /* 0x000fe400008f0c05 */
[----:B------:R-:W-:Y:S01]  /*77a0*/  @P0 IADD3 R0, P2, R21, UR15, RZ ;  /* 0x0000000f15000c10 */ /* 0x000fe2000ff5e0ff */
[----:B------:R-:W-:Y:S02]  /*77b0*/  @UP0 UIADD3 UR15, UP1, UR10, UR15, URZ ;  /* 0x0000000f0a0f0290 */ /* 0x000fe4000ff3e03f */
[----:B------:R1:W-:Y:S02]  /*77c0*/  @P0 LDGSTS.E.BYPASS.LTC128B.128 [R240+0x14100], [R4.64], !P4 ;  /* 0x1410000004f00fae */ /* 0x0003e4000e101d4c */
[----:B-1----:R-:W-:Y:S02]  /*77d0*/  @P0 LEA R4, P1, R0, c[0x0][0x1c8], 0x1 ;  /* 0x0000720000040a11 */ /* 0x002fe400078208ff */
[----:B------:R-:W-:Y:S01]  /*77e0*/  @P0 IADD3.X R5, R20, UR14, RZ, P2, !PT ;  /* 0x0000000e14050c10 */ /* 0x000fe200097fe4ff */
[----:B------:R-:W-:Y:S03]  /*77f0*/  @UP0 UIADD3.X UR14, UR9, UR14, URZ, UP1, !UPT ;  /* 0x0000000e090e0290 */ /* 0x000fe60008ffe43f */
[----:B------:R-:W-:Y:S02]  /*7800*/  @P0 LEA.HI.X R5, R0, c[0x0][0x1cc], R5, 0x1, P1 ;  /* 0x0000730000050a11 */ /* 0x000fe400008f0c05 */
[----:B------:R-:W-:Y:S02]  /*7810*/  @P0 IADD3 R0, P2, R32, UR15, RZ ;  /* 0x0000000f20000c10 */ /* 0x000fe4000ff5e0ff */
[----:B------:R-:W1:Y:S01]  /*7820*/  MUFU.EX2 R32, R176 ;  /* 0x000000b000207308 */ /* 0x000e620000000800 */
[----:B------:R2:W-:Y:S09]  /*7830*/  @P0 LDGSTS.E.BYPASS.LTC128B.128 [R240+0x16100], [R4.64], !P3 ;  /* 0x1610000004f00fae */ /* 0x0005f2000d901d4c */
[----:B------:R-:W-:Y:S01]  /*7840*/  MUFU.EX2 R176, R174 ;  /* 0x000000ae00b07308 */ /* 0x000fe20000000800 */
[C---:B--2---:R-:W-:Y:S02]  /*7850*/  @P0 LEA R4, P1, R0.reuse, c[0x0][0x1c8], 0x1 ;  /* 0x0000720000040a11 */ /* 0x044fe400078208ff */
[----:B------:R-:W-:Y:S07]  /*7860*/  @P0 IADD3.X R5, R29, UR14, RZ, P2, !PT ;  /* 0x0000000e1d050c10 */ /* 0x000fee00097fe4ff */
[----:B------:R1:W-:Y:S01]  /*7870*/  MUFU.EX2 R29, R22 ;  /* 0x00000016001d7308 */ /* 0x0003e20000000800 */
[----:B------:R-:W-:Y:S02]  /*7880*/  @P0 LEA.HI.X R5, R0, c[0x0][0x1cc], R5, 0x1, P1 ;  /* 0x0000730000050a11 */ /* 0x000fe400008f0c05 */
[----:B------:R-:W-:Y:S03]  /*7890*/  @P0 IADD3 R0, P2, R25, UR15, RZ ;  /* 0x0000000f19000c10 */ /* 0x000fe6000ff5e0ff */
[----:B------:R2:W-:Y:S04]  /*78a0*/  @P0 LDGSTS.E.BYPASS.LTC128B.128 [R240+0x11100], [R4.64], !P6 ;  /* 0x1110000004f00fae */ /* 0x0005e8000f101d4c */
[----:B------:R-:W-:Y:S10]  /*78b0*/  MUFU.EX2 R25, R179 ;  /* 0x000000b300197308 */ /* 0x000ff40000000800 */
[----:B------:R-:W-:Y:S01]  /*78c0*/  MUFU.EX2 R179, R168 ;  /* 0x000000a800b37308 */ /* 0x000fe20000000800 */
[----:B-1----:R-:W-:Y:S02]  /*78d0*/  MOV R22, R32 ;  /* 0x0000002000167202 */ /* 0x002fe40000000f00 */
[----:B--2---:R-:W-:Y:S02]  /*78e0*/  @P0 LEA R4, P1, R0, c[0x0][0x1c8], 0x1 ;  /* 0x0000720000040a11 */ /* 0x004fe400078208ff */
[----:B------:R-:W-:Y:S05]  /*78f0*/  @P0 IADD3.X R5, R24, UR14, RZ, P2, !PT ;  /* 0x0000000e18050c10 */ /* 0x000fea00097fe4ff */
[----:B------:R-:W-:Y:S01]  /*7900*/  MUFU.EX2 R24, R166 ;  /* 0x000000a600187308 */ /* 0x000fe20000000800 */
[----:B------:R-:W-:Y:S02]  /*7910*/  @P0 LEA.HI.X R5, R0, c[0x0][0x1cc], R5, 0x1, P1 ;  /* 0x0000730000050a11 */ /* 0x000fe400008f0c05 */
[----:B------:R-:W-:Y:S03]  /*7920*/  @P0 IADD3 R0, P2, R12, UR15, RZ ;  /* 0x0000000f0c000c10 */ /* 0x000fe6000ff5e0ff */
[----:B------:R1:W-:Y:S04]  /*7930*/  @P0 LDGSTS.E.BYPASS.LTC128B.128 [R240+0x13100], [R4.64], !P5 ;  /* 0x1310000004f00fae */ /* 0x0003e8000e901d4c */
[----:B------:R-:W-:Y:S01]  /*7940*/  MUFU.EX2 R12, R165 ;  /* 0x000000a5000c7308 */ /* 0x000fe20000000800 */
[----:B-1----:R-:W-:Y:S02]  /*7950*/  @P0 LEA R4, P1, R0, c[0x0][0x1c8], 0x1 ;  /* 0x0000720000040a11 */ /* 0x002fe400078208ff */
[----:B------:R-:W-:Y:S01]  /*7960*/  @P0 IADD3.X R5, R6, UR14, RZ, P2, !PT ;  /* 0x0000000e06050c10 */ /* 0x000fe200097fe4ff */
[----:B------:R-:W-:Y:S03]  /*7970*/  FFMA.FTZ R6, R7, c[0x0][0x2d0], -R16 ;  /* 0x0000b40007067a23 */ /* 0x000fe60000010810 */
[----:B------:R-:W-:Y:S02]  /*7980*/  @P0 LEA.HI.X R5, R0, c[0x0][0x1cc], R5, 0x1, P1 ;  /* 0x0000730000050a11 */ /* 0x000fe400008f0c05 */
[----:B------:R-:W-:Y:S01]  /*7990*/  @P0 IADD3 R0, P2, R21, UR15, RZ ;  /* 0x0000000f15000c10 */ /* 0x000fe2000ff5e0ff */
[----:B------:R-:W1:Y:S02]  /*79a0*/  MUFU.EX2 R6, R6 ;  /* 0x0000000600067308 */ /* 0x000e640000000800 */
[----:B------:R2:W-:Y:S08]  /*79b0*/  @P0 LDGSTS.E.BYPASS.LTC128B.128 [R240+0x15100], [R4.64], !P4 ;  /* 0x1510000004f00fae */ /* 0x0005f0000e101d4c */
[----:B------:R-:W-:Y:S01]  /*79c0*/  MUFU.EX2 R21, R15 ;  /* 0x0000000f00157308 */ /* 0x000fe20000000800 */
[----:B--2---:R-:W-:Y:S02]  /*79d0*/  @P0 LEA R4, P1, R0, c[0x0][0x1c8], 0x1 ;  /* 0x0000720000040a11 */ /* 0x004fe400078208ff */
[----:B------:R-:W-:Y:S01]  /*79e0*/  @P0 IADD3.X R5, R20, UR14, RZ, P2, !PT ;  /* 0x0000000e14050c10 */ /* 0x000fe200097fe4ff */
[----:B-1----:R-:W-:Y:S03]  /*79f0*/  FADD.FTZ R20, R6, R9 ;  /* 0x0000000906147221 */ /* 0x002fe60000010000 */
[----:B------:R-:W-:Y:S03]  /*7a00*/  @P0 LEA.HI.X R5, R0, c[0x0][0x1cc], R5, 0x1, P1 ;  /* 0x0000730000050a11 */ /* 0x000fe600008f0c05 */
[----:B------:R-:W-:Y:S02]  /*7a10*/  MUFU.EX2 R0, R10 ;  /* 0x0000000a00007308 */ /* 0x000fe40000000800 */
[----:B------:R1:W-:Y:S06]  /*7a20*/  @P0 LDGSTS.E.BYPASS.LTC128B.128 [R240+0x17100], [R4.64], !P3 ;  /* 0x1710000004f00fae */ /* 0x0003ec000d901d4c */
[----:B------:R-:W2:Y:S06]  /*7a30*/  LDSM.16.MT88.4 R164, [R237+0x100] ;  /* 0x00010000eda4783b */ /* 0x000eac0000004200 */
[----:B------:R-:W0:Y:S06]  /*7a40*/  LDGDEPBAR ;  /* 0x00000000000079af */ /* 0x000e2c0000000000 */
[----:B-1----:R-:W3:Y:S01]  /*7a50*/  LDL.LU R240, [R1+0x90] ;  /* 0x0000900001f07983 */ /* 0x002ee20000300800 */
[C---:B------:R-:W-:Y:S01]  /*7a60*/  F2FP.BF16.PACK_AB R4, R12.reuse, R17 ;  /* 0x000000110c04723e */ /* 0x040fe200000010ff */
[----:B------:R-:W-:Y:S01]  /*7a70*/  FADD.FTZ R12, R12, R13 ;  /* 0x0000000d0c0c7221 */ /* 0x000fe20000010000 */
[----:B------:R-:W-:Y:S01]  /*7a80*/  F2FP.BF16.PACK_AB R5, R6, R8 ;  /* 0x000000080605723e */ /* 0x000fe200000010ff */
[----:B------:R1:W4:Y:S01]  /*7a90*/  MUFU.EX2 R13, R11 ;  /* 0x0000000b000d7308 */ /* 0x0003220000000800 */
[----:B------:R-:W-:Y:S01]  /*7aa0*/  F2FP.BF16.PACK_AB R6, R28, R24 ;  /* 0x000000181c06723e */ /* 0x000fe200000010ff */
[----:B------:R-:W-:Y:S08]  /*7ab0*/  FADD.FTZ R12, R24, R12 ;  /* 0x0000000c180c7221 */ /* 0x000ff00000010000 */
[----:B------:R2:W-:Y:S01]  /*7ac0*/  MUFU.EX2 R17, R14 ;  /* 0x0000000e00117308 */ /* 0x0005e20000000800 */
[----:B-1----:R-:W1:Y:S01]  /*7ad0*/  LDSM.16.MT88.4 R8, [R238+0x100] ;  /* 0x00010000ee08783b */ /* 0x002e620000004200 */
[----:B----4-:R-:W-:Y:S07]  /*7ae0*/  F2FP.BF16.PACK_AB R7, R13, R0 ;  /* 0x000000000d07723e */ /* 0x010fee00000010ff */
[C---:B--2---:R-:W-:Y:S01]  /*7af0*/  HMMA.16816.F32.BF16 R36, R4.reuse, R164, R36 ;  /* 0x000000a40424723c */ /* 0x044fe20000041824 */
[----:B------:R-:W-:Y:S04]  /*7b00*/  MUFU.EX2 R165, R19 ;  /* 0x0000001300a57308 */ /* 0x000fe80000000800 */
[----:B------:R-:W-:Y:S02]  /*7b10*/  FADD.FTZ R14, R0, R20 ;  /* 0x00000014000e7221 */ /* 0x000fe40000010000 */
[----:B------:R-:W-:Y:S01]  /*7b20*/  FADD.FTZ R0, R28, R12 ;  /* 0x0000000c1c007221 */ /* 0x000fe20000010000 */
[C---:B------:R-:W-:Y:S03]  /*7b30*/  HMMA.16816.F32.BF16 R40, R4.reuse, R166, R40 ;  /* 0x000000a60428723c */ /* 0x040fe60000041828 */
[----:B------:R2:W-:Y:S01]  /*7b40*/  MUFU.EX2 R167, R173 ;  /* 0x000000ad00a77308 */ /* 0x0005e20000000800 */
[----:B------:R-:W-:Y:S02]  /*7b50*/  FFMA.FTZ R28, R30, c[0x0][0x2d0], -R16 ;  /* 0x0000b4001e1c7a23 */ /* 0x000fe40000010810 */
[----:B------:R-:W-:Y:S07]  /*7b60*/  FADD.FTZ R0, R25, R0 ;  /* 0x0000000019007221 */ /* 0x000fee0000010000 */
[----:B------:R-:W-:Y:S10]  /*7b70*/  MUFU.EX2 R164, R23 ;  /* 0x0000001700a47308 */ /* 0x000ff40000000800 */
[----:B------:R-:W-:Y:S01]  /*7b80*/  MUFU.EX2 R30, R169 ;  /* 0x000000a9001e7308 */ /* 0x000fe20000000800 */
[C---:B-1----:R-:W-:Y:S01]  /*7b90*/  HMMA.16816.F32.BF16 R44, R4.reuse, R8, R44 ;  /* 0x00000008042c723c */ /* 0x042fe2000004182c */
[----:B--2---:R1:W5:Y:S07]  /*7ba0*/  LDL.LU R173, [R1+0x8c] ;  /* 0x00008c0001ad7983 */ /* 0x00436e0000300800 */
[C---:B------:R-:W-:Y:S01]  /*7bb0*/  HMMA.16816.F32.BF16 R48, R4.reuse, R10, R48 ;  /* 0x0000000a0430723c */ /* 0x040fe20000041830 */
[----:B------:R-:W2:Y:S01]  /*7bc0*/  LDSM.16.MT88.4 R8, [R241+0x100] ;  /* 0x00010000f108783b */ /* 0x000ea20000004200 */
[----:B------:R-:W4:Y:S05]  /*7bd0*/  MUFU.EX2 R166, R178 ;  /* 0x000000b200a67308 */ /* 0x000f2a0000000800 */
[----:B------:R1:W5:Y:S05]  /*7be0*/  LDL.LU R174, [R1+0x88] ;  /* 0x0000880001ae7983 */ /* 0x00036a0000300800 */
[----:B------:R1:W1:Y:S10]  /*7bf0*/  MUFU.EX2 R178, R175 ;  /* 0x000000af00b27308 */ /* 0x0002740000000800 */
[----:B------:R-:W-:Y:S01]  /*7c00*/  MUFU.EX2 R28, R28 ;  /* 0x0000001c001c7308 */ /* 0x000fe20000000800 */
[C---:B----4-:R-:W-:Y:S04]  /*7c10*/  FADD.FTZ R20, R166.reuse, R0 ;  /* 0x00000000a6147221 */ /* 0x050fe80000010000 */
[----:B------:R-:W-:Y:S01]  /*7c20*/  FADD.FTZ R20, R177, R20 ;  /* 0x00000014b1147221 */ /* 0x000fe20000010000 */
[----:B-1----:R1:W5:Y:S01]  /*7c30*/  LDL.LU R175, [R1+0x84] ;  /* 0x0000840001af7983 */ /* 0x0023620000300800 */
[C---:B--2---:R-:W-:Y:S05]  /*7c40*/  HMMA.16816.F32.BF16 R52, R4.reuse, R8, R52 ;  /* 0x000000080434723c */ /* 0x044fea0000041834 */
[----:B------:R1:W5:Y:S06]  /*7c50*/  LDL.LU R168, [R1+0x80] ;  /* 0x0000800001a87983 */ /* 0x00036c0000300800 */
[----:B------:R1:W5:Y:S01]  /*7c60*/  LDL.LU R169, [R1+0x7c] ;  /* 0x00007c0001a97983 */ /* 0x0003620000300800 */
[C---:B------:R-:W-:Y:S05]  /*7c70*/  HMMA.16816.F32.BF16 R56, R4.reuse, R10, R56 ;  /* 0x0000000a0438723c */ /* 0x040fea0000041838 */
[----:B---3--:R-:W2:Y:S03]  /*7c80*/  LDSM.16.MT88.4 R8, [R240+0x100] ;  /* 0x00010000f008783b */ /* 0x008ea60000004200 */
[C---:B--2---:R-:W-:Y:S08]  /*7c90*/  HMMA.16816.F32.BF16 R60, R4.reuse, R8, R60 ;  /* 0x00000008043c723c */ /* 0x044ff0000004183c */
[C---:B------:R-:W-:Y:S01]  /*7ca0*/  HMMA.16816.F32.BF16 R64, R4.reuse, R10, R64 ;  /* 0x0000000a0440723c */ /* 0x040fe20000041840 */
[----:B------:R-:W2:Y:S07]  /*7cb0*/  LDSM.16.MT88.4 R8, [R237+0x2100] ;  /* 0x00210000ed08783b */ /* 0x000eae0000004200 */
        /* <DEDUP_REMOVED lines=34> */
[----:B------:R-:W-:Y:S01]  /*7ee0*/  HMMA.16816.F32.BF16 R160, R4, R10, R160 ;  /* 0x0000000a04a0723c */ /* 0x000fe200000418a0 */
[----:B------:R-:W2:Y:S06]  /*7ef0*/  LDSM.16.MT88.4 R8, [R237+0x900] ;  /* 0x00090000ed08783b */ /* 0x000eac0000004200 */
[----:B------:R-:W-:Y:S02]  /*7f00*/  F2FP.BF16.PACK_AB R5, R21, R17 ;  /* 0x000000111505723e */ /* 0x000fe400000010ff */
[----:B------:R-:W-:Y:S03]  /*7f10*/  F2FP.BF16.PACK_AB R7, R165, R18 ;  /* 0x00000012a507723e */ /* 0x000fe600000010ff */
[----:B------:R-:W-:Y:S01]  /*7f20*/  F2FP.BF16.PACK_AB R4, R166, R25 ;  /* 0x00000019a604723e */ /* 0x000fe200000010ff */
[--C-:B------:R-:W-:Y:S01]  /*7f30*/  FFMA.FTZ R25, R35, c[0x0][0x2d0], -R16.reuse ;  /* 0x0000b40023197a23 */ /* 0x100fe20000010810 */
[----:B------:R-:W-:Y:S01]  /*7f40*/  F2FP.BF16.PACK_AB R6, R32, R177 ;  /* 0x000000b12006723e */ /* 0x000fe200000010ff */
[----:B------:R-:W-:Y:S10]  /*7f50*/  MUFU.EX2 R35, R243 ;  /* 0x000000f300237308 */ /* 0x000ff40000000800 */
[----:B------:R3:W4:Y:S10]  /*7f60*/  MUFU.EX2 R32, R27 ;  /* 0x0000001b00207308 */ /* 0x0007340000000800 */
[----:B------:R-:W-:Y:S01]  /*7f70*/  MUFU.EX2 R25, R25 ;  /* 0x0000001900197308 */ /* 0x000fe20000000800 */
[C---:B--2---:R-:W-:Y:S08]  /*7f80*/  HMMA.16816.F32.BF16 R36, R4.reuse, R8, R36 ;  /* 0x000000080424723c */ /* 0x044ff00000041824 */
[C---:B------:R-:W-:Y:S01]  /*7f90*/  HMMA.16816.F32.BF16 R40, R4.reuse, R10, R40 ;  /* 0x0000000a0428723c */ /* 0x040fe20000041828 */
[----:B------:R-:W2:Y:S03]  /*7fa0*/  LDSM.16.MT88.4 R8, [R238+0x900] ;  /* 0x00090000ee08783b */ /* 0x000ea60000004200 */
[----:B---3--:R-:W-:Y:S02]  /*7fb0*/  FFMA.FTZ R27, R31, c[0x0][0x2d0], -R16 ;  /* 0x0000b4001f1b7a23 */ /* 0x008fe40000010810 */
[----:B------:R3:W-:Y:S10]  /*7fc0*/  MUFU.EX2 R31, R170 ;  /* 0x000000aa001f7308 */ /* 0x0007f40000000800 */
[----:B------:R-:W1:Y:S01]  /*7fd0*/  MUFU.EX2 R27, R27 ;  /* 0x0000001b001b7308 */ /* 0x000e620000000800 */
[----:B---3--:R3:W5:Y:S06]  /*7fe0*/  LDL.LU R170, [R1+0x78] ;  /* 0x0000780001aa7983 */ /* 0x00876c0000300800 */
[----:B------:R3:W5:Y:S01]  /*7ff0*/  LDL.LU R171, [R1+0x74] ;  /* 0x0000740001ab7983 */ /* 0x0007620000300800 */
[C---:B--2---:R-:W-:Y:S05]  /*8000*/  HMMA.16816.F32.BF16 R44, R4.reuse, R8, R44 ;  /* 0x00000008042c723c */ /* 0x044fea000004182c */
[----:B------:R3:W5:Y:S03]  /*8010*/  LDL.LU R243, [R1+0x70] ;  /* 0x0000700001f37983 */ /* 0x0007660000300800 */
[C---:B------:R-:W-:Y:S03]  /*8020*/  HMMA.16816.F32.BF16 R48, R4.reuse, R10, R48 ;  /* 0x0000000a0430723c */ /* 0x040fe60000041830 */
[----:B------:R-:W2:Y:S05]  /*8030*/  LDSM.16.MT88.4 R8, [R241+0x900] ;  /* 0x00090000f108783b */ /* 0x000eaa0000004200 */
        /* <DEDUP_REMOVED lines=42> */
[----:B------:R-:W-:Y:S01]  /*82e0*/  FADD.FTZ R4, R13, R14 ;  /* 0x0000000e0d047221 */ /* 0x000fe20000010000 */
[----:B------:R-:W-:Y:S01]  /*82f0*/  F2FP.BF16.PACK_AB R6, R179, R178 ;  /* 0x000000b2b306723e */ /* 0x000fe200000010ff */
[----:B------:R-:W1:Y:S03]  /*8300*/  LDSM.16.MT88.4 R12, [R238+0x1100] ;  /* 0x00110000ee0c783b */ /* 0x000e660000004200 */
[----:B------:R-:W-:Y:S01]  /*8310*/  FADD.FTZ R17, R17, R4 ;  /* 0x0000000411117221 */ /* 0x000fe20000010000 */
[----:B------:R-:W-:Y:S02]  /*8320*/  F2FP.BF16.PACK_AB R4, R176, R167 ;  /* 0x000000a7b004723e */ /* 0x000fe400000010ff */
[----:B------:R-:W-:Y:S01]  /*8330*/  F2FP.BF16.PACK_AB R5, R164, R29 ;  /* 0x0000001da405723e */ /* 0x000fe200000010ff */
[----:B------:R-:W-:Y:S01]  /*8340*/  FADD.FTZ R0, R21, R17 ;  /* 0x0000001115007221 */ /* 0x000fe20000010000 */
[----:B----4-:R-:W-:Y:S03]  /*8350*/  F2FP.BF16.PACK_AB R7, R32, R33 ;  /* 0x000000212007723e */ /* 0x010fe600000010ff */
[----:B------:R-:W-:Y:S02]  /*8360*/  FADD.FTZ R24, R18, R0 ;  /* 0x0000000012187221 */ /* 0x000fe40000010000 */
[----:B------:R-:W-:Y:S01]  /*8370*/  LDSM.16.MT88.4 R16, [R238+0x1900] ;  /* 0x00190000ee10783b */ /* 0x000fe20000004200 */
[----:B------:R-:W-:Y:S04]  /*8380*/  FADD.FTZ R0, R22, R20 ;  /* 0x0000001416007221 */ /* 0x000fe80000010000 */
[----:B------:R-:W-:Y:S01]  /*8390*/  FADD.FTZ R0, R167, R0 ;  /* 0x00000000a7007221 */ /* 0x000fe20000010000 */
[----:B------:R-:W-:Y:S01]  /*83a0*/  LDSM.16.MT88.4 R20, [R240+0x1900] ;  /* 0x00190000f014783b */ /* 0x000fe20000004200 */
[C---:B--2---:R-:W-:Y:S08]  /*83b0*/  HMMA.16816.F32.BF16 R36, R4.reuse, R8, R36 ;  /* 0x000000080424723c */ /* 0x044ff00000041824 */
[C---:B------:R-:W-:Y:S01]  /*83c0*/  HMMA.16816.F32.BF16 R40, R4.reuse, R10, R40 ;  /* 0x0000000a0428723c */ /* 0x040fe20000041828 */
[----:B------:R-:W2:Y:S07]  /*83d0*/  LDSM.16.MT88.4 R8, [R241+0x1100] ;  /* 0x00110000f108783b */ /* 0x000eae0000004200 */
[C---:B-1----:R-:W-:Y:S08]  /*83e0*/  HMMA.16816.F32.BF16 R44, R4.reuse, R12, R44 ;  /* 0x0000000c042c723c */ /* 0x042ff0000004182c */
[C---:B------:R-:W-:Y:S01]  /*83f0*/  HMMA.16816.F32.BF16 R48, R4.reuse, R14, R48 ;  /* 0x0000000e0430723c */ /* 0x040fe20000041830 */
[----:B------:R-:W1:Y:S07]  /*8400*/  LDSM.16.MT88.4 R12, [R240+0x1100] ;  /* 0x00110000f00c783b */ /* 0x000e6e0000004200 */
        /* <DEDUP_REMOVED lines=40> */
[----:B------:R-:W-:Y:S01]  /*8690*/  HMMA.16816.F32.BF16 R160, R4, R14, R160 ;  /* 0x0000000e04a0723c */ /* 0x000fe200000418a0 */
[----:B------:R-:W1:Y:S06]  /*86a0*/  LDSM.16.MT88.4 R12, [R241+0x1900] ;  /* 0x00190000f10c783b */ /* 0x000e6c0000004200 */
[----:B------:R-:W-:Y:S01]  /*86b0*/  FADD.FTZ R4, R165, R24 ;  /* 0x00000018a5047221 */ /* 0x000fe20000010000 */
[----:B------:R-:W-:Y:S01]  /*86c0*/  F2FP.BF16.PACK_AB R6, R35, R34 ;  /* 0x000000222306723e */ /* 0x000fe200000010ff */
[----:B------:R-:W-:Y:S03]  /*86d0*/  FADD.FTZ R24, R176, R0 ;  /* 0x00000000b0187221 */ /* 0x000fe60000010000 */
[----:B------:R-:W-:Y:S01]  /*86e0*/  F2FP.BF16.PACK_AB R5, R27, R28 ;  /* 0x0000001c1b05723e */ /* 0x000fe200000010ff */
[----:B------:R-:W-:Y:S01]  /*86f0*/  FADD.FTZ R29, R29, R4 ;  /* 0x000000041d1d7221 */ /* 0x000fe20000010000 */
[----:B------:R-:W-:Y:S02]  /*8700*/  F2FP.BF16.PACK_AB R4, R31, R30 ;  /* 0x0000001e1f04723e */ /* 0x000fe400000010ff */
[----:B------:R-:W-:Y:S01]  /*8710*/  F2FP.BF16.PACK_AB R7, R25, R26 ;  /* 0x0000001a1907723e */ /* 0x000fe200000010ff */
[----:B------:R-:W-:Y:S01]  /*8720*/  FADD.FTZ R0, R164, R29 ;  /* 0x0000001da4007221 */ /* 0x000fe20000010000 */
[----:B------:R-:W-:Y:S03]  /*8730*/  MOV R164, R2 ;  /* 0x0000000200a47202 */ /* 0x000fe60000000f00 */
[----:B------:R-:W-:Y:S02]  /*8740*/  FADD.FTZ R0, R33, R0 ;  /* 0x0000000021007221 */ /* 0x000fe40000010000 */
[C---:B--2---:R-:W-:Y:S08]  /*8750*/  HMMA.16816.F32.BF16 R36, R4.reuse, R8, R36 ;  /* 0x000000080424723c */ /* 0x044ff00000041824 */
[C---:B------:R-:W-:Y:S01]  /*8760*/  HMMA.16816.F32.BF16 R40, R4.reuse, R10, R40 ;  /* 0x0000000a0428723c */ /* 0x040fe20000041828 */
[----:B------:R-:W2:Y:S07]  /*8770*/  LDSM.16.MT88.4 R8, [R237+0x3900] ;  /* 0x00390000ed08783b */ /* 0x000eae0000004200 */
[C---:B------:R-:W-:Y:S08]  /*8780*/  HMMA.16816.F32.BF16 R44, R4.reuse, R16, R44 ;  /* 0x00000010042c723c */ /* 0x040ff0000004182c */
[C---:B------:R-:W-:Y:S01]  /*8790*/  HMMA.16816.F32.BF16 R48, R4.reuse, R18, R48 ;  /* 0x000000120430723c */ /* 0x040fe20000041830 */
[----:B------:R-:W-:Y:S07]  /*87a0*/  LDSM.16.MT88.4 R16, [R241+0x3900] ;  /* 0x00390000f110783b */ /* 0x000fee0000004200 */
[C---:B-1----:R-:W-:Y:S08]  /*87b0*/  HMMA.16816.F32.BF16 R52, R4.reuse, R12, R52 ;  /* 0x0000000c0434723c */ /* 0x042ff00000041834 */
[C---:B------:R-:W-:Y:S01]  /*87c0*/  HMMA.16816.F32.BF16 R56, R4.reuse, R14, R56 ;  /* 0x0000000e0438723c */ /* 0x040fe20000041838 */
[----:B------:R-:W1:Y:S07]  /*87d0*/  LDSM.16.MT88.4 R12, [R238+0x3900] ;  /* 0x00390000ee0c783b */ /* 0x000e6e0000004200 */
[C---:B------:R-:W-:Y:S08]  /*87e0*/  HMMA.16816.F32.BF16 R60, R4.reuse, R20, R60 ;  /* 0x00000014043c723c */ /* 0x040ff0000004183c */
[C---:B------:R-:W-:Y:S01]  /*87f0*/  HMMA.16816.F32.BF16 R64, R4.reuse, R22, R64 ;  /* 0x000000160440723c */ /* 0x040fe20000041840 */
[----:B------:R-:W4:Y:S07]  /*8800*/  LDSM.16.MT88.4 R20, [R240+0x3900] ;  /* 0x00390000f014783b */ /* 0x000f2e0000004200 */
[C---:B--2---:R-:W-:Y:S08]  /*8810*/  HMMA.16816.F32.BF16 R68, R4.reuse, R8, R68 ;  /* 0x000000080444723c */ /* 0x044ff00000041844 */
[C---:B------:R-:W-:Y:S01]  /*8820*/  HMMA.16816.F32.BF16 R72, R4.reuse, R10, R72 ;  /* 0x0000000a0448723c */ /* 0x040fe20000041848 */
[----:B------:R-:W2:Y:S07]  /*8830*/  LDSM.16.MT88.4 R8, [R237+0x5900] ;  /* 0x00590000ed08783b */ /* 0x000eae0000004200 */
[C---:B-1----:R-:W-:Y:S08]  /*8840*/  HMMA.16816.F32.BF16 R76, R4.reuse, R12, R76 ;  /* 0x0000000c044c723c */ /* 0x042ff0000004184c */
[C---:B------:R-:W-:Y:S01]  /*8850*/  HMMA.16816.F32.BF16 R80, R4.reuse, R14, R80 ;  /* 0x0000000e0450723c */ /* 0x040fe20000041850 */
[----:B------:R-:W1:Y:S07]  /*8860*/  LDSM.16.MT88.4 R12, [R238+0x5900] ;  /* 0x00590000ee0c783b */ /* 0x000e6e0000004200 */
[C---:B------:R-:W-:Y:S08]  /*8870*/  HMMA.16816.F32.BF16 R84, R4.reuse, R16, R84 ;  /* 0x000000100454723c */ /* 0x040ff00000041854 */
[C---:B------:R-:W-:Y:S01]  /*8880*/  HMMA.16816.F32.BF16 R88, R4.reuse, R18, R88 ;  /* 0x000000120458723c */ /* 0x040fe20000041858 */
[----:B------:R-:W3:Y:S07]  /*8890*/  LDSM.16.MT88.4 R16, [R241+0x5900] ;  /* 0x00590000f110783b */ /* 0x000eee0000004200 */
[C---:B----4-:R-:W-:Y:S08]  /*88a0*/  HMMA.16816.F32.BF16 R92, R4.reuse, R20, R92 ;  /* 0x00000014045c723c */ /* 0x050ff0000004185c */
        /* <DEDUP_REMOVED lines=8> */
[C---:B---3--:R-:W-:Y:S08]  /*8930*/  HMMA.16816.F32.BF16 R116, R4.reuse, R16, R116 ;  /* 0x000000100474723c */ /* 0x048ff00000041874 */
[C---:B------:R-:W-:Y:S01]  /*8940*/  HMMA.16816.F32.BF16 R120, R4.reuse, R18, R120 ;  /* 0x000000120478723c */ /* 0x040fe20000041878 */
[----:B------:R-:W3:Y:S07]  /*8950*/  LDSM.16.MT88.4 R16, [R241+0x7900] ;  /* 0x00790000f110783b */ /* 0x000eee0000004200 */
[C---:B----4-:R-:W-:Y:S08]  /*8960*/  HMMA.16816.F32.BF16 R124, R4.reuse, R20, R124 ;  /* 0x00000014047c723c */ /* 0x050ff0000004187c */
[C---:B------:R-:W-:Y:S01]  /*8970*/  HMMA.16816.F32.BF16 R128, R4.reuse, R22, R128 ;  /* 0x000000160480723c */ /* 0x040fe20000041880 */
[----:B------:R-:W4:Y:S07]  /*8980*/  LDSM.16.MT88.4 R20, [R240+0x7900] ;  /* 0x00790000f014783b */ /* 0x000f2e0000004200 */
[C---:B--2---:R-:W-:Y:S07]  /*8990*/  HMMA.16816.F32.BF16 R132, R4.reuse, R8, R132 ;  /* 0x000000080484723c */ /* 0x044fee0000041884 */
[----:B------:R-:W-:Y:S01]  /*89a0*/  FADD.FTZ R8, R178, R24 ;  /* 0x00000018b2087221 */ /* 0x000fe20000010000 */
[C---:B------:R-:W-:Y:S04]  /*89b0*/  HMMA.16816.F32.BF16 R136, R4.reuse, R10, R136 ;  /* 0x0000000a0488723c */ /* 0x040fe80000041888 */
[----:B------:R-:W-:Y:S02]  /*89c0*/  FADD.FTZ R9, R179, R8 ;  /* 0x00000008b3097221 */ /* 0x000fe40000010000 */
[----:B------:R-:W-:Y:S02]  /*89d0*/  FADD.FTZ R8, R32, R0 ;  /* 0x0000000020087221 */ /* 0x000fe40000010000 */
[C---:B-1----:R-:W-:Y:S04]  /*89e0*/  HMMA.16816.F32.BF16 R140, R4.reuse, R12, R140 ;  /* 0x0000000c048c723c */ /* 0x042fe8000004188c */
[----:B------:R-:W-:Y:S04]  /*89f0*/  FADD.FTZ R0, R30, R9 ;  /* 0x000000091e007221 */ /* 0x000fe80000010000 */
[C---:B------:R-:W-:Y:S04]  /*8a00*/  HMMA.16816.F32.BF16 R144, R4.reuse, R14, R144 ;  /* 0x0000000e0490723c */ /* 0x040fe80000041890 */
[----:B------:R-:W-:Y:S04]  /*8a10*/  FADD.FTZ R0, R31, R0 ;  /* 0x000000001f007221 */ /* 0x000fe80000010000 */
[C---:B---3--:R-:W-:Y:S08]  /*8a20*/  HMMA.16816.F32.BF16 R148, R4.reuse, R16, R148 ;  /* 0x000000100494723c */ /* 0x048ff00000041894 */
[C---:B------:R-:W-:Y:S08]  /*8a30*/  HMMA.16816.F32.BF16 R152, R4.reuse, R18, R152 ;  /* 0x000000120498723c */ /* 0x040ff00000041898 */
[C---:B----4-:R-:W-:Y:S08]  /*8a40*/  HMMA.16816.F32.BF16 R156, R4.reuse, R20, R156 ;  /* 0x00000014049c723c */ /* 0x050ff0000004189c */
[----:B------:R-:W-:Y:S07]  /*8a50*/  HMMA.16816.F32.BF16 R160, R4, R22, R160 ;  /* 0x0000001604a0723c */ /* 0x000fee00000418a0 */
[----:B------:R-:W-:Y:S02]  /*8a60*/  FADD.FTZ R5, R28, R8 ;  /* 0x000000081c057221 */ /* 0x000fe40000010000 */
[----:B------:R-:W-:Y:S03]  /*8a70*/  FADD.FTZ R4, R34, R0 ;  /* 0x0000000022047221 */ /* 0x000fe60000010000 */
[----:B------:R-:W-:Y:S02]  /*8a80*/  FADD.FTZ R5, R27, R5 ;  /* 0x000000051b057221 */ /* 0x000fe40000010000 */
[----:B------:R-:W-:Y:S02]  /*8a90*/  FADD.FTZ R4, R35, R4 ;  /* 0x0000000423047221 */ /* 0x000fe40000010000 */
[----:B------:R-:W-:Y:S03]  /*8aa0*/  FADD.FTZ R0, R26, R5 ;  /* 0x000000051a007221 */ /* 0x000fe60000010000 */
[----:B------:R-:W-:Y:S01]  /*8ab0*/  STL [R1+0x1c], R4 ;  /* 0x00001c0401007387 */ /* 0x000fe20000100800 */
[----:B------:R-:W-:Y:S05]  /*8ac0*/  FADD.FTZ R0, R25, R0 ;  /* 0x0000000019007221 */ /* 0x000fea0000010000 */
[----:B------:R1:W-:Y:S02]  /*8ad0*/  STL [R1+0x20], R0 ;  /* 0x0000200001007387 */ /* 0x0003e40000100800 */
[----:B-1----:R-:W-:Y:S01]  /*8ae0*/  MOV R0, R3 ;  /* 0x0000000300007202 */ /* 0x002fe20000000f00 */
[----:B------:R-:W-:-:S05]  /*8af0*/  @P0 BRA `(.L_x_5) ;  /* 0xffffcbe000000947 */ /* 0x000fca000383ffff */
.L_x_4:
[----:B------:R-:W2:Y:S04]  /*8b00*/  LDL.LU R4, [R1+0x1c] ;  /* 0x00001c0001047983 */ /* 0x000ea80000300800 */
[----:B------:R-:W3:Y:S01]  /*8b10*/  LDL.LU R5, [R1+0x20] ;  /* 0x0000200001057983 */ /* 0x000ee20000300800 */
[----:B------:R-:W-:-:S02]  /*8b20*/  MOV R14, 0xff800000 ;  /* 0xff800000000e7802 */ /* 0x000fc40000000f00 */
[----:B------:R-:W-:Y:S02]  /*8b30*/  MOV R15, 0xff800000 ;  /* 0xff800000000f7802 */ /* 0x000fe40000000f00 */
[----:B------:R-:W-:Y:S01]  /*8b40*/  PLOP3.LUT P2, PT, PT, PT, PT, 0x8, 0x0 ;  /* 0x000000000000781c */ /* 0x000fe20003f4e170 */
[----:B--2---:R-:W1:Y:S04]  /*8b50*/  SHFL.BFLY PT, R7, R4, 0x2, 0x1f ;  /* 0x0c401f0004077f89 */ /* 0x004e6800000e0000 */
[----:B---3--:R-:W2:Y:S01]  /*8b60*/  SHFL.BFLY PT, R8, R5, 0x2, 0x1f ;  /* 0x0c401f0005087f89 */ /* 0x008ea200000e0000 */
[----:B-1----:R-:W-:Y:S02]  /*8b70*/  FADD.FTZ R7, R7, R4 ;  /* 0x0000000407077221 */ /* 0x002fe40000010000 */
[----:B--2---:R-:W-:-:S03]  /*8b80*/  FADD.FTZ R8, R8, R5 ;  /* 0x0000000508087221 */ /* 0x004fc60000010000 */
[----:B------:R-:W1:Y:S04]  /*8b90*/  SHFL.BFLY PT, R4, R7, 0x1, 0x1f ;  /* 0x0c201f0007047f89 */ /* 0x000e6800000e0000 */
[----:B------:R-:W2:Y:S01]  /*8ba0*/  SHFL.BFLY PT, R0, R8, 0x1, 0x1f ;  /* 0x0c201f0008007f89 */ /* 0x000ea200000e0000 */
[----:B-1----:R-:W-:Y:S01]  /*8bb0*/  FADD.FTZ R7, R7, R4 ;  /* 0x0000000407077221 */ /* 0x002fe20000010000 */
[----:B------:R-:W-:Y:S01]  /*8bc0*/  MOV R4, RZ ;  /* 0x000000ff00047202 */ /* 0x000fe20000000f00 */
[----:B--2---:R-:W-:-:S03]  /*8bd0*/  FADD.FTZ R8, R0, R8 ;  /* 0x0000000800087221 */ /* 0x004fc60000010000 */
[----:B------:R-:W-:Y:S02]  /*8be0*/  FSETP.NE.FTZ.AND P1, PT, R7, RZ, PT ;  /* 0x000000ff0700720b */ /* 0x000fe40003f35000 */
[----:B------:R-:W-:Y:S02]  /*8bf0*/  MOV R0, RZ ;  /* 0x000000ff00007202 */ /* 0x000fe40000000f00 */
[----:B------:R-:W-:-:S09]  /*8c00*/  FSETP.NE.FTZ.AND P0, PT, R8, RZ, PT ;  /* 0x000000ff0800720b */ /* 0x000fd20003f15000 */
[----:B------:R-:W1:Y:S01]  /*8c10*/  @P1 MUFU.RCP R4, R7 ;  /* 0x0000000700041308 */ /* 0x000e620000001000 */
[----:B------:R-:W-:-:S05]  /*8c20*/  @P1 MOV R5, 0x3f317218 ;  /* 0x3f31721800051802 */ /* 0x000fca0000000f00 */
[----:B------:R-:W-:Y:S02]  /*8c30*/  @P1 FMUL.FTZ R6, R5, c[0x0][0x2d0] ;  /* 0x0000b40005061a20 */ /* 0x000fe40000410000 */
[----:B------:R-:W-:Y:S08]  /*8c40*/  @P0 MUFU.RCP R0, R8 ;  /* 0x0000000800000308 */ /* 0x000ff00000001000 */
[----:B------:R-:W2:Y:S01]  /*8c50*/  @P1 MUFU.LG2 R7, R7 ;  /* 0x0000000700071308 */ /* 0x000ea20000000c00 */
[----:B-1----:R-:W-:-:S02]  /*8c60*/  FMUL.FTZ R36, R4, R36 ;  /* 0x0000002404247220 */ /* 0x002fc40000410000 */
[C---:B------:R-:W-:Y:S02]  /*8c70*/  FMUL.FTZ R37, R4.reuse, R37 ;  /* 0x0000002504257220 */ /* 0x040fe40000410000 */
[C---:B------:R-:W-:Y:S02]  /*8c80*/  FMUL.FTZ R40, R4.reuse, R40 ;  /* 0x0000002804287220 */ /* 0x040fe40000410000 */
[C---:B------:R-:W-:Y:S01]  /*8c90*/  FMUL.FTZ R41, R4.reuse, R41 ;  /* 0x0000002904297220 */ /* 0x040fe20000410000 */
[----:B------:R-:W1:Y:S01]  /*8ca0*/  @P0 MUFU.LG2 R8, R8 ;  /* 0x0000000800080308 */ /* 0x000e620000000c00 */
[C---:B------:R-:W-:Y:S02]  /*8cb0*/  FMUL.FTZ R44, R4.reuse, R44 ;  /* 0x0000002c042c7220 */ /* 0x040fe40000410000 */
[C---:B------:R-:W-:Y:S02]  /*8cc0*/  FMUL.FTZ R45, R4.reuse, R45 ;  /* 0x0000002d042d7220 */ /* 0x040fe40000410000 */
[----:B------:R-:W-:-:S02]  /*8cd0*/  FMUL.FTZ R48, R4, R48 ;  /* 0x0000003004307220 */ /* 0x000fc40000410000 */
[C---:B------:R-:W-:Y:S02]  /*8ce0*/  FMUL.FTZ R49, R4.reuse, R49 ;  /* 0x0000003104317220 */ /* 0x040fe40000410000 */
[C---:B------:R-:W-:Y:S02]  /*8cf0*/  FMUL.FTZ R52, R4.reuse, R52 ;  /* 0x0000003404347220 */ /* 0x040fe40000410000 */
[C---:B------:R-:W-:Y:S02]  /*8d00*/  FMUL.FTZ R53, R4.reuse, R53 ;  /* 0x0000003504357220 */ /* 0x040fe40000410000 */
        /* <DEDUP_REMOVED lines=53> */
[----:B------:R-:W-:Y:S01]  /*9060*/  FMUL.FTZ R161, R4, R161 ;  /* 0x000000a104a17220 */ /* 0x000fe20000410000 */
[----:B------:R-:W-:Y:S01]  /*9070*/  @P0 MOV R4, 0x3f317218 ;  /* 0x3f31721800040802 */ /* 0x000fe20000000f00 */
[----:B--2---:R-:W-:Y:S02]  /*9080*/  @P1 FMUL.FTZ R7, R7, 0.69314718246459960938 ;  /* 0x3f31721807071820 */ /* 0x004fe40000410000 */
[----:B-1----:R-:W-:Y:S02]  /*9090*/  @P0 FMUL.FTZ R5, R8, 0.69314718246459960938 ;  /* 0x3f31721808050820 */ /* 0x002fe40000410000 */
[----:B------:R-:W-:-:S02]  /*90a0*/  @P0 FMUL.FTZ R4, R4, c[0x0][0x2d0] ;  /* 0x0000b40004040a20 */ /* 0x000fc40000410000 */
        /* <DEDUP_REMOVED lines=63> */
[----:B------:R-:W-:Y:S02]  /*94a0*/  FMUL.FTZ R163, R0, R163 ;  /* 0x000000a300a37220 */ /* 0x000fe40000410000 */
[----:B------:R-:W-:Y:S02]  /*94b0*/  @P1 FFMA.FTZ R14, R6, R3, R7 ;  /* 0x00000003060e1223 */ /* 0x000fe40000010007 */
[----:B------:R-:W-:-:S02]  /*94c0*/  @P0 FFMA.FTZ R15, R4, R2, R5 ;  /* 0x00000002040f0223 */ /* 0x000fc40000010005 */
.L_x_3:
[----:B------:R-:W-:Y:S05]  /*94d0*/  @P2 BRA `(.L_x_6) ;  /* 0x00001f6000002947 */ /* 0x000fea0003800000 */
[----:B------:R-:W1:Y:S01]  /*94e0*/  S2R R7, SR_TID.X ;  /* 0x0000000000077919 */ /* 0x000e620000002100 */
[----:B------:R-:W-:Y:S01]  /*94f0*/  IMAD R0, RZ, RZ, -UR11 ;  /* 0x8000000bff007e24 */ /* 0x000fe2000f8e02ff */
[----:B------:R-:W-:Y:S01]  /*9500*/  ULDC.64 UR4, c[0x0][0x4d0] ;  /* 0x0001340000047ab9 */ /* 0x000fe20000000a00 */
[----:B------:R-:W-:Y:S01]  /*9510*/  MOV R18, c[0x0][0x4e8] ;  /* 0x00013a0000127a02 */ /* 0x000fe20000000f00 */
[----:B------:R-:W2:Y:S01]  /*9520*/  S2R R9, SR_CTAID.Y ;  /* 0x0000000000097919 */ /* 0x000ea20000002600 */
[----:B------:R-:W-:Y:S01]  /*9530*/  UIMAD.WIDE.U32 UR8, UR11, UR4, URZ ;  /* 0x000000040b0872a5 */ /* 0x000fe2000f8e003f */
[----:B------:R-:W-:Y:S01]  /*9540*/  BSSY B0, `(.L_x_7) ;  /* 0x000012d000007945 */ /* 0x000fe20003800000 */
[----:B------:R-:W-:Y:S01]  /*9550*/  USHF.R.S32.HI UR6, URZ, 0x1f, UR11 ;  /* 0x0000001f3f067899 */ /* 0x000fe2000801140b */
[----:B------:R-:W3:Y:S01]  /*9560*/  S2R R10, SR_CTAID.Z ;  /* 0x00000000000a7919 */ /* 0x000ee20000002700 */
[----:B------:R-:W-:-:S02]  /*9570*/  ISETP.NE.AND P1, PT, R18, 0x1, PT ;  /* 0x000000011200780c */ /* 0x000fc40003f25270 */
[----:B------:R-:W-:Y:S01]  /*9580*/  IMAD.U32 R2, RZ, RZ, UR8 ;  /* 0x00000008ff027e24 */ /* 0x000fe2000f8e00ff */
[----:B------:R-:W-:Y:S01]  /*9590*/  MOV R3, UR9 ;  /* 0x0000000900037c02 */ /* 0x000fe20008000f00 */
[----:B------:R-:W-:Y:S01]  /*95a0*/  UIMAD UR7, UR6, UR4, URZ ;  /* 0x00000004060772a4 */ /* 0x000fe2000f8e023f */
[----:B------:R-:W4:Y:S03]  /*95b0*/  S2R R17, SR_CTAID.X ;  /* 0x0000000000117919 */ /* 0x000f260000002500 */
[----:B------:R-:W-:-:S03]  /*95c0*/  UIMAD UR7, UR11, UR5, UR7 ;  /* 0x000000050b0772a4 */ /* 0x000fc6000f8e0207 */
[----:B------:R-:W-:Y:S02]  /*95d0*/  ULDC.64 UR4, c[0x0][0x438] ;  /* 0x00010e0000047ab9 */ /* 0x000fe40000000a00 */
[----:B------:R-:W-:Y:S01]  /*95e0*/  UIMAD.WIDE.U32 UR14, UR11, UR4, URZ ;  /* 0x000000040b0e72a5 */ /* 0x000fe2000f8e003f */
[----:B-1----:R-:W-:Y:S01]  /*95f0*/  SHF.R.S32.HI R5, RZ, 0x1f, R7 ;  /* 0x0000001fff057819 */ /* 0x002fe20000011407 */
[----:B------:R-:W-:Y:S02]  /*9600*/  UIMAD UR4, UR6, UR4, URZ ;  /* 0x00000004060472a4 */ /* 0x000fe4000f8e023f */
[----:B------:R-:W-:Y:S01]  /*9610*/  UIADD3 UR7, UR9, UR7, URZ ;  /* 0x0000000709077290 */ /* 0x000fe2000fffe03f */
[----:B--2---:R-:W-:Y:S01]  /*9620*/  IMAD R9, R0, c[0x0][0x550], R9 ;  /* 0x0001540000097a24 */ /* 0x004fe200078e0209 */
[CC--:B------:R-:W-:Y:S01]  /*9630*/  LEA.HI R0, R5.reuse, R7.reuse, RZ, 0x5 ;  /* 0x0000000705007211 */ /* 0x0c0fe200078f28ff */
[----:B------:R-:W-:Y:S01]  /*9640*/  UIMAD UR4, UR11, UR5, UR4 ;  /* 0x000000050b0472a4 */ /* 0x000fe2000f8e0204 */
[----:B------:R-:W-:-:S02]  /*9650*/  LEA.HI R5, R5, R7, RZ, 0x2 ;  /* 0x0000000705057211 */ /* 0x000fc400078f10ff */
[----:B------:R-:W-:Y:S01]  /*9660*/  LOP3.LUT R4, R0, 0xffffffe0, RZ, 0xc0, !PT ;  /* 0xffffffe000047812 */ /* 0x000fe200078ec0ff */
[----:B------:R-:W-:Y:S01]  /*9670*/  UIADD3 UR4, UR15, UR4, URZ ;  /* 0x000000040f047290 */ /* 0x000fe2000fffe03f */
[--C-:B------:R-:W-:Y:S02]  /*9680*/  SHF.R.S32.HI R6, RZ, 0x5, R0.reuse ;  /* 0x00000005ff067819 */ /* 0x100fe40000011400 */
[----:B------:R-:W-:Y:S01]  /*9690*/  SHF.R.S32.HI R0, RZ, 0x1f, R0 ;  /* 0x0000001fff007819 */ /* 0x000fe20000011400 */
[----:B------:R-:W-:Y:S01]  /*96a0*/  IMAD.IADD R12, R7, 0x1, -R4 ;  /* 0x00000001070c7824 */ /* 0x000fe200078e0a04 */
[----:B------:R-:W-:Y:S01]  /*96b0*/  LOP3.LUT R3, R5, 0xfffffffc, RZ, 0xc0, !PT ;  /* 0xfffffffc05037812 */ /* 0x000fe200078ec0ff */
[----:B------:R-:W-:Y:S01]  /*96c0*/  IMAD.MOV.U32 R4, RZ, RZ, R2 ;  /* 0x000000ffff047224 */ /* 0x000fe200078e0002 */
[----:B------:R-:W-:Y:S01]  /*96d0*/  LEA.HI R0, R0, R6, RZ, 0x3 ;  /* 0x0000000600007211 */ /* 0x000fe200078f18ff */
[----:B------:R-:W-:Y:S01]  /*96e0*/  IMAD.U32 R5, RZ, RZ, UR7 ;  /* 0x00000007ff057e24 */ /* 0x000fe2000f8e00ff */
[----:B------:R-:W-:Y:S01]  /*96f0*/  IADD3 R7, -R3, R7, RZ ;  /* 0x0000000703077210 */ /* 0x000fe20007ffe1ff */
[----:B------:R-:W-:Y:S01]  /*9700*/  IMAD.U32 R3, RZ, RZ, UR15 ;  /* 0x0000000fff037e24 */ /* 0x000fe2000f8e00ff */
[----:B------:R-:W-:Y:S01]  /*9710*/  LOP3.LUT R0, R0, 0xffffff8, RZ, 0xc0, !PT ;  /* 0x0ffffff800007812 */ /* 0x000fe200078ec0ff */
[----:B---3--:R-:W-:Y:S01]  /*9720*/  IMAD.WIDE.U32 R4, R10, c[0x0][0x4d8], R4 ;  /* 0x000136000a047a25 */ /* 0x008fe200078e0004 */
[----:B------:R-:W-:-:S02]  /*9730*/  SHF.R.S32.HI R2, RZ, 0x1f, R12 ;  /* 0x0000001fff027819 */ /* 0x000fc4000001140c */
[----:B------:R-:W-:Y:S01]  /*9740*/  SHF.R.S32.HI R11, RZ, 0x1f, R10 ;  /* 0x0000001fff0b7819 */ /* 0x000fe2000001140a */
[----:B------:R-:W-:Y:S01]  /*9750*/  IMAD.IADD R8, R6, 0x1, -R0 ;  /* 0x0000000106087824 */ /* 0x000fe200078e0a00 */
[C---:B------:R-:W-:Y:S02]  /*9760*/  LEA.HI R0, R7.reuse, R7, RZ, 0x1 ;  /* 0x0000000707007211 */ /* 0x040fe400078f08ff */
[----:B------:R-:W-:Y:S01]  /*9770*/  LEA.HI R16, R2, R12, RZ, 0x2 ;  /* 0x0000000c02107211 */ /* 0x000fe200078f10ff */
[----:B------:R-:W-:Y:S01]  /*9780*/  IMAD.U32 R2, RZ, RZ, UR14 ;  /* 0x0000000eff027e24 */ /* 0x000fe2000f8e00ff */
[----:B------:R-:W-:Y:S02]  /*9790*/  LOP3.LUT R0, R0, 0x1ffffffe, RZ, 0xc0, !PT ;  /* 0x1ffffffe00007812 */ /* 0x000fe400078ec0ff */
[----:B------:R-:W-:Y:S02]  /*97a0*/  SHF.R.S32.HI R6, RZ, 0x2, R16 ;  /* 0x00000002ff067819 */ /* 0x000fe40000011410 */
[----:B------:R-:W-:Y:S01]  /*97b0*/  MOV R3, UR4 ;  /* 0x0000000400037c02 */ /* 0x000fe20008000f00 */
[----:B------:R-:W-:-:S02]  /*97c0*/  IMAD.IADD R0, R7, 0x1, -R0 ;  /* 0x0000000107007824 */ /* 0x000fc400078e0a00 */
[----:B------:R-:W-:Y:S02]  /*97d0*/  IMAD R13, R8, 0x10, R6 ;  /* 0x00000010080d7824 */ /* 0x000fe400078e0206 */
[C---:B------:R-:W-:Y:S02]  /*97e0*/  IMAD R8, R11.reuse, c[0x0][0x4d8], RZ ;  /* 0x000136000b087a24 */ /* 0x040fe400078e02ff */
[----:B------:R-:W-:Y:S01]  /*97f0*/  IMAD R7, R11, c[0x0][0x440], RZ ;  /* 0x000110000b077a24 */ /* 0x000fe200078e02ff */
[----:B------:R-:W-:Y:S01]  /*9800*/  LEA R0, R0, R13, 0x3 ;  /* 0x0000000d00007211 */ /* 0x000fe200078e18ff */
[C---:B------:R-:W-:Y:S02]  /*9810*/  IMAD R8, R10.reuse, c[0x0][0x4dc], R8 ;  /* 0x000137000a087a24 */ /* 0x040fe400078e0208 */
[C---:B------:R-:W-:Y:S02]  /*9820*/  IMAD R7, R10.reuse, c[0x0][0x444], R7 ;  /* 0x000111000a077a24 */ /* 0x040fe400078e0207 */
[----:B----4-:R-:W-:Y:S01]  /*9830*/  IMAD R6, R17, 0x80, R0 ;  /* 0x0000008011067824 */ /* 0x010fe200078e0200 */
[----:B------:R-:W-:Y:S01]  /*9840*/  SHF.R.S32.HI R0, RZ, 0x1f, R9 ;  /* 0x0000001fff007819 */ /* 0x000fe20000011409 */
[----:B------:R-:W-:-:S04]  /*9850*/  IMAD.WIDE.U32 R2, R10, c[0x0][0x440], R2 ;  /* 0x000110000a027a25 */ /* 0x000fc800078e0002 */
[----:B------:R-:W-:Y:S01]  /*9860*/  @P1 IMAD.HI.U32 R10, R6, c[0x0][0x4ec], RZ ;  /* 0x00013b00060a1a27 */ /* 0x000fe200078e00ff */
[----:B------:R-:W-:-:S03]  /*9870*/  IADD3 R3, R3, R7, RZ ;  /* 0x0000000703037210 */ /* 0x000fc60007ffe0ff */
[----:B------:R-:W-:Y:S02]  /*9880*/  IMAD.IADD R5, R5, 0x1, R8 ;  /* 0x0000000105057824 */ /* 0x000fe400078e0208 */
[----:B------:R-:W-:Y:S01]  /*9890*/  IMAD.MOV.U32 R8, RZ, RZ, R6 ;  /* 0x000000ffff087224 */ /* 0x000fe200078e0006 */
[----:B------:R-:W-:Y:S01]  /*98a0*/  @P1 SHF.R.U32.HI R8, RZ, c[0x0][0x4f0], R10 ;  /* 0x00013c00ff081a19 */ /* 0x000fe2000001160a */
[C---:B------:R-:W-:Y:S02]  /*98b0*/  IMAD R7, R0.reuse, c[0x0][0x4e0], RZ ;  /* 0x0001380000077a24 */ /* 0x040fe400078e02ff */
[----:B------:R-:W-:Y:S02]  /*98c0*/  IMAD R0, R0, c[0x0][0x448], RZ ;  /* 0x0001120000007a24 */ /* 0x000fe400078e02ff */
[----:B------:R-:W-:Y:S02]  /*98d0*/  IMAD R11, R9, c[0x0][0x4e4], R7 ;  /* 0x00013900090b7a24 */ /* 0x000fe400078e0207 */
[----:B------:R-:W-:-:S02]  /*98e0*/  IMAD.MOV R7, RZ, RZ, -R8 ;  /* 0x000000ffff077224 */ /* 0x000fc400078e0a08 */
[C---:B------:R-:W-:Y:S01]  /*98f0*/  IMAD R10, R9.reuse, c[0x0][0x44c], R0 ;  /* 0x00011300090a7a24 */ /* 0x040fe200078e0200 */
[----:B------:R-:W-:Y:S01]  /*9900*/  MOV R0, R6 ;  /* 0x0000000600007202 */ /* 0x000fe20000000f00 */
[----:B------:R-:W-:-:S04]  /*9910*/  IMAD.WIDE.U32 R2, R9, c[0x0][0x448], R2 ;  /* 0x0001120009027a25 */ /* 0x000fc800078e0002 */
[----:B------:R-:W-:-:S04]  /*9920*/  IMAD.WIDE.U32 R4, R9, c[0x0][0x4e0], R4 ;  /* 0x0001380009047a25 */ /* 0x000fc800078e0004 */
[----:B------:R-:W-:Y:S01]  /*9930*/  @P1 IMAD.HI.U32 R9, R6, c[0x0][0x4ec], RZ ;  /* 0x00013b0006091a27 */ /* 0x000fe200078e00ff */
[----:B------:R-:W-:Y:S01]  /*9940*/  BAR.SYNC.DEFER_BLOCKING 0x1, 0x100 ;  /* 0x0044000000007b1d */ /* 0x000fe20000010000 */
[----:B------:R-:W-:Y:S02]  /*9950*/  IADD3 R4, P0, R8, R4, RZ ;  /* 0x0000000408047210 */ /* 0x000fe40007f1e0ff */
[----:B------:R-:W-:Y:S01]  /*9960*/  IMAD R7, R7, c[0x0][0x4e8], R6 ;  /* 0x00013a0007077a24 */ /* 0x000fe200078e0206 */
[----:B------:R-:W-:Y:S01]  /*9970*/  @P1 SHF.R.U32.HI R0, RZ, c[0x0][0x4f0], R9 ;  /* 0x00013c00ff001a19 */ /* 0x000fe20000011609 */
[----:B------:R-:W-:Y:S01]  /*9980*/  IMAD.IADD R3, R3, 0x1, R10 ;  /* 0x0000000103037824 */ /* 0x000fe200078e020a */
[----:B------:R-:W-:Y:S02]  /*9990*/  SHF.R.S32.HI R10, RZ, 0x1f, R8 ;  /* 0x0000001fff0a7819 */ /* 0x000fe40000011408 */
[----:B------:R-:W-:Y:S01]  /*99a0*/  SHF.R.S32.HI R9, RZ, 0x1f, R7 ;  /* 0x0000001fff097819 */ /* 0x000fe20000011407 */
[----:B------:R-:W-:Y:S01]  /*99b0*/  IMAD.WIDE.U32 R2, R0, c[0x0][0x430], R2 ;  /* 0x00010c0000027a25 */ /* 0x000fe200078e0002 */
[----:B------:R-:W-:-:S02]  /*99c0*/  IADD3.X R5, R10, R5, R11, P0, !PT ;  /* 0x000000050a057210 */ /* 0x000fc400007fe40b */
[----:B------:R-:W-:Y:S01]  /*99d0*/  IADD3 R8, -R0, RZ, RZ ;  /* 0x000000ff00087210 */ /* 0x000fe20007ffe1ff */
[----:B------:R-:W-:Y:S01]  /*99e0*/  IMAD R9, R9, c[0x0][0x4c8], RZ ;  /* 0x0001320009097a24 */ /* 0x000fe200078e02ff */
[----:B------:R-:W-:Y:S01]  /*99f0*/  SHF.R.S32.HI R10, RZ, 0x1f, R0 ;  /* 0x0000001fff0a7819 */ /* 0x000fe20000011400 */
[----:B------:R-:W-:Y:S01]  /*9a00*/  IMAD.WIDE.U32 R4, R7, c[0x0][0x4c8], R4 ;  /* 0x0001320007047a25 */ /* 0x000fe200078e0004 */
[----:B------:R-:W-:-:S03]  /*9a10*/  LOP3.LUT P1, RZ, R12, 0x3, RZ, 0xc0, !PT ;  /* 0x000000030cff7812 */ /* 0x000fc6000782c0ff */
[----:B------:R-:W-:Y:S01]  /*9a20*/  IMAD R7, R7, c[0x0][0x4cc], R9 ;  /* 0x0001330007077a24 */ /* 0x000fe200078e0209 */
[----:B------:R-:W-:Y:S01]  /*9a30*/  LEA R9, P0, R4, c[0x0][0x4a8], 0x2 ;  /* 0x00012a0004097a11 */ /* 0x000fe200078010ff */
[----:B------:R-:W-:Y:S02]  /*9a40*/  IMAD R8, R8, c[0x0][0x4e8], R6 ;  /* 0x00013a0008087a24 */ /* 0x000fe400078e0206 */
[----:B------:R-:W-:Y:S01]  /*9a50*/  IMAD R6, R10, c[0x0][0x430], RZ ;  /* 0x00010c000a067a24 */ /* 0x000fe200078e02ff */
[----:B------:R-:W-:Y:S01]  /*9a60*/  LEA R10, R17, R13, 0x7 ;  /* 0x0000000d110a7211 */ /* 0x000fe200078e38ff */
[----:B------:R-:W-:Y:S02]  /*9a70*/  IMAD.IADD R5, R5, 0x1, R7 ;  /* 0x0000000105057824 */ /* 0x000fe400078e0207 */
[----:B------:R-:W-:Y:S01]  /*9a80*/  IMAD R0, R0, c[0x0][0x434], R6 ;  /* 0x00010d0000007a24 */ /* 0x000fe200078e0206 */
[----:B------:R-:W-:Y:S02]  /*9a90*/  SHF.R.S32.HI R6, RZ, 0x1f, R8 ;  /* 0x0000001fff067819 */ /* 0x000fe40000011408 */
[----:B------:R-:W-:Y:S01]  /*9aa0*/  LEA.HI.X R5, R4, c[0x0][0x4ac], R5, 0x2, P0 ;  /* 0x00012b0004057a11 */ /* 0x000fe200000f1405 */
[----:B------:R-:W-:Y:S01]  /*9ab0*/  IMAD.IADD R3, R3, 0x1, R0 ;  /* 0x0000000103037824 */ /* 0x000fe200078e0200 */
[----:B------:R-:W-:Y:S01]  /*9ac0*/  SHFL.IDX PT, R4, R9, 0x1, 0x1c1f ;  /* 0x003c1f0009047f89 */ /* 0x000fe200000e0000 */
[----:B------:R-:W-:-:S02]  /*9ad0*/  IMAD R0, R6, c[0x0][0x428], RZ ;  /* 0x00010a0006007a24 */ /* 0x000fc400078e02ff */
[C---:B------:R-:W-:Y:S01]  /*9ae0*/  IMAD.WIDE.U32 R2, R8.reuse, c[0x0][0x428], R2 ;  /* 0x00010a0008027a25 */ /* 0x040fe200078e0002 */
[----:B------:R1:W-:Y:S03]  /*9af0*/  SHFL.IDX PT, R6, R9, RZ, 0x1c1f ;  /* 0x001c1fff09067589 */ /* 0x0003e600000e0000 */
[----:B------:R-:W-:Y:S01]  /*9b00*/  IMAD R0, R8, c[0x0][0x42c], R0 ;  /* 0x00010b0008007a24 */ /* 0x000fe200078e0200 */
[----:B------:R-:W2:Y:S01]  /*9b10*/  SHFL.IDX PT, R7, R5, RZ, 0x1c1f ;  /* 0x001c1fff05077589 */ /* 0x000ea200000e0000 */
[----:B------:R-:W-:-:S03]  /*9b20*/  IADD3 R8, R10, 0x8, RZ ;  /* 0x000000080a087810 */ /* 0x000fc60007ffe0ff */
[----:B------:R-:W3:Y:S01]  /*9b30*/  SHFL.IDX PT, R5, R5, 0x1, 0x1c1f ;  /* 0x003c1f0005057f89 */ /* 0x000ee200000e0000 */
[----:B------:R-:W-:Y:S01]  /*9b40*/  IADD3 R0, R3, R0, RZ ;  /* 0x0000000003007210 */ /* 0x000fe20007ffe0ff */
[----:B-1----:R-:W-:Y:S01]  /*9b50*/  IMAD R9, R18, c[0x0][0x388], RZ ;  /* 0x0000e20012097a24 */ /* 0x002fe200078e02ff */
[----:B------:R-:W-:-:S04]  /*9b60*/  LEA R18, P0, R2, c[0x0][0x400], 0x2 ;  /* 0x0001000002127a11 */ /* 0x000fc800078010ff */
[-C--:B------:R-:W-:Y:S02]  /*9b70*/  ISETP.GE.OR P2, PT, R10, R9.reuse, P1 ;  /* 0x000000090a00720c */ /* 0x080fe40000f46670 */
[-C--:B------:R-:W-:Y:S02]  /*9b80*/  ISETP.GE.OR P1, PT, R8, R9.reuse, P1 ;  /* 0x000000090800720c */ /* 0x080fe40000f26670 */
[----:B------:R-:W-:Y:S02]  /*9b90*/  LEA.HI.X R17, R2, c[0x0][0x404], R0, 0x2, P0 ;  /* 0x0001010002117a11 */ /* 0x000fe400000f1400 */
[----:B------:R-:W-:Y:S01]  /*9ba0*/  LOP3.LUT R0, R16, 0x7ffffffc, RZ, 0xc0, !PT ;  /* 0x7ffffffc10007812 */ /* 0x000fe200078ec0ff */
[----:B------:R1:W4:Y:S01]  /*9bb0*/  SHFL.IDX PT, R2, R18, RZ, 0x1c1f ;  /* 0x001c1fff12027589 */ /* 0x00032200000e0000 */
[----:B------:R-:W-:-:S03]  /*9bc0*/  ISETP.GE.AND P0, PT, R8, R9, PT ;  /* 0x000000090800720c */ /* 0x000fc60003f06270 */
[----:B------:R-:W-:Y:S01]  /*9bd0*/  IMAD.IADD R0, R12, 0x1, -R0 ;  /* 0x000000010c007824 */ /* 0x000fe200078e0a00 */
[----:B------:R1:W1:Y:S04]  /*9be0*/  SHFL.IDX PT, R3, R17, RZ, 0x1c1f ;  /* 0x001c1fff11037589 */ /* 0x00026800000e0000 */
[----:B--2---:R2:W-:Y:S01]  /*9bf0*/  @!P2 ST.E [R6.64], R14 ;  /* 0x0000000e0600a985 */ /* 0x0045e2000c10190c */
[----:B------:R-:W-:-:S03]  /*9c00*/  SHF.L.U32 R0, R0, 0x1, RZ ;  /* 0x0000000100007819 */ /* 0x000fc600000006ff */
[----:B---3--:R2:W-:Y:S01]  /*9c10*/  @!P1 ST.E [R4.64], R15 ;  /* 0x0000000f04009985 */ /* 0x0085e2000c10190c */
[----:B------:R-:W-:-:S13]  /*9c20*/  ISETP.GE.AND P1, PT, R10, R9, PT ;  /* 0x000000090a00720c */ /* 0x000fda0003f26270 */
[----:B------:R-:W-:Y:S05]  /*9c30*/  @P1 BRA `(.L_x_8) ;  /* 0x00000bd000001947 */ /* 0x000fea0003800000 */
[C---:B----4-:R-:W-:Y:S02]  /*9c40*/  ISETP.GE.AND P2, PT, R0.reuse, c[0x0][0x3c8], PT ;  /* 0x0000f20000007a0c */ /* 0x050fe40003f46270 */
[C---:B--2---:R-:W-:Y:S02]  /*9c50*/  IADD3 R5, R0.reuse, 0x8, RZ ;  /* 0x0000000800057810 */ /* 0x044fe40007ffe0ff */
[----:B------:R-:W-:Y:S02]  /*9c60*/  IADD3 R4, R0, 0x10, RZ ;  /* 0x0000001000047810 */ /* 0x000fe40007ffe0ff */
[----:B------:R-:W-:Y:S02]  /*9c70*/  ISETP.GE.AND P6, PT, R5, c[0x0][0x3c8], PT ;  /* 0x0000f20005007a0c */ /* 0x000fe40003fc6270 */
[----:B------:R-:W-:Y:S02]  /*9c80*/  ISETP.GE.AND P1, PT, R4, c[0x0][0x3c8], PT ;  /* 0x0000f20004007a0c */ /* 0x000fe40003f26270 */
[----:B------:R-:W-:-:S02]  /*9c90*/  IADD3 R8, R0, 0x18, RZ ;  /* 0x0000001800087810 */ /* 0x000fc40007ffe0ff */
[C---:B------:R-:W-:Y:S01]  /*9ca0*/  IADD3 R10, R0.reuse, 0x20, RZ ;  /* 0x00000020000a7810 */ /* 0x040fe20007ffe0ff */
[C---:B-1----:R-:W-:Y:S01]  /*9cb0*/  @!P2 IMAD.WIDE R6, R0.reuse, 0x4, R2 ;  /* 0x000000040006a825 */ /* 0x042fe200078e0202 */
[C---:B------:R-:W-:Y:S02]  /*9cc0*/  IADD3 R11, R0.reuse, 0x28, RZ ;  /* 0x00000028000b7810 */ /* 0x040fe40007ffe0ff */
[----:B------:R-:W-:Y:S02]  /*9cd0*/  IADD3 R9, R0, 0x30, RZ ;  /* 0x0000003000097810 */ /* 0x000fe40007ffe0ff */
[----:B------:R1:W-:Y:S01]  /*9ce0*/  @!P2 ST.E.64 [R6.64], R36 ;  /* 0x000000240600a985 */ /* 0x0003e2000c101b0c */
[----:B------:R-:W-:Y:S02]  /*9cf0*/  ISETP.GE.AND P5, PT, R8, c[0x0][0x3c8], PT ;  /* 0x0000f20008007a0c */ /* 0x000fe40003fa6270 */
[----:B------:R-:W-:Y:S02]  /*9d00*/  @!P1 LEA.HI R4, R4, R4, RZ, 0x1 ;  /* 0x0000000404049211 */ /* 0x000fe400078f08ff */
[----:B------:R-:W-:-:S02]  /*9d10*/  ISETP.GE.AND P4, PT, R10, c[0x0][0x3c8], PT ;  /* 0x0000f2000a007a0c */ /* 0x000fc40003f86270 */
[----:B------:R-:W-:Y:S02]  /*9d20*/  @!P1 LOP3.LUT R4, R4, 0xfffffffe, RZ, 0xc0, !PT ;  /* 0xfffffffe04049812 */ /* 0x000fe400078ec0ff */
[----:B------:R-:W-:Y:S02]  /*9d30*/  ISETP.GE.AND P3, PT, R11, c[0x0][0x3c8], PT ;  /* 0x0000f2000b007a0c */ /* 0x000fe40003f66270 */
[----:B------:R-:W-:Y:S02]  /*9d40*/  ISETP.GE.AND P2, PT, R9, c[0x0][0x3c8], PT ;  /* 0x0000f20009007a0c */ /* 0x000fe40003f46270 */
[C---:B------:R-:W-:Y:S02]  /*9d50*/  IADD3 R13, R0.reuse, 0x38, RZ ;  /* 0x00000038000d7810 */ /* 0x040fe40007ffe0ff */
[----:B------:R-:W-:Y:S02]  /*9d60*/  IADD3 R12, R0, 0x40, RZ ;  /* 0x00000040000c7810 */ /* 0x000fe40007ffe0ff */
[----:B-1----:R-:W-:Y:S01]  /*9d70*/  @!P6 LEA.HI R6, R5, R5, RZ, 0x1 ;  /* 0x000000050506e211 */ /* 0x002fe200078f08ff */
[----:B------:R-:W-:-:S03]  /*9d80*/  @!P1 IMAD.WIDE R4, R4, 0x4, R2 ;  /* 0x0000000404049825 */ /* 0x000fc600078e0202 */
[----:B------:R-:W-:-:S05]  /*9d90*/  @!P6 LOP3.LUT R6, R6, 0xfffffffe, RZ, 0xc0, !PT ;  /* 0xfffffffe0606e812 */ /* 0x000fca00078ec0ff */
[----:B------:R-:W-:-:S05]  /*9da0*/  @!P6 IMAD.WIDE R6, R6, 0x4, R2 ;  /* 0x000000040606e825 */ /* 0x000fca00078e0202 */
[----:B------:R1:W-:Y:S01]  /*9db0*/  @!P6 ST.E.64 [R6.64], R40 ;  /* 0x000000280600e985 */ /* 0x0003e2000c101b0c */
[----:B------:R-:W-:-:S03]  /*9dc0*/  ISETP.GE.AND P6, PT, R13, c[0x0][0x3c8], PT ;  /* 0x0000f2000d007a0c */ /* 0x000fc60003fc6270 */
[----:B------:R2:W-:Y:S01]  /*9dd0*/  @!P1 ST.E.64 [R4.64], R44 ;  /* 0x0000002c04009985 */ /* 0x0005e2000c101b0c */
[----:B------:R-:W-:Y:S02]  /*9de0*/  ISETP.GE.AND P1, PT, R12, c[0x0][0x3c8], PT ;  /* 0x0000f2000c007a0c */ /* 0x000fe40003f26270 */
[----:B-1----:R-:W-:Y:S02]  /*9df0*/  @!P4 LEA.HI R7, R10, R10, RZ, 0x1 ;  /* 0x0000000a0a07c211 */ /* 0x002fe400078f08ff */
[----:B------:R-:W-:Y:S02]  /*9e00*/  @!P3 LEA.HI R6, R11, R11, RZ, 0x1 ;  /* 0x0000000b0b06b211 */ /* 0x000fe400078f08ff */
[----:B--2---:R-:W-:Y:S02]  /*9e10*/  @!P5 LEA.HI R4, R8, R8, RZ, 0x1 ;  /* 0x000000080804d211 */ /* 0x004fe400078f08ff */
[----:B------:R-:W-:Y:S02]  /*9e20*/  @!P2 LEA.HI R5, R9, R9, RZ, 0x1 ;  /* 0x000000090905a211 */ /* 0x000fe400078f08ff */
[----:B------:R-:W-:-:S02]  /*9e30*/  @!P5 LOP3.LUT R4, R4, 0xfffffffe, RZ, 0xc0, !PT ;  /* 0xfffffffe0404d812 */ /* 0x000fc400078ec0ff */
[----:B------:R-:W-:Y:S02]  /*9e40*/  @!P4 LOP3.LUT R7, R7, 0xfffffffe, RZ, 0xc0, !PT ;  /* 0xfffffffe0707c812 */ /* 0x000fe400078ec0ff */
[----:B------:R-:W-:Y:S01]  /*9e50*/  @!P3 LOP3.LUT R6, R6, 0xfffffffe, RZ, 0xc0, !PT ;  /* 0xfffffffe0606b812 */ /* 0x000fe200078ec0ff */
[----:B------:R-:W-:Y:S01]  /*9e60*/  @!P5 IMAD.WIDE R10, R4, 0x4, R2 ;  /* 0x00000004040ad825 */ /* 0x000fe200078e0202 */
[----:B------:R-:W-:-:S03]  /*9e70*/  @!P2 LOP3.LUT R5, R5, 0xfffffffe, RZ, 0xc0, !PT ;  /* 0xfffffffe0505a812 */ /* 0x000fc600078ec0ff */
[--C-:B------:R-:W-:Y:S01]  /*9e80*/  @!P4 IMAD.WIDE R8, R7, 0x4, R2.reuse ;  /* 0x000000040708c825 */ /* 0x100fe200078e0202 */
[----:B------:R1:W-:Y:S03]  /*9e90*/  @!P5 ST.E.64 [R10.64], R48 ;  /* 0x000000300a00d985 */ /* 0x0003e6000c101b0c */
[--C-:B------:R-:W-:Y:S01]  /*9ea0*/  @!P3 IMAD.WIDE R6, R6, 0x4, R2.reuse ;  /* 0x000000040606b825 */ /* 0x100fe200078e0202 */
[----:B------:R2:W-:Y:S03]  /*9eb0*/  @!P4 ST.E.64 [R8.64], R52 ;  /* 0x000000340800c985 */ /* 0x0005e6000c101b0c */
[----:B------:R-:W-:Y:S01]  /*9ec0*/  @!P2 IMAD.WIDE R4, R5, 0x4, R2 ;  /* 0x000000040504a825 */ /* 0x000fe200078e0202 */
[----:B------:R3:W-:Y:S04]  /*9ed0*/  @!P3 ST.E.64 [R6.64], R56 ;  /* 0x000000380600b985 */ /* 0x0007e8000c101b0c */
[----:B------:R4:W-:Y:S01]  /*9ee0*/  @!P2 ST.E.64 [R4.64], R60 ;  /* 0x0000003c0400a985 */ /* 0x0009e2000c101b0c */
[----:B-1----:R-:W-:-:S02]  /*9ef0*/  IADD3 R10, R0, 0x58, RZ ;  /* 0x00000058000a7810 */ /* 0x002fc40007ffe0ff */
[C---:B------:R-:W-:Y:S02]  /*9f00*/  IADD3 R11, R0.reuse, 0x60, RZ ;  /* 0x00000060000b7810 */ /* 0x040fe40007ffe0ff */
[C---:B--2---:R-:W-:Y:S02]  /*9f10*/  IADD3 R8, R0.reuse, 0x48, RZ ;  /* 0x0000004800087810 */ /* 0x044fe40007ffe0ff */
[----:B------:R-:W-:Y:S02]  /*9f20*/  IADD3 R9, R0, 0x50, RZ ;  /* 0x0000005000097810 */ /* 0x000fe40007ffe0ff */
[----:B---3--:R-:W-:Y:S02]  /*9f30*/  @!P6 LEA.HI R6, R13, R13, RZ, 0x1 ;  /* 0x0000000d0d06e211 */ /* 0x008fe400078f08ff */
[----:B------:R-:W-:Y:S02]  /*9f40*/  ISETP.GE.AND P5, PT, R8, c[0x0][0x3c8], PT ;  /* 0x0000f20008007a0c */ /* 0x000fe40003fa6270 */
[----:B----4-:R-:W-:-:S02]  /*9f50*/  @!P1 LEA.HI R4, R12, R12, RZ, 0x1 ;  /* 0x0000000c0c049211 */ /* 0x010fc400078f08ff */
[----:B------:R-:W-:Y:S02]  /*9f60*/  @!P6 LOP3.LUT R6, R6, 0xfffffffe, RZ, 0xc0, !PT ;  /* 0xfffffffe0606e812 */ /* 0x000fe400078ec0ff */
[----:B------:R-:W-:Y:S02]  /*9f70*/  ISETP.GE.AND P4, PT, R9, c[0x0][0x3c8], PT ;  /* 0x0000f20009007a0c */ /* 0x000fe40003f86270 */
[----:B------:R-:W-:Y:S01]  /*9f80*/  @!P1 LOP3.LUT R4, R4, 0xfffffffe, RZ, 0xc0, !PT ;  /* 0xfffffffe04049812 */ /* 0x000fe200078ec0ff */
[--C-:B------:R-:W-:Y:S01]  /*9f90*/  @!P6 IMAD.WIDE R6, R6, 0x4, R2.reuse ;  /* 0x000000040606e825 */ /* 0x100fe200078e0202 */
[----:B------:R-:W-:Y:S02]  /*9fa0*/  ISETP.GE.AND P3, PT, R10, c[0x0][0x3c8], PT ;  /* 0x0000f2000a007a0c */ /* 0x000fe40003f66270 */
[----:B------:R-:W-:Y:S01]  /*9fb0*/  ISETP.GE.AND P2, PT, R11, c[0x0][0x3c8], PT ;  /* 0x0000f2000b007a0c */ /* 0x000fe20003f46270 */
[----:B------:R-:W-:Y:S01]  /*9fc0*/  @!P1 IMAD.WIDE R4, R4, 0x4, R2 ;  /* 0x0000000404049825 */ /* 0x000fe200078e0202 */
[----:B------:R1:W-:Y:S01]  /*9fd0*/  @!P6 ST.E.64 [R6.64], R64 ;  /* 0x000000400600e985 */ /* 0x0003e2000c101b0c */
[----:B------:R-:W-:-:S02]  /*9fe0*/  IADD3 R13, R0, 0x68, RZ ;  /* 0x00000068000d7810 */ /* 0x000fc40007ffe0ff */
[----:B------:R-:W-:Y:S01]  /*9ff0*/  IADD3 R12, R0, 0x70, RZ ;  /* 0x00000070000c7810 */ /* 0x000fe20007ffe0ff */
[----:B------:R2:W-:Y:S01]  /*a000*/  @!P1 ST.E.64 [R4.64], R68 ;  /* 0x0000004404009985 */ /* 0x0005e2000c101b0c */
[----:B------:R-:W-:Y:S02]  /*a010*/  ISETP.GE.AND P6, PT, R13, c[0x0][0x3c8], PT ;  /* 0x0000f2000d007a0c */ /* 0x000fe40003fc6270 */
[----:B------:R-:W-:Y:S02]  /*a020*/  ISETP.GE.AND P1, PT, R12, c[0x0][0x3c8], PT ;  /* 0x0000f2000c007a0c */ /* 0x000fe40003f26270 */
[----:B-1----:R-:W-:Y:S02]  /*a030*/  @!P4 LEA.HI R7, R9, R9, RZ, 0x1 ;  /* 0x000000090907c211 */ /* 0x002fe400078f08ff */
[----:B------:R-:W-:Y:S02]  /*a040*/  @!P3 LEA.HI R6, R10, R10, RZ, 0x1 ;  /* 0x0000000a0a06b211 */ /* 0x000fe400078f08ff */
[----:B--2---:R-:W-:-:S02]  /*a050*/  @!P5 LEA.HI R4, R8, R8, RZ, 0x1 ;  /* 0x000000080804d211 */ /* 0x004fc400078f08ff */
[----:B------:R-:W-:Y:S02]  /*a060*/  @!P2 LEA.HI R5, R11, R11, RZ, 0x1 ;  /* 0x0000000b0b05a211 */ /* 0x000fe400078f08ff */
[----:B------:R-:W-:Y:S02]  /*a070*/  @!P5 LOP3.LUT R4, R4, 0xfffffffe, RZ, 0xc0, !PT ;  /* 0xfffffffe0404d812 */ /* 0x000fe400078ec0ff */
        /* <DEDUP_REMOVED lines=18> */
[----:B------:R-:W-:Y:S02]  /*a1a0*/  ISETP.GE.AND P4, PT, R9, c[0x0][0x3c8], PT ;  /* 0x0000f20009007a0c */ /* 0x000fe40003f86270 */
[----:B------:R-:W-:Y:S02]  /*a1b0*/  @!P6 LOP3.LUT R6, R6, 0xfffffffe, RZ, 0xc0, !PT ;  /* 0xfffffffe0606e812 */ /* 0x000fe400078ec0ff */
[----:B------:R-:W-:Y:S02]  /*a1c0*/  @!P1 LOP3.LUT R4, R4, 0xfffffffe, RZ, 0xc0, !PT ;  /* 0xfffffffe04049812 */ /* 0x000fe400078ec0ff */
[----:B------:R-:W-:Y:S01]  /*a1d0*/  ISETP.GE.AND P3, PT, R10, c[0x0][0x3c8], PT ;  /* 0x0000f2000a007a0c */ /* 0x000fe20003f66270 */
[--C-:B------:R-:W-:Y:S01]  /*a1e0*/  @!P6 IMAD.WIDE R6, R6, 0x4, R2.reuse ;  /* 0x000000040606e825 */ /* 0x100fe200078e0202 */
[----:B------:R-:W-:Y:S02]  /*a1f0*/  ISETP.GE.AND P2, PT, R11, c[0x0][0x3c8], PT ;  /* 0x0000f2000b007a0c */ /* 0x000fe40003f46270 */
[----:B------:R-:W-:Y:S01]  /*a200*/  IADD3 R12, R0, 0x98, RZ ;  /* 0x00000098000c7810 */ /* 0x000fe20007ffe0ff */
[----:B------:R-:W-:Y:S01]  /*a210*/  @!P1 IMAD.WIDE R4, R4, 0x4, R2 ;  /* 0x0000000404049825 */ /* 0x000fe200078e0202 */
[----:B------:R1:W-:Y:S01]  /*a220*/  @!P6 ST.E.64 [R6.64], R88 ;  /* 0x000000580600e985 */ /* 0x0003e2000c101b0c */
[----:B------:R-:W-:-:S03]  /*a230*/  IADD3 R13, R0, 0xa0, RZ ;  /* 0x000000a0000d7810 */ /* 0x000fc60007ffe0ff */
[----:B------:R2:W-:Y:S01]  /*a240*/  @!P1 ST.E.64 [R4.64], R92 ;  /* 0x0000005c04009985 */ /* 0x0005e2000c101b0c */
[----:B------:R-:W-:Y:S02]  /*a250*/  ISETP.GE.AND P1, PT, R12, c[0x0][0x3c8], PT ;  /* 0x0000f2000c007a0c */ /* 0x000fe40003f26270 */
[----:B------:R-:W-:Y:S02]  /*a260*/  ISETP.GE.AND P6, PT, R13, c[0x0][0x3c8], PT ;  /* 0x0000f2000d007a0c */ /* 0x000fe40003fc6270 */
[----:B-1----:R-:W-:Y:S02]  /*a270*/  @!P4 LEA.HI R7, R9, R9, RZ, 0x1 ;  /* 0x000000090907c211 */ /* 0x002fe400078f08ff */
[----:B------:R-:W-:Y:S02]  /*a280*/  @!P3 LEA.HI R6, R10, R10, RZ, 0x1 ;  /* 0x0000000a0a06b211 */ /* 0x000fe400078f08ff */
[----:B--2---:R-:W-:Y:S02]  /*a290*/  @!P5 LEA.HI R4, R8, R8, RZ, 0x1 ;  /* 0x000000080804d211 */ /* 0x004fe400078f08ff */
[----:B------:R-:W-:-:S02]  /*a2a0*/  @!P4 LOP3.LUT R7, R7, 0xfffffffe, RZ, 0xc0, !PT ;  /* 0xfffffffe0707c812 */ /* 0x000fc400078ec0ff */
[----:B------:R-:W-:Y:S02]  /*a2b0*/  @!P5 LOP3.LUT R4, R4, 0xfffffffe, RZ, 0xc0, !PT ;  /* 0xfffffffe0404d812 */ /* 0x000fe400078ec0ff */
[----:B------:R-:W-:Y:S02]  /*a2c0*/  @!P2 LEA.HI R5, R11, R11, RZ, 0x1 ;  /* 0x0000000b0b05a211 */ /* 0x000fe400078f08ff */
        /* <DEDUP_REMOVED lines=12> */
[----:B--2---:R-:W-:Y:S02]  /*a390*/  IADD3 R7, R0, 0xa8, RZ ;  /* 0x000000a800077810 */ /* 0x004fe40007ffe0ff */
[----:B------:R-:W-:Y:S02]  /*a3a0*/  @!P6 LEA.HI R6, R13, R13, RZ, 0x1 ;  /* 0x0000000d0d06e211 */ /* 0x000fe400078f08ff */
[----:B---3--:R-:W-:Y:S02]  /*a3b0*/  @!P1 LEA.HI R4, R12, R12, RZ, 0x1 ;  /* 0x0000000c0c049211 */ /* 0x008fe400078f08ff */
[----:B------:R-:W-:Y:S02]  /*a3c0*/  ISETP.GE.AND P5, PT, R7, c[0x0][0x3c8], PT ;  /* 0x0000f20007007a0c */ /* 0x000fe40003fa6270 */
[----:B------:R-:W-:-:S02]  /*a3d0*/  @!P1 LOP3.LUT R4, R4, 0xfffffffe, RZ, 0xc0, !PT ;  /* 0xfffffffe04049812 */ /* 0x000fc400078ec0ff */
[C---:B----4-:R-:W-:Y:S02]  /*a3e0*/  IADD3 R10, R0.reuse, 0xc0, RZ ;  /* 0x000000c0000a7810 */ /* 0x050fe40007ffe0ff */
[----:B------:R-:W-:Y:S01]  /*a3f0*/  IADD3 R12, R0, 0xc8, RZ ;  /* 0x000000c8000c7810 */ /* 0x000fe20007ffe0ff */
[----:B------:R-:W-:Y:S01]  /*a400*/  @!P1 IMAD.WIDE R4, R4, 0x4, R2 ;  /* 0x0000000404049825 */ /* 0x000fe200078e0202 */
[----:B------:R-:W-:Y:S02]  /*a410*/  ISETP.GE.AND P4, PT, R8, c[0x0][0x3c8], PT ;  /* 0x0000f20008007a0c */ /* 0x000fe40003f86270 */
[----:B------:R-:W-:Y:S02]  /*a420*/  ISETP.GE.AND P3, PT, R9, c[0x0][0x3c8], PT ;  /* 0x0000f20009007a0c */ /* 0x000fe40003f66270 */
[----:B------:R-:W-:Y:S01]  /*a430*/  @!P6 LOP3.LUT R6, R6, 0xfffffffe, RZ, 0xc0, !PT ;  /* 0xfffffffe0606e812 */ /* 0x000fe200078ec0ff */
[----:B------:R1:W-:Y:S01]  /*a440*/  @!P1 ST.E.64 [R4.64], R112 ;  /* 0x0000007004009985 */ /* 0x0003e2000c101b0c */
[----:B------:R-:W-:-:S02]  /*a450*/  ISETP.GE.AND P2, PT, R10, c[0x0][0x3c8], PT ;  /* 0x0000f2000a007a0c */ /* 0x000fc40003f46270 */
[----:B------:R-:W-:-:S13]  /*a460*/  ISETP.GE.AND P1, PT, R12, c[0x0][0x3c8], PT ;  /* 0x0000f2000c007a0c */ /* 0x000fda0003f26270 */
[----:B------:R-:W-:-:S04]  /*a470*/  @!P1 LEA.HI R12, R12, R12, RZ, 0x1 ;  /* 0x0000000c0c0c9211 */ /* 0x000fc800078f08ff */
[----:B------:R-:W-:Y:S01]  /*a480*/  @!P1 LOP3.LUT R12, R12, 0xfffffffe, RZ, 0xc0, !PT ;  /* 0xfffffffe0c0c9812 */ /* 0x000fe200078ec0ff */
[----:B-1----:R-:W-:Y:S01]  /*a490*/  @!P6 IMAD.WIDE R4, R6, 0x4, R2 ;  /* 0x000000040604e825 */ /* 0x002fe200078e0202 */
[----:B------:R-:W-:Y:S02]  /*a4a0*/  @!P5 LEA.HI R6, R7, R7, RZ, 0x1 ;  /* 0x000000070706d211 */ /* 0x000fe400078f08ff */
[----:B------:R-:W-:Y:S02]  /*a4b0*/  @!P2 LEA.HI R7, R10, R10, RZ, 0x1 ;  /* 0x0000000a0a07a211 */ /* 0x000fe400078f08ff */
[----:B------:R1:W-:Y:S01]  /*a4c0*/  @!P6 ST.E.64 [R4.64], R116 ;  /* 0x000000740400e985 */ /* 0x0003e2000c101b0c */
[----:B------:R-:W-:Y:S02]  /*a4d0*/  @!P5 LOP3.LUT R6, R6, 0xfffffffe, RZ, 0xc0, !PT ;  /* 0xfffffffe0606d812 */ /* 0x000fe400078ec0ff */
[----:B------:R-:W-:Y:S02]  /*a4e0*/  @!P2 LOP3.LUT R7, R7, 0xfffffffe, RZ, 0xc0, !PT ;  /* 0xfffffffe0707a812 */ /* 0x000fe400078ec0ff */
[----:B-1----:R-:W-:-:S02]  /*a4f0*/  @!P4 LEA.HI R5, R8, R8, RZ, 0x1 ;  /* 0x000000080805c211 */ /* 0x002fc400078f08ff */
[----:B------:R-:W-:Y:S02]  /*a500*/  @!P3 LEA.HI R4, R9, R9, RZ, 0x1 ;  /* 0x000000090904b211 */ /* 0x000fe400078f08ff */
[----:B------:R-:W-:Y:S02]  /*a510*/  @!P4 LOP3.LUT R8, R5, 0xfffffffe, RZ, 0xc0, !PT ;  /* 0xfffffffe0508c812 */ /* 0x000fe400078ec0ff */
[----:B------:R-:W-:Y:S01]  /*a520*/  @!P3 LOP3.LUT R10, R4, 0xfffffffe, RZ, 0xc0, !PT ;  /* 0xfffffffe040ab812 */ /* 0x000fe200078ec0ff */
[----:B------:R-:W-:-:S04]  /*a530*/  @!P5 IMAD.WIDE R4, R6, 0x4, R2 ;  /* 0x000000040604d825 */ /* 0x000fc800078e0202 */
[--C-:B------:R-:W-:Y:S01]  /*a540*/  @!P4 IMAD.WIDE R8, R8, 0x4, R2.reuse ;  /* 0x000000040808c825 */ /* 0x100fe200078e0202 */
[----:B------:R1:W-:Y:S03]  /*a550*/  @!P5 ST.E.64 [R4.64], R120 ;  /* 0x000000780400d985 */ /* 0x0003e6000c101b0c */
[--C-:B------:R-:W-:Y:S01]  /*a560*/  @!P3 IMAD.WIDE R10, R10, 0x4, R2.reuse ;  /* 0x000000040a0ab825 */ /* 0x100fe200078e0202 */
[----:B------:R2:W-:Y:S03]  /*a570*/  @!P4 ST.E.64 [R8.64], R124 ;  /* 0x0000007c0800c985 */ /* 0x0005e6000c101b0c */
[--C-:B------:R-:W-:Y:S01]  /*a580*/  @!P2 IMAD.WIDE R6, R7, 0x4, R2.reuse ;  /* 0x000000040706a825 */ /* 0x100fe200078e0202 */
[----:B------:R-:W-:Y:S04]  /*a590*/  @!P3 ST.E.64 [R10.64], R128 ;  /* 0x000000800a00b985 */ /* 0x000fe8000c101b0c */
[----:B------:R3:W-:Y:S01]  /*a5a0*/  @!P2 ST.E.64 [R6.64], R132 ;  /* 0x000000840600a985 */ /* 0x0007e2000c101b0c */
[----:B-1----:R-:W-:Y:S01]  /*a5b0*/  @!P1 IMAD.WIDE R4, R12, 0x4, R2 ;  /* 0x000000040c049825 */ /* 0x002fe200078e0202 */
[----:B--2---:R-:W-:-:S04]  /*a5c0*/  IADD3 R9, R0, 0xd0, RZ ;  /* 0x000000d000097810 */ /* 0x004fc80007ffe0ff */
[----:B------:R1:W-:Y:S01]  /*a5d0*/  @!P1 ST.E.64 [R4.64], R136 ;  /* 0x0000008804009985 */ /* 0x0003e2000c101b0c */
[----:B------:R-:W-:Y:S02]  /*a5e0*/  IADD3 R8, R0, 0xd8, RZ ;  /* 0x000000d800087810 */ /* 0x000fe40007ffe0ff */
[----:B------:R-:W-:Y:S02]  /*a5f0*/  ISETP.GE.AND P6, PT, R9, c[0x0][0x3c8], PT ;  /* 0x0000f20009007a0c */ /* 0x000fe40003fc6270 */
[----:B------:R-:W-:Y:S02]  /*a600*/  ISETP.GE.AND P5, PT, R8, c[0x0][0x3c8], PT ;  /* 0x0000f20008007a0c */ /* 0x000fe40003fa6270 */
[C---:B---3--:R-:W-:Y:S02]  /*a610*/  IADD3 R7, R0.reuse, 0xe0, RZ ;  /* 0x000000e000077810 */ /* 0x048fe40007ffe0ff */
[----:B------:R-:W-:Y:S02]  /*a620*/  IADD3 R6, R0, 0xe8, RZ ;  /* 0x000000e800067810 */ /* 0x000fe40007ffe0ff */
[----:B------:R-:W-:-:S02]  /*a630*/  ISETP.GE.AND P4, PT, R7, c[0x0][0x3c8], PT ;  /* 0x0000f20007007a0c */ /* 0x000fc40003f86270 */
[----:B------:R-:W-:-:S03]  /*a640*/  ISETP.GE.AND P3, PT, R6, c[0x0][0x3c8], PT ;  /* 0x0000f20006007a0c */ /* 0x000fc60003f66270 */
[----:B------:R-:W-:Y:S02]  /*a650*/  @!P6 LEA.HI R9, R9, R9, RZ, 0x1 ;  /* 0x000000090909e211 */ /* 0x000fe400078f08ff */
[----:B------:R-:W-:-:S04]  /*a660*/  @!P5 LEA.HI R10, R8, R8, RZ, 0x1 ;  /* 0x00000008080ad211 */ /* 0x000fc800078f08ff */
[----:B------:R-:W-:Y:S02]  /*a670*/  @!P5 LOP3.LUT R10, R10, 0xfffffffe, RZ, 0xc0, !PT ;  /* 0xfffffffe0a0ad812 */ /* 0x000fe400078ec0ff */
[----:B------:R-:W-:Y:S02]  /*a680*/  @!P4 LEA.HI R8, R7, R7, RZ, 0x1 ;  /* 0x000000070708c211 */ /* 0x000fe400078f08ff */
[----:B------:R-:W-:Y:S01]  /*a690*/  @!P3 LEA.HI R7, R6, R6, RZ, 0x1 ;  /* 0x000000060607b211 */ /* 0x000fe200078f08ff */
[----:B------:R-:W-:Y:S01]  /*a6a0*/  @!P5 IMAD.WIDE R10, R10, 0x4, R2 ;  /* 0x000000040a0ad825 */ /* 0x000fe200078e0202 */
[----:B------:R-:W-:Y:S02]  /*a6b0*/  @!P4 LOP3.LUT R8, R8, 0xfffffffe, RZ, 0xc0, !PT ;  /* 0xfffffffe0808c812 */ /* 0x000fe400078ec0ff */
[C---:B-1----:R-:W-:Y:S02]  /*a6c0*/  IADD3 R5, R0.reuse, 0xf0, RZ ;  /* 0x000000f000057810 */ /* 0x042fe40007ffe0ff */
[----:B------:R-:W-:-:S02]  /*a6d0*/  IADD3 R4, R0, 0xf8, RZ ;  /* 0x000000f800047810 */ /* 0x000fc40007ffe0ff */
[----:B------:R-:W-:Y:S02]  /*a6e0*/  ISETP.GE.AND P2, PT, R5, c[0x0][0x3c8], PT ;  /* 0x0000f20005007a0c */ /* 0x000fe40003f46270 */
[----:B------:R-:W-:Y:S02]  /*a6f0*/  ISETP.GE.AND P1, PT, R4, c[0x0][0x3c8], PT ;  /* 0x0000f20004007a0c */ /* 0x000fe40003f26270 */
[----:B------:R-:W-:-:S09]  /*a700*/  @!P3 LOP3.LUT R7, R7, 0xfffffffe, RZ, 0xc0, !PT ;  /* 0xfffffffe0707b812 */ /* 0x000fd200078ec0ff */
[----:B------:R-:W-:Y:S02]  /*a710*/  @!P2 LEA.HI R6, R5, R5, RZ, 0x1 ;  /* 0x000000050506a211 */ /* 0x000fe400078f08ff */
[----:B------:R-:W-:Y:S01]  /*a720*/  @!P6 LOP3.LUT R5, R9, 0xfffffffe, RZ, 0xc0, !PT ;  /* 0xfffffffe0905e812 */ /* 0x000fe200078ec0ff */
[--C-:B------:R-:W-:Y:S01]  /*a730*/  @!P4 IMAD.WIDE R8, R8, 0x4, R2.reuse ;  /* 0x000000040808c825 */ /* 0x100fe200078e0202 */
        /* <DEDUP_REMOVED lines=10> */
[----:B------:R1:W-:Y:S04]  /*a7e0*/  @!P3 ST.E.64 [R6.64], R152 ;  /* 0x000000980600b985 */ /* 0x0003e8000c101b0c */
[----:B------:R1:W-:Y:S04]  /*a7f0*/  @!P2 ST.E.64 [R4.64], R156 ;  /* 0x0000009c0400a985 */ /* 0x0003e8000c101b0c */
[----:B------:R1:W-:Y:S02]  /*a800*/  @!P1 ST.E.64 [R2.64], R160 ;  /* 0x000000a002009985 */ /* 0x0003e4000c101b0c */
.L_x_8:
[----:B----4-:R-:W-:Y:S05]  /*a810*/  BSYNC B0 ;  /* 0x0000000000007941 */ /* 0x010fea0003800000 */
.L_x_7:
[----:B-1----:R1:W3:Y:S04]  /*a820*/  SHFL.IDX PT, R3, R17, 0x1, 0x1c1f ;  /* 0x003c1f0011037f89 */ /* 0x0022e800000e0000 */
[----:B------:R1:W4:Y:S01]  /*a830*/  SHFL.IDX PT, R2, R18, 0x1, 0x1c1f ;  /* 0x003c1f0012027f89 */ /* 0x00032200000e0000 */
[----:B------:R-:W-:Y:S05]  /*a840*/  @P0 EXIT ;  /* 0x000000000000094d */ /* 0x000fea0003800000 */
[C---:B--2---:R-:W-:Y:S02]  /*a850*/  IADD3 R5, R0.reuse, 0x8, RZ ;  /* 0x0000000800057810 */ /* 0x044fe40007ffe0ff */
[----:B------:R-:W-:-:S02]  /*a860*/  IADD3 R4, R0, 0x10, RZ ;  /* 0x0000001000047810 */ /* 0x000fc40007ffe0ff */
[----:B------:R-:W-:Y:S02]  /*a870*/  ISETP.GE.AND P1, PT, R5, c[0x0][0x3c8], PT ;  /* 0x0000f20005007a0c */ /* 0x000fe40003f26270 */
[----:B------:R-:W-:Y:S02]  /*a880*/  ISETP.GE.AND P0, PT, R4, c[0x0][0x3c8], PT ;  /* 0x0000f20004007a0c */ /* 0x000fe40003f06270 */
[C---:B------:R-:W-:Y:S02]  /*a890*/  ISETP.GE.AND P2, PT, R0.reuse, c[0x0][0x3c8], PT ;  /* 0x0000f20000007a0c */ /* 0x040fe40003f46270 */
[C---:B------:R-:W-:Y:S02]  /*a8a0*/  IADD3 R11, R0.reuse, 0x18, RZ ;  /* 0x00000018000b7810 */ /* 0x040fe40007ffe0ff */
[----:B------:R-:W-:Y:S02]  /*a8b0*/  IADD3 R13, R0, 0x20, RZ ;  /* 0x00000020000d7810 */ /* 0x000fe40007ffe0ff */
[----:B------:R-:W-:-:S02]  /*a8c0*/  ISETP.GE.AND P6, PT, R11, c[0x0][0x3c8], PT ;  /* 0x0000f2000b007a0c */ /* 0x000fc40003fc6270 */
[----:B------:R-:W-:Y:S02]  /*a8d0*/  ISETP.GE.AND P5, PT, R13, c[0x0][0x3c8], PT ;  /* 0x0000f2000d007a0c */ /* 0x000fe40003fa6270 */
[----:B------:R-:W-:Y:S02]  /*a8e0*/  @!P1 LEA.HI R5, R5, R5, RZ, 0x1 ;  /* 0x0000000505059211 */ /* 0x000fe400078f08ff */
[----:B------:R-:W-:Y:S01]  /*a8f0*/  @!P0 LEA.HI R4, R4, R4, RZ, 0x1 ;  /* 0x0000000404048211 */ /* 0x000fe200078f08ff */
[--C-:B---34-:R-:W-:Y:S01]  /*a900*/  @!P2 IMAD.WIDE R8, R0, 0x4, R2.reuse ;  /* 0x000000040008a825 */ /* 0x118fe200078e0202 */
[----:B------:R-:W-:Y:S02]  /*a910*/  @!P1 LOP3.LUT R5, R5, 0xfffffffe, RZ, 0xc0, !PT ;  /* 0xfffffffe05059812 */ /* 0x000fe400078ec0ff */
[----:B------:R-:W-:Y:S02]  /*a920*/  @!P0 LOP3.LUT R4, R4, 0xfffffffe, RZ, 0xc0, !PT ;  /* 0xfffffffe04048812 */ /* 0x000fe400078ec0ff */
[----:B------:R2:W-:Y:S01]  /*a930*/  @!P2 ST.E.64 [R8.64], R38 ;  /* 0x000000260800a985 */ /* 0x0005e2000c101b0c */
[----:B------:R-:W-:Y:S01]  /*a940*/  @!P1 IMAD.WIDE R6, R5, 0x4, R2 ;  /* 0x0000000405069825 */ /* 0x000fe200078e0202 */
[----:B------:R-:W-:-:S02]  /*a950*/  IADD3 R10, R0, 0x38, RZ ;  /* 0x00000038000a7810 */ /* 0x000fc40007ffe0ff */
[----:B------:R-:W-:Y:S01]  /*a960*/  IADD3 R12, R0, 0x40, RZ ;  /* 0x00000040000c7810 */ /* 0x000fe20007ffe0ff */
[----:B------:R-:W-:Y:S01]  /*a970*/  @!P0 IMAD.WIDE R4, R4, 0x4, R2 ;  /* 0x0000000404048825 */ /* 0x000fe200078e0202 */
[----:B------:R-:W-:Y:S01]  /*a980*/  @!P1 ST.E.64 [R6.64], R42 ;  /* 0x0000002a06009985 */ /* 0x000fe2000c101b0c */
[----:B------:R-:W-:Y:S02]  /*a990*/  IADD3 R14, R0, 0x48, RZ ;  /* 0x00000048000e7810 */ /* 0x000fe40007ffe0ff */
[----:B------:R-:W-:Y:S01]  /*a9a0*/  ISETP.GE.AND P2, PT, R10, c[0x0][0x3c8], PT ;  /* 0x0000f2000a007a0c */ /* 0x000fe20003f46270 */
[----:B------:R3:W-:Y:S01]  /*a9b0*/  @!P0 ST.E.64 [R4.64], R46 ;  /* 0x0000002e04008985 */ /* 0x0007e2000c101b0c */
[----:B------:R-:W-:Y:S02]  /*a9c0*/  ISETP.GE.AND P1, PT, R12, c[0x0][0x3c8], PT ;  /* 0x0000f2000c007a0c */ /* 0x000fe40003f26270 */
[----:B------:R-:W-:Y:S02]  /*a9d0*/  ISETP.GE.AND P0, PT, R14, c[0x0][0x3c8], PT ;  /* 0x0000f2000e007a0c */ /* 0x000fe40003f06270 */
[----:B------:R-:W-:-:S02]  /*a9e0*/  IADD3 R15, R0, 0x50, RZ ;  /* 0x00000050000f7810 */ /* 0x000fc40007ffe0ff */
[C---:B------:R-:W-:Y:S02]  /*a9f0*/  IADD3 R16, R0.reuse, 0x58, RZ ;  /* 0x0000005800107810 */ /* 0x040fe40007ffe0ff */
[C---:B--2---:R-:W-:Y:S02]  /*aa00*/  IADD3 R8, R0.reuse, 0x28, RZ ;  /* 0x0000002800087810 */ /* 0x044fe40007ffe0ff */
[----:B------:R-:W-:Y:S02]  /*aa10*/  IADD3 R9, R0, 0x30, RZ ;  /* 0x0000003000097810 */ /* 0x000fe40007ffe0ff */
[----:B------:R-:W-:Y:S02]  /*aa20*/  ISETP.GE.AND P4, PT, R8, c[0x0][0x3c8], PT ;  /* 0x0000f20008007a0c */ /* 0x000fe40003f86270 */
[----:B------:R-:W-:Y:S02]  /*aa30*/  ISETP.GE.AND P3, PT, R9, c[0x0][0x3c8], PT ;  /* 0x0000f20009007a0c */ /* 0x000fe40003f66270 */
[----:B---3--:R-:W-:-:S02]  /*aa40*/  @!P6 LEA.HI R4, R11, R11, RZ, 0x1 ;  /* 0x0000000b0b04e211 */ /* 0x008fc400078f08ff */
[----:B------:R-:W-:Y:S02]  /*aa50*/  @!P5 LEA.HI R5, R13, R13, RZ, 0x1 ;  /* 0x0000000d0d05d211 */ /* 0x000fe400078f08ff */
[----:B------:R-:W-:Y:S02]  /*aa60*/  @!P6 LOP3.LUT R4, R4, 0xfffffffe, RZ, 0xc0, !PT ;  /* 0xfffffffe0404e812 */ /* 0x000fe400078ec0ff */
[----:B------:R-:W-:-:S03]  /*aa70*/  @!P5 LOP3.LUT R5, R5, 0xfffffffe, RZ, 0xc0, !PT ;  /* 0xfffffffe0505d812 */ /* 0x000fc600078ec0ff */
[----:B------:R-:W-:-:S04]  /*aa80*/  @!P6 IMAD.WIDE R6, R4, 0x4, R2 ;  /* 0x000000040406e825 */ /* 0x000fc800078e0202 */
[----:B------:R-:W-:Y:S01]  /*aa90*/  @!P5 IMAD.WIDE R4, R5, 0x4, R2 ;  /* 0x000000040504d825 */ /* 0x000fe200078e0202 */
[----:B------:R2:W-:Y:S01]  /*aaa0*/  @!P6 ST.E.64 [R6.64], R50 ;  /* 0x000000320600e985 */ /* 0x0005e2000c101b0c */
[----:B------:R-:W-:-:S03]  /*aab0*/  ISETP.GE.AND P6, PT, R15, c[0x0][0x3c8], PT ;  /* 0x0000f2000f007a0c */ /* 0x000fc60003fc6270 */
[----:B------:R3:W-:Y:S01]  /*aac0*/  @!P5 ST.E.64 [R4.64], R54 ;  /* 0x000000360400d985 */ /* 0x0007e2000c101b0c */
[----:B------:R-:W-:Y:S02]  /*aad0*/  ISETP.GE.AND P5, PT, R16, c[0x0][0x3c8], PT ;  /* 0x0000f20010007a0c */ /* 0x000fe40003fa6270 */
[----:B--2---:R-:W-:Y:S02]  /*aae0*/  @!P2 LEA.HI R7, R10, R10, RZ, 0x1 ;  /* 0x0000000a0a07a211 */ /* 0x004fe400078f08ff */
[----:B------:R-:W-:Y:S02]  /*aaf0*/  @!P1 LEA.HI R6, R12, R12, RZ, 0x1 ;  /* 0x0000000c0c069211 */ /* 0x000fe400078f08ff */
[----:B---3--:R-:W-:Y:S02]  /*ab00*/  @!P4 LEA.HI R4, R8, R8, RZ, 0x1 ;  /* 0x000000080804c211 */ /* 0x008fe400078f08ff */
[----:B------:R-:W-:Y:S02]  /*ab10*/  @!P3 LEA.HI R8, R9, R9, RZ, 0x1 ;  /* 0x000000090908b211 */ /* 0x000fe400078f08ff */
[----:B------:R-:W-:-:S02]  /*ab20*/  @!P0 LEA.HI R5, R14, R14, RZ, 0x1 ;  /* 0x0000000e0e058211 */ /* 0x000fc400078f08ff */
[----:B------:R-:W-:Y:S02]  /*ab30*/  @!P4 LOP3.LUT R4, R4, 0xfffffffe, RZ, 0xc0, !PT ;  /* 0xfffffffe0404c812 */ /* 0x000fe400078ec0ff */
[----:B------:R-:W-:Y:S02]  /*ab40*/  @!P3 LOP3.LUT R8, R8, 0xfffffffe, RZ, 0xc0, !PT ;  /* 0xfffffffe0808b812 */ /* 0x000fe400078ec0ff */
[----:B------:R-:W-:Y:S01]  /*ab50*/  @!P2 LOP3.LUT R7, R7, 0xfffffffe, RZ, 0xc0, !PT ;  /* 0xfffffffe0707a812 */ /* 0x000fe200078ec0ff */
[--C-:B------:R-:W-:Y:S01]  /*ab60*/  @!P4 IMAD.WIDE R12, R4, 0x4, R2.reuse ;  /* 0x00000004040cc825 */ /* 0x100fe200078e0202 */
[----:B------:R-:W-:Y:S02]  /*ab70*/  @!P1 LOP3.LUT R6, R6, 0xfffffffe, RZ, 0xc0, !PT ;  /* 0xfffffffe06069812 */ /* 0x000fe400078ec0ff */
[----:B------:R-:W-:Y:S01]  /*ab80*/  @!P0 LOP3.LUT R5, R5, 0xfffffffe, RZ, 0xc0, !PT ;  /* 0xfffffffe05058812 */ /* 0x000fe200078ec0ff */
[----:B------:R-:W-:Y:S01]  /*ab90*/  @!P3 IMAD.WIDE R10, R8, 0x4, R2 ;  /* 0x00000004080ab825 */ /* 0x000fe200078e0202 */
[----:B------:R2:W-:Y:S01]  /*aba0*/  @!P4 ST.E.64 [R12.64], R58 ;  /* 0x0000003a0c00c985 */ /* 0x0005e2000c101b0c */
[----:B------:R-:W-:-:S02]  /*abb0*/  IADD3 R14, R0, 0x88, RZ ;  /* 0x00000088000e7810 */ /* 0x000fc40007ffe0ff */
[--C-:B------:R-:W-:Y:S01]  /*abc0*/  @!P2 IMAD.WIDE R8, R7, 0x4, R2.reuse ;  /* 0x000000040708a825 */ /* 0x100fe200078e0202 */
[----:B------:R3:W-:Y:S03]  /*abd0*/  @!P3 ST.E.64 [R10.64], R62 ;  /* 0x0000003e0a00b985 */ /* 0x0007e6000c101b0c */
[--C-:B------:R-:W-:Y:S01]  /*abe0*/  @!P1 IMAD.WIDE R6, R6, 0x4, R2.reuse ;  /* 0x0000000406069825 */ /* 0x100fe200078e0202 */
[----:B------:R4:W-:Y:S03]  /*abf0*/  @!P2 ST.E.64 [R8.64], R66 ;  /* 0x000000420800a985 */ /* 0x0009e6000c101b0c */
[----:B------:R-:W-:Y:S01]  /*ac00*/  @!P0 IMAD.WIDE R4, R5, 0x4, R2 ;  /* 0x0000000405048825 */ /* 0x000fe200078e0202 */
[----:B------:R-:W-:Y:S04]  /*ac10*/  @!P1 ST.E.64 [R6.64], R70 ;  /* 0x0000004606009985 */ /* 0x000fe8000c101b0c */
[----:B------:R1:W-:Y:S01]  /*ac20*/  @!P0 ST.E.64 [R4.64], R74 ;  /* 0x0000004a04008985 */ /* 0x0003e2000c101b0c */
[----:B--2---:R-:W-:-:S02]  /*ac30*/  IADD3 R12, R0, 0x80, RZ ;  /* 0x00000080000c7810 */ /* 0x004fc40007ffe0ff */
[C---:B---3--:R-:W-:Y:S02]  /*ac40*/  IADD3 R10, R0.reuse, 0x70, RZ ;  /* 0x00000070000a7810 */ /* 0x048fe40007ffe0ff */
[C---:B------:R-:W-:Y:S02]  /*ac50*/  IADD3 R11, R0.reuse, 0x78, RZ ;  /* 0x00000078000b7810 */ /* 0x040fe40007ffe0ff */
[C---:B----4-:R-:W-:Y:S02]  /*ac60*/  IADD3 R8, R0.reuse, 0x60, RZ ;  /* 0x0000006000087810 */ /* 0x050fe40007ffe0ff */
[----:B------:R-:W-:Y:S02]  /*ac70*/  IADD3 R9, R0, 0x68, RZ ;  /* 0x0000006800097810 */ /* 0x000fe40007ffe0ff */
[----:B------:R-:W-:Y:S02]  /*ac80*/  ISETP.GE.AND P4, PT, R8, c[0x0][0x3c8], PT ;  /* 0x0000f20008007a0c */ /* 0x000fe40003f86270 */
[----:B------:R-:W-:-:S02]  /*ac90*/  ISETP.GE.AND P3, PT, R9, c[0x0][0x3c8], PT ;  /* 0x0000f20009007a0c */ /* 0x000fc40003f66270 */
[----:B-1----:R-:W-:Y:S02]  /*aca0*/  @!P6 LEA.HI R4, R15, R15, RZ, 0x1 ;  /* 0x0000000f0f04e211 */ /* 0x002fe400078f08ff */
[----:B------:R-:W-:Y:S02]  /*acb0*/  @!P5 LEA.HI R5, R16, R16, RZ, 0x1 ;  /* 0x000000101005d211 */ /* 0x000fe400078f08ff */
[----:B------:R-:W-:Y:S02]  /*acc0*/  @!P6 LOP3.LUT R4, R4, 0xfffffffe, RZ, 0xc0, !PT ;  /* 0xfffffffe0404e812 */ /* 0x000fe400078ec0ff */
[----:B------:R-:W-:Y:S02]  /*acd0*/  @!P5 LOP3.LUT R5, R5, 0xfffffffe, RZ, 0xc0, !PT ;  /* 0xfffffffe0505d812 */ /* 0x000fe400078ec0ff */
[----:B------:R-:W-:Y:S01]  /*ace0*/  ISETP.GE.AND P2, PT, R10, c[0x0][0x3c8], PT ;  /* 0x0000f2000a007a0c */ /* 0x000fe20003f46270 */
[----:B------:R-:W-:Y:S01]  /*acf0*/  @!P6 IMAD.WIDE R6, R4, 0x4, R2 ;  /* 0x000000040406e825 */ /* 0x000fe200078e0202 */
[----:B------:R-:W-:-:S02]  /*ad00*/  ISETP.GE.AND P1, PT, R11, c[0x0][0x3c8], PT ;  /* 0x0000f2000b007a0c */ /* 0x000fc40003f26270 */
[----:B------:R-:W-:Y:S01]  /*ad10*/  ISETP.GE.AND P0, PT, R12, c[0x0][0x3c8], PT ;  /* 0x0000f2000c007a0c */ /* 0x000fe20003f06270 */
[----:B------:R-:W-:Y:S01]  /*ad20*/  @!P5 IMAD.WIDE R4, R5, 0x4, R2 ;  /* 0x000000040504d825 */ /* 0x000fe200078e0202 */
[----:B------:R1:W-:Y:S01]  /*ad30*/  @!P6 ST.E.64 [R6.64], R78 ;  /* 0x0000004e0600e985 */ /* 0x0003e2000c101b0c */
[----:B------:R-:W-:Y:S02]  /*ad40*/  IADD3 R15, R0, 0x90, RZ ;  /* 0x00000090000f7810 */ /* 0x000fe40007ffe0ff */
[----:B------:R-:W-:Y:S01]  /*ad50*/  ISETP.GE.AND P6, PT, R14, c[0x0][0x3c8], PT ;  /* 0x0000f2000e007a0c */ /* 0x000fe20003fc6270 */
[----:B------:R2:W-:Y:S01]  /*ad60*/  @!P5 ST.E.64 [R4.64], R82 ;  /* 0x000000520400d985 */ /* 0x0005e2000c101b0c */
[----:B------:R-:W-:Y:S02]  /*ad70*/  ISETP.GE.AND P5, PT, R15, c[0x0][0x3c8], PT ;  /* 0x0000f2000f007a0c */ /* 0x000fe40003fa6270 */
[----:B-1----:R-:W-:Y:S02]  /*ad80*/  @!P2 LEA.HI R7, R10, R10, RZ, 0x1 ;  /* 0x0000000a0a07a211 */ /* 0x002fe400078f08ff */
[----:B------:R-:W-:-:S02]  /*ad90*/  @!P1 LEA.HI R6, R11, R11, RZ, 0x1 ;  /* 0x0000000b0b069211 */ /* 0x000fc400078f08ff */
[----:B--2---:R-:W-:Y:S02]  /*ada0*/  @!P4 LEA.HI R4, R8, R8, RZ, 0x1 ;  /* 0x000000080804c211 */ /* 0x004fe400078f08ff */
[----:B------:R-:W-:Y:S02]  /*adb0*/  @!P3 LEA.HI R8, R9, R9, RZ, 0x1 ;  /* 0x000000090908b211 */ /* 0x000fe400078f08ff */
[----:B------:R-:W-:Y:S02]  /*adc0*/  @!P0 LEA.HI R5, R12, R12, RZ, 0x1 ;  /* 0x0000000c0c058211 */ /* 0x000fe400078f08ff */
[----:B------:R-:W-:Y:S02]  /*add0*/  @!P4 LOP3.LUT R4, R4, 0xfffffffe, RZ, 0xc0, !PT ;  /* 0xfffffffe0404c812 */ /* 0x000fe400078ec0ff */
[----:B------:R-:W-:Y:S02]  /*ade0*/  @!P3 LOP3.LUT R8, R8, 0xfffffffe, RZ, 0xc0, !PT ;  /* 0xfffffffe0808b812 */ /* 0x000fe400078ec0ff */
[----:B------:R-:W-:Y:S01]  /*adf0*/  @!P2 LOP3.LUT R7, R7, 0xfffffffe, RZ, 0xc0, !PT ;  /* 0xfffffffe0707a812 */ /* 0x000fe200078ec0ff */
[----:B------:R-:W-:Y:S01]  /*ae00*/  @!P4 IMAD.WIDE R12, R4, 0x4, R2 ;  /* 0x00000004040cc825 */ /* 0x000fe200078e0202 */
[----:B------:R-:W-:-:S02]  /*ae10*/  @!P1 LOP3.LUT R6, R6, 0xfffffffe, RZ, 0xc0, !PT ;  /* 0xfffffffe06069812 */ /* 0x000fc400078ec0ff */
[----:B------:R-:W-:Y:S01]  /*ae20*/  @!P0 LOP3.LUT R5, R5, 0xfffffffe, RZ, 0xc0, !PT ;  /* 0xfffffffe05058812 */ /* 0x000fe200078ec0ff */
[--C-:B------:R-:W-:Y:S01]  /*ae30*/  @!P3 IMAD.WIDE R10, R8, 0x4, R2.reuse ;  /* 0x00000004080ab825 */ /* 0x100fe200078e0202 */
[----:B------:R1:W-:Y:S03]  /*ae40*/  @!P4 ST.E.64 [R12.64], R86 ;  /* 0x000000560c00c985 */ /* 0x0003e6000c101b0c */
[--C-:B------:R-:W-:Y:S01]  /*ae50*/  @!P2 IMAD.WIDE R8, R7, 0x4, R2.reuse ;  /* 0x000000040708a825 */ /* 0x100fe200078e0202 */
[----:B------:R2:W-:Y:S03]  /*ae60*/  @!P3 ST.E.64 [R10.64], R90 ;  /* 0x0000005a0a00b985 */ /* 0x0005e6000c101b0c */
[--C-:B------:R-:W-:Y:S01]  /*ae70*/  @!P1 IMAD.WIDE R6, R6, 0x4, R2.reuse ;  /* 0x0000000406069825 */ /* 0x100fe200078e0202 */
[----:B------:R3:W-:Y:S03]  /*ae80*/  @!P2 ST.E.64 [R8.64], R94 ;  /* 0x0000005e0800a985 */ /* 0x0007e6000c101b0c */
[----:B------:R-:W-:Y:S01]  /*ae90*/  @!P0 IMAD.WIDE R4, R5, 0x4, R2 ;  /* 0x0000000405048825 */ /* 0x000fe200078e0202 */
[----:B------:R-:W-:Y:S04]  /*aea0*/  @!P1 ST.E.64 [R6.64], R98 ;  /* 0x0000006206009985 */ /* 0x000fe8000c101b0c */
[----:B------:R4:W-:Y:S01]  /*aeb0*/  @!P0 ST.E.64 [R4.64], R102 ;  /* 0x0000006604008985 */ /* 0x0009e2000c101b0c */
[----:B-1----:R-:W-:-:S02]  /*aec0*/  IADD3 R12, R0, 0xb8, RZ ;  /* 0x000000b8000c7810 */ /* 0x002fc40007ffe0ff */
[C---:B--2---:R-:W-:Y:S02]  /*aed0*/  IADD3 R10, R0.reuse, 0xa8, RZ ;  /* 0x000000a8000a7810 */ /* 0x044fe40007ffe0ff */
[C---:B------:R-:W-:Y:S02]  /*aee0*/  IADD3 R11, R0.reuse, 0xb0, RZ ;  /* 0x000000b0000b7810 */ /* 0x040fe40007ffe0ff */
[C---:B---3--:R-:W-:Y:S02]  /*aef0*/  IADD3 R8, R0.reuse, 0x98, RZ ;  /* 0x0000009800087810 */ /* 0x048fe40007ffe0ff */
[----:B------:R-:W-:Y:S02]  /*af00*/  IADD3 R9, R0, 0xa0, RZ ;  /* 0x000000a000097810 */ /* 0x000fe40007ffe0ff */
[----:B------:R-:W-:Y:S02]  /*af10*/  ISETP.GE.AND P4, PT, R8, c[0x0][0x3c8], PT ;  /* 0x0000f20008007a0c */ /* 0x000fe40003f86270 */
[----:B------:R-:W-:-:S02]  /*af20*/  ISETP.GE.AND P3, PT, R9, c[0x0][0x3c8], PT ;  /* 0x0000f20009007a0c */ /* 0x000fc40003f66270 */
[----:B----4-:R-:W-:Y:S02]  /*af30*/  @!P6 LEA.HI R4, R14, R14, RZ, 0x1 ;  /* 0x0000000e0e04e211 */ /* 0x010fe400078f08ff */
        /* <DEDUP_REMOVED lines=9> */
[C---:B------:R-:W-:Y:S02]  /*afd0*/  IADD3 R14, R0.reuse, 0xc0, RZ ;  /* 0x000000c0000e7810 */ /* 0x040fe40007ffe0ff */
[----:B------:R-:W-:Y:S01]  /*afe0*/  IADD3 R15, R0, 0xc8, RZ ;  /* 0x000000c8000f7810 */ /* 0x000fe20007ffe0ff */
[----:B------:R2:W-:Y:S01]  /*aff0*/  @!P5 ST.E.64 [R4.64], R110 ;  /* 0x0000006e0400d985 */ /* 0x0005e2000c101b0c */
[----:B------:R-:W-:Y:S02]  /*b000*/  ISETP.GE.AND P6, PT, R14, c[0x0][0x3c8], PT ;  /* 0x0000f2000e007a0c */ /* 0x000fe40003fc6270 */
[----:B------:R-:W-:Y:S02]  /*b010*/  ISETP.GE.AND P5, PT, R15, c[0x0][0x3c8], PT ;  /* 0x0000f2000f007a0c */ /* 0x000fe40003fa6270 */
[----:B-1----:R-:W-:-:S02]  /*b020*/  @!P2 LEA.HI R7, R10, R10, RZ, 0x1 ;  /* 0x0000000a0a07a211 */ /* 0x002fc400078f08ff */
[----:B------:R-:W-:Y:S02]  /*b030*/  @!P1 LEA.HI R6, R11, R11, RZ, 0x1 ;  /* 0x0000000b0b069211 */ /* 0x000fe400078f08ff */
[----:B--2---:R-:W-:Y:S02]  /*b040*/  @!P4 LEA.HI R4, R8, R8, RZ, 0x1 ;  /* 0x000000080804c211 */ /* 0x004fe400078f08ff */
[----:B------:R-:W-:Y:S02]  /*b050*/  @!P3 LEA.HI R8, R9, R9, RZ, 0x1 ;  /* 0x000000090908b211 */ /* 0x000fe400078f08ff */
[----:B------:R-:W-:Y:S02]  /*b060*/  @!P0 LEA.HI R5, R12, R12, RZ, 0x1 ;  /* 0x0000000c0c058211 */ /* 0x000fe400078f08ff */
[----:B------:R-:W-:Y:S02]  /*b070*/  @!P4 LOP3.LUT R4, R4, 0xfffffffe, RZ, 0xc0, !PT ;  /* 0xfffffffe0404c812 */ /* 0x000fe400078ec0ff */
[----:B------:R-:W-:-:S02]  /*b080*/  @!P3 LOP3.LUT R8, R8, 0xfffffffe, RZ, 0xc0, !PT ;  /* 0xfffffffe0808b812 */ /* 0x000fc400078ec0ff */
[----:B------:R-:W-:Y:S01]  /*b090*/  @!P2 LOP3.LUT R7, R7, 0xfffffffe, RZ, 0xc0, !PT ;  /* 0xfffffffe0707a812 */ /* 0x000fe200078ec0ff */
[--C-:B------:R-:W-:Y:S01]  /*b0a0*/  @!P4 IMAD.WIDE R12, R4, 0x4, R2.reuse ;  /* 0x00000004040cc825 */ /* 0x100fe200078e0202 */
[----:B------:R-:W-:Y:S02]  /*b0b0*/  @!P1 LOP3.LUT R6, R6, 0xfffffffe, RZ, 0xc0, !PT ;  /* 0xfffffffe06069812 */ /* 0x000fe400078ec0ff */
        /* <DEDUP_REMOVED lines=20> */
[----:B------:R-:W-:Y:S02]  /*b200*/  ISETP.GE.AND P2, PT, R10, c[0x0][0x3c8], PT ;  /* 0x0000f2000a007a0c */ /* 0x000fe40003f46270 */
[----:B------:R-:W-:Y:S01]  /*b210*/  @!P5 LOP3.LUT R5, R5, 0xfffffffe, RZ, 0xc0, !PT ;  /* 0xfffffffe0505d812 */ /* 0x000fe200078ec0ff */
[----:B------:R-:W-:Y:S01]  /*b220*/  @!P6 IMAD.WIDE R6, R4, 0x4, R2 ;  /* 0x000000040406e825 */ /* 0x000fe200078e0202 */
[----:B------:R-:W-:-:S02]  /*b230*/  ISETP.GE.AND P1, PT, R11, c[0x0][0x3c8], PT ;  /* 0x0000f2000b007a0c */ /* 0x000fc40003f26270 */
[----:B------:R-:W-:Y:S01]  /*b240*/  ISETP.GE.AND P0, PT, R12, c[0x0][0x3c8], PT ;  /* 0x0000f2000c007a0c */ /* 0x000fe20003f06270 */
[----:B------:R-:W-:Y:S01]  /*b250*/  @!P5 IMAD.WIDE R4, R5, 0x4, R2 ;  /* 0x000000040504d825 */ /* 0x000fe200078e0202 */
[----:B------:R1:W-:Y:S01]  /*b260*/  @!P6 ST.E.64 [R6.64], R134 ;  /* 0x000000860600e985 */ /* 0x0003e2000c101b0c */
[----:B------:R-:W-:-:S03]  /*b270*/  IADD3 R0, R0, 0xf8, RZ ;  /* 0x000000f800007810 */ /* 0x000fc60007ffe0ff */
[----:B------:R2:W-:Y:S01]  /*b280*/  @!P5 ST.E.64 [R4.64], R138 ;  /* 0x0000008a0400d985 */ /* 0x0005e2000c101b0c */
[----:B-1----:R-:W-:-:S04]  /*b290*/  @!P2 LEA.HI R7, R10, R10, RZ, 0x1 ;  /* 0x0000000a0a07a211 */ /* 0x002fc800078f08ff */
        /* <DEDUP_REMOVED lines=17> */
[----:B------:R1:W-:Y:S04]  /*b3b0*/  @!P1 ST.E.64 [R6.64], R154 ;  /* 0x0000009a06009985 */ /* 0x0003e8000c101b0c */
[----:B------:R1:W-:Y:S01]  /*b3c0*/  @!P0 ST.E.64 [R4.64], R158 ;  /* 0x0000009e04008985 */ /* 0x0003e2000c101b0c */
[----:B------:R-:W-:-:S13]  /*b3d0*/  ISETP.GE.AND P0, PT, R0, c[0x0][0x3c8], PT ;  /* 0x0000f20000007a0c */ /* 0x000fda0003f06270 */
[----:B------:R-:W-:Y:S05]  /*b3e0*/  @P0 EXIT ;  /* 0x000000000000094d */ /* 0x000fea0003800000 */
[----:B------:R-:W-:-:S04]  /*b3f0*/  LEA.HI R0, R0, R0, RZ, 0x1 ;  /* 0x0000000000007211 */ /* 0x000fc800078f08ff */
[----:B------:R-:W-:-:S05]  /*b400*/  LOP3.LUT R0, R0, 0xfffffffe, RZ, 0xc0, !PT ;  /* 0xfffffffe00007812 */ /* 0x000fca00078ec0ff */
[----:B------:R-:W-:-:S05]  /*b410*/  IMAD.WIDE R2, R0, 0x4, R2 ;  /* 0x0000000400027825 */ /* 0x000fca00078e0202 */
[----:B------:R-:W-:Y:S01]  /*b420*/  ST.E.64 [R2.64], R162 ;  /* 0x000000a202007985 */ /* 0x000fe2000c101b0c */
[----:B------:R-:W-:Y:S05]  /*b430*/  EXIT ;  /* 0x000000000000794d */ /* 0x000fea0003800000 */
.L_x_6:
[----:B------:R-:W1:Y:S02]  /*b440*/  S2R R0, SR_TID.X ;  /* 0x0000000000007919 */ /* 0x000e640000002100 */
[----:B-1----:R-:W-:-:S13]  /*b450*/  ISETP.GT.AND P0, PT, R0, 0x7f, PT ;  /* 0x0000007f0000780c */ /* 0x002fda0003f04270 */
[----:B------:R-:W-:Y:S05]  /*b460*/  @P0 EXIT ;  /* 0x000000000000094d */ /* 0x000fea0003800000 */
[----:B------:R-:W1:Y:S01]  /*b470*/  S2R R8, SR_CTAID.X ;  /* 0x0000000000087919 */ /* 0x000e620000002500 */
[----:B------:R-:W-:-:S05]  /*b480*/  MOV R3, c[0x0][0x4e8] ;  /* 0x00013a0000037a02 */ /* 0x000fca0000000f00 */
[----:B------:R-:W-:Y:S01]  /*b490*/  IMAD R2, R3, c[0x0][0x388], RZ ;  /* 0x0000e20003027a24 */ /* 0x000fe200078e02ff */
[----:B-1----:R-:W-:-:S04]  /*b4a0*/  LEA R8, R8, R0, 0x7 ;  /* 0x0000000008087211 */ /* 0x002fc800078e38ff */
[----:B------:R-:W-:-:S13]  /*b4b0*/  ISETP.GE.AND P0, PT, R8, R2, PT ;  /* 0x000000020800720c */ /* 0x000fda0003f06270 */
[----:B------:R-:W-:Y:S05]  /*b4c0*/  @P0 EXIT ;  /* 0x000000000000094d */ /* 0x000fea0003800000 */
[----:B------:R-:W1:Y:S01]  /*b4d0*/  S2R R7, SR_CTAID.Z ;  /* 0x0000000000077919 */ /* 0x000e620000002700 */
[----:B------:R-:W-:Y:S01]  /*b4e0*/  USHF.R.S32.HI UR6, URZ, 0x1f, UR11 ;  /* 0x0000001f3f067899 */ /* 0x000fe2000801140b */
[----:B------:R-:W-:Y:S01]  /*b4f0*/  ISETP.NE.AND P0, PT, R3, 0x1, PT ;  /* 0x000000010300780c */ /* 0x000fe20003f05270 */
[----:B------:R-:W-:Y:S01]  /*b500*/  ULDC.64 UR4, c[0x0][0x4d0] ;  /* 0x0001340000047ab9 */ /* 0x000fe20000000a00 */
[----:B------:R-:W2:Y:S01]  /*b510*/  S2R R9, SR_CTAID.Y ;  /* 0x0000000000097919 */ /* 0x000ea20000002600 */
[----:B------:R-:W-:Y:S01]  /*b520*/  UIMAD UR6, UR6, UR4, URZ ;  /* 0x00000004060672a4 */ /* 0x000fe2000f8e023f */
[----:B------:R-:W-:Y:S01]  /*b530*/  IADD3 R4, RZ, -UR11, RZ ;  /* 0x8000000bff047c10 */ /* 0x000fe2000fffe0ff */
[----:B------:R-:W-:Y:S01]  /*b540*/  UIMAD.WIDE.U32 UR8, UR11, UR4, URZ ;  /* 0x000000040b0872a5 */ /* 0x000fe2000f8e003f */
[----:B------:R-:W-:Y:S01]  /*b550*/  MOV R0, R8 ;  /* 0x0000000800007202 */ /* 0x000fe20000000f00 */
[----:B------:R-:W-:-:S04]  /*b560*/  UIMAD UR4, UR11, UR5, UR6 ;  /* 0x000000050b0472a4 */ /* 0x000fc8000f8e0206 */
[----:B------:R-:W-:Y:S01]  /*b570*/  UIADD3 UR4, UR9, UR4, URZ ;  /* 0x0000000409047290 */ /* 0x000fe2000fffe03f */
[----:B------:R-:W-:Y:S01]  /*b580*/  MOV R3, UR9 ;  /* 0x0000000900037c02 */ /* 0x000fe20008000f00 */
[----:B------:R-:W-:-:S04]  /*b590*/  @P0 IMAD.HI.U32 R5, R8, c[0x0][0x4ec], RZ ;  /* 0x00013b0008050a27 */ /* 0x000fc800078e00ff */
[----:B------:R-:W-:Y:S01]  /*b5a0*/  IMAD.U32 R2, RZ, RZ, UR8 ;  /* 0x00000008ff027e24 */ /* 0x000fe2000f8e00ff */
[----:B------:R-:W-:Y:S01]  /*b5b0*/  @P0 SHF.R.U32.HI R0, RZ, c[0x0][0x4f0], R5 ;  /* 0x00013c00ff000a19 */ /* 0x000fe20000011605 */
[----:B------:R-:W-:Y:S01]  /*b5c0*/  IMAD.U32 R3, RZ, RZ, UR4 ;  /* 0x00000004ff037e24 */ /* 0x000fe2000f8e00ff */
[----:B-1----:R-:W-:-:S03]  /*b5d0*/  SHF.R.S32.HI R6, RZ, 0x1f, R7 ;  /* 0x0000001fff067819 */ /* 0x002fc60000011407 */
[----:B------:R-:W-:-:S04]  /*b5e0*/  IMAD.WIDE.U32 R2, R7, c[0x0][0x4d8], R2 ;  /* 0x0001360007027a25 */ /* 0x000fc800078e0002 */
[----:B------:R-:W-:Y:S02]  /*b5f0*/  IMAD R6, R6, c[0x0][0x4d8], RZ ;  /* 0x0001360006067a24 */ /* 0x000fe400078e02ff */
[----:B--2---:R-:W-:Y:S02]  /*b600*/  IMAD R4, R4, c[0x0][0x550], R9 ;  /* 0x0001540004047a24 */ /* 0x004fe400078e0209 */
[----:B------:R-:W-:Y:S01]  /*b610*/  IMAD R5, R7, c[0x0][0x4dc], R6 ;  /* 0x0001370007057a24 */ /* 0x000fe200078e0206 */
[----:B------:R-:W-:Y:S02]  /*b620*/  IADD3 R7, -R0, RZ, RZ ;  /* 0x000000ff00077210 */ /* 0x000fe40007ffe1ff */
[----:B------:R-:W-:Y:S01]  /*b630*/  SHF.R.S32.HI R6, RZ, 0x1f, R4 ;  /* 0x0000001fff067819 */ /* 0x000fe20000011404 */
[----:B------:R-:W-:Y:S02]  /*b640*/  IMAD.IADD R3, R5, 0x1, R3 ;  /* 0x0000000105037824 */ /* 0x000fe400078e0203 */
[----:B------:R-:W-:Y:S01]  /*b650*/  IMAD R5, R7, c[0x0][0x4e8], R8 ;  /* 0x00013a0007057a24 */ /* 0x000fe200078e0208 */
[----:B------:R-:W-:Y:S01]  /*b660*/  SHF.R.S32.HI R7, RZ, 0x1f, R0 ;  /* 0x0000001fff077819 */ /* 0x000fe20000011400 */
[----:B------:R-:W-:-:S02]  /*b670*/  IMAD R6, R6, c[0x0][0x4e0], RZ ;  /* 0x0001380006067a24 */ /* 0x000fc400078e02ff */
[----:B------:R-:W-:-:S04]  /*b680*/  IMAD.WIDE.U32 R2, R4, c[0x0][0x4e0], R2 ;  /* 0x0001380004027a25 */ /* 0x000fc800078e0002 */
[----:B------:R-:W-:Y:S01]  /*b690*/  IMAD R6, R4, c[0x0][0x4e4], R6 ;  /* 0x0001390004067a24 */ /* 0x000fe200078e0206 */
[----:B------:R-:W-:Y:S02]  /*b6a0*/  SHF.R.S32.HI R4, RZ, 0x1f, R5 ;  /* 0x0000001fff047819 */ /* 0x000fe40000011405 */
[----:B------:R-:W-:-:S03]  /*b6b0*/  IADD3 R2, P0, R0, R2, RZ ;  /* 0x0000000200027210 */ /* 0x000fc60007f1e0ff */
[----:B------:R-:W-:Y:S01]  /*b6c0*/  IMAD R0, R4, c[0x0][0x4c8], RZ ;  /* 0x0001320004007a24 */ /* 0x000fe200078e02ff */
[----:B------:R-:W-:-:S03]  /*b6d0*/  IADD3.X R3, R7, R3, R6, P0, !PT ;  /* 0x0000000307037210 */ /* 0x000fc600007fe406 */
[C---:B------:R-:W-:Y:S02]  /*b6e0*/  IMAD R0, R5.reuse, c[0x0][0x4cc], R0 ;  /* 0x0001330005007a24 */ /* 0x040fe400078e0200 */
[----:B------:R-:W-:-:S05]  /*b6f0*/  IMAD.WIDE.U32 R2, R5, c[0x0][0x4c8], R2 ;  /* 0x0001320005027a25 */ /* 0x000fca00078e0002 */
[----:B------:R-:W-:Y:S02]  /*b700*/  IADD3 R0, R3, R0, RZ ;  /* 0x0000000003007210 */ /* 0x000fe40007ffe0ff */
[----:B------:R-:W-:-:S04]  /*b710*/  LEA R4, P0, R2, c[0x0][0x4a8], 0x2 ;  /* 0x00012a0002047a11 */ /* 0x000fc800078010ff */
[----:B------:R-:W-:Y:S02]  /*b720*/  LEA.HI.X R5, R2, c[0x0][0x4ac], R0, 0x2, P0 ;  /* 0x00012b0002057a11 */ /* 0x000fe400000f1400 */
[----:B------:R-:W-:-:S05]  /*b730*/  MOV R0, 0xff800000 ;  /* 0xff80000000007802 */ /* 0x000fca0000000f00 */
[----:B------:R-:W-:Y:S01]  /*b740*/  STG.E [R4.64], R0 ;  /* 0x0000000004007986 */ /* 0x000fe2000c10190c */
[----:B------:R-:W-:Y:S05]  /*b750*/  EXIT ;  /* 0x000000000000794d */ /* 0x000fea0003800000 */
.L_x_9:
[----:B------:R-:W-:-:S00]  /*b760*/  BRA `(.L_x_9) ;  /* 0xfffffff000007947 */ /* 0x000fc0000383ffff */
[----:B------:R-:W-:-:S00]  /*b770*/  NOP ;  /* 0x0000000000007918 */ /* 0x000fc00000000000 */
        /* <DEDUP_REMOVED lines=8> */
.L_x_2584:


//--------------------- .text._ZN7cutlass13device_kernelIN5flash19enable_sm80_to_sm89INS1_16FlashAttnFwdSm80INS1_25CollectiveMainloopFwdSm80ILi8ELi1ELb1EN4cute5tupleIJNS5_1CILi128EEENS7_ILi48EEENS7_ILi256EEEEEELi256ENS_10bfloat16_tEfNS_4arch4Sm80ELb0ELb0ELb0ELb1ELb0ELb0ELb1ELb1EEENS1_21CollectiveEpilogueFwdINS6_IJS8_SA_S9_EEENS6_IJNS7_ILi1EEESI_SI_EEESC_SE_Li256ELb1ELb1ELb1ELb0EEENS1_36VarlenDynamicPersistentTileSchedulerILi128ELi48ELi256ELi256ELb1ELb1ELb0ELb0ELb1ELb1EEEEEEEEEvNT_6ParamsE --------------------------
	.section	.text._ZN7cutlass13device_kernelIN5flash19enable_sm80_to_sm89INS1_16FlashAttnFwdSm80INS1_25CollectiveMainloopFwdSm80ILi8ELi1ELb1EN4cute5tupleIJNS5_1CILi128EEENS7_ILi48EEENS7_ILi256EEEEEELi256ENS_10bfloat16_tEfNS_4arch4Sm80ELb0ELb0ELb0ELb1ELb0ELb0ELb1ELb1EEENS1_21CollectiveEpilogueFwdINS6_IJS8_SA_S9_EEENS6_IJNS7_ILi1EEESI_SI_EEESC_SE_Li256ELb1ELb1ELb1ELb0EEENS1_36VarlenDynamicPersistentTileSchedulerILi128ELi48ELi256ELi256ELb1ELb1ELb0ELb0ELb1ELb1EEEEEEEEEvNT_6ParamsE,"ax",@progbits
	.sectioninfo	@"SHI_REGISTERS=255"
	.align	128
.text._ZN7cutlass13device_kernelIN5flash19enable_sm80_to_sm89INS1_16FlashAttnFwdSm80INS1_25CollectiveMainloopFwdSm80ILi8ELi1ELb1EN4cute5tupleIJNS5_1CILi128EEENS7_ILi48EEENS7_ILi256EEEEEELi256ENS_10bfloat16_tEfNS_4arch4Sm80ELb0ELb0ELb0ELb1ELb0ELb0ELb1ELb1EEENS1_21CollectiveEpilogueFwdINS6_IJS8_SA_S9_EEENS6_IJNS7_ILi1EEESI_SI_EEESC_SE_Li256ELb1ELb1ELb1ELb0EEENS1_36VarlenDynamicPersistentTileSchedulerILi128ELi48ELi256ELi256ELb1ELb1ELb0ELb0ELb1ELb1EEEEEEEEEvNT_6ParamsE:
        .type           _ZN7cutlass13device_kernelIN5flash19enable_sm80_to_sm89INS1_16FlashAttnFwdSm80INS1_25CollectiveMainloopFwdSm80ILi8ELi1ELb1EN4cute5tupleIJNS5_1CILi128EEENS7_ILi48EEENS7_ILi256EEEEEELi256ENS_10bfloat16_tEfNS_4arch4Sm80ELb0ELb0ELb0ELb1ELb0ELb0ELb1ELb1EEENS1_21CollectiveEpilogueFwdINS6_IJS8_SA_S9_EEENS6_IJNS7_ILi1EEESI_SI_EEESC_SE_Li256ELb1ELb1ELb1ELb0EEENS1_36VarlenDynamicPersistentTileSchedulerILi128ELi48ELi256ELi256ELb1ELb1ELb0ELb0ELb1ELb1EEEEEEEEEvNT_6ParamsE,@function
        .size           _ZN7cutlass13device_kernelIN5flash19enable_sm80_to_sm89INS1_16FlashAttnFwdSm80INS1_25CollectiveMainloopFwdSm80ILi8ELi1ELb1EN4cute5tupleIJNS5_1CILi128EEENS7_ILi48EEENS7_ILi256EEEEEELi256ENS_10bfloat16_tEfNS_4arch4Sm80ELb0ELb0ELb0ELb1ELb0ELb0ELb1ELb1EEENS1_21CollectiveEpilogueFwdINS6_IJS8_SA_S9_EEENS6_IJNS7_ILi1EEESI_SI_EEESC_SE_Li256ELb1ELb1ELb1ELb0EEENS1_36VarlenDynamicPersistentTileSchedulerILi128ELi48ELi256ELi256ELb1ELb1ELb0ELb0ELb1ELb1EEEEEEEEEvNT_6ParamsE,(.L_x_2585 - _ZN7cutlass13device_kernelIN5flash19enable_sm80_to_sm89INS1_16FlashAttnFwdSm80INS1_25CollectiveMainloopFwdSm80ILi8ELi1ELb1EN4cute5tupleIJNS5_1CILi128EEENS7_ILi48EEENS7_ILi256EEEEEELi256ENS_10bfloat16_tEfNS_4arch4Sm80ELb0ELb0ELb0ELb1ELb0ELb0ELb1ELb1EEENS1_21CollectiveEpilogueFwdINS6_IJS8_SA_S9_EEENS6_IJNS7_ILi1EEESI_SI_EEESC_SE_Li256ELb1ELb1ELb1ELb0EEENS1_36VarlenDynamicPersistentTileSchedulerILi128ELi48ELi256ELi256ELb1ELb1ELb0ELb0ELb1ELb1EEEEEEEEEvNT_6ParamsE)
        .other          _ZN7cutlass13device_kernelIN5flash19enable_sm80_to_sm89INS1_16FlashAttnFwdSm80INS1_25CollectiveMainloopFwdSm80ILi8ELi1ELb1EN4cute5tupleIJNS5_1CILi128EEENS7_ILi48EEENS7_ILi256EEEEEELi256ENS_10bfloat16_tEfNS_4arch4Sm80ELb0ELb0ELb0ELb1ELb0ELb0ELb1ELb1EEENS1_21CollectiveEpilogueFwdINS6_IJS8_SA_S9_EEENS6_IJNS7_ILi1EEESI_SI_EEESC_SE_Li256ELb1ELb1ELb1ELb0EEENS1_36VarlenDynamicPersistentTileSchedulerILi128ELi48ELi256ELi256ELb1ELb1ELb0ELb0ELb1ELb1EEEEEEEEEvNT_6ParamsE,@"STO_CUDA_ENTRY STV_DEFAULT"
_ZN7cutlass13device_kernelIN5flash19enable_sm80_to_sm89INS1_16FlashAttnFwdSm80INS1_25CollectiveMainloopFwdSm80ILi8ELi1ELb1EN4cute5tupleIJNS5_1CILi128EEENS7_ILi48EEENS7_ILi256EEEEEELi256ENS_10bfloat16_tEfNS_4arch4Sm80ELb0ELb0ELb0ELb1ELb0ELb0ELb1ELb1EEENS1_21CollectiveEpilogueFwdINS6_IJS8_SA_S9_EEENS6_IJNS7_ILi1EEESI_SI_EEESC_SE_Li256ELb1ELb1ELb1ELb0EEENS1_36VarlenDynamicPersistentTileSchedulerILi128ELi48ELi256ELi256ELb1ELb1ELb0ELb0ELb1ELb1EEEEEEEEEvNT_6ParamsE:
[----:B------:R-:W-:-:S03]  /*0000*/  MOV R1, c[0x0][0x28] ;  /* 0x00000a0000017a02 */ /* 0x000fc60000000f00 */
[----:B------:R-:W1:Y:S01]  /*0010*/  S2R R2, SR_TID.X ;  /* 0x0000000000027919 */ /* 0x000e620000002100 */
[----:B------:R-:W-:Y:S01]  /*0020*/  IADD3 R1, R1, -0xb8, RZ ;  /* 0xffffff4801017810 */ /* 0x000fe20007ffe0ff */
[----:B------:R-:W-:Y:S01]  /*0030*/  ULDC.64 UR6, c[0x0][0x118] ;  /* 0x0000460000067ab9 */ /* 0x000fe20000000a00 */
[----:B-1----:R-:W-:-:S05]  /*0040*/  SHF.R.U32.HI R0, RZ, 0x5, R2 ;  /* 0x00000005ff007819 */ /* 0x002fca0000011602 */
[----:B------:R-:W1:Y:S02]  /*0050*/  SHFL.IDX PT, R3, R0, RZ, 0x1f ;  /* 0x00001fff00037589 */ /* 0x000e6400000e0000 */
[----:B-1----:R-:W-:Y:S02]  /*0060*/  ISETP.NE.AND P0, PT, R3, RZ, PT ;  /* 0x000000ff0300720c */ /* 0x002fe40003f05270 */
[----:B------:R-:W-:Y:S11]  /*0070*/  STL [R1+0x94], R3 ;  /* 0x0000940301007387 */ /* 0x000ff60000100800 */
[----:B------:R-:W-:Y:S06]  /*0080*/  @P0 BAR.SYNC.DEFER_BLOCKING 0x5, 0x100 ;  /* 0x0144000000000b1d */ /* 0x000fec0000010000 */
[----:B------:R-:W1:Y:S04]  /*0090*/  @P0 LDS.128 R4, [0x1a080] ;  /* 0x01a08000ff040984 */ /* 0x000e680000000c00 */
[----:B-1----:R1:W-:Y:S04]  /*00a0*/  @P0 STL.64 [R1+0x48], R4 ;  /* 0x0000480401000387 */ /* 0x0023e80000100a00 */
[----:B------:R1:W-:Y:S04]  /*00b0*/  @P0 STL.64 [R1+0x50], R6 ;  /* 0x0000500601000387 */ /* 0x0003e80000100a00 */
[----:B------:R-:W-:Y:S06]  /*00c0*/  @P0 BAR.ARV 0x4, 0x100 ;  /* 0x0104000000000b1d */ /* 0x000fec0000002000 */
[----:B------:R-:W-:Y:S05]  /*00d0*/  @P0 BRA `(.L_x_10) ;  /* 0x00000b1000000947 */ /* 0x000fea0003800000 */
[----:B------:R-:W-:Y:S01]  /*00e0*/  LOP3.LUT R14, R2, 0x1f, RZ, 0xc0, !PT ;  /* 0x0000001f020e7812 */ /* 0x000fe200078ec0ff */
[----:B------:R-:W-:Y:S01]  /*00f0*/  CS2R R8, SRZ ;  /* 0x0000000000087805 */ /* 0x000fe2000001ff00 */
[----:B-1----:R-:W-:-:S02]  /*0100*/  IMAD.MOV.U32 R7, RZ, RZ, RZ ;  /* 0x000000ffff077224 */ /* 0x002fc400078e00ff */
[----:B------:R-:W-:-:S04]  /*0110*/  ISETP.NE.AND P6, PT, R14, 0x1f, PT ;  /* 0x0000001f0e00780c */ /* 0x000fc80003fc5270 */
[----:B------:R-:W-:-:S13]  /*0120*/  ISETP.GE.OR P0, PT, R14, c[0x0][0x53c], !P6 ;  /* 0x00014f000e007a0c */ /* 0x000fda0007706670 */
[----:B------:R-:W-:Y:S02]  /*0130*/  @!P0 IMAD.MOV.U32 R4, RZ, RZ, 0x4 ;  /* 0x00000004ff048424 */ /* 0x000fe400078e00ff */
[----:B------:R-:W-:Y:S02]  /*0140*/  @!P0 IMAD.MOV.U32 R2, RZ, RZ, 0x4 ;  /* 0x00000004ff028424 */ /* 0x000fe400078e00ff */
[----:B------:R-:W-:-:S04]  /*0150*/  @!P0 IMAD.WIDE.U32 R4, R14, R4, c[0x0][0x580] ;  /* 0x000160000e048625 */ /* 0x000fc800078e0004 */
[C---:B------:R-:W-:Y:S01]  /*0160*/  @!P0 IMAD.WIDE.U32 R2, R14.reuse, R2, c[0x0][0x578] ;  /* 0x00015e000e028625 */ /* 0x040fe200078e0002 */
[----:B------:R-:W2:Y:S04]  /*0170*/  @!P0 LDG.E R8, [R4.64] ;  /* 0x0000000604088981 */ /* 0x000ea8000c1e1900 */
[----:B------:R-:W2:Y:S01]  /*0180*/  @!P0 LDG.E R7, [R2.64] ;  /* 0x0000000602078981 */ /* 0x000ea2000c1e1900 */
[C---:B------:R-:W-:Y:S01]  /*0190*/  ISETP.NE.AND P5, PT, R14.reuse, RZ, PT ;  /* 0x000000ff0e00720c */ /* 0x040fe20003fa5270 */
[----:B------:R-:W1:Y:S01]  /*01a0*/  S2UR UR4, SR_CTAID.X ;  /* 0x00000000000479c3 */ /* 0x000e620000002500 */
[C---:B------:R-:W-:Y:S02]  /*01b0*/  ISETP.GE.U32.AND P4, PT, R14.reuse, 0x2, PT ;  /* 0x000000020e00780c */ /* 0x040fe40003f86070 */
[----:B------:R-:W-:-:S02]  /*01c0*/  ISETP.GE.U32.AND P3, PT, R14, 0x4, PT ;  /* 0x000000040e00780c */ /* 0x000fc40003f66070 */
[C---:B------:R-:W-:Y:S02]  /*01d0*/  ISETP.GE.U32.AND P2, PT, R14.reuse, 0x8, PT ;  /* 0x000000080e00780c */ /* 0x040fe40003f46070 */
[----:B------:R-:W-:Y:S01]  /*01e0*/  ISETP.GE.U32.AND P1, PT, R14, 0x10, PT ;  /* 0x000000100e00780c */ /* 0x000fe20003f26070 */
[----:B--2---:R-:W-:-:S05]  /*01f0*/  IMAD R4, R8, R7, RZ ;  /* 0x0000000708047224 */ /* 0x004fca00078e02ff */
[----:B------:R-:W2:Y:S02]  /*0200*/  SHFL.UP PT, R0, R4, 0x1, RZ ;  /* 0x0420000004007989 */ /* 0x000ea400000e00ff */
[----:B--2---:R-:W-:-:S05]  /*0210*/  SEL R0, R0, RZ, P5 ;  /* 0x000000ff00007207 */ /* 0x004fca0002800000 */
[----:B------:R-:W-:-:S05]  /*0220*/  IMAD.IADD R4, R4, 0x1, R0 ;  /* 0x0000000104047824 */ /* 0x000fca00078e0200 */
        /* <DEDUP_REMOVED lines=12> */
[----:B------:R-:W2:Y:S02]  /*02f0*/  SHFL.IDX PT, R6, R4, 0x1f, 0x1f ;  /* 0x03e01f0004067f89 */ /* 0x000ea400000e0000 */
[----:B--2---:R-:W-:-:S04]  /*0300*/  IMAD R6, R6, c[0x0][0x538], RZ ;  /* 0x00014e0006067a24 */ /* 0x004fc800078e02ff */
[----:B------:R-:W-:Y:S01]  /*0310*/  IMAD.MOV.U32 R0, RZ, RZ, R6 ;  /* 0x000000ffff007224 */ /* 0x000fe200078e0006 */
[----:B-1----:R-:W-:-:S13]  /*0320*/  ISETP.GT.AND P0, PT, R6, UR4, PT ;  /* 0x0000000406007c0c */ /* 0x002fda000bf04270 */
[----:B------:R-:W-:Y:S05]  /*0330*/  @P0 BRA `(.L_x_11) ;  /* 0x0000027000000947 */ /* 0x000fea0003800000 */
[----:B------:R-:W-:Y:S02]  /*0340*/  MOV R6, R0 ;  /* 0x0000000000067202 */ /* 0x000fe40000000f00 */
[----:B------:R-:W-:-:S04]  /*0350*/  MOV R9, RZ ;  /* 0x000000ff00097202 */ /* 0x000fc80000000f00 */
.L_x_15:
[----:B------:R-:W-:-:S04]  /*0360*/  IADD3 R0, R9, 0x1f, RZ ;  /* 0x0000001f09007810 */ /* 0x000fc80007ffe0ff */
[----:B------:R-:W-:-:S13]  /*0370*/  ISETP.GE.AND P0, PT, R0, c[0x0][0x53c], PT ;  /* 0x00014f0000007a0c */ /* 0x000fda0003f06270 */
[----:B------:R-:W-:Y:S05]  /*0380*/  @P0 BRA `(.L_x_12) ;  /* 0x0000078000000947 */ /* 0x000fea0003800000 */
[----:B------:R-:W-:Y:S01]  /*0390*/  MOV R9, R0 ;  /* 0x0000000000097202 */ /* 0x000fe20000000f00 */
[----:B------:R-:W-:Y:S01]  /*03a0*/  IMAD.MOV.U32 R7, RZ, RZ, RZ ;  /* 0x000000ffff077224 */ /* 0x000fe200078e00ff */
[----:B------:R-:W-:Y:S02]  /*03b0*/  MOV R8, RZ ;  /* 0x000000ff00087202 */ /* 0x000fe40000000f00 */
[----:B------:R-:W-:-:S04]  /*03c0*/  IADD3 R0, R14, R9, RZ ;  /* 0x000000090e007210 */ /* 0x000fc80007ffe0ff */
[----:B------:R-:W-:-:S13]  /*03d0*/  ISETP.GE.OR P0, PT, R0, c[0x0][0x53c], !P6 ;  /* 0x00014f0000007a0c */ /* 0x000fda0007706670 */
[----:B------:R-:W-:Y:S01]  /*03e0*/  @!P0 MOV R2, 0x4 ;  /* 0x0000000400028802 */ /* 0x000fe20000000f00 */
[----:B------:R-:W-:-:S04]  /*03f0*/  @!P0 IMAD.MOV.U32 R3, RZ, RZ, 0x4 ;  /* 0x00000004ff038424 */ /* 0x000fc800078e00ff */
[----:B------:R-:W-:-:S04]  /*0400*/  @!P0 IMAD.WIDE R4, R0, R2, c[0x0][0x580] ;  /* 0x0001600000048625 */ /* 0x000fc800078e0202 */
[----:B------:R-:W-:Y:S01]  /*0410*/  @!P0 IMAD.WIDE R2, R0, R3, c[0x0][0x578] ;  /* 0x00015e0000028625 */ /* 0x000fe200078e0203 */
[----:B------:R-:W2:Y:S04]  /*0420*/  @!P0 LDG.E R8, [R4.64] ;  /* 0x0000000604088981 */ /* 0x000ea8000c1e1900 */
[----:B------:R-:W2:Y:S02]  /*0430*/  @!P0 LDG.E R7, [R2.64] ;  /* 0x0000000602078981 */ /* 0x000ea4000c1e1900 */
[----:B--2---:R-:W-:Y:S01]  /*0440*/  IMAD R5, R8, R7, RZ ;  /* 0x0000000708057224 */ /* 0x004fe200078e02ff */
[----:B------:R-:W-:Y:S05]  /*0450*/  BRA.DIV ~URZ, `(.L_x_13) ;  /* 0x0000d5827f007947 */ /* 0x000fea000b800000 */
[----:B------:R1:W2:Y:S02]  /*0460*/  SHFL.UP PT, R0, R5, 0x1, RZ ;  /* 0x0420000005007989 */ /* 0x0002a400000e00ff */
.L_x_93:
[----:B--2---:R-:W-:-:S04]  /*0470*/  SEL R0, R0, RZ, P5 ;  /* 0x000000ff00007207 */ /* 0x004fc80002800000 */
[----:B-1----:R-:W-:Y:S01]  /*0480*/  IADD3 R5, R5, R0, RZ ;  /* 0x0000000005057210 */ /* 0x002fe20007ffe0ff */
[----:B------:R-:W-:Y:S05]  /*0490*/  BRA.DIV ~URZ, `(.L_x_14) ;  /* 0x0000d5a27f007947 */ /* 0x000fea000b800000 */
[----:B------:R-:W1:Y:S02]  /*04a0*/  SHFL.UP PT, R0, R5, 0x2, RZ ;  /* 0x0440000005007989 */ /* 0x000e6400000e00ff */
[----:B-1----:R-:W-:-:S05]  /*04b0*/  SEL R0, R0, RZ, P4 ;  /* 0x000000ff00007207 */ /* 0x002fca0002000000 */
[----:B------:R-:W-:-:S05]  /*04c0*/  IMAD.IADD R0, R5, 0x1, R0 ;  /* 0x0000000105007824 */ /* 0x000fca00078e0200 */
        /* <DEDUP_REMOVED lines=9> */
[----:B------:R1:W2:Y:S02]  /*0560*/  SHFL.IDX PT, R0, R4, 0x1f, 0x1f ;  /* 0x03e01f0004007f89 */ /* 0x0002a400000e0000 */
.L_x_94:
[----:B--2---:R-:W-:-:S05]  /*0570*/  IMAD R0, R0, c[0x0][0x538], RZ ;  /* 0x00014e0000007a24 */ /* 0x004fca00078e02ff */
[----:B------:R-:W-:-:S04]  /*0580*/  IADD3 R6, R0, R6, RZ ;  /* 0x0000000600067210 */ /* 0x000fc80007ffe0ff */
[----:B------:R-:W-:-:S13]  /*0590*/  ISETP.GT.AND P0, PT, R6, UR4, PT ;  /* 0x0000000406007c0c */ /* 0x000fda000bf04270 */
[----:B-1----:R-:W-:Y:S05]  /*05a0*/  @!P0 BRA `(.L_x_15) ;  /* 0xfffffdb000008947 */ /* 0x002fea000383ffff */
.L_x_11:
[----:B------:R-:W-:-:S05]  /*05b0*/  IADD3 R12, -R0, R6, RZ ;  /* 0x00000006000c7210 */ /* 0x000fca0007ffe1ff */
[----:B------:R-:W-:-:S05]  /*05c0*/  IMAD R0, R4, c[0x0][0x538], R12 ;  /* 0x00014e0004007a24 */ /* 0x000fca00078e020c */
[----:B------:R-:W-:Y:S01]  /*05d0*/  ISETP.GT.AND P0, PT, R0, UR4, PT ;  /* 0x0000000400007c0c */ /* 0x000fe2000bf04270 */
[----:B------:R-:W-:-:S12]  /*05e0*/  BRA.DIV ~URZ, `(.L_x_16) ;  /* 0x0000d6027f007947 */ /* 0x000fd8000b800000 */
[----:B------:R-:W-:-:S04]  /*05f0*/  VOTE.ANY R6, PT, !P0 ;  /* 0x0000000000067806 */ /* 0x000fc800040e0100 */
.L_x_95:
[----:B------:R1:W2:Y:S01]  /*0600*/  POPC R13, R6 ;  /* 0x00000006000d7309 */ /* 0x0002a20000000000 */
[----:B------:R-:W-:Y:S05]  /*0610*/  BRA.DIV ~URZ, `(.L_x_17) ;  /* 0x0000d6227f007947 */ /* 0x000fea000b800000 */
[----:B--2---:R-:W2:Y:S04]  /*0620*/  SHFL.IDX PT, R11, R8, R13, 0x1f ;  /* 0x00001f0d080b7589 */ /* 0x004ea800000e0000 */
[----:B------:R3:W4:Y:S02]  /*0630*/  SHFL.IDX PT, R10, R7, R13, 0x1f ;  /* 0x00001f0d070a7589 */ /* 0x00072400000e0000 */
[----:B---3--:R-:W-:Y:S02]  /*0640*/  MOV R7, RZ ;  /* 0x000000ff00077202 */ /* 0x008fe40000000f00 */
.L_x_96:
[----:B--2-4-:R-:W-:Y:S01]  /*0650*/  ISETP.NE.AND P0, PT, R6, RZ, PT ;  /* 0x000000ff0600720c */ /* 0x014fe20003f05270 */
[----:B------:R-:W-:-:S12]  /*0660*/  BSSY B0, `(.L_x_18) ;  /* 0x0000005000007945 */ /* 0x000fd80003800000 */
[----:B------:R-:W-:Y:S05]  /*0670*/  @!P0 BRA `(.L_x_19) ;  /* 0x0000003000008947 */ /* 0x000fea0003800000 */
[----:B------:R-:W-:Y:S01]  /*0680*/  IADD3 R3, R13, -0x1, RZ ;  /* 0xffffffff0d037810 */ /* 0x000fe20007ffe0ff */
[----:B------:R-:W-:Y:S05]  /*0690*/  BRA.DIV ~URZ, `(.L_x_20) ;  /* 0x0000d6827f007947 */ /* 0x000fea000b800000 */
[----:B------:R2:W3:Y:S02]  /*06a0*/  SHFL.IDX PT, R7, R4, R3, 0x1f ;  /* 0x00001f0304077589 */ /* 0x0004e400000e0000 */
.L_x_19:
[----:B------:R-:W-:Y:S05]  /*06b0*/  BSYNC B0 ;  /* 0x0000000000007941 */ /* 0x000fea0003800000 */
.L_x_18:
[----:B------:R-:W-:Y:S01]  /*06c0*/  IABS R0, R11 ;  /* 0x0000000b00007213 */ /* 0x000fe20000000000 */
[----:B--23--:R-:W-:-:S04]  /*06d0*/  IMAD R4, R7, c[0x0][0x538], R12 ;  /* 0x00014e0007047a24 */ /* 0x00cfc800078e020c */
[----:B------:R-:W-:Y:S01]  /*06e0*/  IMAD.MOV.U32 R5, RZ, RZ, R0 ;  /* 0x000000ffff057224 */ /* 0x000fe200078e0000 */
[----:B------:R-:W-:Y:S01]  /*06f0*/  IABS R0, R10 ;  /* 0x0000000a00007213 */ /* 0x000fe20000000000 */
[----:B------:R2:W-:Y:S01]  /*0700*/  STL [R1+0x48], R4 ;  /* 0x0000480401007387 */ /* 0x0005e20000100800 */
[----:B------:R-:W-:Y:S01]  /*0710*/  IADD3 R12, -R4, UR4, RZ ;  /* 0x00000004040c7c10 */ /* 0x000fe2000fffe1ff */
[----:B------:R-:W3:Y:S02]  /*0720*/  I2F.RP R2, R5 ;  /* 0x0000000500027306 */ /* 0x000ee40000209400 */
[----:B------:R-:W-:Y:S01]  /*0730*/  IMAD.MOV.U32 R7, RZ, RZ, R0 ;  /* 0x000000ffff077224 */ /* 0x000fe200078e0000 */
[----:B-1----:R-:W-:Y:S02]  /*0740*/  IABS R6, R12 ;  /* 0x0000000c00067213 */ /* 0x002fe40000000000 */
[----:B------:R-:W-:-:S03]  /*0750*/  IABS R0, R11 ;  /* 0x0000000b00007213 */ /* 0x000fc60000000000 */
[----:B------:R-:W-:Y:S01]  /*0760*/  I2F.RP R8, R7 ;  /* 0x0000000700087306 */ /* 0x000fe20000209400 */
[----:B------:R-:W-:-:S07]  /*0770*/  IADD3 R0, RZ, -R0, RZ ;  /* 0x80000000ff007210 */ /* 0x000fce0007ffe0ff */
[----:B---3--:R-:W1:Y:S02]  /*0780*/  MUFU.RCP R2, R2 ;  /* 0x0000000200027308 */ /* 0x008e640000001000 */
[----:B-1----:R-:W-:-:S06]  /*0790*/  IADD3 R2, R2, 0xffffffe, RZ ;  /* 0x0ffffffe02027810 */ /* 0x002fcc0007ffe0ff */
[----:B------:R-:W1:Y:S02]  /*07a0*/  F2I.FTZ.U32.TRUNC.NTZ R3, R2 ;  /* 0x0000000200037305 */ /* 0x000e64000021f000 */
[----:B-1----:R-:W-:-:S04]  /*07b0*/  IMAD.MOV R2, RZ, RZ, -R3 ;  /* 0x000000ffff027224 */ /* 0x002fc800078e0a03 */
[----:B--2---:R-:W-:Y:S02]  /*07c0*/  IMAD R4, R2, R5, RZ ;  /* 0x0000000502047224 */ /* 0x004fe400078e02ff */
[----:B------:R-:W-:-:S04]  /*07d0*/  IMAD.MOV.U32 R2, RZ, RZ, RZ ;  /* 0x000000ffff027224 */ /* 0x000fc800078e00ff */
[----:B------:R-:W-:-:S04]  /*07e0*/  IMAD.HI.U32 R2, R3, R4, R2 ;  /* 0x0000000403027227 */ /* 0x000fc800078e0002 */
[----:B------:R-:W-:-:S04]  /*07f0*/  IMAD.MOV.U32 R3, RZ, RZ, R6 ;  /* 0x000000ffff037224 */ /* 0x000fc800078e0006 */
[----:B------:R-:W-:-:S04]  /*0800*/  IMAD.HI.U32 R2, R2, R3, RZ ;  /* 0x0000000302027227 */ /* 0x000fc800078e00ff */
[----:B------:R-:W-:Y:S02]  /*0810*/  IMAD R0, R2, R0, R3 ;  /* 0x0000000002007224 */ /* 0x000fe400078e0203 */
[----:B------:R-:W1:Y:S03]  /*0820*/  MUFU.RCP R3, R8 ;  /* 0x0000000800037308 */ /* 0x000e660000001000 */
[----:B------:R-:W-:-:S13]  /*0830*/  ISETP.GT.U32.AND P0, PT, R5, R0, PT ;  /* 0x000000000500720c */ /* 0x000fda0003f04070 */
[----:B------:R-:W-:Y:S01]  /*0840*/  @!P0 IMAD.IADD R0, R0, 0x1, -R5 ;  /* 0x0000000100008824 */ /* 0x000fe200078e0a05 */
[----:B-1----:R-:W-:Y:S02]  /*0850*/  IADD3 R3, R3, 0xffffffe, RZ ;  /* 0x0ffffffe03037810 */ /* 0x002fe40007ffe0ff */
[----:B------:R-:W-:Y:S02]  /*0860*/  @!P0 IADD3 R2, R2, 0x1, RZ ;  /* 0x0000000102028810 */ /* 0x000fe40007ffe0ff */
[----:B------:R-:W-:Y:S02]  /*0870*/  ISETP.GE.U32.AND P2, PT, R0, R5, PT ;  /* 0x000000050000720c */ /* 0x000fe40003f46070 */
[----:B------:R-:W1:Y:S01]  /*0880*/  F2I.FTZ.U32.TRUNC.NTZ R3, R3 ;  /* 0x0000000300037305 */ /* 0x000e62000021f000 */
[----:B------:R-:W-:Y:S02]  /*0890*/  LOP3.LUT R0, R12, R11, RZ, 0x3c, !PT ;  /* 0x0000000b0c007212 */ /* 0x000fe400078e3cff */
[----:B------:R-:W-:-:S02]  /*08a0*/  ISETP.NE.AND P0, PT, R11, RZ, PT ;  /* 0x000000ff0b00720c */ /* 0x000fc40003f05270 */
[----:B------:R-:W-:-:S06]  /*08b0*/  ISETP.GE.AND P1, PT, R0, RZ, PT ;  /* 0x000000ff0000720c */ /* 0x000fcc0003f26270 */
[----:B------:R-:W-:Y:S02]  /*08c0*/  @P2 IADD3 R2, R2, 0x1, RZ ;  /* 0x0000000102022810 */ /* 0x000fe40007ffe0ff */
[----:B-1----:R-:W-:-:S03]  /*08d0*/  IADD3 R0, RZ, -R3, RZ ;  /* 0x80000003ff007210 */ /* 0x002fc60007ffe0ff */
[----:B------:R-:W-:Y:S01]  /*08e0*/  IMAD.MOV.U32 R4, RZ, RZ, R2 ;  /* 0x000000ffff047224 */ /* 0x000fe200078e0002 */
[----:B------:R-:W-:-:S03]  /*08f0*/  MOV R2, RZ ;  /* 0x000000ff00027202 */ /* 0x000fc60000000f00 */
[----:B------:R-:W-:Y:S01]  /*0900*/  @!P1 IMAD.MOV R4, RZ, RZ, -R4 ;  /* 0x000000ffff049224 */ /* 0x000fe200078e0a04 */
[----:B------:R-:W-:Y:S01]  /*0910*/  @!P0 LOP3.LUT R4, RZ, R11, RZ, 0x33, !PT ;  /* 0x0000000bff048212 */ /* 0x000fe200078e33ff */
[----:B------:R-:W-:Y:S01]  /*0920*/  IMAD.MOV.U32 R5, RZ, RZ, R0 ;  /* 0x000000ffff057224 */ /* 0x000fe200078e0000 */
[----:B------:R-:W-:Y:S02]  /*0930*/  IABS R0, R10 ;  /* 0x0000000a00007213 */ /* 0x000fe40000000000 */
[----:B------:R-:W-:Y:S01]  /*0940*/  IABS R8, R4 ;  /* 0x0000000400087213 */ /* 0x000fe20000000000 */
[----:B------:R-:W-:Y:S02]  /*0950*/  IMAD R5, R5, R7, RZ ;  /* 0x0000000705057224 */ /* 0x000fe400078e02ff */
[----:B------:R-:W-:Y:S02]  /*0960*/  IMAD.MOV R6, RZ, RZ, -R0 ;  /* 0x000000ffff067224 */ /* 0x000fe400078e0a00 */
[----:B------:R-:W-:-:S04]  /*0970*/  IMAD.HI.U32 R0, R3, R5, R2 ;  /* 0x0000000503007227 */ /* 0x000fc800078e0002 */
[----:B------:R-:W-:Y:S02]  /*0980*/  IMAD.MOV.U32 R2, RZ, RZ, R8 ;  /* 0x000000ffff027224 */ /* 0x000fe400078e0008 */
[----:B------:R-:W-:Y:S02]  /*0990*/  IMAD.MOV.U32 R3, RZ, RZ, R6 ;  /* 0x000000ffff037224 */ /* 0x000fe400078e0006 */
[----:B------:R-:W-:-:S04]  /*09a0*/  IMAD.HI.U32 R0, R0, R2, RZ ;  /* 0x0000000200007227 */ /* 0x000fc800078e00ff */
[----:B------:R-:W-:Y:S02]  /*09b0*/  IMAD R2, R0, R3, R2 ;  /* 0x0000000300027224 */ /* 0x000fe400078e0202 */
[----:B------:R-:W-:-:S03]  /*09c0*/  IMAD R3, R4, R11, RZ ;  /* 0x0000000b04037224 */ /* 0x000fc600078e02ff */
[----:B------:R-:W-:Y:S02]  /*09d0*/  ISETP.GT.U32.AND P0, PT, R7, R2, PT ;  /* 0x000000020700720c */ /* 0x000fe40003f04070 */
[----:B------:R-:W-:-:S11]  /*09e0*/  IADD3 R3, R12, -R3, RZ ;  /* 0x800000030c037210 */ /* 0x000fd60007ffe0ff */
[----:B------:R-:W-:Y:S01]  /*09f0*/  @!P0 IMAD.IADD R2, R2, 0x1, -R7 ;  /* 0x0000000102028824 */ /* 0x000fe200078e0a07 */
[----:B------:R-:W-:Y:S02]  /*0a00*/  @!P0 IADD3 R0, R0, 0x1, RZ ;  /* 0x0000000100008810 */ /* 0x000fe40007ffe0ff */
[----:B------:R-:W-:Y:S02]  /*0a10*/  ISETP.NE.AND P0, PT, R10, RZ, PT ;  /* 0x000000ff0a00720c */ /* 0x000fe40003f05270 */
[----:B------:R-:W-:Y:S02]  /*0a20*/  ISETP.GE.U32.AND P2, PT, R2, R7, PT ;  /* 0x000000070200720c */ /* 0x000fe40003f46070 */
[----:B------:R-:W-:-:S04]  /*0a30*/  LOP3.LUT R2, R4, R10, RZ, 0x3c, !PT ;  /* 0x0000000a04027212 */ /* 0x000fc800078e3cff */
[----:B------:R-:W-:-:S07]  /*0a40*/  ISETP.GE.AND P1, PT, R2, RZ, PT ;  /* 0x000000ff0200720c */ /* 0x000fce0003f26270 */
[----:B------:R-:W-:-:S06]  /*0a50*/  @P2 IADD3 R0, R0, 0x1, RZ ;  /* 0x0000000100002810 */ /* 0x000fcc0007ffe0ff */
[----:B------:R-:W-:Y:S02]  /*0a60*/  @!P1 IADD3 R0, -R0, RZ, RZ ;  /* 0x000000ff00009210 */ /* 0x000fe40007ffe1ff */
[----:B------:R-:W-:-:S05]  /*0a70*/  @!P0 LOP3.LUT R0, RZ, R10, RZ, 0x33, !PT ;  /* 0x0000000aff008212 */ /* 0x000fca00078e33ff */
[--C-:B------:R-:W-:Y:S02]  /*0a80*/  IMAD.MOV R2, RZ, RZ, -R0.reuse ;  /* 0x000000ffff027224 */ /* 0x100fe400078e0a00 */
[C---:B------:R-:W-:Y:S02]  /*0a90*/  IMAD R0, R10.reuse, 0x1000000, R0 ;  /* 0x010000000a007824 */ /* 0x040fe400078e0200 */
[----:B------:R-:W-:Y:S02]  /*0aa0*/  IMAD R2, R10, R2, R4 ;  /* 0x000000020a027224 */ /* 0x000fe400078e0204 */
[----:B------:R-:W-:Y:S02]  /*0ab0*/  IMAD.IADD R4, R13, 0x1, R9 ;  /* 0x000000010d047824 */ /* 0x000fe400078e0209 */
[----:B------:R-:W-:-:S03]  /*0ac0*/  IMAD R0, R2, 0x10000, R0 ;  /* 0x0001000002007824 */ /* 0x000fc600078e0200 */
[----:B------:R1:W-:Y:S04]  /*0ad0*/  STL [R1+0x54], R4 ;  /* 0x0000540401007387 */ /* 0x0003e80000100800 */
[----:B------:R1:W-:Y:S04]  /*0ae0*/  STL [R1+0x50], R0 ;  /* 0x0000500001007387 */ /* 0x0003e80000100800 */
[----:B------:R1:W-:Y:S01]  /*0af0*/  STL [R1+0x4c], R3 ;  /* 0x00004c0301007387 */ /* 0x0003e20000100800 */
[----:B------:R-:W-:Y:S05]  /*0b00*/  BRA `(.L_x_21) ;  /* 0x0000006000007947 */ /* 0x000fea0003800000 */
.L_x_12:
[----:B------:R-:W-:Y:S01]  /*0b10*/  MOV R0, UR4 ;  /* 0x0000000400007c02 */ /* 0x000fe20008000f00 */
[----:B------:R-:W-:Y:S04]  /*0b20*/  STL [R1+0x4c], RZ ;  /* 0x00004cff01007387 */ /* 0x000fe80000100800 */
[----:B------:R-:W-:Y:S04]  /*0b30*/  STL [R1+0x50], RZ ;  /* 0x000050ff01007387 */ /* 0x000fe80000100800 */
[----:B------:R1:W-:Y:S02]  /*0b40*/  STL [R1+0x48], R0 ;  /* 0x0000480001007387 */ /* 0x0003e40000100800 */
[----:B-1----:R-:W-:-:S05]  /*0b50*/  MOV R0, c[0x0][0x53c] ;  /* 0x00014f0000007a02 */ /* 0x002fca0000000f00 */
[----:B------:R1:W-:Y:S02]  /*0b60*/  STL [R1+0x54], R0 ;  /* 0x0000540001007387 */ /* 0x0003e40000100800 */
.L_x_21:
[----:B-1----:R-:W2:Y:S04]  /*0b70*/  LDL R4, [R1+0x48] ;  /* 0x0000480001047983 */ /* 0x002ea80000100800 */
[----:B------:R-:W2:Y:S04]  /*0b80*/  LDL R5, [R1+0x4c] ;  /* 0x00004c0001057983 */ /* 0x000ea80000100800 */
[----:B------:R-:W2:Y:S04]  /*0b90*/  LDL R6, [R1+0x50] ;  /* 0x0000500001067983 */ /* 0x000ea80000100800 */
[----:B------:R-:W2:Y:S01]  /*0ba0*/  LDL R7, [R1+0x54] ;  /* 0x0000540001077983 */ /* 0x000ea20000100800 */
[----:B------:R-:W-:Y:S01]  /*0bb0*/  ISETP.NE.AND P0, PT, R14, RZ, PT ;  /* 0x000000ff0e00720c */ /* 0x000fe20003f05270 */
[----:B------:R-:W-:-:S12]  /*0bc0*/  WARPSYNC 0xffffffff ;  /* 0xffffffff00007948 */ /* 0x000fd80003800000 */
[----:B--2---:R1:W-:Y:S04]  /*0bd0*/  @!P0 STS.128 [0x1a080], R4 ;  /* 0x01a08004ff008388 */ /* 0x0043e80000000c00 */
[----:B------:R-:W-:Y:S06]  /*0be0*/  BAR.ARV 0x5, 0x100 ;  /* 0x0144000000007b1d */ /* 0x000fec0000002000 */
.L_x_10:
[----:B------:R-:W2:Y:S02]  /*0bf0*/  LDL R0, [R1+0x54] ;  /* 0x0000540001007983 */ /* 0x000ea40000100800 */
[----:B--2---:R-:W-:-:S13]  /*0c00*/  ISETP.GE.AND P0, PT, R0, c[0x0][0x53c], PT ;  /* 0x00014f0000007a0c */ /* 0x004fda0003f06270 */
[----:B------:R-:W-:Y:S05]  /*0c10*/  @P0 EXIT ;  /* 0x000000000000094d */ /* 0x000fea0003800000 */
[----:B------:R-:W2:Y:S02]  /*0c20*/  S2R R17, SR_TID.X ;  /* 0x0000000000117919 */ /* 0x000ea40000002100 */
[----:B--2---:R-:W-:-:S04]  /*0c30*/  SHF.R.S32.HI R10, RZ, 0x1f, R17 ;  /* 0x0000001fff0a7819 */ /* 0x004fc80000011411 */
[CC--:B------:R-:W-:Y:S02]  /*0c40*/  LEA.HI R2, R10.reuse, R17.reuse, RZ, 0x4 ;  /* 0x000000110a027211 */ /* 0x0c0fe400078f20ff */
[CC--:B------:R-:W-:Y:S02]  /*0c50*/  LEA.HI R14, R10.reuse, R17.reuse, RZ, 0x2 ;  /* 0x000000110a0e7211 */ /* 0x0c0fe400078f10ff */
[----:B------:R-:W-:Y:S02]  /*0c60*/  SHF.R.S32.HI R3, RZ, 0x4, R2 ;  /* 0x00000004ff037819 */ /* 0x000fe40000011402 */
[----:B------:R-:W-:Y:S02]  /*0c70*/  LEA.HI R12, R10, R17, RZ, 0x3 ;  /* 0x000000110a0c7211 */ /* 0x000fe400078f18ff */
[----:B------:R-:W-:Y:S02]  /*0c80*/  LEA.HI R0, R2, R3, RZ, 0x1 ;  /* 0x0000000302007211 */ /* 0x000fe400078f08ff */
[----:B-1----:R-:W-:-:S02]  /*0c90*/  SHF.R.S32.HI R7, RZ, 0x2, R14 ;  /* 0x00000002ff077819 */ /* 0x002fc4000001140e */
[----:B------:R-:W-:Y:S02]  /*0ca0*/  LOP3.LUT R0, R0, 0xfffffffe, RZ, 0xc0, !PT ;  /* 0xfffffffe00007812 */ /* 0x000fe400078ec0ff */
[----:B------:R-:W-:Y:S02]  /*0cb0*/  SHF.R.S32.HI R4, RZ, 0x3, R12 ;  /* 0x00000003ff047819 */ /* 0x000fe4000001140c */
[----:B------:R-:W-:Y:S01]  /*0cc0*/  LEA.HI R9, R10, R17, RZ, 0x5 ;  /* 0x000000110a097211 */ /* 0x000fe200078f28ff */
[----:B------:R-:W-:Y:S01]  /*0cd0*/  IMAD.IADD R13, R3, 0x1, -R0 ;  /* 0x00000001030d7824 */ /* 0x000fe200078e0a00 */
[----:B------:R-:W-:Y:S01]  /*0ce0*/  LOP3.LUT R0, R2, 0xfffffff0, RZ, 0xc0, !PT ;  /* 0xfffffff002007812 */ /* 0x000fe200078ec0ff */
[----:B------:R-:W-:Y:S01]  /*0cf0*/  IMAD.SHL.U32 R4, R4, 0x40, RZ ;  /* 0x0000004004047824 */ /* 0x000fe200078e00ff */
[----:B------:R-:W-:Y:S02]  /*0d00*/  SHF.R.S32.HI R2, RZ, 0x1f, R14 ;  /* 0x0000001fff027819 */ /* 0x000fe4000001140e */
[----:B------:R-:W-:Y:S01]  /*0d10*/  LOP3.LUT R3, R12, 0xfffffff8, RZ, 0xc0, !PT ;  /* 0xfffffff80c037812 */ /* 0x000fe200078ec0ff */
[----:B------:R-:W-:Y:S01]  /*0d20*/  IMAD.IADD R0, R17, 0x1, -R0 ;  /* 0x0000000111007824 */ /* 0x000fe200078e0a00 */
[----:B------:R-:W-:-:S02]  /*0d30*/  LEA.HI R2, R2, R7, RZ, 0x3 ;  /* 0x0000000702027211 */ /* 0x000fc400078f18ff */
[----:B------:R-:W-:Y:S01]  /*0d40*/  SHF.R.S32.HI R242, RZ, 0x5, R9 ;  /* 0x00000005fff27819 */ /* 0x000fe20000011409 */
[----:B------:R-:W-:Y:S01]  /*0d50*/  IMAD.IADD R6, R17, 0x1, -R3 ;  /* 0x0000000111067824 */ /* 0x000fe200078e0a03 */
[----:B------:R-:W-:Y:S02]  /*0d60*/  SHF.R.S32.HI R5, RZ, 0x1f, R0 ;  /* 0x0000001fff057819 */ /* 0x000fe40000011400 */
[----:B------:R-:W-:Y:S01]  /*0d70*/  LOP3.LUT R3, R2, 0xfffffff8, RZ, 0xc0, !PT ;  /* 0xfffffff802037812 */ /* 0x000fe200078ec0ff */
[----:B------:R-:W-:Y:S01]  /*0d80*/  IMAD.SHL.U32 R20, R6, 0x8, RZ ;  /* 0x0000000806147824 */ /* 0x000fe200078e00ff */
[----:B------:R-:W-:Y:S01]  /*0d90*/  LOP3.LUT R2, R4, 0x1c0, RZ, 0xc0, !PT ;  /* 0x000001c004027812 */ /* 0x000fe200078ec0ff */
[----:B------:R-:W-:Y:S01]  /*0da0*/  IMAD.SHL.U32 R6, R6, 0x40, RZ ;  /* 0x0000004006067824 */ /* 0x000fe200078e00ff */
[----:B------:R-:W-:Y:S01]  /*0db0*/  LEA.HI R11, R5, R0, RZ, 0x3 ;  /* 0x00000000050b7211 */ /* 0x000fe200078f18ff */
[----:B------:R-:W-:Y:S01]  /*0dc0*/  IMAD.IADD R7, R7, 0x1, -R3 ;  /* 0x0000000107077824 */ /* 0x000fe200078e0a03 */
[----:B------:R-:W-:-:S02]  /*0dd0*/  SHF.R.U32.HI R4, RZ, 0x3, R2 ;  /* 0x00000003ff047819 */ /* 0x000fc40000011602 */
[----:B------:R-:W-:Y:S02]  /*0de0*/  LOP3.LUT R3, R2, 0x38, R20, 0xf8, !PT ;  /* 0x0000003802037812 */ /* 0x000fe400078ef814 */
[----:B------:R-:W-:Y:S02]  /*0df0*/  LOP3.LUT R2, R11, 0xfffffff8, RZ, 0xc0, !PT ;  /* 0xfffffff80b027812 */ /* 0x000fe400078ec0ff */
[----:B------:R-:W-:Y:S02]  /*0e00*/  LOP3.LUT R8, R3, R4, RZ, 0x3c, !PT ;  /* 0x0000000403087212 */ /* 0x000fe400078e3cff */
[----:B------:R-:W-:Y:S01]  /*0e10*/  SHF.R.S32.HI R3, RZ, 0x1f, R9 ;  /* 0x0000001fff037819 */ /* 0x000fe20000011409 */
[----:B------:R-:W-:Y:S01]  /*0e20*/  IMAD.IADD R5, R0, 0x1, -R2 ;  /* 0x0000000100057824 */ /* 0x000fe200078e0a02 */
[----:B------:R-:W-:Y:S02]  /*0e30*/  LOP3.LUT R2, R9, 0xffffffe0, RZ, 0xc0, !PT ;  /* 0xffffffe009027812 */ /* 0x000fe400078ec0ff */
[----:B------:R-:W-:-:S02]  /*0e40*/  LOP3.LUT R0, R6, 0x1c0, RZ, 0xc0, !PT ;  /* 0x000001c006007812 */ /* 0x000fc400078ec0ff */
[----:B------:R-:W-:Y:S01]  /*0e50*/  LEA.HI R6, R10, R17, RZ, 0x6 ;  /* 0x000000110a067211 */ /* 0x000fe200078f30ff */
[----:B------:R-:W-:Y:S01]  /*0e60*/  IMAD.IADD R16, R17, 0x1, -R2 ;  /* 0x0000000111107824 */ /* 0x000fe200078e0a02 */
[----:B------:R-:W-:Y:S02]  /*0e70*/  LOP3.LUT R4, R0, 0x8, R12, 0xf8, !PT ;  /* 0x0000000800047812 */ /* 0x000fe400078ef80c */
[----:B------:R-:W-:Y:S02]  /*0e80*/  SHF.R.U32.HI R2, RZ, 0x3, R0 ;  /* 0x00000003ff027819 */ /* 0x000fe40000011600 */
[----:B------:R-:W-:Y:S02]  /*0e90*/  LEA.HI R0, R3, R242, RZ, 0x3 ;  /* 0x000000f203007211 */ /* 0x000fe400078f18ff */
[----:B------:R-:W-:Y:S02]  /*0ea0*/  SHF.R.S32.HI R9, RZ, 0x1f, R16 ;  /* 0x0000001fff097819 */ /* 0x000fe40000011410 */
[----:B------:R-:W-:Y:S01]  /*0eb0*/  LOP3.LUT R12, R4, R2, RZ, 0x3c, !PT ;  /* 0x00000002040c7212 */ /* 0x000fe200078e3cff */
[----:B------:R-:W-:Y:S01]  /*0ec0*/  IMAD.SHL.U32 R2, R6, 0x8, RZ ;  /* 0x0000000806027824 */ /* 0x000fe200078e00ff */
[----:B------:R-:W-:Y:S01]  /*0ed0*/  LOP3.LUT R0, R0, 0xffffff8, RZ, 0xc0, !PT ;  /* 0x0ffffff800007812 */ /* 0x000fe200078ec0ff */
[----:B------:R-:W-:Y:S01]  /*0ee0*/  IMAD.MOV.U32 R6, RZ, RZ, 0x10 ;  /* 0x00000010ff067424 */ /* 0x000fe200078e00ff */
[----:B------:R-:W-:-:S02]  /*0ef0*/  LEA.HI R9, R9, R16, RZ, 0x2 ;  /* 0x0000001009097211 */ /* 0x000fc400078f10ff */
[----:B------:R-:W-:Y:S02]  /*0f00*/  LOP3.LUT R3, R7, 0x1, RZ, 0xc0, !PT ;  /* 0x0000000107037812 */ /* 0x000fe400078ec0ff */
[----:B------:R-:W-:Y:S01]  /*0f10*/  LOP3.LUT R248, R8, 0x7ffffe00, R2, 0xf8, !PT ;  /* 0x7ffffe0008f87812 */ /* 0x000fe200078ef802 */
[----:B------:R-:W-:Y:S01]  /*0f20*/  IMAD.IADD R2, R242, 0x1, -R0 ;  /* 0x00000001f2027824 */ /* 0x000fe200078e0a00 */
[----:B------:R-:W-:Y:S02]  /*0f30*/  SHF.R.S32.HI R0, RZ, 0x2, R9 ;  /* 0x00000002ff007819 */ /* 0x000fe40000011409 */
[----:B------:R-:W-:Y:S01]  /*0f40*/  ISETP.NE.U32.AND P4, PT, R3, 0x1, PT ;  /* 0x000000010300780c */ /* 0x000fe20003f85070 */
[C---:B------:R-:W-:Y:S01]  /*0f50*/  IMAD.SHL.U32 R3, R5.reuse, 0x40, RZ ;  /* 0x0000004005037824 */ /* 0x040fe200078e00ff */
[----:B------:R-:W-:Y:S01]  /*0f60*/  LOP3.LUT R4, R14, 0xfffffffc, RZ, 0xc0, !PT ;  /* 0xfffffffc0e047812 */ /* 0x000fe200078ec0ff */
[----:B------:R-:W-:Y:S01]  /*0f70*/  IMAD R15, R2, 0x10, R0 ;  /* 0x00000010020f7824 */ /* 0x000fe200078e0200 */
[----:B------:R-:W-:Y:S01]  /*0f80*/  LOP3.LUT P3, RZ, R5, 0x2, RZ, 0xc0, !PT ;  /* 0x0000000205ff7812 */ /* 0x000fe2000786c0ff */
[----:B------:R-:W-:Y:S01]  /*0f90*/  IMAD.SHL.U32 R2, R13, 0x8, RZ ;  /* 0x000000080d027824 */ /* 0x000fe200078e00ff */
[----:B------:R-:W-:Y:S01]  /*0fa0*/  LOP3.LUT R0, R3, 0x1c0, RZ, 0xc0, !PT ;  /* 0x000001c003007812 */ /* 0x000fe200078ec0ff */
[----:B------:R-:W-:Y:S01]  /*0fb0*/  IMAD.IADD R3, R17, 0x1, -R4 ;  /* 0x0000000111037824 */ /* 0x000fe200078e0a04 */
[----:B------:R-:W-:Y:S01]  /*0fc0*/  LOP3.LUT P0, RZ, R5, 0x4, RZ, 0xc0, !PT ;  /* 0x0000000405ff7812 */ /* 0x000fe2000780c0ff */
[C---:B------:R-:W-:Y:S01]  /*0fd0*/  IMAD.SHL.U32 R4, R7.reuse, 0x40, RZ ;  /* 0x0000004007047824 */ /* 0x040fe200078e00ff */
[----:B------:R-:W-:Y:S01]  /*0fe0*/  LOP3.LUT R5, R0, 0x8, R2, 0xf8, !PT ;  /* 0x0000000800057812 */ /* 0x000fe200078ef802 */
[----:B------:R-:W-:Y:S01]  /*0ff0*/  IMAD.MOV.U32 R14, RZ, RZ, 0x20 ;  /* 0x00000020ff0e7424 */ /* 0x000fe200078e00ff */
[----:B------:R-:W-:Y:S01]  /*1000*/  SHF.R.U32.HI R2, RZ, 0x3, R0 ;  /* 0x00000003ff027819 */ /* 0x000fe20000011600 */
[----:B------:R-:W-:Y:S01]  /*1010*/  STL [R1+0x98], R15 ;  /* 0x0000980f01007387 */ /* 0x000fe20000100800 */
[----:B------:R-:W-:Y:S01]  /*1020*/  R2P PR, R7, 0x6 ;  /* 0x0000000607007804 */ /* 0x000fe20000000000 */
[----:B------:R-:W-:Y:S01]  /*1030*/  IMAD.SHL.U32 R248, R248, 0x2, RZ ;  /* 0x00000002f8f87824 */ /* 0x000fe200078e00ff */
[----:B------:R-:W-:Y:S01]  /*1040*/  LOP3.LUT R7, R5, R2, RZ, 0x3c, !PT ;  /* 0x0000000205077212 */ /* 0x000fe200078e3cff */
[----:B------:R-:W-:Y:S01]  /*1050*/  IMAD R5, R242, 0x200, R3 ;  /* 0x00000200f2057824 */ /* 0x000fe200078e0203 */
[----:B------:R-:W-:-:S02]  /*1060*/  LEA.HI R0, R3, R3, RZ, 0x1 ;  /* 0x0000000303007211 */ /* 0x000fc400078f08ff */
[----:B------:R-:W-:Y:S02]  /*1070*/  LOP3.LUT R2, R4, 0x1c0, RZ, 0xc0, !PT ;  /* 0x000001c004027812 */ /* 0x000fe400078ec0ff */
[----:B------:R-:W-:Y:S02]  /*1080*/  LOP3.LUT R0, R0, 0x1ffffffe, RZ, 0xc0, !PT ;  /* 0x1ffffffe00007812 */ /* 0x000fe400078ec0ff */
[----:B------:R-:W-:Y:S02]  /*1090*/  LEA.HI R2, R2, R2, RZ, 0x1d ;  /* 0x0000000202027211 */ /* 0x000fe400078fe8ff */
[----:B------:R-:W-:Y:S01]  /*10a0*/  IADD3 R18, R20, 0x40, RZ ;  /* 0x0000004014127810 */ /* 0x000fe20007ffe0ff */
[----:B------:R-:W-:Y:S01]  /*10b0*/  IMAD.IADD R10, R3, 0x1, -R0 ;  /* 0x00000001030a7824 */ /* 0x000fe200078e0a00 */
[----:B------:R-:W-:Y:S01]  /*10c0*/  SHF.R.S32.HI R21, RZ, 0x1f, R20 ;  /* 0x0000001fff157819 */ /* 0x000fe20000011414 */
[----:B------:R-:W-:Y:S01]  /*10d0*/  IMAD.U32 R8, R5, 0x2, R2 ;  /* 0x0000000205087824 */ /* 0x000fe200078e0002 */
[----:B------:R-:W-:Y:S01]  /*10e0*/  SEL R4, R6, 0xfffffff0, !P3 ;  /* 0xfffffff006047807 */ /* 0x000fe20005800000 */
[----:B------:R-:W-:Y:S01]  /*10f0*/  IMAD.SHL.U32 R6, R11, 0x40, RZ ;  /* 0x000000400b067824 */ /* 0x000fe200078e00ff */
[----:B------:R-:W-:Y:S01]  /*1100*/  SEL R3, R14, 0xffffffe0, !P0 ;  /* 0xffffffe00e037807 */ /* 0x000fe20004000000 */
[----:B------:R-:W-:Y:S01]  /*1110*/  STL.64 [R1+0x28], R20 ;  /* 0x0000281401007387 */ /* 0x000fe20000100a00 */
[----:B------:R-:W-:Y:S01]  /*1120*/  IADD3 R17, R20, 0x80, RZ ;  /* 0x0000008014117810 */ /* 0x000fe20007ffe0ff */
[----:B------:R-:W-:Y:S01]  /*1130*/  IMAD R0, R13, 0x200, R12 ;  /* 0x000002000d007824 */ /* 0x000fe200078e020c */
[----:B------:R-:W-:Y:S01]  /*1140*/  LOP3.LUT R2, R9, 0x7ffffffc, RZ, 0xc0, !PT ;  /* 0x7ffffffc09027812 */ /* 0x000fe200078ec0ff */
[----:B------:R-:W-:Y:S01]  /*1150*/  STL [R1+0x30], R18 ;  /* 0x0000301201007387 */ /* 0x000fe20000100800 */
[----:B------:R-:W-:Y:S01]  /*1160*/  SHF.R.S32.HI R9, RZ, 0x1f, R18 ;  /* 0x0000001fff097819 */ /* 0x000fe20000011412 */
[----:B------:R-:W-:Y:S01]  /*1170*/  IMAD.IADD R4, R4, 0x1, R3 ;  /* 0x0000000104047824 */ /* 0x000fe200078e0203 */
[----:B------:R-:W-:Y:S01]  /*1180*/  IADD3 R5, R20, 0xc0, RZ ;  /* 0x000000c014057810 */ /* 0x000fe20007ffe0ff */
[----:B------:R-:W-:Y:S01]  /*1190*/  STL [R1+0x34], R17 ;  /* 0x0000341101007387 */ /* 0x000fe20000100800 */
[----:B------:R-:W-:Y:S01]  /*11a0*/  LOP3.LUT R3, R7, 0x7ffffe00, R6, 0xf8, !PT ;  /* 0x7ffffe0007037812 */ /* 0x000fe200078ef806 */
[----:B------:R-:W-:Y:S01]  /*11b0*/  IMAD.IADD R2, R16, 0x1, -R2 ;  /* 0x0000000110027824 */ /* 0x000fe200078e0a02 */
[----:B------:R-:W-:Y:S01]  /*11c0*/  SHF.R.S32.HI R6, RZ, 0x1f, R17 ;  /* 0x0000001fff067819 */ /* 0x000fe20000011411 */
[----:B------:R-:W-:Y:S01]  /*11d0*/  STL [R1+0x68], R9 ;  /* 0x0000680901007387 */ /* 0x000fe20000100800 */
[----:B------:R-:W-:Y:S01]  /*11e0*/  IMAD.MOV.U32 R7, RZ, RZ, 0x40 ;  /* 0x00000040ff077424 */ /* 0x000fe200078e00ff */
[----:B------:R-:W-:Y:S01]  /*11f0*/  LEA R11, R8, 0x80, 0x1 ;  /* 0x00000080080b7811 */ /* 0x000fe200078e08ff */
[----:B------:R-:W-:Y:S01]  /*1200*/  IMAD.SHL.U32 R8, R2, 0x2, RZ ;  /* 0x0000000202087824 */ /* 0x000fe200078e00ff */
[----:B------:R1:W-:Y:S01]  /*1210*/  STL [R1+0x38], R5 ;  /* 0x0000380501007387 */ /* 0x0003e20000100800 */
[----:B------:R-:W-:Y:S01]  /*1220*/  IMAD R2, R10, 0x8, R15 ;  /* 0x000000080a027824 */ /* 0x000fe200078e020f */
[----:B------:R-:W-:-:S02]  /*1230*/  LEA R134, R0, 0x14080, 0x1 ;  /* 0x0001408000867811 */ /* 0x000fc400078e08ff */
[----:B------:R2:W-:Y:S01]  /*1240*/  STL [R1+0x64], R6 ;  /* 0x0000640601007387 */ /* 0x0005e20000100800 */
[----:B------:R-:W-:Y:S02]  /*1250*/  SEL R0, R7, 0xffffffc0, !P0 ;  /* 0xffffffc007007807 */ /* 0x000fe40004000000 */
[----:B------:R-:W-:-:S05]  /*1260*/  LEA R236, R3, 0x4080, 0x1 ;  /* 0x0000408003ec7811 */ /* 0x000fca00078e08ff */
[--C-:B------:R-:W-:Y:S02]  /*1270*/  IMAD R242, R242, 0x800, R236.reuse ;  /* 0x00000800f2f27824 */ /* 0x100fe400078e02ec */
[----:B------:R-:W-:Y:S02]  /*1280*/  IMAD R241, R4, 0x2, R236 ;  /* 0x0000000204f17824 */ /* 0x000fe400078e02ec */
[----:B------:R-:W-:Y:S02]  /*1290*/  IMAD.IADD R237, R236, 0x1, R0 ;  /* 0x00000001eced7824 */ /* 0x000fe400078e0200 */
[----:B------:R-:W-:Y:S01]  /*12a0*/  IMAD.IADD R245, R0, 0x1, R242 ;  /* 0x0000000100f57824 */ /* 0x000fe200078e02f2 */
[----:B-1----:R-:W-:Y:S02]  /*12b0*/  SHF.R.S32.HI R5, RZ, 0x1f, R5 ;  /* 0x0000001fff057819 */ /* 0x002fe40000011405 */
[----:B--2---:R-:W-:-:S03]  /*12c0*/  SEL R6, R14, 0xffffffe0, !P1 ;  /* 0xffffffe00e067807 */ /* 0x004fc60004800000 */
[----:B------:R1:W-:Y:S04]  /*12d0*/  STL [R1+0x60], R5 ;  /* 0x0000600501007387 */ /* 0x0003e80000100800 */
[----:B------:R2:W-:Y:S01]  /*12e0*/  STL [R1+0x3c], R8 ;  /* 0x00003c0801007387 */ /* 0x0005e20000100800 */
[----:B------:R-:W-:-:S03]  /*12f0*/  IMAD.IADD R9, R11, 0x1, R6 ;  /* 0x000000010b097824 */ /* 0x000fc600078e0206 */
[----:B------:R-:W-:Y:S04]  /*1300*/  STL [R1+0x70], R11 ;  /* 0x0000700b01007387 */ /* 0x000fe80000100800 */
[----:B------:R3:W-:Y:S04]  /*1310*/  STL [R1+0x9c], R2 ;  /* 0x00009c0201007387 */ /* 0x0007e80000100800 */
[----:B------:R-:W-:Y:S01]  /*1320*/  STL [R1+0x7c], R9 ;  /* 0x00007c0901007387 */ /* 0x000fe20000100800 */
[----:B-1----:R-:W-:Y:S02]  /*1330*/  SEL R5, R7, 0xffffffc0, !P2 ;  /* 0xffffffc007057807 */ /* 0x002fe40005000000 */
[----:B--2---:R-:W-:-:S03]  /*1340*/  IADD3 R8, R11, -0x10, RZ ;  /* 0xfffffff00b087810 */ /* 0x004fc60007ffe0ff */
[C---:B------:R-:W-:Y:S01]  /*1350*/  IMAD.IADD R7, R11.reuse, 0x1, R5 ;  /* 0x000000010b077824 */ /* 0x040fe200078e0205 */
[----:B------:R-:W-:-:S04]  /*1360*/  @P4 IADD3 R8, R11, 0x10, RZ ;  /* 0x000000100b084810 */ /* 0x000fc80007ffe0ff */
[----:B------:R1:W-:Y:S01]  /*1370*/  STL [R1+0x8c], R7 ;  /* 0x00008c0701007387 */ /* 0x0003e20000100800 */
[--C-:B------:R-:W-:Y:S01]  /*1380*/  IMAD.IADD R3, R6, 0x1, R8.reuse ;  /* 0x0000000106037824 */ /* 0x100fe200078e0208 */
[----:B---3--:R-:W-:Y:S01]  /*1390*/  SEL R2, R14, 0xffffffe0, !P3 ;  /* 0xffffffe00e027807 */ /* 0x008fe20005800000 */
[----:B------:R-:W-:Y:S01]  /*13a0*/  IMAD.IADD R6, R5, 0x1, R8 ;  /* 0x0000000105067824 */ /* 0x000fe200078e0208 */
[----:B------:R2:W-:Y:S02]  /*13b0*/  STL [R1+0x74], R8 ;  /* 0x0000740801007387 */ /* 0x0005e40000100800 */
[--C-:B------:R-:W-:Y:S01]  /*13c0*/  IADD3 R239, R0, R236, R2.reuse ;  /* 0x000000ec00ef7210 */ /* 0x100fe20007ffe002 */
[----:B------:R-:W-:Y:S02]  /*13d0*/  IMAD.IADD R238, R236, 0x1, R2 ;  /* 0x00000001ecee7824 */ /* 0x000fe400078e0202 */
[----:B------:R-:W-:Y:S02]  /*13e0*/  IMAD.IADD R243, R2, 0x1, R242 ;  /* 0x0000000102f37824 */ /* 0x000fe400078e02f2 */
[----:B------:R-:W-:-:S02]  /*13f0*/  IMAD.IADD R2, R3, 0x1, R5 ;  /* 0x0000000103027824 */ /* 0x000fc400078e0205 */
[----:B------:R-:W-:Y:S02]  /*1400*/  IMAD.IADD R244, R0, 0x1, R243 ;  /* 0x0000000100f47824 */ /* 0x000fe400078e02f3 */
[----:B-1----:R-:W-:-:S05]  /*1410*/  IMAD.IADD R7, R9, 0x1, R5 ;  /* 0x0000000109077824 */ /* 0x002fca00078e0205 */
[----:B------:R2:W-:Y:S04]  /*1420*/  STL [R1+0x88], R7 ;  /* 0x0000880701007387 */ /* 0x0005e80000100800 */
[----:B------:R2:W-:Y:S04]  /*1430*/  STL [R1+0x84], R6 ;  /* 0x0000840601007387 */ /* 0x0005e80000100800 */
[----:B------:R2:W-:Y:S04]  /*1440*/  STL [R1+0x78], R3 ;  /* 0x0000780301007387 */ /* 0x0005e80000100800 */
[----:B------:R2:W-:Y:S02]  /*1450*/  STL [R1+0x80], R2 ;  /* 0x0000800201007387 */ /* 0x0005e40000100800 */
.L_x_92:
[----:B------:R-:W3:Y:S01]  /*1460*/  LDL R0, [R1+0x54] ;  /* 0x0000540001007983 */ /* 0x000ee20000100800 */
[----:B------:R-:W-:Y:S01]  /*1470*/  IMAD.MOV.U32 R12, RZ, RZ, 0x4 ;  /* 0x00000004ff0c7424 */ /* 0x000fe200078e00ff */
[----:B------:R-:W-:-:S02]  /*1480*/  ISETP.NE.U32.AND P0, PT, RZ, c[0x0][0x370], PT ;  /* 0x0000dc00ff007a0c */ /* 0x000fc40003f05070 */
[----:B------:R-:W4:Y:S02]  /*1490*/  LDL R10, [R1+0x50] ;  /* 0x00005000010a7983 */ /* 0x000f240000100800 */
[----:B------:R-:W-:Y:S01]  /*14a0*/  ISETP.NE.AND.EX P1, PT, RZ, c[0x0][0x374], PT, P0 ;  /* 0x0000dd00ff007a0c */ /* 0x000fe20003f25300 */
[----:B--23--:R-:W-:-:S05]  /*14b0*/  IMAD.WIDE R2, R0, R12, c[0x0][0x588] ;  /* 0x0001620000027625 */ /* 0x00cfca00078e020c */
[----:B------:R-:W2:Y:S01]  /*14c0*/  LDG.E R32, [R2.64] ;  /* 0x0000000602207981 */ /* 0x000ea2000c1e1900 */
[----:B------:R-:W-:Y:S01]  /*14d0*/  ISETP.NE.U32.AND P3, PT, RZ, c[0x0][0x360], PT ;  /* 0x0000d800ff007a0c */ /* 0x000fe20003f65070 */
[----:B------:R-:W-:Y:S01]  /*14e0*/  CS2R R8, SRZ ;  /* 0x0000000000087805 */ /* 0x000fe2000001ff00 */
[----:B------:R-:W-:Y:S02]  /*14f0*/  ISETP.NE.U32.AND P4, PT, RZ, c[0x0][0x348], PT ;  /* 0x0000d200ff007a0c */ /* 0x000fe40003f85070 */
[----:B------:R-:W-:Y:S02]  /*1500*/  ISETP.NE.AND.EX P3, PT, RZ, c[0x0][0x364], PT, P3 ;  /* 0x0000d900ff007a0c */ /* 0x000fe40003f65330 */
[----:B------:R-:W-:Y:S02]  /*1510*/  ISETP.NE.U32.AND P2, PT, RZ, c[0x0][0x350], PT ;  /* 0x0000d400ff007a0c */ /* 0x000fe40003f45070 */
[----:B------:R-:W-:Y:S02]  /*1520*/  ISETP.NE.AND.EX P4, PT, RZ, c[0x0][0x34c], PT, P4 ;  /* 0x0000d300ff007a0c */ /* 0x000fe40003f85340 */
[----:B------:R-:W-:Y:S01]  /*1530*/  ISETP.NE.AND.EX P5, PT, RZ, c[0x0][0x354], PT, P2 ;  /* 0x0000d500ff007a0c */ /* 0x000fe20003fa5320 */
[----:B------:R-:W-:Y:S01]  /*1540*/  IMAD.MOV.U32 R11, RZ, RZ, RZ ;  /* 0x000000ffff0b7224 */ /* 0x000fe200078e00ff */
[----:B--2---:R-:W-:Y:S01]  /*1550*/  SHF.R.S32.HI R31, RZ, 0x1f, R32 ;  /* 0x0000001fff1f7819 */ /* 0x004fe20000011420 */
[----:B------:R1:W-:Y:S01]  /*1560*/  STL [R1+0x40], R32 ;  /* 0x0000402001007387 */ /* 0x0003e20000100800 */
[----:B------:R-:W-:-:S02]  /*1570*/  @P1 LEA R2, P0, R32, c[0x0][0x370], 0x2 ;  /* 0x0000dc0020021a11 */ /* 0x000fc400078010ff */
[C---:B------:R-:W-:Y:S01]  /*1580*/  LEA R4, P2, R32.reuse, c[0x0][0x348], 0x2 ;  /* 0x0000d20020047a11 */ /* 0x040fe200078410ff */
[----:B------:R1:W-:Y:S01]  /*1590*/  STL [R1+0x5c], R31 ;  /* 0x00005c1f01007387 */ /* 0x0003e20000100800 */
[C---:B------:R-:W-:Y:S02]  /*15a0*/  @P1 LEA.HI.X R3, R32.reuse, c[0x0][0x374], R31, 0x2, P0 ;  /* 0x0000dd0020031a11 */ /* 0x040fe400000f141f */
[----:B------:R-:W-:-:S03]  /*15b0*/  @P3 LEA R6, P0, R32, c[0x0][0x360], 0x2 ;  /* 0x0000d80020063a11 */ /* 0x000fc600078010ff */
[----:B------:R2:W5:Y:S01]  /*15c0*/  @P1 LDG.E R8, [R2.64] ;  /* 0x0000000602081981 */ /* 0x000562000c1e1900 */
[C-C-:B------:R-:W-:Y:S02]  /*15d0*/  @P3 LEA.HI.X R7, R32.reuse, c[0x0][0x364], R31.reuse, 0x2, P0 ;  /* 0x0000d90020073a11 */ /* 0x140fe400000f141f */
[----:B------:R-:W-:Y:S02]  /*15e0*/  LEA.HI.X R5, R32, c[0x0][0x34c], R31, 0x2, P2 ;  /* 0x0000d30020057a11 */ /* 0x000fe400010f141f */
[----:B----4-:R-:W-:Y:S01]  /*15f0*/  LOP3.LUT R30, R10, 0xffff, RZ, 0xc0, !PT ;  /* 0x0000ffff0a1e7812 */ /* 0x010fe200078ec0ff */
[----:B------:R1:W5:Y:S01]  /*1600*/  @P3 LDG.E R14, [R6.64] ;  /* 0x00000006060e3981 */ /* 0x000362000c1e1900 */
[----:B------:R-:W-:Y:S01]  /*1610*/  YIELD ;  /* 0x0000000000007946 */ /* 0x000fe20003800000 */
[----:B------:R-:W-:Y:S02]  /*1620*/  P2R R21, PR, RZ, 0x20 ;  /* 0x00000020ff157803 */ /* 0x000fe40000000000 */
[----:B------:R1:W5:Y:S01]  /*1630*/  @P4 LDG.E R11, [R4.64] ;  /* 0x00000006040b4981 */ /* 0x000362000c1e1900 */
[----:B--2---:R-:W-:-:S04]  /*1640*/  LEA R2, P1, R32, c[0x0][0x350], 0x2 ;  /* 0x0000d40020027a11 */ /* 0x004fc800078210ff */
[----:B------:R-:W-:-:S05]  /*1650*/  LEA.HI.X R3, R32, c[0x0][0x354], R31, 0x2, P1 ;  /* 0x0000d50020037a11 */ /* 0x000fca00008f141f */
[----:B------:R1:W5:Y:S04]  /*1660*/  @P5 LDG.E R9, [R2.64] ;  /* 0x0000000602095981 */ /* 0x000368000c1e1900 */
[----:B------:R1:W-:Y:S01]  /*1670*/  STL [R1+0x58], R30 ;  /* 0x0000581e01007387 */ /* 0x0003e20000100800 */
[----:B------:R-:W-:Y:S05]  /*1680*/  @P3 BRA `(.L_x_22) ;  /* 0x0000005000003947 */ /* 0x000fea0003800000 */
[----:B-----5:R-:W-:Y:S01]  /*1690*/  MOV R14, c[0x0][0x168] ;  /* 0x00005a00000e7a02 */ /* 0x020fe20000000f00 */
[----:B------:R-:W-:Y:S05]  /*16a0*/  @!P4 BRA `(.L_x_22) ;  /* 0x000000300000c947 */ /* 0x000fea0003800000 */
[----:B-1----:R-:W2:Y:S04]  /*16b0*/  LDG.E R6, [R4.64] ;  /* 0x0000000604067981 */ /* 0x002ea8000c1e1900 */
[----:B------:R-:W2:Y:S02]  /*16c0*/  LDG.E R0, [R4.64+0x4] ;  /* 0x0000040604007981 */ /* 0x000ea4000c1e1900 */
[----:B--2---:R-:W-:-:S02]  /*16d0*/  IADD3 R14, -R6, R0, RZ ;  /* 0x00000000060e7210 */ /* 0x004fc40007ffe1ff */
.L_x_22:
[----:B------:R-:W-:-:S04]  /*16e0*/  ISETP.NE.U32.AND P0, PT, RZ, c[0x0][0x368], PT ;  /* 0x0000da00ff007a0c */ /* 0x000fc80003f05070 */
[----:B------:R-:W-:-:S13]  /*16f0*/  ISETP.NE.AND.EX P0, PT, RZ, c[0x0][0x36c], PT, P0 ;  /* 0x0000db00ff007a0c */ /* 0x000fda0003f05300 */
[----:B------:R-:W-:Y:S05]  /*1700*/  @!P0 BRA `(.L_x_23) ;  /* 0x0000004000008947 */ /* 0x000fea0003800000 */
[----:B-1----:R-:W-:-:S04]  /*1710*/  LEA R2, P0, R32, c[0x0][0x368], 0x2 ;  /* 0x0000da0020027a11 */ /* 0x002fc800078010ff */
[----:B------:R-:W-:-:S05]  /*1720*/  LEA.HI.X R3, R32, c[0x0][0x36c], R31, 0x2, P0 ;  /* 0x0000db0020037a11 */ /* 0x000fca00000f141f */
[----:B------:R1:W5:Y:S01]  /*1730*/  LDG.E R0, [R2.64] ;  /* 0x0000000602007981 */ /* 0x000362000c1e1900 */
[----:B------:R-:W-:Y:S05]  /*1740*/  BRA `(.L_x_24) ;  /* 0x0000005000007947 */ /* 0x000fea0003800000 */
.L_x_23:
[----:B------:R-:W-:Y:S01]  /*1750*/  MOV R0, c[0x0][0x1d0] ;  /* 0x0000740000007a02 */ /* 0x000fe20000000f00 */
[----:B------:R-:W-:Y:S05]  /*1760*/  @!P5 BRA `(.L_x_24) ;  /* 0x000000300000d947 */ /* 0x000fea0003800000 */
[----:B-1----:R-:W2:Y:S04]  /*1770*/  LDG.E R4, [R2.64] ;  /* 0x0000000602047981 */ /* 0x002ea8000c1e1900 */
[----:B------:R-:W2:Y:S02]  /*1780*/  LDG.E R0, [R2.64+0x4] ;  /* 0x0000040602007981 */ /* 0x000ea4000c1e1900 */
[----:B--2---:R-:W-:-:S04]  /*1790*/  IADD3 R0, -R4, R0, RZ ;  /* 0x0000000004007210 */ /* 0x004fc80007ffe1ff */
.L_x_24:
[----:B-1----:R-:W-:Y:S01]  /*17a0*/  LOP3.LUT R2, R10, 0xff000000, RZ, 0xc0, !PT ;  /* 0xff0000000a027812 */ /* 0x002fe200078ec0ff */
[----:B-----5:R-:W-:Y:S01]  /*17b0*/  IMAD.IADD R24, R0, 0x1, -R8 ;  /* 0x0000000100187824 */ /* 0x020fe200078e0a08 */
[----:B------:R-:W-:Y:S01]  /*17c0*/  LOP3.LUT R3, R10, 0xff0000, RZ, 0xc0, !PT ;  /* 0x00ff00000a037812 */ /* 0x000fe200078ec0ff */
[----:B------:R-:W-:Y:S01]  /*17d0*/  BSSY B0, `(.L_x_25) ;  /* 0x000002d000007945 */ /* 0x000fe20003800000 */
[----:B------:R-:W-:Y:S01]  /*17e0*/  SHF.R.U32.HI R4, RZ, 0x8, R2 ;  /* 0x00000008ff047819 */ /* 0x000fe20000011602 */
[----:B------:R-:W-:Y:S01]  /*17f0*/  IMAD.IADD R19, R9, 0x1, R8 ;  /* 0x0000000109137824 */ /* 0x000fe200078e0208 */
[----:B------:R-:W-:-:S02]  /*1800*/  IADD3 R0, R24, 0x2f, RZ ;  /* 0x0000002f18007810 */ /* 0x000fc40007ffe0ff */
[----:B------:R-:W-:Y:S02]  /*1810*/  LEA.HI R3, R3, R4, RZ, 0x10 ;  /* 0x0000000403037211 */ /* 0x000fe400078f80ff */
[----:B------:R-:W-:Y:S01]  /*1820*/  ISETP.GE.AND P0, PT, R24, 0x1, PT ;  /* 0x000000011800780c */ /* 0x000fe20003f06270 */
[----:B------:R-:W-:Y:S01]  /*1830*/  IMAD.HI R0, R0, 0x2aaaaaab, RZ ;  /* 0x2aaaaaab00007827 */ /* 0x000fe200078e02ff */
[----:B------:R-:W-:Y:S02]  /*1840*/  LOP3.LUT R13, R3, 0xff, RZ, 0xc0, !PT ;  /* 0x000000ff030d7812 */ /* 0x000fe400078ec0ff */
[----:B------:R-:W-:Y:S02]  /*1850*/  SHF.R.U32.HI R5, RZ, 0x10, R3 ;  /* 0x00000010ff057819 */ /* 0x000fe40000011603 */
[----:B------:R-:W-:Y:S01]  /*1860*/  SHF.R.U32.HI R2, RZ, 0x1f, R0 ;  /* 0x0000001fff027819 */ /* 0x000fe20000011600 */
[----:B------:R1:W-:Y:S03]  /*1870*/  STL [R1+0x90], R13 ;  /* 0x0000900d01007387 */ /* 0x0003e60000100800 */
[----:B------:R-:W-:Y:S01]  /*1880*/  LEA.HI.SX32 R10, R0, R2, 0x1d ;  /* 0x00000002000a7211 */ /* 0x000fe200078feaff */
[----:B------:R1:W-:Y:S01]  /*1890*/  STL [R1+0x6c], R5 ;  /* 0x00006c0501007387 */ /* 0x0003e20000100800 */
[----:B------:R-:W-:Y:S01]  /*18a0*/  IMAD.MOV.U32 R2, RZ, RZ, RZ ;  /* 0x000000ffff027224 */ /* 0x000fe200078e00ff */
[----:B------:R-:W-:Y:S05]  /*18b0*/  @!P0 BRA `(.L_x_26) ;  /* 0x000001e000008947 */ /* 0x000fea0003800000 */
[----:B------:R-:W-:Y:S01]  /*18c0*/  ISETP.NE.AND P0, PT, R5, RZ, PT ;  /* 0x000000ff0500720c */ /* 0x000fe20003f05270 */
[----:B------:R-:W-:-:S03]  /*18d0*/  IMAD.MOV.U32 R4, RZ, RZ, RZ ;  /* 0x000000ffff047224 */ /* 0x000fc600078e00ff */
[----:B------:R-:W-:-:S04]  /*18e0*/  SEL R0, R5, c[0x0][0x338], P0 ;  /* 0x0000ce0005007a07 */ /* 0x000fc80000000000 */
[----:B------:R-:W-:Y:S02]  /*18f0*/  IABS R3, R0 ;  /* 0x0000000000037213 */ /* 0x000fe40000000000 */
[----:B------:R-:W-:Y:S02]  /*1900*/  IADD3 R6, R10, -0x1, R0 ;  /* 0xffffffff0a067810 */ /* 0x000fe40007ffe000 */
[----:B------:R-:W2:Y:S02]  /*1910*/  I2F.RP R2, R3 ;  /* 0x0000000300027306 */ /* 0x000ea40000209400 */
[----:B------:R-:W-:-:S06]  /*1920*/  IABS R9, R6 ;  /* 0x0000000600097213 */ /* 0x000fcc0000000000 */
[----:B--2---:R-:W2:Y:S02]  /*1930*/  MUFU.RCP R2, R2 ;  /* 0x0000000200027308 */ /* 0x004ea40000001000 */
[----:B--2---:R-:W-:-:S06]  /*1940*/  IADD3 R2, R2, 0xffffffe, RZ ;  /* 0x0ffffffe02027810 */ /* 0x004fcc0007ffe0ff */
[----:B-1----:R-:W1:Y:S02]  /*1950*/  F2I.FTZ.U32.TRUNC.NTZ R5, R2 ;  /* 0x0000000200057305 */ /* 0x002e64000021f000 */
[----:B-1----:R-:W-:-:S04]  /*1960*/  IMAD.MOV R2, RZ, RZ, -R5 ;  /* 0x000000ffff027224 */ /* 0x002fc800078e0a05 */
[----:B------:R-:W-:Y:S01]  /*1970*/  IMAD.MOV.U32 R7, RZ, RZ, R2 ;  /* 0x000000ffff077224 */ /* 0x000fe200078e0002 */
[----:B------:R-:W-:-:S03]  /*1980*/  IABS R2, R0 ;  /* 0x0000000000027213 */ /* 0x000fc60000000000 */
[----:B------:R-:W-:Y:S02]  /*1990*/  IMAD R7, R7, R3, RZ ;  /* 0x0000000307077224 */ /* 0x000fe400078e02ff */
[----:B------:R-:W-:Y:S02]  /*19a0*/  IMAD.MOV R8, RZ, RZ, -R2 ;  /* 0x000000ffff087224 */ /* 0x000fe400078e0a02 */
[----:B------:R-:W-:-:S04]  /*19b0*/  IMAD.HI.U32 R2, R5, R7, R4 ;  /* 0x0000000705027227 */ /* 0x000fc800078e0004 */
[----:B------:R-:W-:Y:S02]  /*19c0*/  IMAD.MOV.U32 R4, RZ, RZ, R9 ;  /* 0x000000ffff047224 */ /* 0x000fe400078e0009 */
[----:B------:R-:W-:Y:S02]  /*19d0*/  IMAD.MOV.U32 R5, RZ, RZ, R8 ;  /* 0x000000ffff057224 */ /* 0x000fe400078e0008 */
[----:B------:R-:W-:-:S04]  /*19e0*/  IMAD.HI.U32 R2, R2, R4, RZ ;  /* 0x0000000402027227 */ /* 0x000fc800078e00ff */
[----:B------:R-:W-:-:S05]  /*19f0*/  IMAD R4, R2, R5, R4 ;  /* 0x0000000502047224 */ /* 0x000fca00078e0204 */
[----:B------:R-:W-:-:S13]  /*1a00*/  ISETP.GT.U32.AND P0, PT, R3, R4, PT ;  /* 0x000000040300720c */ /* 0x000fda0003f04070 */
[----:B------:R-:W-:Y:S01]  /*1a10*/  @!P0 IMAD.IADD R4, R4, 0x1, -R3 ;  /* 0x0000000104048824 */ /* 0x000fe200078e0a03 */
[----:B------:R-:W-:Y:S02]  /*1a20*/  @!P0 IADD3 R2, R2, 0x1, RZ ;  /* 0x0000000102028810 */ /* 0x000fe40007ffe0ff */
[----:B------:R-:W-:Y:S02]  /*1a30*/  ISETP.NE.AND P0, PT, R0, RZ, PT ;  /* 0x000000ff0000720c */ /* 0x000fe40003f05270 */
[----:B------:R-:W-:Y:S02]  /*1a40*/  ISETP.GE.U32.AND P2, PT, R4, R3, PT ;  /* 0x000000030400720c */ /* 0x000fe40003f46070 */
[----:B------:R-:W-:-:S04]  /*1a50*/  LOP3.LUT R3, R6, R0, RZ, 0x3c, !PT ;  /* 0x0000000006037212 */ /* 0x000fc800078e3cff */
[----:B------:R-:W-:-:S07]  /*1a60*/  ISETP.GE.AND P1, PT, R3, RZ, PT ;  /* 0x000000ff0300720c */ /* 0x000fce0003f26270 */
[----:B------:R-:W-:-:S06]  /*1a70*/  @P2 IADD3 R2, R2, 0x1, RZ ;  /* 0x0000000102022810 */ /* 0x000fcc0007ffe0ff */
[----:B------:R-:W-:Y:S01]  /*1a80*/  @!P1 IMAD.MOV R2, RZ, RZ, -R2 ;  /* 0x000000ffff029224 */ /* 0x000fe200078e0a02 */
[----:B------:R-:W-:Y:S02]  /*1a90*/  @!P0 LOP3.LUT R2, RZ, R0, RZ, 0x33, !PT ;  /* 0x00000000ff028212 */ /* 0x000fe400078e33ff */
.L_x_26:
[----:B------:R-:W-:Y:S05]  /*1aa0*/  BSYNC B0 ;  /* 0x0000000000007941 */ /* 0x000fea0003800000 */
.L_x_25:
[----:B------:R-:W-:Y:S01]  /*1ab0*/  IMAD R249, R13, R2, RZ ;  /* 0x000000020df97224 */ /* 0x000fe200078e02ff */
[----:B------:R-:W-:Y:S01]  /*1ac0*/  PRMT R0, RZ, 0x7610, R0 ;  /* 0x00007610ff007816 */ /* 0x000fe20000000000 */
[----:B------:R-:W-:Y:S01]  /*1ad0*/  IMAD.MOV.U32 R20, RZ, RZ, RZ ;  /* 0x000000ffff147224 */ /* 0x000fe200078e00ff */
[----:B------:R-:W-:Y:S01]  /*1ae0*/  MOV R15, RZ ;  /* 0x000000ff000f7202 */ /* 0x000fe20000000f00 */
[----:B------:R-:W-:Y:S01]  /*1af0*/  IMAD.IADD R2, R249, 0x1, R2 ;  /* 0x00000001f9027824 */ /* 0x000fe200078e0202 */
[----:B------:R2:W-:Y:S01]  /*1b00*/  STL [R1+0x50], R249 ;  /* 0x000050f901007387 */ /* 0x0005e20000100800 */
[----:B------:R-:W-:Y:S01]  /*1b10*/  CS2R R78, SRZ ;  /* 0x00000000004e7805 */ /* 0x000fe2000001ff00 */
[----:B------:R-:W-:Y:S01]  /*1b20*/  CS2R R76, SRZ ;  /* 0x00000000004c7805 */ /* 0x000fe2000001ff00 */
[----:B------:R-:W-:Y:S01]  /*1b30*/  CS2R R126, SRZ ;  /* 0x00000000007e7805 */ /* 0x000fe2000001ff00 */
[----:B------:R-:W-:Y:S01]  /*1b40*/  IMNMX R246, R10, R2, PT ;  /* 0x000000020af67217 */ /* 0x000fe20003800200 */
[----:B------:R-:W-:Y:S01]  /*1b50*/  CS2R R124, SRZ ;  /* 0x00000000007c7805 */ /* 0x000fe2000001ff00 */
[----:B------:R-:W-:Y:S01]  /*1b60*/  CS2R R122, SRZ ;  /* 0x00000000007a7805 */ /* 0x000fe2000001ff00 */
[----:B------:R-:W-:Y:S01]  /*1b70*/  CS2R R188, SRZ ;  /* 0x0000000000bc7805 */ /* 0x000fe2000001ff00 */
[----:B------:R-:W-:Y:S01]  /*1b80*/  ISETP.GT.AND P0, PT, R246, R249, PT ;  /* 0x000000f9f600720c */ /* 0x000fe20003f04270 */
        /* <DEDUP_REMOVED lines=59> */
[----:B--2---:R-:W2:Y:S04]  /*1f40*/  LDL R8, [R1+0x4c] ;  /* 0x00004c0001087983 */ /* 0x004ea80000100800 */
[----:B------:R-:W3:Y:S04]  /*1f50*/  LDL.64 R62, [R1+0x28] ;  /* 0x00002800013e7983 */ /* 0x000ee80000100a00 */
[----:B------:R-:W4:Y:S04]  /*1f60*/  LDL R26, [R1+0x38] ;  /* 0x00003800011a7983 */ /* 0x000f280000100800 */
[----:B------:R-:W5:Y:S04]  /*1f70*/  LDL R252, [R1+0x34] ;  /* 0x0000340001fc7983 */ /* 0x000f680000100800 */
[----:B------:R-:W3:Y:S04]  /*1f80*/  LDL R27, [R1+0x60] ;  /* 0x00006000011b7983 */ /* 0x000ee80000100800 */
[----:B------:R-:W3:Y:S04]  /*1f90*/  LDL R28, [R1+0x64] ;  /* 0x00006400011c7983 */ /* 0x000ee80000100800 */
[----:B------:R-:W3:Y:S01]  /*1fa0*/  LDL R251, [R1+0x30] ;  /* 0x0000300001fb7983 */ /* 0x000ee20000100800 */
[----:B------:R-:W-:-:S03]  /*1fb0*/  ISETP.NE.U32.AND P0, PT, RZ, c[0x0][0x340], PT ;  /* 0x0000d000ff007a0c */ /* 0x000fc60003f05070 */
[----:B------:R-:W3:Y:S01]  /*1fc0*/  LDL R29, [R1+0x68] ;  /* 0x00006800011d7983 */ /* 0x000ee20000100800 */
[----:B------:R-:W-:-:S03]  /*1fd0*/  ISETP.NE.AND.EX P1, PT, RZ, c[0x0][0x344], PT, P0 ;  /* 0x0000d100ff007a0c */ /* 0x000fc60003f25300 */
[----:B-1----:R-:W1:Y:S01]  /*1fe0*/  S2R R5, SR_TID.X ;  /* 0x0000000000057919 */ /* 0x002e620000002100 */
[----:B------:R-:W-:Y:S01]  /*1ff0*/  IMAD.MOV.U32 R4, RZ, RZ, c[0x0][0x2c4] ;  /* 0x0000b100ff047624 */ /* 0x000fe200078e00ff */
[----:B------:R-:W-:Y:S02]  /*2000*/  SHF.R.S32.HI R0, RZ, 0x1f, R11 ;  /* 0x0000001fff007819 */ /* 0x000fe4000001140b */
[----:B------:R-:W-:-:S06]  /*2010*/  SEL R6, R31, RZ, !P4 ;  /* 0x000000ff1f067207 */ /* 0x000fcc0006000000 */
[----:B------:R-:W-:Y:S01]  /*2020*/  @P1 IMAD.WIDE R2, R32, R12, c[0x0][0x340] ;  /* 0x0000d00020021625 */ /* 0x000fe200078e020c */
[----:B------:R-:W-:Y:S01]  /*2030*/  WARPSYNC 0xffffffff ;  /* 0xffffffff00007948 */ /* 0x000fe20003800000 */
[----:B------:R-:W-:Y:S01]  /*2040*/  BSSY B0, `(.L_x_28) ;  /* 0x00001cd000007945 */ /* 0x000fe20003800000 */
[----:B------:R-:W-:Y:S02]  /*2050*/  P2R R25, PR, RZ, 0x2 ;  /* 0x00000002ff197803 */ /* 0x000fe40000000000 */
[----:B------:R1:W3:Y:S02]  /*2060*/  @P1 LDG.E R23, [R2.64] ;  /* 0x0000000602171981 */ /* 0x0002e4000c1e1900 */
[--C-:B-1----:R-:W-:Y:S01]  /*2070*/  SHF.R.S32.HI R247, RZ, 0x1f, R5.reuse ;  /* 0x0000001ffff77819 */ /* 0x102fe20000011405 */
[----:B------:R-:W-:Y:S01]  /*2080*/  IMAD R0, R0, c[0x0][0x178], RZ ;  /* 0x00005e0000007a24 */ /* 0x000fe200078e02ff */
[----:B------:R-:W-:Y:S02]  /*2090*/  SHF.R.S32.HI R68, RZ, 0x1f, R5 ;  /* 0x0000001fff447819 */ /* 0x000fe40000011405 */
[----:B------:R-:W-:-:S02]  /*20a0*/  LEA.HI R247, R247, R5, RZ, 0x3 ;  /* 0x00000005f7f77211 */ /* 0x000fc400078f18ff */
[----:B------:R-:W-:Y:S02]  /*20b0*/  LEA.HI R68, R68, R5, RZ, 0x3 ;  /* 0x0000000544447211 */ /* 0x000fe400078f18ff */
[----:B------:R-:W-:Y:S02]  /*20c0*/  LOP3.LUT R247, R247, 0xfffffff8, RZ, 0xc0, !PT ;  /* 0xfffffff8f7f77812 */ /* 0x000fe400078ec0ff */
[----:B------:R-:W-:Y:S02]  /*20d0*/  SHF.R.S32.HI R68, RZ, 0x3, R68 ;  /* 0x00000003ff447819 */ /* 0x000fe40000011444 */
[----:B------:R-:W-:Y:S01]  /*20e0*/  ISETP.NE.AND P0, PT, R4, 0x1, PT ;  /* 0x000000010400780c */ /* 0x000fe20003f05270 */
[----:B------:R-:W-:Y:S02]  /*20f0*/  IMAD.IADD R247, R5, 0x1, -R247 ;  /* 0x0000000105f77824 */ /* 0x000fe400078e0af7 */
[----:B------:R-:W-:Y:S02]  /*2100*/  IMAD R0, R11, c[0x0][0x17c], R0 ;  /* 0x00005f000b007a24 */ /* 0x000fe400078e0200 */
[----:B------:R-:W-:-:S02]  /*2110*/  IMAD R5, R247, 0x20, R68 ;  /* 0x00000020f7057824 */ /* 0x000fc400078e0244 */
[----:B------:R-:W-:-:S04]  /*2120*/  IMAD.WIDE.U32 R2, R11, c[0x0][0x178], RZ ;  /* 0x00005e000b027a25 */ /* 0x000fc800078e00ff */
[----:B------:R-:W-:Y:S01]  /*2130*/  IMAD.IADD R3, R3, 0x1, R0 ;  /* 0x0000000103037824 */ /* 0x000fe200078e0200 */
[----:B------:R-:W-:-:S03]  /*2140*/  SEL R4, R32, RZ, !P4 ;  /* 0x000000ff20047207 */ /* 0x000fc60006000000 */
[----:B------:R-:W-:-:S04]  /*2150*/  IMAD.WIDE.U32 R2, R30, c[0x0][0x1b8], R2 ;  /* 0x00006e001e027a25 */ /* 0x000fc800078e0002 */
[----:B------:R-:W-:Y:S02]  /*2160*/  IMAD R3, R30, c[0x0][0x1bc], R3 ;  /* 0x00006f001e037a24 */ /* 0x000fe400078e0203 */
[----:B------:R-:W-:Y:S02]  /*2170*/  IMAD R6, R6, c[0x0][0x1c0], RZ ;  /* 0x0000700006067a24 */ /* 0x000fe400078e02ff */
[----:B------:R-:W-:-:S04]  /*2180*/  IMAD.WIDE.U32 R2, R4, c[0x0][0x1c0], R2 ;  /* 0x0000700004027a25 */ /* 0x000fc800078e0002 */
[----:B------:R-:W-:-:S04]  /*2190*/  IMAD R6, R4, c[0x0][0x1c4], R6 ;  /* 0x0000710004067a24 */ /* 0x000fc800078e0206 */
[----:B------:R-:W-:Y:S02]  /*21a0*/  IMAD.IADD R3, R3, 0x1, R6 ;  /* 0x0000000103037824 */ /* 0x000fe400078e0206 */
[----:B------:R-:W-:Y:S01]  /*21b0*/  IMAD R14, R14, c[0x0][0x2c4], RZ ;  /* 0x0000b1000e0e7a24 */ /* 0x000fe200078e02ff */
[----:B------:R-:W-:Y:S01]  /*21c0*/  IADD3 R61, R246, -0x1, RZ ;  /* 0xfffffffff63d7810 */ /* 0x000fe20007ffe0ff */
[----:B--2---:R-:W-:-:S04]  /*21d0*/  IMAD R5, R8, 0x80, R5 ;  /* 0x0000008008057824 */ /* 0x004fc800078e0205 */
[----:B------:R-:W-:-:S04]  /*21e0*/  @P0 IMAD.HI.U32 R7, R5, c[0x0][0x2c8], RZ ;  /* 0x0000b20005070a27 */ /* 0x000fc800078e00ff */
[----:B------:R-:W-:Y:S01]  /*21f0*/  IMAD.MOV.U32 R0, RZ, RZ, R5 ;  /* 0x000000ffff007224 */ /* 0x000fe200078e0005 */
[----:B------:R-:W-:-:S04]  /*2200*/  @P0 SHF.R.U32.HI R0, RZ, c[0x0][0x2cc], R7 ;  /* 0x0000b300ff000a19 */ /* 0x000fc80000011607 */
[--C-:B------:R-:W-:Y:S01]  /*2210*/  SHF.R.S32.HI R7, RZ, 0x1f, R0.reuse ;  /* 0x0000001fff077819 */ /* 0x100fe20000011400 */
[----:B------:R-:W-:-:S04]  /*2220*/  IMAD.MOV R4, RZ, RZ, -R0 ;  /* 0x000000ffff047224 */ /* 0x000fc800078e0a00 */
[----:B------:R-:W-:Y:S02]  /*2230*/  IMAD R4, R4, c[0x0][0x2c4], R5 ;  /* 0x0000b10004047a24 */ /* 0x000fe400078e0205 */
[----:B------:R-:W-:Y:S02]  /*2240*/  IMAD R5, R7, c[0x0][0x1b0], RZ ;  /* 0x00006c0007057a24 */ /* 0x000fe400078e02ff */
[----:B------:R-:W-:-:S04]  /*2250*/  IMAD.WIDE.U32 R2, R0, c[0x0][0x1b0], R2 ;  /* 0x00006c0000027a25 */ /* 0x000fc800078e0002 */
[----:B------:R-:W-:Y:S01]  /*2260*/  IMAD R6, R0, c[0x0][0x1b4], R5 ;  /* 0x00006d0000067a24 */ /* 0x000fe200078e0205 */
[----:B------:R-:W-:-:S03]  /*2270*/  SHF.R.S32.HI R5, RZ, 0x1f, R4 ;  /* 0x0000001fff057819 */ /* 0x000fc60000011404 */
[----:B------:R-:W-:Y:S02]  /*2280*/  IMAD.IADD R3, R3, 0x1, R6 ;  /* 0x0000000103037824 */ /* 0x000fe400078e0206 */
[----:B------:R-:W-:Y:S02]  /*2290*/  IMAD R0, R5, c[0x0][0x1a8], RZ ;  /* 0x00006a0005007a24 */ /* 0x000fe400078e02ff */
[----:B------:R-:W-:-:S04]  /*22a0*/  IMAD.WIDE.U32 R2, R4, c[0x0][0x1a8], R2 ;  /* 0x00006a0004027a25 */ /* 0x000fc800078e0002 */
[----:B------:R-:W-:Y:S01]  /*22b0*/  IMAD R0, R4, c[0x0][0x1ac], R0 ;  /* 0x00006b0004007a24 */ /* 0x000fe200078e0200 */
[----:B------:R-:W-:Y:S01]  /*22c0*/  BAR.SYNC.DEFER_BLOCKING 0x0 ;  /* 0x0000000000007b1d */ /* 0x000fe20000010000 */
[----:B------:R-:W-:Y:S02]  /*22d0*/  LEA R18, P0, R2, c[0x0][0x160], 0x1 ;  /* 0x0000580002127a11 */ /* 0x000fe400078008ff */
[----:B------:R-:W-:-:S03]  /*22e0*/  IMAD.IADD R0, R3, 0x1, R0 ;  /* 0x0000000103007824 */ /* 0x000fc600078e0200 */
[----:B------:R-:W3:Y:S02]  /*22f0*/  SHFL.IDX PT, R3, R18, RZ, 0x181f ;  /* 0x00181fff12037589 */ /* 0x000ee400000e0000 */
[----:B------:R-:W-:Y:S01]  /*2300*/  LEA.HI.X R15, R2, c[0x0][0x164], R0, 0x1, P0 ;  /* 0x00005900020f7a11 */ /* 0x000fe200000f0c00 */
[----:B------:R-:W-:-:S04]  /*2310*/  IMAD R20, R8, 0x80, R68 ;  /* 0x0000008008147824 */ /* 0x000fc800078e0244 */
[----:B------:R-:W1:Y:S01]  /*2320*/  SHFL.IDX PT, R4, R15, RZ, 0x181f ;  /* 0x00181fff0f047589 */ /* 0x000e6200000e0000 */
[CC--:B------:R-:W-:Y:S02]  /*2330*/  ISETP.GE.AND P0, PT, R20.reuse, R14.reuse, PT ;  /* 0x0000000e1400720c */ /* 0x0c0fe40003f06270 */
[----:B------:R-:W-:Y:S01]  /*2340*/  IADD3 R5, R20, 0x20, RZ ;  /* 0x0000002014057810 */ /* 0x000fe20007ffe0ff */
[----:B------:R-:W2:Y:S03]  /*2350*/  SHFL.IDX PT, R0, R18, 0x1, 0x181f ;  /* 0x00381f0012007f89 */ /* 0x000ea600000e0000 */
[----:B------:R-:W-:Y:S02]  /*2360*/  ISETP.GE.AND P1, PT, R5, R14, PT ;  /* 0x0000000e0500720c */ /* 0x000fe40003f26270 */
[----:B------:R-:W-:-:S05]  /*2370*/  SHF.R.S32.HI R5, RZ, 0x1f, R19 ;  /* 0x0000001fff057819 */ /* 0x000fca0000011413 */
[-C--:B---3--:R-:W-:Y:S02]  /*2380*/  @!P0 LEA R12, P3, R62, R3.reuse, 0x1 ;  /* 0x000000033e0c8211 */ /* 0x088fe400078608ff */
[----:B----4-:R-:W-:Y:S02]  /*2390*/  @!P0 LEA R6, P4, R26, R3, 0x1 ;  /* 0x000000031a068211 */ /* 0x010fe400078808ff */
[----:B-1----:R-:W-:Y:S02]  /*23a0*/  @!P0 LEA.HI.X R13, R62, R4, R63, 0x1, P3 ;  /* 0x000000043e0d8211 */ /* 0x002fe400018f0c3f */
[----:B------:R-:W-:Y:S01]  /*23b0*/  IADD3 R19, P3, R68, R19, RZ ;  /* 0x0000001344137210 */ /* 0x000fe20007f7e0ff */
[----:B------:R-:W1:Y:S01]  /*23c0*/  SHFL.IDX PT, R2, R15, 0x1, 0x181f ;  /* 0x00381f000f027f89 */ /* 0x000e6200000e0000 */
[----:B-----5:R-:W-:Y:S02]  /*23d0*/  @!P0 LEA R8, P5, R252, R3, 0x1 ;  /* 0x00000003fc088211 */ /* 0x020fe400078a08ff */
[----:B------:R-:W-:-:S02]  /*23e0*/  LEA.HI.X.SX32 R22, R68, R5, 0x1, P3 ;  /* 0x0000000544167211 */ /* 0x000fc400018f0eff */
[----:B------:R-:W-:Y:S02]  /*23f0*/  ISETP.NE.AND P3, PT, R21, RZ, PT ;  /* 0x000000ff1500720c */ /* 0x000fe40003f65270 */
[-C--:B------:R-:W-:Y:S02]  /*2400*/  @!P0 LEA.HI.X R7, R26, R4.reuse, R27, 0x1, P4 ;  /* 0x000000041a078211 */ /* 0x080fe400020f0c1b */
[----:B------:R-:W-:Y:S02]  /*2410*/  @!P0 LEA.HI.X R9, R252, R4, R28, 0x1, P5 ;  /* 0x00000004fc098211 */ /* 0x000fe400028f0c1c */
[----:B------:R-:W-:Y:S02]  /*2420*/  ISETP.GE.AND P4, PT, R62, c[0x0][0x198], PT ;  /* 0x000066003e007a0c */ /* 0x000fe40003f86270 */
[----:B------:R-:W-:Y:S02]  /*2430*/  ISETP.GE.AND P5, PT, R251, c[0x0][0x198], PT ;  /* 0x00006600fb007a0c */ /* 0x000fe40003fa6270 */
[----:B------:R-:W-:-:S02]  /*2440*/  P2R R21, PR, RZ, 0x8 ;  /* 0x00000008ff157803 */ /* 0x000fc40000000000 */
[----:B------:R-:W-:Y:S02]  /*2450*/  ISETP.GE.AND P3, PT, R252, c[0x0][0x198], PT ;  /* 0x00006600fc007a0c */ /* 0x000fe40003f66270 */
[----:B------:R-:W-:Y:S02]  /*2460*/  ISETP.GE.AND P6, PT, R26, c[0x0][0x198], PT ;  /* 0x000066001a007a0c */ /* 0x000fe40003fc6270 */
[----:B------:R-:W-:-:S03]  /*2470*/  @!P0 LEA R10, P2, R251, R3, 0x1 ;  /* 0x00000003fb0a8211 */ /* 0x000fc600078408ff */
[----:B------:R3:W-:Y:S01]  /*2480*/  @!P0 LDGSTS.E.BYPASS.LTC128B.128 [R248+0x4080], [R12.64], !P4 ;  /* 0x040800000cf88fae */ /* 0x0007e2000e101d46 */
[----:B------:R-:W-:-:S05]  /*2490*/  @!P0 LEA.HI.X R11, R251, R4, R29, 0x1, P2 ;  /* 0x00000004fb0b8211 */ /* 0x000fca00010f0c1d */
[----:B------:R4:W-:Y:S04]  /*24a0*/  @!P0 LDGSTS.E.BYPASS.LTC128B.128 [R248+0x8080], [R10.64], !P5 ;  /* 0x080800000af88fae */ /* 0x0009e8000e901d46 */
[----:B------:R5:W-:Y:S04]  /*24b0*/  @!P0 LDGSTS.E.BYPASS.LTC128B.128 [R248+0xc080], [R8.64], !P3 ;  /* 0x0c08000008f88fae */ /* 0x000be8000d901d46 */
[----:B------:R3:W-:Y:S01]  /*24c0*/  @!P0 LDGSTS.E.BYPASS.LTC128B.128 [R248+0x10080], [R6.64], !P6 ;  /* 0x1008000006f88fae */ /* 0x0007e2000f101d46 */
[----:B--2---:R-:W-:-:S04]  /*24d0*/  @!P1 LEA R16, P2, R62, R0, 0x1 ;  /* 0x000000003e109211 */ /* 0x004fc800078408ff */
[----:B-1----:R-:W-:Y:S02]  /*24e0*/  @!P1 LEA.HI.X R17, R62, R2, R63, 0x1, P2 ;  /* 0x000000023e119211 */ /* 0x002fe400010f0c3f */
[----:B------:R-:W-:-:S03]  /*24f0*/  IADD3 R3, R20, 0x40, RZ ;  /* 0x0000004014037810 */ /* 0x000fc60007ffe0ff */
[----:B------:R1:W-:Y:S01]  /*2500*/  @!P1 LDGSTS.E.BYPASS.LTC128B.128 [R248+0x5080], [R16.64], !P4 ;  /* 0x0508000010f89fae */ /* 0x0003e2000e101d46 */
[----:B-----5:R-:W-:-:S04]  /*2510*/  @!P1 LEA R8, P0, R251, R0, 0x1 ;  /* 0x00000000fb089211 */ /* 0x020fc800078008ff */
[----:B------:R-:W-:Y:S02]  /*2520*/  @!P1 LEA.HI.X R9, R251, R2, R29, 0x1, P0 ;  /* 0x00000002fb099211 */ /* 0x000fe400000f0c1d */
[----:B---3--:R-:W-:-:S03]  /*2530*/  @!P1 LEA R6, P0, R252, R0, 0x1 ;  /* 0x00000000fc069211 */ /* 0x008fc600078008ff */
[----:B------:R2:W-:Y:S01]  /*2540*/  @!P1 LDGSTS.E.BYPASS.LTC128B.128 [R248+0x9080], [R8.64], !P5 ;  /* 0x0908000008f89fae */ /* 0x0005e2000e901d46 */
[----:B------:R-:W-:Y:S02]  /*2550*/  @!P1 LEA.HI.X R7, R252, R2, R28, 0x1, P0 ;  /* 0x00000002fc079211 */ /* 0x000fe400000f0c1c */
[C---:B------:R-:W-:Y:S02]  /*2560*/  @!P1 LEA R4, P0, R26.reuse, R0, 0x1 ;  /* 0x000000001a049211 */ /* 0x040fe400078008ff */
[----:B------:R-:W2:Y:S02]  /*2570*/  SHFL.IDX PT, R0, R18, 0x2, 0x181f ;  /* 0x00581f0012007f89 */ /* 0x000ea400000e0000 */
[----:B------:R-:W-:Y:S02]  /*2580*/  @!P1 LEA.HI.X R5, R26, R2, R27, 0x1, P0 ;  /* 0x000000021a059211 */ /* 0x000fe400000f0c1b */
[----:B------:R-:W3:Y:S01]  /*2590*/  SHFL.IDX PT, R2, R15, 0x2, 0x181f ;  /* 0x00581f000f027f89 */ /* 0x000ee200000e0000 */
[----:B------:R-:W-:-:S03]  /*25a0*/  ISETP.GE.AND P0, PT, R3, R14, PT ;  /* 0x0000000e0300720c */ /* 0x000fc60003f06270 */
[----:B------:R5:W-:Y:S04]  /*25b0*/  @!P1 LDGSTS.E.BYPASS.LTC128B.128 [R248+0xd080], [R6.64], !P3 ;  /* 0x0d08000006f89fae */ /* 0x000be8000d901d46 */
[----:B------:R4:W-:Y:S04]  /*25c0*/  @!P1 LDGSTS.E.BYPASS.LTC128B.128 [R248+0x11080], [R4.64], !P6 ;  /* 0x1108000004f89fae */ /* 0x0009e8000f101d46 */
[----:B-1----:R-:W1:Y:S02]  /*25d0*/  SHFL.IDX PT, R16, R18, 0x3, 0x181f ;  /* 0x00781f0012107f89 */ /* 0x002e6400000e0000 */
[----:B--2---:R-:W-:-:S04]  /*25e0*/  @!P0 LEA R8, P1, R251, R0, 0x1 ;  /* 0x00000000fb088211 */ /* 0x004fc800078208ff */
[----:B---3--:R-:W-:Y:S01]  /*25f0*/  @!P0 LEA.HI.X R9, R251, R2, R29, 0x1, P1 ;  /* 0x00000002fb098211 */ /* 0x008fe200008f0c1d */
[----:B------:R-:W2:Y:S01]  /*2600*/  SHFL.IDX PT, R15, R15, 0x3, 0x181f ;  /* 0x00781f000f0f7f89 */ /* 0x000ea200000e0000 */
[-C--:B------:R-:W-:Y:S02]  /*2610*/  @!P0 LEA R12, P2, R62, R0.reuse, 0x1 ;  /* 0x000000003e0c8211 */ /* 0x080fe400078408ff */
[----:B-----5:R-:W-:-:S04]  /*2620*/  @!P0 LEA R6, P1, R252, R0, 0x1 ;  /* 0x00000000fc068211 */ /* 0x020fc800078208ff */
[----:B------:R-:W-:Y:S02]  /*2630*/  @!P0 LEA.HI.X R7, R252, R2, R28, 0x1, P1 ;  /* 0x00000002fc078211 */ /* 0x000fe400008f0c1c */
[----:B----4-:R-:W-:Y:S02]  /*2640*/  @!P0 LEA R4, P1, R26, R0, 0x1 ;  /* 0x000000001a048211 */ /* 0x010fe400078208ff */
[----:B------:R-:W-:Y:S02]  /*2650*/  IADD3 R0, R20, 0x60, RZ ;  /* 0x0000006014007810 */ /* 0x000fe40007ffe0ff */
[----:B------:R-:W-:Y:S02]  /*2660*/  @!P0 LEA.HI.X R5, R26, R2, R27, 0x1, P1 ;  /* 0x000000021a058211 */ /* 0x000fe400008f0c1b */
[----:B------:R-:W-:Y:S02]  /*2670*/  ISETP.GE.AND P1, PT, R0, R14, PT ;  /* 0x0000000e0000720c */ /* 0x000fe40003f26270 */
[----:B------:R-:W-:Y:S01]  /*2680*/  @!P0 LEA.HI.X R13, R62, R2, R63, 0x1, P2 ;  /* 0x000000023e0d8211 */ /* 0x000fe200010f0c3f */
[----:B------:R-:W-:-:S04]  /*2690*/  IMAD.MOV.U32 R14, RZ, RZ, 0x30 ;  /* 0x00000030ff0e7424 */ /* 0x000fc800078e00ff */
[----:B------:R3:W-:Y:S01]  /*26a0*/  @!P0 LDGSTS.E.BYPASS.LTC128B.128 [R248+0x6080], [R12.64], !P4 ;  /* 0x060800000cf88fae */ /* 0x0007e2000e101d46 */
[----:B------:R-:W-:-:S03]  /*26b0*/  IMAD R0, R22, c[0x0][0x1e0], RZ ;  /* 0x0000780016007a24 */ /* 0x000fc600078e02ff */
[----:B------:R4:W-:Y:S02]  /*26c0*/  @!P0 LDGSTS.E.BYPASS.LTC128B.128 [R248+0xa080], [R8.64], !P5 ;  /* 0x0a08000008f88fae */ /* 0x0009e4000e901d46 */
[C---:B-1----:R-:W-:Y:S02]  /*26d0*/  @!P1 LEA R10, P2, R62.reuse, R16, 0x1 ;  /* 0x000000103e0a9211 */ /* 0x042fe400078408ff */
[----:B------:R1:W-:Y:S02]  /*26e0*/  @!P0 LDGSTS.E.BYPASS.LTC128B.128 [R248+0xe080], [R6.64], !P3 ;  /* 0x0e08000006f88fae */ /* 0x0003e4000d901d46 */
[----:B--2---:R-:W-:Y:S02]  /*26f0*/  @!P1 LEA.HI.X R11, R62, R15, R63, 0x1, P2 ;  /* 0x0000000f3e0b9211 */ /* 0x004fe400010f0c3f */
[----:B------:R-:W-:Y:S01]  /*2700*/  ISETP.NE.AND P2, PT, R25, RZ, PT ;  /* 0x000000ff1900720c */ /* 0x000fe20003f45270 */
[----:B------:R2:W-:Y:S01]  /*2710*/  @!P0 LDGSTS.E.BYPASS.LTC128B.128 [R248+0x12080], [R4.64], !P6 ;  /* 0x1208000004f88fae */ /* 0x0005e2000f101d46 */
[----:B------:R-:W-:-:S02]  /*2720*/  IMAD R14, R246, -0x30, R14 ;  /* 0xffffffd0f60e7824 */ /* 0x000fc400078e020e */
[----:B------:R-:W-:-:S04]  /*2730*/  IMAD.WIDE.U32 R2, R19, c[0x0][0x1e0], R62 ;  /* 0x0000780013027a25 */ /* 0x000fc800078e003e */
[----:B------:R-:W-:Y:S01]  /*2740*/  IMAD R0, R19, c[0x0][0x1e4], R0 ;  /* 0x0000790013007a24 */ /* 0x000fe200078e0200 */
[----:B------:R-:W-:Y:S01]  /*2750*/  ISETP.NE.AND P3, PT, R21, RZ, PT ;  /* 0x000000ff1500720c */ /* 0x000fe20003f65270 */
[----:B------:R-:W-:Y:S01]  /*2760*/  IMAD.IADD R60, R24, 0x1, R14 ;  /* 0x00000001183c7824 */ /* 0x000fe200078e020e */
[----:B------:R5:W-:Y:S01]  /*2770*/  @!P1 LDGSTS.E.BYPASS.LTC128B.128 [R248+0x7080], [R10.64], !P4 ;  /* 0x070800000af89fae */ /* 0x000be2000e101d46 */
[----:B-1----:R-:W-:-:S04]  /*2780*/  IMAD.WIDE.U32 R6, R19, c[0x0][0x208], R62 ;  /* 0x0000820013067a25 */ /* 0x002fc800078e003e */
[----:B--2---:R-:W-:-:S04]  /*2790*/  IMAD R4, R22, c[0x0][0x208], RZ ;  /* 0x0000820016047a24 */ /* 0x004fc800078e02ff */
[----:B------:R-:W-:Y:S02]  /*27a0*/  IMAD R4, R19, c[0x0][0x20c], R4 ;  /* 0x0000830013047a24 */ /* 0x000fe400078e0204 */
[----:B------:R-:W-:Y:S02]  /*27b0*/  IMAD.IADD R5, R3, 0x1, R0 ;  /* 0x0000000103057824 */ /* 0x000fe400078e0200 */
[----:B------:R-:W-:Y:S02]  /*27c0*/  IMAD.IADD R3, R7, 0x1, R4 ;  /* 0x0000000107037824 */ /* 0x000fe400078e0204 */
[----:B------:R-:W-:Y:S01]  /*27d0*/  IMAD.MOV.U32 R4, RZ, RZ, R2 ;  /* 0x000000ffff047224 */ /* 0x000fe200078e0002 */
[----:B------:R-:W-:Y:S01]  /*27e0*/  IMNMX R0, R60, 0x30, PT ;  /* 0x000000303c007817 */ /* 0x000fe20003800200 */
[----:B------:R-:W-:Y:S01]  /*27f0*/  IMAD.MOV.U32 R2, RZ, RZ, R6 ;  /* 0x000000ffff027224 */ /* 0x000fe200078e0006 */
[----:B------:R-:W-:Y:S01]  /*2800*/  @P2 SHF.R.S32.HI R6, RZ, 0x1f, R23 ;  /* 0x0000001fff062819 */ /* 0x000fe20000011417 */
[----:B------:R-:W-:-:S02]  /*2810*/  @!P2 IMAD.MOV.U32 R23, RZ, RZ, R32 ;  /* 0x000000ffff17a224 */ /* 0x000fc400078e0020 */
[----:B------:R-:W-:Y:S02]  /*2820*/  @!P2 IMAD.MOV.U32 R6, RZ, RZ, R31 ;  /* 0x000000ffff06a224 */ /* 0x000fe400078e001f */
[----:B------:R-:W-:Y:S01]  /*2830*/  IMAD.IADD R7, R0, 0x1, -R68 ;  /* 0x0000000100077824 */ /* 0x000fe200078e0a44 */
[----:B------:R-:W-:Y:S02]  /*2840*/  SEL R0, R23, RZ, !P3 ;  /* 0x000000ff17007207 */ /* 0x000fe40005800000 */
[----:B----4-:R-:W-:Y:S02]  /*2850*/  SEL R8, R6, RZ, !P3 ;  /* 0x000000ff06087207 */ /* 0x010fe40005800000 */
[----:B------:R-:W-:Y:S02]  /*2860*/  @!P1 LEA R6, P3, R251, R16, 0x1 ;  /* 0x00000010fb069211 */ /* 0x000fe400078608ff */
[C---:B------:R-:W-:Y:S02]  /*2870*/  ISETP.GE.AND P2, PT, R7.reuse, 0x1, PT ;  /* 0x000000010700780c */ /* 0x040fe40003f46270 */
[----:B------:R-:W-:-:S02]  /*2880*/  ISETP.GE.AND P0, PT, R7, 0x21, PT ;  /* 0x000000210700780c */ /* 0x000fc40003f06270 */
[----:B------:R-:W-:Y:S01]  /*2890*/  @!P1 LEA.HI.X R7, R251, R15, R29, 0x1, P3 ;  /* 0x0000000ffb079211 */ /* 0x000fe200018f0c1d */
[----:B------:R-:W-:Y:S01]  /*28a0*/  IMAD.WIDE.U32 R4, R30, c[0x0][0x1e8], R4 ;  /* 0x00007a001e047a25 */ /* 0x000fe200078e0004 */
[----:B---3--:R-:W-:-:S03]  /*28b0*/  SHF.R.S32.HI R13, RZ, 0x1f, R61 ;  /* 0x0000001fff0d7819 */ /* 0x008fc6000001143d */
[----:B------:R-:W-:Y:S01]  /*28c0*/  IMAD.WIDE.U32 R2, R30, c[0x0][0x210], R2 ;  /* 0x000084001e027a25 */ /* 0x000fe200078e0002 */
[----:B------:R1:W-:Y:S01]  /*28d0*/  @!P1 LDGSTS.E.BYPASS.LTC128B.128 [R248+0xb080], [R6.64], !P5 ;  /* 0x0b08000006f89fae */ /* 0x0003e2000e901d46 */
[----:B------:R-:W-:Y:S02]  /*28e0*/  ISETP.GE.AND P5, PT, R252, c[0x0][0x198], PT ;  /* 0x00006600fc007a0c */ /* 0x000fe40003fa6270 */
[C---:B------:R-:W-:Y:S02]  /*28f0*/  IMAD R5, R30.reuse, c[0x0][0x1ec], R5 ;  /* 0x00007b001e057a24 */ /* 0x040fe400078e0205 */
[----:B------:R-:W-:Y:S02]  /*2900*/  IMAD R3, R30, c[0x0][0x214], R3 ;  /* 0x000085001e037a24 */ /* 0x000fe400078e0203 */
[----:B------:R-:W-:Y:S02]  /*2910*/  IMAD R9, R8, c[0x0][0x1f0], RZ ;  /* 0x00007c0008097a24 */ /* 0x000fe400078e02ff */
[----:B-----5:R-:W-:-:S02]  /*2920*/  IMAD R11, R13, c[0x0][0x1e0], RZ ;  /* 0x000078000d0b7a24 */ /* 0x020fc400078e02ff */
[C---:B------:R-:W-:Y:S02]  /*2930*/  IMAD R10, R0.reuse, c[0x0][0x1f4], R9 ;  /* 0x00007d00000a7a24 */ /* 0x040fe400078e0209 */
[----:B------:R-:W-:-:S04]  /*2940*/  IMAD.WIDE.U32 R66, R0, c[0x0][0x1f0], R4 ;  /* 0x00007c0000427a25 */ /* 0x000fc800078e0004 */
[----:B------:R-:W-:-:S04]  /*2950*/  IMAD.WIDE.U32 R18, R0, c[0x0][0x218], R2 ;  /* 0x0000860000127a25 */ /* 0x000fc800078e0002 */
[----:B------:R-:W-:-:S04]  /*2960*/  IMAD.WIDE.U32 R2, R61, c[0x0][0x1e0], RZ ;  /* 0x000078003d027a25 */ /* 0x000fc800078e00ff */
[----:B-1----:R-:W-:Y:S01]  /*2970*/  IMAD R6, R8, c[0x0][0x218], RZ ;  /* 0x0000860008067a24 */ /* 0x002fe200078e02ff */
[----:B------:R-:W-:-:S03]  /*2980*/  @!P1 LEA R8, P4, R252, R16, 0x1 ;  /* 0x00000010fc089211 */ /* 0x000fc600078808ff */
[----:B------:R-:W-:Y:S02]  /*2990*/  IMAD R12, R0, c[0x0][0x21c], R6 ;  /* 0x00008700000c7a24 */ /* 0x000fe400078e0206 */
[----:B------:R-:W-:Y:S01]  /*29a0*/  IMAD R0, R61, c[0x0][0x1e4], R11 ;  /* 0x000079003d007a24 */ /* 0x000fe200078e020b */
[----:B------:R-:W-:Y:S01]  /*29b0*/  @!P1 LEA R6, P3, R26, R16, 0x1 ;  /* 0x000000101a069211 */ /* 0x000fe200078608ff */
[----:B------:R-:W-:Y:S01]  /*29c0*/  IMAD.IADD R65, R67, 0x1, R10 ;  /* 0x0000000143417824 */ /* 0x000fe200078e020a */
[-C--:B------:R-:W-:Y:S01]  /*29d0*/  @!P1 LEA.HI.X R9, R252, R15.reuse, R28, 0x1, P4 ;  /* 0x0000000ffc099211 */ /* 0x080fe200020f0c1c */
[----:B------:R-:W-:Y:S02]  /*29e0*/  IMAD.IADD R0, R3, 0x1, R0 ;  /* 0x0000000103007824 */ /* 0x000fe400078e0200 */
[----:B------:R-:W-:Y:S01]  /*29f0*/  IMAD.MOV.U32 R64, RZ, RZ, R66 ;  /* 0x000000ffff407224 */ /* 0x000fe200078e0042 */
[----:B------:R-:W-:Y:S01]  /*2a00*/  @!P1 LEA.HI.X R7, R26, R15, R27, 0x1, P3 ;  /* 0x0000000f1a079211 */ /* 0x000fe200018f0c1b */
[----:B------:R1:W-:Y:S01]  /*2a10*/  @!P1 LDGSTS.E.BYPASS.LTC128B.128 [R248+0xf080], [R8.64], !P5 ;  /* 0x0f08000008f89fae */ /* 0x0003e2000e901d46 */
[----:B------:R-:W-:Y:S01]  /*2a20*/  IMAD R0, R0, 0x30, RZ ;  /* 0x0000003000007824 */ /* 0x000fe200078e02ff */
[----:B------:R-:W-:Y:S01]  /*2a30*/  ISETP.GE.AND P5, PT, R62, c[0x0][0x1d4], PT ;  /* 0x000075003e007a0c */ /* 0x000fe20003fa6270 */
[----:B------:R-:W-:Y:S01]  /*2a40*/  IMAD.WIDE.U32 R4, R2, 0x30, R64 ;  /* 0x0000003002047825 */ /* 0x000fe200078e0040 */
[----:B------:R-:W-:Y:S01]  /*2a50*/  ISETP.GE.AND P4, PT, R251, c[0x0][0x1d4], PT ;  /* 0x00007500fb007a0c */ /* 0x000fe20003f86270 */
[----:B------:R2:W-:Y:S01]  /*2a60*/  @!P1 LDGSTS.E.BYPASS.LTC128B.128 [R248+0x13080], [R6.64], !P6 ;  /* 0x1308000006f89fae */ /* 0x0005e2000f101d46 */
[----:B------:R-:W-:Y:S01]  /*2a70*/  ISETP.GE.AND P3, PT, R252, c[0x0][0x1d4], PT ;  /* 0x00007500fc007a0c */ /* 0x000fe20003f66270 */
[----:B------:R-:W-:Y:S01]  /*2a80*/  IMAD R3, R13, c[0x0][0x208], RZ ;  /* 0x000082000d037a24 */ /* 0x000fe200078e02ff */
[----:B------:R-:W-:Y:S01]  /*2a90*/  ISETP.GE.AND P6, PT, R26, c[0x0][0x1d4], PT ;  /* 0x000075001a007a0c */ /* 0x000fe20003fc6270 */
[----:B------:R-:W-:Y:S01]  /*2aa0*/  IMAD.IADD R0, R5, 0x1, R0 ;  /* 0x0000000105007824 */ /* 0x000fe200078e0200 */
[----:B------:R-:W-:Y:S01]  /*2ab0*/  @P2 LEA R2, P1, R4, c[0x0][0x1c8], 0x1 ;  /* 0x0000720004022a11 */ /* 0x000fe200078208ff */
[----:B------:R-:W0:Y:S01]  /*2ac0*/  LDGDEPBAR ;  /* 0x00000000000079af */ /* 0x000e220000000000 */
[----:B------:R-:W-:-:S02]  /*2ad0*/  IMAD.IADD R17, R19, 0x1, R12 ;  /* 0x0000000113117824 */ /* 0x000fc400078e020c */
[----:B------:R-:W-:Y:S02]  /*2ae0*/  IMAD.MOV.U32 R16, RZ, RZ, R18 ;  /* 0x000000ffff107224 */ /* 0x000fe400078e0012 */
[----:B--2---:R-:W-:Y:S02]  /*2af0*/  IMAD.MOV.U32 R6, RZ, RZ, 0x20 ;  /* 0x00000020ff067424 */ /* 0x004fe400078e00ff */
[----:B------:R-:W-:Y:S01]  /*2b00*/  IMAD R7, R61, c[0x0][0x20c], R3 ;  /* 0x000083003d077a24 */ /* 0x000fe200078e0203 */
[----:B------:R-:W-:Y:S01]  /*2b10*/  @P2 LEA.HI.X R3, R4, c[0x0][0x1cc], R0, 0x1, P1 ;  /* 0x0000730004032a11 */ /* 0x000fe200008f0c00 */
[----:B------:R-:W-:-:S04]  /*2b20*/  IMAD.WIDE.U32 R10, R6, c[0x0][0x1e0], RZ ;  /* 0x00007800060a7a25 */ /* 0x000fc800078e00ff */
[----:B-1----:R-:W-:Y:S01]  /*2b30*/  IMAD.WIDE.U32 R8, R61, c[0x0][0x208], RZ ;  /* 0x000082003d087a25 */ /* 0x002fe200078e00ff */
[----:B------:R1:W-:Y:S03]  /*2b40*/  @P2 LDGSTS.E.BYPASS.LTC128B.128 [R248+0x14080], [R2.64], !P5 ;  /* 0x1408000002f82fae */ /* 0x0003e6000e901d46 */
[----:B------:R-:W-:Y:S01]  /*2b50*/  IMAD R12, R6, c[0x0][0x1e4], RZ ;  /* 0x00007900060c7a24 */ /* 0x000fe200078e02ff */
[----:B------:R1:W-:Y:S01]  /*2b60*/  @P2 LDGSTS.E.BYPASS.LTC128B.128 [R248+0x15880], [R2.64+0x80], !P4 ;  /* 0x1588008002f82fae */ /* 0x0003e2000e101d46 */
[----:B------:R-:W-:-:S03]  /*2b70*/  @P0 IADD3 R6, P1, R4, R10, RZ ;  /* 0x0000000a04060210 */ /* 0x000fc60007f3e0ff */
[----:B------:R1:W-:Y:S01]  /*2b80*/  @P2 LDGSTS.E.BYPASS.LTC128B.128 [R248+0x17080], [R2.64+0x100], !P3 ;  /* 0x1708010002f82fae */ /* 0x0003e2000d901d46 */
[----:B------:R-:W-:-:S03]  /*2b90*/  IMAD.WIDE.U32 R4, R8, 0x30, R16 ;  /* 0x0000003008047825 */ /* 0x000fc600078e0010 */
[----:B------:R1:W-:Y:S01]  /*2ba0*/  @P2 LDGSTS.E.BYPASS.LTC128B.128 [R248+0x18880], [R2.64+0x180], !P6 ;  /* 0x1888018002f82fae */ /* 0x0003e2000f101d46 */
[----:B------:R-:W-:Y:S02]  /*2bb0*/  ISETP.GE.AND P2, PT, R251, c[0x0][0x1d4], PT ;  /* 0x00007500fb007a0c */ /* 0x000fe40003f46270 */
[----:B------:R-:W-:Y:S02]  /*2bc0*/  @P0 IADD3.X R8, R0, R11, R12, P1, !PT ;  /* 0x0000000b00080210 */ /* 0x000fe40000ffe40c */
[----:B-1----:R-:W-:-:S04]  /*2bd0*/  @P0 LEA R2, P1, R6, c[0x0][0x1c8], 0x1 ;  /* 0x0000720006020a11 */ /* 0x002fc800078208ff */
[----:B------:R-:W-:-:S05]  /*2be0*/  @P0 LEA.HI.X R3, R6, c[0x0][0x1cc], R8, 0x1, P1 ;  /* 0x0000730006030a11 */ /* 0x000fca00008f0c08 */
[----:B------:R1:W-:Y:S04]  /*2bf0*/  @P0 LDGSTS.E.BYPASS.LTC128B.128 [R248+0x15080], [R2.64], !P5 ;  /* 0x1508000002f80fae */ /* 0x0003e8000e901d46 */
[----:B------:R1:W-:Y:S04]  /*2c00*/  @P0 LDGSTS.E.BYPASS.LTC128B.128 [R248+0x16880], [R2.64+0x80], !P2 ;  /* 0x1688008002f80fae */ /* 0x0003e8000d101d46 */
[----:B------:R1:W-:Y:S04]  /*2c10*/  @P0 LDGSTS.E.BYPASS.LTC128B.128 [R248+0x18080], [R2.64+0x100], !P3 ;  /* 0x1808010002f80fae */ /* 0x0003e8000d901d46 */
[----:B------:R1:W-:Y:S04]  /*2c20*/  @P0 LDGSTS.E.BYPASS.LTC128B.128 [R248+0x19880], [R2.64+0x180], !P6 ;  /* 0x1988018002f80fae */ /* 0x0003e8000f101d46 */
[----:B------:R-:W0:Y:S04]  /*2c30*/  LDGDEPBAR ;  /* 0x00000000000079af */ /* 0x000e280000000000 */
[----:B------:R-:W2:Y:S01]  /*2c40*/  S2R R25, SR_TID.X ;  /* 0x0000000000197919 */ /* 0x000ea20000002100 */
[----:B------:R-:W-:-:S04]  /*2c50*/  DEPBAR.LE SB0, 0x1 ;  /* 0x000080400000791a */ /* 0x000fc80000000000 */
[----:B------:R-:W-:Y:S01]  /*2c60*/  BAR.SYNC.DEFER_BLOCKING 0x0 ;  /* 0x0000000000007b1d */ /* 0x000fe20000010000 */
[----:B------:R-:W-:Y:S01]  /*2c70*/  IMAD.IADD R7, R9, 0x1, R7 ;  /* 0x0000000109077824 */ /* 0x000fe200078e0207 */
[----:B--2---:R-:W-:-:S03]  /*2c80*/  ISETP.GT.AND P4, PT, R25, 0x7f, PT ;  /* 0x0000007f1900780c */ /* 0x004fc60003f84270 */
[----:B------:R-:W-:Y:S01]  /*2c90*/  IMAD R0, R7, 0x30, RZ ;  /* 0x0000003007007824 */ /* 0x000fe200078e02ff */
[----:B------:R-:W-:-:S03]  /*2ca0*/  LEA R6, P1, R4, c[0x0][0x1f8], 0x1 ;  /* 0x00007e0004067a11 */ /* 0x000fc600078208ff */
[----:B------:R-:W-:Y:S01]  /*2cb0*/  IMAD.IADD R0, R5, 0x1, R0 ;  /* 0x0000000105007824 */ /* 0x000fe200078e0200 */
[----:B------:R-:W-:Y:S04]  /*2cc0*/  LDSM.16.M88.4 R160, [R242] ;  /* 0x00000000f2a0783b */ /* 0x000fe80000000200 */
[----:B------:R-:W-:Y:S04]  /*2cd0*/  LDSM.16.M88.4 R164, [R243] ;  /* 0x00000000f3a4783b */ /* 0x000fe80000000200 */
[----:B------:R-:W-:Y:S04]  /*2ce0*/  LDSM.16.M88.4 R180, [R245] ;  /* 0x00000000f5b4783b */ /* 0x000fe80000000200 */
[----:B------:R-:W-:Y:S04]  /*2cf0*/  LDSM.16.M88.4 R184, [R244] ;  /* 0x00000000f4b8783b */ /* 0x000fe80000000200 */
[----:B------:R-:W-:Y:S04]  /*2d00*/  LDSM.16.M88.4 R188, [R242+0x4000] ;  /* 0x00400000f2bc783b */ /* 0x000fe80000000200 */
        /* <DEDUP_REMOVED lines=11> */
[----:B------:R-:W-:Y:S01]  /*2dc0*/  BAR.SYNC.DEFER_BLOCKING 0x0 ;  /* 0x0000000000007b1d */ /* 0x000fe20000010000 */
[----:B------:R-:W-:Y:S01]  /*2dd0*/  LEA.HI.X R7, R4, c[0x0][0x1fc], R0, 0x1, P1 ;  /* 0x00007f0004077a11 */ /* 0x000fe200008f0c00 */
[----:B------:R-:W-:Y:S01]  /*2de0*/  @!P4 IMAD.MOV.U32 R0, RZ, RZ, c[0x0][0x208] ;  /* 0x00008200ff00c624 */ /* 0x000fe200078e00ff */
[----:B-1----:R-:W-:Y:S01]  /*2df0*/  SEL R3, RZ, 0xffffffff, P2 ;  /* 0xffffffffff037807 */ /* 0x002fe20001000000 */
[----:B------:R-:W-:Y:S01]  /*2e00*/  @!P4 IMAD.MOV.U32 R2, RZ, RZ, c[0x0][0x20c] ;  /* 0x00008300ff02c624 */ /* 0x000fe200078e00ff */
[----:B------:R-:W-:-:S02]  /*2e10*/  SEL R4, RZ, 0x1, P5 ;  /* 0x00000001ff047807 */ /* 0x000fc40002800000 */
[----:B------:R-:W-:Y:S01]  /*2e20*/  @!P4 LEA R8, P0, R0, R6, 0x6 ;  /* 0x000000060008c211 */ /* 0x000fe200078030ff */
[----:B------:R-:W-:-:S03]  /*2e30*/  IMAD.SHL.U32 R3, R3, 0x2, RZ ;  /* 0x0000000203037824 */ /* 0x000fc600078e00ff */
[----:B------:R-:W-:Y:S02]  /*2e40*/  @!P4 LEA.HI.X R9, R0, R7, R2, 0x6, P0 ;  /* 0x000000070009c211 */ /* 0x000fe400000f3402 */
[----:B------:R-:W-:Y:S02]  /*2e50*/  LOP3.LUT R4, R3, 0x2, R4, 0xe2, !PT ;  /* 0x0000000203047812 */ /* 0x000fe400078ee204 */
[----:B------:R-:W-:Y:S02]  /*2e60*/  SEL R0, RZ, 0x4, P3 ;  /* 0x00000004ff007807 */ /* 0x000fe40001800000 */
[----:B------:R-:W-:Y:S01]  /*2e70*/  SEL R2, RZ, 0x8, P6 ;  /* 0x00000008ff027807 */ /* 0x000fe20003000000 */
[----:B------:R-:W-:-:S04]  /*2e80*/  DEPBAR.LE SB0, 0x0 ;  /* 0x000080000000791a */ /* 0x000fc80000000000 */
[----:B------:R-:W-:Y:S01]  /*2e90*/  BAR.SYNC.DEFER_BLOCKING 0x0 ;  /* 0x0000000000007b1d */ /* 0x000fe20000010000 */
[----:B------:R-:W-:Y:S01]  /*2ea0*/  LOP3.LUT R4, R2, R4, R0, 0xfe, !PT ;  /* 0x0000000402047212 */ /* 0x000fe200078efe00 */
[----:B------:R-:W-:Y:S01]  /*2eb0*/  IMAD.MOV.U32 R5, RZ, RZ, 0x40 ;  /* 0x00000040ff057424 */ /* 0x000fe200078e00ff */
[C---:B------:R-:W-:Y:S02]  /*2ec0*/  LOP3.LUT P5, RZ, R247.reuse, 0x2, RZ, 0xc0, !PT ;  /* 0x00000002f7ff7812 */ /* 0x040fe400078ac0ff */
[----:B------:R-:W-:Y:S02]  /*2ed0*/  LOP3.LUT P0, RZ, R247, 0x4, RZ, 0xc0, !PT ;  /* 0x00000004f7ff7812 */ /* 0x000fe4000780c0ff */
[----:B------:R-:W-:Y:S02]  /*2ee0*/  IADD3 R2, R14, R24, -R68 ;  /* 0x000000180e027210 */ /* 0x000fe40007ffe844 */
[----:B------:R-:W-:Y:S02]  /*2ef0*/  LOP3.LUT P4, RZ, R4, 0x1, RZ, 0xc0, !PT ;  /* 0x0000000104ff7812 */ /* 0x000fe4000788c0ff */
[----:B------:R-:W-:-:S02]  /*2f00*/  SEL R0, R5, 0xffffffc0, !P0 ;  /* 0xffffffc005007807 */ /* 0x000fc40004000000 */
[----:B------:R-:W-:Y:S02]  /*2f10*/  ISETP.LT.OR P0, PT, R2, 0x1, !P4 ;  /* 0x000000010200780c */ /* 0x000fe40006701670 */
[C---:B------:R-:W-:Y:S01]  /*2f20*/  IADD3 R240, R134.reuse, 0x20, RZ ;  /* 0x0000002086f07810 */ /* 0x040fe20007ffe0ff */
[----:B------:R-:W-:Y:S04]  /*2f30*/  STL.64 [R1+0x18], R66 ;  /* 0x0000184201007387 */ /* 0x000fe80000100a00 */
[----:B------:R-:W-:Y:S01]  /*2f40*/  IMAD.MOV.U32 R3, RZ, RZ, R240 ;  /* 0x000000ffff037224 */ /* 0x000fe200078e00f0 */
[----:B------:R-:W-:Y:S01]  /*2f50*/  @P5 IADD3 R3, R134, -0x20, RZ ;  /* 0xffffffe086035810 */ /* 0x000fe20007ffe0ff */
[----:B------:R-:W-:Y:S01]  /*2f60*/  STL.64 [R1+0x20], R18 ;  /* 0x0000201201007387 */ /* 0x000fe20000100a00 */
[----:B------:R-:W-:-:S03]  /*2f70*/  LOP3.LUT P3, RZ, R4, 0x2, RZ, 0xc0, !PT ;  /* 0x0000000204ff7812 */ /* 0x000fc6000786c0ff */
[----:B------:R-:W-:Y:S04]  /*2f80*/  STL.64 [R1+0x8], R64 ;  /* 0x0000084001007387 */ /* 0x000fe80000100a00 */
[----:B------:R-:W-:Y:S04]  /*2f90*/  STL.64 [R1+0x10], R16 ;  /* 0x0000101001007387 */ /* 0x000fe80000100a00 */
[----:B------:R-:W-:Y:S04]  /*2fa0*/  LDSM.16.M88.4 R20, [R3] ;  /* 0x000000000314783b */ /* 0x000fe80000000200 */
[----:B------:R-:W-:Y:S04]  /*2fb0*/  LDSM.16.M88.4 R32, [R3+0x800] ;  /* 0x000800000320783b */ /* 0x000fe80000000200 */
[----:B------:R-:W-:Y:S04]  /*2fc0*/  LDSM.16.M88.4 R36, [R3+0x1000] ;  /* 0x001000000324783b */ /* 0x000fe80000000200 */
[----:B------:R-:W1:Y:S04]  /*2fd0*/  LDSM.16.M88.4 R12, [R134] ;  /* 0x00000000860c783b */ /* 0x000e680000000200 */
[----:B------:R-:W-:Y:S04]  /*2fe0*/  LDSM.16.M88.4 R16, [R134+0x800] ;  /* 0x000800008610783b */ /* 0x000fe80000000200 */
[----:B------:R-:W2:Y:S04]  /*2ff0*/  LDSM.16.M88.4 R28, [R134+0x1000] ;  /* 0x00100000861c783b */ /* 0x000ea80000000200 */
[----:B------:R-:W-:Y:S01]  /*3000*/  @!PT LDS RZ, [RZ] ;  /* 0x00000000fffff984 */ /* 0x000fe20000000800 */
[----:B------:R-:W-:Y:S01]  /*3010*/  @!PT LDS RZ, [RZ] ;  /* 0x00000000fffff984 */ /* 0x000fe20000000800 */
[----:B------:R-:W-:Y:S01]  /*3020*/  @!PT LDS RZ, [RZ] ;  /* 0x00000000fffff984 */ /* 0x000fe20000000800 */
[----:B------:R1:W-:Y:S01]  /*3030*/  LDGSTS.E.BYPASS.LTC128B.128 [R248+0x4080], [R6.64], !P0 ;  /* 0x0408000006f87fae */ /* 0x0003e2000c101d46 */
[----:B------:R-:W-:-:S02]  /*3040*/  ISETP.LT.OR P0, PT, R2, 0x1, !P3 ;  /* 0x000000010200780c */ /* 0x000fc40005f01670 */
[----:B------:R-:W-:-:S11]  /*3050*/  LOP3.LUT P2, RZ, R4, 0x4, RZ, 0xc0, !PT ;  /* 0x0000000404ff7812 */ /* 0x000fd6000784c0ff */
[----:B------:R1:W-:Y:S01]  /*3060*/  LDGSTS.E.BYPASS.LTC128B.128 [R248+0x5880], [R6.64+0x80], !P0 ;  /* 0x0588008006f87fae */ /* 0x0003e2000c101d46 */
[----:B------:R-:W-:Y:S02]  /*3070*/  ISETP.LT.OR P0, PT, R2, 0x1, !P2 ;  /* 0x000000010200780c */ /* 0x000fe40005701670 */
[----:B------:R-:W-:-:S11]  /*3080*/  LOP3.LUT P1, RZ, R4, 0x8, RZ, 0xc0, !PT ;  /* 0x0000000804ff7812 */ /* 0x000fd6000782c0ff */
[----:B------:R1:W-:Y:S01]  /*3090*/  LDGSTS.E.BYPASS.LTC128B.128 [R248+0x7080], [R6.64+0x100], !P0 ;  /* 0x0708010006f87fae */ /* 0x0003e2000c101d46 */
[----:B------:R-:W-:-:S13]  /*30a0*/  ISETP.LT.OR P0, PT, R2, 0x1, !P1 ;  /* 0x000000010200780c */ /* 0x000fda0004f01670 */
[----:B------:R1:W-:Y:S01]  /*30b0*/  LDGSTS.E.BYPASS.LTC128B.128 [R248+0x8880], [R6.64+0x180], !P0 ;  /* 0x0888018006f87fae */ /* 0x0003e2000c101d46 */
[----:B------:R-:W-:-:S13]  /*30c0*/  ISETP.GT.AND P0, PT, R25, 0x7f, PT ;  /* 0x0000007f1900780c */ /* 0x000fda0003f04270 */
[----:B------:R-:W-:Y:S02]  /*30d0*/  @!P0 ISETP.LT.OR P0, PT, R2, 0x21, !P4 ;  /* 0x000000210200880c */ /* 0x000fe40006701670 */
[----:B------:R-:W-:-:S13]  /*30e0*/  ISETP.GT.AND P4, PT, R25, 0x7f, PT ;  /* 0x0000007f1900780c */ /* 0x000fda0003f84270 */
[----:B------:R3:W-:Y:S01]  /*30f0*/  @!P4 LDGSTS.E.BYPASS.LTC128B.128 [R248+0x5080], [R8.64], !P0 ;  /* 0x0508000008f8cfae */ /* 0x0007e2000c101d46 */
[C---:B------:R-:W-:Y:S01]  /*3100*/  @!P4 ISETP.LT.OR P0, PT, R2.reuse, 0x21, !P3 ;  /* 0x000000210200c80c */ /* 0x040fe20005f01670 */
[C---:B-1----:R-:W-:Y:S11]  /*3110*/  HMMA.16816.F32.BF16 R4, R160.reuse, R12, RZ ;  /* 0x0000000ca004723c */ /* 0x042ff600000418ff */
[----:B------:R-:W-:Y:S01]  /*3120*/  @!UPT UIADD3 URZ, URZ, URZ, URZ ;  /* 0x0000003f3f3ff290 */ /* 0x000fe2000fffe03f */
[----:B------:R3:W-:Y:S01]  /*3130*/  @!P4 LDGSTS.E.BYPASS.LTC128B.128 [R248+0x6880], [R8.64+0x80], !P0 ;  /* 0x0688008008f8cfae */ /* 0x0007e2000c101d46 */
[C---:B------:R-:W-:Y:S01]  /*3140*/  @!P4 ISETP.LT.OR P0, PT, R2.reuse, 0x21, !P2 ;  /* 0x000000210200c80c */ /* 0x040fe20005701670 */
[----:B--2---:R-:W-:Y:S11]  /*3150*/  HMMA.16816.F32.BF16 R24, R160, R28, RZ ;  /* 0x0000001ca018723c */ /* 0x004ff600000418ff */
[----:B------:R-:W-:Y:S01]  /*3160*/  @!UPT UIADD3 URZ, URZ, URZ, URZ ;  /* 0x0000003f3f3ff290 */ /* 0x000fe2000fffe03f */
[----:B------:R3:W-:Y:S01]  /*3170*/  @!P4 LDGSTS.E.BYPASS.LTC128B.128 [R248+0x8080], [R8.64+0x100], !P0 ;  /* 0x0808010008f8cfae */ /* 0x0007e2000c101d46 */
[----:B------:R-:W-:Y:S01]  /*3180*/  @!P4 ISETP.LT.OR P0, PT, R2, 0x21, !P1 ;  /* 0x000000210200c80c */ /* 0x000fe20004f01670 */
[----:B------:R-:W-:Y:S01]  /*3190*/  HMMA.16816.F32.BF16 R52, R164, R20, R4 ;  /* 0x00000014a434723c */ /* 0x000fe20000041804 */
[----:B------:R-:W-:-:S07]  /*31a0*/  IMAD.IADD R2, R134, 0x1, R0 ;  /* 0x0000000186027824 */ /* 0x000fce00078e0200 */
[C---:B------:R-:W-:Y:S04]  /*31b0*/  HMMA.16816.F32.BF16 R4, R160.reuse, R14, RZ ;  /* 0x0000000ea004723c */ /* 0x040fe800000418ff */
[----:B------:R3:W-:Y:S04]  /*31c0*/  @!P4 LDGSTS.E.BYPASS.LTC128B.128 [R248+0x9880], [R8.64+0x180], !P0 ;  /* 0x0988018008f8cfae */ /* 0x0007e8000c101d46 */
[C---:B------:R-:W-:Y:S01]  /*31d0*/  HMMA.16816.F32.BF16 R12, R160.reuse, R16, RZ ;  /* 0x00000010a00c723c */ /* 0x040fe200000418ff */
[----:B------:R-:W-:Y:S04]  /*31e0*/  LDSM.16.M88.4 R44, [R2+0x800] ;  /* 0x00080000022c783b */ /* 0x000fe80000000200 */
[----:B------:R-:W-:Y:S03]  /*31f0*/  LDSM.16.M88.4 R48, [R2+0x1000] ;  /* 0x001000000230783b */ /* 0x000fe60000000200 */
[C---:B------:R-:W-:Y:S01]  /*3200*/  HMMA.16816.F32.BF16 R16, R160.reuse, R18, RZ ;  /* 0x00000012a010723c */ /* 0x040fe200000418ff */
[----:B------:R-:W-:Y:S01]  /*3210*/  @P5 IADD3 R240, R134, -0x20, RZ ;  /* 0xffffffe086f05810 */ /* 0x000fe20007ffe0ff */
[----:B------:R-:W0:Y:S06]  /*3220*/  LDGDEPBAR ;  /* 0x00000000000079af */ /* 0x000e2c0000000000 */
[----:B------:R-:W-:Y:S01]  /*3230*/  HMMA.16816.F32.BF16 R28, R160, R30, RZ ;  /* 0x0000001ea01c723c */ /* 0x000fe200000418ff */
[----:B---3--:R-:W1:Y:S07]  /*3240*/  LDSM.16.M88.4 R8, [R2] ;  /* 0x000000000208783b */ /* 0x008e6e0000000200 */
[----:B------:R-:W-:Y:S01]  /*3250*/  HMMA.16816.F32.BF16 R4, R164, R22, R4 ;  /* 0x00000016a404723c */ /* 0x000fe20000041804 */
[----:B------:R-:W-:-:S05]  /*3260*/  IMAD.IADD R135, R0, 0x1, R240 ;  /* 0x0000000100877824 */ /* 0x000fca00078e02f0 */
[----:B------:R-:W-:Y:S02]  /*3270*/  LDSM.16.M88.4 R40, [R135+0x800] ;  /* 0x000800008728783b */ /* 0x000fe40000000200 */
[C---:B------:R-:W-:Y:S02]  /*3280*/  HMMA.16816.F32.BF16 R12, R164.reuse, R32, R12 ;  /* 0x00000020a40c723c */ /* 0x040fe4000004180c */
[----:B------:R-:W-:Y:S06]  /*3290*/  LDSM.16.M88.4 R56, [R135+0x1000] ;  /* 0x001000008738783b */ /* 0x000fec0000000200 */
[C---:B------:R-:W-:Y:S01]  /*32a0*/  HMMA.16816.F32.BF16 R16, R164.reuse, R34, R16 ;  /* 0x00000022a410723c */ /* 0x040fe20000041810 */
[----:B------:R-:W2:Y:S07]  /*32b0*/  LDSM.16.M88.4 R32, [R135] ;  /* 0x000000008720783b */ /* 0x000eae0000000200 */
[C---:B------:R-:W-:Y:S08]  /*32c0*/  HMMA.16816.F32.BF16 R20, R164.reuse, R36, R24 ;  /* 0x00000024a414723c */ /* 0x040ff00000041818 */
[----:B------:R-:W-:Y:S01]  /*32d0*/  HMMA.16816.F32.BF16 R24, R164, R38, R28 ;  /* 0x00000026a418723c */ /* 0x000fe2000004181c */
[----:B------:R-:W3:Y:S07]  /*32e0*/  LDSM.16.M88.4 R36, [R134+0x1800] ;  /* 0x001800008624783b */ /* 0x000eee0000000200 */
[C---:B-1----:R-:W-:Y:S01]  /*32f0*/  HMMA.16816.F32.BF16 R28, R180.reuse, R8, R52 ;  /* 0x00000008b41c723c */ /* 0x042fe20000041834 */
[----:B------:R-:W-:Y:S07]  /*3300*/  LDSM.16.M88.4 R52, [R240+0x2800] ;  /* 0x00280000f034783b */ /* 0x000fee0000000200 */
[C---:B------:R-:W-:Y:S01]  /*3310*/  HMMA.16816.F32.BF16 R4, R180.reuse, R10, R4 ;  /* 0x0000000ab404723c */ /* 0x040fe20000041804 */
[----:B------:R-:W-:Y:S07]  /*3320*/  LDSM.16.M88.4 R8, [R240+0x1800] ;  /* 0x00180000f008783b */ /* 0x000fee0000000200 */
[C---:B------:R-:W-:Y:S08]  /*3330*/  HMMA.16816.F32.BF16 R12, R180.reuse, R44, R12 ;  /* 0x0000002cb40c723c */ /* 0x040ff0000004180c */
[C---:B------:R-:W-:Y:S01]  /*3340*/  HMMA.16816.F32.BF16 R16, R180.reuse, R46, R16 ;  /* 0x0000002eb410723c */ /* 0x040fe20000041810 */
[----:B------:R-:W1:Y:S07]  /*3350*/  LDSM.16.M88.4 R44, [R134+0x2000] ;  /* 0x00200000862c783b */ /* 0x000e6e0000000200 */
[C---:B------:R-:W-:Y:S08]  /*3360*/  HMMA.16816.F32.BF16 R20, R180.reuse, R48, R20 ;  /* 0x00000030b414723c */ /* 0x040ff00000041814 */
[----:B------:R-:W-:Y:S01]  /*3370*/  HMMA.16816.F32.BF16 R24, R180, R50, R24 ;  /* 0x00000032b418723c */ /* 0x000fe20000041818 */
[----:B------:R-:W4:Y:S07]  /*3380*/  LDSM.16.M88.4 R48, [R134+0x2800] ;  /* 0x002800008630783b */ /* 0x000f2e0000000200 */
[C---:B--2---:R-:W-:Y:S08]  /*3390*/  HMMA.16816.F32.BF16 R28, R184.reuse, R32, R28 ;  /* 0x00000020b81c723c */ /* 0x044ff0000004181c */
[C---:B------:R-:W-:Y:S01]  /*33a0*/  HMMA.16816.F32.BF16 R4, R184.reuse, R34, R4 ;  /* 0x00000022b804723c */ /* 0x040fe20000041804 */
[----:B------:R-:W-:Y:S07]  /*33b0*/  LDSM.16.M88.4 R32, [R2+0x1800] ;  /* 0x001800000220783b */ /* 0x000fee0000000200 */
[C---:B------:R-:W-:Y:S08]  /*33c0*/  HMMA.16816.F32.BF16 R12, R184.reuse, R40, R12 ;  /* 0x00000028b80c723c */ /* 0x040ff0000004180c */
[C---:B------:R-:W-:Y:S01]  /*33d0*/  HMMA.16816.F32.BF16 R16, R184.reuse, R42, R16 ;  /* 0x0000002ab810723c */ /* 0x040fe20000041810 */
[----:B------:R-:W2:Y:S07]  /*33e0*/  LDSM.16.M88.4 R40, [R240+0x2000] ;  /* 0x00200000f028783b */ /* 0x000eae0000000200 */
[C---:B------:R-:W-:Y:S08]  /*33f0*/  HMMA.16816.F32.BF16 R20, R184.reuse, R56, R20 ;  /* 0x00000038b814723c */ /* 0x040ff00000041814 */
[----:B------:R-:W-:Y:S01]  /*3400*/  HMMA.16816.F32.BF16 R24, R184, R58, R24 ;  /* 0x0000003ab818723c */ /* 0x000fe20000041818 */
[----:B------:R-:W-:Y:S07]  /*3410*/  LDSM.16.M88.4 R56, [R135+0x4000] ;  /* 0x004000008738783b */ /* 0x000fee0000000200 */
[C---:B---3--:R-:W-:Y:S08]  /*3420*/  HMMA.16816.F32.BF16 R28, R188.reuse, R36, R28 ;  /* 0x00000024bc1c723c */ /* 0x048ff0000004181c */
[C---:B------:R-:W-:Y:S01]  /*3430*/  HMMA.16816.F32.BF16 R4, R188.reuse, R38, R4 ;  /* 0x00000026bc04723c */ /* 0x040fe20000041804 */
[----:B------:R-:W-:Y:S07]  /*3440*/  LDSM.16.M88.4 R36, [R135+0x2000] ;  /* 0x002000008724783b */ /* 0x000fee0000000200 */
[C---:B-1----:R-:W-:Y:S08]  /*3450*/  HMMA.16816.F32.BF16 R12, R188.reuse, R44, R12 ;  /* 0x0000002cbc0c723c */ /* 0x042ff0000004180c */
[C---:B------:R-:W-:Y:S01]  /*3460*/  HMMA.16816.F32.BF16 R16, R188.reuse, R46, R16 ;  /* 0x0000002ebc10723c */ /* 0x040fe20000041810 */
[----:B------:R-:W1:Y:S07]  /*3470*/  LDSM.16.M88.4 R44, [R2+0x2000] ;  /* 0x00200000022c783b */ /* 0x000e6e0000000200 */
[C---:B----4-:R-:W-:Y:S08]  /*3480*/  HMMA.16816.F32.BF16 R20, R188.reuse, R48, R20 ;  /* 0x00000030bc14723c */ /* 0x050ff00000041814 */
[----:B------:R-:W-:Y:S01]  /*3490*/  HMMA.16816.F32.BF16 R24, R188, R50, R24 ;  /* 0x00000032bc18723c */ /* 0x000fe20000041818 */
[----:B------:R-:W3:Y:S07]  /*34a0*/  LDSM.16.M88.4 R48, [R2+0x2800] ;  /* 0x002800000230783b */ /* 0x000eee0000000200 */
[C---:B------:R-:W-:Y:S08]  /*34b0*/  HMMA.16816.F32.BF16 R28, R192.reuse, R8, R28 ;  /* 0x00000008c01c723c */ /* 0x040ff0000004181c */
[C---:B------:R-:W-:Y:S01]  /*34c0*/  HMMA.16816.F32.BF16 R4, R192.reuse, R10, R4 ;  /* 0x0000000ac004723c */ /* 0x040fe20000041804 */
[----:B------:R-:W4:Y:S07]  /*34d0*/  LDSM.16.M88.4 R8, [R135+0x1800] ;  /* 0x001800008708783b */ /* 0x000f2e0000000200 */
[C---:B--2---:R-:W-:Y:S08]  /*34e0*/  HMMA.16816.F32.BF16 R12, R192.reuse, R40, R12 ;  /* 0x00000028c00c723c */ /* 0x044ff0000004180c */
[C---:B------:R-:W-:Y:S01]  /*34f0*/  HMMA.16816.F32.BF16 R16, R192.reuse, R42, R16 ;  /* 0x0000002ac010723c */ /* 0x040fe20000041810 */
[----:B------:R-:W-:Y:S07]  /*3500*/  LDSM.16.M88.4 R40, [R134+0x3800] ;  /* 0x003800008628783b */ /* 0x000fee0000000200 */
[C---:B------:R-:W-:Y:S08]  /*3510*/  HMMA.16816.F32.BF16 R20, R192.reuse, R52, R20 ;  /* 0x00000034c014723c */ /* 0x040ff00000041814 */
[----:B------:R-:W-:Y:S01]  /*3520*/  HMMA.16816.F32.BF16 R24, R192, R54, R24 ;  /* 0x00000036c018723c */ /* 0x000fe20000041818 */
[----:B------:R-:W2:Y:S07]  /*3530*/  LDSM.16.M88.4 R52, [R135+0x2800] ;  /* 0x002800008734783b */ /* 0x000eae0000000200 */
[C---:B------:R-:W-:Y:S08]  /*3540*/  HMMA.16816.F32.BF16 R28, R196.reuse, R32, R28 ;  /* 0x00000020c41c723c */ /* 0x040ff0000004181c */
[C---:B------:R-:W-:Y:S01]  /*3550*/  HMMA.16816.F32.BF16 R4, R196.reuse, R34, R4 ;  /* 0x00000022c404723c */ /* 0x040fe20000041804 */
[----:B------:R-:W5:Y:S07]  /*3560*/  LDSM.16.M88.4 R32, [R134+0x3000] ;  /* 0x003000008620783b */ /* 0x000f6e0000000200 */
[C---:B-1----:R-:W-:Y:S08]  /*3570*/  HMMA.16816.F32.BF16 R12, R196.reuse, R44, R12 ;  /* 0x0000002cc40c723c */ /* 0x042ff0000004180c */
[C---:B------:R-:W-:Y:S01]  /*3580*/  HMMA.16816.F32.BF16 R16, R196.reuse, R46, R16 ;  /* 0x0000002ec410723c */ /* 0x040fe20000041810 */
[----:B------:R-:W1:Y:S07]  /*3590*/  LDSM.16.M88.4 R44, [R134+0x4000] ;  /* 0x00400000862c783b */ /* 0x000e6e0000000200 */
[C---:B---3--:R-:W-:Y:S08]  /*35a0*/  HMMA.16816.F32.BF16 R20, R196.reuse, R48, R20 ;  /* 0x00000030c414723c */ /* 0x048ff00000041814 */
[----:B------:R-:W-:Y:S01]  /*35b0*/  HMMA.16816.F32.BF16 R24, R196, R50, R24 ;  /* 0x00000032c418723c */ /* 0x000fe20000041818 */
[----:B------:R-:W-:Y:S07]  /*35c0*/  LDSM.16.M88.4 R48, [R2+0x4000] ;  /* 0x004000000230783b */ /* 0x000fee0000000200 */
[C---:B----4-:R-:W-:Y:S08]  /*35d0*/  HMMA.16816.F32.BF16 R28, R200.reuse, R8, R28 ;  /* 0x00000008c81c723c */ /* 0x050ff0000004181c */
[C---:B------:R-:W-:Y:S01]  /*35e0*/  HMMA.16816.F32.BF16 R4, R200.reuse, R10, R4 ;  /* 0x0000000ac804723c */ /* 0x040fe20000041804 */
[----:B------:R-:W3:Y:S07]  /*35f0*/  LDSM.16.M88.4 R8, [R240+0x3000] ;  /* 0x00300000f008783b */ /* 0x000eee0000000200 */
[C---:B------:R-:W-:Y:S08]  /*3600*/  HMMA.16816.F32.BF16 R12, R200.reuse, R36, R12 ;  /* 0x00000024c80c723c */ /* 0x040ff0000004180c */
[C---:B------:R-:W-:Y:S01]  /*3610*/  HMMA.16816.F32.BF16 R16, R200.reuse, R38, R16 ;  /* 0x00000026c810723c */ /* 0x040fe20000041810 */
[----:B------:R-:W4:Y:S07]  /*3620*/  LDSM.16.M88.4 R36, [R240+0x3800] ;  /* 0x00380000f024783b */ /* 0x000f2e0000000200 */
[C---:B--2---:R-:W-:Y:S08]  /*3630*/  HMMA.16816.F32.BF16 R20, R200.reuse, R52, R20 ;  /* 0x00000034c814723c */ /* 0x044ff00000041814 */
[----:B------:R-:W-:Y:S01]  /*3640*/  HMMA.16816.F32.BF16 R24, R200, R54, R24 ;  /* 0x00000036c818723c */ /* 0x000fe20000041818 */
[----:B------:R-:W2:Y:S07]  /*3650*/  LDSM.16.M88.4 R52, [R240+0x4000] ;  /* 0x00400000f034783b */ /* 0x000eae0000000200 */
[C---:B-----5:R-:W-:Y:S08]  /*3660*/  HMMA.16816.F32.BF16 R28, R204.reuse, R32, R28 ;  /* 0x00000020cc1c723c */ /* 0x060ff0000004181c */
[C---:B------:R-:W-:Y:S01]  /*3670*/  HMMA.16816.F32.BF16 R4, R204.reuse, R34, R4 ;  /* 0x00000022cc04723c */ /* 0x040fe20000041804 */
[----:B------:R-:W5:Y:S07]  /*3680*/  LDSM.16.M88.4 R32, [R2+0x3000] ;  /* 0x003000000220783b */ /* 0x000f6e0000000200 */
[C---:B------:R-:W-:Y:S08]  /*3690*/  HMMA.16816.F32.BF16 R12, R204.reuse, R40, R12 ;  /* 0x00000028cc0c723c */ /* 0x040ff0000004180c */
[C---:B------:R-:W-:Y:S01]  /*36a0*/  HMMA.16816.F32.BF16 R16, R204.reuse, R42, R16 ;  /* 0x0000002acc10723c */ /* 0x040fe20000041810 */
[----:B------:R-:W-:Y:S07]  /*36b0*/  LDSM.16.M88.4 R40, [R135+0x3800] ;  /* 0x003800008728783b */ /* 0x000fee0000000200 */
[C---:B-1----:R-:W-:Y:S08]  /*36c0*/  HMMA.16816.F32.BF16 R20, R204.reuse, R44, R20 ;  /* 0x0000002ccc14723c */ /* 0x042ff00000041814 */
[----:B------:R-:W-:Y:S01]  /*36d0*/  HMMA.16816.F32.BF16 R24, R204, R46, R24 ;  /* 0x0000002ecc18723c */ /* 0x000fe20000041818 */
[----:B------:R-:W1:Y:S07]  /*36e0*/  LDSM.16.M88.4 R44, [R2+0x3800] ;  /* 0x00380000022c783b */ /* 0x000e6e0000000200 */
[C---:B---3--:R-:W-:Y:S08]  /*36f0*/  HMMA.16816.F32.BF16 R28, R208.reuse, R8, R28 ;  /* 0x00000008d01c723c */ /* 0x048ff0000004181c */
[C---:B------:R-:W-:Y:S01]  /*3700*/  HMMA.16816.F32.BF16 R4, R208.reuse, R10, R4 ;  /* 0x0000000ad004723c */ /* 0x040fe20000041804 */
[----:B------:R-:W3:Y:S07]  /*3710*/  LDSM.16.M88.4 R8, [R135+0x3000] ;  /* 0x003000008708783b */ /* 0x000eee0000000200 */
[C---:B----4-:R-:W-:Y:S08]  /*3720*/  HMMA.16816.F32.BF16 R12, R208.reuse, R36, R12 ;  /* 0x00000024d00c723c */ /* 0x050ff0000004180c */
[C---:B------:R-:W-:Y:S01]  /*3730*/  HMMA.16816.F32.BF16 R16, R208.reuse, R38, R16 ;  /* 0x00000026d010723c */ /* 0x040fe20000041810 */
[----:B------:R-:W4:Y:S07]  /*3740*/  LDSM.16.M88.4 R36, [R134+0x4800] ;  /* 0x004800008624783b */ /* 0x000f2e0000000200 */
[C---:B--2---:R-:W-:Y:S08]  /*3750*/  HMMA.16816.F32.BF16 R20, R208.reuse, R52, R20 ;  /* 0x00000034d014723c */ /* 0x044ff00000041814 */
[----:B------:R-:W-:Y:S01]  /*3760*/  HMMA.16816.F32.BF16 R24, R208, R54, R24 ;  /* 0x00000036d018723c */ /* 0x000fe20000041818 */
[----:B------:R-:W-:Y:S07]  /*3770*/  LDSM.16.M88.4 R52, [R134+0x5800] ;  /* 0x005800008634783b */ /* 0x000fee0000000200 */
[C---:B-----5:R-:W-:Y:S08]  /*3780*/  HMMA.16816.F32.BF16 R28, R212.reuse, R32, R28 ;  /* 0x00000020d41c723c */ /* 0x060ff0000004181c */
[C---:B------:R-:W-:Y:S01]  /*3790*/  HMMA.16816.F32.BF16 R4, R212.reuse, R34, R4 ;  /* 0x00000022d404723c */ /* 0x040fe20000041804 */
[----:B------:R-:W-:Y:S07]  /*37a0*/  LDSM.16.M88.4 R32, [R240+0x4800] ;  /* 0x00480000f020783b */ /* 0x000fee0000000200 */
[C---:B-1----:R-:W-:Y:S08]  /*37b0*/  HMMA.16816.F32.BF16 R12, R212.reuse, R44, R12 ;  /* 0x0000002cd40c723c */ /* 0x042ff0000004180c */
[C---:B------:R-:W-:Y:S01]  /*37c0*/  HMMA.16816.F32.BF16 R16, R212.reuse, R46, R16 ;  /* 0x0000002ed410723c */ /* 0x040fe20000041810 */
[----:B------:R-:W-:Y:S07]  /*37d0*/  LDSM.16.M88.4 R44, [R240+0x5000] ;  /* 0x00500000f02c783b */ /* 0x000fee0000000200 */
[C---:B------:R-:W-:Y:S08]  /*37e0*/  HMMA.16816.F32.BF16 R20, R212.reuse, R48, R20 ;  /* 0x00000030d414723c */ /* 0x040ff00000041814 */
[----:B------:R-:W-:Y:S01]  /*37f0*/  HMMA.16816.F32.BF16 R24, R212, R50, R24 ;  /* 0x00000032d418723c */ /* 0x000fe20000041818 */
[----:B------:R-:W1:Y:S07]  /*3800*/  LDSM.16.M88.4 R48, [R134+0x5000] ;  /* 0x005000008630783b */ /* 0x000e6e0000000200 */
[C---:B---3--:R-:W-:Y:S08]  /*3810*/  HMMA.16816.F32.BF16 R28, R216.reuse, R8, R28 ;  /* 0x00000008d81c723c */ /* 0x048ff0000004181c */
[C---:B------:R-:W-:Y:S08]  /*3820*/  HMMA.16816.F32.BF16 R8, R216.reuse, R10, R4 ;  /* 0x0000000ad808723c */ /* 0x040ff00000041804 */
[C---:B------:R-:W-:Y:S08]  /*3830*/  HMMA.16816.F32.BF16 R4, R216.reuse, R40, R12 ;  /* 0x00000028d804723c */ /* 0x040ff0000004180c */
[C---:B------:R-:W-:Y:S01]  /*3840*/  HMMA.16816.F32.BF16 R16, R216.reuse, R42, R16 ;  /* 0x0000002ad810723c */ /* 0x040fe20000041810 */
[----:B------:R-:W-:Y:S07]  /*3850*/  LDSM.16.M88.4 R40, [R2+0x4800] ;  /* 0x004800000228783b */ /* 0x000fee0000000200 */
[C---:B------:R-:W-:Y:S08]  /*3860*/  HMMA.16816.F32.BF16 R20, R216.reuse, R56, R20 ;  /* 0x00000038d814723c */ /* 0x040ff00000041814 */
[----:B------:R-:W-:Y:S01]  /*3870*/  HMMA.16816.F32.BF16 R24, R216, R58, R24 ;  /* 0x0000003ad818723c */ /* 0x000fe20000041818 */
[----:B------:R-:W2:Y:S07]  /*3880*/  LDSM.16.M88.4 R56, [R240+0x5800] ;  /* 0x00580000f038783b */ /* 0x000eae0000000200 */
[C---:B----4-:R-:W-:Y:S08]  /*3890*/  HMMA.16816.F32.BF16 R12, R220.reuse, R38, R8 ;  /* 0x00000026dc0c723c */ /* 0x050ff00000041808 */
[C---:B------:R-:W-:Y:S01]  /*38a0*/  HMMA.16816.F32.BF16 R28, R220.reuse, R36, R28 ;  /* 0x00000024dc1c723c */ /* 0x040fe2000004181c */
[----:B------:R-:W-:Y:S07]  /*38b0*/  LDSM.16.M88.4 R36, [R135+0x5000] ;  /* 0x005000008724783b */ /* 0x000fee0000000200 */
[C---:B-1----:R-:W-:Y:S08]  /*38c0*/  HMMA.16816.F32.BF16 R8, R220.reuse, R48, R4 ;  /* 0x00000030dc08723c */ /* 0x042ff00000041804 */
[C---:B------:R-:W-:Y:S01]  /*38d0*/  HMMA.16816.F32.BF16 R4, R220.reuse, R50, R16 ;  /* 0x00000032dc04723c */ /* 0x040fe20000041810 */
[----:B------:R-:W1:Y:S07]  /*38e0*/  LDSM.16.M88.4 R48, [R2+0x5000] ;  /* 0x005000000230783b */ /* 0x000e6e0000000200 */
[C---:B------:R-:W-:Y:S08]  /*38f0*/  HMMA.16816.F32.BF16 R20, R220.reuse, R52, R20 ;  /* 0x00000034dc14723c */ /* 0x040ff00000041814 */
[----:B------:R-:W-:Y:S01]  /*3900*/  HMMA.16816.F32.BF16 R24, R220, R54, R24 ;  /* 0x00000036dc18723c */ /* 0x000fe20000041818 */
[----:B------:R-:W3:Y:S07]  /*3910*/  LDSM.16.M88.4 R52, [R2+0x5800] ;  /* 0x005800000234783b */ /* 0x000eee0000000200 */
[C---:B------:R-:W-:Y:S08]  /*3920*/  HMMA.16816.F32.BF16 R16, R224.reuse, R34, R12 ;  /* 0x00000022e010723c */ /* 0x040ff0000004180c */
[C---:B------:R-:W-:Y:S01]  /*3930*/  HMMA.16816.F32.BF16 R28, R224.reuse, R32, R28 ;  /* 0x00000020e01c723c */ /* 0x040fe2000004181c */
[----:B------:R-:W4:Y:S07]  /*3940*/  LDSM.16.M88.4 R32, [R135+0x4800] ;  /* 0x004800008720783b */ /* 0x000f2e0000000200 */
[C---:B------:R-:W-:Y:S08]  /*3950*/  HMMA.16816.F32.BF16 R12, R224.reuse, R44, R8 ;  /* 0x0000002ce00c723c */ /* 0x040ff00000041808 */
[----:B------:R-:W-:Y:S01]  /*3960*/  HMMA.16816.F32.BF16 R8, R224, R46, R4 ;  /* 0x0000002ee008723c */ /* 0x000fe20000041804 */
[----:B------:R-:W5:Y:S01]  /*3970*/  LDSM.16.M88.4 R44, [R135+0x5800] ;  /* 0x00580000872c783b */ /* 0x000f620000000200 */
[----:B------:R-:W-:Y:S01]  /*3980*/  ISETP.GT.AND P0, PT, R61, R249, PT ;  /* 0x000000f93d00720c */ /* 0x000fe20003f04270 */
[----:B------:R-:W-:-:S05]  /*3990*/  DEPBAR.LE SB0, 0x0 ;  /* 0x000080000000791a */ /* 0x000fca0000000000 */
[C---:B--2---:R-:W-:Y:S08]  /*39a0*/  HMMA.16816.F32.BF16 R4, R224.reuse, R56, R20 ;  /* 0x00000038e004723c */ /* 0x044ff00000041814 */
[----:B------:R-:W-:Y:S08]  /*39b0*/  HMMA.16816.F32.BF16 R24, R224, R58, R24 ;  /* 0x0000003ae018723c */ /* 0x000ff00000041818 */
[C---:B------:R-:W-:Y:S08]  /*39c0*/  HMMA.16816.F32.BF16 R20, R228.reuse, R42, R16 ;  /* 0x0000002ae414723c */ /* 0x040ff00000041810 */
[C---:B------:R-:W-:Y:S08]  /*39d0*/  HMMA.16816.F32.BF16 R28, R228.reuse, R40, R28 ;  /* 0x00000028e41c723c */ /* 0x040ff0000004181c */
[C---:B-1----:R-:W-:Y:S08]  /*39e0*/  HMMA.16816.F32.BF16 R16, R228.reuse, R48, R12 ;  /* 0x00000030e410723c */ /* 0x042ff0000004180c */
[C---:B------:R-:W-:Y:S08]  /*39f0*/  HMMA.16816.F32.BF16 R12, R228.reuse, R50, R8 ;  /* 0x00000032e40c723c */ /* 0x040ff00000041808 */
[C---:B---3--:R-:W-:Y:S08]  /*3a00*/  HMMA.16816.F32.BF16 R8, R228.reuse, R52, R4 ;  /* 0x00000034e408723c */ /* 0x048ff00000041804 */
[----:B------:R-:W-:Y:S08]  /*3a10*/  HMMA.16816.F32.BF16 R4, R228, R54, R24 ;  /* 0x00000036e404723c */ /* 0x000ff00000041818 */
[C---:B----4-:R-:W-:Y:S08]  /*3a20*/  HMMA.16816.F32.BF16 R40, R232.reuse, R32, R28 ;  /* 0x00000020e828723c */ /* 0x050ff0000004181c */
[C---:B------:R-:W-:Y:S08]  /*3a30*/  HMMA.16816.F32.BF16 R32, R232.reuse, R34, R20 ;  /* 0x00000022e820723c */ /* 0x040ff00000041814 */
[C---:B------:R-:W-:Y:S08]  /*3a40*/  HMMA.16816.F32.BF16 R20, R232.reuse, R36, R16 ;  /* 0x00000024e814723c */ /* 0x040ff00000041810 */
[C---:B------:R-:W-:Y:S08]  /*3a50*/  HMMA.16816.F32.BF16 R36, R232.reuse, R38, R12 ;  /* 0x00000026e824723c */ /* 0x040ff0000004180c */
[C---:B-----5:R-:W-:Y:S08]  /*3a60*/  HMMA.16816.F32.BF16 R28, R232.reuse, R44, R8 ;  /* 0x0000002ce81c723c */ /* 0x060ff00000041808 */
[----:B------:R-:W-:Y:S01]  /*3a70*/  HMMA.16816.F32.BF16 R24, R232, R46, R4 ;  /* 0x0000002ee818723c */ /* 0x000fe20000041804 */
[----:B------:R-:W-:Y:S06]  /*3a80*/  BAR.SYNC.DEFER_BLOCKING 0x0 ;  /* 0x0000000000007b1d */ /* 0x000fec0000010000 */
[----:B------:R-:W-:Y:S01]  /*3a90*/  @!UPT UIADD3 URZ, URZ, URZ, URZ ;  /* 0x0000003f3f3ff290 */ /* 0x000fe2000fffe03f */
[----:B------:R-:W-:Y:S11]  /*3aa0*/  @!P0 BRA `(.L_x_29) ;  /* 0x0000026000008947 */ /* 0x000ff60003800000 */
[----:B------:R-:W-:Y:S02]  /*3ab0*/  IADD3 R3, -R68, 0x30, RZ ;  /* 0x0000003044037810 */ /* 0x000fe40007ffe1ff */
[----:B------:R-:W-:-:S02]  /*3ac0*/  IADD3 R0, R246, -0x2, RZ ;  /* 0xfffffffef6007810 */ /* 0x000fc40007ffe0ff */
[C---:B------:R-:W-:Y:S02]  /*3ad0*/  ISETP.GE.AND P0, PT, R3.reuse, 0x21, PT ;  /* 0x000000210300780c */ /* 0x040fe40003f06270 */
[----:B------:R-:W-:Y:S02]  /*3ae0*/  SHF.R.S32.HI R2, RZ, 0x1f, R0 ;  /* 0x0000001fff027819 */ /* 0x000fe40000011400 */
[----:B------:R-:W-:Y:S02]  /*3af0*/  ISETP.GE.AND P1, PT, R3, 0x1, PT ;  /* 0x000000010300780c */ /* 0x000fe40003f26270 */
[----:B------:R-:W-:Y:S01]  /*3b00*/  ISETP.GE.AND P5, PT, R62, c[0x0][0x1d4], PT ;  /* 0x000075003e007a0c */ /* 0x000fe20003fa6270 */
[----:B------:R-:W-:Y:S01]  /*3b10*/  IMAD R2, R2, c[0x0][0x1e0], RZ ;  /* 0x0000780002027a24 */ /* 0x000fe200078e02ff */
[----:B------:R-:W-:Y:S02]  /*3b20*/  ISETP.GE.AND P3, PT, R251, c[0x0][0x1d4], PT ;  /* 0x00007500fb007a0c */ /* 0x000fe40003f66270 */
[----:B------:R-:W-:Y:S01]  /*3b30*/  ISETP.GE.AND P4, PT, R252, c[0x0][0x1d4], PT ;  /* 0x00007500fc007a0c */ /* 0x000fe20003f86270 */
[----:B------:R-:W-:-:S02]  /*3b40*/  IMAD R4, R0, c[0x0][0x1e4], R2 ;  /* 0x0000790000047a24 */ /* 0x000fc400078e0202 */
[----:B------:R-:W-:Y:S02]  /*3b50*/  @P0 IMAD.MOV.U32 R5, RZ, RZ, c[0x0][0x1e0] ;  /* 0x00007800ff050624 */ /* 0x000fe400078e00ff */
[----:B------:R-:W-:Y:S02]  /*3b60*/  @P0 IMAD.MOV.U32 R6, RZ, RZ, 0x5 ;  /* 0x00000005ff060424 */ /* 0x000fe400078e00ff */
[----:B------:R-:W-:-:S03]  /*3b70*/  @P0 IMAD.SHL.U32 R2, R5, 0x20, RZ ;  /* 0x0000002005020824 */ /* 0x000fc600078e00ff */
[----:B------:R-:W-:Y:S01]  /*3b80*/  @P0 SHF.L.U64.HI R3, R5, R6, c[0x0][0x1e4] ;  /* 0x0000790005030619 */ /* 0x000fe20000010206 */
[----:B------:R-:W-:-:S04]  /*3b90*/  IMAD.WIDE.U32 R6, R0, c[0x0][0x1e0], RZ ;  /* 0x0000780000067a25 */ /* 0x000fc800078e00ff */
[----:B------:R-:W-:Y:S02]  /*3ba0*/  IMAD.IADD R0, R7, 0x1, R4 ;  /* 0x0000000107007824 */ /* 0x000fe400078e0204 */
[----:B------:R-:W-:-:S04]  /*3bb0*/  @P0 IMAD.WIDE.U32 R4, R6, 0x30, R2 ;  /* 0x0000003006040825 */ /* 0x000fc800078e0002 */
[----:B------:R-:W-:Y:S01]  /*3bc0*/  @P1 IMAD.WIDE.U32 R2, R6, 0x30, R64 ;  /* 0x0000003006021825 */ /* 0x000fe200078e0040 */
[----:B------:R-:W-:-:S03]  /*3bd0*/  @P0 IADD3 R6, P2, R66, R4, RZ ;  /* 0x0000000442060210 */ /* 0x000fc60007f5e0ff */
[C---:B------:R-:W-:Y:S02]  /*3be0*/  @P0 IMAD R7, R0.reuse, 0x30, RZ ;  /* 0x0000003000070824 */ /* 0x040fe400078e02ff */
[----:B------:R-:W-:-:S03]  /*3bf0*/  @P1 IMAD R0, R0, 0x30, RZ ;  /* 0x0000003000001824 */ /* 0x000fc600078e02ff */
[----:B------:R-:W-:Y:S01]  /*3c00*/  @P0 IADD3.X R7, R65, R7, R5, P2, !PT ;  /* 0x0000000741070210 */ /* 0x000fe200017fe405 */
[----:B------:R-:W-:Y:S01]  /*3c10*/  @P1 IMAD.IADD R0, R3, 0x1, R0 ;  /* 0x0000000103001824 */ /* 0x000fe200078e0200 */
[----:B------:R-:W-:-:S04]  /*3c20*/  @P1 LEA R4, P2, R2, c[0x0][0x1c8], 0x1 ;  /* 0x0000720002041a11 */ /* 0x000fc800078408ff */
[----:B------:R-:W-:Y:S02]  /*3c30*/  @P1 LEA.HI.X R5, R2, c[0x0][0x1cc], R0, 0x1, P2 ;  /* 0x0000730002051a11 */ /* 0x000fe400010f0c00 */
[----:B------:R-:W-:-:S03]  /*3c40*/  @P0 LEA R2, P2, R6, c[0x0][0x1c8], 0x1 ;  /* 0x0000720006020a11 */ /* 0x000fc600078408ff */
[----:B------:R-:W-:Y:S01]  /*3c50*/  @!PT LDS RZ, [RZ] ;  /* 0x00000000fffff984 */ /* 0x000fe20000000800 */
[----:B------:R-:W-:Y:S01]  /*3c60*/  @!PT LDS RZ, [RZ] ;  /* 0x00000000fffff984 */ /* 0x000fe20000000800 */
[----:B------:R-:W-:Y:S01]  /*3c70*/  @!PT LDS RZ, [RZ] ;  /* 0x00000000fffff984 */ /* 0x000fe20000000800 */
[----:B------:R1:W-:Y:S01]  /*3c80*/  @P1 LDGSTS.E.BYPASS.LTC128B.128 [R248+0x14080], [R4.64], !P5 ;  /* 0x1408000004f81fae */ /* 0x0003e2000e901d46 */
[----:B------:R-:W-:-:S03]  /*3c90*/  @P0 LEA.HI.X R3, R6, c[0x0][0x1cc], R7, 0x1, P2 ;  /* 0x0000730006030a11 */ /* 0x000fc600010f0c07 */
[----:B------:R1:W-:Y:S04]  /*3ca0*/  @P1 LDGSTS.E.BYPASS.LTC128B.128 [R248+0x15880], [R4.64+0x80], !P3 ;  /* 0x1588008004f81fae */ /* 0x0003e8000d901d46 */
[----:B------:R1:W-:Y:S04]  /*3cb0*/  @P1 LDGSTS.E.BYPASS.LTC128B.128 [R248+0x17080], [R4.64+0x100], !P4 ;  /* 0x1708010004f81fae */ /* 0x0003e8000e101d46 */
[----:B------:R1:W-:Y:S04]  /*3cc0*/  @P1 LDGSTS.E.BYPASS.LTC128B.128 [R248+0x18880], [R4.64+0x180], !P6 ;  /* 0x1888018004f81fae */ /* 0x0003e8000f101d46 */
[----:B------:R1:W-:Y:S04]  /*3cd0*/  @P0 LDGSTS.E.BYPASS.LTC128B.128 [R248+0x15080], [R2.64], !P5 ;  /* 0x1508000002f80fae */ /* 0x0003e8000e901d46 */
[----:B------:R1:W-:Y:S04]  /*3ce0*/  @P0 LDGSTS.E.BYPASS.LTC128B.128 [R248+0x16880], [R2.64+0x80], !P3 ;  /* 0x1688008002f80fae */ /* 0x0003e8000d901d46 */
[----:B------:R1:W-:Y:S04]  /*3cf0*/  @P0 LDGSTS.E.BYPASS.LTC128B.128 [R248+0x18080], [R2.64+0x100], !P4 ;  /* 0x1808010002f80fae */ /* 0x0003e8000e101d46 */
[----:B------:R1:W-:Y:S02]  /*3d00*/  @P0 LDGSTS.E.BYPASS.LTC128B.128 [R248+0x19880], [R2.64+0x180], !P6 ;  /* 0x1988018002f80fae */ /* 0x0003e4000f101d46 */
.L_x_29:
[----:B------:R-:W-:Y:S05]  /*3d10*/  BSYNC B0 ;  /* 0x0000000000007941 */ /* 0x000fea0003800000 */
.L_x_28:
[----:B------:R-:W2:Y:S04]  /*3d20*/  LDL R0, [R1+0x3c] ;  /* 0x00003c0001007983 */ /* 0x000ea80000100800 */
[----:B------:R-:W-:Y:S04]  /*3d30*/  LDSM.16.MT88.4 R48, [R236+0x1800] ;  /* 0x00180000ec30783b */ /* 0x000fe80000004200 */
[----:B------:R-:W-:Y:S04]  /*3d40*/  LDSM.16.MT88.4 R76, [R238+0x1800] ;  /* 0x00180000ee4c783b */ /* 0x000fe80000004200 */
[----:B------:R-:W-:Y:S04]  /*3d50*/  LDSM.16.MT88.4 R44, [R241] ;  /* 0x00000000f12c783b */ /* 0x000fe80000004200 */
[----:B------:R-:W-:Y:S04]  /*3d60*/  LDSM.16.MT88.4 R56, [R236+0x2000] ;  /* 0x00200000ec38783b */ /* 0x000fe80000004200 */
[----:B------:R-:W-:Y:S04]  /*3d70*/  LDSM.16.MT88.4 R84, [R238+0x2000] ;  /* 0x00200000ee54783b */ /* 0x000fe80000004200 */
[----:B------:R-:W-:Y:S04]  /*3d80*/  LDSM.16.MT88.4 R72, [R238+0x800] ;  /* 0x00080000ee48783b */ /* 0x000fe80000004200 */
[----:B------:R-:W-:Y:S04]  /*3d90*/  LDSM.16.MT88.4 R64, [R237+0x800] ;  /* 0x00080000ed40783b */ /* 0x000fe80000004200 */
[----:B------:R-:W-:Y:S04]  /*3da0*/  STL [R1+0xb0], R162 ;  /* 0x0000b0a201007387 */ /* 0x000fe80000100800 */
[----:B------:R-:W-:Y:S04]  /*3db0*/  STL [R1+0xac], R161 ;  /* 0x0000aca101007387 */ /* 0x000fe80000100800 */
[----:B------:R-:W-:Y:S04]  /*3dc0*/  LDSM.16.MT88.4 R68, [R239+0x1800] ;  /* 0x00180000ef44783b */ /* 0x000fe80000004200 */
[----:B------:R-:W-:Y:S04]  /*3dd0*/  STL [R1+0xa8], R160 ;  /* 0x0000a8a001007387 */ /* 0x000fe80000100800 */
[----:B------:R-:W-:Y:S04]  /*3de0*/  STL [R1+0xa4], R135 ;  /* 0x0000a48701007387 */ /* 0x000fe80000100800 */
[----:B------:R-:W-:Y:S04]  /*3df0*/  STL [R1+0xa0], R134 ;  /* 0x0000a08601007387 */ /* 0x000fe80000100800 */
[----:B------:R-:W0:Y:S01]  /*3e00*/  LDGDEPBAR ;  /* 0x00000000000079af */ /* 0x000e220000000000 */
[----:B--2---:R-:W-:-:S03]  /*3e10*/  IMAD.IADD R0, R60, 0x1, -R0 ;  /* 0x000000013c007824 */ /* 0x004fc600078e0a00 */
[----:B------:R-:W-:Y:S02]  /*3e20*/  LDSM.16.MT88.4 R60, [R239+0x800] ;  /* 0x00080000ef3c783b */ /* 0x000fe40000004200 */
[C---:B------:R-:W-:Y:S02]  /*3e30*/  ISETP.GT.AND P2, PT, R0.reuse, RZ, PT ;  /* 0x000000ff0000720c */ /* 0x040fe40003f44270 */
[C---:B------:R-:W-:Y:S02]  /*3e40*/  ISETP.GT.AND P1, PT, R0.reuse, 0x1, PT ;  /* 0x000000010000780c */ /* 0x040fe40003f24270 */
[----:B------:R-:W-:Y:S02]  /*3e50*/  ISETP.GT.AND P0, PT, R0, 0x8, PT ;  /* 0x000000080000780c */ /* 0x000fe40003f04270 */
[----:B------:R-:W-:Y:S02]  /*3e60*/  FSEL R8, R40, -INF , P2 ;  /* 0xff80000028087808 */ /* 0x000fe40001000000 */
[----:B------:R-:W-:-:S02]  /*3e70*/  FSEL R7, R41, -INF , P1 ;  /* 0xff80000029077808 */ /* 0x000fc40000800000 */
[----:B------:R-:W-:Y:S02]  /*3e80*/  ISETP.GT.AND P4, PT, R0, 0x9, PT ;  /* 0x000000090000780c */ /* 0x000fe40003f84270 */
[----:B------:R-:W-:Y:S02]  /*3e90*/  FSEL R6, R32, -INF , P0 ;  /* 0xff80000020067808 */ /* 0x000fe40000000000 */
[----:B-1----:R-:W-:Y:S02]  /*3ea0*/  FMNMX.FTZ R2, R8, R7, !PT ;  /* 0x0000000708027209 */ /* 0x002fe40007810000 */
[----:B------:R-:W-:Y:S02]  /*3eb0*/  ISETP.GT.AND P6, PT, R0, 0x10, PT ;  /* 0x000000100000780c */ /* 0x000fe40003fc4270 */
[----:B------:R-:W-:Y:S02]  /*3ec0*/  FSEL R5, R33, -INF , P4 ;  /* 0xff80000021057808 */ /* 0x000fe40002000000 */
[----:B------:R-:W-:-:S02]  /*3ed0*/  FMNMX.FTZ R2, R6, R2, !PT ;  /* 0x0000000206027209 */ /* 0x000fc40007810000 */
[----:B------:R-:W-:Y:S02]  /*3ee0*/  ISETP.GT.AND P5, PT, R0, 0x11, PT ;  /* 0x000000110000780c */ /* 0x000fe40003fa4270 */
[----:B------:R-:W-:Y:S02]  /*3ef0*/  FSEL R4, R20, -INF , P6 ;  /* 0xff80000014047808 */ /* 0x000fe40003000000 */
[----:B------:R-:W-:Y:S02]  /*3f00*/  FMNMX.FTZ R2, R5, R2, !PT ;  /* 0x0000000205027209 */ /* 0x000fe40007810000 */
        /* <DEDUP_REMOVED lines=9> */
[----:B------:R-:W-:Y:S02]  /*3fa0*/  FSEL R18, R42, -INF , P2 ;  /* 0xff8000002a127808 */ /* 0x000fe40001000000 */
[----:B------:R-:W-:Y:S02]  /*3fb0*/  ISETP.GT.AND P2, PT, R0, 0x21, PT ;  /* 0x000000210000780c */ /* 0x000fe40003f44270 */
[----:B------:R-:W-:Y:S02]  /*3fc0*/  FSEL R107, R28, -INF , P3 ;  /* 0xff8000001c6b7808 */ /* 0x000fe40001800000 */
[----:B------:R-:W-:Y:S02]  /*3fd0*/  FMNMX.FTZ R2, R13, R2, !PT ;  /* 0x000000020d027209 */ /* 0x000fe40007810000 */
[----:B------:R-:W-:Y:S02]  /*3fe0*/  FSEL R17, R43, -INF , P1 ;  /* 0xff8000002b117808 */ /* 0x000fe40000800000 */
[----:B------:R-:W-:-:S02]  /*3ff0*/  ISETP.GT.AND P1, PT, R0, 0x28, PT ;  /* 0x000000280000780c */ /* 0x000fc40003f24270 */
[----:B------:R-:W-:Y:S02]  /*4000*/  FSEL R106, R29, -INF , P2 ;  /* 0xff8000001d6a7808 */ /* 0x000fe40001000000 */
[----:B------:R-:W-:Y:S02]  /*4010*/  FMNMX.FTZ R2, R107, R2, !PT ;  /* 0x000000026b027209 */ /* 0x000fe40007810000 */
[----:B------:R-:W-:Y:S02]  /*4020*/  FSEL R16, R34, -INF , P0 ;  /* 0xff80000022107808 */ /* 0x000fe40000000000 */
[----:B------:R-:W-:Y:S02]  /*4030*/  ISETP.GT.AND P0, PT, R0, 0x29, PT ;  /* 0x000000290000780c */ /* 0x000fe40003f04270 */
[----:B------:R-:W-:Y:S02]  /*4040*/  FSEL R105, R24, -INF , P1 ;  /* 0xff80000018697808 */ /* 0x000fe40000800000 */
[----:B------:R-:W-:-:S02]  /*4050*/  FMNMX.FTZ R2, R106, R2, !PT ;  /* 0x000000026a027209 */ /* 0x000fc40007810000 */
[----:B------:R-:W-:Y:S02]  /*4060*/  FSEL R104, R25, -INF , P0 ;  /* 0xff80000019687808 */ /* 0x000fe40000000000 */
[----:B------:R-:W-:Y:S02]  /*4070*/  FMNMX.FTZ R2, R105, R2, !PT ;  /* 0x0000000269027209 */ /* 0x000fe40007810000 */
[----:B------:R-:W-:Y:S02]  /*4080*/  FMNMX.FTZ R3, R18, R17, !PT ;  /* 0x0000001112037209 */ /* 0x000fe40007810000 */
[----:B------:R-:W-:Y:S02]  /*4090*/  FMNMX.FTZ R2, R104, R2, !PT ;  /* 0x0000000268027209 */ /* 0x000fe40007810000 */
[----:B------:R-:W-:Y:S02]  /*40a0*/  FSEL R15, R35, -INF , P4 ;  /* 0xff800000230f7808 */ /* 0x000fe40002000000 */
[----:B------:R-:W-:Y:S01]  /*40b0*/  FMNMX.FTZ R3, R16, R3, !PT ;  /* 0x0000000310037209 */ /* 0x000fe20007810000 */
[----:B------:R-:W1:Y:S01]  /*40c0*/  SHFL.BFLY PT, R20, R2, 0x2, 0x1f ;  /* 0x0c401f0002147f89 */ /* 0x000e6200000e0000 */
[----:B------:R-:W-:-:S02]  /*40d0*/  FSEL R14, R22, -INF , P6 ;  /* 0xff800000160e7808 */ /* 0x000fc40003000000 */
[C---:B------:R-:W-:Y:S01]  /*40e0*/  ISETP.GT.AND P6, PT, R0.reuse, 0x11, PT ;  /* 0x000000110000780c */ /* 0x040fe20003fc4270 */
[----:B------:R-:W-:Y:S01]  /*40f0*/  LDSM.16.MT88.4 R32, [R236] ;  /* 0x00000000ec20783b */ /* 0x000fe20000004200 */
[----:B------:R-:W-:Y:S02]  /*4100*/  ISETP.GT.AND P4, PT, R0, 0x18, PT ;  /* 0x000000180000780c */ /* 0x000fe40003f84270 */
[----:B------:R-:W-:Y:S02]  /*4110*/  FMNMX.FTZ R0, R15, R3, !PT ;  /* 0x000000030f007209 */ /* 0x000fe40007810000 */
[----:B------:R-:W-:Y:S02]  /*4120*/  FSEL R12, R23, -INF , P6 ;  /* 0xff800000170c7808 */ /* 0x000fe40003000000 */
[----:B------:R-:W-:Y:S02]  /*4130*/  FMNMX.FTZ R0, R14, R0, !PT ;  /* 0x000000000e007209 */ /* 0x000fe40007810000 */
[----:B------:R-:W-:-:S02]  /*4140*/  FSEL R10, R38, -INF , P4 ;  /* 0xff800000260a7808 */ /* 0x000fc40002000000 */
[----:B------:R-:W-:Y:S02]  /*4150*/  FMNMX.FTZ R0, R12, R0, !PT ;  /* 0x000000000c007209 */ /* 0x000fe40007810000 */
[----:B------:R-:W-:Y:S02]  /*4160*/  FSEL R19, R39, -INF , P5 ;  /* 0xff80000027137808 */ /* 0x000fe40002800000 */
[----:B------:R-:W-:Y:S02]  /*4170*/  FMNMX.FTZ R0, R10, R0, !PT ;  /* 0x000000000a007209 */ /* 0x000fe40007810000 */
[----:B------:R-:W-:Y:S02]  /*4180*/  FSEL R103, R30, -INF , P3 ;  /* 0xff8000001e677808 */ /* 0x000fe40001800000 */
[----:B------:R-:W-:Y:S02]  /*4190*/  FMNMX.FTZ R0, R19, R0, !PT ;  /* 0x0000000013007209 */ /* 0x000fe40007810000 */
[----:B------:R-:W-:-:S02]  /*41a0*/  FSEL R102, R31, -INF , P2 ;  /* 0xff8000001f667808 */ /* 0x000fc40001000000 */
[----:B------:R-:W-:Y:S01]  /*41b0*/  FMNMX.FTZ R3, R103, R0, !PT ;  /* 0x0000000067037209 */ /* 0x000fe20007810000 */
[----:B------:R-:W-:Y:S01]  /*41c0*/  LDSM.16.MT88.4 R28, [R236+0x800] ;  /* 0x00080000ec1c783b */ /* 0x000fe20000004200 */
[----:B-1----:R-:W-:Y:S02]  /*41d0*/  FMNMX.FTZ R0, R2, R20, !PT ;  /* 0x0000001402007209 */ /* 0x002fe40007810000 */
[----:B------:R-:W-:Y:S02]  /*41e0*/  FSEL R101, R26, -INF , P1 ;  /* 0xff8000001a657808 */ /* 0x000fe40000800000 */
[----:B------:R-:W-:Y:S01]  /*41f0*/  FMNMX.FTZ R3, R102, R3, !PT ;  /* 0x0000000366037209 */ /* 0x000fe20007810000 */
[----:B------:R-:W1:Y:S01]  /*4200*/  SHFL.BFLY PT, R2, R0, 0x1, 0x1f ;  /* 0x0c201f0000027f89 */ /* 0x000e6200000e0000 */
[----:B------:R-:W-:Y:S02]  /*4210*/  FSEL R100, R27, -INF , P0 ;  /* 0xff8000001b647808 */ /* 0x000fe40000000000 */
[----:B------:R-:W-:Y:S01]  /*4220*/  FMNMX.FTZ R3, R101, R3, !PT ;  /* 0x0000000365037209 */ /* 0x000fe20007810000 */
[----:B------:R-:W-:Y:S03]  /*4230*/  LDSM.16.MT88.4 R24, [R238] ;  /* 0x00000000ee18783b */ /* 0x000fe60000004200 */
[----:B------:R-:W-:-:S05]  /*4240*/  FMNMX.FTZ R3, R100, R3, !PT ;  /* 0x0000000364037209 */ /* 0x000fca0007810000 */
[----:B------:R-:W2:Y:S01]  /*4250*/  SHFL.BFLY PT, R20, R3, 0x2, 0x1f ;  /* 0x0c401f0003147f89 */ /* 0x000ea200000e0000 */
[----:B-1----:R-:W-:-:S04]  /*4260*/  FMNMX.FTZ R133, R0, R2, !PT ;  /* 0x0000000200857209 */ /* 0x002fc80007810000 */
[C---:B------:R-:W-:Y:S01]  /*4270*/  FSETP.NEU.FTZ.AND P0, PT, R133.reuse, -INF , PT ;  /* 0xff8000008500780b */ /* 0x040fe20003f1d000 */
[----:B------:R-:W-:-:S05]  /*4280*/  FMUL.FTZ R2, R133, c[0x0][0x2d0] ;  /* 0x0000b40085027a20 */ /* 0x000fca0000410000 */
[----:B------:R-:W-:Y:S02]  /*4290*/  FSEL R2, R2, RZ, P0 ;  /* 0x000000ff02027208 */ /* 0x000fe40000000000 */
[----:B--2---:R-:W-:Y:S02]  /*42a0*/  FMNMX.FTZ R0, R3, R20, !PT ;  /* 0x0000001403007209 */ /* 0x004fe40007810000 */
[----:B------:R-:W-:Y:S01]  /*42b0*/  LDSM.16.MT88.4 R20, [R237] ;  /* 0x00000000ed14783b */ /* 0x000fe20000004200 */
[----:B------:R-:W-:-:S03]  /*42c0*/  FFMA.FTZ R3, R8, c[0x0][0x2d0], -R2 ;  /* 0x0000b40008037a23 */ /* 0x000fc60000010802 */
[----:B------:R-:W1:Y:S01]  /*42d0*/  SHFL.BFLY PT, R8, R0, 0x1, 0x1f ;  /* 0x0c201f0000087f89 */ /* 0x000e6200000e0000 */
[----:B------:R2:W-:Y:S02]  /*42e0*/  MUFU.EX2 R89, R3 ;  /* 0x0000000300597308 */ /* 0x0005e40000000800 */
[----:B--2---:R-:W-:-:S06]  /*42f0*/  FFMA.FTZ R3, R7, c[0x0][0x2d0], -R2 ;  /* 0x0000b40007037a23 */ /* 0x004fcc0000010802 */
[----:B------:R2:W3:Y:S01]  /*4300*/  MUFU.EX2 R88, R3 ;  /* 0x0000000300587308 */ /* 0x0004e20000000800 */
[----:B-1----:R-:W-:Y:S01]  /*4310*/  FMNMX.FTZ R132, R0, R8, !PT ;  /* 0x0000000800847209 */ /* 0x002fe20007810000 */
[----:B------:R-:W-:-:S03]  /*4320*/  FFMA.FTZ R0, R11, c[0x0][0x2d0], -R2 ;  /* 0x0000b4000b007a23 */ /* 0x000fc60000010802 */
[----:B------:R-:W-:-:S03]  /*4330*/  FSETP.NEU.FTZ.AND P0, PT, R132, -INF , PT ;  /* 0xff8000008400780b */ /* 0x000fc60003f1d000 */
[----:B------:R1:W-:Y:S01]  /*4340*/  MUFU.EX2 R96, R0 ;  /* 0x0000000000607308 */ /* 0x0003e20000000800 */
[----:B--2---:R-:W-:Y:S01]  /*4350*/  FFMA.FTZ R3, R6, c[0x0][0x2d0], -R2 ;  /* 0x0000b40006037a23 */ /* 0x004fe20000010802 */
[----:B---3--:R-:W-:-:S06]  /*4360*/  F2FP.BF16.PACK_AB R8, R88, R89 ;  /* 0x000000595808723e */ /* 0x008fcc00000010ff */
[----:B------:R2:W-:Y:S01]  /*4370*/  MUFU.EX2 R91, R3 ;  /* 0x00000003005b7308 */ /* 0x0005e20000000800 */
[----:B-1----:R-:W-:-:S07]  /*4380*/  FFMA.FTZ R0, R9, c[0x0][0x2d0], -R2 ;  /* 0x0000b40009007a23 */ /* 0x002fce0000010802 */
[----:B------:R-:W-:Y:S01]  /*4390*/  MUFU.EX2 R97, R0 ;  /* 0x0000000000617308 */ /* 0x000fe20000000800 */
[----:B--2---:R-:W-:-:S07]  /*43a0*/  FFMA.FTZ R3, R5, c[0x0][0x2d0], -R2 ;  /* 0x0000b40005037a23 */ /* 0x004fce0000010802 */
[----:B------:R1:W-:Y:S02]  /*43b0*/  MUFU.EX2 R90, R3 ;  /* 0x00000003005a7308 */ /* 0x0003e40000000800 */
[----:B-1----:R-:W-:-:S06]  /*43c0*/  FFMA.FTZ R3, R4, c[0x0][0x2d0], -R2 ;  /* 0x0000b40004037a23 */ /* 0x002fcc0000010802 */
[----:B------:R1:W2:Y:S02]  /*43d0*/  MUFU.EX2 R94, R3 ;  /* 0x00000003005e7308 */ /* 0x0002a40000000800 */
[----:B-1----:R-:W-:Y:S01]  /*43e0*/  FMUL.FTZ R3, R132, c[0x0][0x2d0] ;  /* 0x0000b40084037a20 */ /* 0x002fe20000410000 */
[----:B--2---:R-:W-:-:S04]  /*43f0*/  F2FP.BF16.PACK_AB R4, R96, R94 ;  /* 0x0000005e6004723e */ /* 0x004fc800000010ff */
[----:B------:R-:W-:Y:S01]  /*4400*/  FSEL R0, R3, RZ, P0 ;  /* 0x000000ff03007208 */ /* 0x000fe20000000000 */
[----:B------:R-:W-:-:S04]  /*4410*/  FFMA.FTZ R3, R13, c[0x0][0x2d0], -R2 ;  /* 0x0000b4000d037a23 */ /* 0x000fc80000010802 */
[----:B------:R1:W2:Y:S02]  /*4420*/  MUFU.EX2 R98, R3 ;  /* 0x0000000300627308 */ /* 0x0002a40000000800 */
[----:B-1----:R-:W-:Y:S01]  /*4430*/  FFMA.FTZ R3, R18, c[0x0][0x2d0], -R0 ;  /* 0x0000b40012037a23 */ /* 0x002fe20000010800 */
[----:B--2---:R-:W-:-:S05]  /*4440*/  F2FP.BF16.PACK_AB R6, R98, R97 ;  /* 0x000000616206723e */ /* 0x004fca00000010ff */
[----:B------:R1:W-:Y:S02]  /*4450*/  MUFU.EX2 R82, R3 ;  /* 0x0000000300527308 */ /* 0x0003e40000000800 */
[----:B-1----:R-:W-:-:S06]  /*4460*/  FFMA.FTZ R3, R17, c[0x0][0x2d0], -R0 ;  /* 0x0000b40011037a23 */ /* 0x002fcc0000010800 */
        /* <DEDUP_REMOVED lines=12> */
[----:B------:R-:W-:Y:S02]  /*4530*/  F2FP.BF16.PACK_AB R10, R90, R91 ;  /* 0x0000005b5a0a723e */ /* 0x000fe400000010ff */
[----:B--2---:R-:W-:-:S03]  /*4540*/  F2FP.BF16.PACK_AB R5, R93, R92 ;  /* 0x0000005c5d05723e */ /* 0x004fc600000010ff */
[----:B------:R1:W-:Y:S02]  /*4550*/  MUFU.EX2 R95, R3 ;  /* 0x00000003005f7308 */ /* 0x0003e40000000800 */
[C---:B------:R-:W-:Y:S08]  /*4560*/  HMMA.16816.F32.BF16 R12, R8.reuse, R34, RZ ;  /* 0x00000022080c723c */ /* 0x040ff000000418ff */
[----:B------:R-:W-:Y:S01]  /*4570*/  HMMA.16816.F32.BF16 R36, R8, R20, RZ ;  /* 0x000000140824723c */ /* 0x000fe200000418ff */
[----:B-1----:R-:W-:-:S04]  /*4580*/  FFMA.FTZ R3, R19, c[0x0][0x2d0], -R0 ;  /* 0x0000b40013037a23 */ /* 0x002fc80000010800 */
[----:B------:R-:W1:Y:S03]  /*4590*/  MUFU.EX2 R99, R3 ;  /* 0x0000000300637308 */ /* 0x000e660000000800 */
[C---:B------:R-:W-:Y:S08]  /*45a0*/  HMMA.16816.F32.BF16 R16, R8.reuse, R32, RZ ;  /* 0x000000200810723c */ /* 0x040ff000000418ff */
[----:B------:R-:W-:Y:S01]  /*45b0*/  HMMA.16816.F32.BF16 R32, R8, R22, RZ ;  /* 0x000000160820723c */ /* 0x000fe200000418ff */
[----:B-1----:R-:W-:-:S07]  /*45c0*/  F2FP.BF16.PACK_AB R7, R99, R95 ;  /* 0x0000005f6307723e */ /* 0x002fce00000010ff */
[----:B------:R-:W-:Y:S08]  /*45d0*/  HMMA.16816.F32.BF16 R20, R8, R48, RZ ;  /* 0x000000300814723c */ /* 0x000ff000000418ff */
[----:B------:R-:W-:Y:S08]  /*45e0*/  HMMA.16816.F32.BF16 R144, R4, R30, R12 ;  /* 0x0000001e0490723c */ /* 0x000ff0000004180c */
[----:B------:R-:W-:Y:S08]  /*45f0*/  HMMA.16816.F32.BF16 R12, R8, R76, RZ ;  /* 0x0000004c080c723c */ /* 0x000ff000000418ff */
[----:B------:R-:W-:Y:S08]  /*4600*/  HMMA.16816.F32.BF16 R156, R4, R28, R16 ;  /* 0x0000001c049c723c */ /* 0x000ff00000041810 */
[C---:B------:R-:W-:Y:S08]  /*4610*/  HMMA.16816.F32.BF16 R52, R8.reuse, R24, RZ ;  /* 0x000000180834723c */ /* 0x040ff000000418ff */
[C---:B------:R-:W-:Y:S08]  /*4620*/  HMMA.16816.F32.BF16 R40, R8.reuse, R26, RZ ;  /* 0x0000001a0828723c */ /* 0x040ff000000418ff */
[C---:B------:R-:W-:Y:S08]  /*4630*/  HMMA.16816.F32.BF16 R28, R8.reuse, R44, RZ ;  /* 0x0000002c081c723c */ /* 0x040ff000000418ff */
[----:B------:R-:W-:Y:S01]  /*4640*/  HMMA.16816.F32.BF16 R24, R8, R46, RZ ;  /* 0x0000002e0818723c */ /* 0x000fe200000418ff */
[----:B------:R-:W1:Y:S07]  /*4650*/  LDSM.16.MT88.4 R44, [R237+0x1800] ;  /* 0x00180000ed2c783b */ /* 0x000e6e0000004200 */
[----:B------:R-:W-:Y:S08]  /*4660*/  HMMA.16816.F32.BF16 R20, R4, R56, R20 ;  /* 0x000000380414723c */ /* 0x000ff00000041814 */
[----:B------:R-:W-:Y:S01]  /*4670*/  HMMA.16816.F32.BF16 R16, R8, R50, RZ ;  /* 0x000000320810723c */ /* 0x000fe200000418ff */
[----:B------:R-:W-:Y:S07]  /*4680*/  LDSM.16.MT88.4 R48, [R238+0x3000] ;  /* 0x00300000ee30783b */ /* 0x000fee0000004200 */
[C---:B------:R-:W-:Y:S08]  /*4690*/  HMMA.16816.F32.BF16 R12, R4.reuse, R84, R12 ;  /* 0x00000054040c723c */ /* 0x040ff0000004180c */
[----:B------:R-:W-:Y:S01]  /*46a0*/  IMAD.MOV.U32 R130, RZ, RZ, R21 ;  /* 0x000000ffff827224 */ /* 0x000fe200078e0015 */
[----:B------:R-:W-:Y:S01]  /*46b0*/  MOV R128, R23 ;  /* 0x0000001700807202 */ /* 0x000fe20000000f00 */
[----:B------:R-:W-:Y:S01]  /*46c0*/  IMAD.MOV.U32 R129, RZ, RZ, R22 ;  /* 0x000000ffff817224 */ /* 0x000fe200078e0016 */
[C---:B------:R-:W-:Y:S01]  /*46d0*/  HMMA.16816.F32.BF16 R136, R4.reuse, R74, R40 ;  /* 0x0000004a0488723c */ /* 0x040fe20000041828 */
[----:B------:R-:W-:Y:S01]  /*46e0*/  IMAD.MOV.U32 R127, RZ, RZ, R20 ;  /* 0x000000ffff7f7224 */ /* 0x000fe200078e0014 */
[----:B------:R-:W-:Y:S04]  /*46f0*/  LDSM.16.MT88.4 R40, [R236+0x3000] ;  /* 0x00300000ec28783b */ /* 0x000fe80000004200 */
[----:B------:R-:W2:Y:S02]  /*4700*/  LDSM.16.MT88.4 R20, [R237+0x2000] ;  /* 0x00200000ed14783b */ /* 0x000ea40000004200 */
[C---:B------:R-:W-:Y:S05]  /*4710*/  HMMA.16816.F32.BF16 R108, R4.reuse, R66, R32 ;  /* 0x00000042046c723c */ /* 0x040fea0000041820 */
[----:B------:R-:W-:Y:S01]  /*4720*/  MOV R85, R13 ;  /* 0x0000000d00557202 */ /* 0x000fe20000000f00 */
[----:B------:R-:W-:Y:S01]  /*4730*/  IMAD.MOV.U32 R84, RZ, RZ, R12 ;  /* 0x000000ffff547224 */ /* 0x000fe200078e000c */
[----:B------:R-:W-:Y:S01]  /*4740*/  MOV R161, R15 ;  /* 0x0000000f00a17202 */ /* 0x000fe20000000f00 */
[----:B------:R-:W-:Y:S01]  /*4750*/  HMMA.16816.F32.BF16 R16, R4, R58, R16 ;  /* 0x0000003a0410723c */ /* 0x000fe20000041810 */
[----:B------:R-:W-:Y:S01]  /*4760*/  IMAD.MOV.U32 R162, RZ, RZ, R14 ;  /* 0x000000ffffa27224 */ /* 0x000fe200078e000e */
[----:B------:R-:W-:Y:S06]  /*4770*/  LDSM.16.MT88.4 R56, [R237+0x3000] ;  /* 0x00300000ed38783b */ /* 0x000fec0000004200 */
[----:B-1----:R-:W-:Y:S08]  /*4780*/  HMMA.16816.F32.BF16 R12, R8, R44, RZ ;  /* 0x0000002c080c723c */ /* 0x002ff000000418ff */
[----:B------:R-:W-:Y:S01]  /*4790*/  HMMA.16816.F32.BF16 R148, R4, R72, R52 ;  /* 0x000000480494723c */ /* 0x000fe20000041834 */
[----:B------:R-:W1:Y:S01]  /*47a0*/  LDSM.16.MT88.4 R52, [R236+0x3800] ;  /* 0x00380000ec34783b */ /* 0x000e620000004200 */
[----:B------:R-:W-:Y:S01]  /*47b0*/  IMAD.MOV.U32 R125, RZ, RZ, R111 ;  /* 0x000000ffff7d7224 */ /* 0x000fe200078e006f */
[----:B------:R-:W-:Y:S01]  /*47c0*/  MOV R124, R109 ;  /* 0x0000006d007c7202 */ /* 0x000fe20000000f00 */
[----:B------:R-:W-:-:S02]  /*47d0*/  IMAD.MOV.U32 R126, RZ, RZ, R110 ;  /* 0x000000ffff7e7224 */ /* 0x000fc400078e006e */
[----:B------:R-:W-:Y:S02]  /*47e0*/  IMAD.MOV.U32 R123, RZ, RZ, R108 ;  /* 0x000000ffff7b7224 */ /* 0x000fe400078e006c */
[----:B------:R-:W-:Y:S01]  /*47f0*/  HMMA.16816.F32.BF16 R28, R4, R60, R28 ;  /* 0x0000003c041c723c */ /* 0x000fe2000004181c */
[----:B------:R-:W-:Y:S01]  /*4800*/  IMAD.MOV.U32 R114, RZ, RZ, R17 ;  /* 0x000000ffff727224 */ /* 0x000fe200078e0011 */
[----:B------:R-:W-:Y:S01]  /*4810*/  MOV R113, R18 ;  /* 0x0000001200717202 */ /* 0x000fe20000000f00 */
[----:B------:R-:W-:Y:S02]  /*4820*/  IMAD.MOV.U32 R112, RZ, RZ, R19 ;  /* 0x000000ffff707224 */ /* 0x000fe400078e0013 */
[----:B------:R-:W-:-:S03]  /*4830*/  IMAD.MOV.U32 R111, RZ, RZ, R16 ;  /* 0x000000ffff6f7224 */ /* 0x000fc600078e0010 */
[----:B------:R-:W-:Y:S08]  /*4840*/  HMMA.16816.F32.BF16 R24, R4, R62, R24 ;  /* 0x0000003e0418723c */ /* 0x000ff00000041818 */
[----:B------:R-:W-:Y:S08]  /*4850*/  HMMA.16816.F32.BF16 R16, R8, R78, RZ ;  /* 0x0000004e0810723c */ /* 0x000ff000000418ff */
[----:B--2---:R-:W-:Y:S01]  /*4860*/  HMMA.16816.F32.BF16 R60, R4, R20, R12 ;  /* 0x00000014043c723c */ /* 0x004fe2000004180c */
[----:B------:R-:W-:Y:S01]  /*4870*/  IMAD.MOV.U32 R122, RZ, RZ, R29 ;  /* 0x000000ffff7a7224 */ /* 0x000fe200078e001d */
[----:B------:R-:W-:Y:S01]  /*4880*/  MOV R121, R30 ;  /* 0x0000001e00797202 */ /* 0x000fe20000000f00 */
[----:B------:R-:W-:-:S02]  /*4890*/  IMAD.MOV.U32 R120, RZ, RZ, R31 ;  /* 0x000000ffff787224 */ /* 0x000fc400078e001f */
[----:B------:R-:W-:-:S03]  /*48a0*/  IMAD.MOV.U32 R119, RZ, RZ, R28 ;  /* 0x000000ffff777224 */ /* 0x000fc600078e001c */
[----:B------:R-:W-:Y:S01]  /*48b0*/  HMMA.16816.F32.BF16 R12, R8, R40, RZ ;  /* 0x00000028080c723c */ /* 0x000fe200000418ff */
[----:B------:R-:W-:Y:S01]  /*48c0*/  MOV R118, R25 ;  /* 0x0000001900767202 */ /* 0x000fe20000000f00 */
[----:B------:R-:W-:Y:S01]  /*48d0*/  IMAD.MOV.U32 R117, RZ, RZ, R26 ;  /* 0x000000ffff757224 */ /* 0x000fe200078e001a */
[----:B------:R-:W-:Y:S01]  /*48e0*/  MOV R115, R24 ;  /* 0x0000001800737202 */ /* 0x000fe20000000f00 */
[----:B------:R-:W-:-:S03]  /*48f0*/  IMAD.MOV.U32 R116, RZ, RZ, R27 ;  /* 0x000000ffff747224 */ /* 0x000fc600078e001b */
[----:B------:R-:W-:Y:S01]  /*4900*/  IMAD.MOV.U32 R41, RZ, RZ, R118 ;  /* 0x000000ffff297224 */ /* 0x000fe200078e0076 */
[----:B------:R-:W-:Y:S01]  /*4910*/  HMMA.16816.F32.BF16 R32, R8, R46, RZ ;  /* 0x0000002e0820723c */ /* 0x000fe200000418ff */
[----:B------:R-:W-:Y:S01]  /*4920*/  LDSM.16.MT88.4 R44, [R238+0x3800] ;  /* 0x00380000ee2c783b */ /* 0x000fe20000004200 */
[----:B------:R-:W-:-:S06]  /*4930*/  IMAD.MOV.U32 R40, RZ, RZ, R115 ;  /* 0x000000ffff287224 */ /* 0x000fcc00078e0073 */
[C---:B------:R-:W-:Y:S01]  /*4940*/  HMMA.16816.F32.BF16 R140, R4.reuse, R64, R36 ;  /* 0x00000040048c723c */ /* 0x040fe20000041824 */
[----:B------:R-:W2:Y:S01]  /*4950*/  LDSM.16.MT88.4 R36, [R239+0x2000] ;  /* 0x00200000ef24783b */ /* 0x000ea20000004200 */
[----:B------:R-:W-:Y:S01]  /*4960*/  IMAD.MOV.U32 R110, RZ, RZ, R61 ;  /* 0x000000ffff6e7224 */ /* 0x000fe200078e003d */
[----:B------:R-:W-:Y:S01]  /*4970*/  MOV R108, R63 ;  /* 0x0000003f006c7202 */ /* 0x000fe20000000f00 */
[----:B------:R-:W-:Y:S02]  /*4980*/  IMAD.MOV.U32 R109, RZ, RZ, R62 ;  /* 0x000000ffff6d7224 */ /* 0x000fe400078e003e */
[----:B------:R-:W-:Y:S02]  /*4990*/  IMAD.MOV.U32 R3, RZ, RZ, R60 ;  /* 0x000000ffff037224 */ /* 0x000fe400078e003c */
[C---:B------:R-:W-:Y:S08]  /*49a0*/  HMMA.16816.F32.BF16 R64, R4.reuse, R86, R16 ;  /* 0x000000560440723c */ /* 0x040ff00000041810 */
[C---:B-1----:R-:W-:Y:S07]  /*49b0*/  HMMA.16816.F32.BF16 R16, R4.reuse, R52, R12 ;  /* 0x000000340410723c */ /* 0x042fee000004180c */
[----:B------:R-:W-:Y:S01]  /*49c0*/  MOV R53, R110 ;  /* 0x0000006e00357202 */ /* 0x000fe20000000f00 */
[----:B------:R-:W-:Y:S01]  /*49d0*/  HMMA.16816.F32.BF16 R60, R4, R22, R32 ;  /* 0x00000016043c723c */ /* 0x000fe20000041820 */
[----:B------:R-:W1:Y:S01]  /*49e0*/  LDSM.16.MT88.4 R32, [R237+0x3800] ;  /* 0x00380000ed20783b */ /* 0x000e620000004200 */
[----:B------:R-:W-:Y:S01]  /*49f0*/  MOV R52, R3 ;  /* 0x0000000300347202 */ /* 0x000fe20000000f00 */
[----:B------:R-:W-:-:S04]  /*4a00*/  FADD.FTZ R3, R89, R88 ;  /* 0x0000005859037221 */ /* 0x000fc80000010000 */
[----:B------:R-:W-:Y:S01]  /*4a10*/  FADD.FTZ R3, R91, R3 ;  /* 0x000000035b037221 */ /* 0x000fe20000010000 */
[----:B------:R-:W-:Y:S03]  /*4a20*/  HMMA.16816.F32.BF16 R28, R8, R68, RZ ;  /* 0x00000044081c723c */ /* 0x000fe600000418ff */
[----:B------:R-:W-:-:S05]  /*4a30*/  FADD.FTZ R3, R90, R3 ;  /* 0x000000035a037221 */ /* 0x000fca0000010000 */
[----:B------:R-:W-:Y:S01]  /*4a40*/  HMMA.16816.F32.BF16 R24, R8, R70, RZ ;  /* 0x000000460818723c */ /* 0x000fe200000418ff */
[----:B------:R-:W-:Y:S01]  /*4a50*/  IMAD.MOV.U32 R154, RZ, RZ, R16 ;  /* 0x000000ffff9a7224 */ /* 0x000fe200078e0010 */
[----:B------:R-:W-:Y:S01]  /*4a60*/  MOV R153, R17 ;  /* 0x0000001100997202 */ /* 0x000fe20000000f00 */
[----:B------:R-:W-:Y:S02]  /*4a70*/  IMAD.MOV.U32 R152, RZ, RZ, R18 ;  /* 0x000000ffff987224 */ /* 0x000fe400078e0012 */
[----:B------:R-:W-:-:S03]  /*4a80*/  IMAD.MOV.U32 R131, RZ, RZ, R19 ;  /* 0x000000ffff837224 */ /* 0x000fc600078e0013 */
[----:B------:R-:W-:Y:S07]  /*4a90*/  HMMA.16816.F32.BF16 R16, R8, R56, RZ ;  /* 0x000000380810723c */ /* 0x000fee00000418ff */
[----:B------:R-:W-:Y:S01]  /*4aa0*/  IMAD.MOV.U32 R57, RZ, RZ, R85 ;  /* 0x000000ffff397224 */ /* 0x000fe200078e0055 */
[----:B--2---:R-:W-:Y:S01]  /*4ab0*/  HMMA.16816.F32.BF16 R72, R4, R36, R28 ;  /* 0x000000240448723c */ /* 0x004fe2000004181c */
[----:B------:R-:W-:-:S07]  /*4ac0*/  IMAD.MOV.U32 R56, RZ, RZ, R84 ;  /* 0x000000ffff387224 */ /* 0x000fce00078e0054 */
[----:B------:R-:W-:Y:S01]  /*4ad0*/  HMMA.16816.F32.BF16 R68, R4, R38, R24 ;  /* 0x000000260444723c */ /* 0x000fe20000041818 */
[----:B------:R-:W2:Y:S07]  /*4ae0*/  LDSM.16.MT88.4 R36, [R239+0x3000] ;  /* 0x00300000ef24783b */ /* 0x000eae0000004200 */
[C---:B------:R-:W-:Y:S07]  /*4af0*/  HMMA.16816.F32.BF16 R20, R8.reuse, R50, RZ ;  /* 0x000000320814723c */ /* 0x040fee00000418ff */
[----:B------:R-:W-:Y:S01]  /*4b00*/  MOV R50, R113 ;  /* 0x0000007100327202 */ /* 0x000fe20000000f00 */
[----:B------:R-:W-:Y:S01]  /*4b10*/  HMMA.16816.F32.BF16 R28, R8, R42, RZ ;  /* 0x0000002a081c723c */ /* 0x000fe200000418ff */
[----:B------:R-:W-:-:S06]  /*4b20*/  IMAD.MOV.U32 R51, RZ, RZ, R112 ;  /* 0x000000ffff337224 */ /* 0x000fcc00078e0070 */
[----:B------:R-:W-:Y:S01]  /*4b30*/  IMAD.MOV.U32 R42, RZ, RZ, R117 ;  /* 0x000000ffff2a7224 */ /* 0x000fe200078e0075 */
[----:B-1----:R-:W-:Y:S01]  /*4b40*/  HMMA.16816.F32.BF16 R16, R4, R32, R16 ;  /* 0x000000200410723c */ /* 0x002fe20000041810 */
[----:B------:R-:W-:-:S06]  /*4b50*/  MOV R43, R116 ;  /* 0x00000074002b7202 */ /* 0x000fcc0000000f00 */
[--C-:B------:R-:W-:Y:S01]  /*4b60*/  FFMA.FTZ R33, R101, c[0x0][0x2d0], -R0.reuse ;  /* 0x0000b40065217a23 */ /* 0x100fe20000010800 */
[----:B------:R-:W-:Y:S01]  /*4b70*/  HMMA.16816.F32.BF16 R24, R8, R48, RZ ;  /* 0x000000300818723c */ /* 0x000fe200000418ff */
[----:B------:R-:W-:-:S06]  /*4b80*/  FFMA.FTZ R32, R100, c[0x0][0x2d0], -R0 ;  /* 0x0000b40064207a23 */ /* 0x000fcc0000010800 */
[----:B------:R-:W-:Y:S01]  /*4b90*/  IMAD.MOV.U32 R49, RZ, RZ, R114 ;  /* 0x000000ffff317224 */ /* 0x000fe200078e0072 */
[----:B------:R-:W-:Y:S01]  /*4ba0*/  HMMA.16816.F32.BF16 R84, R4, R46, R20 ;  /* 0x0000002e0454723c */ /* 0x000fe20000041814 */
[----:B------:R-:W1:Y:S01]  /*4bb0*/  LDSM.16.MT88.4 R20, [R239+0x3800] ;  /* 0x00380000ef14783b */ /* 0x000e620000004200 */
[----:B------:R-:W-:-:S05]  /*4bc0*/  IMAD.MOV.U32 R48, RZ, RZ, R111 ;  /* 0x000000ffff307224 */ /* 0x000fca00078e006f */
[----:B------:R-:W-:Y:S01]  /*4bd0*/  IMAD.MOV.U32 R46, RZ, RZ, R126 ;  /* 0x000000ffff2e7224 */ /* 0x000fe200078e007e */
[----:B------:R-:W-:Y:S01]  /*4be0*/  HMMA.16816.F32.BF16 R12, R8, R58, RZ ;  /* 0x0000003a080c723c */ /* 0x000fe200000418ff */
[----:B------:R-:W-:-:S06]  /*4bf0*/  IMAD.MOV.U32 R47, RZ, RZ, R125 ;  /* 0x000000ffff2f7224 */ /* 0x000fcc00078e007d */
[----:B------:R-:W-:Y:S01]  /*4c00*/  IMAD.MOV.U32 R59, RZ, RZ, R128 ;  /* 0x000000ffff3b7224 */ /* 0x000fe200078e0080 */
[----:B------:R-:W-:Y:S01]  /*4c10*/  HMMA.16816.F32.BF16 R76, R4, R54, R28 ;  /* 0x00000036044c723c */ /* 0x000fe2000004181c */
[----:B------:R-:W-:-:S06]  /*4c20*/  IMAD.MOV.U32 R58, RZ, RZ, R129 ;  /* 0x000000ffff3a7224 */ /* 0x000fcc00078e0081 */
[----:B------:R-:W-:Y:S01]  /*4c30*/  MOV R31, R18 ;  /* 0x00000012001f7202 */ /* 0x000fe20000000f00 */
[----:B------:R-:W-:Y:S01]  /*4c40*/  IMAD.MOV.U32 R30, RZ, RZ, R19 ;  /* 0x000000ffff1e7224 */ /* 0x000fe200078e0013 */
[----:B------:R-:W-:Y:S01]  /*4c50*/  MOV R28, R16 ;  /* 0x00000010001c7202 */ /* 0x000fe20000000f00 */
[----:B------:R-:W-:Y:S01]  /*4c60*/  IMAD.MOV.U32 R29, RZ, RZ, R17 ;  /* 0x000000ffff1d7224 */ /* 0x000fe200078e0011 */
[----:B------:R-:W-:Y:S01]  /*4c70*/  HMMA.16816.F32.BF16 R168, R4, R44, R24 ;  /* 0x0000002c04a8723c */ /* 0x000fe20000041818 */
[----:B------:R-:W3:Y:S01]  /*4c80*/  LDSM.16.MT88.4 R24, [R236+0x4800] ;  /* 0x00480000ec18783b */ /* 0x000ee20000004200 */
[----:B------:R-:W-:Y:S02]  /*4c90*/  IMAD.MOV.U32 R54, RZ, RZ, R109 ;  /* 0x000000ffff367224 */ /* 0x000fe400078e006d */
[----:B------:R-:W-:Y:S02]  /*4ca0*/  IMAD.MOV.U32 R55, RZ, RZ, R108 ;  /* 0x000000ffff377224 */ /* 0x000fe400078e006c */
[----:B------:R-:W-:Y:S01]  /*4cb0*/  IMAD.MOV.U32 R89, RZ, RZ, R31 ;  /* 0x000000ffff597224 */ /* 0x000fe200078e001f */
[----:B------:R-:W-:Y:S01]  /*4cc0*/  MOV R44, R127 ;  /* 0x0000007f002c7202 */ /* 0x000fe20000000f00 */
[----:B--2---:R-:W-:Y:S01]  /*4cd0*/  HMMA.16816.F32.BF16 R16, R8, R36, RZ ;  /* 0x000000240810723c */ /* 0x004fe200000418ff */
[----:B------:R-:W-:Y:S01]  /*4ce0*/  IMAD.MOV.U32 R88, RZ, RZ, R30 ;  /* 0x000000ffff587224 */ /* 0x000fe200078e001e */
[----:B------:R-:W-:Y:S01]  /*4cf0*/  MOV R45, R130 ;  /* 0x00000082002d7202 */ /* 0x000fe20000000f00 */
[----:B------:R-:W-:-:S02]  /*4d00*/  FFMA.FTZ R31, R105, c[0x0][0x2d0], -R2 ;  /* 0x0000b400691f7a23 */ /* 0x000fc40000010802 */
[----:B------:R-:W-:Y:S02]  /*4d10*/  FFMA.FTZ R30, R104, c[0x0][0x2d0], -R2 ;  /* 0x0000b400681e7a23 */ /* 0x000fe40000010802 */
[----:B------:R-:W-:Y:S01]  /*4d20*/  MOV R37, R122 ;  /* 0x0000007a00257202 */ /* 0x000fe20000000f00 */
[----:B------:R-:W-:Y:S01]  /*4d30*/  HMMA.16816.F32.BF16 R176, R4, R34, R12 ;  /* 0x0000002204b0723c */ /* 0x000fe2000004180c */
[----:B------:R-:W-:-:S06]  /*4d40*/  MOV R36, R119 ;  /* 0x0000007700247202 */ /* 0x000fcc0000000f00 */
[----:B------:R-:W-:Y:S01]  /*4d50*/  IMAD.MOV.U32 R35, RZ, RZ, R124 ;  /* 0x000000ffff237224 */ /* 0x000fe200078e007c */
[----:B------:R-:W-:Y:S01]  /*4d60*/  HMMA.16816.F32.BF16 R12, R8, R38, RZ ;  /* 0x00000026080c723c */ /* 0x000fe200000418ff */
[----:B------:R-:W-:Y:S01]  /*4d70*/  MOV R160, R168 ;  /* 0x000000a800a07202 */ /* 0x000fe20000000f00 */
[----:B------:R-:W-:Y:S01]  /*4d80*/  IMAD.MOV.U32 R135, RZ, RZ, R169 ;  /* 0x000000ffff877224 */ /* 0x000fe200078e00a9 */
[----:B------:R-:W-:Y:S01]  /*4d90*/  MOV R155, R171 ;  /* 0x000000ab009b7202 */ /* 0x000fe20000000f00 */
[----:B------:R-:W-:Y:S02]  /*4da0*/  IMAD.MOV.U32 R134, RZ, RZ, R170 ;  /* 0x000000ffff867224 */ /* 0x000fe400078e00aa */
[----:B------:R-:W-:Y:S02]  /*4db0*/  IMAD.MOV.U32 R34, RZ, RZ, R123 ;  /* 0x000000ffff227224 */ /* 0x000fe400078e007b */
[----:B-1----:R-:W-:Y:S01]  /*4dc0*/  HMMA.16816.F32.BF16 R172, R4, R20, R16 ;  /* 0x0000001404ac723c */ /* 0x002fe20000041810 */
[----:B------:R-:W1:Y:S01]  /*4dd0*/  LDSM.16.MT88.4 R16, [R236+0x5000] ;  /* 0x00500000ec10783b */ /* 0x000e620000004200 */
[----:B------:R-:W-:Y:S01]  /*4de0*/  IMAD.MOV.U32 R38, RZ, RZ, R121 ;  /* 0x000000ffff267224 */ /* 0x000fe200078e0079 */
[----:B------:R-:W-:Y:S01]  /*4df0*/  MOV R100, R34 ;  /* 0x0000002200647202 */ /* 0x000fe20000000f00 */
[----:B------:R-:W-:-:S02]  /*4e00*/  IMAD.MOV.U32 R39, RZ, RZ, R120 ;  /* 0x000000ffff277224 */ /* 0x000fc400078e0078 */
[----:B------:R-:W-:Y:S02]  /*4e10*/  IMAD.MOV.U32 R101, RZ, RZ, R35 ;  /* 0x000000ffff657224 */ /* 0x000fe400078e0023 */
[----:B------:R-:W-:-:S08]  /*4e20*/  FADD.FTZ R20, R94, R3 ;  /* 0x000000035e147221 */ /* 0x000fd00000010000 */
[----:B------:R-:W-:Y:S08]  /*4e30*/  HMMA.16816.F32.BF16 R168, R4, R22, R12 ;  /* 0x0000001604a8723c */ /* 0x000ff0000004180c */
[----:B---3--:R-:W-:Y:S11]  /*4e40*/  HMMA.16816.F32.BF16 R12, R8, R24, RZ ;  /* 0x00000018080c723c */ /* 0x008ff600000418ff */
[----:B------:R-:W-:Y:S11]  /*4e50*/  @!UPT UIADD3 URZ, URZ, URZ, URZ ;  /* 0x0000003f3f3ff290 */ /* 0x000ff6000fffe03f */
[----:B------:R-:W-:Y:S02]  /*4e60*/  @!UPT UIADD3 URZ, URZ, URZ, URZ ;  /* 0x0000003f3f3ff290 */ /* 0x000fe4000fffe03f */
[----:B-1----:R-:W-:Y:S07]  /*4e70*/  HMMA.16816.F32.BF16 R124, R4, R16, R12 ;  /* 0x00000010047c723c */ /* 0x002fee000004180c */
[----:B------:R-:W-:Y:S01]  /*4e80*/  FADD.FTZ R12, R82, R81 ;  /* 0x00000051520c7221 */ /* 0x000fe20000010000 */
[----:B------:R-:W-:Y:S01]  /*4e90*/  MOV R81, R29 ;  /* 0x0000001d00517202 */ /* 0x000fe20000000f00 */
[----:B------:R-:W-:Y:S02]  /*4ea0*/  FFMA.FTZ R29, R106, c[0x0][0x2d0], -R2 ;  /* 0x0000b4006a1d7a23 */ /* 0x000fe40000010802 */
[----:B------:R-:W-:Y:S01]  /*4eb0*/  FADD.FTZ R16, R80, R12 ;  /* 0x0000000c50107221 */ /* 0x000fe20000010000 */
[----:B------:R-:W-:Y:S01]  /*4ec0*/  MOV R105, R81 ;  /* 0x0000005100697202 */ /* 0x000fe20000000f00 */
[----:B------:R-:W-:Y:S01]  /*4ed0*/  HMMA.16816.F32.BF16 R12, R8, R26, RZ ;  /* 0x0000001a080c723c */ /* 0x000fe200000418ff */
[----:B------:R-:W1:Y:S01]  /*4ee0*/  LDSM.16.MT88.4 R24, [R238+0x4800] ;  /* 0x00480000ee18783b */ /* 0x000e620000004200 */
[----:B------:R-:W-:-:S02]  /*4ef0*/  FADD.FTZ R21, R83, R16 ;  /* 0x0000001053157221 */ /* 0x000fc40000010000 */
[----:B------:R-:W-:Y:S02]  /*4f00*/  IMAD.MOV.U32 R82, RZ, RZ, R28 ;  /* 0x000000ffff527224 */ /* 0x000fe400078e001c */
[----:B------:R-:W-:Y:S02]  /*4f10*/  FADD.FTZ R3, R92, R21 ;  /* 0x000000155c037221 */ /* 0x000fe40000010000 */
[----:B------:R-:W-:Y:S02]  /*4f20*/  FFMA.FTZ R28, R102, c[0x0][0x2d0], -R0 ;  /* 0x0000b400661c7a23 */ /* 0x000fe40000010800 */
[----:B------:R-:W-:Y:S02]  /*4f30*/  FADD.FTZ R3, R93, R3 ;  /* 0x000000035d037221 */ /* 0x000fe40000010000 */
[----:B------:R-:W-:Y:S11]  /*4f40*/  IMAD.MOV.U32 R106, RZ, RZ, R89 ;  /* 0x000000ffff6a7224 */ /* 0x000ff600078e0059 */
[----:B------:R-:W-:Y:S01]  /*4f50*/  @!UPT UIADD3 URZ, URZ, URZ, URZ ;  /* 0x0000003f3f3ff290 */ /* 0x000fe2000fffe03f */
[----:B------:R-:W-:Y:S01]  /*4f60*/  HMMA.16816.F32.BF16 R112, R4, R18, R12 ;  /* 0x000000120470723c */ /* 0x000fe2000004180c */
[----:B------:R-:W2:Y:S01]  /*4f70*/  LDSM.16.MT88.4 R16, [R238+0x5000] ;  /* 0x00500000ee10783b */ /* 0x000ea20000004200 */
[----:B------:R-:W-:Y:S01]  /*4f80*/  MOV R83, R131 ;  /* 0x0000008300537202 */ /* 0x000fe20000000f00 */
[----:B------:R-:W-:Y:S02]  /*4f90*/  IMAD.MOV.U32 R102, RZ, RZ, R46 ;  /* 0x000000ffff667224 */ /* 0x000fe400078e002e */
[----:B------:R-:W-:Y:S01]  /*4fa0*/  IMAD.MOV.U32 R46, RZ, RZ, R58 ;  /* 0x000000ffff2e7224 */ /* 0x000fe200078e003a */
[----:B------:R-:W-:Y:S01]  /*4fb0*/  MOV R58, R162 ;  /* 0x000000a2003a7202 */ /* 0x000fe20000000f00 */
[----:B------:R-:W-:Y:S01]  /*4fc0*/  IMAD.MOV.U32 R90, RZ, RZ, R134 ;  /* 0x000000ffff5a7224 */ /* 0x000fe200078e0086 */
[----:B------:R-:W-:Y:S01]  /*4fd0*/  MOV R80, R154 ;  /* 0x0000009a00507202 */ /* 0x000fe20000000f00 */
[----:B------:R-:W-:Y:S01]  /*4fe0*/  IMAD.MOV.U32 R104, RZ, RZ, R82 ;  /* 0x000000ffff687224 */ /* 0x000fe200078e0052 */
[----:B-1----:R-:W-:Y:S07]  /*4ff0*/  HMMA.16816.F32.BF16 R12, R8, R24, RZ ;  /* 0x00000018080c723c */ /* 0x002fee00000418ff */
[----:B------:R-:W-:Y:S01]  /*5000*/  FFMA.FTZ R25, R103, c[0x0][0x2d0], -R0 ;  /* 0x0000b40067197a23 */ /* 0x000fe20000010800 */
[----:B------:R-:W-:Y:S01]  /*5010*/  MOV R103, R47 ;  /* 0x0000002f00677202 */ /* 0x000fe20000000f00 */
[----:B------:R-:W-:Y:S01]  /*5020*/  MUFU.EX2 R0, R29 ;  /* 0x0000001d00007308 */ /* 0x000fe20000000800 */
[----:B------:R-:W-:Y:S11]  /*5030*/  IMAD.MOV.U32 R47, RZ, RZ, R59 ;  /* 0x000000ffff2f7224 */ /* 0x000ff600078e003b */
[----:B------:R-:W-:Y:S03]  /*5040*/  @!UPT UIADD3 URZ, URZ, URZ, URZ ;  /* 0x0000003f3f3ff290 */ /* 0x000fe6000fffe03f */
[----:B--2---:R-:W-:Y:S08]  /*5050*/  HMMA.16816.F32.BF16 R108, R4, R16, R12 ;  /* 0x00000010046c723c */ /* 0x004ff0000004180c */
[----:B------:R-:W-:Y:S07]  /*5060*/  HMMA.16816.F32.BF16 R12, R8, R26, RZ ;  /* 0x0000001a080c723c */ /* 0x000fee00000418ff */
[----:B------:R-:W-:-:S02]  /*5070*/  FFMA.FTZ R26, R107, c[0x0][0x2d0], -R2 ;  /* 0x0000b4006b1a7a23 */ /* 0x000fc40000010802 */
[----:B------:R-:W-:Y:S02]  /*5080*/  FADD.FTZ R2, R96, R20 ;  /* 0x0000001460027221 */ /* 0x000fe40000010000 */
[----:B------:R-:W-:Y:S01]  /*5090*/  LDSM.16.MT88.4 R20, [R237+0x5000] ;  /* 0x00500000ed14783b */ /* 0x000fe20000004200 */
[----:B------:R-:W-:Y:S02]  /*50a0*/  FADD.FTZ R27, R95, R3 ;  /* 0x000000035f1b7221 */ /* 0x000fe40000010000 */
[----:B------:R-:W-:Y:S01]  /*50b0*/  FADD.FTZ R2, R97, R2 ;  /* 0x0000000261027221 */ /* 0x000fe20000010000 */
[----:B------:R-:W-:Y:S01]  /*50c0*/  MUFU.EX2 R3, R30 ;  /* 0x0000001e00037308 */ /* 0x000fe20000000800 */
[----:B------:R-:W-:Y:S02]  /*50d0*/  IMAD.MOV.U32 R59, RZ, RZ, R161 ;  /* 0x000000ffff3b7224 */ /* 0x000fe400078e00a1 */
[----:B------:R-:W-:Y:S02]  /*50e0*/  FADD.FTZ R24, R98, R2 ;  /* 0x0000000262187221 */ /* 0x000fe40000010000 */
[----:B------:R-:W-:-:S03]  /*50f0*/  IMAD.MOV.U32 R107, RZ, RZ, R88 ;  /* 0x000000ffff6b7224 */ /* 0x000fc600078e0058 */
[----:B------:R-:W1:Y:S01]  /*5100*/  MUFU.EX2 R2, R26 ;  /* 0x0000001a00027308 */ /* 0x000e620000000800 */
[----:B------:R-:W-:Y:S01]  /*5110*/  HMMA.16816.F32.BF16 R120, R4, R18, R12 ;  /* 0x000000120478723c */ /* 0x000fe2000004180c */
[----:B------:R-:W2:Y:S01]  /*5120*/  LDSM.16.MT88.4 R16, [R237+0x4800] ;  /* 0x00480000ed10783b */ /* 0x000ea20000004200 */
[----:B-1----:R-:W-:-:S06]  /*5130*/  F2FP.BF16.PACK_AB R128, R0, R2 ;  /* 0x000000020080723e */ /* 0x002fcc00000010ff */
[C---:B--2---:R-:W-:Y:S08]  /*5140*/  HMMA.16816.F32.BF16 R12, R8.reuse, R16, RZ ;  /* 0x00000010080c723c */ /* 0x044ff000000418ff */
[----:B------:R-:W-:Y:S11]  /*5150*/  HMMA.16816.F32.BF16 R16, R8, R18, RZ ;  /* 0x000000120810723c */ /* 0x000ff600000418ff */
[----:B------:R-:W-:Y:S05]  /*5160*/  @!UPT UIADD3 URZ, URZ, URZ, URZ ;  /* 0x0000003f3f3ff290 */ /* 0x000fea000fffe03f */
[C---:B------:R-:W-:Y:S01]  /*5170*/  HMMA.16816.F32.BF16 R116, R4.reuse, R20, R12 ;  /* 0x000000140474723c */ /* 0x040fe2000004180c */
[----:B------:R-:W1:Y:S06]  /*5180*/  MUFU.EX2 R12, R31 ;  /* 0x0000001f000c7308 */ /* 0x000e6c0000000800 */
[----:B------:R-:W-:Y:S01]  /*5190*/  FADD.FTZ R15, R2, R24 ;  /* 0x00000018020f7221 */ /* 0x000fe20000010000 */
[----:B------:R-:W-:Y:S01]  /*51a0*/  HMMA.16816.F32.BF16 R20, R4, R22, R16 ;  /* 0x000000160414723c */ /* 0x000fe20000041810 */
[----:B------:R-:W2:Y:S02]  /*51b0*/  MUFU.EX2 R14, R25 ;  /* 0x00000019000e7308 */ /* 0x000ea40000000800 */
[----:B------:R-:W-:-:S04]  /*51c0*/  FADD.FTZ R15, R0, R15 ;  /* 0x0000000f000f7221 */ /* 0x000fc80000010000 */
[----:B------:R-:W-:Y:S02]  /*51d0*/  FADD.FTZ R16, R99, R27 ;  /* 0x0000001b63107221 */ /* 0x000fe40000010000 */
[----:B------:R-:W3:Y:S01]  /*51e0*/  MUFU.EX2 R13, R28 ;  /* 0x0000001c000d7308 */ /* 0x000ee20000000800 */
[----:B-1----:R-:W-:Y:S01]  /*51f0*/  FADD.FTZ R0, R12, R15 ;  /* 0x0000000f0c007221 */ /* 0x002fe20000010000 */
[C---:B------:R-:W-:Y:S01]  /*5200*/  F2FP.BF16.PACK_AB R130, R3.reuse, R12 ;  /* 0x0000000c0382723e */ /* 0x040fe200000010ff */
[----:B------:R-:W-:Y:S01]  /*5210*/  IMAD.MOV.U32 R88, RZ, RZ, R160 ;  /* 0x000000ffff587224 */ /* 0x000fe200078e00a0 */
[----:B------:R-:W-:Y:S01]  /*5220*/  MOV R89, R135 ;  /* 0x0000008700597202 */ /* 0x000fe20000000f00 */
[----:B------:R-:W-:Y:S01]  /*5230*/  FADD.FTZ R250, R3, R0 ;  /* 0x0000000003fa7221 */ /* 0x000fe20000010000 */
[----:B------:R-:W-:Y:S01]  /*5240*/  LDSM.16.MT88.4 R96, [R239+0x4000] ;  /* 0x00400000ef60783b */ /* 0x000fe20000004200 */
[----:B--2---:R-:W-:Y:S01]  /*5250*/  FADD.FTZ R2, R14, R16 ;  /* 0x000000100e027221 */ /* 0x004fe20000010000 */
[----:B------:R-:W-:Y:S03]  /*5260*/  MUFU.EX2 R0, R32 ;  /* 0x0000002000007308 */ /* 0x000fe60000000800 */
[C---:B---3--:R-:W-:Y:S01]  /*5270*/  FADD.FTZ R3, R13.reuse, R2 ;  /* 0x000000020d037221 */ /* 0x048fe20000010000 */
[----:B------:R-:W-:-:S04]  /*5280*/  F2FP.BF16.PACK_AB R129, R13, R14 ;  /* 0x0000000e0d81723e */ /* 0x000fc800000010ff */
[----:B------:R1:W2:Y:S01]  /*5290*/  MUFU.EX2 R2, R33 ;  /* 0x0000002100027308 */ /* 0x0002a20000000800 */
[----:B------:R-:W-:Y:S01]  /*52a0*/  IMAD.MOV.U32 R81, RZ, RZ, R153 ;  /* 0x000000ffff517224 */ /* 0x000fe200078e0099 */
[----:B------:R-:W3:Y:S04]  /*52b0*/  LDSM.16.MT88.4 R12, [R239+0x4800] ;  /* 0x00480000ef0c783b */ /* 0x000ee80000004200 */
[----:B-1----:R-:W1:Y:S01]  /*52c0*/  LDSM.16.MT88.4 R32, [R239+0x1000] ;  /* 0x00100000ef20783b */ /* 0x002e620000004200 */
[----:B--2---:R-:W-:Y:S01]  /*52d0*/  F2FP.BF16.PACK_AB R131, R0, R2 ;  /* 0x000000020083723e */ /* 0x004fe200000010ff */
[----:B------:R-:W-:-:S04]  /*52e0*/  FADD.FTZ R3, R2, R3 ;  /* 0x0000000302037221 */ /* 0x000fc80000010000 */
[----:B------:R-:W-:-:S05]  /*52f0*/  FADD.FTZ R3, R0, R3 ;  /* 0x0000000300037221 */ /* 0x000fca0000010000 */
[----:B------:R-:W-:Y:S04]  /*5300*/  STL [R1], R3 ;  /* 0x0000000301007387 */ /* 0x000fe80000100800 */
[----:B------:R2:W5:Y:S04]  /*5310*/  LDL.LU R162, [R1+0xb0] ;  /* 0x0000b00001a27983 */ /* 0x0005680000300800 */
[----:B------:R2:W5:Y:S04]  /*5320*/  LDL.LU R161, [R1+0xac] ;  /* 0x0000ac0001a17983 */ /* 0x0005680000300800 */
[----:B------:R2:W5:Y:S04]  /*5330*/  LDL.LU R160, [R1+0xa8] ;  /* 0x0000a80001a07983 */ /* 0x0005680000300800 */
[----:B------:R2:W5:Y:S04]  /*5340*/  LDL.LU R135, [R1+0xa4] ;  /* 0x0000a40001877983 */ /* 0x0005680000300800 */
[----:B------:R2:W5:Y:S01]  /*5350*/  LDL.LU R134, [R1+0xa0] ;  /* 0x0000a00001867983 */ /* 0x0005620000300800 */
[----:B------:R-:W-:Y:S01]  /*5360*/  IMAD.MOV.U32 R82, RZ, RZ, R152 ;  /* 0x000000ffff527224 */ /* 0x000fe200078e0098 */
[----:B---3--:R-:W-:Y:S01]  /*5370*/  HMMA.16816.F32.BF16 R16, R8, R12, RZ ;  /* 0x0000000c0810723c */ /* 0x008fe200000418ff */
[----:B------:R-:W-:-:S02]  /*5380*/  IMAD.MOV.U32 R91, RZ, RZ, R155 ;  /* 0x000000ffff5b7224 */ /* 0x000fc400078e009b */
[----:B------:R-:W3:Y:S01]  /*5390*/  LDSM.16.MT88.4 R152, [R236+0x1000] ;  /* 0x00100000ec98783b */ /* 0x000ee20000004200 */
[----:B------:R-:W-:Y:S01]  /*53a0*/  IMAD.MOV.U32 R26, RZ, RZ, R249 ;  /* 0x000000ffff1a7224 */ /* 0x000fe200078e00f9 */
[----:B------:R-:W-:-:S03]  /*53b0*/  IADD3 R249, R246, -0x2, RZ ;  /* 0xfffffffef6f97810 */ /* 0x000fc60007ffe0ff */
[----:B-1----:R-:W-:Y:S01]  /*53c0*/  HMMA.16816.F32.BF16 R28, R128, R32, R36 ;  /* 0x00000020801c723c */ /* 0x002fe20000041824 */
[----:B------:R-:W-:-:S07]  /*53d0*/  ISETP.GE.AND P0, PT, R249, R26, PT ;  /* 0x0000001af900720c */ /* 0x000fce0003f06270 */
[----:B------:R-:W-:Y:S01]  /*53e0*/  HMMA.16816.F32.BF16 R32, R128, R34, R40 ;  /* 0x000000228020723c */ /* 0x000fe20000041828 */
[----:B------:R-:W1:Y:S07]  /*53f0*/  LDSM.16.MT88.4 R40, [R236+0x2800] ;  /* 0x00280000ec28783b */ /* 0x000e6e0000004200 */
[----:B------:R-:W-:Y:S01]  /*5400*/  HMMA.16816.F32.BF16 R8, R8, R14, RZ ;  /* 0x0000000e0808723c */ /* 0x000fe200000418ff */
[----:B------:R-:W4:Y:S07]  /*5410*/  LDSM.16.MT88.4 R12, [R239+0x5000] ;  /* 0x00500000ef0c783b */ /* 0x000f2e0000004200 */
[C---:B------:R-:W-:Y:S08]  /*5420*/  HMMA.16816.F32.BF16 R92, R128.reuse, R96, R172 ;  /* 0x00000060805c723c */ /* 0x040ff000000418ac */
[C---:B------:R-:W-:Y:S08]  /*5430*/  HMMA.16816.F32.BF16 R96, R128.reuse, R98, R168 ;  /* 0x000000628060723c */ /* 0x040ff000000418a8 */
[C---:B---3--:R-:W-:Y:S08]  /*5440*/  HMMA.16816.F32.BF16 R156, R128.reuse, R152, R156 ;  /* 0x00000098809c723c */ /* 0x048ff0000004189c */
[C---:B------:R-:W-:Y:S01]  /*5450*/  HMMA.16816.F32.BF16 R152, R128.reuse, R154, R144 ;  /* 0x0000009a8098723c */ /* 0x040fe20000041890 */
[----:B------:R-:W3:Y:S07]  /*5460*/  LDSM.16.MT88.4 R144, [R238+0x1000] ;  /* 0x00100000ee90783b */ /* 0x000eee0000004200 */
[C---:B-1----:R-:W-:Y:S08]  /*5470*/  HMMA.16816.F32.BF16 R36, R128.reuse, R40, R44 ;  /* 0x000000288024723c */ /* 0x042ff0000004182c */
[----:B------:R-:W-:Y:S01]  /*5480*/  HMMA.16816.F32.BF16 R40, R128, R42, R48 ;  /* 0x0000002a8028723c */ /* 0x000fe20000041830 */
[----:B------:R-:W1:Y:S07]  /*5490*/  LDSM.16.MT88.4 R48, [R238+0x2800] ;  /* 0x00280000ee30783b */ /* 0x000e6e0000004200 */
[C---:B----4-:R-:W-:Y:S08]  /*54a0*/  HMMA.16816.F32.BF16 R16, R4.reuse, R12, R16 ;  /* 0x0000000c0410723c */ /* 0x050ff00000041810 */
[----:B------:R-:W-:Y:S01]  /*54b0*/  HMMA.16816.F32.BF16 R8, R4, R14, R8 ;  /* 0x0000000e0408723c */ /* 0x000fe20000041808 */
[----:B------:R-:W-:Y:S07]  /*54c0*/  LDSM.16.MT88.4 R4, [R239+0x5800] ;  /* 0x00580000ef04783b */ /* 0x000fee0000004200 */
[C---:B---3--:R-:W-:Y:S08]  /*54d0*/  HMMA.16816.F32.BF16 R148, R128.reuse, R144, R148 ;  /* 0x000000908094723c */ /* 0x048ff00000041894 */
[C---:B------:R-:W-:Y:S01]  /*54e0*/  HMMA.16816.F32.BF16 R144, R128.reuse, R146, R136 ;  /* 0x000000928090723c */ /* 0x040fe20000041888 */
[----:B------:R-:W3:Y:S07]  /*54f0*/  LDSM.16.MT88.4 R136, [R237+0x1000] ;  /* 0x00100000ed88783b */ /* 0x000eee0000004200 */
[C---:B-1----:R-:W-:Y:S01]  /*5500*/  HMMA.16816.F32.BF16 R44, R128.reuse, R48, R56 ;  /* 0x00000030802c723c */ /* 0x042fe20000041838 */
[----:B------:R-:W1:Y:S07]  /*5510*/  LDSM.16.MT88.4 R56, [R237+0x2800] ;  /* 0x00280000ed38783b */ /* 0x000e6e0000004200 */
[C---:B------:R-:W-:Y:S01]  /*5520*/  HMMA.16816.F32.BF16 R48, R128.reuse, R50, R64 ;  /* 0x000000328030723c */ /* 0x040fe20000041840 */
[----:B------:R-:W4:Y:S07]  /*5530*/  LDSM.16.MT88.4 R64, [R239+0x2800] ;  /* 0x00280000ef40783b */ /* 0x000f2e0000004200 */
[C---:B---3--:R-:W-:Y:S08]  /*5540*/  HMMA.16816.F32.BF16 R140, R128.reuse, R136, R140 ;  /* 0x00000088808c723c */ /* 0x048ff0000004188c */
[C---:B-1----:R-:W-:Y:S08]  /*5550*/  HMMA.16816.F32.BF16 R52, R128.reuse, R56, R52 ;  /* 0x000000388034723c */ /* 0x042ff00000041834 */
[C---:B------:R-:W-:Y:S08]  /*5560*/  HMMA.16816.F32.BF16 R56, R128.reuse, R58, R60 ;  /* 0x0000003a8038723c */ /* 0x040ff0000004183c */
[C---:B----4-:R-:W-:Y:S01]  /*5570*/  HMMA.16816.F32.BF16 R60, R128.reuse, R64, R72 ;  /* 0x00000040803c723c */ /* 0x050fe20000041848 */
[----:B------:R-:W1:Y:S07]  /*5580*/  LDSM.16.MT88.4 R72, [R236+0x4000] ;  /* 0x00400000ec48783b */ /* 0x000e6e0000004200 */
[C---:B------:R-:W-:Y:S08]  /*5590*/  HMMA.16816.F32.BF16 R64, R128.reuse, R66, R68 ;  /* 0x000000428040723c */ /* 0x040ff00000041844 */
[C---:B------:R-:W-:Y:S08]  /*55a0*/  HMMA.16816.F32.BF16 R136, R128.reuse, R138, R100 ;  /* 0x0000008a8088723c */ /* 0x040ff00000041864 */
[C---:B-1----:R-:W-:Y:S01]  /*55b0*/  HMMA.16816.F32.BF16 R68, R128.reuse, R72, R80 ;  /* 0x000000488044723c */ /* 0x042fe20000041850 */
[----:B------:R-:W1:Y:S07]  /*55c0*/  LDSM.16.MT88.4 R80, [R238+0x4000] ;  /* 0x00400000ee50783b */ /* 0x000e6e0000004200 */
[C---:B------:R-:W-:Y:S08]  /*55d0*/  HMMA.16816.F32.BF16 R72, R128.reuse, R74, R76 ;  /* 0x0000004a8048723c */ /* 0x040ff0000004184c */
[C---:B-1----:R-:W-:Y:S01]  /*55e0*/  HMMA.16816.F32.BF16 R76, R128.reuse, R80, R88 ;  /* 0x00000050804c723c */ /* 0x042fe20000041858 */
[----:B------:R-:W1:Y:S07]  /*55f0*/  LDSM.16.MT88.4 R88, [R237+0x4000] ;  /* 0x00400000ed58783b */ /* 0x000e6e0000004200 */
[C---:B------:R-:W-:Y:S08]  /*5600*/  HMMA.16816.F32.BF16 R80, R128.reuse, R82, R84 ;  /* 0x000000528050723c */ /* 0x040ff00000041854 */
[C---:B-1----:R-:W-:Y:S01]  /*5610*/  HMMA.16816.F32.BF16 R84, R128.reuse, R88, R104 ;  /* 0x000000588054723c */ /* 0x042fe20000041868 */
[----:B------:R-:W1:Y:S07]  /*5620*/  LDSM.16.MT88.4 R104, [R236+0x5800] ;  /* 0x00580000ec68783b */ /* 0x000e6e0000004200 */
[C---:B------:R-:W-:Y:S08]  /*5630*/  HMMA.16816.F32.BF16 R88, R128.reuse, R90, R176 ;  /* 0x0000005a8058723c */ /* 0x040ff000000418b0 */
[C---:B-1----:R-:W-:Y:S08]  /*5640*/  HMMA.16816.F32.BF16 R100, R128.reuse, R104, R124 ;  /* 0x000000688064723c */ /* 0x042ff0000004187c */
[C---:B------:R-:W-:Y:S01]  /*5650*/  HMMA.16816.F32.BF16 R104, R128.reuse, R106, R112 ;  /* 0x0000006a8068723c */ /* 0x040fe20000041870 */
[----:B------:R-:W1:Y:S07]  /*5660*/  LDSM.16.MT88.4 R112, [R238+0x5800] ;  /* 0x00580000ee70783b */ /* 0x000e6e0000004200 */
[C---:B------:R-:W-:Y:S08]  /*5670*/  HMMA.16816.F32.BF16 R124, R128.reuse, R4, R16 ;  /* 0x00000004807c723c */ /* 0x040ff00000041810 */
[C---:B-1----:R-:W-:Y:S08]  /*5680*/  HMMA.16816.F32.BF16 R108, R128.reuse, R112, R108 ;  /* 0x00000070806c723c */ /* 0x042ff0000004186c */
[C---:B------:R-:W-:Y:S01]  /*5690*/  HMMA.16816.F32.BF16 R112, R128.reuse, R114, R120 ;  /* 0x000000728070723c */ /* 0x040fe20000041878 */
[----:B------:R-:W1:Y:S07]  /*56a0*/  LDSM.16.MT88.4 R120, [R237+0x5800] ;  /* 0x00580000ed78783b */ /* 0x000e6e0000004200 */
[C---:B-1----:R-:W-:Y:S08]  /*56b0*/  HMMA.16816.F32.BF16 R116, R128.reuse, R120, R116 ;  /* 0x000000788074723c */ /* 0x042ff00000041874 */
[C---:B------:R-:W-:Y:S08]  /*56c0*/  HMMA.16816.F32.BF16 R120, R128.reuse, R122, R20 ;  /* 0x0000007a8078723c */ /* 0x040ff00000041814 */
[----:B------:R-:W-:Y:S01]  /*56d0*/  HMMA.16816.F32.BF16 R128, R128, R6, R8 ;  /* 0x000000068080723c */ /* 0x000fe20000041808 */
[----:B------:R-:W-:Y:S07]  /*56e0*/  @!UPT UIADD3 URZ, URZ, URZ, URZ ;  /* 0x0000003f3f3ff290 */ /* 0x000fee000fffe03f */
[----:B------:R-:W-:Y:S11]  /*56f0*/  @!P0 BRA `(.L_x_30) ;  /* 0x00002a5000008947 */ /* 0x000ff60003800000 */
[----:B--2---:R-:W2:Y:S04]  /*5700*/  LDL.64 R24, [R1+0x28] ;  /* 0x0000280001187983 */ /* 0x004ea80000100a00 */
[----:B------:R-:W3:Y:S04]  /*5710*/  LDL R26, [R1+0x38] ;  /* 0x00003800011a7983 */ /* 0x000ee80000100800 */
[----:B------:R-:W4:Y:S04]  /*5720*/  LDL.LU R0, [R1+0x4] ;  /* 0x0000040001007983 */ /* 0x000f280000300800 */
[----:B------:R-:W1:Y:S01]  /*5730*/  S2R R27, SR_TID.X ;  /* 0x00000000001b7919 */ /* 0x000e620000002100 */
[----:B------:R-:W-:-:S02]  /*5740*/  LOP3.LUT P0, RZ, R247, 0x2, RZ, 0xc0, !PT ;  /* 0x00000002f7ff7812 */ /* 0x000fc4000780c0ff */
[----:B-1----:R-:W-:Y:S02]  /*5750*/  ISETP.GT.AND P2, PT, R27, 0x7f, PT ;  /* 0x0000007f1b00780c */ /* 0x002fe40003f44270 */
[----:B------:R-:W-:Y:S02]  /*5760*/  ISETP.GE.AND P6, PT, R251, c[0x0][0x1d4], PT ;  /* 0x00007500fb007a0c */ /* 0x000fe40003fc6270 */
[----:B----4-:R-:W-:-:S07]  /*5770*/  LOP3.LUT R0, R0, 0xffffffef, RZ, 0xc0, !PT ;  /* 0xffffffef00007812 */ /* 0x010fce00078ec0ff */
[----:B------:R-:W-:Y:S02]  /*5780*/  @P0 LOP3.LUT R0, R0, 0x10, RZ, 0xfc, !PT ;  /* 0x0000001000000812 */ /* 0x000fe400078efcff */
[----:B---3--:R-:W-:Y:S02]  /*5790*/  ISETP.GE.AND P1, PT, R26, c[0x0][0x1d4], PT ;  /* 0x000075001a007a0c */ /* 0x008fe40003f26270 */
[----:B------:R-:W-:-:S04]  /*57a0*/  LOP3.LUT R0, R0, 0xfffffffb, RZ, 0xc0, !PT ;  /* 0xfffffffb00007812 */ /* 0x000fc800078ec0ff */
[----:B------:R-:W-:Y:S02]  /*57b0*/  @P2 LOP3.LUT R0, R0, 0x4, RZ, 0xfc, !PT ;  /* 0x0000000400002812 */ /* 0x000fe400078efcff */
[----:B------:R-:W-:Y:S02]  /*57c0*/  ISETP.GE.AND P0, PT, R252, c[0x0][0x1d4], PT ;  /* 0x00007500fc007a0c */ /* 0x000fe40003f06270 */
[----:B------:R-:W-:-:S04]  /*57d0*/  LOP3.LUT R0, R0, 0xfffffffd, RZ, 0xc0, !PT ;  /* 0xfffffffd00007812 */ /* 0x000fc800078ec0ff */
[----:B------:R-:W-:-:S04]  /*57e0*/  @P1 LOP3.LUT R0, R0, 0x2, RZ, 0xfc, !PT ;  /* 0x0000000200001812 */ /* 0x000fc800078efcff */
[----:B------:R-:W-:-:S04]  /*57f0*/  LOP3.LUT R0, R0, 0xfffffffe, RZ, 0xc0, !PT ;  /* 0xfffffffe00007812 */ /* 0x000fc800078ec0ff */
[----:B------:R-:W-:Y:S02]  /*5800*/  @P0 LOP3.LUT R0, R0, 0x1, RZ, 0xfc, !PT ;  /* 0x0000000100000812 */ /* 0x000fe400078efcff */
[----:B------:R-:W-:Y:S02]  /*5810*/  LOP3.LUT P0, RZ, R247, 0x4, RZ, 0xc0, !PT ;  /* 0x00000004f7ff7812 */ /* 0x000fe4000780c0ff */
[----:B------:R-:W-:-:S11]  /*5820*/  LOP3.LUT R0, R0, 0xfffffff7, RZ, 0xc0, !PT ;  /* 0xfffffff700007812 */ /* 0x000fd600078ec0ff */
[----:B------:R-:W-:-:S05]  /*5830*/  @P0 LOP3.LUT R0, R0, 0x8, RZ, 0xfc, !PT ;  /* 0x0000000800000812 */ /* 0x000fca00078efcff */
[----:B------:R1:W-:Y:S01]  /*5840*/  STL [R1+0x4], R0 ;  /* 0x0000040001007387 */ /* 0x0003e20000100800 */
[----:B--2---:R-:W-:-:S03]  /*5850*/  ISETP.GE.AND P5, PT, R24, c[0x0][0x1d4], PT ;  /* 0x0000750018007a0c */ /* 0x004fc60003fa6270 */
.L_x_33:
[----:B------:R-:W2:Y:S01]  /*5860*/  LDL.64 R10, [R1+0x20] ;  /* 0x00002000010a7983 */ /* 0x000ea20000100a00 */
[----:B-1----:R-:W-:Y:S01]  /*5870*/  SHF.R.S32.HI R0, RZ, 0x1f, R249 ;  /* 0x0000001fff007819 */ /* 0x002fe200000114f9 */
[C---:B------:R-:W-:Y:S01]  /*5880*/  IMAD.WIDE.U32 R2, R249.reuse, c[0x0][0x208], RZ ;  /* 0x00008200f9027a25 */ /* 0x040fe200078e00ff */
[----:B------:R-:W-:Y:S04]  /*5890*/  DEPBAR.LE SB0, 0x0 ;  /* 0x000080000000791a */ /* 0x000fe80000000000 */
[----:B------:R-:W3:Y:S01]  /*58a0*/  LDL.64 R8, [R1+0x10] ;  /* 0x0000100001087983 */ /* 0x000ee20000100a00 */
[----:B------:R-:W-:Y:S01]  /*58b0*/  IMAD R0, R0, c[0x0][0x208], RZ ;  /* 0x0000820000007a24 */ /* 0x000fe200078e02ff */
[----:B------:R-:W-:Y:S01]  /*58c0*/  WARPSYNC 0xffffffff ;  /* 0xffffffff00007948 */ /* 0x000fe20003800000 */
[----:B------:R-:W-:Y:S01]  /*58d0*/  IMAD.MOV.U32 R4, RZ, RZ, c[0x0][0x208] ;  /* 0x00008200ff047624 */ /* 0x000fe200078e00ff */
[----:B------:R-:W-:Y:S01]  /*58e0*/  BSSY B0, `(.L_x_31) ;  /* 0x00000ef000007945 */ /* 0x000fe20003800000 */
[----:B------:R-:W4:Y:S01]  /*58f0*/  LDL R251, [R1+0x4] ;  /* 0x0000040001fb7983 */ /* 0x000f220000100800 */
[----:B------:R-:W-:Y:S02]  /*5900*/  IMAD R0, R249, c[0x0][0x20c], R0 ;  /* 0x00008300f9007a24 */ /* 0x000fe400078e0200 */
[----:B------:R-:W-:Y:S02]  /*5910*/  IMAD.MOV.U32 R12, RZ, RZ, c[0x0][0x20c] ;  /* 0x00008300ff0c7624 */ /* 0x000fe400078e00ff */
[----:B------:R-:W1:Y:S01]  /*5920*/  S2R R7, SR_TID.X ;  /* 0x0000000000077919 */ /* 0x000e620000002100 */
[----:B------:R-:W-:Y:S02]  /*5930*/  IMAD.IADD R0, R3, 0x1, R0 ;  /* 0x0000000103007824 */ /* 0x000fe400078e0200 */
[----:B------:R-:W-:Y:S02]  /*5940*/  IMAD.WIDE.U32 R2, R2, 0x30, RZ ;  /* 0x0000003002027825 */ /* 0x000fe400078e00ff */
[----:B------:R-:W-:Y:S02]  /*5950*/  BAR.SYNC.DEFER_BLOCKING 0x0 ;  /* 0x0000000000007b1d */ /* 0x000fe40000010000 */
[----:B------:R-:W-:Y:S04]  /*5960*/  IMAD R0, R0, 0x30, RZ ;  /* 0x0000003000007824 */ /* 0x000fe800078e02ff */
[----:B------:R-:W-:Y:S01]  /*5970*/  IMAD.IADD R0, R3, 0x1, R0 ;  /* 0x0000000103007824 */ /* 0x000fe200078e0200 */
[----:B-----5:R-:W-:Y:S05]  /*5980*/  LDSM.16.M88.4 R16, [R134+0x800] ;  /* 0x000800008610783b */ /* 0x020fea0000000200 */
[----:B------:R-:W-:Y:S01]  /*5990*/  LDSM.16.M88.4 R24, [R134+0x1000] ;  /* 0x001000008618783b */ /* 0x000fe20000000200 */
[----:B----4-:R-:W-:Y:S02]  /*59a0*/  LOP3.LUT P3, RZ, R251, 0x1, RZ, 0xc0, !PT ;  /* 0x00000001fbff7812 */ /* 0x010fe4000786c0ff */
[----:B-1----:R-:W-:Y:S02]  /*59b0*/  ISETP.GT.AND P2, PT, R7, 0x7f, PT ;  /* 0x0000007f0700780c */ /* 0x002fe40003f44270 */
[-C--:B--2---:R-:W-:Y:S02]  /*59c0*/  IADD3 R3, P0, R10, R2.reuse, RZ ;  /* 0x000000020a037210 */ /* 0x084fe40007f1e0ff */
[----:B------:R-:W-:Y:S02]  /*59d0*/  SHF.R.S32.HI R252, RZ, 0x1f, R7 ;  /* 0x0000001ffffc7819 */ /* 0x000fe40000011407 */
[----:B------:R-:W-:Y:S01]  /*59e0*/  LOP3.LUT P1, RZ, R251, 0x2, RZ, 0xc0, !PT ;  /* 0x00000002fbff7812 */ /* 0x000fe2000782c0ff */
[--C-:B---3--:R-:W-:Y:S01]  /*59f0*/  IMAD.X R6, R0, 0x1, R9.reuse, P0 ;  /* 0x0000000100067824 */ /* 0x108fe200000e0609 */
[----:B------:R-:W-:Y:S04]  /*5a00*/  LEA.HI R252, R252, R7, RZ, 0x3 ;  /* 0x00000007fcfc7211 */ /* 0x000fe800078f18ff */
[----:B------:R-:W-:Y:S02]  /*5a10*/  LOP3.LUT R252, R252, 0xfffffff8, RZ, 0xc0, !PT ;  /* 0xfffffff8fcfc7812 */ /* 0x000fe400078ec0ff */
[C---:B------:R-:W-:Y:S03]  /*5a20*/  @!P2 LEA R5, P0, R4.reuse, R2, 0x5 ;  /* 0x000000020405a211 */ /* 0x040fe600078028ff */
[----:B------:R-:W-:Y:S01]  /*5a30*/  IMAD.IADD R252, R7, 0x1, -R252 ;  /* 0x0000000107fc7824 */ /* 0x000fe200078e0afc */
[----:B------:R-:W-:Y:S02]  /*5a40*/  @!P2 LEA.HI.X R4, R4, R0, R12, 0x5, P0 ;  /* 0x000000000404a211 */ /* 0x000fe400000f2c0c */
[C---:B------:R-:W-:Y:S02]  /*5a50*/  LEA R2, P0, R3.reuse, c[0x0][0x1f8], 0x1 ;  /* 0x00007e0003027a11 */ /* 0x040fe400078008ff */
[----:B------:R-:W-:Y:S02]  /*5a60*/  LOP3.LUT P4, RZ, R252, 0x2, RZ, 0xc0, !PT ;  /* 0x00000002fcff7812 */ /* 0x000fe4000788c0ff */
[----:B------:R-:W-:Y:S02]  /*5a70*/  LEA.HI.X R3, R3, c[0x0][0x1fc], R6, 0x1, P0 ;  /* 0x00007f0003037a11 */ /* 0x000fe400000f0c06 */
[----:B------:R-:W-:Y:S05]  /*5a80*/  @!P2 IADD3 R0, P0, R5, R10, RZ ;  /* 0x0000000a0500a210 */ /* 0x000fea0007f1e0ff */
[----:B------:R-:W-:Y:S01]  /*5a90*/  @!P2 IMAD.X R4, R4, 0x1, R9, P0 ;  /* 0x000000010404a824 */ /* 0x000fe200000e0609 */
[C---:B------:R-:W-:Y:S01]  /*5aa0*/  @!P2 LEA R246, P0, R0.reuse, c[0x0][0x1f8], 0x1 ;  /* 0x00007e0000f6aa11 */ /* 0x040fe200078008ff */
[----:B------:R-:W1:Y:S03]  /*5ab0*/  LDSM.16.M88.4 R8, [R134] ;  /* 0x000000008608783b */ /* 0x000e660000000200 */
[----:B------:R-:W-:Y:S02]  /*5ac0*/  @!P2 LEA.HI.X R247, R0, c[0x0][0x1fc], R4, 0x1, P0 ;  /* 0x00007f0000f7aa11 */ /* 0x000fe400000f0c04 */
[C---:B------:R-:W-:Y:S02]  /*5ad0*/  IADD3 R0, R134.reuse, 0x20, RZ ;  /* 0x0000002086007810 */ /* 0x040fe40007ffe0ff */
[C---:B------:R-:W-:Y:S05]  /*5ae0*/  @P4 IADD3 R0, R134.reuse, -0x20, RZ ;  /* 0xffffffe086004810 */ /* 0x040fea0007ffe0ff */
[----:B------:R-:W2:Y:S05]  /*5af0*/  LDSM.16.M88.4 R168, [R0] ;  /* 0x0000000000a8783b */ /* 0x000eaa0000000200 */
[----:B------:R-:W3:Y:S05]  /*5b00*/  LDSM.16.M88.4 R172, [R0+0x800] ;  /* 0x0008000000ac783b */ /* 0x000eea0000000200 */
[----:B------:R4:W2:Y:S05]  /*5b10*/  LDSM.16.M88.4 R176, [R0+0x1000] ;  /* 0x0010000000b0783b */ /* 0x0008aa0000000200 */
[----:B------:R-:W-:Y:S01]  /*5b20*/  @!PT LDS RZ, [RZ] ;  /* 0x00000000fffff984 */ /* 0x000fe20000000800 */
[----:B------:R-:W-:Y:S01]  /*5b30*/  @!PT LDS RZ, [RZ] ;  /* 0x00000000fffff984 */ /* 0x000fe20000000800 */
[----:B------:R-:W-:Y:S01]  /*5b40*/  @!PT LDS RZ, [RZ] ;  /* 0x00000000fffff984 */ /* 0x000fe20000000800 */
[----:B------:R2:W-:Y:S05]  /*5b50*/  LDGSTS.E.BYPASS.LTC128B.128 [R248+0x4080], [R2.64], !P5 ;  /* 0x0408000002f87fae */ /* 0x0005ea000e901d46 */
[----:B------:R2:W-:Y:S05]  /*5b60*/  LDGSTS.E.BYPASS.LTC128B.128 [R248+0x5880], [R2.64+0x80], !P6 ;  /* 0x0588008002f87fae */ /* 0x0005ea000f101d46 */
[----:B------:R2:W-:Y:S01]  /*5b70*/  LDGSTS.E.BYPASS.LTC128B.128 [R248+0x7080], [R2.64+0x100], !P3 ;  /* 0x0708010002f87fae */ /* 0x0005e2000d901d46 */
[C---:B-1----:R-:W-:Y:S04]  /*5b80*/  HMMA.16816.F32.BF16 R4, R160.reuse, R8, RZ ;  /* 0x00000008a004723c */ /* 0x042fe800000418ff */
[----:B------:R2:W-:Y:S01]  /*5b90*/  LDGSTS.E.BYPASS.LTC128B.128 [R248+0x8880], [R2.64+0x180], !P1 ;  /* 0x0888018002f87fae */ /* 0x0005e2000c901d46 */
[----:B----4-:R-:W-:Y:S04]  /*5ba0*/  IADD3 R0, R134, 0x40, RZ ;  /* 0x0000004086007810 */ /* 0x010fe80007ffe0ff */
[----:B------:R1:W-:Y:S01]  /*5bb0*/  @!P2 LDGSTS.E.BYPASS.LTC128B.128 [R248+0x5080], [R246.64], !P5 ;  /* 0x05080000f6f8afae */ /* 0x0003e2000e901d46 */
[C---:B------:R-:W-:Y:S04]  /*5bc0*/  HMMA.16816.F32.BF16 R8, R160.reuse, R10, RZ ;  /* 0x0000000aa008723c */ /* 0x040fe800000418ff */
[----:B------:R1:W-:Y:S04]  /*5bd0*/  @!P2 LDGSTS.E.BYPASS.LTC128B.128 [R248+0x6880], [R246.64+0x80], !P6 ;  /* 0x06880080f6f8afae */ /* 0x0003e8000f101d46 */
[C---:B------:R-:W-:Y:S01]  /*5be0*/  HMMA.16816.F32.BF16 R12, R160.reuse, R16, RZ ;  /* 0x00000010a00c723c */ /* 0x040fe200000418ff */
[----:B------:R1:W-:Y:S05]  /*5bf0*/  @!P2 LDGSTS.E.BYPASS.LTC128B.128 [R248+0x8080], [R246.64+0x100], !P3 ;  /* 0x08080100f6f8afae */ /* 0x0003ea000d901d46 */
[----:B------:R1:W-:Y:S01]  /*5c00*/  @!P2 LDGSTS.E.BYPASS.LTC128B.128 [R248+0x9880], [R246.64+0x180], !P1 ;  /* 0x09880180f6f8afae */ /* 0x0003e2000c901d46 */
[----:B------:R-:W-:Y:S01]  /*5c10*/  LOP3.LUT P1, RZ, R252, 0x4, RZ, 0xc0, !PT ;  /* 0x00000004fcff7812 */ /* 0x000fe2000782c0ff */
[C---:B------:R-:W-:Y:S03]  /*5c20*/  HMMA.16816.F32.BF16 R16, R160.reuse, R18, RZ ;  /* 0x00000012a010723c */ /* 0x040fe600000418ff */
[----:B------:R-:W0:Y:S05]  /*5c30*/  LDGDEPBAR ;  /* 0x00000000000079af */ /* 0x000e2a0000000000 */
[C---:B------:R-:W-:Y:S01]  /*5c40*/  HMMA.16816.F32.BF16 R20, R160.reuse, R24, RZ ;  /* 0x00000018a014723c */ /* 0x040fe200000418ff */
[----:B--2---:R-:W2:Y:S03]  /*5c50*/  LDL R2, [R1+0x50] ;  /* 0x0000500001027983 */ /* 0x004ea60000100800 */
[----:B------:R-:W-:Y:S04]  /*5c60*/  @P1 IADD3 R0, R134, -0x40, RZ ;  /* 0xffffffc086001810 */ /* 0x000fe80007ffe0ff */
[----:B------:R-:W-:Y:S08]  /*5c70*/  HMMA.16816.F32.BF16 R24, R160, R26, RZ ;  /* 0x0000001aa018723c */ /* 0x000ff000000418ff */
[C---:B------:R-:W-:Y:S08]  /*5c80*/  HMMA.16816.F32.BF16 R4, R164.reuse, R168, R4 ;  /* 0x000000a8a404723c */ /* 0x040ff00000041804 */
[C---:B------:R-:W-:Y:S01]  /*5c90*/  HMMA.16816.F32.BF16 R8, R164.reuse, R170, R8 ;  /* 0x000000aaa408723c */ /* 0x040fe20000041808 */
[----:B------:R-:W4:Y:S07]  /*5ca0*/  LDSM.16.M88.4 R168, [R0] ;  /* 0x0000000000a8783b */ /* 0x000f2e0000000200 */
[C---:B---3--:R-:W-:Y:S08]  /*5cb0*/  HMMA.16816.F32.BF16 R12, R164.reuse, R172, R12 ;  /* 0x000000aca40c723c */ /* 0x048ff0000004180c */
[C---:B------:R-:W-:Y:S01]  /*5cc0*/  HMMA.16816.F32.BF16 R16, R164.reuse, R174, R16 ;  /* 0x000000aea410723c */ /* 0x040fe20000041810 */
[----:B------:R-:W3:Y:S07]  /*5cd0*/  LDSM.16.M88.4 R172, [R0+0x800] ;  /* 0x0008000000ac783b */ /* 0x000eee0000000200 */
[C---:B------:R-:W-:Y:S08]  /*5ce0*/  HMMA.16816.F32.BF16 R20, R164.reuse, R176, R20 ;  /* 0x000000b0a414723c */ /* 0x040ff00000041814 */
[----:B------:R-:W-:Y:S08]  /*5cf0*/  HMMA.16816.F32.BF16 R24, R164, R178, R24 ;  /* 0x000000b2a418723c */ /* 0x000ff00000041818 */
[C---:B----4-:R-:W-:Y:S08]  /*5d00*/  HMMA.16816.F32.BF16 R4, R180.reuse, R168, R4 ;  /* 0x000000a8b404723c */ /* 0x050ff00000041804 */
[C---:B------:R-:W-:Y:S01]  /*5d10*/  HMMA.16816.F32.BF16 R8, R180.reuse, R170, R8 ;  /* 0x000000aab408723c */ /* 0x040fe20000041808 */
[----:B------:R-:W4:Y:S07]  /*5d20*/  LDSM.16.M88.4 R168, [R0+0x1000] ;  /* 0x0010000000a8783b */ /* 0x000f2e0000000200 */
[C---:B---3--:R-:W-:Y:S08]  /*5d30*/  HMMA.16816.F32.BF16 R12, R180.reuse, R172, R12 ;  /* 0x000000acb40c723c */ /* 0x048ff0000004180c */
[C---:B------:R-:W-:Y:S01]  /*5d40*/  HMMA.16816.F32.BF16 R16, R180.reuse, R174, R16 ;  /* 0x000000aeb410723c */ /* 0x040fe20000041810 */
[----:B------:R-:W3:Y:S07]  /*5d50*/  LDSM.16.M88.4 R172, [R135] ;  /* 0x0000000087ac783b */ /* 0x000eee0000000200 */
[C---:B----4-:R-:W-:Y:S08]  /*5d60*/  HMMA.16816.F32.BF16 R20, R180.reuse, R168, R20 ;  /* 0x000000a8b414723c */ /* 0x050ff00000041814 */
[----:B------:R-:W-:Y:S01]  /*5d70*/  HMMA.16816.F32.BF16 R24, R180, R170, R24 ;  /* 0x000000aab418723c */ /* 0x000fe20000041818 */
[----:B------:R-:W4:Y:S07]  /*5d80*/  LDSM.16.M88.4 R168, [R135+0x800] ;  /* 0x0008000087a8783b */ /* 0x000f2e0000000200 */
[C---:B---3--:R-:W-:Y:S08]  /*5d90*/  HMMA.16816.F32.BF16 R4, R184.reuse, R172, R4 ;  /* 0x000000acb804723c */ /* 0x048ff00000041804 */
[C---:B------:R-:W-:Y:S01]  /*5da0*/  HMMA.16816.F32.BF16 R8, R184.reuse, R174, R8 ;  /* 0x000000aeb808723c */ /* 0x040fe20000041808 */
[----:B------:R-:W3:Y:S07]  /*5db0*/  LDSM.16.M88.4 R172, [R135+0x1000] ;  /* 0x0010000087ac783b */ /* 0x000eee0000000200 */
[C---:B----4-:R-:W-:Y:S08]  /*5dc0*/  HMMA.16816.F32.BF16 R12, R184.reuse, R168, R12 ;  /* 0x000000a8b80c723c */ /* 0x050ff0000004180c */
[C---:B------:R-:W-:Y:S01]  /*5dd0*/  HMMA.16816.F32.BF16 R16, R184.reuse, R170, R16 ;  /* 0x000000aab810723c */ /* 0x040fe20000041810 */
[----:B------:R-:W4:Y:S07]  /*5de0*/  LDSM.16.M88.4 R168, [R134+0x1800] ;  /* 0x0018000086a8783b */ /* 0x000f2e0000000200 */
[C---:B---3--:R-:W-:Y:S08]  /*5df0*/  HMMA.16816.F32.BF16 R20, R184.reuse, R172, R20 ;  /* 0x000000acb814723c */ /* 0x048ff00000041814 */
[----:B------:R-:W-:Y:S01]  /*5e00*/  HMMA.16816.F32.BF16 R24, R184, R174, R24 ;  /* 0x000000aeb818723c */ /* 0x000fe20000041818 */
[----:B------:R-:W3:Y:S07]  /*5e10*/  LDSM.16.M88.4 R172, [R134+0x2000] ;  /* 0x0020000086ac783b */ /* 0x000eee0000000200 */
[C---:B----4-:R-:W-:Y:S08]  /*5e20*/  HMMA.16816.F32.BF16 R4, R188.reuse, R168, R4 ;  /* 0x000000a8bc04723c */ /* 0x050ff00000041804 */
[C---:B------:R-:W-:Y:S01]  /*5e30*/  HMMA.16816.F32.BF16 R8, R188.reuse, R170, R8 ;  /* 0x000000aabc08723c */ /* 0x040fe20000041808 */
[----:B------:R-:W4:Y:S07]  /*5e40*/  LDSM.16.M88.4 R168, [R134+0x2800] ;  /* 0x0028000086a8783b */ /* 0x000f2e0000000200 */
[C---:B---3--:R-:W-:Y:S08]  /*5e50*/  HMMA.16816.F32.BF16 R12, R188.reuse, R172, R12 ;  /* 0x000000acbc0c723c */ /* 0x048ff0000004180c */
[C---:B------:R-:W-:Y:S01]  /*5e60*/  HMMA.16816.F32.BF16 R16, R188.reuse, R174, R16 ;  /* 0x000000aebc10723c */ /* 0x040fe20000041810 */
[----:B------:R-:W3:Y:S07]  /*5e70*/  LDSM.16.M88.4 R172, [R240+0x1800] ;  /* 0x00180000f0ac783b */ /* 0x000eee0000000200 */
[C---:B----4-:R-:W-:Y:S08]  /*5e80*/  HMMA.16816.F32.BF16 R20, R188.reuse, R168, R20 ;  /* 0x000000a8bc14723c */ /* 0x050ff00000041814 */
[----:B------:R-:W-:Y:S01]  /*5e90*/  HMMA.16816.F32.BF16 R24, R188, R170, R24 ;  /* 0x000000aabc18723c */ /* 0x000fe20000041818 */
[----:B------:R-:W4:Y:S07]  /*5ea0*/  LDSM.16.M88.4 R168, [R240+0x2000] ;  /* 0x00200000f0a8783b */ /* 0x000f2e0000000200 */
[C---:B---3--:R-:W-:Y:S08]  /*5eb0*/  HMMA.16816.F32.BF16 R4, R192.reuse, R172, R4 ;  /* 0x000000acc004723c */ /* 0x048ff00000041804 */
[C---:B------:R-:W-:Y:S01]  /*5ec0*/  HMMA.16816.F32.BF16 R8, R192.reuse, R174, R8 ;  /* 0x000000aec008723c */ /* 0x040fe20000041808 */
[----:B------:R-:W3:Y:S02]  /*5ed0*/  LDSM.16.M88.4 R172, [R240+0x2800] ;  /* 0x00280000f0ac783b */ /* 0x000ee40000000200 */
[----:B--2---:R-:W-:Y:S05]  /*5ee0*/  ISETP.GT.AND P4, PT, R249, R2, PT ;  /* 0x00000002f900720c */ /* 0x004fea0003f84270 */
[C---:B----4-:R-:W-:Y:S08]  /*5ef0*/  HMMA.16816.F32.BF16 R12, R192.reuse, R168, R12 ;  /* 0x000000a8c00c723c */ /* 0x050ff0000004180c */
[C---:B------:R-:W-:Y:S01]  /*5f00*/  HMMA.16816.F32.BF16 R16, R192.reuse, R170, R16 ;  /* 0x000000aac010723c */ /* 0x040fe20000041810 */
[----:B------:R-:W2:Y:S07]  /*5f10*/  LDSM.16.M88.4 R168, [R0+0x1800] ;  /* 0x0018000000a8783b */ /* 0x000eae0000000200 */
[C---:B---3--:R-:W-:Y:S08]  /*5f20*/  HMMA.16816.F32.BF16 R20, R192.reuse, R172, R20 ;  /* 0x000000acc014723c */ /* 0x048ff00000041814 */
[----:B------:R-:W-:Y:S01]  /*5f30*/  HMMA.16816.F32.BF16 R24, R192, R174, R24 ;  /* 0x000000aec018723c */ /* 0x000fe20000041818 */
[----:B------:R-:W3:Y:S07]  /*5f40*/  LDSM.16.M88.4 R172, [R0+0x2000] ;  /* 0x0020000000ac783b */ /* 0x000eee0000000200 */
[C---:B--2---:R-:W-:Y:S08]  /*5f50*/  HMMA.16816.F32.BF16 R4, R196.reuse, R168, R4 ;  /* 0x000000a8c404723c */ /* 0x044ff00000041804 */
[C---:B------:R-:W-:Y:S01]  /*5f60*/  HMMA.16816.F32.BF16 R8, R196.reuse, R170, R8 ;  /* 0x000000aac408723c */ /* 0x040fe20000041808 */
[----:B------:R-:W2:Y:S07]  /*5f70*/  LDSM.16.M88.4 R168, [R0+0x2800] ;  /* 0x0028000000a8783b */ /* 0x000eae0000000200 */
[C---:B---3--:R-:W-:Y:S08]  /*5f80*/  HMMA.16816.F32.BF16 R12, R196.reuse, R172, R12 ;  /* 0x000000acc40c723c */ /* 0x048ff0000004180c */
[C---:B------:R-:W-:Y:S01]  /*5f90*/  HMMA.16816.F32.BF16 R16, R196.reuse, R174, R16 ;  /* 0x000000aec410723c */ /* 0x040fe20000041810 */
[----:B------:R-:W3:Y:S07]  /*5fa0*/  LDSM.16.M88.4 R172, [R135+0x1800] ;  /* 0x0018000087ac783b */ /* 0x000eee0000000200 */
[C---:B--2---:R-:W-:Y:S08]  /*5fb0*/  HMMA.16816.F32.BF16 R20, R196.reuse, R168, R20 ;  /* 0x000000a8c414723c */ /* 0x044ff00000041814 */
[----:B------:R-:W-:Y:S01]  /*5fc0*/  HMMA.16816.F32.BF16 R24, R196, R170, R24 ;  /* 0x000000aac418723c */ /* 0x000fe20000041818 */
[----:B------:R-:W2:Y:S07]  /*5fd0*/  LDSM.16.M88.4 R168, [R135+0x2000] ;  /* 0x0020000087a8783b */ /* 0x000eae0000000200 */
[C---:B---3--:R-:W-:Y:S08]  /*5fe0*/  HMMA.16816.F32.BF16 R4, R200.reuse, R172, R4 ;  /* 0x000000acc804723c */ /* 0x048ff00000041804 */
[C---:B------:R-:W-:Y:S01]  /*5ff0*/  HMMA.16816.F32.BF16 R8, R200.reuse, R174, R8 ;  /* 0x000000aec808723c */ /* 0x040fe20000041808 */
[----:B------:R-:W3:Y:S07]  /*6000*/  LDSM.16.M88.4 R172, [R135+0x2800] ;  /* 0x0028000087ac783b */ /* 0x000eee0000000200 */
[C---:B--2---:R-:W-:Y:S08]  /*6010*/  HMMA.16816.F32.BF16 R12, R200.reuse, R168, R12 ;  /* 0x000000a8c80c723c */ /* 0x044ff0000004180c */
        /* <DEDUP_REMOVED lines=61> */
[----:B------:R2:W4:Y:S07]  /*63f0*/  LDSM.16.M88.4 R168, [R0+0x5800] ;  /* 0x0058000000a8783b */ /* 0x00052e0000000200 */
[C---:B---3--:R-:W-:Y:S08]  /*6400*/  HMMA.16816.F32.BF16 R12, R228.reuse, R172, R12 ;  /* 0x000000ace40c723c */ /* 0x048ff0000004180c */
[C---:B------:R-:W-:Y:S01]  /*6410*/  HMMA.16816.F32.BF16 R16, R228.reuse, R174, R16 ;  /* 0x000000aee410723c */ /* 0x040fe20000041810 */
[----:B------:R-:W3:Y:S03]  /*6420*/  LDSM.16.M88.4 R172, [R135+0x4800] ;  /* 0x0048000087ac783b */ /* 0x000ee60000000200 */
[----:B--2---:R-:W-:Y:S04]  /*6430*/  IMAD.MOV.U32 R0, RZ, RZ, R133 ;  /* 0x000000ffff007224 */ /* 0x004fe800078e0085 */
[C---:B----4-:R-:W-:Y:S08]  /*6440*/  HMMA.16816.F32.BF16 R20, R228.reuse, R168, R20 ;  /* 0x000000a8e414723c */ /* 0x050ff00000041814 */
[----:B------:R-:W-:Y:S01]  /*6450*/  HMMA.16816.F32.BF16 R24, R228, R170, R24 ;  /* 0x000000aae418723c */ /* 0x000fe20000041818 */
[----:B------:R-:W2:Y:S07]  /*6460*/  LDSM.16.M88.4 R168, [R135+0x5000] ;  /* 0x0050000087a8783b */ /* 0x000eae0000000200 */
[C---:B---3--:R-:W-:Y:S08]  /*6470*/  HMMA.16816.F32.BF16 R4, R232.reuse, R172, R4 ;  /* 0x000000ace804723c */ /* 0x048ff00000041804 */
[C---:B------:R-:W-:Y:S01]  /*6480*/  HMMA.16816.F32.BF16 R8, R232.reuse, R174, R8 ;  /* 0x000000aee808723c */ /* 0x040fe20000041808 */
[----:B------:R-:W3:Y:S01]  /*6490*/  LDSM.16.M88.4 R172, [R135+0x5800] ;  /* 0x0058000087ac783b */ /* 0x000ee20000000200 */
[----:B------:R-:W-:Y:S04]  /*64a0*/  DEPBAR.LE SB0, 0x0 ;  /* 0x000080000000791a */ /* 0x000fe80000000000 */
[----:B------:R-:W-:Y:S02]  /*64b0*/  BAR.SYNC.DEFER_BLOCKING 0x0 ;  /* 0x0000000000007b1d */ /* 0x000fe40000010000 */
[C---:B--2---:R-:W-:Y:S08]  /*64c0*/  HMMA.16816.F32.BF16 R12, R232.reuse, R168, R12 ;  /* 0x000000a8e80c723c */ /* 0x044ff0000004180c */
[C---:B------:R-:W-:Y:S08]  /*64d0*/  HMMA.16816.F32.BF16 R16, R232.reuse, R170, R16 ;  /* 0x000000aae810723c */ /* 0x040ff00000041810 */
[C---:B---3--:R-:W-:Y:S08]  /*64e0*/  HMMA.16816.F32.BF16 R20, R232.reuse, R172, R20 ;  /* 0x000000ace814723c */ /* 0x048ff00000041814 */
[----:B------:R-:W-:Y:S01]  /*64f0*/  HMMA.16816.F32.BF16 R24, R232, R174, R24 ;  /* 0x000000aee818723c */ /* 0x000fe20000041818 */
[----:B------:R-:W-:Y:S07]  /*6500*/  @!UPT UIADD3 URZ, URZ, URZ, URZ ;  /* 0x0000003f3f3ff290 */ /* 0x000fee000fffe03f */
[----:B------:R-:W-:-:S11]  /*6510*/  @!P4 BRA `(.L_x_32) ;  /* 0x000002b00000c947 */ /* 0x000fd60003800000 */
[----:B-1----:R-:W2:Y:S04]  /*6520*/  LDL.64 R176, [R1+0x18] ;  /* 0x0000180001b07983 */ /* 0x002ea80000100a00 */
[----:B------:R-:W3:Y:S04]  /*6530*/  LDL.64 R246, [R1+0x8] ;  /* 0x0000080001f67983 */ /* 0x000ee80000100a00 */
[----:B------:R-:W1:Y:S02]  /*6540*/  S2R R2, SR_TID.X ;  /* 0x0000000000027919 */ /* 0x000e640000002100 */
[----:B-1----:R-:W-:Y:S04]  /*6550*/  SHF.R.S32.HI R252, RZ, 0x1f, R2 ;  /* 0x0000001ffffc7819 */ /* 0x002fe80000011402 */
[----:B------:R-:W-:Y:S02]  /*6560*/  LEA.HI R252, R252, R2, RZ, 0x3 ;  /* 0x00000002fcfc7211 */ /* 0x000fe400078f18ff */
[----:B------:R-:W-:Y:S02]  /*6570*/  IADD3 R2, R249, -0x1, RZ ;  /* 0xfffffffff9027810 */ /* 0x000fe40007ffe0ff */
[----:B------:R-:W-:Y:S02]  /*6580*/  SHF.R.S32.HI R252, RZ, 0x3, R252 ;  /* 0x00000003fffc7819 */ /* 0x000fe400000114fc */
[----:B------:R-:W-:Y:S05]  /*6590*/  SHF.R.S32.HI R3, RZ, 0x1f, R2 ;  /* 0x0000001fff037819 */ /* 0x000fea0000011402 */
[----:B------:R-:W-:Y:S01]  /*65a0*/  IMAD R168, R3, c[0x0][0x1e0], RZ ;  /* 0x0000780003a87a24 */ /* 0x000fe200078e02ff */
[----:B------:R-:W-:Y:S03]  /*65b0*/  IADD3 R3, -R252, 0x30, RZ ;  /* 0x00000030fc037810 */ /* 0x000fe60007ffe1ff */
[C---:B------:R-:W-:Y:S01]  /*65c0*/  IMAD R168, R2.reuse, c[0x0][0x1e4], R168 ;  /* 0x0000790002a87a24 */ /* 0x040fe200078e02a8 */
[C---:B------:R-:W-:Y:S02]  /*65d0*/  ISETP.GE.AND P0, PT, R3.reuse, 0x21, PT ;  /* 0x000000210300780c */ /* 0x040fe40003f06270 */
[----:B------:R-:W-:Y:S01]  /*65e0*/  ISETP.GE.AND P1, PT, R3, 0x1, PT ;  /* 0x000000010300780c */ /* 0x000fe20003f26270 */
[----:B------:R-:W-:Y:S04]  /*65f0*/  IMAD.WIDE.U32 R2, R2, c[0x0][0x1e0], RZ ;  /* 0x0000780002027a25 */ /* 0x000fe800078e00ff */
[----:B------:R-:W-:Y:S02]  /*6600*/  IMAD.IADD R168, R3, 0x1, R168 ;  /* 0x0000000103a87824 */ /* 0x000fe400078e02a8 */
[----:B------:R-:W-:Y:S04]  /*6610*/  IMAD.WIDE.U32 R2, R2, 0x30, RZ ;  /* 0x0000003002027825 */ /* 0x000fe800078e00ff */
[----:B------:R-:W-:Y:S02]  /*6620*/  @P0 IMAD.MOV.U32 R170, RZ, RZ, c[0x0][0x1e0] ;  /* 0x00007800ffaa0624 */ /* 0x000fe400078e00ff */
[----:B------:R-:W-:Y:S04]  /*6630*/  IMAD R168, R168, 0x30, RZ ;  /* 0x00000030a8a87824 */ /* 0x000fe800078e02ff */
[----:B------:R-:W-:Y:S02]  /*6640*/  IMAD.IADD R3, R3, 0x1, R168 ;  /* 0x0000000103037824 */ /* 0x000fe400078e02a8 */
[----:B------:R-:W-:Y:S01]  /*6650*/  @P0 IMAD.MOV.U32 R168, RZ, RZ, c[0x0][0x1e4] ;  /* 0x00007900ffa80624 */ /* 0x000fe200078e00ff */
[-C--:B--2---:R-:W-:Y:S02]  /*6660*/  @P1 IADD3 R169, P3, R176, R2.reuse, RZ ;  /* 0x00000002b0a91210 */ /* 0x084fe40007f7e0ff */
[C---:B------:R-:W-:Y:S04]  /*6670*/  @P0 LEA R2, P2, R170.reuse, R2, 0x5 ;  /* 0x00000002aa020211 */ /* 0x040fe800078428ff */
[----:B------:R-:W-:Y:S01]  /*6680*/  @P0 LEA.HI.X R168, R170, R3, R168, 0x5, P2 ;  /* 0x00000003aaa80211 */ /* 0x000fe200010f2ca8 */
[--C-:B---3--:R-:W-:Y:S01]  /*6690*/  @P1 IMAD.X R170, R3, 0x1, R247.reuse, P3 ;  /* 0x0000000103aa1824 */ /* 0x108fe200018e06f7 */
[----:B------:R-:W-:Y:S02]  /*66a0*/  @P0 IADD3 R3, P2, R2, R176, RZ ;  /* 0x000000b002030210 */ /* 0x000fe40007f5e0ff */
[----:B------:R-:W-:Y:S03]  /*66b0*/  LOP3.LUT P3, RZ, R251, 0x2, RZ, 0xc0, !PT ;  /* 0x00000002fbff7812 */ /* 0x000fe6000786c0ff */
[----:B------:R-:W-:Y:S01]  /*66c0*/  @P0 IMAD.X R168, R168, 0x1, R247, P2 ;  /* 0x00000001a8a80824 */ /* 0x000fe200010e06f7 */
[C---:B------:R-:W-:Y:S04]  /*66d0*/  @P0 LEA R2, P2, R3.reuse, c[0x0][0x1c8], 0x1 ;  /* 0x0000720003020a11 */ /* 0x040fe800078408ff */
[----:B------:R-:W-:Y:S02]  /*66e0*/  @P0 LEA.HI.X R3, R3, c[0x0][0x1cc], R168, 0x1, P2 ;  /* 0x0000730003030a11 */ /* 0x000fe400010f0ca8 */
[C---:B------:R-:W-:Y:S04]  /*66f0*/  @P1 LEA R168, P2, R169.reuse, c[0x0][0x1c8], 0x1 ;  /* 0x00007200a9a81a11 */ /* 0x040fe800078408ff */
[----:B------:R-:W-:Y:S02]  /*6700*/  @P1 LEA.HI.X R169, R169, c[0x0][0x1cc], R170, 0x1, P2 ;  /* 0x00007300a9a91a11 */ /* 0x000fe400010f0caa */
[----:B------:R-:W-:Y:S03]  /*6710*/  LOP3.LUT P2, RZ, R251, 0x1, RZ, 0xc0, !PT ;  /* 0x00000001fbff7812 */ /* 0x000fe6000784c0ff */
[----:B------:R-:W-:Y:S01]  /*6720*/  @!PT LDS RZ, [RZ] ;  /* 0x00000000fffff984 */ /* 0x000fe20000000800 */
[----:B------:R-:W-:Y:S01]  /*6730*/  @!PT LDS RZ, [RZ] ;  /* 0x00000000fffff984 */ /* 0x000fe20000000800 */
[----:B------:R-:W-:Y:S01]  /*6740*/  @!PT LDS RZ, [RZ] ;  /* 0x00000000fffff984 */ /* 0x000fe20000000800 */
[----:B------:R1:W-:Y:S04]  /*6750*/  @P1 LDGSTS.E.BYPASS.LTC128B.128 [R248+0x14080], [R168.64], !P5 ;  /* 0x14080000a8f81fae */ /* 0x0003e8000e901d46 */
[----:B------:R1:W-:Y:S06]  /*6760*/  @P1 LDGSTS.E.BYPASS.LTC128B.128 [R248+0x15880], [R168.64+0x80], !P6 ;  /* 0x15880080a8f81fae */ /* 0x0003ec000f101d46 */
[----:B------:R1:W-:Y:S04]  /*6770*/  @P1 LDGSTS.E.BYPASS.LTC128B.128 [R248+0x17080], [R168.64+0x100], !P2 ;  /* 0x17080100a8f81fae */ /* 0x0003e8000d101d46 */
[----:B------:R1:W-:Y:S04]  /*6780*/  @P1 LDGSTS.E.BYPASS.LTC128B.128 [R248+0x18880], [R168.64+0x180], !P3 ;  /* 0x18880180a8f81fae */ /* 0x0003e8000d901d46 */
[----:B------:R1:W-:Y:S04]  /*6790*/  @P0 LDGSTS.E.BYPASS.LTC128B.128 [R248+0x15080], [R2.64], !P5 ;  /* 0x1508000002f80fae */ /* 0x0003e8000e901d46 */
[----:B------:R1:W-:Y:S04]  /*67a0*/  @P0 LDGSTS.E.BYPASS.LTC128B.128 [R248+0x16880], [R2.64+0x80], !P6 ;  /* 0x1688008002f80fae */ /* 0x0003e8000f101d46 */
[----:B------:R1:W-:Y:S04]  /*67b0*/  @P0 LDGSTS.E.BYPASS.LTC128B.128 [R248+0x18080], [R2.64+0x100], !P2 ;  /* 0x1808010002f80fae */ /* 0x0003e8000d101d46 */
[----:B------:R1:W-:Y:S02]  /*67c0*/  @P0 LDGSTS.E.BYPASS.LTC128B.128 [R248+0x19880], [R2.64+0x180], !P3 ;  /* 0x1988018002f80fae */ /* 0x0003e4000d901d46 */
.L_x_32:
[----:B-1----:R-:W-:Y:S05]  /*67d0*/  BSYNC B0 ;  /* 0x0000000000007941 */ /* 0x002fea0003800000 */
.L_x_31:
[----:B------:R-:W-:Y:S01]  /*67e0*/  FMNMX.FTZ R2, R4, R133, !PT ;  /* 0x0000008504027209 */ /* 0x000fe20007810000 */
[----:B------:R-:W2:Y:S01]  /*67f0*/  LDL.LU R169, [R1] ;  /* 0x0000000001a97983 */ /* 0x000ea20000300800 */
[----:B------:R-:W-:Y:S02]  /*6800*/  IADD3 R249, R249, -0x1, RZ ;  /* 0xfffffffff9f97810 */ /* 0x000fe40007ffe0ff */
[----:B------:R-:W-:Y:S01]  /*6810*/  FMNMX.FTZ R2, R5, R2, !PT ;  /* 0x0000000205027209 */ /* 0x000fe20007810000 */
[----:B------:R-:W0:Y:S03]  /*6820*/  LDGDEPBAR ;  /* 0x00000000000079af */ /* 0x000e260000000000 */
        /* <DEDUP_REMOVED lines=9> */
[----:B------:R-:W-:Y:S05]  /*68c0*/  FMNMX.FTZ R2, R25, R2, !PT ;  /* 0x0000000219027209 */ /* 0x000fea0007810000 */
[----:B------:R-:W1:Y:S02]  /*68d0*/  SHFL.BFLY PT, R3, R2, 0x2, 0x1f ;  /* 0x0c401f0002037f89 */ /* 0x000e6400000e0000 */
[----:B-1----:R-:W-:Y:S06]  /*68e0*/  FMNMX.FTZ R2, R2, R3, !PT ;  /* 0x0000000302027209 */ /* 0x002fec0007810000 */
[----:B------:R-:W1:Y:S02]  /*68f0*/  SHFL.BFLY PT, R3, R2, 0x1, 0x1f ;  /* 0x0c201f0002037f89 */ /* 0x000e6400000e0000 */
[----:B-1----:R-:W-:Y:S05]  /*6900*/  FMNMX.FTZ R133, R2, R3, !PT ;  /* 0x0000000302857209 */ /* 0x002fea0007810000 */
[C---:B------:R-:W-:Y:S02]  /*6910*/  FADD.FTZ R0, -R133.reuse, R0 ;  /* 0x0000000085007221 */ /* 0x040fe40000010100 */
[----:B------:R-:W-:Y:S02]  /*6920*/  FMUL.FTZ R2, R133, c[0x0][0x2d0] ;  /* 0x0000b40085027a20 */ /* 0x000fe40000410000 */
[----:B------:R-:W-:Y:S02]  /*6930*/  FMUL.FTZ R0, R0, c[0x0][0x2d0] ;  /* 0x0000b40000007a20 */ /* 0x000fe40000410000 */
[--C-:B------:R-:W-:Y:S02]  /*6940*/  FFMA.FTZ R168, R4, c[0x0][0x2d0], -R2.reuse ;  /* 0x0000b40004a87a23 */ /* 0x100fe40000010802 */
[----:B------:R1:W3:Y:S01]  /*6950*/  MUFU.EX2 R3, R0 ;  /* 0x0000000000037308 */ /* 0x0002e20000000800 */
[--C-:B------:R-:W-:Y:S02]  /*6960*/  FFMA.FTZ R178, R16, c[0x0][0x2d0], -R2.reuse ;  /* 0x0000b40010b27a23 */ /* 0x100fe40000010802 */
        /* <DEDUP_REMOVED lines=9> */
[----:B------:R-:W4:Y:S01]  /*6a00*/  MUFU.EX2 R8, R168 ;  /* 0x000000a800087308 */ /* 0x000f220000000800 */
[----:B-1----:R-:W-:Y:S02]  /*6a10*/  FFMA.FTZ R0, R9, c[0x0][0x2d0], -R2 ;  /* 0x0000b40009007a23 */ /* 0x002fe40000010802 */
[C---:B---3--:R-:W-:Y:S01]  /*6a20*/  FMUL.FTZ R12, R3.reuse, R148 ;  /* 0x00000094030c7220 */ /* 0x048fe20000410000 */
[----:B------:R-:W-:Y:S01]  /*6a30*/  MOV R148, R20 ;  /* 0x0000001400947202 */ /* 0x000fe20000000f00 */
[C---:B------:R-:W-:Y:S02]  /*6a40*/  FMUL.FTZ R13, R3.reuse, R149 ;  /* 0x00000095030d7220 */ /* 0x040fe40000410000 */
[C---:B------:R-:W-:Y:S03]  /*6a50*/  FMUL.FTZ R16, R3.reuse, R144 ;  /* 0x0000009003107220 */ /* 0x040fe60000410000 */
[----:B------:R4:W-:Y:S01]  /*6a60*/  MUFU.EX2 R2, R0 ;  /* 0x0000000000027308 */ /* 0x0009e20000000800 */
[C---:B------:R-:W-:Y:S02]  /*6a70*/  FMUL.FTZ R17, R3.reuse, R145 ;  /* 0x0000009103117220 */ /* 0x040fe40000410000 */
[C---:B------:R-:W-:Y:S02]  /*6a80*/  FMUL.FTZ R20, R3.reuse, R140 ;  /* 0x0000008c03147220 */ /* 0x040fe40000410000 */
[C---:B------:R-:W-:Y:S02]  /*6a90*/  FMUL.FTZ R28, R3.reuse, R28 ;  /* 0x0000001c031c7220 */ /* 0x040fe40000410000 */
[C---:B------:R-:W-:Y:S02]  /*6aa0*/  FMUL.FTZ R29, R3.reuse, R29 ;  /* 0x0000001d031d7220 */ /* 0x040fe40000410000 */
[C---:B------:R-:W-:Y:S01]  /*6ab0*/  FMUL.FTZ R32, R3.reuse, R32 ;  /* 0x0000002003207220 */ /* 0x040fe20000410000 */
[----:B------:R-:W1:Y:S01]  /*6ac0*/  MUFU.EX2 R5, R5 ;  /* 0x0000000500057308 */ /* 0x000e620000000800 */
[C---:B------:R-:W-:Y:S02]  /*6ad0*/  FMUL.FTZ R33, R3.reuse, R33 ;  /* 0x0000002103217220 */ /* 0x040fe40000410000 */
[C---:B------:R-:W-:Y:S02]  /*6ae0*/  FMUL.FTZ R36, R3.reuse, R36 ;  /* 0x0000002403247220 */ /* 0x040fe40000410000 */
[C---:B------:R-:W-:Y:S02]  /*6af0*/  FMUL.FTZ R37, R3.reuse, R37 ;  /* 0x0000002503257220 */ /* 0x040fe40000410000 */
[C---:B------:R-:W-:Y:S02]  /*6b00*/  FMUL.FTZ R40, R3.reuse, R40 ;  /* 0x0000002803287220 */ /* 0x040fe40000410000 */
[C---:B------:R-:W-:Y:S01]  /*6b10*/  FMUL.FTZ R41, R3.reuse, R41 ;  /* 0x0000002903297220 */ /* 0x040fe20000410000 */
[----:B------:R-:W3:Y:S01]  /*6b20*/  MUFU.EX2 R4, R4 ;  /* 0x0000000400047308 */ /* 0x000ee20000000800 */
[C---:B------:R-:W-:Y:S02]  /*6b30*/  FMUL.FTZ R44, R3.reuse, R44 ;  /* 0x0000002c032c7220 */ /* 0x040fe40000410000 */
[C---:B------:R-:W-:Y:S02]  /*6b40*/  FMUL.FTZ R45, R3.reuse, R45 ;  /* 0x0000002d032d7220 */ /* 0x040fe40000410000 */
[C---:B----4-:R-:W-:Y:S02]  /*6b50*/  FFMA.FTZ R0, R3.reuse, R250, R8 ;  /* 0x000000fa03007223 */ /* 0x050fe40000010008 */
[C---:B------:R-:W-:Y:S02]  /*6b60*/  FMUL.FTZ R48, R3.reuse, R48 ;  /* 0x0000003003307220 */ /* 0x040fe40000410000 */
[C---:B------:R-:W-:Y:S01]  /*6b70*/  FMUL.FTZ R49, R3.reuse, R49 ;  /* 0x0000003103317220 */ /* 0x040fe20000410000 */
[----:B------:R-:W-:Y:S01]  /*6b80*/  MUFU.EX2 R145, R178 ;  /* 0x000000b200917308 */ /* 0x000fe20000000800 */
[C---:B------:R-:W-:Y:S02]  /*6b90*/  FMUL.FTZ R52, R3.reuse, R52 ;  /* 0x0000003403347220 */ /* 0x040fe40000410000 */
[----:B------:R-:W-:Y:S01]  /*6ba0*/  FMUL.FTZ R53, R3, R53 ;  /* 0x0000003503357220 */ /* 0x000fe20000410000 */
[C---:B-1----:R-:W-:Y:S01]  /*6bb0*/  F2FP.BF16.PACK_AB R168, R5.reuse, R8 ;  /* 0x0000000805a8723e */ /* 0x042fe200000010ff */
[----:B------:R-:W-:Y:S02]  /*6bc0*/  FADD.FTZ R0, R5, R0 ;  /* 0x0000000005007221 */ /* 0x000fe40000010000 */
[C---:B------:R-:W-:Y:S01]  /*6bd0*/  FMUL.FTZ R5, R3.reuse, R157 ;  /* 0x0000009d03057220 */ /* 0x040fe20000410000 */
[----:B------:R-:W-:Y:S01]  /*6be0*/  MOV R157, R25 ;  /* 0x00000019009d7202 */ /* 0x000fe20000000f00 */
[C---:B------:R-:W-:Y:S01]  /*6bf0*/  FMUL.FTZ R25, R3.reuse, R137 ;  /* 0x0000008903197220 */ /* 0x040fe20000410000 */
[----:B------:R-:W-:Y:S01]  /*6c00*/  MUFU.EX2 R144, R177 ;  /* 0x000000b100907308 */ /* 0x000fe20000000800 */
[C---:B------:R-:W-:Y:S01]  /*6c10*/  FMUL.FTZ R8, R3.reuse, R152 ;  /* 0x0000009803087220 */ /* 0x040fe20000410000 */
[----:B------:R-:W-:Y:S01]  /*6c20*/  MOV R152, R24 ;  /* 0x0000001800987202 */ /* 0x000fe20000000f00 */
[C---:B------:R-:W-:Y:S01]  /*6c30*/  FMUL.FTZ R24, R3.reuse, R136 ;  /* 0x0000008803187220 */ /* 0x040fe20000410000 */
[----:B---3--:R-:W-:Y:S01]  /*6c40*/  F2FP.BF16.PACK_AB R170, R2, R4 ;  /* 0x0000000402aa723e */ /* 0x008fe200000010ff */
[----:B------:R-:W-:Y:S02]  /*6c50*/  FADD.FTZ R0, R4, R0 ;  /* 0x0000000004007221 */ /* 0x000fe40000010000 */
[C---:B------:R-:W-:Y:S02]  /*6c60*/  FMUL.FTZ R56, R3.reuse, R56 ;  /* 0x0000003803387220 */ /* 0x040fe40000410000 */
[----:B------:R-:W-:Y:S01]  /*6c70*/  FADD.FTZ R247, R2, R0 ;  /* 0x0000000002f77221 */ /* 0x000fe20000010000 */
[----:B------:R-:W-:Y:S01]  /*6c80*/  FMNMX.FTZ R0, R6, R132, !PT ;  /* 0x0000008406007209 */ /* 0x000fe20007810000 */
[C---:B------:R-:W-:Y:S02]  /*6c90*/  FMUL.FTZ R57, R3.reuse, R57 ;  /* 0x0000003903397220 */ /* 0x040fe40000410000 */
[----:B------:R-:W-:Y:S01]  /*6ca0*/  FMUL.FTZ R60, R3, R60 ;  /* 0x0000003c033c7220 */ /* 0x000fe20000410000 */
[----:B------:R-:W-:Y:S01]  /*6cb0*/  FMNMX.FTZ R0, R7, R0, !PT ;  /* 0x0000000007007209 */ /* 0x000fe20007810000 */
[C---:B------:R-:W-:Y:S02]  /*6cc0*/  FMUL.FTZ R61, R3.reuse, R61 ;  /* 0x0000003d033d7220 */ /* 0x040fe40000410000 */
[C---:B------:R-:W-:Y:S01]  /*6cd0*/  FMUL.FTZ R64, R3.reuse, R64 ;  /* 0x0000004003407220 */ /* 0x040fe20000410000 */
        /* <DEDUP_REMOVED lines=29> */
[C---:B------:R-:W-:Y:S02]  /*6eb0*/  FMUL.FTZ R104, R3.reuse, R104 ;  /* 0x0000006803687220 */ /* 0x040fe40000410000 */
[----:B------:R-:W1:Y:S01]  /*6ec0*/  SHFL.BFLY PT, R2, R0, 0x2, 0x1f ;  /* 0x0c401f0000027f89 */ /* 0x000e6200000e0000 */
        /* <DEDUP_REMOVED lines=11> */
[C---:B------:R-:W-:Y:S01]  /*6f80*/  FMUL.FTZ R128, R3.reuse, R128 ;  /* 0x0000008003807220 */ /* 0x040fe20000410000 */
[----:B-1----:R-:W-:Y:S01]  /*6f90*/  FMNMX.FTZ R0, R0, R2, !PT ;  /* 0x0000000200007209 */ /* 0x002fe20007810000 */
[----:B------:R-:W-:Y:S04]  /*6fa0*/  FMUL.FTZ R129, R3, R129 ;  /* 0x0000008103817220 */ /* 0x000fe80000410000 */
[----:B------:R-:W1:Y:S02]  /*6fb0*/  SHFL.BFLY PT, R2, R0, 0x1, 0x1f ;  /* 0x0c201f0000027f89 */ /* 0x000e6400000e0000 */
[----:B-1----:R-:W-:Y:S05]  /*6fc0*/  FMNMX.FTZ R2, R0, R2, !PT ;  /* 0x0000000200027209 */ /* 0x002fea0007810000 */
[C---:B------:R-:W-:Y:S02]  /*6fd0*/  FADD.FTZ R0, -R2.reuse, R132 ;  /* 0x0000008402007221 */ /* 0x040fe40000010100 */
[----:B------:R-:W-:Y:S02]  /*6fe0*/  FMUL.FTZ R4, R2, c[0x0][0x2d0] ;  /* 0x0000b40002047a20 */ /* 0x000fe40000410000 */
[----:B------:R-:W-:Y:S02]  /*6ff0*/  FMUL.FTZ R0, R0, c[0x0][0x2d0] ;  /* 0x0000b40000007a20 */ /* 0x000fe40000410000 */
[--C-:B------:R-:W-:Y:S02]  /*7000*/  FFMA.FTZ R6, R6, c[0x0][0x2d0], -R4.reuse ;  /* 0x0000b40006067a23 */ /* 0x100fe40000010804 */
[--C-:B------:R-:W-:Y:S02]  /*7010*/  FFMA.FTZ R7, R7, c[0x0][0x2d0], -R4.reuse ;  /* 0x0000b40007077a23 */ /* 0x100fe40000010804 */
[----:B------:R-:W1:Y:S01]  /*7020*/  MUFU.EX2 R0, R0 ;  /* 0x0000000000007308 */ /* 0x000e620000000800 */
[--C-:B------:R-:W-:Y:S02]  /*7030*/  FFMA.FTZ R252, R26, c[0x0][0x2d0], -R4.reuse ;  /* 0x0000b4001afc7a23 */ /* 0x100fe40000010804 */
[--C-:B------:R-:W-:Y:S02]  /*7040*/  FFMA.FTZ R9, R27, c[0x0][0x2d0], -R4.reuse ;  /* 0x0000b4001b097a23 */ /* 0x100fe40000010804 */
[--C-:B------:R-:W-:Y:S02]  /*7050*/  FFMA.FTZ R171, R10, c[0x0][0x2d0], -R4.reuse ;  /* 0x0000b4000aab7a23 */ /* 0x100fe40000010804 */
[--C-:B------:R-:W-:Y:S02]  /*7060*/  FFMA.FTZ R172, R11, c[0x0][0x2d0], -R4.reuse ;  /* 0x0000b4000bac7a23 */ /* 0x100fe40000010804 */
[--C-:B------:R-:W-:Y:S01]  /*7070*/  FFMA.FTZ R175, R18, c[0x0][0x2d0], -R4.reuse ;  /* 0x0000b40012af7a23 */ /* 0x100fe20000010804 */
[----:B------:R-:W2:Y:S01]  /*7080*/  MUFU.EX2 R6, R6 ;  /* 0x0000000600067308 */ /* 0x000ea20000000800 */
[--C-:B------:R-:W-:Y:S02]  /*7090*/  FFMA.FTZ R176, R19, c[0x0][0x2d0], -R4.reuse ;  /* 0x0000b40013b07a23 */ /* 0x100fe40000010804 */
[--C-:B------:R-:W-:Y:S02]  /*70a0*/  FFMA.FTZ R251, R22, c[0x0][0x2d0], -R4.reuse ;  /* 0x0000b40016fb7a23 */ /* 0x100fe40000010804 */
[--C-:B------:R-:W-:Y:S02]  /*70b0*/  FFMA.FTZ R250, R23, c[0x0][0x2d0], -R4.reuse ;  /* 0x0000b40017fa7a23 */ /* 0x100fe40000010804 */
[--C-:B------:R-:W-:Y:S02]  /*70c0*/  FFMA.FTZ R174, R14, c[0x0][0x2d0], -R4.reuse ;  /* 0x0000b4000eae7a23 */ /* 0x100fe40000010804 */
[----:B------:R-:W-:Y:S01]  /*70d0*/  FFMA.FTZ R173, R15, c[0x0][0x2d0], -R4 ;  /* 0x0000b4000fad7a23 */ /* 0x000fe20000010804 */
[----:B------:R-:W3:Y:S01]  /*70e0*/  MUFU.EX2 R7, R7 ;  /* 0x0000000700077308 */ /* 0x000ee20000000800 */
[C---:B-1----:R-:W-:Y:S02]  /*70f0*/  FMUL.FTZ R26, R0.reuse, R138 ;  /* 0x0000008a001a7220 */ /* 0x042fe40000410000 */
[C---:B------:R-:W-:Y:S02]  /*7100*/  FMUL.FTZ R27, R0.reuse, R139 ;  /* 0x0000008b001b7220 */ /* 0x040fe40000410000 */
[----:B------:R-:W1:Y:S01]  /*7110*/  LDSM.16.MT88.4 R136, [R236] ;  /* 0x00000000ec88783b */ /* 0x000e620000004200 */
[C---:B------:R-:W-:Y:S04]  /*7120*/  FMUL.FTZ R10, R0.reuse, R154 ;  /* 0x0000009a000a7220 */ /* 0x040fe80000410000 */
[----:B------:R-:W-:Y:S01]  /*7130*/  MUFU.EX2 R178, R173 ;  /* 0x000000ad00b27308 */ /* 0x000fe20000000800 */
[C---:B------:R-:W-:Y:S02]  /*7140*/  FMUL.FTZ R11, R0.reuse, R155 ;  /* 0x0000009b000b7220 */ /* 0x040fe40000410000 */
[C---:B------:R-:W-:Y:S02]  /*7150*/  FMUL.FTZ R18, R0.reuse, R146 ;  /* 0x0000009200127220 */ /* 0x040fe40000410000 */
[C---:B--2---:R-:W-:Y:S02]  /*7160*/  FFMA.FTZ R4, R0.reuse, R169, R6 ;  /* 0x000000a900047223 */ /* 0x044fe40000010006 */
[C---:B------:R-:W-:Y:S02]  /*7170*/  FMUL.FTZ R19, R0.reuse, R147 ;  /* 0x0000009300137220 */ /* 0x040fe40000410000 */
[C---:B------:R-:W-:Y:S01]  /*7180*/  FMUL.FTZ R22, R0.reuse, R142 ;  /* 0x0000008e00167220 */ /* 0x040fe20000410000 */
[----:B------:R-:W-:Y:S01]  /*7190*/  MUFU.EX2 R177, R175 ;  /* 0x000000af00b17308 */ /* 0x000fe20000000800 */
[C---:B------:R-:W-:Y:S02]  /*71a0*/  FMUL.FTZ R23, R0.reuse, R143 ;  /* 0x0000008f00177220 */ /* 0x040fe40000410000 */
[C---:B------:R-:W-:Y:S01]  /*71b0*/  FMUL.FTZ R14, R0.reuse, R150 ;  /* 0x00000096000e7220 */ /* 0x040fe20000410000 */
[C---:B---3--:R-:W-:Y:S01]  /*71c0*/  F2FP.BF16.PACK_AB R169, R7.reuse, R6 ;  /* 0x0000000607a9723e */ /* 0x048fe200000010ff */
[C---:B------:R-:W-:Y:S02]  /*71d0*/  FMUL.FTZ R6, R0.reuse, R158 ;  /* 0x0000009e00067220 */ /* 0x040fe40000410000 */
[C---:B------:R-:W-:Y:S02]  /*71e0*/  FMUL.FTZ R15, R0.reuse, R151 ;  /* 0x00000097000f7220 */ /* 0x040fe40000410000 */
[C---:B------:R-:W-:Y:S01]  /*71f0*/  FMUL.FTZ R30, R0.reuse, R30 ;  /* 0x0000001e001e7220 */ /* 0x040fe20000410000 */
[----:B------:R-:W-:Y:S01]  /*7200*/  MUFU.EX2 R151, R172 ;  /* 0x000000ac00977308 */ /* 0x000fe20000000800 */
[C---:B------:R-:W-:Y:S02]  /*7210*/  FMUL.FTZ R31, R0.reuse, R31 ;  /* 0x0000001f001f7220 */ /* 0x040fe40000410000 */
[C---:B------:R-:W-:Y:S02]  /*7220*/  FMUL.FTZ R34, R0.reuse, R34 ;  /* 0x0000002200227220 */ /* 0x040fe40000410000 */
        /* <DEDUP_REMOVED lines=50> */
[----:B------:R-:W-:Y:S02]  /*7550*/  FADD.FTZ R132, R7, R4 ;  /* 0x0000000407847221 */ /* 0x000fe40000010000 */
[C---:B------:R-:W-:Y:S02]  /*7560*/  FMUL.FTZ R7, R0.reuse, R159 ;  /* 0x0000009f00077220 */ /* 0x040fe40000410000 */
[C---:B------:R-:W-:Y:S02]  /*7570*/  FMUL.FTZ R126, R0.reuse, R126 ;  /* 0x0000007e007e7220 */ /* 0x040fe40000410000 */
[C---:B------:R-:W-:Y:S02]  /*7580*/  FMUL.FTZ R127, R0.reuse, R127 ;  /* 0x0000007f007f7220 */ /* 0x040fe40000410000 */
[C---:B------:R-:W-:Y:S02]  /*7590*/  FMUL.FTZ R130, R0.reuse, R130 ;  /* 0x0000008200827220 */ /* 0x040fe40000410000 */
[----:B------:R-:W-:Y:S02]  /*75a0*/  FMUL.FTZ R131, R0, R131 ;  /* 0x0000008300837220 */ /* 0x000fe40000410000 */
[----:B------:R-:W2:Y:S01]  /*75b0*/  MUFU.EX2 R0, R171 ;  /* 0x000000ab00007308 */ /* 0x000ea20000000800 */
[C---:B------:R-:W-:Y:S01]  /*75c0*/  FMUL.FTZ R4, R3.reuse, R156 ;  /* 0x0000009c03047220 */ /* 0x040fe20000410000 */
[----:B------:R-:W-:Y:S01]  /*75d0*/  MOV R156, R9 ;  /* 0x00000009009c7202 */ /* 0x000fe20000000f00 */
[C---:B------:R-:W-:Y:S01]  /*75e0*/  FMUL.FTZ R9, R3.reuse, R153 ;  /* 0x0000009903097220 */ /* 0x040fe20000410000 */
[----:B------:R-:W-:Y:S01]  /*75f0*/  MOV R153, R21 ;  /* 0x0000001500997202 */ /* 0x000fe20000000f00 */
[----:B------:R-:W-:Y:S02]  /*7600*/  FMUL.FTZ R21, R3, R141 ;  /* 0x0000008d03157220 */ /* 0x000fe40000410000 */
[----:B------:R-:W-:Y:S03]  /*7610*/  LDSM.16.MT88.4 R140, [R236+0x800] ;  /* 0x00080000ec8c783b */ /* 0x000fe60000004200 */
[----:B------:R-:W-:Y:S10]  /*7620*/  MUFU.EX2 R3, R179 ;  /* 0x000000b300037308 */ /* 0x000ff40000000800 */
[----:B------:R-:W-:Y:S01]  /*7630*/  MUFU.EX2 R173, R156 ;  /* 0x0000009c00ad7308 */ /* 0x000fe20000000800 */
[----:B--2---:R-:W-:Y:S01]  /*7640*/  F2FP.BF16.PACK_AB R171, R151, R0 ;  /* 0x0000000097ab723e */ /* 0x004fe200000010ff */
[----:B------:R-:W-:Y:S08]  /*7650*/  FADD.FTZ R149, R0, R132 ;  /* 0x0000008400957221 */ /* 0x000ff00000010000 */
[----:B------:R-:W2:Y:S01]  /*7660*/  MUFU.EX2 R132, R246 ;  /* 0x000000f600847308 */ /* 0x000ea20000000800 */
[C---:B-1----:R-:W-:Y:S08]  /*7670*/  HMMA.16816.F32.BF16 R4, R168.reuse, R136, R4 ;  /* 0x00000088a804723c */ /* 0x042ff00000041804 */
[C---:B------:R-:W-:Y:S01]  /*7680*/  HMMA.16816.F32.BF16 R8, R168.reuse, R138, R8 ;  /* 0x0000008aa808723c */ /* 0x040fe20000041808 */
[----:B------:R-:W1:Y:S03]  /*7690*/  LDSM.16.MT88.4 R136, [R238] ;  /* 0x00000000ee88783b */ /* 0x000e660000004200 */
[----:B--2---:R-:W-:Y:S04]  /*76a0*/  FADD.FTZ R0, R132, R247 ;  /* 0x000000f784007221 */ /* 0x004fe80000010000 */
[----:B------:R-:W-:Y:S04]  /*76b0*/  FADD.FTZ R0, R3, R0 ;  /* 0x0000000003007221 */ /* 0x000fe80000010000 */
[----:B------:R-:W-:Y:S04]  /*76c0*/  FADD.FTZ R0, R145, R0 ;  /* 0x0000000091007221 */ /* 0x000fe80000010000 */
[----:B------:R-:W-:Y:S01]  /*76d0*/  FADD.FTZ R0, R144, R0 ;  /* 0x0000000090007221 */ /* 0x000fe20000010000 */
[C---:B-1----:R-:W-:Y:S08]  /*76e0*/  HMMA.16816.F32.BF16 R12, R168.reuse, R136, R12 ;  /* 0x00000088a80c723c */ /* 0x042ff0000004180c */
[C---:B------:R-:W-:Y:S01]  /*76f0*/  HMMA.16816.F32.BF16 R16, R168.reuse, R138, R16 ;  /* 0x0000008aa810723c */ /* 0x040fe20000041810 */
[----:B------:R-:W1:Y:S07]  /*7700*/  LDSM.16.MT88.4 R136, [R237] ;  /* 0x00000000ed88783b */ /* 0x000e6e0000004200 */
[C---:B-1----:R-:W-:Y:S08]  /*7710*/  HMMA.16816.F32.BF16 R20, R168.reuse, R136, R20 ;  /* 0x00000088a814723c */ /* 0x042ff00000041814 */
[C---:B------:R-:W-:Y:S01]  /*7720*/  HMMA.16816.F32.BF16 R24, R168.reuse, R138, R24 ;  /* 0x0000008aa818723c */ /* 0x040fe20000041818 */
[----:B------:R-:W1:Y:S07]  /*7730*/  LDSM.16.MT88.4 R136, [R241] ;  /* 0x00000000f188783b */ /* 0x000e6e0000004200 */
[C---:B-1----:R-:W-:Y:S08]  /*7740*/  HMMA.16816.F32.BF16 R28, R168.reuse, R136, R28 ;  /* 0x00000088a81c723c */ /* 0x042ff0000004181c */
[C---:B------:R-:W-:Y:S01]  /*7750*/  HMMA.16816.F32.BF16 R32, R168.reuse, R138, R32 ;  /* 0x0000008aa820723c */ /* 0x040fe20000041820 */
[----:B------:R-:W1:Y:S07]  /*7760*/  LDSM.16.MT88.4 R136, [R236+0x1800] ;  /* 0x00180000ec88783b */ /* 0x000e6e0000004200 */
        /* <DEDUP_REMOVED lines=33> */
[C---:B-1----:R-:W-:Y:S07]  /*7980*/  HMMA.16816.F32.BF16 R124, R168.reuse, R136, R124 ;  /* 0x00000088a87c723c */ /* 0x042fee000004187c */
[----:B------:R-:W-:Y:S01]  /*7990*/  F2FP.BF16.PACK_AB R136, R3, R132 ;  /* 0x000000840388723e */ /* 0x000fe200000010ff */
[----:B------:R-:W-:Y:S01]  /*79a0*/  HMMA.16816.F32.BF16 R128, R168, R138, R128 ;  /* 0x0000008aa880723c */ /* 0x000fe20000041880 */
[----:B------:R-:W-:Y:S03]  /*79b0*/  MUFU.EX2 R132, R153 ;  /* 0x0000009900847308 */ /* 0x000fe60000000800 */
[----:B------:R-:W-:Y:S01]  /*79c0*/  F2FP.BF16.PACK_AB R137, R178, R150 ;  /* 0x00000096b289723e */ /* 0x000fe200000010ff */
[----:B------:R-:W-:Y:S02]  /*79d0*/  FADD.FTZ R3, R151, R149 ;  /* 0x0000009597037221 */ /* 0x000fe40000010000 */
[----:B------:R-:W-:Y:S02]  /*79e0*/  F2FP.BF16.PACK_AB R138, R144, R145 ;  /* 0x00000091908a723e */ /* 0x000fe400000010ff */
[----:B------:R-:W1:Y:S03]  /*79f0*/  LDSM.16.MT88.4 R144, [R238+0x800] ;  /* 0x00080000ee90783b */ /* 0x000e660000004200 */
[----:B------:R-:W-:Y:S02]  /*7a00*/  F2FP.BF16.PACK_AB R139, R176, R177 ;  /* 0x000000b1b08b723e */ /* 0x000fe400000010ff */
[----:B------:R-:W-:Y:S02]  /*7a10*/  F2FP.BF16.PACK_AB R169, R175, R174 ;  /* 0x000000aeafa9723e */ /* 0x000fe400000010ff */
[----:B------:R-:W-:Y:S03]  /*7a20*/  F2FP.BF16.PACK_AB R171, R173, R172 ;  /* 0x000000acadab723e */ /* 0x000fe600000010ff */
[C---:B------:R-:W-:Y:S08]  /*7a30*/  HMMA.16816.F32.BF16 R4, R136.reuse, R140, R4 ;  /* 0x0000008c8804723c */ /* 0x040ff00000041804 */
        /* <DEDUP_REMOVED lines=41> */
[C---:B--2---:R-:W-:Y:S01]  /*7cd0*/  HMMA.16816.F32.BF16 R116, R136.reuse, R140, R116 ;  /* 0x0000008c8874723c */ /* 0x044fe20000041874 */
[----:B------:R-:W2:Y:S07]  /*7ce0*/  MUFU.EX2 R140, R148 ;  /* 0x00000094008c7308 */ /* 0x000eae0000000800 */
[C---:B------:R-:W-:Y:S03]  /*7cf0*/  HMMA.16816.F32.BF16 R120, R136.reuse, R142, R120 ;  /* 0x0000008e8878723c */ /* 0x040fe60000041878 */
[----:B------:R3:W4:Y:S10]  /*7d00*/  MUFU.EX2 R148, R152 ;  /* 0x0000009800947308 */ /* 0x0007340000000800 */
[----:B------:R-:W5:Y:S01]  /*7d10*/  MUFU.EX2 R141, R157 ;  /* 0x0000009d008d7308 */ /* 0x000f620000000800 */
[----:B--2---:R-:W-:Y:S01]  /*7d20*/  F2FP.BF16.PACK_AB R168, R132, R140 ;  /* 0x0000008c84a8723e */ /* 0x004fe200000010ff */
[----:B------:R-:W-:Y:S01]  /*7d30*/  FADD.FTZ R0, R140, R0 ;  /* 0x000000008c007221 */ /* 0x000fe20000010000 */
[C---:B-1----:R-:W-:Y:S03]  /*7d40*/  HMMA.16816.F32.BF16 R124, R136.reuse, R144, R124 ;  /* 0x00000090887c723c */ /* 0x042fe6000004187c */
[----:B------:R-:W-:Y:S01]  /*7d50*/  FADD.FTZ R0, R132, R0 ;  /* 0x0000000084007221 */ /* 0x000fe20000010000 */
[----:B------:R-:W-:Y:S01]  /*7d60*/  MOV R132, R2 ;  /* 0x0000000200847202 */ /* 0x000fe20000000f00 */
[----:B---3--:R-:W1:Y:S02]  /*7d70*/  LDSM.16.MT88.4 R152, [R236+0x1000] ;  /* 0x00100000ec98783b */ /* 0x008e640000004200 */
[----:B----4-:R-:W-:Y:S01]  /*7d80*/  FADD.FTZ R0, R148, R0 ;  /* 0x0000000094007221 */ /* 0x010fe20000010000 */
[----:B------:R-:W-:Y:S05]  /*7d90*/  HMMA.16816.F32.BF16 R128, R136, R146, R128 ;  /* 0x000000928880723c */ /* 0x000fea0000041880 */
[----:B------:R-:W2:Y:S01]  /*7da0*/  LDSM.16.MT88.4 R144, [R238+0x1000] ;  /* 0x00100000ee90783b */ /* 0x000ea20000004200 */
[C---:B-----5:R-:W-:Y:S01]  /*7db0*/  F2FP.BF16.PACK_AB R170, R141.reuse, R148 ;  /* 0x000000948daa723e */ /* 0x060fe200000010ff */
[----:B------:R-:W-:Y:S02]  /*7dc0*/  FADD.FTZ R250, R141, R0 ;  /* 0x000000008dfa7221 */ /* 0x000fe40000010000 */
[----:B------:R-:W-:Y:S04]  /*7dd0*/  FADD.FTZ R0, R150, R3 ;  /* 0x0000000396007221 */ /* 0x000fe80000010000 */
[----:B------:R-:W3:Y:S01]  /*7de0*/  LDSM.16.MT88.4 R136, [R237+0x1000] ;  /* 0x00100000ed88783b */ /* 0x000ee20000004200 */
[----:B------:R-:W-:Y:S04]  /*7df0*/  FADD.FTZ R0, R178, R0 ;  /* 0x00000000b2007221 */ /* 0x000fe80000010000 */
[----:B------:R-:W-:Y:S04]  /*7e00*/  FADD.FTZ R0, R177, R0 ;  /* 0x00000000b1007221 */ /* 0x000fe80000010000 */
[----:B------:R-:W-:Y:S04]  /*7e10*/  FADD.FTZ R0, R176, R0 ;  /* 0x00000000b0007221 */ /* 0x000fe80000010000 */
[----:B------:R-:W-:Y:S04]  /*7e20*/  FADD.FTZ R0, R174, R0 ;  /* 0x00000000ae007221 */ /* 0x000fe80000010000 */
[----:B------:R-:W-:Y:S04]  /*7e30*/  FADD.FTZ R0, R175, R0 ;  /* 0x00000000af007221 */ /* 0x000fe80000010000 */
[----:B------:R-:W-:Y:S01]  /*7e40*/  FADD.FTZ R0, R172, R0 ;  /* 0x00000000ac007221 */ /* 0x000fe20000010000 */
[C---:B-1----:R-:W-:Y:S01]  /*7e50*/  HMMA.16816.F32.BF16 R156, R168.reuse, R152, R4 ;  /* 0x00000098a89c723c */ /* 0x042fe20000041804 */
[----:B------:R-:W1:Y:S04]  /*7e60*/  LDSM.16.MT88.4 R4, [R239+0x1000] ;  /* 0x00100000ef04783b */ /* 0x000e680000004200 */
[----:B------:R-:W-:Y:S03]  /*7e70*/  FADD.FTZ R0, R173, R0 ;  /* 0x00000000ad007221 */ /* 0x000fe60000010000 */
[C---:B------:R-:W-:Y:S01]  /*7e80*/  HMMA.16816.F32.BF16 R152, R168.reuse, R154, R8 ;  /* 0x0000009aa898723c */ /* 0x040fe20000041808 */
[----:B------:R-:W4:Y:S07]  /*7e90*/  LDSM.16.MT88.4 R8, [R236+0x2800] ;  /* 0x00280000ec08783b */ /* 0x000f2e0000004200 */
[C---:B--2---:R-:W-:Y:S01]  /*7ea0*/  HMMA.16816.F32.BF16 R148, R168.reuse, R144, R12 ;  /* 0x00000090a894723c */ /* 0x044fe2000004180c */
[----:B------:R-:W2:Y:S07]  /*7eb0*/  LDSM.16.MT88.4 R12, [R238+0x2800] ;  /* 0x00280000ee0c783b */ /* 0x000eae0000004200 */
[C---:B------:R-:W-:Y:S01]  /*7ec0*/  HMMA.16816.F32.BF16 R144, R168.reuse, R146, R16 ;  /* 0x00000092a890723c */ /* 0x040fe20000041810 */
[----:B------:R-:W-:Y:S07]  /*7ed0*/  STL [R1], R0 ;  /* 0x0000000001007387 */ /* 0x000fee0000100800 */
[C---:B---3--:R-:W-:Y:S08]  /*7ee0*/  HMMA.16816.F32.BF16 R140, R168.reuse, R136, R20 ;  /* 0x00000088a88c723c */ /* 0x048ff00000041814 */
[C---:B------:R-:W-:Y:S08]  /*7ef0*/  HMMA.16816.F32.BF16 R136, R168.reuse, R138, R24 ;  /* 0x0000008aa888723c */ /* 0x040ff00000041818 */
[C---:B-1----:R-:W-:Y:S08]  /*7f00*/  HMMA.16816.F32.BF16 R28, R168.reuse, R4, R28 ;  /* 0x00000004a81c723c */ /* 0x042ff0000004181c */
[C---:B------:R-:W-:Y:S01]  /*7f10*/  HMMA.16816.F32.BF16 R32, R168.reuse, R6, R32 ;  /* 0x00000006a820723c */ /* 0x040fe20000041820 */
[----:B------:R-:W1:Y:S07]  /*7f20*/  LDSM.16.MT88.4 R4, [R237+0x2800] ;  /* 0x00280000ed04783b */ /* 0x000e6e0000004200 */
[C---:B----4-:R-:W-:Y:S08]  /*7f30*/  HMMA.16816.F32.BF16 R36, R168.reuse, R8, R36 ;  /* 0x00000008a824723c */ /* 0x050ff00000041824 */
[C---:B------:R-:W-:Y:S01]  /*7f40*/  HMMA.16816.F32.BF16 R40, R168.reuse, R10, R40 ;  /* 0x0000000aa828723c */ /* 0x040fe20000041828 */
[----:B------:R-:W3:Y:S07]  /*7f50*/  LDSM.16.MT88.4 R8, [R239+0x2800] ;  /* 0x00280000ef08783b */ /* 0x000eee0000004200 */
        /* <DEDUP_REMOVED lines=25> */
[C---:B------:R-:W-:Y:S08]  /*80f0*/  HMMA.16816.F32.BF16 R112, R168.reuse, R10, R112 ;  /* 0x0000000aa870723c */ /* 0x040ff00000041870 */
[C---:B--2---:R-:W-:Y:S08]  /*8100*/  HMMA.16816.F32.BF16 R116, R168.reuse, R12, R116 ;  /* 0x0000000ca874723c */ /* 0x044ff00000041874 */
[C---:B------:R-:W-:Y:S08]  /*8110*/  HMMA.16816.F32.BF16 R120, R168.reuse, R14, R120 ;  /* 0x0000000ea878723c */ /* 0x040ff00000041878 */
[C---:B-1----:R-:W-:Y:S08]  /*8120*/  HMMA.16816.F32.BF16 R124, R168.reuse, R4, R124 ;  /* 0x00000004a87c723c */ /* 0x042ff0000004187c */
[----:B------:R-:W-:Y:S01]  /*8130*/  HMMA.16816.F32.BF16 R128, R168, R6, R128 ;  /* 0x00000006a880723c */ /* 0x000fe20000041880 */
[----:B------:R-:W-:-:S07]  /*8140*/  @P4 BRA `(.L_x_33) ;  /* 0xffffd71000004947 */ /* 0x000fce000383ffff */
.L_x_30:
[----:B------:R-:W-:Y:S11]  /*8150*/  @!UPT UIADD3 URZ, URZ, URZ, URZ ;  /* 0x0000003f3f3ff290 */ /* 0x000ff6000fffe03f */
[----:B--2---:R-:W-:Y:S05]  /*8160*/  BRA.DIV ~URZ, `(.L_x_34) ;  /* 0x00005c127f007947 */ /* 0x004fea000b800000 */
[----:B------:R-:W2:Y:S04]  /*8170*/  LDL.LU R6, [R1] ;  /* 0x0000000001067983 */ /* 0x000ea80000300800 */
[----:B------:R-:W1:Y:S02]  /*8180*/  SHFL.BFLY PT, R0, R250, 0x2, 0x1f ;  /* 0x0c401f00fa007f89 */ /* 0x000e6400000e0000 */
[----:B-1----:R-:W-:-:S05]  /*8190*/  FADD.FTZ R0, R0, R250 ;  /* 0x000000fa00007221 */ /* 0x002fca0000010000 */
[----:B------:R-:W1:Y:S02]  /*81a0*/  SHFL.BFLY PT, R5, R0, 0x1, 0x1f ;  /* 0x0c201f0000057f89 */ /* 0x000e6400000e0000 */
[----:B-1----:R-:W-:Y:S02]  /*81b0*/  FADD.FTZ R0, R0, R5 ;  /* 0x0000000500007221 */ /* 0x002fe40000010000 */
[----:B--2---:R-:W1:Y:S02]  /*81c0*/  SHFL.BFLY PT, R2, R6, 0x2, 0x1f ;  /* 0x0c401f0006027f89 */ /* 0x004e6400000e0000 */
[----:B-1----:R-:W-:-:S05]  /*81d0*/  FADD.FTZ R4, R2, R6 ;  /* 0x0000000602047221 */ /* 0x002fca0000010000 */
[----:B------:R1:W2:Y:S02]  /*81e0*/  SHFL.BFLY PT, R3, R4, 0x1, 0x1f ;  /* 0x0c201f0004037f89 */ /* 0x0002a400000e0000 */
.L_x_97:
[----:B------:R-:W-:Y:S01]  /*81f0*/  FSETP.NE.FTZ.AND P1, PT, R0, RZ, PT ;  /* 0x000000ff0000720b */ /* 0x000fe20003f35000 */
[----:B--2---:R-:W-:Y:S01]  /*8200*/  FADD.FTZ R3, R3, R4 ;  /* 0x0000000403037221 */ /* 0x004fe20000010000 */
[----:B------:R-:W-:Y:S02]  /*8210*/  MOV R2, RZ ;  /* 0x000000ff00027202 */ /* 0x000fe40000000f00 */
[----:B------:R-:W-:Y:S02]  /*8220*/  MOV R20, 0xff800000 ;  /* 0xff80000000147802 */ /* 0x000fe40000000f00 */
[----:B------:R-:W-:Y:S02]  /*8230*/  FSETP.NE.FTZ.AND P0, PT, R3, RZ, PT ;  /* 0x000000ff0300720b */ /* 0x000fe40003f15000 */
[----:B------:R-:W-:-:S05]  /*8240*/  MOV R15, 0xff800000 ;  /* 0xff800000000f7802 */ /* 0x000fca0000000f00 */
[----:B------:R-:W2:Y:S01]  /*8250*/  @P1 MUFU.RCP R2, R0 ;  /* 0x0000000000021308 */ /* 0x000ea20000001000 */
[----:B-1----:R-:W-:-:S05]  /*8260*/  @P1 MOV R4, 0x3f317218 ;  /* 0x3f31721800041802 */ /* 0x002fca0000000f00 */
[----:B------:R-:W-:Y:S02]  /*8270*/  @P1 FMUL.FTZ R4, R4, c[0x0][0x2d0] ;  /* 0x0000b40004041a20 */ /* 0x000fe40000410000 */
[----:B------:R1:W3:Y:S01]  /*8280*/  @P1 MUFU.LG2 R5, R0 ;  /* 0x0000000000051308 */ /* 0x0002e20000000c00 */
[C---:B--2---:R-:W-:Y:S02]  /*8290*/  FMUL.FTZ R184, R2.reuse, R76 ;  /* 0x0000004c02b87220 */ /* 0x044fe40000410000 */
[C---:B------:R-:W-:Y:S02]  /*82a0*/  FMUL.FTZ R185, R2.reuse, R77 ;  /* 0x0000004d02b97220 */ /* 0x040fe40000410000 */
[C---:B------:R-:W-:Y:S02]  /*82b0*/  FMUL.FTZ R156, R2.reuse, R156 ;  /* 0x0000009c029c7220 */ /* 0x040fe40000410000 */
[C---:B------:R-:W-:Y:S01]  /*82c0*/  FMUL.FTZ R157, R2.reuse, R157 ;  /* 0x0000009d029d7220 */ /* 0x040fe20000410000 */
[----:B-1----:R-:W-:Y:S01]  /*82d0*/  MOV R0, RZ ;  /* 0x000000ff00007202 */ /* 0x002fe20000000f00 */
[----:B------:R-:W-:-:S02]  /*82e0*/  FMUL.FTZ R152, R2, R152 ;  /* 0x0000009802987220 */ /* 0x000fc40000410000 */
[C---:B------:R-:W-:Y:S02]  /*82f0*/  FMUL.FTZ R153, R2.reuse, R153 ;  /* 0x0000009902997220 */ /* 0x040fe40000410000 */
[C---:B------:R-:W-:Y:S01]  /*8300*/  FMUL.FTZ R148, R2.reuse, R148 ;  /* 0x0000009402947220 */ /* 0x040fe20000410000 */
[----:B------:R-:W1:Y:S01]  /*8310*/  @P0 MUFU.RCP R0, R3 ;  /* 0x0000000300000308 */ /* 0x000e620000001000 */
[C---:B------:R-:W-:Y:S02]  /*8320*/  FMUL.FTZ R149, R2.reuse, R149 ;  /* 0x0000009502957220 */ /* 0x040fe40000410000 */
[C---:B------:R-:W-:Y:S02]  /*8330*/  FMUL.FTZ R144, R2.reuse, R144 ;  /* 0x0000009002907220 */ /* 0x040fe40000410000 */
[C---:B------:R-:W-:Y:S02]  /*8340*/  FMUL.FTZ R145, R2.reuse, R145 ;  /* 0x0000009102917220 */ /* 0x040fe40000410000 */
[----:B------:R-:W-:-:S02]  /*8350*/  FMUL.FTZ R140, R2, R140 ;  /* 0x0000008c028c7220 */ /* 0x000fc40000410000 */
[C---:B------:R-:W-:Y:S02]  /*8360*/  FMUL.FTZ R141, R2.reuse, R141 ;  /* 0x0000008d028d7220 */ /* 0x040fe40000410000 */
[C---:B------:R-:W-:Y:S02]  /*8370*/  FMUL.FTZ R136, R2.reuse, R136 ;  /* 0x0000008802887220 */ /* 0x040fe40000410000 */
[C---:B------:R-:W-:Y:S02]  /*8380*/  FMUL.FTZ R137, R2.reuse, R137 ;  /* 0x0000008902897220 */ /* 0x040fe40000410000 */
[C---:B-----5:R-:W-:Y:S02]  /*8390*/  FMUL.FTZ R160, R2.reuse, R28 ;  /* 0x0000001c02a07220 */ /* 0x060fe40000410000 */
        /* <DEDUP_REMOVED lines=48> */
[----:B------:R-:W-:Y:S02]  /*86a0*/  FMUL.FTZ R77, R2, R129 ;  /* 0x00000081024d7220 */ /* 0x000fe40000410000 */
[----:B------:R2:W4:Y:S01]  /*86b0*/  @P0 MUFU.LG2 R2, R3 ;  /* 0x0000000300020308 */ /* 0x0005220000000c00 */
[----:B---3--:R-:W-:-:S02]  /*86c0*/  @P1 FMUL.FTZ R5, R5, 0.69314718246459960938 ;  /* 0x3f31721805051820 */ /* 0x008fc40000410000 */
[----:B-1----:R-:W-:Y:S02]  /*86d0*/  FMUL.FTZ R192, R0, R146 ;  /* 0x0000009200c07220 */ /* 0x002fe40000410000 */
[----:B------:R-:W-:Y:S01]  /*86e0*/  @P1 FFMA.FTZ R20, R4, R133, R5 ;  /* 0x0000008504141223 */ /* 0x000fe20000010005 */
[----:B------:R-:W-:Y:S01]  /*86f0*/  MOV R4, 0x1 ;  /* 0x0000000100047802 */ /* 0x000fe20000000f00 */
[C---:B------:R-:W-:Y:S02]  /*8700*/  FMUL.FTZ R193, R0.reuse, R147 ;  /* 0x0000009300c17220 */ /* 0x040fe40000410000 */
[C---:B------:R-:W-:Y:S02]  /*8710*/  FMUL.FTZ R204, R0.reuse, R154 ;  /* 0x0000009a00cc7220 */ /* 0x040fe40000410000 */
[C---:B------:R-:W-:Y:S02]  /*8720*/  FMUL.FTZ R205, R0.reuse, R155 ;  /* 0x0000009b00cd7220 */ /* 0x040fe40000410000 */
[----:B------:R-:W-:-:S02]  /*8730*/  FMUL.FTZ R198, R0, R150 ;  /* 0x0000009600c67220 */ /* 0x000fc40000410000 */
[----:B------:R-:W-:Y:S01]  /*8740*/  FMUL.FTZ R199, R0, R151 ;  /* 0x0000009700c77220 */ /* 0x000fe20000410000 */
[----:B--2---:R-:W-:Y:S01]  /*8750*/  @P0 MOV R3, 0x3f317218 ;  /* 0x3f31721800030802 */ /* 0x004fe20000000f00 */
[----:B----4-:R-:W-:Y:S02]  /*8760*/  @P0 FMUL.FTZ R2, R2, 0.69314718246459960938 ;  /* 0x3f31721802020820 */ /* 0x010fe40000410000 */
[C---:B------:R-:W-:Y:S02]  /*8770*/  FMUL.FTZ R146, R0.reuse, R142 ;  /* 0x0000008e00927220 */ /* 0x040fe40000410000 */
[----:B------:R-:W-:Y:S02]  /*8780*/  @P0 FMUL.FTZ R3, R3, c[0x0][0x2d0] ;  /* 0x0000b40003030a20 */ /* 0x000fe40000410000 */
        /* <DEDUP_REMOVED lines=56> */
[----:B------:R-:W-:Y:S01]  /*8b10*/  FMUL.FTZ R79, R0, R131 ;  /* 0x00000083004f7220 */ /* 0x000fe20000410000 */
[----:B------:R-:W-:Y:S01]  /*8b20*/  PRMT R0, R4, 0x7610, R0 ;  /* 0x0000761004007816 */ /* 0x000fe20000000000 */
[----:B------:R-:W-:Y:S02]  /*8b30*/  @P0 FFMA.FTZ R15, R3, R132, R2 ;  /* 0x00000084030f0223 */ /* 0x000fe40000010002 */
.L_x_27:
[----:B--2---:R2:W5:Y:S04]  /*8b40*/  LDL R6, [R1+0x48] ;  /* 0x0000480001067983 */ /* 0x0045680000100800 */
[----:B------:R-:W3:Y:S01]  /*8b50*/  S2R R2, SR_TID.X ;  /* 0x0000000000027919 */ /* 0x000ee20000002100 */
[----:B------:R-:W-:Y:S01]  /*8b60*/  BSSY B0, `(.L_x_35) ;  /* 0x0000011000007945 */ /* 0x000fe20003800000 */
[----:B---3--:R-:W-:-:S13]  /*8b70*/  LOP3.LUT P0, RZ, R2, 0xff, RZ, 0xc0, !PT ;  /* 0x000000ff02ff7812 */ /* 0x008fda000780c0ff */
[----:B------:R-:W-:Y:S05]  /*8b80*/  @P0 BRA `(.L_x_36) ;  /* 0x000000e000000947 */ /* 0x000fea0003800000 */
[----:B--2---:R-:W2:Y:S01]  /*8b90*/  S2R R4, SR_LANEID ;  /* 0x0000000000047919 */ /* 0x004ea20000000000 */
[----:B------:R-:W-:Y:S01]  /*8ba0*/  VOTEU.ANY UR4, UPT, PT ;  /* 0x0000000000047886 */ /* 0x000fe200038e0100 */
[----:B-1----:R-:W-:Y:S01]  /*8bb0*/  IMAD.MOV.U32 R5, RZ, RZ, c[0x0][0x564] ;  /* 0x00015900ff057624 */ /* 0x002fe200078e00ff */
[----:B------:R-:W2:Y:S08]  /*8bc0*/  FLO.U32 R3, UR4 ;  /* 0x0000000400037d00 */ /* 0x000eb000080e0000 */
[----:B------:R-:W1:Y:S01]  /*8bd0*/  POPC R2, UR4 ;  /* 0x0000000400027d09 */ /* 0x000e620008000000 */
[----:B--2---:R-:W-:Y:S01]  /*8be0*/  ISETP.EQ.U32.AND P0, PT, R3, R4, PT ;  /* 0x000000040300720c */ /* 0x004fe20003f02070 */
[----:B------:R-:W-:-:S12]  /*8bf0*/  IMAD.MOV.U32 R4, RZ, RZ, c[0x0][0x560] ;  /* 0x00015800ff047624 */ /* 0x000fd800078e00ff */
[----:B-1----:R1:W2:Y:S04]  /*8c00*/  @P0 ATOMG.E.ADD.STRONG.GPU PT, R2, [R4.64], R2 ;  /* 0x00000002040209a8 */ /* 0x0022a800081ee1c6 */
[----:B-1----:R-:W1:Y:S04]  /*8c10*/  S2R R4, SR_LTMASK ;  /* 0x0000000000047919 */ /* 0x002e680000003900 */
[----:B--2---:R1:W2:Y:S02]  /*8c20*/  SHFL.IDX PT, R3, R2, R3, 0x1f ;  /* 0x00001f0302037589 */ /* 0x0042a400000e0000 */
[----:B-1----:R-:W-:-:S06]  /*8c30*/  LOP3.LUT R2, R4, UR4, RZ, 0xc0, !PT ;  /* 0x0000000404027c12 */ /* 0x002fcc000f8ec0ff */
[----:B------:R-:W2:Y:S02]  /*8c40*/  POPC R2, R2 ;  /* 0x0000000200027309 */ /* 0x000ea40000000000 */
[----:B--2--5:R-:W-:-:S05]  /*8c50*/  IADD3 R6, R3, c[0x0][0xc], R2 ;  /* 0x0000030003067a10 */ /* 0x024fca0007ffe002 */
[----:B------:R1:W-:Y:S02]  /*8c60*/  STL [R1+0x48], R6 ;  /* 0x0000480601007387 */ /* 0x0003e40000100800 */
.L_x_36:
[----:B--2---:R-:W-:Y:S05]  /*8c70*/  BSYNC B0 ;  /* 0x0000000000007941 */ /* 0x004fea0003800000 */
.L_x_35:
[----:B------:R-:W-:Y:S01]  /*8c80*/  PRMT R0, R0, 0x9910, RZ ;  /* 0x0000991000007816 */ /* 0x000fe200000000ff */
[----:B------:R-:W-:Y:S01]  /*8c90*/  BSSY B1, `(.L_x_37) ;  /* 0x000040d000017945 */ /* 0x000fe20003800000 */
[----:B-----5:R-:W-:Y:S02]  /*8ca0*/  IMAD.MOV.U32 R131, RZ, RZ, R6 ;  /* 0x000000ffff837224 */ /* 0x020fe400078e0006 */
[----:B------:R-:W-:-:S13]  /*8cb0*/  ISETP.NE.AND P0, PT, R0, RZ, PT ;  /* 0x000000ff0000720c */ /* 0x000fda0003f05270 */
[----:B------:R-:W-:Y:S05]  /*8cc0*/  @!P0 BRA `(.L_x_38) ;  /* 0x0000310000008947 */ /* 0x000fea0003800000 */
[----:B------:R-:W2:Y:S04]  /*8cd0*/  LDL R7, [R1+0x70] ;  /* 0x0000700001077983 */ /* 0x000ea80000100800 */
[----:B-1----:R-:W3:Y:S04]  /*8ce0*/  LDL R13, [R1+0x74] ;  /* 0x00007400010d7983 */ /* 0x002ee80000100800 */
[----:B------:R-:W4:Y:S04]  /*8cf0*/  LDL R9, [R1+0x7c] ;  /* 0x00007c0001097983 */ /* 0x000f280000100800 */
[----:B------:R-:W4:Y:S04]  /*8d00*/  LDL R12, [R1+0x78] ;  /* 0x00007800010c7983 */ /* 0x000f280000100800 */
[----:B------:R-:W4:Y:S04]  /*8d10*/  LDL R11, [R1+0x8c] ;  /* 0x00008c00010b7983 */ /* 0x000f280000100800 */
[----:B------:R-:W4:Y:S04]  /*8d20*/  LDL R6, [R1+0x84] ;  /* 0x0000840001067983 */ /* 0x000f280000100800 */
[----:B------:R-:W4:Y:S04]  /*8d30*/  LDL R5, [R1+0x88] ;  /* 0x0000880001057983 */ /* 0x000f280000100800 */
[----:B------:R-:W4:Y:S04]  /*8d40*/  LDL R10, [R1+0x80] ;  /* 0x00008000010a7983 */ /* 0x000f280000100800 */
[----:B------:R-:W4:Y:S01]  /*8d50*/  LDL R8, [R1+0x40] ;  /* 0x0000400001087983 */ /* 0x000f220000100800 */
[----:B------:R-:W-:Y:S01]  /*8d60*/  WARPSYNC 0xffffffff ;  /* 0xffffffff00007948 */ /* 0x000fe20003800000 */
[----:B------:R-:W-:-:S02]  /*8d70*/  F2FP.BF16.PACK_AB R0, R157, R156 ;  /* 0x0000009c9d00723e */ /* 0x000fc400000010ff */
[----:B------:R-:W-:Y:S01]  /*8d80*/  BAR.SYNC.DEFER_BLOCKING 0x1, 0x100 ;  /* 0x0044000000007b1d */ /* 0x000fe20000010000 */
[----:B------:R-:W-:Y:S02]  /*8d90*/  F2FP.BF16.PACK_AB R2, R159, R158 ;  /* 0x0000009e9f02723e */ /* 0x000fe400000010ff */
[----:B------:R-:W-:Y:S02]  /*8da0*/  F2FP.BF16.PACK_AB R3, R153, R152 ;  /* 0x000000989903723e */ /* 0x000fe400000010ff */
[----:B------:R-:W-:Y:S02]  /*8db0*/  F2FP.BF16.PACK_AB R4, R105, R104 ;  /* 0x000000686904723e */ /* 0x000fe400000010ff */
[----:B------:R-:W-:-:S04]  /*8dc0*/  ISETP.NE.U32.AND P2, PT, RZ, c[0x0][0x500], PT ;  /* 0x00014000ff007a0c */ /* 0x000fc80003f45070 */
[----:B------:R-:W-:Y:S01]  /*8dd0*/  ISETP.NE.AND.EX P2, PT, RZ, c[0x0][0x504], PT, P2 ;  /* 0x00014100ff007a0c */ /* 0x000fe20003f45320 */
[----:B--2---:R1:W-:Y:S04]  /*8de0*/  STS [R7], R0 ;  /* 0x0000000007007388 */ /* 0x0043e80000000800 */
[----:B------:R2:W-:Y:S04]  /*8df0*/  STS [R7+0x400], R2 ;  /* 0x0004000207007388 */ /* 0x0005e80000000800 */
[----:B---3--:R3:W-:Y:S01]  /*8e00*/  STS [R13], R3 ;  /* 0x000000030d007388 */ /* 0x0087e20000000800 */
[----:B-1----:R-:W-:-:S02]  /*8e10*/  F2FP.BF16.PACK_AB R0, R205, R204 ;  /* 0x000000cccd00723e */ /* 0x002fc400000010ff */
[----:B--2---:R-:W-:-:S03]  /*8e20*/  F2FP.BF16.PACK_AB R2, R149, R148 ;  /* 0x000000949502723e */ /* 0x004fc600000010ff */
[----:B------:R1:W-:Y:S01]  /*8e30*/  STS [R13+0x400], R0 ;  /* 0x000400000d007388 */ /* 0x0003e20000000800 */
[----:B---3--:R-:W-:-:S03]  /*8e40*/  F2FP.BF16.PACK_AB R3, R199, R198 ;  /* 0x000000c6c703723e */ /* 0x008fc600000010ff */
[----:B----4-:R2:W-:Y:S04]  /*8e50*/  STS [R9], R2 ;  /* 0x0000000209007388 */ /* 0x0105e80000000800 */
[----:B------:R3:W-:Y:S01]  /*8e60*/  STS [R9+0x400], R3 ;  /* 0x0004000309007388 */ /* 0x0007e20000000800 */
[----:B-1----:R-:W-:Y:S02]  /*8e70*/  F2FP.BF16.PACK_AB R0, R145, R144 ;  /* 0x000000909100723e */ /* 0x002fe400000010ff */
[----:B--2---:R-:W-:-:S03]  /*8e80*/  F2FP.BF16.PACK_AB R2, R193, R192 ;  /* 0x000000c0c102723e */ /* 0x004fc600000010ff */
[----:B------:R1:W-:Y:S01]  /*8e90*/  STS [R12], R0 ;  /* 0x000000000c007388 */ /* 0x0003e20000000800 */
[----:B---3--:R-:W-:-:S03]  /*8ea0*/  F2FP.BF16.PACK_AB R3, R141, R140 ;  /* 0x0000008c8d03723e */ /* 0x008fc600000010ff */
[----:B------:R2:W-:Y:S04]  /*8eb0*/  STS [R12+0x400], R2 ;  /* 0x000400020c007388 */ /* 0x0005e80000000800 */
[----:B------:R3:W-:Y:S01]  /*8ec0*/  STS [R11], R3 ;  /* 0x000000030b007388 */ /* 0x0007e20000000800 */
[----:B-1----:R-:W-:Y:S02]  /*8ed0*/  F2FP.BF16.PACK_AB R0, R147, R146 ;  /* 0x000000929300723e */ /* 0x002fe400000010ff */
[----:B--2---:R-:W-:-:S03]  /*8ee0*/  F2FP.BF16.PACK_AB R2, R137, R136 ;  /* 0x000000888902723e */ /* 0x004fc600000010ff */
[----:B------:R1:W-:Y:S01]  /*8ef0*/  STS [R11+0x400], R0 ;  /* 0x000400000b007388 */ /* 0x0003e20000000800 */
[----:B---3--:R-:W-:-:S03]  /*8f00*/  F2FP.BF16.PACK_AB R3, R139, R138 ;  /* 0x0000008a8b03723e */ /* 0x008fc600000010ff */
[----:B------:R2:W-:Y:S04]  /*8f10*/  STS [R6], R2 ;  /* 0x0000000206007388 */ /* 0x0005e80000000800 */
        /* <DEDUP_REMOVED lines=11> */
[----:B------:R2:W-:Y:S04]  /*8fd0*/  STS [R7+0x4000], R2 ;  /* 0x0040000207007388 */ /* 0x0005e80000000800 */
[----:B------:R3:W-:Y:S01]  /*8fe0*/  STS [R7+0x4400], R3 ;  /* 0x0044000307007388 */ /* 0x0007e20000000800 */
        /* <DEDUP_REMOVED lines=71> */
[----:B------:R-:W-:Y:S04]  /*9460*/  STS [R9+0xc400], R4 ;  /* 0x00c4000409007388 */ /* 0x000fe80000000800 */
[----:B------:R3:W-:Y:S04]  /*9470*/  STS [R12+0xc000], R2 ;  /* 0x00c000020c007388 */ /* 0x0007e80000000800 */
[----:B------:R-:W4:Y:S01]  /*9480*/  LDL R7, [R1+0x5c] ;  /* 0x00005c0001077983 */ /* 0x000f220000100800 */
[----:B-1----:R-:W-:-:S02]  /*9490*/  F2FP.BF16.PACK_AB R0, R115, R114 ;  /* 0x000000727300723e */ /* 0x002fc400000010ff */
[----:B--2---:R-:W-:-:S03]  /*94a0*/  F2FP.BF16.PACK_AB R3, R191, R190 ;  /* 0x000000bebf03723e */ /* 0x004fc600000010ff */
[----:B------:R1:W-:Y:S04]  /*94b0*/  STS [R12+0xc400], R0 ;  /* 0x00c400000c007388 */ /* 0x0003e80000000800 */
[----:B------:R2:W-:Y:S01]  /*94c0*/  STS [R11+0xc000], R3 ;  /* 0x00c000030b007388 */ /* 0x0005e20000000800 */
[----:B---3--:R-:W-:Y:S01]  /*94d0*/  F2FP.BF16.PACK_AB R2, R119, R118 ;  /* 0x000000767702723e */ /* 0x008fe200000010ff */
[----:B------:R-:W-:Y:S02]  /*94e0*/  IMAD.MOV.U32 R4, RZ, RZ, 0x4 ;  /* 0x00000004ff047424 */ /* 0x000fe400078e00ff */
[----:B------:R-:W3:Y:S01]  /*94f0*/  LDL.LU R9, [R1+0x6c] ;  /* 0x00006c0001097983 */ /* 0x000ee20000300800 */
[----:B------:R-:W-:Y:S01]  /*9500*/  ISETP.NE.U32.AND P0, PT, RZ, c[0x0][0x508], PT ;  /* 0x00014200ff007a0c */ /* 0x000fe20003f05070 */
[----:B------:R-:W-:-:S02]  /*9510*/  IMAD.MOV.U32 R14, RZ, RZ, c[0x0][0x388] ;  /* 0x0000e200ff0e7624 */ /* 0x000fc400078e00ff */
[----:B------:R2:W-:Y:S01]  /*9520*/  STS [R11+0xc400], R2 ;  /* 0x00c400020b007388 */ /* 0x0005e20000000800 */
[----:B------:R-:W-:Y:S02]  /*9530*/  ISETP.NE.AND.EX P1, PT, RZ, c[0x0][0x50c], PT, P0 ;  /* 0x00014300ff007a0c */ /* 0x000fe40003f25300 */
[----:B-1----:R-:W-:Y:S02]  /*9540*/  F2FP.BF16.PACK_AB R0, R189, R188 ;  /* 0x000000bcbd00723e */ /* 0x002fe400000010ff */
[----:B--2---:R-:W-:-:S03]  /*9550*/  F2FP.BF16.PACK_AB R3, R123, R122 ;  /* 0x0000007a7b03723e */ /* 0x004fc600000010ff */
[----:B------:R1:W-:Y:S04]  /*9560*/  STS [R6+0xc000], R0 ;  /* 0x00c0000006007388 */ /* 0x0003e80000000800 */
[----:B------:R2:W-:Y:S01]  /*9570*/  STS [R6+0xc400], R3 ;  /* 0x00c4000306007388 */ /* 0x0005e20000000800 */
[----:B------:R-:W-:-:S05]  /*9580*/  F2FP.BF16.PACK_AB R2, R125, R124 ;  /* 0x0000007c7d02723e */ /* 0x000fca00000010ff */
[----:B------:R2:W-:Y:S01]  /*9590*/  STS [R5+0xc000], R2 ;  /* 0x00c0000205007388 */ /* 0x0005e20000000800 */
[----:B-1----:R-:W-:Y:S02]  /*95a0*/  F2FP.BF16.PACK_AB R0, R127, R126 ;  /* 0x0000007e7f00723e */ /* 0x002fe400000010ff */
[----:B--2---:R-:W-:-:S03]  /*95b0*/  F2FP.BF16.PACK_AB R3, R77, R76 ;  /* 0x0000004c4d03723e */ /* 0x004fc600000010ff */
[----:B------:R1:W-:Y:S01]  /*95c0*/  STS [R5+0xc400], R0 ;  /* 0x00c4000005007388 */ /* 0x0003e20000000800 */
[----:B------:R-:W-:-:S03]  /*95d0*/  F2FP.BF16.PACK_AB R6, R79, R78 ;  /* 0x0000004e4f06723e */ /* 0x000fc600000010ff */
[----:B------:R4:W-:Y:S04]  /*95e0*/  STS [R10+0xc000], R3 ;  /* 0x00c000030a007388 */ /* 0x0009e80000000800 */
[----:B------:R2:W-:Y:S04]  /*95f0*/  STS [R10+0xc400], R6 ;  /* 0x00c400060a007388 */ /* 0x0005e80000000800 */
[----:B------:R-:W-:Y:S01]  /*9600*/  BAR.SYNC.DEFER_BLOCKING 0x1, 0x100 ;  /* 0x0044000000007b1d */ /* 0x000fe20000010000 */
[----:B------:R-:W-:Y:S01]  /*9610*/  @P1 LEA R2, P0, R8, c[0x0][0x508], 0x2 ;  /* 0x0001420008021a11 */ /* 0x000fe200078010ff */
[----:B-1----:R-:W-:-:S02]  /*9620*/  IMAD.MOV.U32 R0, RZ, RZ, RZ ;  /* 0x000000ffff007224 */ /* 0x002fc400078e00ff */
[----:B------:R-:W-:-:S05]  /*9630*/  IMAD.WIDE R4, R8, R4, c[0x0][0x500] ;  /* 0x0001400008047625 */ /* 0x000fca00078e0204 */
[----:B------:R2:W5:Y:S01]  /*9640*/  @P2 LDG.E R0, [R4.64] ;  /* 0x0000000604002981 */ /* 0x000562000c1e1900 */
[----:B----4-:R-:W-:-:S05]  /*9650*/  @P1 LEA.HI.X R3, R8, c[0x0][0x50c], R7, 0x2, P0 ;  /* 0x0001430008031a11 */ /* 0x010fca00000f1407 */
[----:B------:R1:W5:Y:S01]  /*9660*/  @P1 LDG.E R14, [R2.64] ;  /* 0x00000006020e1981 */ /* 0x000362000c1e1900 */
[----:B---3--:R-:W-:-:S04]  /*9670*/  ISETP.NE.AND P0, PT, R9, RZ, PT ;  /* 0x000000ff0900720c */ /* 0x008fc80003f05270 */
[----:B-1----:R-:W-:Y:S01]  /*9680*/  SEL R3, R9, c[0x0][0x3d4], P0 ;  /* 0x0000f50009037a07 */ /* 0x002fe20000000000 */
[----:B------:R-:W-:Y:S05]  /*9690*/  @P1 BRA `(.L_x_39) ;  /* 0x0000004000001947 */ /* 0x000fea0003800000 */
[----:B--2---:R-:W-:Y:S05]  /*96a0*/  @!P2 BRA `(.L_x_39) ;  /* 0x000000300000a947 */ /* 0x004fea0003800000 */
[----:B------:R1:W2:Y:S04]  /*96b0*/  LDG.E R2, [R4.64] ;  /* 0x0000000604027981 */ /* 0x0002a8000c1e1900 */
[----:B-1----:R-:W2:Y:S02]  /*96c0*/  LDG.E R4, [R4.64+0x4] ;  /* 0x0000040604047981 */ /* 0x002ea4000c1e1900 */
[----:B--2--5:R-:W-:Y:S02]  /*96d0*/  IADD3 R14, -R2, R4, RZ ;  /* 0x00000004020e7210 */ /* 0x024fe40007ffe1ff */
.L_x_39:
[----:B--2---:R-:W2:Y:S04]  /*96e0*/  LDL R6, [R1+0x9c] ;  /* 0x00009c0001067983 */ /* 0x004ea80000100800 */
[----:B------:R-:W2:Y:S04]  /*96f0*/  LDL R132, [R1+0x4c] ;  /* 0x00004c0001847983 */ /* 0x000ea80000100800 */
[----:B------:R-:W3:Y:S04]  /*9700*/  LDL R21, [R1+0x58] ;  /* 0x0000580001157983 */ /* 0x000ee80000100800 */
[----:B------:R-:W4:Y:S04]  /*9710*/  LDL R22, [R1+0x90] ;  /* 0x0000900001167983 */ /* 0x000f280000100800 */
[----:B------:R-:W4:Y:S01]  /*9720*/  LDL R23, [R1+0x98] ;  /* 0x0000980001177983 */ /* 0x000f220000100800 */
[----:B------:R-:W-:Y:S01]  /*9730*/  IMAD.MOV.U32 R2, RZ, RZ, 0x368 ;  /* 0x00000368ff027424 */ /* 0x000fe200078e00ff */
[----:B------:R-:W-:-:S04]  /*9740*/  ISETP.GT.AND P2, PT, R3, 0x1, PT ;  /* 0x000000010300780c */ /* 0x000fc80003f44270 */
[----:B------:R-:W-:-:S04]  /*9750*/  SEL R2, R2, 0x328, P2 ;  /* 0x0000032802027807 */ /* 0x000fc80001000000 */
[----:B------:R1:W1:Y:S08]  /*9760*/  LDC.64 R4, c[0x0][R2+0x170] ;  /* 0x00005c0002047b82 */ /* 0x0002700000000a00 */
[----:B------:R1:W3:Y:S08]  /*9770*/  LDC.64 R12, c[0x0][R2+0x168] ;  /* 0x00005a00020c7b82 */ /* 0x0002f00000000a00 */
[----:B------:R1:W2:Y:S08]  /*9780*/  LDC.64 R16, c[0x0][R2+0x178] ;  /* 0x00005e0002107b82 */ /* 0x0002b00000000a00 */
[----:B------:R1:W2:Y:S01]  /*9790*/  LDC.64 R18, c[0x0][R2+0x160] ;  /* 0x0000580002127b82 */ /* 0x0002a20000000a00 */
[----:B------:R-:W-:-:S04]  /*97a0*/  ISETP.NE.U32.AND P0, PT, RZ, c[0x0][0x500], PT ;  /* 0x00014000ff007a0c */ /* 0x000fc80003f05070 */
[----:B------:R-:W-:-:S04]  /*97b0*/  ISETP.NE.AND.EX P0, PT, RZ, c[0x0][0x504], PT, P0 ;  /* 0x00014100ff007a0c */ /* 0x000fc80003f05300 */
[----:B------:R-:W-:Y:S02]  /*97c0*/  SEL R8, R8, RZ, !P0 ;  /* 0x000000ff08087207 */ /* 0x000fe40004000000 */
[----:B------:R-:W-:Y:S01]  /*97d0*/  SEL R3, R7, RZ, !P0 ;  /* 0x000000ff07037207 */ /* 0x000fe20004000000 */
[----:B-1----:R-:W-:-:S05]  /*97e0*/  IMAD.MOV.U32 R2, RZ, RZ, c[0x0][0x4e8] ;  /* 0x00013a00ff027624 */ /* 0x002fca00078e00ff */
[----:B------:R-:W-:Y:S01]  /*97f0*/  ISETP.NE.AND P3, PT, R2, 0x1, PT ;  /* 0x000000010200780c */ /* 0x000fe20003f65270 */
[----:B------:R-:W-:-:S04]  /*9800*/  IMAD R2, R5, R8, RZ ;  /* 0x0000000805027224 */ /* 0x000fc800078e02ff */
[C---:B------:R-:W-:Y:S02]  /*9810*/  IMAD R11, R4.reuse, R3, R2 ;  /* 0x00000003040b7224 */ /* 0x040fe400078e0202 */
[----:B------:R-:W-:Y:S01]  /*9820*/  IMAD.WIDE.U32 R4, R4, R8, RZ ;  /* 0x0000000804047225 */ /* 0x000fe200078e00ff */
[----:B------:R-:W1:Y:S03]  /*9830*/  S2R R24, SR_TID.X ;  /* 0x0000000000187919 */ /* 0x000e660000002100 */
[----:B--2---:R-:W-:-:S04]  /*9840*/  IMAD R9, R132, 0x80, R6 ;  /* 0x0000008084097824 */ /* 0x004fc800078e0206 */
[----:B------:R-:W-:-:S04]  /*9850*/  @P3 IMAD.HI.U32 R3, R9, c[0x0][0x4ec], RZ ;  /* 0x00013b0009033a27 */ /* 0x000fc800078e00ff */
[----:B---3--:R-:W-:-:S04]  /*9860*/  IMAD.WIDE.U32 R6, R12, R21, RZ ;  /* 0x000000150c067225 */ /* 0x008fc800078e00ff */
[----:B------:R-:W-:Y:S01]  /*9870*/  IMAD.MOV.U32 R2, RZ, RZ, R9 ;  /* 0x000000ffff027224 */ /* 0x000fe200078e0009 */
[----:B------:R-:W-:Y:S01]  /*9880*/  @P3 SHF.R.U32.HI R2, RZ, c[0x0][0x4f0], R3 ;  /* 0x00013c00ff023a19 */ /* 0x000fe20000011603 */
[----:B------:R-:W-:Y:S01]  /*9890*/  IMAD R10, R13, R21, RZ ;  /* 0x000000150d0a7224 */ /* 0x000fe200078e02ff */
[----:B----4-:R-:W-:Y:S02]  /*98a0*/  SEL R3, R22, RZ, P2 ;  /* 0x000000ff16037207 */ /* 0x010fe40001000000 */
[----:B-----5:R-:W-:Y:S01]  /*98b0*/  IADD3 R13, P1, P0, R4, R6, R0 ;  /* 0x00000006040d7210 */ /* 0x020fe2000783e000 */
[----:B------:R-:W-:Y:S01]  /*98c0*/  IMAD.IADD R6, R7, 0x1, R10 ;  /* 0x0000000107067824 */ /* 0x000fe200078e020a */
[----:B------:R-:W-:Y:S01]  /*98d0*/  SHF.R.S32.HI R10, RZ, 0x1f, R0 ;  /* 0x0000001fff0a7819 */ /* 0x000fe20000011400 */
[----:B------:R-:W-:Y:S02]  /*98e0*/  IMAD.IADD R12, R5, 0x1, R11 ;  /* 0x00000001050c7824 */ /* 0x000fe400078e020b */
[----:B------:R-:W-:-:S02]  /*98f0*/  IMAD.MOV R7, RZ, RZ, -R2 ;  /* 0x000000ffff077224 */ /* 0x000fc400078e0a02 */
[-C--:B------:R-:W-:Y:S02]  /*9900*/  IMAD R11, R17, R3.reuse, RZ ;  /* 0x00000003110b7224 */ /* 0x080fe400078e02ff */
[----:B------:R-:W-:Y:S01]  /*9910*/  IMAD.WIDE.U32 R4, R16, R3, RZ ;  /* 0x0000000310047225 */ /* 0x000fe200078e00ff */
[----:B------:R-:W-:-:S03]  /*9920*/  IADD3.X R12, R12, R6, R10, P1, P0 ;  /* 0x000000060c0c7210 */ /* 0x000fc60000fe040a */
[----:B------:R-:W-:Y:S01]  /*9930*/  IMAD R3, R7, c[0x0][0x4e8], R9 ;  /* 0x00013a0007037a24 */ /* 0x000fe200078e0209 */
[----:B------:R-:W-:Y:S01]  /*9940*/  IADD3 R4, P1, P0, R2, R13, R4 ;  /* 0x0000000d02047210 */ /* 0x000fe2000783e004 */
[----:B------:R-:W-:Y:S01]  /*9950*/  IMAD.IADD R11, R5, 0x1, R11 ;  /* 0x00000001050b7824 */ /* 0x000fe200078e020b */
[----:B------:R-:W-:Y:S01]  /*9960*/  SHF.R.S32.HI R5, RZ, 0x1f, R2 ;  /* 0x0000001fff057819 */ /* 0x000fe20000011402 */
[----:B------:R-:W-:Y:S01]  /*9970*/  IMAD R2, R19, R3, RZ ;  /* 0x0000000313027224 */ /* 0x000fe200078e02ff */
[----:B------:R-:W-:Y:S02]  /*9980*/  SHF.R.S32.HI R6, RZ, 0x1f, R3 ;  /* 0x0000001fff067819 */ /* 0x000fe40000011403 */
[----:B------:R-:W-:Y:S01]  /*9990*/  IADD3.X R5, R5, R12, R11, P1, P0 ;  /* 0x0000000c05057210 */ /* 0x000fe20000fe040b */
[----:B------:R-:W-:Y:S02]  /*99a0*/  IMAD.MOV.U32 R7, RZ, RZ, c[0x0][0x4a8] ;  /* 0x00012a00ff077624 */ /* 0x000fe400078e00ff */
[----:B------:R-:W-:-:S02]  /*99b0*/  IMAD R6, R18, R6, R2 ;  /* 0x0000000612067224 */ /* 0x000fc400078e0202 */
[----:B------:R-:W-:Y:S01]  /*99c0*/  IMAD.WIDE.U32 R2, R18, R3, R4 ;  /* 0x0000000312027225 */ /* 0x000fe200078e0004 */
[----:B------:R-:W-:-:S03]  /*99d0*/  SEL R4, R7, c[0x0][0x450], P2 ;  /* 0x0001140007047a07 */ /* 0x000fc60001000000 */
[----:B------:R-:W-:Y:S01]  /*99e0*/  IMAD.MOV.U32 R5, RZ, RZ, c[0x0][0x4ac] ;  /* 0x00012b00ff057624 */ /* 0x000fe200078e00ff */
[----:B-1----:R-:W-:Y:S01]  /*99f0*/  SHF.R.S32.HI R22, RZ, 0x1f, R24 ;  /* 0x0000001fff167819 */ /* 0x002fe20000011418 */
[----:B------:R-:W-:Y:S01]  /*9a00*/  IMAD.IADD R3, R3, 0x1, R6 ;  /* 0x0000000103037824 */ /* 0x000fe200078e0206 */
[----:B------:R-:W-:Y:S02]  /*9a10*/  LEA R4, P0, R2, R4, 0x2 ;  /* 0x0000000402047211 */ /* 0x000fe400078010ff */
[----:B------:R-:W-:Y:S02]  /*9a20*/  SEL R5, R5, c[0x0][0x454], P2 ;  /* 0x0001150005057a07 */ /* 0x000fe40001000000 */
[----:B------:R-:W-:Y:S02]  /*9a30*/  LEA.HI R22, R22, R24, RZ, 0x5 ;  /* 0x0000001816167211 */ /* 0x000fe400078f28ff */
[----:B------:R-:W-:Y:S02]  /*9a40*/  LEA.HI.X R2, R2, R5, R3, 0x2, P0 ;  /* 0x0000000502027211 */ /* 0x000fe400000f1403 */
[----:B------:R-:W-:Y:S01]  /*9a50*/  LOP3.LUT R22, R22, 0xffffffe0, RZ, 0xc0, !PT ;  /* 0xffffffe016167812 */ /* 0x000fe200078ec0ff */
[----:B------:R-:W-:Y:S04]  /*9a60*/  SHFL.IDX PT, R6, R4, RZ, 0x1c1f ;  /* 0x001c1fff04067589 */ /* 0x000fe800000e0000 */
[----:B------:R-:W1:Y:S01]  /*9a70*/  SHFL.IDX PT, R7, R2, RZ, 0x1c1f ;  /* 0x001c1fff02077589 */ /* 0x000e6200000e0000 */
[----:B------:R-:W-:-:S03]  /*9a80*/  IMAD.IADD R22, R24, 0x1, -R22 ;  /* 0x0000000118167824 */ /* 0x000fc600078e0a16 */
[----:B------:R-:W-:Y:S01]  /*9a90*/  SHFL.IDX PT, R4, R4, 0x1, 0x1c1f ;  /* 0x003c1f0004047f89 */ /* 0x000fe200000e0000 */
[----:B------:R-:W-:-:S03]  /*9aa0*/  IMAD R13, R14, c[0x0][0x4e8], RZ ;  /* 0x00013a000e0d7a24 */ /* 0x000fc600078e02ff */
[----:B------:R2:W3:Y:S01]  /*9ab0*/  SHFL.IDX PT, R5, R2, 0x1, 0x1c1f ;  /* 0x003c1f0002057f89 */ /* 0x0004e200000e0000 */
[----:B------:R-:W-:Y:S01]  /*9ac0*/  LOP3.LUT P0, RZ, R22, 0x3, RZ, 0xc0, !PT ;  /* 0x0000000316ff7812 */ /* 0x000fe2000780c0ff */
[----:B--2---:R-:W-:-:S05]  /*9ad0*/  IMAD R2, R132, 0x80, R23 ;  /* 0x0000008084027824 */ /* 0x004fca00078e0217 */
[C---:B------:R-:W-:Y:S02]  /*9ae0*/  IADD3 R3, R2.reuse, 0x8, RZ ;  /* 0x0000000802037810 */ /* 0x040fe40007ffe0ff */
[-C--:B------:R-:W-:Y:S02]  /*9af0*/  ISETP.GE.OR P1, PT, R2, R13.reuse, P0 ;  /* 0x0000000d0200720c */ /* 0x080fe40000726670 */
[----:B------:R-:W-:-:S11]  /*9b00*/  ISETP.GE.OR P0, PT, R3, R13, P0 ;  /* 0x0000000d0300720c */ /* 0x000fd60000706670 */
[----:B-1----:R1:W-:Y:S01]  /*9b10*/  @!P1 ST.E [R6.64], R20 ;  /* 0x0000001406009985 */ /* 0x0023e2000c101906 */
[----:B------:R-:W-:-:S03]  /*9b20*/  ISETP.GE.AND P1, PT, R3, R13, PT ;  /* 0x0000000d0300720c */ /* 0x000fc60003f26270 */
[----:B---3--:R1:W-:Y:S01]  /*9b30*/  @!P0 ST.E [R4.64], R15 ;  /* 0x0000000f04008985 */ /* 0x0083e2000c101906 */
[----:B------:R-:W-:Y:S02]  /*9b40*/  ISETP.GE.AND P0, PT, R2, R13, PT ;  /* 0x0000000d0200720c */ /* 0x000fe40003f06270 */
[----:B------:R-:W-:Y:S01]  /*9b50*/  P2R R130, PR, RZ, 0x2 ;  /* 0x00000002ff827803 */ /* 0x000fe20000000000 */
[----:B------:R-:W-:Y:S05]  /*9b60*/  @P2 BRA `(.L_x_40) ;  /* 0x00000b4000002947 */ /* 0x000fea0003800000 */
[----:B------:R-:W2:Y:S01]  /*9b70*/  S2R R23, SR_TID.X ;  /* 0x0000000000177919 */ /* 0x000ea20000002100 */
[----:B------:R-:W-:Y:S01]  /*9b80*/  IMAD R10, R10, c[0x0][0x3a0], RZ ;  /* 0x0000e8000a0a7a24 */ /* 0x000fe200078e02ff */
[----:B-1----:R-:W-:Y:S01]  /*9b90*/  SHF.R.S32.HI R5, RZ, 0x1f, R8 ;  /* 0x0000001fff057819 */ /* 0x002fe20000011408 */
[C---:B------:R-:W-:Y:S01]  /*9ba0*/  IMAD.WIDE.U32 R2, R0.reuse, c[0x0][0x3a0], RZ ;  /* 0x0000e80000027a25 */ /* 0x040fe200078e00ff */
[----:B------:R1:W3:Y:S03]  /*9bb0*/  LDS.128 R28, [R248+0x80] ;  /* 0x00008000f81c7984 */ /* 0x0002e60000000c00 */
[----:B------:R-:W-:Y:S01]  /*9bc0*/  IMAD R0, R0, c[0x0][0x3a4], R10 ;  /* 0x0000e90000007a24 */ /* 0x000fe200078e020a */
[----:B------:R1:W4:Y:S01]  /*9bd0*/  LDS.128 R44, [R248+0x1080] ;  /* 0x00108000f82c7984 */ /* 0x0003220000000c00 */
[----:B------:R-:W-:-:S02]  /*9be0*/  IMAD R5, R5, c[0x0][0x3f0], RZ ;  /* 0x0000fc0005057a24 */ /* 0x000fc400078e02ff */
[----:B------:R-:W-:Y:S01]  /*9bf0*/  IMAD.IADD R3, R3, 0x1, R0 ;  /* 0x0000000103037824 */ /* 0x000fe200078e0200 */
[----:B------:R1:W1:Y:S01]  /*9c00*/  LDS.128 R60, [R248+0x2080] ;  /* 0x00208000f83c7984 */ /* 0x0002620000000c00 */
[C---:B------:R-:W-:Y:S02]  /*9c10*/  IMAD R7, R8.reuse, c[0x0][0x3f4], R5 ;  /* 0x0000fd0008077a24 */ /* 0x040fe400078e0205 */
[C---:B------:R-:W-:Y:S01]  /*9c20*/  IMAD.WIDE.U32 R2, R21.reuse, c[0x0][0x3e8], R2 ;  /* 0x0000fa0015027a25 */ /* 0x040fe200078e0002 */
[----:B------:R1:W1:Y:S03]  /*9c30*/  LDS.128 R72, [R248+0x3080] ;  /* 0x00308000f8487984 */ /* 0x0002660000000c00 */
[----:B------:R-:W-:Y:S01]  /*9c40*/  IMAD R3, R21, c[0x0][0x3ec], R3 ;  /* 0x0000fb0015037a24 */ /* 0x000fe200078e0203 */
[----:B------:R1:W1:Y:S03]  /*9c50*/  LDS.128 R24, [R248+0x4080] ;  /* 0x00408000f8187984 */ /* 0x0002660000000c00 */
[----:B------:R-:W-:Y:S01]  /*9c60*/  IMAD.WIDE.U32 R2, R8, c[0x0][0x3f0], R2 ;  /* 0x0000fc0008027a25 */ /* 0x000fe200078e0002 */
[--C-:B--2---:R-:W-:Y:S01]  /*9c70*/  SHF.R.S32.HI R22, RZ, 0x1f, R23.reuse ;  /* 0x0000001fff167819 */ /* 0x104fe20000011417 */
[----:B------:R2:W1:Y:S01]  /*9c80*/  LDS.128 R40, [R248+0x5080] ;  /* 0x00508000f8287984 */ /* 0x0004620000000c00 */
[----:B------:R-:W-:-:S02]  /*9c90*/  SHF.R.S32.HI R133, RZ, 0x1f, R23 ;  /* 0x0000001fff857819 */ /* 0x000fc40000011417 */
[-C--:B------:R-:W-:Y:S01]  /*9ca0*/  LEA.HI R22, R22, R23.reuse, RZ, 0x3 ;  /* 0x0000001716167211 */ /* 0x080fe200078f18ff */
[----:B------:R2:W1:Y:S01]  /*9cb0*/  LDS.128 R56, [R248+0x6080] ;  /* 0x00608000f8387984 */ /* 0x0004620000000c00 */
[-C--:B------:R-:W-:Y:S02]  /*9cc0*/  LEA.HI R133, R133, R23.reuse, RZ, 0x3 ;  /* 0x0000001785857211 */ /* 0x080fe400078f18ff */
[----:B------:R-:W-:Y:S01]  /*9cd0*/  LOP3.LUT R22, R22, 0xfffffff8, RZ, 0xc0, !PT ;  /* 0xfffffff816167812 */ /* 0x000fe200078ec0ff */
[----:B------:R2:W1:Y:S01]  /*9ce0*/  LDS.128 R68, [R248+0x7080] ;  /* 0x00708000f8447984 */ /* 0x0004620000000c00 */
[----:B------:R-:W-:Y:S02]  /*9cf0*/  SHF.R.S32.HI R133, RZ, 0x3, R133 ;  /* 0x00000003ff857819 */ /* 0x000fe40000011485 */
[----:B------:R-:W-:Y:S01]  /*9d00*/  IADD3 R22, -R22, R23, RZ ;  /* 0x0000001716167210 */ /* 0x000fe20007ffe1ff */
[----:B------:R2:W1:Y:S01]  /*9d10*/  LDS.128 R36, [R248+0x9080] ;  /* 0x00908000f8247984 */ /* 0x0004620000000c00 */
[----:B------:R-:W-:-:S02]  /*9d20*/  IADD3 R3, R3, R7, RZ ;  /* 0x0000000703037210 */ /* 0x000fc40007ffe0ff */
[-C--:B------:R-:W-:Y:S01]  /*9d30*/  LEA R4, R22, R133.reuse, 0x5 ;  /* 0x0000008516047211 */ /* 0x080fe200078e28ff */
[----:B------:R2:W1:Y:S01]  /*9d40*/  LDS.128 R52, [R248+0xa080] ;  /* 0x00a08000f8347984 */ /* 0x0004620000000c00 */
[C---:B------:R-:W-:Y:S02]  /*9d50*/  LEA R11, R132.reuse, R133, 0x7 ;  /* 0x00000085840b7211 */ /* 0x040fe400078e38ff */
[----:B------:R-:W-:Y:S01]  /*9d60*/  LEA R4, R132, R4, 0x7 ;  /* 0x0000000484047211 */ /* 0x000fe200078e38ff */
[----:B------:R2:W1:Y:S04]  /*9d70*/  LDS.128 R20, [R248+0x8080] ;  /* 0x00808000f8147984 */ /* 0x0004680000000c00 */
[----:B------:R-:W-:Y:S01]  /*9d80*/  @P3 IMAD.HI.U32 R6, R4, c[0x0][0x4ec], RZ ;  /* 0x00013b0004063a27 */ /* 0x000fe200078e00ff */
[----:B------:R2:W1:Y:S03]  /*9d90*/  LDS.128 R64, [R248+0xb080] ;  /* 0x00b08000f8407984 */ /* 0x0004660000000c00 */
[----:B------:R-:W-:Y:S01]  /*9da0*/  IMAD.MOV.U32 R0, RZ, RZ, R4 ;  /* 0x000000ffff007224 */ /* 0x000fe200078e0004 */
[----:B------:R2:W1:Y:S01]  /*9db0*/  LDS.128 R16, [R248+0xc080] ;  /* 0x00c08000f8107984 */ /* 0x0004620000000c00 */
[----:B------:R-:W-:-:S03]  /*9dc0*/  @P3 SHF.R.U32.HI R0, RZ, c[0x0][0x4f0], R6 ;  /* 0x00013c00ff003a19 */ /* 0x000fc60000011606 */
[----:B------:R2:W1:Y:S01]  /*9dd0*/  LDS.128 R32, [R248+0xd080] ;  /* 0x00d08000f8207984 */ /* 0x0004620000000c00 */
[----:B------:R-:W-:Y:S01]  /*9de0*/  SHF.R.S32.HI R6, RZ, 0x1f, R0 ;  /* 0x0000001fff067819 */ /* 0x000fe20000011400 */
[C---:B------:R-:W-:Y:S01]  /*9df0*/  IMAD.WIDE.U32 R2, R0.reuse, c[0x0][0x3e0], R2 ;  /* 0x0000f80000027a25 */ /* 0x040fe200078e0002 */
[----:B------:R-:W-:Y:S01]  /*9e00*/  IADD3 R5, -R0, RZ, RZ ;  /* 0x000000ff00057210 */ /* 0x000fe20007ffe1ff */
[----:B------:R2:W1:Y:S02]  /*9e10*/  LDS.128 R48, [R248+0xe080] ;  /* 0x00e08000f8307984 */ /* 0x0004640000000c00 */
[----:B------:R-:W-:Y:S02]  /*9e20*/  IMAD R6, R6, c[0x0][0x3e0], RZ ;  /* 0x0000f80006067a24 */ /* 0x000fe400078e02ff */
[----:B------:R2:W1:Y:S01]  /*9e30*/  LDS.128 R76, [R248+0xf080] ;  /* 0x00f08000f84c7984 */ /* 0x0004620000000c00 */
[----:B------:R-:W-:Y:S02]  /*9e40*/  IMAD R4, R5, c[0x0][0x4e8], R4 ;  /* 0x00013a0005047a24 */ /* 0x000fe400078e0204 */
[----:B------:R-:W-:-:S03]  /*9e50*/  IMAD R5, R0, c[0x0][0x3e4], R6 ;  /* 0x0000f90000057a24 */ /* 0x000fc600078e0206 */
[----:B------:R-:W-:Y:S01]  /*9e60*/  SHF.R.S32.HI R0, RZ, 0x1f, R4 ;  /* 0x0000001fff007819 */ /* 0x000fe20000011404 */
[----:B------:R-:W-:-:S04]  /*9e70*/  IMAD.IADD R3, R3, 0x1, R5 ;  /* 0x0000000103037824 */ /* 0x000fc800078e0205 */
[----:B------:R-:W-:Y:S02]  /*9e80*/  IMAD R0, R0, c[0x0][0x3d8], RZ ;  /* 0x0000f60000007a24 */ /* 0x000fe400078e02ff */
[----:B------:R-:W-:-:S04]  /*9e90*/  IMAD.WIDE.U32 R2, R4, c[0x0][0x3d8], R2 ;  /* 0x0000f60004027a25 */ /* 0x000fc800078e0002 */
[----:B------:R-:W-:Y:S01]  /*9ea0*/  IMAD R0, R4, c[0x0][0x3dc], R0 ;  /* 0x0000f70004007a24 */ /* 0x000fe200078e0200 */
[----:B------:R-:W-:-:S04]  /*9eb0*/  LEA R14, P0, R2, c[0x0][0x380], 0x1 ;  /* 0x0000e000020e7a11 */ /* 0x000fc800078008ff */
[----:B------:R-:W-:-:S04]  /*9ec0*/  IADD3 R0, R3, R0, RZ ;  /* 0x0000000003007210 */ /* 0x000fc80007ffe0ff */
[----:B------:R-:W-:Y:S01]  /*9ed0*/  LEA.HI.X R12, R2, c[0x0][0x384], R0, 0x1, P0 ;  /* 0x0000e100020c7a11 */ /* 0x000fe200000f0c00 */
[----:B------:R-:W-:Y:S05]  /*9ee0*/  BRA.DIV ~URZ, `(.L_x_41) ;  /* 0x000040127f007947 */ /* 0x000fea000b800000 */
[----:B--234-:R2:W3:Y:S02]  /*9ef0*/  SHFL.IDX PT, R10, R12, RZ, 0x181f ;  /* 0x00181fff0c0a7589 */ /* 0x01c4e400000e0000 */
.L_x_98:
[----:B------:R-:W-:Y:S05]  /*9f00*/  BRA.DIV ~URZ, `(.L_x_42) ;  /* 0x000040627f007947 */ /* 0x000fea000b800000 */
[----:B------:R4:W2:Y:S02]  /*9f10*/  SHFL.IDX PT, R0, R14, RZ, 0x181f ;  /* 0x00181fff0e007589 */ /* 0x0008a400000e0000 */
.L_x_99:
[----:B------:R-:W-:Y:S01]  /*9f20*/  ISETP.GE.AND P0, PT, R11, R13, PT ;  /* 0x0000000d0b00720c */ /* 0x000fe20003f06270 */
[----:B------:R-:W-:-:S12]  /*9f30*/  BSSY B0, `(.L_x_43) ;  /* 0x0000019000007945 */ /* 0x000fd80003800000 */
[----:B------:R-:W-:Y:S05]  /*9f40*/  @P0 BRA `(.L_x_44) ;  /* 0x0000017000000947 */ /* 0x000fea0003800000 */
[----:B------:R-:W5:Y:S04]  /*9f50*/  LDL.64 R2, [R1+0x28] ;  /* 0x0000280001027983 */ /* 0x000f680000100a00 */
[----:B----4-:R-:W4:Y:S04]  /*9f60*/  LDL R83, [R1+0x30] ;  /* 0x0000300001537983 */ /* 0x010f280000100800 */
[----:B---3--:R-:W3:Y:S04]  /*9f70*/  LDL R81, [R1+0x34] ;  /* 0x0000340001517983 */ /* 0x008ee80000100800 */
[----:B--2---:R-:W2:Y:S04]  /*9f80*/  LDL R15, [R1+0x38] ;  /* 0x00003800010f7983 */ /* 0x004ea80000100800 */
[----:B------:R-:W2:Y:S04]  /*9f90*/  LDL R84, [R1+0x68] ;  /* 0x0000680001547983 */ /* 0x000ea80000100800 */
[----:B------:R-:W2:Y:S04]  /*9fa0*/  LDL R82, [R1+0x64] ;  /* 0x0000640001527983 */ /* 0x000ea80000100800 */
[----:B------:R-:W2:Y:S01]  /*9fb0*/  LDL R80, [R1+0x60] ;  /* 0x0000600001507983 */ /* 0x000ea20000100800 */
[----:B-----5:R-:W-:-:S02]  /*9fc0*/  ISETP.GE.AND P3, PT, R2, c[0x0][0x3c8], PT ;  /* 0x0000f20002007a0c */ /* 0x020fc40003f66270 */
[----:B----4-:R-:W-:Y:S02]  /*9fd0*/  ISETP.GE.AND P2, PT, R83, c[0x0][0x3c8], PT ;  /* 0x0000f20053007a0c */ /* 0x010fe40003f46270 */
[----:B---3--:R-:W-:Y:S02]  /*9fe0*/  ISETP.GE.AND P1, PT, R81, c[0x0][0x3c8], PT ;  /* 0x0000f20051007a0c */ /* 0x008fe40003f26270 */
[----:B--2---:R-:W-:-:S07]  /*9ff0*/  ISETP.GE.AND P0, PT, R15, c[0x0][0x3c8], PT ;  /* 0x0000f2000f007a0c */ /* 0x004fce0003f06270 */
[CC--:B------:R-:W-:Y:S02]  /*a000*/  @!P3 LEA R8, P4, R2.reuse, R0.reuse, 0x1 ;  /* 0x000000000208b211 */ /* 0x0c0fe400078808ff */
[----:B------:R-:W-:Y:S02]  /*a010*/  @!P2 LEA R6, P6, R83, R0, 0x1 ;  /* 0x000000005306a211 */ /* 0x000fe400078c08ff */
[----:B------:R-:W-:Y:S02]  /*a020*/  @!P3 LEA.HI.X R9, R2, R10, R3, 0x1, P4 ;  /* 0x0000000a0209b211 */ /* 0x000fe400020f0c03 */
[----:B------:R-:W-:Y:S02]  /*a030*/  @!P1 LEA R4, P5, R81, R0, 0x1 ;  /* 0x0000000051049211 */ /* 0x000fe400078a08ff */
[----:B------:R-:W-:Y:S02]  /*a040*/  @!P2 LEA.HI.X R7, R83, R10, R84, 0x1, P6 ;  /* 0x0000000a5307a211 */ /* 0x000fe400030f0c54 */
[----:B------:R-:W-:-:S02]  /*a050*/  @!P0 LEA R2, P4, R15, R0, 0x1 ;  /* 0x000000000f028211 */ /* 0x000fc400078808ff */
[-C--:B------:R-:W-:Y:S02]  /*a060*/  @!P1 LEA.HI.X R5, R81, R10.reuse, R82, 0x1, P5 ;  /* 0x0000000a51059211 */ /* 0x080fe400028f0c52 */
[----:B------:R-:W-:Y:S01]  /*a070*/  @!P0 LEA.HI.X R3, R15, R10, R80, 0x1, P4 ;  /* 0x0000000a0f038211 */ /* 0x000fe200020f0c50 */
[----:B------:R2:W-:Y:S04]  /*a080*/  @!P3 ST.E.128 [R8.64], R28 ;  /* 0x0000001c0800b985 */ /* 0x0005e8000c101d06 */
[----:B-1----:R2:W-:Y:S04]  /*a090*/  @!P2 ST.E.128 [R6.64], R24 ;  /* 0x000000180600a985 */ /* 0x0025e8000c101d06 */
[----:B------:R2:W-:Y:S04]  /*a0a0*/  @!P1 ST.E.128 [R4.64], R20 ;  /* 0x0000001404009985 */ /* 0x0005e8000c101d06 */
[----:B------:R2:W-:Y:S02]  /*a0b0*/  @!P0 ST.E.128 [R2.64], R16 ;  /* 0x0000001002008985 */ /* 0x0005e4000c101d06 */
.L_x_44:
[----:B------:R-:W-:Y:S05]  /*a0c0*/  BSYNC B0 ;  /* 0x0000000000007941 */ /* 0x000fea0003800000 */
.L_x_43:
[----:B------:R-:W-:Y:S05]  /*a0d0*/  BRA.DIV ~URZ, `(.L_x_45) ;  /* 0x00003ef27f007947 */ /* 0x000fea000b800000 */
[----:B---3--:R3:W4:Y:S04]  /*a0e0*/  SHFL.IDX PT, R10, R12, 0x1, 0x181f ;  /* 0x00381f000c0a7f89 */ /* 0x00872800000e0000 */
[----:B--2---:R3:W2:Y:S02]  /*a0f0*/  SHFL.IDX PT, R0, R14, 0x1, 0x181f ;  /* 0x00381f000e007f89 */ /* 0x0046a400000e0000 */
.L_x_100:
[----:B------:R-:W-:Y:S01]  /*a100*/  IADD3 R2, R11, 0x20, RZ ;  /* 0x000000200b027810 */ /* 0x000fe20007ffe0ff */
[----:B------:R-:W-:Y:S03]  /*a110*/  BSSY B0, `(.L_x_46) ;  /* 0x000001a000007945 */ /* 0x000fe60003800000 */
[----:B------:R-:W-:-:S13]  /*a120*/  ISETP.GE.AND P0, PT, R2, R13, PT ;  /* 0x0000000d0200720c */ /* 0x000fda0003f06270 */
[----:B------:R-:W-:Y:S05]  /*a130*/  @P0 BRA `(.L_x_47) ;  /* 0x0000017000000947 */ /* 0x000fea0003800000 */
[----:B-1----:R-:W5:Y:S04]  /*a140*/  LDL.64 R22, [R1+0x28] ;  /* 0x0000280001167983 */ /* 0x002f680000100a00 */
[----:B---3--:R-:W3:Y:S04]  /*a150*/  LDL R19, [R1+0x30] ;  /* 0x0000300001137983 */ /* 0x008ee80000100800 */
[----:B----4-:R-:W4:Y:S04]  /*a160*/  LDL R17, [R1+0x34] ;  /* 0x0000340001117983 */ /* 0x010f280000100800 */
[----:B--2---:R-:W2:Y:S04]  /*a170*/  LDL R15, [R1+0x38] ;  /* 0x00003800010f7983 */ /* 0x004ea80000100800 */
[----:B------:R-:W2:Y:S04]  /*a180*/  LDL R20, [R1+0x68] ;  /* 0x0000680001147983 */ /* 0x000ea80000100800 */
[----:B------:R-:W2:Y:S04]  /*a190*/  LDL R18, [R1+0x64] ;  /* 0x0000640001127983 */ /* 0x000ea80000100800 */
[----:B------:R-:W2:Y:S01]  /*a1a0*/  LDL R16, [R1+0x60] ;  /* 0x0000600001107983 */ /* 0x000ea20000100800 */
[----:B-----5:R-:W-:-:S02]  /*a1b0*/  ISETP.GE.AND P3, PT, R22, c[0x0][0x3c8], PT ;  /* 0x0000f20016007a0c */ /* 0x020fc40003f66270 */
[----:B---3--:R-:W-:Y:S02]  /*a1c0*/  ISETP.GE.AND P2, PT, R19, c[0x0][0x3c8], PT ;  /* 0x0000f20013007a0c */ /* 0x008fe40003f46270 */
[----:B----4-:R-:W-:Y:S02]  /*a1d0*/  ISETP.GE.AND P1, PT, R17, c[0x0][0x3c8], PT ;  /* 0x0000f20011007a0c */ /* 0x010fe40003f26270 */
        /* <DEDUP_REMOVED lines=10> */
[----:B------:R1:W-:Y:S04]  /*a280*/  @!P2 ST.E.128 [R6.64], R40 ;  /* 0x000000280600a985 */ /* 0x0003e8000c101d06 */
[----:B------:R1:W-:Y:S04]  /*a290*/  @!P1 ST.E.128 [R4.64], R36 ;  /* 0x0000002404009985 */ /* 0x0003e8000c101d06 */
[----:B------:R1:W-:Y:S02]  /*a2a0*/  @!P0 ST.E.128 [R2.64], R32 ;  /* 0x0000002002008985 */ /* 0x0003e4000c101d06 */
.L_x_47:
[----:B------:R-:W-:Y:S05]  /*a2b0*/  BSYNC B0 ;  /* 0x0000000000007941 */ /* 0x000fea0003800000 */
.L_x_46:
[----:B------:R-:W-:Y:S05]  /*a2c0*/  BRA.DIV ~URZ, `(.L_x_48) ;  /* 0x00003dc27f007947 */ /* 0x000fea000b800000 */
[----:B----4-:R4:W3:Y:S02]  /*a2d0*/  SHFL.IDX PT, R10, R12, 0x2, 0x181f ;  /* 0x00581f000c0a7f89 */ /* 0x0108e400000e0000 */
.L_x_101:
[----:B------:R-:W-:Y:S05]  /*a2e0*/  BRA.DIV ~URZ, `(.L_x_49) ;  /* 0x00003e127f007947 */ /* 0x000fea000b800000 */
[----:B--2---:R2:W4:Y:S02]  /*a2f0*/  SHFL.IDX PT, R0, R14, 0x2, 0x181f ;  /* 0x00581f000e007f89 */ /* 0x00452400000e0000 */
.L_x_102:
[----:B-1----:R-:W-:Y:S01]  /*a300*/  IADD3 R2, R11, 0x40, RZ ;  /* 0x000000400b027810 */ /* 0x002fe20007ffe0ff */
[----:B------:R-:W-:Y:S03]  /*a310*/  BSSY B0, `(.L_x_50) ;  /* 0x000001a000007945 */ /* 0x000fe60003800000 */
[----:B------:R-:W-:-:S13]  /*a320*/  ISETP.GE.AND P0, PT, R2, R13, PT ;  /* 0x0000000d0200720c */ /* 0x000fda0003f06270 */
[----:B------:R-:W-:Y:S05]  /*a330*/  @P0 BRA `(.L_x_51) ;  /* 0x0000017000000947 */ /* 0x000fea0003800000 */
[----:B------:R-:W5:Y:S04]  /*a340*/  LDL.64 R22, [R1+0x28] ;  /* 0x0000280001167983 */ /* 0x000f680000100a00 */
[----:B--2---:R-:W2:Y:S04]  /*a350*/  LDL R19, [R1+0x30] ;  /* 0x0000300001137983 */ /* 0x004ea80000100800 */
[----:B----4-:R-:W4:Y:S04]  /*a360*/  LDL R17, [R1+0x34] ;  /* 0x0000340001117983 */ /* 0x010f280000100800 */
[----:B---3--:R-:W3:Y:S04]  /*a370*/  LDL R15, [R1+0x38] ;  /* 0x00003800010f7983 */ /* 0x008ee80000100800 */
[----:B------:R-:W3:Y:S04]  /*a380*/  LDL R20, [R1+0x68] ;  /* 0x0000680001147983 */ /* 0x000ee80000100800 */
[----:B------:R-:W3:Y:S04]  /*a390*/  LDL R18, [R1+0x64] ;  /* 0x0000640001127983 */ /* 0x000ee80000100800 */
[----:B------:R-:W3:Y:S01]  /*a3a0*/  LDL R16, [R1+0x60] ;  /* 0x0000600001107983 */ /* 0x000ee20000100800 */
[----:B-----5:R-:W-:-:S02]  /*a3b0*/  ISETP.GE.AND P3, PT, R22, c[0x0][0x3c8], PT ;  /* 0x0000f20016007a0c */ /* 0x020fc40003f66270 */
[----:B--2---:R-:W-:Y:S02]  /*a3c0*/  ISETP.GE.AND P2, PT, R19, c[0x0][0x3c8], PT ;  /* 0x0000f20013007a0c */ /* 0x004fe40003f46270 */
[----:B----4-:R-:W-:Y:S02]  /*a3d0*/  ISETP.GE.AND P1, PT, R17, c[0x0][0x3c8], PT ;  /* 0x0000f20011007a0c */ /* 0x010fe40003f26270 */
[----:B---3--:R-:W-:-:S07]  /*a3e0*/  ISETP.GE.AND P0, PT, R15, c[0x0][0x3c8], PT ;  /* 0x0000f2000f007a0c */ /* 0x008fce0003f06270 */
        /* <DEDUP_REMOVED lines=12> */
.L_x_51:
[----:B------:R-:W-:Y:S05]  /*a4b0*/  BSYNC B0 ;  /* 0x0000000000007941 */ /* 0x000fea0003800000 */
.L_x_50:
[----:B------:R-:W-:Y:S05]  /*a4c0*/  BRA.DIV ~URZ, `(.L_x_52) ;  /* 0x00003c927f007947 */ /* 0x000fea000b800000 */
[----:B-1----:R1:W2:Y:S04]  /*a4d0*/  SHFL.IDX PT, R8, R12, 0x3, 0x181f ;  /* 0x00781f000c087f89 */ /* 0x0022a800000e0000 */
[----:B----4-:R1:W4:Y:S02]  /*a4e0*/  SHFL.IDX PT, R0, R14, 0x3, 0x181f ;  /* 0x00781f000e007f89 */ /* 0x01032400000e0000 */
.L_x_103:
[----:B------:R-:W-:-:S04]  /*a4f0*/  IADD3 R2, R11, 0x60, RZ ;  /* 0x000000600b027810 */ /* 0x000fc80007ffe0ff */
[----:B------:R-:W-:-:S13]  /*a500*/  ISETP.GE.AND P0, PT, R2, R13, PT ;  /* 0x0000000d0200720c */ /* 0x000fda0003f06270 */
[----:B------:R-:W-:Y:S05]  /*a510*/  @P0 BRA `(.L_x_53) ;  /* 0x0000284000000947 */ /* 0x000fea0003800000 */
[----:B------:R-:W5:Y:S04]  /*a520*/  LDL.64 R16, [R1+0x28] ;  /* 0x0000280001107983 */ /* 0x000f680000100a00 */
[----:B-123--:R-:W2:Y:S04]  /*a530*/  LDL R14, [R1+0x30] ;  /* 0x00003000010e7983 */ /* 0x00eea80000100800 */
[----:B------:R-:W3:Y:S04]  /*a540*/  LDL R10, [R1+0x34] ;  /* 0x00003400010a7983 */ /* 0x000ee80000100800 */
[----:B----4-:R-:W4:Y:S04]  /*a550*/  LDL R15, [R1+0x68] ;  /* 0x00006800010f7983 */ /* 0x010f280000100800 */
[----:B------:R-:W4:Y:S04]  /*a560*/  LDL R12, [R1+0x64] ;  /* 0x00006400010c7983 */ /* 0x000f280000100800 */
[----:B------:R-:W4:Y:S01]  /*a570*/  LDL R9, [R1+0x38] ;  /* 0x0000380001097983 */ /* 0x000f220000100800 */
[----:B-----5:R-:W-:-:S02]  /*a580*/  ISETP.GE.AND P2, PT, R16, c[0x0][0x3c8], PT ;  /* 0x0000f20010007a0c */ /* 0x020fc40003f46270 */
[----:B--2---:R-:W-:Y:S02]  /*a590*/  ISETP.GE.AND P1, PT, R14, c[0x0][0x3c8], PT ;  /* 0x0000f2000e007a0c */ /* 0x004fe40003f26270 */
[----:B---3--:R-:W-:-:S09]  /*a5a0*/  ISETP.GE.AND P0, PT, R10, c[0x0][0x3c8], PT ;  /* 0x0000f2000a007a0c */ /* 0x008fd20003f06270 */
[-C--:B------:R-:W-:Y:S02]  /*a5b0*/  @!P2 LEA R6, P5, R16, R0.reuse, 0x1 ;  /* 0x000000001006a211 */ /* 0x080fe400078a08ff */
[----:B------:R-:W-:Y:S02]  /*a5c0*/  @!P1 LEA R4, P4, R14, R0, 0x1 ;  /* 0x000000000e049211 */ /* 0x000fe400078808ff */
[----:B------:R-:W-:Y:S02]  /*a5d0*/  @!P2 LEA.HI.X R7, R16, R8, R17, 0x1, P5 ;  /* 0x000000081007a211 */ /* 0x000fe400028f0c11 */
[----:B------:R-:W-:Y:S02]  /*a5e0*/  @!P0 LEA R2, P3, R10, R0, 0x1 ;  /* 0x000000000a028211 */ /* 0x000fe400078608ff */
[-C--:B----4-:R-:W-:Y:S02]  /*a5f0*/  @!P1 LEA.HI.X R5, R14, R8.reuse, R15, 0x1, P4 ;  /* 0x000000080e059211 */ /* 0x090fe400020f0c0f */
[----:B------:R-:W-:Y:S01]  /*a600*/  @!P0 LEA.HI.X R3, R10, R8, R12, 0x1, P3 ;  /* 0x000000080a038211 */ /* 0x000fe200018f0c0c */
[----:B------:R1:W-:Y:S04]  /*a610*/  @!P2 ST.E.128 [R6.64], R72 ;  /* 0x000000480600a985 */ /* 0x0003e8000c101d06 */
[----:B------:R1:W-:Y:S04]  /*a620*/  @!P1 ST.E.128 [R4.64], R68 ;  /* 0x0000004404009985 */ /* 0x0003e8000c101d06 */
[----:B------:R1:W-:Y:S01]  /*a630*/  @!P0 ST.E.128 [R2.64], R64 ;  /* 0x0000004002008985 */ /* 0x0003e2000c101d06 */
[----:B------:R-:W-:-:S13]  /*a640*/  ISETP.GE.AND P0, PT, R9, c[0x0][0x3c8], PT ;  /* 0x0000f20009007a0c */ /* 0x000fda0003f06270 */
[----:B------:R-:W-:Y:S05]  /*a650*/  @P0 BRA `(.L_x_53) ;  /* 0x0000270000000947 */ /* 0x000fea0003800000 */
[----:B------:R-:W2:Y:S01]  /*a660*/  LDL R10, [R1+0x60] ;  /* 0x00006000010a7983 */ /* 0x000ea20000100800 */
[----:B-1----:R-:W-:-:S04]  /*a670*/  LEA R2, P0, R9, R0, 0x1 ;  /* 0x0000000009027211 */ /* 0x002fc800078008ff */
[----:B--2---:R-:W-:-:S05]  /*a680*/  LEA.HI.X R3, R9, R8, R10, 0x1, P0 ;  /* 0x0000000809037211 */ /* 0x004fca00000f0c0a */
[----:B------:R1:W-:Y:S01]  /*a690*/  ST.E.128 [R2.64], R76 ;  /* 0x0000004c02007985 */ /* 0x0003e2000c101d06 */
[----:B------:R-:W-:Y:S05]  /*a6a0*/  BRA `(.L_x_53) ;  /* 0x000026b000007947 */ /* 0x000fea0003800000 */
.L_x_40:
[----:B-1----:R-:W2:Y:S04]  /*a6b0*/  LDL.LU R4, [R1+0x58] ;  /* 0x0000580001047983 */ /* 0x002ea80000300800 */
[----:B------:R-:W3:Y:S01]  /*a6c0*/  LDL.LU R6, [R1+0x90] ;  /* 0x0000900001067983 */ /* 0x000ee20000300800 */
[----:B------:R-:W-:Y:S02]  /*a6d0*/  IMAD R10, R10, c[0x0][0x408], RZ ;  /* 0x000102000a0a7a24 */ /* 0x000fe400078e02ff */
[----:B------:R-:W-:-:S04]  /*a6e0*/  IMAD.WIDE.U32 R2, R0, c[0x0][0x408], RZ ;  /* 0x0001020000027a25 */ /* 0x000fc800078e00ff */
[----:B------:R-:W-:Y:S02]  /*a6f0*/  IMAD R0, R0, c[0x0][0x40c], R10 ;  /* 0x0001030000007a24 */ /* 0x000fe400078e020a */
[----:B------:R-:W-:-:S03]  /*a700*/  @P3 IMAD.HI.U32 R5, R9, c[0x0][0x4ec], RZ ;  /* 0x00013b0009053a27 */ /* 0x000fc600078e00ff */
[----:B------:R-:W-:Y:S02]  /*a710*/  IADD3 R3, R3, R0, RZ ;  /* 0x0000000003037210 */ /* 0x000fe40007ffe0ff */
[----:B------:R-:W-:-:S05]  /*a720*/  SHF.R.S32.HI R0, RZ, 0x1f, R8 ;  /* 0x0000001fff007819 */ /* 0x000fca0000011408 */
[----:B------:R-:W-:Y:S02]  /*a730*/  IMAD R0, R0, c[0x0][0x440], RZ ;  /* 0x0001100000007a24 */ /* 0x000fe400078e02ff */
[----:B--2---:R-:W-:-:S04]  /*a740*/  IMAD.WIDE.U32 R2, R4, c[0x0][0x438], R2 ;  /* 0x00010e0004027a25 */ /* 0x004fc800078e0002 */
[----:B------:R-:W-:Y:S02]  /*a750*/  IMAD R3, R4, c[0x0][0x43c], R3 ;  /* 0x00010f0004037a24 */ /* 0x000fe400078e0203 */
[C---:B------:R-:W-:Y:S01]  /*a760*/  IMAD R4, R8.reuse, c[0x0][0x444], R0 ;  /* 0x0001110008047a24 */ /* 0x040fe200078e0200 */
[----:B------:R-:W-:Y:S01]  /*a770*/  MOV R0, R9 ;  /* 0x0000000900007202 */ /* 0x000fe20000000f00 */
[----:B------:R-:W-:Y:S01]  /*a780*/  IMAD.WIDE.U32 R2, R8, c[0x0][0x440], R2 ;  /* 0x0001100008027a25 */ /* 0x000fe200078e0002 */
[----:B------:R-:W-:-:S04]  /*a790*/  @P3 SHF.R.U32.HI R0, RZ, c[0x0][0x4f0], R5 ;  /* 0x00013c00ff003a19 */ /* 0x000fc80000011605 */
[----:B------:R-:W-:Y:S02]  /*a7a0*/  IADD3 R3, R3, R4, RZ ;  /* 0x0000000403037210 */ /* 0x000fe40007ffe0ff */
[----:B------:R-:W-:Y:S02]  /*a7b0*/  SHF.R.S32.HI R5, RZ, 0x1f, R0 ;  /* 0x0000001fff057819 */ /* 0x000fe40000011400 */
[----:B------:R-:W-:Y:S01]  /*a7c0*/  IADD3 R4, -R0, RZ, RZ ;  /* 0x000000ff00047210 */ /* 0x000fe20007ffe1ff */
[----:B---3--:R-:W-:-:S04]  /*a7d0*/  IMAD.WIDE.U32 R2, R6, c[0x0][0x448], R2 ;  /* 0x0001120006027a25 */ /* 0x008fc800078e0002 */
[----:B------:R-:W-:Y:S02]  /*a7e0*/  IMAD R5, R5, c[0x0][0x430], RZ ;  /* 0x00010c0005057a24 */ /* 0x000fe400078e02ff */
[----:B------:R-:W-:Y:S02]  /*a7f0*/  IMAD R3, R6, c[0x0][0x44c], R3 ;  /* 0x0001130006037a24 */ /* 0x000fe400078e0203 */
[----:B------:R-:W-:Y:S02]  /*a800*/  IMAD R4, R4, c[0x0][0x4e8], R9 ;  /* 0x00013a0004047a24 */ /* 0x000fe400078e0209 */
[C---:B------:R-:W-:Y:S02]  /*a810*/  IMAD R5, R0.reuse, c[0x0][0x434], R5 ;  /* 0x00010d0000057a24 */ /* 0x040fe400078e0205 */
[----:B------:R-:W-:Y:S01]  /*a820*/  IMAD.WIDE.U32 R2, R0, c[0x0][0x430], R2 ;  /* 0x00010c0000027a25 */ /* 0x000fe200078e0002 */
[----:B------:R-:W-:-:S04]  /*a830*/  SHF.R.S32.HI R0, RZ, 0x1f, R4 ;  /* 0x0000001fff007819 */ /* 0x000fc80000011404 */
[----:B------:R-:W-:Y:S01]  /*a840*/  IADD3 R3, R3, R5, RZ ;  /* 0x0000000503037210 */ /* 0x000fe20007ffe0ff */
[----:B------:R-:W-:-:S04]  /*a850*/  IMAD R0, R0, c[0x0][0x428], RZ ;  /* 0x00010a0000007a24 */ /* 0x000fc800078e02ff */
[----:B------:R-:W-:-:S04]  /*a860*/  IMAD.WIDE.U32 R2, R4, c[0x0][0x428], R2 ;  /* 0x00010a0004027a25 */ /* 0x000fc800078e0002 */
[----:B------:R-:W-:Y:S01]  /*a870*/  IMAD R4, R4, c[0x0][0x42c], R0 ;  /* 0x00010b0004047a24 */ /* 0x000fe200078e0200 */
[----:B------:R-:W-:-:S04]  /*a880*/  LEA R14, P1, R2, c[0x0][0x400], 0x2 ;  /* 0x00010000020e7a11 */ /* 0x000fc800078210ff */
[----:B------:R-:W-:-:S04]  /*a890*/  IADD3 R4, R3, R4, RZ ;  /* 0x0000000403047210 */ /* 0x000fc80007ffe0ff */
[----:B------:R-:W-:Y:S01]  /*a8a0*/  LEA.HI.X R12, R2, c[0x0][0x404], R4, 0x2, P1 ;  /* 0x00010100020c7a11 */ /* 0x000fe200008f1404 */
[----:B------:R-:W-:Y:S05]  /*a8b0*/  BRA.DIV ~URZ, `(.L_x_54) ;  /* 0x000039627f007947 */ /* 0x000fea000b800000 */
[----:B------:R1:W2:Y:S02]  /*a8c0*/  SHFL.IDX PT, R4, R12, RZ, 0x1c1f ;  /* 0x001c1fff0c047589 */ /* 0x0002a400000e0000 */
.L_x_104:
[----:B------:R-:W-:Y:S05]  /*a8d0*/  BRA.DIV ~URZ, `(.L_x_55) ;  /* 0x000039b27f007947 */ /* 0x000fea000b800000 */
[----:B------:R3:W4:Y:S02]  /*a8e0*/  SHFL.IDX PT, R0, R14, RZ, 0x1c1f ;  /* 0x001c1fff0e007589 */ /* 0x00072400000e0000 */
.L_x_105:
[----:B------:R-:W5:Y:S01]  /*a8f0*/  LDL R5, [R1+0x3c] ;  /* 0x00003c0001057983 */ /* 0x000f620000100800 */
[----:B------:R-:W-:Y:S01]  /*a900*/  BSSY B0, `(.L_x_56) ;  /* 0x00000c1000007945 */ /* 0x000fe20003800000 */
[C---:B-----5:R-:W-:Y:S02]  /*a910*/  IADD3 R13, R5.reuse, 0x8, RZ ;  /* 0x00000008050d7810 */ /* 0x060fe40007ffe0ff */
[C---:B------:R-:W-:Y:S02]  /*a920*/  IADD3 R17, R5.reuse, 0x10, RZ ;  /* 0x0000001005117810 */ /* 0x040fe40007ffe0ff */
[C---:B------:R-:W-:Y:S02]  /*a930*/  IADD3 R16, R5.reuse, 0x18, RZ ;  /* 0x0000001805107810 */ /* 0x040fe40007ffe0ff */
[C---:B------:R-:W-:Y:S02]  /*a940*/  IADD3 R18, R5.reuse, 0x20, RZ ;  /* 0x0000002005127810 */ /* 0x040fe40007ffe0ff */
[----:B------:R-:W-:-:S02]  /*a950*/  IADD3 R19, R5, 0x28, RZ ;  /* 0x0000002805137810 */ /* 0x000fc40007ffe0ff */
[C---:B------:R-:W-:Y:S02]  /*a960*/  IADD3 R20, R5.reuse, 0x30, RZ ;  /* 0x0000003005147810 */ /* 0x040fe40007ffe0ff */
[C---:B------:R-:W-:Y:S02]  /*a970*/  IADD3 R21, R5.reuse, 0x38, RZ ;  /* 0x0000003805157810 */ /* 0x040fe40007ffe0ff */
        /* <DEDUP_REMOVED lines=23> */
[----:B------:R-:W-:Y:S02]  /*aaf0*/  IADD3 R45, R5, 0xf8, RZ ;  /* 0x000000f8052d7810 */ /* 0x000fe40007ffe0ff */
[----:B------:R-:W-:Y:S02]  /*ab00*/  SHF.R.S32.HI R15, RZ, 0x1f, R13 ;  /* 0x0000001fff0f7819 */ /* 0x000fe4000001140d */
[----:B------:R-:W-:Y:S02]  /*ab10*/  SHF.R.S32.HI R47, RZ, 0x1f, R17 ;  /* 0x0000001fff2f7819 */ /* 0x000fe40000011411 */
[----:B------:R-:W-:Y:S02]  /*ab20*/  SHF.R.S32.HI R46, RZ, 0x1f, R16 ;  /* 0x0000001fff2e7819 */ /* 0x000fe40000011410 */
[----:B------:R-:W-:-:S02]  /*ab30*/  SHF.R.S32.HI R48, RZ, 0x1f, R18 ;  /* 0x0000001fff307819 */ /* 0x000fc40000011412 */
[----:B------:R-:W-:Y:S02]  /*ab40*/  SHF.R.S32.HI R49, RZ, 0x1f, R19 ;  /* 0x0000001fff317819 */ /* 0x000fe40000011413 */
[----:B------:R-:W-:Y:S02]  /*ab50*/  SHF.R.S32.HI R50, RZ, 0x1f, R20 ;  /* 0x0000001fff327819 */ /* 0x000fe40000011414 */
        /* <DEDUP_REMOVED lines=24> */
[----:B------:R-:W-:Y:S01]  /*ace0*/  SHF.R.S32.HI R75, RZ, 0x1f, R45 ;  /* 0x0000001fff4b7819 */ /* 0x000fe2000001142d */
[----:B------:R-:W-:Y:S05]  /*acf0*/  @P0 BRA `(.L_x_57) ;  /* 0x0000081000000947 */ /* 0x000fea0003800000 */
[----:B------:R-:W-:Y:S02]  /*ad00*/  ISETP.GE.AND P0, PT, R5, c[0x0][0x3c8], PT ;  /* 0x0000f20005007a0c */ /* 0x000fe40003f06270 */
[----:B------:R-:W-:Y:S02]  /*ad10*/  ISETP.GE.AND P1, PT, R13, c[0x0][0x3c8], PT ;  /* 0x0000f2000d007a0c */ /* 0x000fe40003f26270 */
[----:B------:R-:W-:Y:S02]  /*ad20*/  ISETP.GE.AND P3, PT, R17, c[0x0][0x3c8], PT ;  /* 0x0000f20011007a0c */ /* 0x000fe40003f66270 */
[----:B------:R-:W-:-:S02]  /*ad30*/  ISETP.GE.AND P4, PT, R16, c[0x0][0x3c8], PT ;  /* 0x0000f20010007a0c */ /* 0x000fc40003f86270 */
[----:B------:R-:W-:Y:S02]  /*ad40*/  ISETP.GE.AND P2, PT, R18, c[0x0][0x3c8], PT ;  /* 0x0000f20012007a0c */ /* 0x000fe40003f46270 */
[----:B------:R-:W-:-:S03]  /*ad50*/  ISETP.GE.AND P6, PT, R41, c[0x0][0x3c8], PT ;  /* 0x0000f20029007a0c */ /* 0x000fc60003fc6270 */
[----:B----4-:R-:W-:Y:S02]  /*ad60*/  @!P0 IMAD.MOV.U32 R2, RZ, RZ, R0 ;  /* 0x000000ffff028224 */ /* 0x010fe400078e0000 */
[----:B--2---:R-:W-:-:S04]  /*ad70*/  @!P0 IMAD.MOV.U32 R3, RZ, RZ, R4 ;  /* 0x000000ffff038224 */ /* 0x004fc800078e0004 */
[----:B------:R-:W-:-:S05]  /*ad80*/  @!P0 IMAD.WIDE R2, R5, 0x4, R2 ;  /* 0x0000000405028825 */ /* 0x000fca00078e0202 */
[----:B------:R2:W-:Y:S02]  /*ad90*/  @!P0 ST.E.64 [R2.64], R156 ;  /* 0x0000009c02008985 */ /* 0x0005e4000c101b06 */
[----:B--2---:R-:W-:-:S04]  /*ada0*/  @!P1 LEA R2, P0, R13, R0, 0x2 ;  /* 0x000000000d029211 */ /* 0x004fc800078010ff */
[----:B------:R-:W-:-:S05]  /*adb0*/  @!P1 LEA.HI.X R3, R13, R4, R15, 0x2, P0 ;  /* 0x000000040d039211 */ /* 0x000fca00000f140f */
[----:B------:R2:W-:Y:S01]  /*adc0*/  @!P1 ST.E.64 [R2.64], R152 ;  /* 0x0000009802009985 */ /* 0x0005e2000c101b06 */
[----:B------:R-:W-:Y:S02]  /*add0*/  ISETP.GE.AND P1, PT, R19, c[0x0][0x3c8], PT ;  /* 0x0000f20013007a0c */ /* 0x000fe40003f26270 */
[----:B--2---:R-:W-:-:S04]  /*ade0*/  @!P3 LEA R2, P0, R17, R0, 0x2 ;  /* 0x000000001102b211 */ /* 0x004fc800078010ff */
[----:B------:R-:W-:Y:S02]  /*adf0*/  @!P3 LEA.HI.X R3, R17, R4, R47, 0x2, P0 ;  /* 0x000000041103b211 */ /* 0x000fe400000f142f */
[----:B------:R-:W-:-:S03]  /*ae00*/  @!P4 LEA R6, P0, R16, R0, 0x2 ;  /* 0x000000001006c211 */ /* 0x000fc600078010ff */
[----:B------:R2:W-:Y:S01]  /*ae10*/  @!P3 ST.E.64 [R2.64], R148 ;  /* 0x000000940200b985 */ /* 0x0005e2000c101b06 */
[----:B------:R-:W-:Y:S02]  /*ae20*/  @!P4 LEA.HI.X R7, R16, R4, R46, 0x2, P0 ;  /* 0x000000041007c211 */ /* 0x000fe400000f142e */
[----:B------:R-:W-:-:S03]  /*ae30*/  ISETP.GE.AND P3, PT, R20, c[0x0][0x3c8], PT ;  /* 0x0000f20014007a0c */ /* 0x000fc60003f66270 */
[----:B------:R4:W-:Y:S01]  /*ae40*/  @!P4 ST.E.64 [R6.64], R144 ;  /* 0x000000900600c985 */ /* 0x0009e2000c101b06 */
[----:B------:R-:W-:Y:S02]  /*ae50*/  ISETP.GE.AND P4, PT, R21, c[0x0][0x3c8], PT ;  /* 0x0000f20015007a0c */ /* 0x000fe40003f86270 */
[----:B--2---:R-:W-:-:S04]  /*ae60*/  @!P2 LEA R2, P5, R18, R0, 0x2 ;  /* 0x000000001202a211 */ /* 0x004fc800078a10ff */
[----:B------:R-:W-:Y:S02]  /*ae70*/  @!P2 LEA.HI.X R3, R18, R4, R48, 0x2, P5 ;  /* 0x000000041203a211 */ /* 0x000fe400028f1430 */
[----:B----4-:R-:W-:-:S03]  /*ae80*/  @!P1 LEA R6, P0, R19, R0, 0x2 ;  /* 0x0000000013069211 */ /* 0x010fc600078010ff */
        /* <DEDUP_REMOVED lines=58> */
[----:B------:R-:W-:Y:S02]  /*b230*/  ISETP.GE.AND P3, PT, R36, c[0x0][0x3c8], PT ;  /* 0x0000f20024007a0c */ /* 0x000fe40003f66270 */
[C---:B------:R-:W-:Y:S01]  /*b240*/  @!P1 LEA R8, P0, R34.reuse, R0, 0x2 ;  /* 0x0000000022089211 */ /* 0x040fe200078010ff */
[----:B------:R4:W-:Y:S01]  /*b250*/  @!P4 ST.E.64 [R6.64], R80 ;  /* 0x000000500600c985 */ /* 0x0009e2000c101b06 */
[----:B------:R-:W-:Y:S02]  /*b260*/  ISETP.GE.AND P4, PT, R37, c[0x0][0x3c8], PT ;  /* 0x0000f20025007a0c */ /* 0x000fe40003f86270 */
[----:B------:R-:W-:Y:S02]  /*b270*/  @!P1 LEA.HI.X R9, R34, R4, R64, 0x2, P0 ;  /* 0x0000000422099211 */ /* 0x000fe400000f1440 */
[----:B--2---:R-:W-:-:S04]  /*b280*/  @!P2 LEA R2, P5, R35, R0, 0x2 ;  /* 0x000000002302a211 */ /* 0x004fc800078a10ff */
[----:B------:R-:W-:Y:S02]  /*b290*/  @!P2 LEA.HI.X R3, R35, R4, R65, 0x2, P5 ;  /* 0x000000042303a211 */ /* 0x000fe400028f1441 */
[----:B----4-:R-:W-:-:S03]  /*b2a0*/  @!P3 LEA R6, P5, R36, R0, 0x2 ;  /* 0x000000002406b211 */ /* 0x010fc600078a10ff */
[----:B------:R2:W-:Y:S01]  /*b2b0*/  @!P2 ST.E.64 [R2.64], R84 ;  /* 0x000000540200a985 */ /* 0x0005e2000c101b06 */
[----:B------:R-:W-:Y:S02]  /*b2c0*/  ISETP.GE.AND P2, PT, R38, c[0x0][0x3c8], PT ;  /* 0x0000f20026007a0c */ /* 0x000fe40003f46270 */
[----:B------:R-:W-:Y:S01]  /*b2d0*/  @!P3 LEA.HI.X R7, R36, R4, R66, 0x2, P5 ;  /* 0x000000042407b211 */ /* 0x000fe200028f1442 */
[----:B------:R4:W-:Y:S01]  /*b2e0*/  @!P1 ST.E.64 [R8.64], R88 ;  /* 0x0000005808009985 */ /* 0x0009e2000c101b06 */
[----:B------:R-:W-:Y:S02]  /*b2f0*/  ISETP.GE.AND P1, PT, R39, c[0x0][0x3c8], PT ;  /* 0x0000f20027007a0c */ /* 0x000fe40003f26270 */
[----:B------:R-:W-:Y:S01]  /*b300*/  ISETP.GE.AND P5, PT, R40, c[0x0][0x3c8], PT ;  /* 0x0000f20028007a0c */ /* 0x000fe20003fa6270 */
[----:B------:R5:W-:Y:S01]  /*b310*/  @!P3 ST.E.64 [R6.64], R92 ;  /* 0x0000005c0600b985 */ /* 0x000be2000c101b06 */
[----:B--2---:R-:W-:-:S04]  /*b320*/  @!P4 LEA R2, P0, R37, R0, 0x2 ;  /* 0x000000002502c211 */ /* 0x004fc800078010ff */
[----:B------:R-:W-:Y:S02]  /*b330*/  @!P4 LEA.HI.X R3, R37, R4, R67, 0x2, P0 ;  /* 0x000000042503c211 */ /* 0x000fe400000f1443 */
[----:B----4-:R-:W-:-:S03]  /*b340*/  @!P2 LEA R8, P0, R38, R0, 0x2 ;  /* 0x000000002608a211 */ /* 0x010fc600078010ff */
[----:B------:R2:W-:Y:S01]  /*b350*/  @!P4 ST.E.64 [R2.64], R96 ;  /* 0x000000600200c985 */ /* 0x0005e2000c101b06 */
[----:B------:R-:W-:Y:S02]  /*b360*/  @!P2 LEA.HI.X R9, R38, R4, R68, 0x2, P0 ;  /* 0x000000042609a211 */ /* 0x000fe400000f1444 */
[----:B-----5:R-:W-:Y:S02]  /*b370*/  @!P6 LEA R6, P0, R41, R0, 0x2 ;  /* 0x000000002906e211 */ /* 0x020fe400078010ff */
[----:B------:R-:W-:Y:S01]  /*b380*/  ISETP.GE.AND P4, PT, R42, c[0x0][0x3c8], PT ;  /* 0x0000f2002a007a0c */ /* 0x000fe20003f86270 */
[----:B------:R-:W-:Y:S01]  /*b390*/  @!P2 ST.E.64 [R8.64], R186 ;  /* 0x000000ba0800a985 */ /* 0x000fe2000c101b06 */
[----:B------:R-:W-:Y:S02]  /*b3a0*/  ISETP.GE.AND P2, PT, R43, c[0x0][0x3c8], PT ;  /* 0x0000f2002b007a0c */ /* 0x000fe40003f46270 */
[----:B------:R-:W-:Y:S02]  /*b3b0*/  @!P6 LEA.HI.X R7, R41, R4, R71, 0x2, P0 ;  /* 0x000000042907e211 */ /* 0x000fe400000f1447 */
[----:B------:R-:W-:-:S02]  /*b3c0*/  ISETP.GE.AND P0, PT, R45, c[0x0][0x3c8], PT ;  /* 0x0000f2002d007a0c */ /* 0x000fc40003f06270 */
[----:B--2---:R-:W-:-:S04]  /*b3d0*/  @!P1 LEA R2, P3, R39, R0, 0x2 ;  /* 0x0000000027029211 */ /* 0x004fc800078610ff */
[----:B------:R-:W-:-:S05]  /*b3e0*/  @!P1 LEA.HI.X R3, R39, R4, R69, 0x2, P3 ;  /* 0x0000000427039211 */ /* 0x000fca00018f1445 */
[----:B------:R2:W-:Y:S01]  /*b3f0*/  @!P1 ST.E.64 [R2.64], R104 ;  /* 0x0000006802009985 */ /* 0x0005e2000c101b06 */
[----:B------:R-:W-:-:S03]  /*b400*/  ISETP.GE.AND P1, PT, R44, c[0x0][0x3c8], PT ;  /* 0x0000f2002c007a0c */ /* 0x000fc60003f26270 */
[----:B------:R4:W-:Y:S01]  /*b410*/  @!P6 ST.E.64 [R6.64], R108 ;  /* 0x0000006c0600e985 */ /* 0x0009e2000c101b06 */
[----:B------:R-:W-:-:S04]  /*b420*/  @!P4 LEA R10, P6, R42, R0, 0x2 ;  /* 0x000000002a0ac211 */ /* 0x000fc800078c10ff */
[----:B------:R-:W-:Y:S02]  /*b430*/  @!P4 LEA.HI.X R11, R42, R4, R72, 0x2, P6 ;  /* 0x000000042a0bc211 */ /* 0x000fe400030f1448 */
[----:B--2---:R-:W-:-:S04]  /*b440*/  @!P5 LEA R2, P3, R40, R0, 0x2 ;  /* 0x000000002802d211 */ /* 0x004fc800078610ff */
[----:B------:R-:W-:Y:S02]  /*b450*/  @!P5 LEA.HI.X R3, R40, R4, R70, 0x2, P3 ;  /* 0x000000042803d211 */ /* 0x000fe400018f1446 */
[----:B------:R-:W-:-:S03]  /*b460*/  @!P2 LEA R8, P3, R43, R0, 0x2 ;  /* 0x000000002b08a211 */ /* 0x000fc600078610ff */
[----:B------:R2:W-:Y:S01]  /*b470*/  @!P5 ST.E.64 [R2.64], R112 ;  /* 0x000000700200d985 */ /* 0x0005e2000c101b06 */
[C---:B----4-:R-:W-:Y:S02]  /*b480*/  @!P1 LEA R6, P5, R44.reuse, R0, 0x2 ;  /* 0x000000002c069211 */ /* 0x050fe400078a10ff */
[-C--:B------:R-:W-:Y:S01]  /*b490*/  @!P2 LEA.HI.X R9, R43, R4.reuse, R73, 0x2, P3 ;  /* 0x000000042b09a211 */ /* 0x080fe200018f1449 */
[----:B------:R4:W-:Y:S01]  /*b4a0*/  @!P4 ST.E.64 [R10.64], R190 ;  /* 0x000000be0a00c985 */ /* 0x0009e2000c101b06 */
[----:B------:R-:W-:-:S03]  /*b4b0*/  @!P1 LEA.HI.X R7, R44, R4, R74, 0x2, P5 ;  /* 0x000000042c079211 */ /* 0x000fc600028f144a */
[----:B------:R4:W-:Y:S04]  /*b4c0*/  @!P2 ST.E.64 [R8.64], R188 ;  /* 0x000000bc0800a985 */ /* 0x0009e8000c101b06 */
[----:B------:R4:W-:Y:S01]  /*b4d0*/  @!P1 ST.E.64 [R6.64], R124 ;  /* 0x0000007c06009985 */ /* 0x0009e2000c101b06 */
[----:B--2---:R-:W-:-:S04]  /*b4e0*/  @!P0 LEA R2, P3, R45, R0, 0x2 ;  /* 0x000000002d028211 */ /* 0x004fc800078610ff */
[----:B------:R-:W-:-:S05]  /*b4f0*/  @!P0 LEA.HI.X R3, R45, R4, R75, 0x2, P3 ;  /* 0x000000042d038211 */ /* 0x000fca00018f144b */
[----:B------:R4:W-:Y:S04]  /*b500*/  @!P0 ST.E.64 [R2.64], R76 ;  /* 0x0000004c02008985 */ /* 0x0009e8000c101b06 */
.L_x_57:
[----:B------:R-:W-:Y:S05]  /*b510*/  BSYNC B0 ;  /* 0x0000000000007941 */ /* 0x000fea0003800000 */
.L_x_56:
[----:B------:R-:W-:Y:S05]  /*b520*/  BRA.DIV ~URZ, `(.L_x_58) ;  /* 0x00002dc27f007947 */ /* 0x000fea000b800000 */
[----:B--2---:R2:W1:Y:S04]  /*b530*/  SHFL.IDX PT, R4, R12, 0x1, 0x1c1f ;  /* 0x003c1f000c047f89 */ /* 0x00446800000e0000 */
[----:B----4-:R2:W4:Y:S02]  /*b540*/  SHFL.IDX PT, R0, R14, 0x1, 0x1c1f ;  /* 0x003c1f000e007f89 */ /* 0x01052400000e0000 */
.L_x_106:
[----:B------:R-:W-:-:S13]  /*b550*/  ISETP.NE.AND P0, PT, R130, RZ, PT ;  /* 0x000000ff8200720c */ /* 0x000fda0003f05270 */
[----:B------:R-:W-:Y:S05]  /*b560*/  @P0 BRA `(.L_x_53) ;  /* 0x000017f000000947 */ /* 0x000fea0003800000 */
[----:B------:R-:W5:Y:S01]  /*b570*/  LDL R5, [R1+0x3c] ;  /* 0x00003c0001057983 */ /* 0x000f620000100800 */
[----:B------:R-:W-:Y:S02]  /*b580*/  ISETP.GE.AND P4, PT, R17, c[0x0][0x3c8], PT ;  /* 0x0000f20011007a0c */ /* 0x000fe40003f86270 */
[----:B------:R-:W-:Y:S02]  /*b590*/  ISETP.GE.AND P5, PT, R13, c[0x0][0x3c8], PT ;  /* 0x0000f2000d007a0c */ /* 0x000fe40003fa6270 */
[----:B------:R-:W-:Y:S02]  /*b5a0*/  ISETP.GE.AND P3, PT, R16, c[0x0][0x3c8], PT ;  /* 0x0000f20010007a0c */ /* 0x000fe40003f66270 */
[----:B------:R-:W-:Y:S02]  /*b5b0*/  ISETP.GE.AND P2, PT, R18, c[0x0][0x3c8], PT ;  /* 0x0000f20012007a0c */ /* 0x000fe40003f46270 */
[----:B------:R-:W-:-:S05]  /*b5c0*/  ISETP.GE.AND P1, PT, R19, c[0x0][0x3c8], PT ;  /* 0x0000f20013007a0c */ /* 0x000fca0003f26270 */
[----:B-12-4-:R-:W-:Y:S02]  /*b5d0*/  @!P4 LEA R12, P6, R17, R0, 0x2 ;  /* 0x00000000110cc211 */ /* 0x016fe400078c10ff */
[----:B-----5:R-:W-:-:S13]  /*b5e0*/  ISETP.GE.AND P0, PT, R5, c[0x0][0x3c8], PT ;  /* 0x0000f20005007a0c */ /* 0x020fda0003f06270 */
[----:B------:R-:W-:Y:S02]  /*b5f0*/  @!P0 IMAD.MOV.U32 R2, RZ, RZ, R0 ;  /* 0x000000ffff028224 */ /* 0x000fe400078e0000 */
[----:B------:R-:W-:-:S04]  /*b600*/  @!P0 IMAD.MOV.U32 R3, RZ, RZ, R4 ;  /* 0x000000ffff038224 */ /* 0x000fc800078e0004 */
[----:B------:R-:W-:-:S05]  /*b610*/  @!P0 IMAD.WIDE R2, R5, 0x4, R2 ;  /* 0x0000000405028825 */ /* 0x000fca00078e0202 */
[----:B------:R1:W-:Y:S01]  /*b620*/  @!P0 ST.E.64 [R2.64], R158 ;  /* 0x0000009e02008985 */ /* 0x0003e2000c101b06 */
[----:B---3--:R-:W-:-:S04]  /*b630*/  @!P5 LEA R14, P0, R13, R0, 0x2 ;  /* 0x000000000d0ed211 */ /* 0x008fc800078010ff */
[----:B------:R-:W-:-:S05]  /*b640*/  @!P5 LEA.HI.X R15, R13, R4, R15, 0x2, P0 ;  /* 0x000000040d0fd211 */ /* 0x000fca00000f140f */
[----:B------:R-:W-:Y:S01]  /*b650*/  @!P5 ST.E.64 [R14.64], R204 ;  /* 0x000000cc0e00d985 */ /* 0x000fe2000c101b06 */
[----:B------:R-:W-:Y:S02]  /*b660*/  ISETP.GE.AND P5, PT, R23, c[0x0][0x3c8], PT ;  /* 0x0000f20017007a0c */ /* 0x000fe40003fa6270 */
[----:B-1----:R-:W-:Y:S02]  /*b670*/  P2R R2, PR, RZ, 0x40 ;  /* 0x00000040ff027803 */ /* 0x002fe40000000000 */
[----:B------:R-:W-:Y:S02]  /*b680*/  @!P3 LEA R10, P6, R16, R0, 0x2 ;  /* 0x00000000100ab211 */ /* 0x000fe400078c10ff */
[----:B------:R-:W-:Y:S02]  /*b690*/  ISETP.NE.AND P0, PT, R2, RZ, PT ;  /* 0x000000ff0200720c */ /* 0x000fe40003f05270 */
[-C--:B------:R-:W-:Y:S02]  /*b6a0*/  @!P3 LEA.HI.X R11, R16, R4.reuse, R46, 0x2, P6 ;  /* 0x00000004100bb211 */ /* 0x080fe400030f142e */
[----:B------:R-:W-:-:S02]  /*b6b0*/  @!P4 LEA.HI.X R13, R17, R4, R47, 0x2, P0 ;  /* 0x00000004110dc211 */ /* 0x000fc400000f142f */
[----:B------:R-:W-:Y:S02]  /*b6c0*/  ISETP.GE.AND P0, PT, R20, c[0x0][0x3c8], PT ;  /* 0x0000f20014007a0c */ /* 0x000fe40003f06270 */
[----:B------:R-:W-:Y:S01]  /*b6d0*/  @!P2 LEA R8, P6, R18, R0, 0x2 ;  /* 0x000000001208a211 */ /* 0x000fe200078c10ff */
[----:B------:R1:W-:Y:S01]  /*b6e0*/  @!P4 ST.E.64 [R12.64], R198 ;  /* 0x000000c60c00c985 */ /* 0x0003e2000c101b06 */
[----:B------:R-:W-:Y:S02]  /*b6f0*/  ISETP.GE.AND P4, PT, R22, c[0x0][0x3c8], PT ;  /* 0x0000f20016007a0c */ /* 0x000fe40003f86270 */
[----:B------:R-:W-:Y:S01]  /*b700*/  @!P2 LEA.HI.X R9, R18, R4, R48, 0x2, P6 ;  /* 0x000000041209a211 */ /* 0x000fe200030f1430 */
[----:B------:R2:W-:Y:S01]  /*b710*/  @!P3 ST.E.64 [R10.64], R192 ;  /* 0x000000c00a00b985 */ /* 0x0005e2000c101b06 */
[C---:B------:R-:W-:Y:S02]  /*b720*/  @!P1 LEA R6, P6, R19.reuse, R0, 0x2 ;  /* 0x0000000013069211 */ /* 0x040fe400078c10ff */
[----:B------:R-:W-:Y:S01]  /*b730*/  ISETP.GE.AND P3, PT, R24, c[0x0][0x3c8], PT ;  /* 0x0000f20018007a0c */ /* 0x000fe20003f66270 */
[----:B------:R3:W-:Y:S01]  /*b740*/  @!P2 ST.E.64 [R8.64], R146 ;  /* 0x000000920800a985 */ /* 0x0007e2000c101b06 */
[----:B------:R-:W-:-:S02]  /*b750*/  @!P1 LEA.HI.X R7, R19, R4, R49, 0x2, P6 ;  /* 0x0000000413079211 */ /* 0x000fc400030f1431 */
[C---:B------:R-:W-:Y:S02]  /*b760*/  @!P0 LEA R2, P6, R20.reuse, R0, 0x2 ;  /* 0x0000000014028211 */ /* 0x040fe400078c10ff */
[----:B------:R-:W-:Y:S01]  /*b770*/  ISETP.GE.AND P2, PT, R25, c[0x0][0x3c8], PT ;  /* 0x0000f20019007a0c */ /* 0x000fe20003f46270 */
[----:B------:R4:W-:Y:S01]  /*b780*/  @!P1 ST.E.64 [R6.64], R138 ;  /* 0x0000008a06009985 */ /* 0x0009e2000c101b06 */
[----:B------:R-:W-:Y:S02]  /*b790*/  @!P0 LEA.HI.X R3, R20, R4, R50, 0x2, P6 ;  /* 0x0000000414038211 */ /* 0x000fe400030f1432 */
[----:B------:R-:W-:-:S03]  /*b7a0*/  ISETP.GE.AND P6, PT, R21, c[0x0][0x3c8], PT ;  /* 0x0000f20015007a0c */ /* 0x000fc60003fc6270 */
[----:B------:R5:W-:Y:S01]  /*b7b0*/  @!P0 ST.E.64 [R2.64], R100 ;  /* 0x0000006402008985 */ /* 0x000be2000c101b06 */
[----:B-1----:R-:W-:-:S09]  /*b7c0*/  @!P5 LEA R12, P1, R23, R0, 0x2 ;  /* 0x00000000170cd211 */ /* 0x002fd200078210ff */
[----:B------:R-:W-:Y:S02]  /*b7d0*/  @!P6 LEA R14, P0, R21, R0, 0x2 ;  /* 0x00000000150ee211 */ /* 0x000fe400078010ff */
[-C--:B------:R-:W-:Y:S02]  /*b7e0*/  @!P5 LEA.HI.X R13, R23, R4.reuse, R53, 0x2, P1 ;  /* 0x00000004170dd211 */ /* 0x080fe400008f1435 */
[----:B------:R-:W-:Y:S02]  /*b7f0*/  @!P6 LEA.HI.X R15, R21, R4, R51, 0x2, P0 ;  /* 0x00000004150fe211 */ /* 0x000fe400000f1433 */
[----:B--2---:R-:W-:Y:S02]  /*b800*/  @!P4 LEA R10, P0, R22, R0, 0x2 ;  /* 0x00000000160ac211 */ /* 0x004fe400078010ff */
[----:B------:R-:W-:Y:S01]  /*b810*/  ISETP.GE.AND P1, PT, R26, c[0x0][0x3c8], PT ;  /* 0x0000f2001a007a0c */ /* 0x000fe20003f26270 */
[----:B------:R1:W-:Y:S01]  /*b820*/  @!P6 ST.E.64 [R14.64], R206 ;  /* 0x000000ce0e00e985 */ /* 0x0003e2000c101b06 */
[----:B------:R-:W-:-:S02]  /*b830*/  @!P4 LEA.HI.X R11, R22, R4, R52, 0x2, P0 ;  /* 0x00000004160bc211 */ /* 0x000fc400000f1434 */
[C---:B---3--:R-:W-:Y:S01]  /*b840*/  @!P3 LEA R8, P0, R24.reuse, R0, 0x2 ;  /* 0x000000001808b211 */ /* 0x048fe200078010ff */
[----:B------:R2:W-:Y:S01]  /*b850*/  @!P5 ST.E.64 [R12.64], R200 ;  /* 0x000000c80c00d985 */ /* 0x0005e2000c101b06 */
[----:B------:R-:W-:Y:S02]  /*b860*/  ISETP.GE.AND P6, PT, R27, c[0x0][0x3c8], PT ;  /* 0x0000f2001b007a0c */ /* 0x000fe40003fc6270 */
[----:B------:R-:W-:Y:S01]  /*b870*/  @!P3 LEA.HI.X R9, R24, R4, R54, 0x2, P0 ;  /* 0x000000041809b211 */ /* 0x000fe200000f1436 */
[----:B------:R3:W-:Y:S01]  /*b880*/  @!P4 ST.E.64 [R10.64], R194 ;  /* 0x000000c20a00c985 */ /* 0x0007e2000c101b06 */
[----:B----4-:R-:W-:Y:S02]  /*b890*/  @!P2 LEA R6, P0, R25, R0, 0x2 ;  /* 0x000000001906a211 */ /* 0x010fe400078010ff */
[----:B------:R-:W-:Y:S01]  /*b8a0*/  ISETP.GE.AND P5, PT, R29, c[0x0][0x3c8], PT ;  /* 0x0000f2001d007a0c */ /* 0x000fe20003fa6270 */
[----:B------:R4:W-:Y:S01]  /*b8b0*/  @!P3 ST.E.64 [R8.64], R150 ;  /* 0x000000960800b985 */ /* 0x0009e2000c101b06 */
[----:B------:R-:W-:-:S02]  /*b8c0*/  @!P2 LEA.HI.X R7, R25, R4, R55, 0x2, P0 ;  /* 0x000000041907a211 */ /* 0x000fc400000f1437 */
[----:B-----5:R-:W-:Y:S02]  /*b8d0*/  @!P1 LEA R2, P0, R26, R0, 0x2 ;  /* 0x000000001a029211 */ /* 0x020fe400078010ff */
[----:B------:R-:W-:Y:S01]  /*b8e0*/  ISETP.GE.AND P4, PT, R28, c[0x0][0x3c8], PT ;  /* 0x0000f2001c007a0c */ /* 0x000fe20003f86270 */
[----:B------:R5:W-:Y:S01]  /*b8f0*/  @!P2 ST.E.64 [R6.64], R128 ;  /* 0x000000800600a985 */ /* 0x000be2000c101b06 */
[----:B------:R-:W-:Y:S02]  /*b900*/  @!P1 LEA.HI.X R3, R26, R4, R56, 0x2, P0 ;  /* 0x000000041a039211 */ /* 0x000fe400000f1438 */
[----:B------:R-:W-:Y:S02]  /*b910*/  ISETP.GE.AND P3, PT, R30, c[0x0][0x3c8], PT ;  /* 0x0000f2001e007a0c */ /* 0x000fe40003f66270 */
[----:B------:R-:W-:Y:S01]  /*b920*/  ISETP.GE.AND P2, PT, R31, c[0x0][0x3c8], PT ;  /* 0x0000f2001f007a0c */ /* 0x000fe20003f46270 */
[----:B------:R5:W-:Y:S01]  /*b930*/  @!P1 ST.E.64 [R2.64], R116 ;  /* 0x0000007402009985 */ /* 0x000be2000c101b06 */
[----:B-1----:R-:W-:-:S02]  /*b940*/  @!P6 LEA R14, P0, R27, R0, 0x2 ;  /* 0x000000001b0ee211 */ /* 0x002fc400078010ff */
[----:B--2---:R-:W-:Y:S02]  /*b950*/  @!P5 LEA R12, P1, R29, R0, 0x2 ;  /* 0x000000001d0cd211 */ /* 0x004fe400078210ff */
[----:B------:R-:W-:Y:S02]  /*b960*/  @!P6 LEA.HI.X R15, R27, R4, R57, 0x2, P0 ;  /* 0x000000041b0fe211 */ /* 0x000fe400000f1439 */
[----:B---3--:R-:W-:Y:S02]  /*b970*/  @!P4 LEA R10, P0, R28, R0, 0x2 ;  /* 0x000000001c0ac211 */ /* 0x008fe400078010ff */
[-C--:B------:R-:W-:Y:S01]  /*b980*/  @!P5 LEA.HI.X R13, R29, R4.reuse, R59, 0x2, P1 ;  /* 0x000000041d0dd211 */ /* 0x080fe200008f143b */
[----:B------:R1:W-:Y:S01]  /*b990*/  @!P6 ST.E.64 [R14.64], R208 ;  /* 0x000000d00e00e985 */ /* 0x0003e2000c101b06 */
[----:B------:R-:W-:Y:S02]  /*b9a0*/  ISETP.GE.AND P1, PT, R32, c[0x0][0x3c8], PT ;  /* 0x0000f20020007a0c */ /* 0x000fe40003f26270 */
[----:B------:R-:W-:Y:S01]  /*b9b0*/  @!P4 LEA.HI.X R11, R28, R4, R58, 0x2, P0 ;  /* 0x000000041c0bc211 */ /* 0x000fe200000f143a */
[----:B------:R2:W-:Y:S01]  /*b9c0*/  @!P5 ST.E.64 [R12.64], R202 ;  /* 0x000000ca0c00d985 */ /* 0x0005e2000c101b06 */
[----:B----4-:R-:W-:-:S02]  /*b9d0*/  @!P3 LEA R8, P0, R30, R0, 0x2 ;  /* 0x000000001e08b211 */ /* 0x010fc400078010ff */
[----:B------:R-:W-:Y:S01]  /*b9e0*/  ISETP.GE.AND P6, PT, R33, c[0x0][0x3c8], PT ;  /* 0x0000f20021007a0c */ /* 0x000fe20003fc6270 */
[----:B------:R3:W-:Y:S01]  /*b9f0*/  @!P4 ST.E.64 [R10.64], R196 ;  /* 0x000000c40a00c985 */ /* 0x0007e2000c101b06 */
[----:B------:R-:W-:Y:S02]  /*ba00*/  @!P3 LEA.HI.X R9, R30, R4, R60, 0x2, P0 ;  /* 0x000000041e09b211 */ /* 0x000fe400000f143c */
[----:B-----5:R-:W-:Y:S02]  /*ba10*/  @!P2 LEA R6, P0, R31, R0, 0x2 ;  /* 0x000000001f06a211 */ /* 0x020fe400078010ff */
[----:B------:R-:W-:Y:S01]  /*ba20*/  ISETP.GE.AND P5, PT, R35, c[0x0][0x3c8], PT ;  /* 0x0000f20023007a0c */ /* 0x000fe20003fa6270 */
[----:B------:R4:W-:Y:S01]  /*ba30*/  @!P3 ST.E.64 [R8.64], R154 ;  /* 0x0000009a0800b985 */ /* 0x0009e2000c101b06 */
[----:B------:R-:W-:Y:S02]  /*ba40*/  @!P2 LEA.HI.X R7, R31, R4, R61, 0x2, P0 ;  /* 0x000000041f07a211 */ /* 0x000fe400000f143d */
[----:B------:R-:W-:-:S02]  /*ba50*/  @!P1 LEA R2, P0, R32, R0, 0x2 ;  /* 0x0000000020029211 */ /* 0x000fc400078010ff */
[----:B------:R-:W-:Y:S01]  /*ba60*/  ISETP.GE.AND P4, PT, R34, c[0x0][0x3c8], PT ;  /* 0x0000f20022007a0c */ /* 0x000fe20003f86270 */
[----:B------:R5:W-:Y:S01]  /*ba70*/  @!P2 ST.E.64 [R6.64], R142 ;  /* 0x0000008e0600a985 */ /* 0x000be2000c101b06 */
[----:B------:R-:W-:Y:S02]  /*ba80*/  @!P1 LEA.HI.X R3, R32, R4, R62, 0x2, P0 ;  /* 0x0000000420039211 */ /* 0x000fe400000f143e */
[----:B------:R-:W-:Y:S02]  /*ba90*/  ISETP.GE.AND P3, PT, R36, c[0x0][0x3c8], PT ;  /* 0x0000f20024007a0c */ /* 0x000fe40003f66270 */
[----:B------:R-:W-:Y:S01]  /*baa0*/  ISETP.GE.AND P2, PT, R37, c[0x0][0x3c8], PT ;  /* 0x0000f20025007a0c */ /* 0x000fe20003f46270 */
[----:B------:R5:W-:Y:S01]  /*bab0*/  @!P1 ST.E.64 [R2.64], R120 ;  /* 0x0000007802009985 */ /* 0x000be2000c101b06 */
[-C--:B-1----:R-:W-:Y:S02]  /*bac0*/  @!P6 LEA R14, P0, R33, R0.reuse, 0x2 ;  /* 0x00000000210ee211 */ /* 0x082fe400078010ff */
[----:B--2---:R-:W-:-:S02]  /*bad0*/  @!P5 LEA R12, P1, R35, R0, 0x2 ;  /* 0x00000000230cd211 */ /* 0x004fc400078210ff */
        /* <DEDUP_REMOVED lines=31> */
[----:B----4-:R-:W-:-:S03]  /*bcd0*/  @!P3 LEA R8, P0, R42, R0, 0x2 ;  /* 0x000000002a08b211 */ /* 0x010fc600078010ff */
[----:B------:R1:W-:Y:S01]  /*bce0*/  @!P4 ST.E.64 [R10.64], R114 ;  /* 0x000000720a00c985 */ /* 0x0003e2000c101b06 */
[----:B------:R-:W-:Y:S02]  /*bcf0*/  @!P3 LEA.HI.X R9, R42, R4, R72, 0x2, P0 ;  /* 0x000000042a09b211 */ /* 0x000fe400000f1448 */
[----:B-----5:R-:W-:-:S03]  /*bd00*/  @!P2 LEA R6, P0, R43, R0, 0x2 ;  /* 0x000000002b06a211 */ /* 0x020fc600078010ff */
[----:B------:R1:W-:Y:S01]  /*bd10*/  @!P3 ST.E.64 [R8.64], R118 ;  /* 0x000000760800b985 */ /* 0x0003e2000c101b06 */
[----:B------:R-:W-:Y:S02]  /*bd20*/  @!P2 LEA.HI.X R7, R43, R4, R73, 0x2, P0 ;  /* 0x000000042b07a211 */ /* 0x000fe400000f1449 */
[----:B------:R-:W-:-:S03]  /*bd30*/  @!P1 LEA R2, P0, R44, R0, 0x2 ;  /* 0x000000002c029211 */ /* 0x000fc600078010ff */
[----:B------:R1:W-:Y:S01]  /*bd40*/  @!P2 ST.E.64 [R6.64], R122 ;  /* 0x0000007a0600a985 */ /* 0x0003e2000c101b06 */
[----:B------:R-:W-:Y:S02]  /*bd50*/  @!P1 LEA.HI.X R3, R44, R4, R74, 0x2, P0 ;  /* 0x000000042c039211 */ /* 0x000fe400000f144a */
[----:B------:R-:W-:-:S03]  /*bd60*/  ISETP.GE.AND P0, PT, R45, c[0x0][0x3c8], PT ;  /* 0x0000f2002d007a0c */ /* 0x000fc60003f06270 */
[----:B------:R1:W-:Y:S10]  /*bd70*/  @!P1 ST.E.64 [R2.64], R126 ;  /* 0x0000007e02009985 */ /* 0x0003f4000c101b06 */
[----:B------:R-:W-:Y:S05]  /*bd80*/  @P0 BRA `(.L_x_53) ;  /* 0x00000fd000000947 */ /* 0x000fea0003800000 */
[----:B-1----:R-:W-:-:S04]  /*bd90*/  LEA R2, P0, R45, R0, 0x2 ;  /* 0x000000002d027211 */ /* 0x002fc800078010ff */
[----:B------:R-:W-:-:S05]  /*bda0*/  LEA.HI.X R3, R45, R4, R75, 0x2, P0 ;  /* 0x000000042d037211 */ /* 0x000fca00000f144b */
[----:B------:R1:W-:Y:S01]  /*bdb0*/  ST.E.64 [R2.64], R78 ;  /* 0x0000004e02007985 */ /* 0x0003e2000c101b06 */
[----:B------:R-:W-:Y:S05]  /*bdc0*/  BRA `(.L_x_53) ;  /* 0x00000f9000007947 */ /* 0x000fea0003800000 */
.L_x_38:
[----:B------:R-:W2:Y:S04]  /*bdd0*/  LDL.LU R0, [R1+0x6c] ;  /* 0x00006c0001007983 */ /* 0x000ea80000300800 */
[----:B------:R-:W3:Y:S04]  /*bde0*/  LDL R7, [R1+0x40] ;  /* 0x0000400001077983 */ /* 0x000ee80000100800 */
[----:B-1----:R-:W4:Y:S01]  /*bdf0*/  LDL R6, [R1+0x5c] ;  /* 0x00005c0001067983 */ /* 0x002f220000100800 */
[----:B------:R-:W-:Y:S01]  /*be00*/  ISETP.NE.U32.AND P0, PT, RZ, c[0x0][0x508], PT ;  /* 0x00014200ff007a0c */ /* 0x000fe20003f05070 */
[----:B------:R-:W-:Y:S01]  /*be10*/  IMAD.MOV.U32 R4, RZ, RZ, 0x4 ;  /* 0x00000004ff047424 */ /* 0x000fe200078e00ff */
[----:B------:R-:W-:Y:S01]  /*be20*/  ISETP.NE.U32.AND P2, PT, RZ, c[0x0][0x500], PT ;  /* 0x00014000ff007a0c */ /* 0x000fe20003f45070 */
[----:B------:R-:W-:Y:S01]  /*be30*/  IMAD.MOV.U32 R8, RZ, RZ, RZ ;  /* 0x000000ffff087224 */ /* 0x000fe200078e00ff */
[----:B------:R-:W-:Y:S01]  /*be40*/  ISETP.NE.AND.EX P1, PT, RZ, c[0x0][0x50c], PT, P0 ;  /* 0x00014300ff007a0c */ /* 0x000fe20003f25300 */
[----:B------:R-:W-:Y:S01]  /*be50*/  IMAD.MOV.U32 R19, RZ, RZ, c[0x0][0x388] ;  /* 0x0000e200ff137624 */ /* 0x000fe200078e00ff */
[----:B------:R-:W-:-:S11]  /*be60*/  ISETP.NE.AND.EX P2, PT, RZ, c[0x0][0x504], PT, P2 ;  /* 0x00014100ff007a0c */ /* 0x000fd60003f45320 */
[C---:B---3--:R-:W-:Y:S01]  /*be70*/  @P1 LEA R2, P0, R7.reuse, c[0x0][0x508], 0x2 ;  /* 0x0001420007021a11 */ /* 0x048fe200078010ff */
[----:B------:R-:W-:-:S03]  /*be80*/  IMAD.WIDE R4, R7, R4, c[0x0][0x500] ;  /* 0x0001400007047625 */ /* 0x000fc600078e0204 */
[----:B----4-:R-:W-:Y:S02]  /*be90*/  @P1 LEA.HI.X R3, R7, c[0x0][0x50c], R6, 0x2, P0 ;  /* 0x0001430007031a11 */ /* 0x010fe400000f1406 */
[----:B------:R1:W5:Y:S04]  /*bea0*/  @P2 LDG.E R8, [R4.64] ;  /* 0x0000000604082981 */ /* 0x000368000c1e1900 */
[----:B------:R1:W5:Y:S01]  /*beb0*/  @P1 LDG.E R19, [R2.64] ;  /* 0x0000000602131981 */ /* 0x000362000c1e1900 */
[----:B--2---:R-:W-:-:S04]  /*bec0*/  ISETP.NE.AND P0, PT, R0, RZ, PT ;  /* 0x000000ff0000720c */ /* 0x004fc80003f05270 */
[----:B------:R-:W-:Y:S01]  /*bed0*/  SEL R18, R0, c[0x0][0x3d4], P0 ;  /* 0x0000f50000127a07 */ /* 0x000fe20000000000 */
[----:B------:R-:W-:Y:S05]  /*bee0*/  @P1 BRA `(.L_x_59) ;  /* 0x0000004000001947 */ /* 0x000fea0003800000 */
[----:B------:R-:W-:Y:S05]  /*bef0*/  @!P2 BRA `(.L_x_59) ;  /* 0x000000300000a947 */ /* 0x000fea0003800000 */
[----:B------:R2:W3:Y:S04]  /*bf00*/  LDG.E R0, [R4.64] ;  /* 0x0000000604007981 */ /* 0x0004e8000c1e1900 */
[----:B-12---:R-:W3:Y:S02]  /*bf10*/  LDG.E R4, [R4.64+0x4] ;  /* 0x0000040604047981 */ /* 0x006ee4000c1e1900 */
[----:B---3-5:R-:W-:Y:S02]  /*bf20*/  IADD3 R19, -R0, R4, RZ ;  /* 0x0000000400137210 */ /* 0x028fe40007ffe1ff */
.L_x_59:
[----:B-1----:R-:W1:Y:S01]  /*bf30*/  S2R R3, SR_TID.X ;  /* 0x0000000000037919 */ /* 0x002e620000002100 */
[----:B------:R-:W-:Y:S01]  /*bf40*/  BSSY B0, `(.L_x_60) ;  /* 0x0000038000007945 */ /* 0x000fe20003800000 */
[----:B------:R-:W-:Y:S02]  /*bf50*/  SEL R14, R7, RZ, !P2 ;  /* 0x000000ff070e7207 */ /* 0x000fe40005000000 */
[----:B------:R-:W-:-:S02]  /*bf60*/  SEL R20, R6, RZ, !P2 ;  /* 0x000000ff06147207 */ /* 0x000fc40005000000 */
[----:B-----5:R-:W-:Y:S02]  /*bf70*/  SHF.R.S32.HI R17, RZ, 0x1f, R8 ;  /* 0x0000001fff117819 */ /* 0x020fe40000011408 */
[----:B-1----:R-:W-:-:S13]  /*bf80*/  ISETP.GT.AND P0, PT, R3, 0x7f, PT ;  /* 0x0000007f0300780c */ /* 0x002fda0003f04270 */
[----:B------:R-:W-:Y:S05]  /*bf90*/  @P0 BRA `(.L_x_61) ;  /* 0x0000032000000947 */ /* 0x000fea0003800000 */
[----:B------:R-:W2:Y:S01]  /*bfa0*/  LDL R2, [R1+0x4c] ;  /* 0x00004c0001027983 */ /* 0x000ea20000100800 */
[----:B------:R-:W-:Y:S01]  /*bfb0*/  IMAD R0, R19, c[0x0][0x4e8], RZ ;  /* 0x00013a0013007a24 */ /* 0x000fe200078e02ff */
[----:B--2---:R-:W-:-:S04]  /*bfc0*/  LEA R9, R2, R3, 0x7 ;  /* 0x0000000302097211 */ /* 0x004fc800078e38ff */
[----:B------:R-:W-:-:S13]  /*bfd0*/  ISETP.GE.AND P0, PT, R9, R0, PT ;  /* 0x000000000900720c */ /* 0x000fda0003f06270 */
[----:B------:R-:W-:Y:S05]  /*bfe0*/  @P0 BRA `(.L_x_61) ;  /* 0x000002d000000947 */ /* 0x000fea0003800000 */
[----:B------:R-:W2:Y:S04]  /*bff0*/  LDL R2, [R1+0x58] ;  /* 0x0000580001027983 */ /* 0x000ea80000100800 */
[----:B------:R-:W3:Y:S01]  /*c000*/  LDL.LU R21, [R1+0x90] ;  /* 0x0000900001157983 */ /* 0x000ee20000300800 */
[----:B------:R-:W-:Y:S01]  /*c010*/  IMAD.MOV.U32 R0, RZ, RZ, 0x368 ;  /* 0x00000368ff007424 */ /* 0x000fe200078e00ff */
[----:B------:R-:W-:-:S04]  /*c020*/  ISETP.GT.AND P2, PT, R18, 0x1, PT ;  /* 0x000000011200780c */ /* 0x000fc80003f44270 */
[----:B------:R-:W-:-:S04]  /*c030*/  SEL R0, R0, 0x328, P2 ;  /* 0x0000032800007807 */ /* 0x000fc80001000000 */
[----:B------:R1:W4:Y:S08]  /*c040*/  LDC.64 R6, c[0x0][R0+0x170] ;  /* 0x00005c0000067b82 */ /* 0x0003300000000a00 */
[----:B------:R1:W2:Y:S08]  /*c050*/  LDC.64 R4, c[0x0][R0+0x168] ;  /* 0x00005a0000047b82 */ /* 0x0002b00000000a00 */
[----:B------:R1:W5:Y:S08]  /*c060*/  LDC.64 R12, c[0x0][R0+0x178] ;  /* 0x00005e00000c7b82 */ /* 0x0003700000000a00 */
[----:B------:R1:W2:Y:S02]  /*c070*/  LDC.64 R10, c[0x0][R0+0x160] ;  /* 0x00005800000a7b82 */ /* 0x0002a40000000a00 */
[----:B-1----:R-:W-:-:S02]  /*c080*/  IMAD.MOV.U32 R0, RZ, RZ, c[0x0][0x4e8] ;  /* 0x00013a00ff007624 */ /* 0x002fc400078e00ff */
[----:B----4-:R-:W-:-:S03]  /*c090*/  IMAD R7, R7, R14, RZ ;  /* 0x0000000e07077224 */ /* 0x010fc600078e02ff */
[----:B------:R-:W-:Y:S01]  /*c0a0*/  ISETP.NE.AND P0, PT, R0, 0x1, PT ;  /* 0x000000010000780c */ /* 0x000fe20003f05270 */
[----:B------:R-:W-:Y:S01]  /*c0b0*/  IMAD R7, R6, R20, R7 ;  /* 0x0000001406077224 */ /* 0x000fe200078e0207 */
[----:B------:R-:W-:-:S11]  /*c0c0*/  MOV R0, R9 ;  /* 0x0000000900007202 */ /* 0x000fd60000000f00 */
[----:B------:R-:W-:-:S05]  /*c0d0*/  @P0 IMAD.HI.U32 R16, R9, c[0x0][0x4ec], RZ ;  /* 0x00013b0009100a27 */ /* 0x000fca00078e00ff */
[----:B------:R-:W-:Y:S01]  /*c0e0*/  @P0 SHF.R.U32.HI R0, RZ, c[0x0][0x4f0], R16 ;  /* 0x00013c00ff000a19 */ /* 0x000fe20000011610 */
[-C--:B--2---:R-:W-:Y:S02]  /*c0f0*/  IMAD R15, R5, R2.reuse, RZ ;  /* 0x00000002050f7224 */ /* 0x084fe400078e02ff */
[----:B------:R-:W-:-:S04]  /*c100*/  IMAD.WIDE.U32 R4, R4, R2, RZ ;  /* 0x0000000204047225 */ /* 0x000fc800078e00ff */
[----:B------:R-:W-:Y:S01]  /*c110*/  IMAD.WIDE.U32 R2, R6, R14, RZ ;  /* 0x0000000e06027225 */ /* 0x000fe200078e00ff */
[----:B---3--:R-:W-:-:S03]  /*c120*/  SEL R6, R21, RZ, P2 ;  /* 0x000000ff15067207 */ /* 0x008fc60001000000 */
[----:B------:R-:W-:Y:S01]  /*c130*/  IMAD.IADD R15, R5, 0x1, R15 ;  /* 0x00000001050f7824 */ /* 0x000fe200078e020f */
[----:B------:R-:W-:Y:S01]  /*c140*/  IADD3 R16, P1, P0, R2, R4, R8 ;  /* 0x0000000402107210 */ /* 0x000fe2000783e008 */
[----:B------:R-:W-:Y:S01]  /*c150*/  IMAD.MOV R2, RZ, RZ, -R0 ;  /* 0x000000ffff027224 */ /* 0x000fe200078e0a00 */
[----:B------:R-:W-:Y:S01]  /*c160*/  IADD3 R3, R3, R7, RZ ;  /* 0x0000000703037210 */ /* 0x000fe20007ffe0ff */
[-C--:B-----5:R-:W-:Y:S02]  /*c170*/  IMAD R7, R13, R6.reuse, RZ ;  /* 0x000000060d077224 */ /* 0x0a0fe400078e02ff */
[----:B------:R-:W-:-:S04]  /*c180*/  IMAD.WIDE.U32 R4, R12, R6, RZ ;  /* 0x000000060c047225 */ /* 0x000fc800078e00ff */
[----:B------:R-:W-:Y:S01]  /*c190*/  IMAD R2, R2, c[0x0][0x4e8], R9 ;  /* 0x00013a0002027a24 */ /* 0x000fe200078e0209 */
[----:B------:R-:W-:Y:S02]  /*c1a0*/  IADD3.X R9, R3, R15, R17, P1, P0 ;  /* 0x0000000f03097210 */ /* 0x000fe40000fe0411 */
[----:B------:R-:W-:Y:S01]  /*c1b0*/  IADD3 R5, R5, R7, RZ ;  /* 0x0000000705057210 */ /* 0x000fe20007ffe0ff */
[----:B------:R-:W-:Y:S01]  /*c1c0*/  IMAD.MOV.U32 R7, RZ, RZ, c[0x0][0x4a8] ;  /* 0x00012a00ff077624 */ /* 0x000fe200078e00ff */
[----:B------:R-:W-:Y:S02]  /*c1d0*/  IADD3 R4, P1, P0, R0, R16, R4 ;  /* 0x0000001000047210 */ /* 0x000fe4000783e004 */
[----:B------:R-:W-:Y:S01]  /*c1e0*/  SHF.R.S32.HI R3, RZ, 0x1f, R0 ;  /* 0x0000001fff037819 */ /* 0x000fe20000011400 */
[----:B------:R-:W-:Y:S01]  /*c1f0*/  IMAD R0, R11, R2, RZ ;  /* 0x000000020b007224 */ /* 0x000fe200078e02ff */
[----:B------:R-:W-:Y:S02]  /*c200*/  SHF.R.S32.HI R6, RZ, 0x1f, R2 ;  /* 0x0000001fff067819 */ /* 0x000fe40000011402 */
[----:B------:R-:W-:-:S03]  /*c210*/  IADD3.X R5, R3, R9, R5, P1, P0 ;  /* 0x0000000903057210 */ /* 0x000fc60000fe0405 */
[C---:B------:R-:W-:Y:S02]  /*c220*/  IMAD R0, R10.reuse, R6, R0 ;  /* 0x000000060a007224 */ /* 0x040fe400078e0200 */
[----:B------:R-:W-:Y:S01]  /*c230*/  IMAD.WIDE.U32 R2, R10, R2, R4 ;  /* 0x000000020a027225 */ /* 0x000fe200078e0004 */
[----:B------:R-:W-:Y:S02]  /*c240*/  MOV R5, c[0x0][0x4ac] ;  /* 0x00012b0000057a02 */ /* 0x000fe40000000f00 */
[----:B------:R-:W-:Y:S01]  /*c250*/  SEL R4, R7, c[0x0][0x450], P2 ;  /* 0x0001140007047a07 */ /* 0x000fe20001000000 */
[----:B------:R-:W-:Y:S01]  /*c260*/  IMAD.IADD R0, R3, 0x1, R0 ;  /* 0x0000000103007824 */ /* 0x000fe200078e0200 */
[----:B------:R-:W-:Y:S02]  /*c270*/  SEL R5, R5, c[0x0][0x454], P2 ;  /* 0x0001150005057a07 */ /* 0x000fe40001000000 */
[----:B------:R-:W-:-:S04]  /*c280*/  LEA R4, P0, R2, R4, 0x2 ;  /* 0x0000000402047211 */ /* 0x000fc800078010ff */
[----:B------:R-:W-:Y:S02]  /*c290*/  LEA.HI.X R5, R2, R5, R0, 0x2, P0 ;  /* 0x0000000502057211 */ /* 0x000fe400000f1400 */
[----:B------:R-:W-:-:S05]  /*c2a0*/  MOV R0, 0xff800000 ;  /* 0xff80000000007802 */ /* 0x000fca0000000f00 */
[----:B------:R1:W-:Y:S02]  /*c2b0*/  STG.E [R4.64], R0 ;  /* 0x0000000004007986 */ /* 0x0003e4000c101906 */
.L_x_61:
[----:B------:R-:W-:Y:S05]  /*c2c0*/  BSYNC B0 ;  /* 0x0000000000007941 */ /* 0x000fea0003800000 */
.L_x_60:
[----:B------:R-:W-:-:S13]  /*c2d0*/  ISETP.GT.AND P0, PT, R18, 0x1, PT ;  /* 0x000000011200780c */ /* 0x000fda0003f04270 */
[----:B------:R-:W-:Y:S05]  /*c2e0*/  @P0 BRA `(.L_x_53) ;  /* 0x00000a7000000947 */ /* 0x000fea0003800000 */
[----:B-1----:R-:W2:Y:S04]  /*c2f0*/  LDL.LU R0, [R1+0x4c] ;  /* 0x00004c0001007983 */ /* 0x002ea80000300800 */
[----:B------:R-:W3:Y:S01]  /*c300*/  LDL.LU R7, [R1+0x58] ;  /* 0x0000580001077983 */ /* 0x000ee20000300800 */
[----:B------:R-:W-:Y:S01]  /*c310*/  MOV R2, c[0x0][0x4e8] ;  /* 0x00013a0000027a02 */ /* 0x000fe20000000f00 */
[----:B------:R-:W-:Y:S02]  /*c320*/  IMAD R5, R20, c[0x0][0x3f0], RZ ;  /* 0x0000fc0014057a24 */ /* 0x000fe400078e02ff */
[----:B------:R-:W1:Y:S01]  /*c330*/  S2R R3, SR_TID.X ;  /* 0x0000000000037919 */ /* 0x000e620000002100 */
[----:B------:R-:W-:Y:S02]  /*c340*/  ISETP.NE.AND P0, PT, R2, 0x1, PT ;  /* 0x000000010200780c */ /* 0x000fe40003f05270 */
[----:B-1----:R-:W-:-:S02]  /*c350*/  SHF.R.S32.HI R4, RZ, 0x1f, R3 ;  /* 0x0000001fff047819 */ /* 0x002fc40000011403 */
[----:B------:R-:W-:Y:S02]  /*c360*/  SHF.R.S32.HI R10, RZ, 0x1f, R3 ;  /* 0x0000001fff0a7819 */ /* 0x000fe40000011403 */
[-C--:B------:R-:W-:Y:S02]  /*c370*/  LEA.HI R4, R4, R3.reuse, RZ, 0x3 ;  /* 0x0000000304047211 */ /* 0x080fe400078f18ff */
[----:B------:R-:W-:Y:S02]  /*c380*/  LEA.HI R10, R10, R3, RZ, 0x3 ;  /* 0x000000030a0a7211 */ /* 0x000fe400078f18ff */
[----:B------:R-:W-:Y:S02]  /*c390*/  LOP3.LUT R4, R4, 0xfffffff8, RZ, 0xc0, !PT ;  /* 0xfffffff804047812 */ /* 0x000fe400078ec0ff */
[----:B------:R-:W-:-:S03]  /*c3a0*/  SHF.R.S32.HI R10, RZ, 0x3, R10 ;  /* 0x00000003ff0a7819 */ /* 0x000fc6000001140a */
[----:B------:R-:W-:Y:S02]  /*c3b0*/  IMAD.IADD R4, R3, 0x1, -R4 ;  /* 0x0000000103047824 */ /* 0x000fe400078e0a04 */
[----:B------:R-:W-:-:S03]  /*c3c0*/  IMAD.WIDE.U32 R2, R8, c[0x0][0x3a0], RZ ;  /* 0x0000e80008027a25 */ /* 0x000fc600078e00ff */
[----:B------:R-:W-:Y:S02]  /*c3d0*/  LEA R4, R4, R10, 0x5 ;  /* 0x0000000a04047211 */ /* 0x000fe400078e28ff */
[----:B--2---:R-:W-:Y:S01]  /*c3e0*/  MOV R9, R0 ;  /* 0x0000000000097202 */ /* 0x004fe20000000f00 */
[----:B------:R-:W-:-:S03]  /*c3f0*/  IMAD R0, R17, c[0x0][0x3a0], RZ ;  /* 0x0000e80011007a24 */ /* 0x000fc600078e02ff */
[C---:B------:R-:W-:Y:S01]  /*c400*/  LEA R13, R9.reuse, R10, 0x7 ;  /* 0x0000000a090d7211 */ /* 0x040fe200078e38ff */
[----:B------:R-:W-:Y:S02]  /*c410*/  IMAD R8, R8, c[0x0][0x3a4], R0 ;  /* 0x0000e90008087a24 */ /* 0x000fe400078e0200 */
[----:B------:R-:W-:-:S03]  /*c420*/  IMAD R4, R9, 0x80, R4 ;  /* 0x0000008009047824 */ /* 0x000fc600078e0204 */
[----:B------:R-:W-:Y:S01]  /*c430*/  IADD3 R3, R3, R8, RZ ;  /* 0x0000000803037210 */ /* 0x000fe20007ffe0ff */
[----:B------:R-:W-:-:S04]  /*c440*/  @P0 IMAD.HI.U32 R6, R4, c[0x0][0x4ec], RZ ;  /* 0x00013b0004060a27 */ /* 0x000fc800078e00ff */
[----:B---3--:R-:W-:-:S04]  /*c450*/  IMAD.WIDE.U32 R2, R7, c[0x0][0x3e8], R2 ;  /* 0x0000fa0007027a25 */ /* 0x008fc800078e0002 */
[----:B------:R-:W-:Y:S01]  /*c460*/  IMAD.MOV.U32 R0, RZ, RZ, R4 ;  /* 0x000000ffff007224 */ /* 0x000fe200078e0004 */
[----:B------:R-:W-:Y:S01]  /*c470*/  @P0 SHF.R.U32.HI R0, RZ, c[0x0][0x4f0], R6 ;  /* 0x00013c00ff000a19 */ /* 0x000fe20000011606 */
[----:B------:R-:W-:Y:S02]  /*c480*/  IMAD R3, R7, c[0x0][0x3ec], R3 ;  /* 0x0000fb0007037a24 */ /* 0x000fe400078e0203 */
[C---:B------:R-:W-:Y:S01]  /*c490*/  IMAD R7, R14.reuse, c[0x0][0x3f4], R5 ;  /* 0x0000fd000e077a24 */ /* 0x040fe200078e0205 */
[----:B------:R-:W-:Y:S01]  /*c4a0*/  SHF.R.S32.HI R6, RZ, 0x1f, R0 ;  /* 0x0000001fff067819 */ /* 0x000fe20000011400 */
[----:B------:R-:W-:Y:S01]  /*c4b0*/  IMAD.WIDE.U32 R2, R14, c[0x0][0x3f0], R2 ;  /* 0x0000fc000e027a25 */ /* 0x000fe200078e0002 */
[----:B------:R-:W-:-:S03]  /*c4c0*/  IADD3 R5, -R0, RZ, RZ ;  /* 0x000000ff00057210 */ /* 0x000fc60007ffe1ff */
[----:B------:R-:W-:Y:S01]  /*c4d0*/  IMAD R6, R6, c[0x0][0x3e0], RZ ;  /* 0x0000f80006067a24 */ /* 0x000fe200078e02ff */
[----:B------:R-:W-:Y:S01]  /*c4e0*/  IADD3 R3, R3, R7, RZ ;  /* 0x0000000703037210 */ /* 0x000fe20007ffe0ff */
[----:B------:R-:W-:Y:S02]  /*c4f0*/  IMAD R4, R5, c[0x0][0x4e8], R4 ;  /* 0x00013a0005047a24 */ /* 0x000fe400078e0204 */
[C---:B------:R-:W-:Y:S02]  /*c500*/  IMAD R6, R0.reuse, c[0x0][0x3e4], R6 ;  /* 0x0000f90000067a24 */ /* 0x040fe400078e0206 */
[----:B------:R-:W-:Y:S01]  /*c510*/  IMAD.WIDE.U32 R2, R0, c[0x0][0x3e0], R2 ;  /* 0x0000f80000027a25 */ /* 0x000fe200078e0002 */
[----:B------:R-:W-:-:S03]  /*c520*/  SHF.R.S32.HI R0, RZ, 0x1f, R4 ;  /* 0x0000001fff007819 */ /* 0x000fc60000011404 */
[----:B------:R-:W-:Y:S02]  /*c530*/  IMAD.IADD R3, R3, 0x1, R6 ;  /* 0x0000000103037824 */ /* 0x000fe400078e0206 */
[----:B------:R-:W-:Y:S02]  /*c540*/  IMAD R0, R0, c[0x0][0x3d8], RZ ;  /* 0x0000f60000007a24 */ /* 0x000fe400078e02ff */
[----:B------:R-:W-:-:S04]  /*c550*/  IMAD.WIDE.U32 R2, R4, c[0x0][0x3d8], R2 ;  /* 0x0000f60004027a25 */ /* 0x000fc800078e0002 */
[----:B------:R-:W-:Y:S01]  /*c560*/  IMAD R4, R4, c[0x0][0x3dc], R0 ;  /* 0x0000f70004047a24 */ /* 0x000fe200078e0200 */
[----:B------:R-:W-:-:S04]  /*c570*/  LEA R14, P0, R2, c[0x0][0x380], 0x1 ;  /* 0x0000e000020e7a11 */ /* 0x000fc800078008ff */
[----:B------:R-:W-:-:S04]  /*c580*/  IADD3 R4, R3, R4, RZ ;  /* 0x0000000403047210 */ /* 0x000fc80007ffe0ff */
[----:B------:R-:W-:Y:S01]  /*c590*/  LEA.HI.X R11, R2, c[0x0][0x384], R4, 0x1, P0 ;  /* 0x0000e100020b7a11 */ /* 0x000fe200000f0c04 */
[----:B------:R-:W-:Y:S05]  /*c5a0*/  BRA.DIV ~URZ, `(.L_x_62) ;  /* 0x00001e027f007947 */ /* 0x000fea000b800000 */
[----:B------:R1:W2:Y:S02]  /*c5b0*/  SHFL.IDX PT, R10, R11, RZ, 0x181f ;  /* 0x00181fff0b0a7589 */ /* 0x0002a400000e0000 */
.L_x_107:
[----:B------:R-:W-:Y:S05]  /*c5c0*/  BRA.DIV ~URZ, `(.L_x_63) ;  /* 0x00001e527f007947 */ /* 0x000fea000b800000 */
[----:B------:R3:W4:Y:S02]  /*c5d0*/  SHFL.IDX PT, R0, R14, RZ, 0x181f ;  /* 0x00181fff0e007589 */ /* 0x00072400000e0000 */
.L_x_108:
[----:B------:R-:W-:Y:S01]  /*c5e0*/  IMAD R12, R19, c[0x0][0x4e8], RZ ;  /* 0x00013a00130c7a24 */ /* 0x000fe200078e02ff */
[----:B------:R-:W-:Y:S04]  /*c5f0*/  BSSY B0, `(.L_x_64) ;  /* 0x000001a000007945 */ /* 0x000fe80003800000 */
[----:B------:R-:W-:-:S13]  /*c600*/  ISETP.GE.AND P0, PT, R13, R12, PT ;  /* 0x0000000c0d00720c */ /* 0x000fda0003f06270 */
[----:B------:R-:W-:Y:S05]  /*c610*/  @P0 BRA `(.L_x_65) ;  /* 0x0000017000000947 */ /* 0x000fea0003800000 */
[----:B------:R-:W5:Y:S04]  /*c620*/  LDL.64 R2, [R1+0x28] ;  /* 0x0000280001027983 */ /* 0x000f680000100a00 */
        /* <DEDUP_REMOVED lines=10> */
[-C--:B------:R-:W-:Y:S02]  /*c6d0*/  @!P3 LEA R8, P4, R2, R0.reuse, 0x1 ;  /* 0x000000000208b211 */ /* 0x080fe400078808ff */
[----:B------:R-:W-:Y:S02]  /*c6e0*/  @!P2 LEA R6, P6, R20, R0, 0x1 ;  /* 0x000000001406a211 */ /* 0x000fe400078c08ff */
[----:B------:R-:W-:Y:S02]  /*c6f0*/  @!P3 LEA.HI.X R9, R2, R10, R3, 0x1, P4 ;  /* 0x0000000a0209b211 */ /* 0x000fe400020f0c03 */
[----:B------:R-:W-:Y:S02]  /*c700*/  @!P1 LEA R4, P5, R17, R0, 0x1 ;  /* 0x0000000011049211 */ /* 0x000fe400078a08ff */
[----:B------:R-:W-:Y:S02]  /*c710*/  @!P2 LEA.HI.X R7, R20, R10, R21, 0x1, P6 ;  /* 0x0000000a1407a211 */ /* 0x000fe400030f0c15 */
[----:B------:R-:W-:-:S02]  /*c720*/  @!P0 LEA R2, P4, R15, R0, 0x1 ;  /* 0x000000000f028211 */ /* 0x000fc400078808ff */
[-C--:B------:R-:W-:Y:S02]  /*c730*/  @!P1 LEA.HI.X R5, R17, R10.reuse, R18, 0x1, P5 ;  /* 0x0000000a11059211 */ /* 0x080fe400028f0c12 */
[----:B------:R-:W-:Y:S01]  /*c740*/  @!P0 LEA.HI.X R3, R15, R10, R16, 0x1, P4 ;  /* 0x0000000a0f038211 */ /* 0x000fe200020f0c10 */
[----:B------:R2:W-:Y:S04]  /*c750*/  @!P3 ST.E.128 [R8.64], RZ ;  /* 0x000000ff0800b985 */ /* 0x0005e8000c101d06 */
[----:B------:R2:W-:Y:S04]  /*c760*/  @!P2 ST.E.128 [R6.64], RZ ;  /* 0x000000ff0600a985 */ /* 0x0005e8000c101d06 */
[----:B------:R2:W-:Y:S04]  /*c770*/  @!P1 ST.E.128 [R4.64], RZ ;  /* 0x000000ff04009985 */ /* 0x0005e8000c101d06 */
[----:B------:R2:W-:Y:S02]  /*c780*/  @!P0 ST.E.128 [R2.64], RZ ;  /* 0x000000ff02008985 */ /* 0x0005e4000c101d06 */
.L_x_65:
[----:B------:R-:W-:Y:S05]  /*c790*/  BSYNC B0 ;  /* 0x0000000000007941 */ /* 0x000fea0003800000 */
.L_x_64:
[----:B------:R-:W-:Y:S05]  /*c7a0*/  BRA.DIV ~URZ, `(.L_x_66) ;  /* 0x00001cd27f007947 */ /* 0x000fea000b800000 */
[----:B--2---:R2:W1:Y:S04]  /*c7b0*/  SHFL.IDX PT, R10, R11, 0x1, 0x181f ;  /* 0x00381f000b0a7f89 */ /* 0x00446800000e0000 */
[----:B----4-:R2:W4:Y:S02]  /*c7c0*/  SHFL.IDX PT, R0, R14, 0x1, 0x181f ;  /* 0x00381f000e007f89 */ /* 0x01052400000e0000 */
.L_x_109:
[----:B------:R-:W-:Y:S01]  /*c7d0*/  IADD3 R2, R13, 0x20, RZ ;  /* 0x000000200d027810 */ /* 0x000fe20007ffe0ff */
[----:B------:R-:W-:Y:S03]  /*c7e0*/  BSSY B0, `(.L_x_67) ;  /* 0x000001a000007945 */ /* 0x000fe60003800000 */
[----:B------:R-:W-:-:S13]  /*c7f0*/  ISETP.GE.AND P0, PT, R2, R12, PT ;  /* 0x0000000c0200720c */ /* 0x000fda0003f06270 */
[----:B------:R-:W-:Y:S05]  /*c800*/  @P0 BRA `(.L_x_68) ;  /* 0x0000017000000947 */ /* 0x000fea0003800000 */
[----:B------:R-:W5:Y:S04]  /*c810*/  LDL.64 R22, [R1+0x28] ;  /* 0x0000280001167983 */ /* 0x000f680000100a00 */
[----:B--2---:R-:W2:Y:S04]  /*c820*/  LDL R19, [R1+0x30] ;  /* 0x0000300001137983 */ /* 0x004ea80000100800 */
[----:B---3--:R-:W3:Y:S04]  /*c830*/  LDL R17, [R1+0x34] ;  /* 0x0000340001117983 */ /* 0x008ee80000100800 */
[----:B----4-:R-:W4:Y:S04]  /*c840*/  LDL R15, [R1+0x38] ;  /* 0x00003800010f7983 */ /* 0x010f280000100800 */
[----:B------:R-:W4:Y:S04]  /*c850*/  LDL R20, [R1+0x68] ;  /* 0x0000680001147983 */ /* 0x000f280000100800 */
[----:B------:R-:W4:Y:S04]  /*c860*/  LDL R18, [R1+0x64] ;  /* 0x0000640001127983 */ /* 0x000f280000100800 */
[----:B------:R-:W4:Y:S01]  /*c870*/  LDL R16, [R1+0x60] ;  /* 0x0000600001107983 */ /* 0x000f220000100800 */
[----:B-----5:R-:W-:-:S02]  /*c880*/  ISETP.GE.AND P3, PT, R22, c[0x0][0x3c8], PT ;  /* 0x0000f20016007a0c */ /* 0x020fc40003f66270 */
[----:B--2---:R-:W-:Y:S02]  /*c890*/  ISETP.GE.AND P2, PT, R19, c[0x0][0x3c8], PT ;  /* 0x0000f20013007a0c */ /* 0x004fe40003f46270 */
[----:B---3--:R-:W-:Y:S02]  /*c8a0*/  ISETP.GE.AND P1, PT, R17, c[0x0][0x3c8], PT ;  /* 0x0000f20011007a0c */ /* 0x008fe40003f26270 */
[----:B----4-:R-:W-:-:S07]  /*c8b0*/  ISETP.GE.AND P0, PT, R15, c[0x0][0x3c8], PT ;  /* 0x0000f2000f007a0c */ /* 0x010fce0003f06270 */
[CC--:B------:R-:W-:Y:S02]  /*c8c0*/  @!P3 LEA R8, P4, R22.reuse, R0.reuse, 0x1 ;  /* 0x000000001608b211 */ /* 0x0c0fe400078808ff */
[----:B------:R-:W-:Y:S02]  /*c8d0*/  @!P2 LEA R6, P6, R19, R0, 0x1 ;  /* 0x000000001306a211 */ /* 0x000fe400078c08ff */
[----:B-1----:R-:W-:Y:S02]  /*c8e0*/  @!P3 LEA.HI.X R9, R22, R10, R23, 0x1, P4 ;  /* 0x0000000a1609b211 */ /* 0x002fe400020f0c17 */
        /* <DEDUP_REMOVED lines=9> */
.L_x_68:
[----:B------:R-:W-:Y:S05]  /*c980*/  BSYNC B0 ;  /* 0x0000000000007941 */ /* 0x000fea0003800000 */
.L_x_67:
[----:B------:R-:W-:Y:S05]  /*c990*/  BRA.DIV ~URZ, `(.L_x_69) ;  /* 0x00001ba27f007947 */ /* 0x000fea000b800000 */
[----:B-1----:R1:W2:Y:S02]  /*c9a0*/  SHFL.IDX PT, R10, R11, 0x2, 0x181f ;  /* 0x00581f000b0a7f89 */ /* 0x0022a400000e0000 */
.L_x_110:
[----:B------:R-:W-:Y:S05]  /*c9b0*/  BRA.DIV ~URZ, `(.L_x_70) ;  /* 0x00001bf27f007947 */ /* 0x000fea000b800000 */
[----:B----4-:R4:W1:Y:S02]  /*c9c0*/  SHFL.IDX PT, R0, R14, 0x2, 0x181f ;  /* 0x00581f000e007f89 */ /* 0x01086400000e0000 */
.L_x_111:
[----:B------:R-:W-:Y:S01]  /*c9d0*/  IADD3 R2, R13, 0x40, RZ ;  /* 0x000000400d027810 */ /* 0x000fe20007ffe0ff */
[----:B------:R-:W-:Y:S03]  /*c9e0*/  BSSY B0, `(.L_x_71) ;  /* 0x000001a000007945 */ /* 0x000fe60003800000 */
        /* <DEDUP_REMOVED lines=13> */
[CC--:B-1----:R-:W-:Y:S02]  /*cac0*/  @!P3 LEA R8, P4, R22.reuse, R0.reuse, 0x1 ;  /* 0x000000001608b211 */ /* 0x0c2fe400078808ff */
        /* <DEDUP_REMOVED lines=11> */
.L_x_72:
[----:B------:R-:W-:Y:S05]  /*cb80*/  BSYNC B0 ;  /* 0x0000000000007941 */ /* 0x000fea0003800000 */
.L_x_71:
[----:B------:R-:W-:Y:S05]  /*cb90*/  BRA.DIV ~URZ, `(.L_x_73) ;  /* 0x00001a727f007947 */ /* 0x000fea000b800000 */
[----:B--2---:R2:W3:Y:S04]  /*cba0*/  SHFL.IDX PT, R10, R11, 0x3, 0x181f ;  /* 0x00781f000b0a7f89 */ /* 0x0044e800000e0000 */
[----:B-1----:R2:W1:Y:S02]  /*cbb0*/  SHFL.IDX PT, R0, R14, 0x3, 0x181f ;  /* 0x00781f000e007f89 */ /* 0x00246400000e0000 */
.L_x_112:
[----:B------:R-:W-:-:S04]  /*cbc0*/  IADD3 R2, R13, 0x60, RZ ;  /* 0x000000600d027810 */ /* 0x000fc80007ffe0ff */
        /* <DEDUP_REMOVED lines=25> */
.L_x_53:
[----:B------:R-:W-:Y:S05]  /*cd60*/  BSYNC B1 ;  /* 0x0000000000017941 */ /* 0x000fea0003800000 */
.L_x_37:
[----:B-1--4-:R-:W4:Y:S02]  /*cd70*/  LDL R0, [R1+0x94] ;  /* 0x0000940001007983 */ /* 0x012f240000100800 */
[----:B----4-:R-:W-:-:S13]  /*cd80*/  ISETP.NE.AND P0, PT, R0, RZ, PT ;  /* 0x000000ff0000720c */ /* 0x010fda0003f05270 */
[----:B------:R-:W-:Y:S01]  /*cd90*/  @P0 WARPSYNC 0xffffffff ;  /* 0xffffffff00000948 */ /* 0x000fe20003800000 */
[----:B------:R-:W-:Y:S06]  /*cda0*/  @P0 BAR.SYNC.DEFER_BLOCKING 0x5, 0x100 ;  /* 0x0144000000000b1d */ /* 0x000fec0000010000 */
[----:B------:R-:W1:Y:S04]  /*cdb0*/  @P0 LDS.128 R4, [0x1a080] ;  /* 0x01a08000ff040984 */ /* 0x000e680000000c00 */
[----:B-1----:R1:W-:Y:S04]  /*cdc0*/  @P0 STL.64 [R1+0x48], R4 ;  /* 0x0000480401000387 */ /* 0x0023e80000100a00 */
[----:B------:R1:W-:Y:S04]  /*cdd0*/  @P0 STL.64 [R1+0x50], R6 ;  /* 0x0000500601000387 */ /* 0x0003e80000100a00 */
[----:B------:R-:W-:Y:S06]  /*cde0*/  @P0 BAR.ARV 0x4, 0x100 ;  /* 0x0104000000000b1d */ /* 0x000fec0000002000 */
[----:B------:R-:W-:Y:S05]  /*cdf0*/  @P0 BRA `(.L_x_74) ;  /* 0x00000b9000000947 */ /* 0x000fea0003800000 */
[----:B------:R-:W4:Y:S01]  /*ce00*/  S2R R0, SR_TID.X ;  /* 0x0000000000007919 */ /* 0x000f220000002100 */
[----:B-1----:R-:W-:Y:S01]  /*ce10*/  IMAD.MOV.U32 R7, RZ, RZ, RZ ;  /* 0x000000ffff077224 */ /* 0x002fe200078e00ff */
[----:B----4-:R-:W-:-:S04]  /*ce20*/  LOP3.LUT R13, R0, 0x1f, RZ, 0xc0, !PT ;  /* 0x0000001f000d7812 */ /* 0x010fc800078ec0ff */
[----:B------:R-:W-:Y:S01]  /*ce30*/  ISETP.NE.AND P6, PT, R13, 0x1f, PT ;  /* 0x0000001f0d00780c */ /* 0x000fe20003fc5270 */
[----:B------:R-:W-:Y:S10]  /*ce40*/  BRA.DIV ~URZ, `(.L_x_75) ;  /* 0x000018827f007947 */ /* 0x000ff4000b800000 */
[----:B------:R1:W4:Y:S02]  /*ce50*/  SHFL.IDX PT, R9, R131, RZ, 0x1f ;  /* 0x00001fff83097589 */ /* 0x00032400000e0000 */
.L_x_113:
[----:B------:R-:W-:Y:S05]  /*ce60*/  BRA.DIV ~URZ, `(.L_x_76) ;  /* 0x000018d27f007947 */ /* 0x000fea000b800000 */
[----:B--2---:R2:W1:Y:S02]  /*ce70*/  SHFL.IDX PT, R8, R131, 0x1, 0x1f ;  /* 0x00201f0083087f89 */ /* 0x00446400000e0000 */
.L_x_114:
[----:B------:R-:W5:Y:S01]  /*ce80*/  LDL R0, [R1+0x54] ;  /* 0x0000540001007983 */ /* 0x000f620000100800 */
[----:B------:R-:W-:Y:S02]  /*ce90*/  IMAD.MOV.U32 R6, RZ, RZ, RZ ;  /* 0x000000ffff067224 */ /* 0x000fe400078e00ff */
[----:B-----5:R-:W-:-:S05]  /*cea0*/  IMAD.IADD R0, R0, 0x1, R13 ;  /* 0x0000000100007824 */ /* 0x020fca00078e020d */
[----:B------:R-:W-:-:S13]  /*ceb0*/  ISETP.GE.OR P0, PT, R0, c[0x0][0x53c], !P6 ;  /* 0x00014f0000007a0c */ /* 0x000fda0007706670 */
[----:B------:R-:W-:Y:S01]  /*cec0*/  @!P0 IMAD.MOV.U32 R2, RZ, RZ, 0x4 ;  /* 0x00000004ff028424 */ /* 0x000fe200078e00ff */
[----:B------:R-:W-:-:S03]  /*ced0*/  @!P0 MOV R3, 0x4 ;  /* 0x0000000400038802 */ /* 0x000fc60000000f00 */
[----:B------:R-:W-:-:S04]  /*cee0*/  @!P0 IMAD.WIDE R4, R0, R2, c[0x0][0x580] ;  /* 0x0001600000048625 */ /* 0x000fc800078e0202 */
[----:B------:R-:W-:Y:S01]  /*cef0*/  @!P0 IMAD.WIDE R2, R0, R3, c[0x0][0x578] ;  /* 0x00015e0000028625 */ /* 0x000fe200078e0203 */
[----:B------:R-:W5:Y:S04]  /*cf00*/  @!P0 LDG.E R6, [R4.64] ;  /* 0x0000000604068981 */ /* 0x000f68000c1e1900 */
[----:B------:R-:W5:Y:S01]  /*cf10*/  @!P0 LDG.E R7, [R2.64] ;  /* 0x0000000602078981 */ /* 0x000f62000c1e1900 */
[C---:B------:R-:W-:Y:S02]  /*cf20*/  ISETP.GE.U32.AND P4, PT, R13.reuse, 0x10, PT ;  /* 0x000000100d00780c */ /* 0x040fe40003f86070 */
[C---:B------:R-:W-:Y:S02]  /*cf30*/  ISETP.GE.U32.AND P3, PT, R13.reuse, 0x8, PT ;  /* 0x000000080d00780c */ /* 0x040fe40003f66070 */
[----:B------:R-:W-:-:S02]  /*cf40*/  ISETP.GE.U32.AND P2, PT, R13, 0x4, PT ;  /* 0x000000040d00780c */ /* 0x000fc40003f46070 */
[C---:B------:R-:W-:Y:S02]  /*cf50*/  ISETP.GE.U32.AND P1, PT, R13.reuse, 0x2, PT ;  /* 0x000000020d00780c */ /* 0x040fe40003f26070 */
[----:B------:R-:W-:Y:S02]  /*cf60*/  ISETP.NE.AND P5, PT, R13, RZ, PT ;  /* 0x000000ff0d00720c */ /* 0x000fe40003fa5270 */
[----:B------:R-:W-:Y:S01]  /*cf70*/  MOV R11, RZ ;  /* 0x000000ff000b7202 */ /* 0x000fe20000000f00 */
[----:B-----5:R-:W-:Y:S01]  /*cf80*/  IMAD R0, R7, R6, RZ ;  /* 0x0000000607007224 */ /* 0x020fe200078e02ff */
[----:B------:R-:W-:Y:S07]  /*cf90*/  BRA.DIV ~URZ, `(.L_x_77) ;  /* 0x000018127f007947 */ /* 0x000fee000b800000 */
[----:B------:R2:W4:Y:S02]  /*cfa0*/  SHFL.UP PT, R4, R0, 0x1, RZ ;  /* 0x0420000000047989 */ /* 0x00052400000e00ff */
.L_x_115:
[----:B----4-:R-:W-:-:S04]  /*cfb0*/  SEL R4, R4, RZ, P5 ;  /* 0x000000ff04047207 */ /* 0x010fc80002800000 */
[----:B--2---:R-:W-:Y:S01]  /*cfc0*/  IADD3 R0, R0, R4, RZ ;  /* 0x0000000400007210 */ /* 0x004fe20007ffe0ff */
[----:B------:R-:W-:Y:S05]  /*cfd0*/  BRA.DIV ~URZ, `(.L_x_78) ;  /* 0x000018127f007947 */ /* 0x000fea000b800000 */
        /* <DEDUP_REMOVED lines=12> */
[----:B------:R2:W4:Y:S02]  /*d0a0*/  SHFL.IDX PT, R0, R4, 0x1f, 0x1f ;  /* 0x03e01f0004007f89 */ /* 0x00052400000e0000 */
.L_x_116:
[----:B----4-:R-:W-:Y:S01]  /*d0b0*/  IMAD R0, R0, c[0x0][0x538], RZ ;  /* 0x00014e0000007a24 */ /* 0x010fe200078e02ff */
[----:B------:R-:W-:Y:S04]  /*d0c0*/  BSSY B1, `(.L_x_79) ;  /* 0x0000083000017945 */ /* 0x000fe80003800000 */
[----:B-1----:R-:W-:-:S04]  /*d0d0*/  IADD3 R8, R0, R8, RZ ;  /* 0x0000000800087210 */ /* 0x002fc80007ffe0ff */
[----:B------:R-:W-:-:S13]  /*d0e0*/  ISETP.GT.AND P0, PT, R8, R9, PT ;  /* 0x000000090800720c */ /* 0x000fda0003f04270 */
[----:B------:R-:W-:Y:S05]  /*d0f0*/  @P0 BRA `(.L_x_80) ;  /* 0x0000025000000947 */ /* 0x000fea0003800000 */
.L_x_84:
[----:B------:R-:W4:Y:S02]  /*d100*/  LDL.LU R0, [R1+0x54] ;  /* 0x0000540001007983 */ /* 0x000f240000300800 */
[----:B----4-:R-:W-:-:S04]  /*d110*/  IADD3 R0, R0, 0x1f, RZ ;  /* 0x0000001f00007810 */ /* 0x010fc80007ffe0ff */
[----:B------:R-:W-:-:S13]  /*d120*/  ISETP.GE.AND P0, PT, R0, c[0x0][0x53c], PT ;  /* 0x00014f0000007a0c */ /* 0x000fda0003f06270 */
[----:B------:R-:W-:Y:S05]  /*d130*/  @P0 BRA `(.L_x_81) ;  /* 0x0000076000000947 */ /* 0x000fea0003800000 */
[----:B------:R1:W-:Y:S01]  /*d140*/  STL [R1+0x54], R0 ;  /* 0x0000540001007387 */ /* 0x0003e20000100800 */
[----:B------:R-:W-:Y:S01]  /*d150*/  CS2R R6, SRZ ;  /* 0x0000000000067805 */ /* 0x000fe2000001ff00 */
[----:B-1----:R-:W-:-:S04]  /*d160*/  IADD3 R0, R0, R13, RZ ;  /* 0x0000000d00007210 */ /* 0x002fc80007ffe0ff */
[----:B------:R-:W-:-:S13]  /*d170*/  ISETP.GE.OR P0, PT, R0, c[0x0][0x53c], !P6 ;  /* 0x00014f0000007a0c */ /* 0x000fda0007706670 */
[----:B------:R-:W-:Y:S02]  /*d180*/  @!P0 MOV R2, 0x4 ;  /* 0x0000000400028802 */ /* 0x000fe40000000f00 */
[----:B------:R-:W-:-:S03]  /*d190*/  @!P0 MOV R3, 0x4 ;  /* 0x0000000400038802 */ /* 0x000fc60000000f00 */
[----:B--2---:R-:W-:-:S04]  /*d1a0*/  @!P0 IMAD.WIDE R4, R0, R2, c[0x0][0x580] ;  /* 0x0001600000048625 */ /* 0x004fc800078e0202 */
[----:B------:R-:W-:Y:S01]  /*d1b0*/  @!P0 IMAD.WIDE R2, R0, R3, c[0x0][0x578] ;  /* 0x00015e0000028625 */ /* 0x000fe200078e0203 */
[----:B------:R-:W2:Y:S04]  /*d1c0*/  @!P0 LDG.E R6, [R4.64] ;  /* 0x0000000604068981 */ /* 0x000ea8000c1e1900 */
[----:B------:R-:W2:Y:S02]  /*d1d0*/  @!P0 LDG.E R7, [R2.64] ;  /* 0x0000000602078981 */ /* 0x000ea4000c1e1900 */
[----:B--2---:R-:W-:Y:S01]  /*d1e0*/  IMAD R0, R7, R6, RZ ;  /* 0x0000000607007224 */ /* 0x004fe200078e02ff */
[----:B------:R-:W-:Y:S05]  /*d1f0*/  BRA.DIV ~URZ, `(.L_x_82) ;  /* 0x000017927f007947 */ /* 0x000fea000b800000 */
[----:B------:R1:W2:Y:S02]  /*d200*/  SHFL.UP PT, R2, R0, 0x1, RZ ;  /* 0x0420000000027989 */ /* 0x0002a400000e00ff */
.L_x_117:
        /* <DEDUP_REMOVED lines=16> */
.L_x_118:
[----:B--2---:R-:W-:-:S05]  /*d310*/  IMAD R0, R0, c[0x0][0x538], RZ ;  /* 0x00014e0000007a24 */ /* 0x004fca00078e02ff */
[----:B------:R-:W-:-:S04]  /*d320*/  IADD3 R8, R0, R8, RZ ;  /* 0x0000000800087210 */ /* 0x000fc80007ffe0ff */
[----:B------:R-:W-:-:S13]  /*d330*/  ISETP.GT.AND P0, PT, R8, R9, PT ;  /* 0x000000090800720c */ /* 0x000fda0003f04270 */
[----:B-1-3--:R-:W-:Y:S05]  /*d340*/  @!P0 BRA `(.L_x_84) ;  /* 0xfffffdb000008947 */ /* 0x00afea000383ffff */
.L_x_80:
[----:B---3--:R-:W-:-:S05]  /*d350*/  IADD3 R10, -R0, R8, RZ ;  /* 0x00000008000a7210 */ /* 0x008fca0007ffe1ff */
[----:B------:R-:W-:-:S05]  /*d360*/  IMAD R0, R4, c[0x0][0x538], R10 ;  /* 0x00014e0004007a24 */ /* 0x000fca00078e020a */
[----:B------:R-:W-:Y:S01]  /*d370*/  ISETP.GT.AND P0, PT, R0, R9, PT ;  /* 0x000000090000720c */ /* 0x000fe20003f04270 */
[----:B------:R-:W-:-:S12]  /*d380*/  BRA.DIV ~URZ, `(.L_x_85) ;  /* 0x000017f27f007947 */ /* 0x000fd8000b800000 */
[----:B------:R-:W-:-:S04]  /*d390*/  VOTE.ANY R8, PT, !P0 ;  /* 0x0000000000087806 */ /* 0x000fc800040e0100 */
.L_x_119:
[----:B------:R1:W3:Y:S01]  /*d3a0*/  POPC R12, R8 ;  /* 0x00000008000c7309 */ /* 0x0002e20000000000 */
[----:B------:R-:W-:Y:S05]  /*d3b0*/  BRA.DIV ~URZ, `(.L_x_86) ;  /* 0x000018127f007947 */ /* 0x000fea000b800000 */
[----:B---3--:R3:W4:Y:S04]  /*d3c0*/  SHFL.IDX PT, R6, R6, R12, 0x1f ;  /* 0x00001f0c06067589 */ /* 0x00872800000e0000 */
[----:B------:R3:W1:Y:S02]  /*d3d0*/  SHFL.IDX PT, R7, R7, R12, 0x1f ;  /* 0x00001f0c07077589 */ /* 0x00066400000e0000 */
.L_x_120:
[----:B------:R-:W-:Y:S01]  /*d3e0*/  ISETP.NE.AND P0, PT, R8, RZ, PT ;  /* 0x000000ff0800720c */ /* 0x000fe20003f05270 */
[----:B------:R-:W-:-:S12]  /*d3f0*/  BSSY B0, `(.L_x_87) ;  /* 0x0000005000007945 */ /* 0x000fd80003800000 */
[----:B------:R-:W-:Y:S05]  /*d400*/  @!P0 BRA `(.L_x_88) ;  /* 0x0000003000008947 */ /* 0x000fea0003800000 */
[----:B------:R-:W-:Y:S01]  /*d410*/  IADD3 R3, R12, -0x1, RZ ;  /* 0xffffffff0c037810 */ /* 0x000fe20007ffe0ff */
[----:B------:R-:W-:Y:S05]  /*d420*/  BRA.DIV ~URZ, `(.L_x_89) ;  /* 0x000018727f007947 */ /* 0x000fea000b800000 */
[----:B------:R2:W3:Y:S02]  /*d430*/  SHFL.IDX PT, R11, R4, R3, 0x1f ;  /* 0x00001f03040b7589 */ /* 0x0004e400000e0000 */
.L_x_88:
[----:B------:R-:W-:Y:S05]  /*d440*/  BSYNC B0 ;  /* 0x0000000000007941 */ /* 0x000fea0003800000 */
.L_x_87:
[----:B---3--:R-:W-:Y:S01]  /*d450*/  IMAD R5, R11, c[0x0][0x538], R10 ;  /* 0x00014e000b057a24 */ /* 0x008fe200078e020a */
[----:B--2-4-:R-:W-:Y:S02]  /*d460*/  IABS R4, R6 ;  /* 0x0000000600047213 */ /* 0x014fe40000000000 */
[----:B-1----:R-:W-:Y:S01]  /*d470*/  IABS R0, R7 ;  /* 0x0000000700007213 */ /* 0x002fe20000000000 */
[----:B------:R-:W-:Y:S01]  /*d480*/  IMAD.IADD R10, R9, 0x1, -R5 ;  /* 0x00000001090a7824 */ /* 0x000fe200078e0a05 */
[----:B------:R1:W-:Y:S01]  /*d490*/  STL [R1+0x48], R5 ;  /* 0x0000480501007387 */ /* 0x0003e20000100800 */
[----:B------:R-:W2:Y:S03]  /*d4a0*/  I2F.RP R2, R4 ;  /* 0x0000000400027306 */ /* 0x000ea60000209400 */
[----:B------:R-:W3:Y:S05]  /*d4b0*/  LDL.LU R14, [R1+0x54] ;  /* 0x00005400010e7983 */ /* 0x000eea0000300800 */
[----:B--2---:R-:W2:Y:S02]  /*d4c0*/  MUFU.RCP R2, R2 ;  /* 0x0000000200027308 */ /* 0x004ea40000001000 */
[----:B--2---:R-:W-:-:S06]  /*d4d0*/  IADD3 R2, R2, 0xffffffe, RZ ;  /* 0x0ffffffe02027810 */ /* 0x004fcc0007ffe0ff */
[----:B------:R-:W2:Y:S01]  /*d4e0*/  F2I.FTZ.U32.TRUNC.NTZ R3, R2 ;  /* 0x0000000200037305 */ /* 0x000ea2000021f000 */
[----:B-1----:R-:W-:Y:S01]  /*d4f0*/  IMAD.MOV.U32 R5, RZ, RZ, R0 ;  /* 0x000000ffff057224 */ /* 0x002fe200078e0000 */
[----:B------:R-:W-:Y:S02]  /*d500*/  IABS R0, R6 ;  /* 0x0000000600007213 */ /* 0x000fe40000000000 */
[----:B------:R-:W-:-:S04]  /*d510*/  IABS R9, R10 ;  /* 0x0000000a00097213 */ /* 0x000fc80000000000 */
[----:B------:R-:W1:Y:S01]  /*d520*/  I2F.RP R11, R5 ;  /* 0x00000005000b7306 */ /* 0x000e620000209400 */
[----:B--2---:R-:W-:-:S04]  /*d530*/  IMAD.MOV R2, RZ, RZ, -R3 ;  /* 0x000000ffff027224 */ /* 0x004fc800078e0a03 */
[----:B------:R-:W-:Y:S01]  /*d540*/  IMAD R8, R2, R4, RZ ;  /* 0x0000000402087224 */ /* 0x000fe200078e02ff */
[----:B------:R-:W-:Y:S01]  /*d550*/  MOV R2, RZ ;  /* 0x000000ff00027202 */ /* 0x000fe20000000f00 */
[----:B------:R-:W-:-:S04]  /*d560*/  IMAD.MOV R0, RZ, RZ, -R0 ;  /* 0x000000ffff007224 */ /* 0x000fc800078e0a00 */
[----:B------:R-:W-:-:S04]  /*d570*/  IMAD.HI.U32 R8, R3, R8, R2 ;  /* 0x0000000803087227 */ /* 0x000fc800078e0002 */
[----:B------:R-:W-:Y:S02]  /*d580*/  IMAD.MOV.U32 R2, RZ, RZ, R9 ;  /* 0x000000ffff027224 */ /* 0x000fe400078e0009 */
[----:B------:R-:W-:Y:S02]  /*d590*/  IMAD.MOV.U32 R3, RZ, RZ, R0 ;  /* 0x000000ffff037224 */ /* 0x000fe400078e0000 */
[----:B------:R-:W-:-:S04]  /*d5a0*/  IMAD.HI.U32 R0, R8, R2, RZ ;  /* 0x0000000208007227 */ /* 0x000fc800078e00ff */
[----:B------:R-:W-:Y:S02]  /*d5b0*/  IMAD R2, R0, R3, R2 ;  /* 0x0000000300027224 */ /* 0x000fe400078e0202 */
[----:B-1----:R-:W1:Y:S03]  /*d5c0*/  MUFU.RCP R3, R11 ;  /* 0x0000000b00037308 */ /* 0x002e660000001000 */
[----:B------:R-:W-:Y:S02]  /*d5d0*/  ISETP.GT.U32.AND P0, PT, R4, R2, PT ;  /* 0x000000020400720c */ /* 0x000fe40003f04070 */
[----:B-1----:R-:W-:-:S11]  /*d5e0*/  IADD3 R3, R3, 0xffffffe, RZ ;  /* 0x0ffffffe03037810 */ /* 0x002fd60007ffe0ff */
[-C--:B------:R-:W-:Y:S01]  /*d5f0*/  @!P0 IADD3 R2, R2, -R4.reuse, RZ ;  /* 0x8000000402028210 */ /* 0x080fe20007ffe0ff */
[----:B------:R-:W1:Y:S03]  /*d600*/  F2I.FTZ.U32.TRUNC.NTZ R3, R3 ;  /* 0x0000000300037305 */ /* 0x000e66000021f000 */
[----:B------:R-:W-:Y:S02]  /*d610*/  ISETP.GE.U32.AND P2, PT, R2, R4, PT ;  /* 0x000000040200720c */ /* 0x000fe40003f46070 */
[----:B------:R-:W-:Y:S02]  /*d620*/  LOP3.LUT R2, R10, R6, RZ, 0x3c, !PT ;  /* 0x000000060a027212 */ /* 0x000fe400078e3cff */
[----:B------:R-:W-:Y:S02]  /*d630*/  @!P0 IADD3 R0, R0, 0x1, RZ ;  /* 0x0000000100008810 */ /* 0x000fe40007ffe0ff */
[----:B------:R-:W-:-:S02]  /*d640*/  ISETP.GE.AND P1, PT, R2, RZ, PT ;  /* 0x000000ff0200720c */ /* 0x000fc40003f26270 */
[----:B------:R-:W-:-:S05]  /*d650*/  ISETP.NE.AND P0, PT, R6, RZ, PT ;  /* 0x000000ff0600720c */ /* 0x000fca0003f05270 */
[----:B------:R-:W-:Y:S01]  /*d660*/  @P2 IADD3 R0, R0, 0x1, RZ ;  /* 0x0000000100002810 */ /* 0x000fe20007ffe0ff */
[----:B-1----:R-:W-:-:S04]  /*d670*/  IMAD.MOV R2, RZ, RZ, -R3 ;  /* 0x000000ffff027224 */ /* 0x002fc800078e0a03 */
[----:B------:R-:W-:Y:S01]  /*d680*/  IMAD.MOV.U32 R4, RZ, RZ, R2 ;  /* 0x000000ffff047224 */ /* 0x000fe200078e0002 */
[----:B------:R-:W-:Y:S01]  /*d690*/  IABS R2, R7 ;  /* 0x0000000700027213 */ /* 0x000fe20000000000 */
[----:B------:R-:W-:Y:S01]  /*d6a0*/  @!P1 IMAD.MOV R0, RZ, RZ, -R0 ;  /* 0x000000ffff009224 */ /* 0x000fe200078e0a00 */
[----:B------:R-:W-:Y:S01]  /*d6b0*/  @!P0 LOP3.LUT R0, RZ, R6, RZ, 0x33, !PT ;  /* 0x00000006ff008212 */ /* 0x000fe200078e33ff */
[----:B------:R-:W-:Y:S01]  /*d6c0*/  IMAD R4, R4, R5, RZ ;  /* 0x0000000504047224 */ /* 0x000fe200078e02ff */
[----:B------:R-:W-:Y:S01]  /*d6d0*/  IADD3 R8, RZ, -R2, RZ ;  /* 0x80000002ff087210 */ /* 0x000fe20007ffe0ff */
[----:B------:R-:W-:Y:S01]  /*d6e0*/  IMAD.MOV.U32 R2, RZ, RZ, RZ ;  /* 0x000000ffff027224 */ /* 0x000fe200078e00ff */
[----:B------:R-:W-:-:S03]  /*d6f0*/  IABS R9, R0 ;  /* 0x0000000000097213 */ /* 0x000fc60000000000 */
[----:B------:R-:W-:Y:S01]  /*d700*/  IMAD.HI.U32 R2, R3, R4, R2 ;  /* 0x0000000403027227 */ /* 0x000fe200078e0002 */
[----:B------:R-:W-:-:S03]  /*d710*/  MOV R4, R8 ;  /* 0x0000000800047202 */ /* 0x000fc60000000f00 */
[----:B------:R-:W-:-:S04]  /*d720*/  IMAD.MOV.U32 R3, RZ, RZ, R9 ;  /* 0x000000ffff037224 */ /* 0x000fc800078e0009 */
[----:B------:R-:W-:-:S04]  /*d730*/  IMAD.HI.U32 R2, R2, R3, RZ ;  /* 0x0000000302027227 */ /* 0x000fc800078e00ff */
[----:B------:R-:W-:-:S05]  /*d740*/  IMAD R3, R2, R4, R3 ;  /* 0x0000000402037224 */ /* 0x000fca00078e0203 */
[----:B------:R-:W-:-:S13]  /*d750*/  ISETP.GT.U32.AND P0, PT, R5, R3, PT ;  /* 0x000000030500720c */ /* 0x000fda0003f04070 */
[----:B------:R-:W-:-:S05]  /*d760*/  @!P0 IMAD.IADD R3, R3, 0x1, -R5 ;  /* 0x0000000103038824 */ /* 0x000fca00078e0a05 */
[----:B------:R-:W-:Y:S02]  /*d770*/  ISETP.GE.U32.AND P2, PT, R3, R5, PT ;  /* 0x000000050300720c */ /* 0x000fe40003f46070 */
[----:B------:R-:W-:Y:S02]  /*d780*/  LOP3.LUT R3, R0, R7, RZ, 0x3c, !PT ;  /* 0x0000000700037212 */ /* 0x000fe400078e3cff */
[----:B------:R-:W-:Y:S02]  /*d790*/  @!P0 IADD3 R2, R2, 0x1, RZ ;  /* 0x0000000102028810 */ /* 0x000fe40007ffe0ff */
[----:B------:R-:W-:Y:S02]  /*d7a0*/  ISETP.GE.AND P1, PT, R3, RZ, PT ;  /* 0x000000ff0300720c */ /* 0x000fe40003f26270 */
[----:B------:R-:W-:-:S05]  /*d7b0*/  ISETP.NE.AND P0, PT, R7, RZ, PT ;  /* 0x000000ff0700720c */ /* 0x000fca0003f05270 */
[----:B------:R-:W-:-:S06]  /*d7c0*/  @P2 IADD3 R2, R2, 0x1, RZ ;  /* 0x0000000102022810 */ /* 0x000fcc0007ffe0ff */
[----:B------:R-:W-:Y:S02]  /*d7d0*/  @!P1 IMAD.MOV R2, RZ, RZ, -R2 ;  /* 0x000000ffff029224 */ /* 0x000fe400078e0a02 */
[----:B------:R-:W-:-:S04]  /*d7e0*/  @!P0 LOP3.LUT R2, RZ, R7, RZ, 0x33, !PT ;  /* 0x00000007ff028212 */ /* 0x000fc800078e33ff */
[----:B------:R-:W-:Y:S01]  /*d7f0*/  IADD3 R3, -R2, RZ, RZ ;  /* 0x000000ff02037210 */ /* 0x000fe20007ffe1ff */
[----:B------:R-:W-:Y:S02]  /*d800*/  IMAD R6, R0, R6, RZ ;  /* 0x0000000600067224 */ /* 0x000fe400078e02ff */
[C---:B------:R-:W-:Y:S02]  /*d810*/  IMAD R2, R7.reuse, 0x1000000, R2 ;  /* 0x0100000007027824 */ /* 0x040fe400078e0202 */
[----:B------:R-:W-:Y:S01]  /*d820*/  IMAD R0, R7, R3, R0 ;  /* 0x0000000307007224 */ /* 0x000fe200078e0200 */
[----:B------:R-:W-:-:S03]  /*d830*/  IADD3 R3, R10, -R6, RZ ;  /* 0x800000060a037210 */ /* 0x000fc60007ffe0ff */
[----:B------:R-:W-:-:S05]  /*d840*/  IMAD R0, R0, 0x10000, R2 ;  /* 0x0001000000007824 */ /* 0x000fca00078e0202 */
[----:B------:R1:W-:Y:S01]  /*d850*/  STL [R1+0x50], R0 ;  /* 0x0000500001007387 */ /* 0x0003e20000100800 */
[----:B---3--:R-:W-:-:S05]  /*d860*/  IMAD.IADD R14, R12, 0x1, R14 ;  /* 0x000000010c0e7824 */ /* 0x008fca00078e020e */
[----:B------:R1:W-:Y:S04]  /*d870*/  STL [R1+0x54], R14 ;  /* 0x0000540e01007387 */ /* 0x0003e80000100800 */
[----:B------:R1:W-:Y:S01]  /*d880*/  STL [R1+0x4c], R3 ;  /* 0x00004c0301007387 */ /* 0x0003e20000100800 */
[----:B------:R-:W-:Y:S05]  /*d890*/  BRA `(.L_x_90) ;  /* 0x0000005000007947 */ /* 0x000fea0003800000 */
.L_x_81:
[----:B------:R-:W-:Y:S01]  /*d8a0*/  MOV R0, c[0x0][0x53c] ;  /* 0x00014f0000007a02 */ /* 0x000fe20000000f00 */
[----:B------:R1:W-:Y:S04]  /*d8b0*/  STL [R1+0x48], R9 ;  /* 0x0000480901007387 */ /* 0x0003e80000100800 */
[----:B------:R1:W-:Y:S04]  /*d8c0*/  STL [R1+0x4c], RZ ;  /* 0x00004cff01007387 */ /* 0x0003e80000100800 */
[----:B------:R1:W-:Y:S04]  /*d8d0*/  STL [R1+0x50], RZ ;  /* 0x000050ff01007387 */ /* 0x0003e80000100800 */
[----:B------:R1:W-:Y:S02]  /*d8e0*/  STL [R1+0x54], R0 ;  /* 0x0000540001007387 */ /* 0x0003e40000100800 */
.L_x_90:
[----:B------:R-:W-:Y:S05]  /*d8f0*/  BSYNC B1 ;  /* 0x0000000000017941 */ /* 0x000fea0003800000 */
.L_x_79:
[----:B--2---:R-:W2:Y:S04]  /*d900*/  LDL R4, [R1+0x48] ;  /* 0x0000480001047983 */ /* 0x004ea80000100800 */
[----:B------:R-:W2:Y:S04]  /*d910*/  LDL R5, [R1+0x4c] ;  /* 0x00004c0001057983 */ /* 0x000ea80000100800 */
[----:B------:R-:W2:Y:S04]  /*d920*/  LDL R6, [R1+0x50] ;  /* 0x0000500001067983 */ /* 0x000ea80000100800 */
[----:B------:R-:W2:Y:S01]  /*d930*/  LDL R7, [R1+0x54] ;  /* 0x0000540001077983 */ /* 0x000ea20000100800 */
[----:B------:R-:W-:Y:S03]  /*d940*/  WARPSYNC 0xffffffff ;  /* 0xffffffff00007948 */ /* 0x000fe60003800000 */
[----:B------:R-:W-:Y:S01]  /*d950*/  BAR.SYNC.DEFER_BLOCKING 0x4, 0x100 ;  /* 0x0104000000007b1d */ /* 0x000fe20000010000 */
[----:B------:R-:W-:-:S13]  /*d960*/  ISETP.NE.AND P0, PT, R13, RZ, PT ;  /* 0x000000ff0d00720c */ /* 0x000fda0003f05270 */
[----:B--2---:R2:W-:Y:S04]  /*d970*/  @!P0 STS.128 [0x1a080], R4 ;  /* 0x01a08004ff008388 */ /* 0x0045e80000000c00 */
[----:B------:R-:W-:Y:S06]  /*d980*/  BAR.ARV 0x5, 0x100 ;  /* 0x0144000000007b1d */ /* 0x000fec0000002000 */
.L_x_74:
[----:B-1----:R-:W4:Y:S02]  /*d990*/  LDL R0, [R1+0x54] ;  /* 0x0000540001007983 */ /* 0x002f240000100800 */
[----:B----4-:R-:W-:-:S13]  /*d9a0*/  ISETP.GE.AND P0, PT, R0, c[0x0][0x53c], PT ;  /* 0x00014f0000007a0c */ /* 0x010fda0003f06270 */
[----:B--23--:R-:W-:Y:S01]  /*d9b0*/  @P0 CALL.REL.NOINC `(.L_x_91) ;  /* 0x0000001000000944 */ /* 0x00cfe20003c00000 */
[----:B------:R-:W-:Y:S05]  /*d9c0*/  BRA `(.L_x_92) ;  /* 0xffff3a9000007947 */ /* 0x000fea000383ffff */
.L_x_91:
[----:B------:R-:W-:Y:S05]  /*d9d0*/  EXIT ;  /* 0x000000000000794d */ /* 0x000fea0003800000 */
.L_x_13:
[----:B------:R-:W-:Y:S01]  /*d9e0*/  IMAD.MOV.U32 R0, RZ, RZ, R5 ;  /* 0x000000ffff007224 */ /* 0x000fe200078e0005 */
[----:B------:R-:W-:Y:S02]  /*d9f0*/  MOV R2, 0x1 ;  /* 0x0000000100027802 */ /* 0x000fe40000000f00 */
[----:B------:R-:W-:Y:S02]  /*da00*/  MOV R3, 0xda20 ;  /* 0x0000da2000037802 */ /* 0x000fe40000000f00 */
[----:B------:R-:W-:Y:S05]  /*da10*/  CALL.REL.NOINC `($__internal_2_$__cuda_sm70_shflsync_up_p) ;  /* 0x0000138000007944 */ /* 0x000fea0003c00000 */
[----:B------:R-:W-:Y:S01]  /*da20*/  MOV R0, R4 ;  /* 0x0000000400007202 */ /* 0x000fe20000000f00 */
[----:B------:R-:W-:Y:S05]  /*da30*/  BRA `(.L_x_93) ;  /* 0xffff2a3000007947 */ /* 0x000fea000383ffff */
.L_x_14:
[----:B------:R-:W-:Y:S01]  /*da40*/  IMAD.MOV.U32 R0, RZ, RZ, R5 ;  /* 0x000000ffff007224 */ /* 0x000fe200078e0005 */
[----:B------:R-:W-:Y:S02]  /*da50*/  MOV R2, 0x2 ;  /* 0x0000000200027802 */ /* 0x000fe40000000f00 */
[----:B------:R-:W-:Y:S02]  /*da60*/  MOV R3, 0xda80 ;  /* 0x0000da8000037802 */ /* 0x000fe40000000f00 */
[----:B------:R-:W-:Y:S05]  /*da70*/  CALL.REL.NOINC `($__internal_2_$__cuda_sm70_shflsync_up_p) ;  /* 0x0000132000007944 */ /* 0x000fea0003c00000 */
[----:B------:R-:W-:Y:S01]  /*da80*/  SEL R0, R4, RZ, P4 ;  /* 0x000000ff04007207 */ /* 0x000fe20002000000 */
[----:B------:R-:W-:Y:S01]  /*da90*/  IMAD.MOV.U32 R2, RZ, RZ, 0x4 ;  /* 0x00000004ff027424 */ /* 0x000fe200078e00ff */
[----:B------:R-:W-:-:S03]  /*daa0*/  MOV R3, 0xdad0 ;  /* 0x0000dad000037802 */ /* 0x000fc60000000f00 */
[----:B------:R-:W-:Y:S02]  /*dab0*/  IMAD.IADD R0, R5, 0x1, R0 ;  /* 0x0000000105007824 */ /* 0x000fe400078e0200 */
        /* <DEDUP_REMOVED lines=14> */
[----:B------:R-:W-:Y:S01]  /*dba0*/  IMAD.IADD R4, R0, 0x1, R4 ;  /* 0x0000000100047824 */ /* 0x000fe200078e0204 */
[----:B------:R-:W-:-:S03]  /*dbb0*/  MOV R0, 0x1f ;  /* 0x0000001f00007802 */ /* 0x000fc60000000f00 */
[----:B------:R-:W-:Y:S02]  /*dbc0*/  IMAD.MOV.U32 R5, RZ, RZ, R4 ;  /* 0x000000ffff057224 */ /* 0x000fe400078e0004 */
[----:B------:R-:W-:Y:S05]  /*dbd0*/  CALL.REL.NOINC `($__internal_1_$__cuda_sm70_shflsync_idx_p) ;  /* 0x0000117000007944 */ /* 0x000fea0003c00000 */
[----:B------:R-:W-:Y:S05]  /*dbe0*/  BRA `(.L_x_94) ;  /* 0xffff298000007947 */ /* 0x000fea000383ffff */
.L_x_16:
[----:B------:R-:W-:Y:S02]  /*dbf0*/  SEL R0, RZ, 0x1, P0 ;  /* 0x00000001ff007807 */ /* 0x000fe40000000000 */
[----:B------:R-:W-:Y:S02]  /*dc00*/  MOV R2, 0xdc20 ;  /* 0x0000dc2000027802 */ /* 0x000fe40000000f00 */
[----:B------:R-:W-:Y:S05]  /*dc10*/  CALL.REL.NOINC `($__internal_3_$__cuda_sm70_votesync_ballot) ;  /* 0x000011f000007944 */ /* 0x000fea0003c00000 */
[----:B------:R-:W-:Y:S01]  /*dc20*/  MOV R6, R0 ;  /* 0x0000000000067202 */ /* 0x000fe20000000f00 */
[----:B------:R-:W-:Y:S05]  /*dc30*/  BRA `(.L_x_95) ;  /* 0xffff29c000007947 */ /* 0x000fea000383ffff */
.L_x_17:
[----:B------:R-:W-:Y:S01]  /*dc40*/  IMAD.MOV.U32 R5, RZ, RZ, R8 ;  /* 0x000000ffff057224 */ /* 0x000fe200078e0008 */
[----:B--2---:R-:W-:Y:S01]  /*dc50*/  MOV R3, R13 ;  /* 0x0000000d00037202 */ /* 0x004fe20000000f00 */
[----:B------:R-:W-:Y:S01]  /*dc60*/  IMAD.MOV.U32 R0, RZ, RZ, 0x1f ;  /* 0x0000001fff007424 */ /* 0x000fe200078e00ff */
[----:B------:R-:W-:Y:S02]  /*dc70*/  MOV R2, 0xdc90 ;  /* 0x0000dc9000027802 */ /* 0x000fe40000000f00 */
[----:B-1----:R-:W-:Y:S05]  /*dc80*/  CALL.REL.NOINC `($__internal_1_$__cuda_sm70_shflsync_idx_p) ;  /* 0x000010c000007944 */ /* 0x002fea0003c00000 */
[----:B------:R-:W-:Y:S01]  /*dc90*/  IMAD.MOV.U32 R11, RZ, RZ, R0 ;  /* 0x000000ffff0b7224 */ /* 0x000fe200078e0000 */
[----:B------:R-:W-:Y:S01]  /*dca0*/  MOV R5, R7 ;  /* 0x0000000700057202 */ /* 0x000fe20000000f00 */
[----:B------:R-:W-:Y:S01]  /*dcb0*/  IMAD.MOV.U32 R7, RZ, RZ, RZ ;  /* 0x000000ffff077224 */ /* 0x000fe200078e00ff */
[----:B------:R-:W-:Y:S01]  /*dcc0*/  MOV R3, R13 ;  /* 0x0000000d00037202 */ /* 0x000fe20000000f00 */
[----:B------:R-:W-:Y:S01]  /*dcd0*/  IMAD.MOV.U32 R0, RZ, RZ, 0x1f ;  /* 0x0000001fff007424 */ /* 0x000fe200078e00ff */
[----:B------:R-:W-:-:S02]  /*dce0*/  MOV R2, 0xdd00 ;  /* 0x0000dd0000027802 */ /* 0x000fc40000000f00 */
[----:B------:R-:W-:Y:S05]  /*dcf0*/  CALL.REL.NOINC `($__internal_1_$__cuda_sm70_shflsync_idx_p) ;  /* 0x0000105000007944 */ /* 0x000fea0003c00000 */
[----:B------:R-:W-:Y:S01]  /*dd00*/  MOV R10, R0 ;  /* 0x00000000000a7202 */ /* 0x000fe20000000f00 */
[----:B------:R-:W-:Y:S05]  /*dd10*/  BRA `(.L_x_96) ;  /* 0xffff293000007947 */ /* 0x000fea000383ffff */
.L_x_20:
[----:B------:R-:W-:Y:S01]  /*dd20*/  IMAD.MOV.U32 R5, RZ, RZ, R4 ;  /* 0x000000ffff057224 */ /* 0x000fe200078e0004 */
[----:B------:R-:W-:-:S02]  /*dd30*/  MOV R0, 0x1f ;  /* 0x0000001f00007802 */ /* 0x000fc40000000f00 */
[----:B------:R-:W-:Y:S02]  /*dd40*/  MOV R2, 0xdd60 ;  /* 0x0000dd6000027802 */ /* 0x000fe40000000f00 */
[----:B-1----:R-:W-:Y:S05]  /*dd50*/  CALL.REL.NOINC `($__internal_1_$__cuda_sm70_shflsync_idx_p) ;  /* 0x00000ff000007944 */ /* 0x002fea0003c00000 */
[----:B------:R-:W-:Y:S01]  /*dd60*/  MOV R7, R0 ;  /* 0x0000000000077202 */ /* 0x000fe20000000f00 */
[----:B------:R-:W-:Y:S05]  /*dd70*/  BRA `(.L_x_19) ;  /* 0xffff293000007947 */ /* 0x000fea000383ffff */
.L_x_34:
[----:B------:R-:W-:Y:S01]  /*dd80*/  IMAD.MOV.U32 R2, RZ, RZ, R250 ;  /* 0x000000ffff027224 */ /* 0x000fe200078e00fa */
[----:B------:R-:W-:Y:S01]  /*dd90*/  MOV R7, 0x1f ;  /* 0x0000001f00077802 */ /* 0x000fe20000000f00 */
[----:B------:R-:W-:Y:S01]  /*dda0*/  IMAD.MOV.U32 R5, RZ, RZ, 0x2 ;  /* 0x00000002ff057424 */ /* 0x000fe200078e00ff */
[----:B------:R-:W-:Y:S02]  /*ddb0*/  MOV R6, 0xffffffff ;  /* 0xffffffff00067802 */ /* 0x000fe40000000f00 */
[----:B------:R-:W-:Y:S02]  /*ddc0*/  MOV R3, 0xdde0 ;  /* 0x0000dde000037802 */ /* 0x000fe40000000f00 */
[----:B-----5:R-:W-:Y:S05]  /*ddd0*/  CALL.REL.NOINC `($__internal_0_$__cuda_sm70_shflsync_bfly_p) ;  /* 0x00000f2000007944 */ /* 0x020fea0003c00000 */
[----:B------:R-:W-:Y:S01]  /*dde0*/  FADD.FTZ R0, R250, R5 ;  /* 0x00000005fa007221 */ /* 0x000fe20000010000 */
[----:B------:R-:W-:Y:S02]  /*ddf0*/  MOV R5, 0x1 ;  /* 0x0000000100057802 */ /* 0x000fe40000000f00 */
[----:B------:R-:W-:Y:S02]  /*de00*/  MOV R3, 0xde30 ;  /* 0x0000de3000037802 */ /* 0x000fe40000000f00 */
[----:B------:R-:W-:-:S02]  /*de10*/  MOV R2, R0 ;  /* 0x0000000000027202 */ /* 0x000fc40000000f00 */
[----:B------:R-:W-:Y:S05]  /*de20*/  CALL.REL.NOINC `($__internal_0_$__cuda_sm70_shflsync_bfly_p) ;  /* 0x00000ed000007944 */ /* 0x000fea0003c00000 */
[----:B------:R1:W5:Y:S01]  /*de30*/  LDL R2, [R1] ;  /* 0x0000000001027983 */ /* 0x0003620000100800 */
[----:B------:R-:W-:Y:S01]  /*de40*/  FADD.FTZ R0, R0, R5 ;  /* 0x0000000500007221 */ /* 0x000fe20000010000 */
[----:B------:R-:W-:-:S02]  /*de50*/  MOV R5, 0x2 ;  /* 0x0000000200057802 */ /* 0x000fc40000000f00 */
[----:B------:R-:W-:Y:S02]  /*de60*/  MOV R3, 0xde80 ;  /* 0x0000de8000037802 */ /* 0x000fe40000000f00 */
[----:B-1---5:R-:W-:Y:S05]  /*de70*/  CALL.REL.NOINC `($__internal_0_$__cuda_sm70_shflsync_bfly_p) ;  /* 0x00000e8000007944 */ /* 0x022fea0003c00000 */
[----:B------:R-:W2:Y:S01]  /*de80*/  LDL.LU R2, [R1] ;  /* 0x0000000001027983 */ /* 0x000ea20000300800 */
[----:B------:R-:W-:Y:S01]  /*de90*/  MOV R3, 0xdee0 ;  /* 0x0000dee000037802 */ /* 0x000fe20000000f00 */
[----:B--2---:R-:W-:Y:S01]  /*dea0*/  FADD.FTZ R4, R2, R5 ;  /* 0x0000000502047221 */ /* 0x004fe20000010000 */
[----:B------:R-:W-:-:S04]  /*deb0*/  MOV R5, 0x1 ;  /* 0x0000000100057802 */ /* 0x000fc80000000f00 */
[----:B------:R-:W-:Y:S02]  /*dec0*/  MOV R2, R4 ;  /* 0x0000000400027202 */ /* 0x000fe40000000f00 */
[----:B------:R-:W-:Y:S05]  /*ded0*/  CALL.REL.NOINC `($__internal_0_$__cuda_sm70_shflsync_bfly_p) ;  /* 0x00000e2000007944 */ /* 0x000fea0003c00000 */
[----:B------:R-:W-:Y:S01]  /*dee0*/  MOV R3, R5 ;  /* 0x0000000500037202 */ /* 0x000fe20000000f00 */
[----:B------:R-:W-:Y:S05]  /*def0*/  BRA `(.L_x_97) ;  /* 0xffffa2f000007947 */ /* 0x000fea000383ffff */
.L_x_41:
[----:B--234-:R-:W-:Y:S01]  /*df00*/  IMAD.MOV.U32 R5, RZ, RZ, R12 ;  /* 0x000000ffff057224 */ /* 0x01cfe200078e000c */
[----:B------:R-:W-:Y:S01]  /*df10*/  MOV R3, RZ ;  /* 0x000000ff00037202 */ /* 0x000fe20000000f00 */
[----:B------:R-:W-:Y:S01]  /*df20*/  IMAD.MOV.U32 R0, RZ, RZ, 0x181f ;  /* 0x0000181fff007424 */ /* 0x000fe200078e00ff */
[----:B------:R-:W-:Y:S02]  /*df30*/  MOV R2, 0xdf50 ;  /* 0x0000df5000027802 */ /* 0x000fe40000000f00 */
[----:B-1----:R-:W-:Y:S05]  /*df40*/  CALL.REL.NOINC `($__internal_1_$__cuda_sm70_shflsync_idx_p) ;  /* 0x00000e0000007944 */ /* 0x002fea0003c00000 */
[----:B------:R-:W-:Y:S01]  /*df50*/  MOV R10, R0 ;  /* 0x00000000000a7202 */ /* 0x000fe20000000f00 */
[----:B------:R-:W-:Y:S05]  /*df60*/  BRA `(.L_x_98) ;  /* 0xffffbf9000007947 */ /* 0x000fea000383ffff */
.L_x_42:
[----:B------:R-:W-:Y:S01]  /*df70*/  IMAD.MOV.U32 R5, RZ, RZ, R14 ;  /* 0x000000ffff057224 */ /* 0x000fe200078e000e */
[----:B------:R-:W-:Y:S01]  /*df80*/  MOV R3, RZ ;  /* 0x000000ff00037202 */ /* 0x000fe20000000f00 */
[----:B------:R-:W-:Y:S01]  /*df90*/  IMAD.MOV.U32 R0, RZ, RZ, 0x181f ;  /* 0x0000181fff007424 */ /* 0x000fe200078e00ff */
[----:B------:R-:W-:Y:S02]  /*dfa0*/  MOV R2, 0xdfc0 ;  /* 0x0000dfc000027802 */ /* 0x000fe40000000f00 */
[----:B-123--:R-:W-:Y:S05]  /*dfb0*/  CALL.REL.NOINC `($__internal_1_$__cuda_sm70_shflsync_idx_p) ;  /* 0x00000d9000007944 */ /* 0x00efea0003c00000 */
[----:B------:R-:W-:Y:S05]  /*dfc0*/  BRA `(.L_x_99) ;  /* 0xffffbf5000007947 */ /* 0x000fea000383ffff */
.L_x_45:
[----:B--2---:R-:W-:Y:S01]  /*dfd0*/  IMAD.MOV.U32 R5, RZ, RZ, R12 ;  /* 0x000000ffff057224 */ /* 0x004fe200078e000c */
[----:B------:R-:W-:Y:S01]  /*dfe0*/  MOV R3, 0x1 ;  /* 0x0000000100037802 */ /* 0x000fe20000000f00 */
[----:B------:R-:W-:Y:S01]  /*dff0*/  IMAD.MOV.U32 R0, RZ, RZ, 0x181f ;  /* 0x0000181fff007424 */ /* 0x000fe200078e00ff */
[----:B------:R-:W-:-:S02]  /*e000*/  MOV R2, 0xe020 ;  /* 0x0000e02000027802 */ /* 0x000fc40000000f00 */
[----:B-1-34-:R-:W-:Y:S05]  /*e010*/  CALL.REL.NOINC `($__internal_1_$__cuda_sm70_shflsync_idx_p) ;  /* 0x00000d3000007944 */ /* 0x01afea0003c00000 */
[----:B------:R-:W-:Y:S01]  /*e020*/  IMAD.MOV.U32 R10, RZ, RZ, R0 ;  /* 0x000000ffff0a7224 */ /* 0x000fe200078e0000 */
[----:B------:R-:W-:Y:S01]  /*e030*/  MOV R3, 0x1 ;  /* 0x0000000100037802 */ /* 0x000fe20000000f00 */
[----:B------:R-:W-:Y:S01]  /*e040*/  IMAD.MOV.U32 R5, RZ, RZ, R14 ;  /* 0x000000ffff057224 */ /* 0x000fe200078e000e */
[----:B------:R-:W-:-:S02]  /*e050*/  MOV R0, 0x181f ;  /* 0x0000181f00007802 */ /* 0x000fc40000000f00 */
[----:B------:R-:W-:Y:S02]  /*e060*/  MOV R2, 0xe080 ;  /* 0x0000e08000027802 */ /* 0x000fe40000000f00 */
[----:B------:R-:W-:Y:S05]  /*e070*/  CALL.REL.NOINC `($__internal_1_$__cuda_sm70_shflsync_idx_p) ;  /* 0x00000cd000007944 */ /* 0x000fea0003c00000 */
[----:B------:R-:W-:Y:S05]  /*e080*/  BRA `(.L_x_100) ;  /* 0xffffc07000007947 */ /* 0x000fea000383ffff */
.L_x_48:
[----:B-1----:R-:W-:Y:S01]  /*e090*/  IMAD.MOV.U32 R5, RZ, RZ, R12 ;  /* 0x000000ffff057224 */ /* 0x002fe200078e000c */
[----:B------:R-:W-:Y:S01]  /*e0a0*/  MOV R3, 0x2 ;  /* 0x0000000200037802 */ /* 0x000fe20000000f00 */
[----:B--2---:R-:W-:Y:S01]  /*e0b0*/  IMAD.MOV.U32 R0, RZ, RZ, 0x181f ;  /* 0x0000181fff007424 */ /* 0x004fe200078e00ff */
[----:B------:R-:W-:Y:S02]  /*e0c0*/  MOV R2, 0xe0e0 ;  /* 0x0000e0e000027802 */ /* 0x000fe40000000f00 */
[----:B---34-:R-:W-:Y:S05]  /*e0d0*/  CALL.REL.NOINC `($__internal_1_$__cuda_sm70_shflsync_idx_p) ;  /* 0x00000c7000007944 */ /* 0x018fea0003c00000 */
[----:B------:R-:W-:Y:S01]  /*e0e0*/  MOV R10, R0 ;  /* 0x00000000000a7202 */ /* 0x000fe20000000f00 */
[----:B------:R-:W-:Y:S05]  /*e0f0*/  BRA `(.L_x_101) ;  /* 0xffffc1e000007947 */ /* 0x000fea000383ffff */
.L_x_49:
[----:B-1----:R-:W-:Y:S01]  /*e100*/  IMAD.MOV.U32 R5, RZ, RZ, R14 ;  /* 0x000000ffff057224 */ /* 0x002fe200078e000e */
[----:B------:R-:W-:Y:S01]  /*e110*/  MOV R3, 0x2 ;  /* 0x0000000200037802 */ /* 0x000fe20000000f00 */
[----:B--2---:R-:W-:Y:S01]  /*e120*/  IMAD.MOV.U32 R0, RZ, RZ, 0x181f ;  /* 0x0000181fff007424 */ /* 0x004fe200078e00ff */
[----:B------:R-:W-:Y:S02]  /*e130*/  MOV R2, 0xe150 ;  /* 0x0000e15000027802 */ /* 0x000fe40000000f00 */
[----:B---34-:R-:W-:Y:S05]  /*e140*/  CALL.REL.NOINC `($__internal_1_$__cuda_sm70_shflsync_idx_p) ;  /* 0x00000c0000007944 */ /* 0x018fea0003c00000 */
[----:B------:R-:W-:Y:S05]  /*e150*/  BRA `(.L_x_102) ;  /* 0xffffc1a000007947 */ /* 0x000fea000383ffff */
.L_x_52:
[----:B-1----:R-:W-:Y:S01]  /*e160*/  IMAD.MOV.U32 R5, RZ, RZ, R12 ;  /* 0x000000ffff057224 */ /* 0x002fe200078e000c */
[----:B------:R-:W-:Y:S01]  /*e170*/  MOV R3, 0x3 ;  /* 0x0000000300037802 */ /* 0x000fe20000000f00 */
[----:B----4-:R-:W-:Y:S01]  /*e180*/  IMAD.MOV.U32 R0, RZ, RZ, 0x181f ;  /* 0x0000181fff007424 */ /* 0x010fe200078e00ff */
[----:B------:R-:W-:-:S02]  /*e190*/  MOV R2, 0xe1b0 ;  /* 0x0000e1b000027802 */ /* 0x000fc40000000f00 */
[----:B--23--:R-:W-:Y:S05]  /*e1a0*/  CALL.REL.NOINC `($__internal_1_$__cuda_sm70_shflsync_idx_p) ;  /* 0x00000ba000007944 */ /* 0x00cfea0003c00000 */
[----:B------:R-:W-:Y:S01]  /*e1b0*/  IMAD.MOV.U32 R8, RZ, RZ, R0 ;  /* 0x000000ffff087224 */ /* 0x000fe200078e0000 */
[----:B------:R-:W-:Y:S01]  /*e1c0*/  MOV R3, 0x3 ;  /* 0x0000000300037802 */ /* 0x000fe20000000f00 */
[----:B------:R-:W-:Y:S01]  /*e1d0*/  IMAD.MOV.U32 R5, RZ, RZ, R14 ;  /* 0x000000ffff057224 */ /* 0x000fe200078e000e */
[----:B------:R-:W-:-:S02]  /*e1e0*/  MOV R0, 0x181f ;  /* 0x0000181f00007802 */ /* 0x000fc40000000f00 */
[----:B------:R-:W-:Y:S02]  /*e1f0*/  MOV R2, 0xe210 ;  /* 0x0000e21000027802 */ /* 0x000fe40000000f00 */
[----:B------:R-:W-:Y:S05]  /*e200*/  CALL.REL.NOINC `($__internal_1_$__cuda_sm70_shflsync_idx_p) ;  /* 0x00000b4000007944 */ /* 0x000fea0003c00000 */
[----:B------:R-:W-:Y:S05]  /*e210*/  BRA `(.L_x_103) ;  /* 0xffffc2d000007947 */ /* 0x000fea000383ffff */
.L_x_54:
[----:B------:R-:W-:Y:S01]  /*e220*/  IMAD.MOV.U32 R5, RZ, RZ, R12 ;  /* 0x000000ffff057224 */ /* 0x000fe200078e000c */
[----:B------:R-:W-:Y:S01]  /*e230*/  MOV R3, RZ ;  /* 0x000000ff00037202 */ /* 0x000fe20000000f00 */
[----:B------:R-:W-:Y:S01]  /*e240*/  IMAD.MOV.U32 R0, RZ, RZ, 0x1c1f ;  /* 0x00001c1fff007424 */ /* 0x000fe200078e00ff */
[----:B------:R-:W-:Y:S02]  /*e250*/  MOV R2, 0xe270 ;  /* 0x0000e27000027802 */ /* 0x000fe40000000f00 */
[----:B------:R-:W-:Y:S05]  /*e260*/  CALL.REL.NOINC `($__internal_1_$__cuda_sm70_shflsync_idx_p) ;  /* 0x00000ae000007944 */ /* 0x000fea0003c00000 */
[----:B------:R-:W-:Y:S01]  /*e270*/  MOV R4, R0 ;  /* 0x0000000000047202 */ /* 0x000fe20000000f00 */
[----:B------:R-:W-:Y:S05]  /*e280*/  BRA `(.L_x_104) ;  /* 0xffffc64000007947 */ /* 0x000fea000383ffff */
.L_x_55:
[----:B------:R-:W-:Y:S01]  /*e290*/  IMAD.MOV.U32 R5, RZ, RZ, R14 ;  /* 0x000000ffff057224 */ /* 0x000fe200078e000e */
[----:B------:R-:W-:Y:S01]  /*e2a0*/  MOV R3, RZ ;  /* 0x000000ff00037202 */ /* 0x000fe20000000f00 */
[----:B------:R-:W-:Y:S01]  /*e2b0*/  IMAD.MOV.U32 R0, RZ, RZ, 0x1c1f ;  /* 0x00001c1fff007424 */ /* 0x000fe200078e00ff */
[----:B------:R-:W-:Y:S02]  /*e2c0*/  MOV R2, 0xe2e0 ;  /* 0x0000e2e000027802 */ /* 0x000fe40000000f00 */
[----:B-12---:R-:W-:Y:S05]  /*e2d0*/  CALL.REL.NOINC `($__internal_1_$__cuda_sm70_shflsync_idx_p) ;  /* 0x00000a7000007944 */ /* 0x006fea0003c00000 */
[----:B------:R-:W-:Y:S05]  /*e2e0*/  BRA `(.L_x_105) ;  /* 0xffffc60000007947 */ /* 0x000fea000383ffff */
.L_x_58:
[----:B------:R-:W-:Y:S01]  /*e2f0*/  IMAD.MOV.U32 R5, RZ, RZ, R12 ;  /* 0x000000ffff057224 */ /* 0x000fe200078e000c */
[----:B----4-:R-:W-:Y:S01]  /*e300*/  MOV R3, 0x1 ;  /* 0x0000000100037802 */ /* 0x010fe20000000f00 */
[----:B------:R-:W-:Y:S01]  /*e310*/  IMAD.MOV.U32 R0, RZ, RZ, 0x1c1f ;  /* 0x00001c1fff007424 */ /* 0x000fe200078e00ff */
[----:B------:R-:W-:-:S02]  /*e320*/  MOV R2, 0xe340 ;  /* 0x0000e34000027802 */ /* 0x000fc40000000f00 */
[----:B-123--:R-:W-:Y:S05]  /*e330*/  CALL.REL.NOINC `($__internal_1_$__cuda_sm70_shflsync_idx_p) ;  /* 0x00000a1000007944 */ /* 0x00efea0003c00000 */
[----:B------:R-:W-:Y:S01]  /*e340*/  IMAD.MOV.U32 R4, RZ, RZ, R0 ;  /* 0x000000ffff047224 */ /* 0x000fe200078e0000 */
[----:B------:R-:W-:Y:S01]  /*e350*/  MOV R3, 0x1 ;  /* 0x0000000100037802 */ /* 0x000fe20000000f00 */
[----:B------:R-:W-:Y:S01]  /*e360*/  IMAD.MOV.U32 R5, RZ, RZ, R14 ;  /* 0x000000ffff057224 */ /* 0x000fe200078e000e */
[----:B------:R-:W-:-:S02]  /*e370*/  MOV R0, 0x1c1f ;  /* 0x00001c1f00007802 */ /* 0x000fc40000000f00 */
[----:B------:R-:W-:Y:S02]  /*e380*/  MOV R2, 0xe3a0 ;  /* 0x0000e3a000027802 */ /* 0x000fe40000000f00 */
[----:B------:R-:W-:Y:S05]  /*e390*/  CALL.REL.NOINC `($__internal_1_$__cuda_sm70_shflsync_idx_p) ;  /* 0x000009b000007944 */ /* 0x000fea0003c00000 */
[----:B------:R-:W-:Y:S05]  /*e3a0*/  BRA `(.L_x_106) ;  /* 0xffffd1a000007947 */ /* 0x000fea000383ffff */
.L_x_62:
[----:B------:R-:W-:Y:S01]  /*e3b0*/  IMAD.MOV.U32 R5, RZ, RZ, R11 ;  /* 0x000000ffff057224 */ /* 0x000fe200078e000b */
[----:B------:R-:W-:Y:S01]  /*e3c0*/  MOV R3, RZ ;  /* 0x000000ff00037202 */ /* 0x000fe20000000f00 */
[----:B------:R-:W-:Y:S01]  /*e3d0*/  IMAD.MOV.U32 R0, RZ, RZ, 0x181f ;  /* 0x0000181fff007424 */ /* 0x000fe200078e00ff */
[----:B------:R-:W-:Y:S02]  /*e3e0*/  MOV R2, 0xe400 ;  /* 0x0000e40000027802 */ /* 0x000fe40000000f00 */
[----:B------:R-:W-:Y:S05]  /*e3f0*/  CALL.REL.NOINC `($__internal_1_$__cuda_sm70_shflsync_idx_p) ;  /* 0x0000095000007944 */ /* 0x000fea0003c00000 */
[----:B------:R-:W-:Y:S01]  /*e400*/  MOV R10, R0 ;  /* 0x00000000000a7202 */ /* 0x000fe20000000f00 */
[----:B------:R-:W-:Y:S05]  /*e410*/  BRA `(.L_x_107) ;  /* 0xffffe1a000007947 */ /* 0x000fea000383ffff */
.L_x_63:
[----:B------:R-:W-:Y:S01]  /*e420*/  IMAD.MOV.U32 R5, RZ, RZ, R14 ;  /* 0x000000ffff057224 */ /* 0x000fe200078e000e */
[----:B------:R-:W-:Y:S01]  /*e430*/  MOV R3, RZ ;  /* 0x000000ff00037202 */ /* 0x000fe20000000f00 */
[----:B------:R-:W-:Y:S01]  /*e440*/  IMAD.MOV.U32 R0, RZ, RZ, 0x181f ;  /* 0x0000181fff007424 */ /* 0x000fe200078e00ff */
[----:B------:R-:W-:Y:S02]  /*e450*/  MOV R2, 0xe470 ;  /* 0x0000e47000027802 */ /* 0x000fe40000000f00 */
[----:B-12---:R-:W-:Y:S05]  /*e460*/  CALL.REL.NOINC `($__internal_1_$__cuda_sm70_shflsync_idx_p) ;  /* 0x000008e000007944 */ /* 0x006fea0003c00000 */
[----:B------:R-:W-:Y:S05]  /*e470*/  BRA `(.L_x_108) ;  /* 0xffffe16000007947 */ /* 0x000fea000383ffff */
.L_x_66:
[----:B--2---:R-:W-:Y:S01]  /*e480*/  IMAD.MOV.U32 R5, RZ, RZ, R11 ;  /* 0x000000ffff057224 */ /* 0x004fe200078e000b */
[----:B------:R-:W-:Y:S01]  /*e490*/  MOV R3, 0x1 ;  /* 0x0000000100037802 */ /* 0x000fe20000000f00 */
[----:B----4-:R-:W-:Y:S01]  /*e4a0*/  IMAD.MOV.U32 R0, RZ, RZ, 0x181f ;  /* 0x0000181fff007424 */ /* 0x010fe200078e00ff */
[----:B------:R-:W-:-:S02]  /*e4b0*/  MOV R2, 0xe4d0 ;  /* 0x0000e4d000027802 */ /* 0x000fc40000000f00 */
[----:B-1-3--:R-:W-:Y:S05]  /*e4c0*/  CALL.REL.NOINC `($__internal_1_$__cuda_sm70_shflsync_idx_p) ;  /* 0x0000088000007944 */ /* 0x00afea0003c00000 */
[----:B------:R-:W-:Y:S01]  /*e4d0*/  IMAD.MOV.U32 R10, RZ, RZ, R0 ;  /* 0x000000ffff0a7224 */ /* 0x000fe200078e0000 */
[----:B------:R-:W-:Y:S01]  /*e4e0*/  MOV R3, 0x1 ;  /* 0x0000000100037802 */ /* 0x000fe20000000f00 */
[----:B------:R-:W-:Y:S01]  /*e4f0*/  IMAD.MOV.U32 R5, RZ, RZ, R14 ;  /* 0x000000ffff057224 */ /* 0x000fe200078e000e */
[----:B------:R-:W-:-:S02]  /*e500*/  MOV R0, 0x181f ;  /* 0x0000181f00007802 */ /* 0x000fc40000000f00 */
[----:B------:R-:W-:Y:S02]  /*e510*/  MOV R2, 0xe530 ;  /* 0x0000e53000027802 */ /* 0x000fe40000000f00 */
[----:B------:R-:W-:Y:S05]  /*e520*/  CALL.REL.NOINC `($__internal_1_$__cuda_sm70_shflsync_idx_p) ;  /* 0x0000082000007944 */ /* 0x000fea0003c00000 */
[----:B------:R-:W-:Y:S05]  /*e530*/  BRA `(.L_x_109) ;  /* 0xffffe29000007947 */ /* 0x000fea000383ffff */
.L_x_69:
[----:B-1----:R-:W-:Y:S01]  /*e540*/  IMAD.MOV.U32 R5, RZ, RZ, R11 ;  /* 0x000000ffff057224 */ /* 0x002fe200078e000b */
[----:B------:R-:W-:Y:S01]  /*e550*/  MOV R3, 0x2 ;  /* 0x0000000200037802 */ /* 0x000fe20000000f00 */
[----:B----4-:R-:W-:Y:S01]  /*e560*/  IMAD.MOV.U32 R0, RZ, RZ, 0x181f ;  /* 0x0000181fff007424 */ /* 0x010fe200078e00ff */
[----:B------:R-:W-:Y:S02]  /*e570*/  MOV R2, 0xe590 ;  /* 0x0000e59000027802 */ /* 0x000fe40000000f00 */
[----:B--23--:R-:W-:Y:S05]  /*e580*/  CALL.REL.NOINC `($__internal_1_$__cuda_sm70_shflsync_idx_p) ;  /* 0x000007c000007944 */ /* 0x00cfea0003c00000 */
[----:B------:R-:W-:Y:S01]  /*e590*/  MOV R10, R0 ;  /* 0x00000000000a7202 */ /* 0x000fe20000000f00 */
[----:B------:R-:W-:Y:S05]  /*e5a0*/  BRA `(.L_x_110) ;  /* 0xffffe40000007947 */ /* 0x000fea000383ffff */
.L_x_70:
[----:B------:R-:W-:Y:S01]  /*e5b0*/  IMAD.MOV.U32 R5, RZ, RZ, R14 ;  /* 0x000000ffff057224 */ /* 0x000fe200078e000e */
[----:B------:R-:W-:Y:S01]  /*e5c0*/  MOV R3, 0x2 ;  /* 0x0000000200037802 */ /* 0x000fe20000000f00 */
[----:B----4-:R-:W-:Y:S01]  /*e5d0*/  IMAD.MOV.U32 R0, RZ, RZ, 0x181f ;  /* 0x0000181fff007424 */ /* 0x010fe200078e00ff */
[----:B------:R-:W-:Y:S02]  /*e5e0*/  MOV R2, 0xe600 ;  /* 0x0000e60000027802 */ /* 0x000fe40000000f00 */
[----:B-123--:R-:W-:Y:S05]  /*e5f0*/  CALL.REL.NOINC `($__internal_1_$__cuda_sm70_shflsync_idx_p) ;  /* 0x0000075000007944 */ /* 0x00efea0003c00000 */
[----:B------:R-:W-:Y:S05]  /*e600*/  BRA `(.L_x_111) ;  /* 0xffffe3c000007947 */ /* 0x000fea000383ffff */
.L_x_73:
[----:B-1----:R-:W-:Y:S01]  /*e610*/  IMAD.MOV.U32 R5, RZ, RZ, R11 ;  /* 0x000000ffff057224 */ /* 0x002fe200078e000b */
[----:B------:R-:W-:Y:S01]  /*e620*/  MOV R3, 0x3 ;  /* 0x0000000300037802 */ /* 0x000fe20000000f00 */
[----:B------:R-:W-:Y:S01]  /*e630*/  IMAD.MOV.U32 R0, RZ, RZ, 0x181f ;  /* 0x0000181fff007424 */ /* 0x000fe200078e00ff */
[----:B------:R-:W-:-:S02]  /*e640*/  MOV R2, 0xe660 ;  /* 0x0000e66000027802 */ /* 0x000fc40000000f00 */
[----:B--234-:R-:W-:Y:S05]  /*e650*/  CALL.REL.NOINC `($__internal_1_$__cuda_sm70_shflsync_idx_p) ;  /* 0x000006f000007944 */ /* 0x01cfea0003c00000 */
[----:B------:R-:W-:Y:S01]  /*e660*/  IMAD.MOV.U32 R10, RZ, RZ, R0 ;  /* 0x000000ffff0a7224 */ /* 0x000fe200078e0000 */
[----:B------:R-:W-:Y:S01]  /*e670*/  MOV R3, 0x3 ;  /* 0x0000000300037802 */ /* 0x000fe20000000f00 */
[----:B------:R-:W-:Y:S01]  /*e680*/  IMAD.MOV.U32 R5, RZ, RZ, R14 ;  /* 0x000000ffff057224 */ /* 0x000fe200078e000e */
[----:B------:R-:W-:-:S02]  /*e690*/  MOV R0, 0x181f ;  /* 0x0000181f00007802 */ /* 0x000fc40000000f00 */
[----:B------:R-:W-:Y:S02]  /*e6a0*/  MOV R2, 0xe6c0 ;  /* 0x0000e6c000027802 */ /* 0x000fe40000000f00 */
[----:B------:R-:W-:Y:S05]  /*e6b0*/  CALL.REL.NOINC `($__internal_1_$__cuda_sm70_shflsync_idx_p) ;  /* 0x0000069000007944 */ /* 0x000fea0003c00000 */
[----:B------:R-:W-:Y:S05]  /*e6c0*/  BRA `(.L_x_112) ;  /* 0xffffe4f000007947 */ /* 0x000fea000383ffff */
.L_x_75:
[----:B------:R-:W-:Y:S01]  /*e6d0*/  IMAD.MOV.U32 R5, RZ, RZ, R131 ;  /* 0x000000ffff057224 */ /* 0x000fe200078e0083 */
[----:B------:R-:W-:Y:S01]  /*e6e0*/  MOV R3, RZ ;  /* 0x000000ff00037202 */ /* 0x000fe20000000f00 */
[----:B------:R-:W-:Y:S01]  /*e6f0*/  IMAD.MOV.U32 R0, RZ, RZ, 0x1f ;  /* 0x0000001fff007424 */ /* 0x000fe200078e00ff */
[----:B------:R-:W-:Y:S02]  /*e700*/  MOV R2, 0xe720 ;  /* 0x0000e72000027802 */ /* 0x000fe40000000f00 */
[----:B--23--:R-:W-:Y:S05]  /*e710*/  CALL.REL.NOINC `($__internal_1_$__cuda_sm70_shflsync_idx_p) ;  /* 0x0000063000007944 */ /* 0x00cfea0003c00000 */
[----:B------:R-:W-:Y:S01]  /*e720*/  MOV R9, R0 ;  /* 0x0000000000097202 */ /* 0x000fe20000000f00 */
[----:B------:R-:W-:Y:S05]  /*e730*/  BRA `(.L_x_113) ;  /* 0xffffe72000007947 */ /* 0x000fea000383ffff */
.L_x_76:
[----:B------:R-:W-:Y:S01]  /*e740*/  IMAD.MOV.U32 R5, RZ, RZ, R131 ;  /* 0x000000ffff057224 */ /* 0x000fe200078e0083 */
[----:B------:R-:W-:Y:S01]  /*e750*/  MOV R3, 0x1 ;  /* 0x0000000100037802 */ /* 0x000fe20000000f00 */
[----:B------:R-:W-:Y:S01]  /*e760*/  IMAD.MOV.U32 R0, RZ, RZ, 0x1f ;  /* 0x0000001fff007424 */ /* 0x000fe200078e00ff */
[----:B------:R-:W-:Y:S02]  /*e770*/  MOV R2, 0xe790 ;  /* 0x0000e79000027802 */ /* 0x000fe40000000f00 */
[----:B-1234-:R-:W-:Y:S05]  /*e780*/  CALL.REL.NOINC `($__internal_1_$__cuda_sm70_shflsync_idx_p) ;  /* 0x000005c000007944 */ /* 0x01efea0003c00000 */
[----:B------:R-:W-:Y:S01]  /*e790*/  MOV R8, R0 ;  /* 0x0000000000087202 */ /* 0x000fe20000000f00 */
[----:B------:R-:W-:Y:S05]  /*e7a0*/  BRA `(.L_x_114) ;  /* 0xffffe6d000007947 */ /* 0x000fea000383ffff */
.L_x_77:
[----:B------:R-:W-:Y:S02]  /*e7b0*/  MOV R2, 0x1 ;  /* 0x0000000100027802 */ /* 0x000fe40000000f00 */
[----:B------:R-:W-:-:S02]  /*e7c0*/  MOV R3, 0xe7e0 ;  /* 0x0000e7e000037802 */ /* 0x000fc40000000f00 */
[----:B-1234-:R-:W-:Y:S05]  /*e7d0*/  CALL.REL.NOINC `($__internal_2_$__cuda_sm70_shflsync_up_p) ;  /* 0x000005c000007944 */ /* 0x01efea0003c00000 */
[----:B------:R-:W-:Y:S05]  /*e7e0*/  BRA `(.L_x_115) ;  /* 0xffffe7c000007947 */ /* 0x000fea000383ffff */
.L_x_78:
[----:B------:R-:W-:Y:S02]  /*e7f0*/  MOV R2, 0x2 ;  /* 0x0000000200027802 */ /* 0x000fe40000000f00 */
[----:B------:R-:W-:-:S02]  /*e800*/  MOV R3, 0xe820 ;  /* 0x0000e82000037802 */ /* 0x000fc40000000f00 */
[----:B-1-3--:R-:W-:Y:S05]  /*e810*/  CALL.REL.NOINC `($__internal_2_$__cuda_sm70_shflsync_up_p) ;  /* 0x0000058000007944 */ /* 0x00afea0003c00000 */
        /* <DEDUP_REMOVED lines=23> */
.L_x_82:
[----:B------:R-:W-:Y:S02]  /*e990*/  MOV R2, 0x1 ;  /* 0x0000000100027802 */ /* 0x000fe40000000f00 */
[----:B------:R-:W-:Y:S02]  /*e9a0*/  MOV R3, 0xe9c0 ;  /* 0x0000e9c000037802 */ /* 0x000fe40000000f00 */
[----:B---3--:R-:W-:Y:S05]  /*e9b0*/  CALL.REL.NOINC `($__internal_2_$__cuda_sm70_shflsync_up_p) ;  /* 0x000003e000007944 */ /* 0x008fea0003c00000 */
[----:B------:R-:W-:Y:S01]  /*e9c0*/  MOV R2, R4 ;  /* 0x0000000400027202 */ /* 0x000fe20000000f00 */
[----:B------:R-:W-:Y:S05]  /*e9d0*/  BRA `(.L_x_117) ;  /* 0xffffe83000007947 */ /* 0x000fea000383ffff */
.L_x_83:
[----:B------:R-:W-:Y:S02]  /*e9e0*/  MOV R2, 0x2 ;  /* 0x0000000200027802 */ /* 0x000fe40000000f00 */
[----:B------:R-:W-:Y:S02]  /*e9f0*/  MOV R3, 0xea10 ;  /* 0x0000ea1000037802 */ /* 0x000fe40000000f00 */
[----:B---3--:R-:W-:Y:S05]  /*ea00*/  CALL.REL.NOINC `($__internal_2_$__cuda_sm70_shflsync_up_p) ;  /* 0x0000039000007944 */ /* 0x008fea0003c00000 */
        /* <DEDUP_REMOVED lines=23> */
.L_x_85:
[----:B------:R-:W-:Y:S02]  /*eb80*/  SEL R0, RZ, 0x1, P0 ;  /* 0x00000001ff007807 */ /* 0x000fe40000000000 */
[----:B------:R-:W-:Y:S02]  /*eb90*/  MOV R2, 0xebb0 ;  /* 0x0000ebb000027802 */ /* 0x000fe40000000f00 */
[----:B--2---:R-:W-:Y:S05]  /*eba0*/  CALL.REL.NOINC `($__internal_3_$__cuda_sm70_votesync_ballot) ;  /* 0x0000026000007944 */ /* 0x004fea0003c00000 */
[----:B------:R-:W-:Y:S01]  /*ebb0*/  MOV R8, R0 ;  /* 0x0000000000087202 */ /* 0x000fe20000000f00 */
[----:B------:R-:W-:Y:S05]  /*ebc0*/  BRA `(.L_x_119) ;  /* 0xffffe7d000007947 */ /* 0x000fea000383ffff */
.L_x_86:
[----:B------:R-:W-:Y:S01]  /*ebd0*/  IMAD.MOV.U32 R5, RZ, RZ, R6 ;  /* 0x000000ffff057224 */ /* 0x000fe200078e0006 */
[----:B---3--:R-:W-:Y:S01]  /*ebe0*/  MOV R3, R12 ;  /* 0x0000000c00037202 */ /* 0x008fe20000000f00 */
[----:B------:R-:W-:Y:S01]  /*ebf0*/  IMAD.MOV.U32 R0, RZ, RZ, 0x1f ;  /* 0x0000001fff007424 */ /* 0x000fe200078e00ff */
[----:B------:R-:W-:Y:S02]  /*ec00*/  MOV R2, 0xec20 ;  /* 0x0000ec2000027802 */ /* 0x000fe40000000f00 */
[----:B-12---:R-:W-:Y:S05]  /*ec10*/  CALL.REL.NOINC `($__internal_1_$__cuda_sm70_shflsync_idx_p) ;  /* 0x0000013000007944 */ /* 0x006fea0003c00000 */
[----:B------:R-:W-:Y:S01]  /*ec20*/  IMAD.MOV.U32 R6, RZ, RZ, R0 ;  /* 0x000000ffff067224 */ /* 0x000fe200078e0000 */
[----:B------:R-:W-:Y:S01]  /*ec30*/  MOV R3, R12 ;  /* 0x0000000c00037202 */ /* 0x000fe20000000f00 */
[----:B------:R-:W-:Y:S01]  /*ec40*/  IMAD.MOV.U32 R5, RZ, RZ, R7 ;  /* 0x000000ffff057224 */ /* 0x000fe200078e0007 */
[----:B------:R-:W-:Y:S02]  /*ec50*/  MOV R0, 0x1f ;  /* 0x0000001f00007802 */ /* 0x000fe40000000f00 */
[----:B------:R-:W-:-:S02]  /*ec60*/  MOV R2, 0xec80 ;  /* 0x0000ec8000027802 */ /* 0x000fc40000000f00 */
[----:B------:R-:W-:Y:S05]  /*ec70*/  CALL.REL.NOINC `($__internal_1_$__cuda_sm70_shflsync_idx_p) ;  /* 0x000000d000007944 */ /* 0x000fea0003c00000 */
[----:B------:R-:W-:Y:S01]  /*ec80*/  MOV R7, R0 ;  /* 0x0000000000077202 */ /* 0x000fe20000000f00 */
[----:B------:R-:W-:Y:S05]  /*ec90*/  BRA `(.L_x_120) ;  /* 0xffffe74000007947 */ /* 0x000fea000383ffff */
.L_x_89:
[----:B------:R-:W-:Y:S01]  /*eca0*/  IMAD.MOV.U32 R5, RZ, RZ, R4 ;  /* 0x000000ffff057224 */ /* 0x000fe200078e0004 */
[----:B------:R-:W-:-:S02]  /*ecb0*/  MOV R0, 0x1f ;  /* 0x0000001f00007802 */ /* 0x000fc40000000f00 */
[----:B------:R-:W-:Y:S02]  /*ecc0*/  MOV R2, 0xece0 ;  /* 0x0000ece000027802 */ /* 0x000fe40000000f00 */
[----:B-1234-:R-:W-:Y:S05]  /*ecd0*/  CALL.REL.NOINC `($__internal_1_$__cuda_sm70_shflsync_idx_p) ;  /* 0x0000007000007944 */ /* 0x01efea0003c00000 */
[----:B------:R-:W-:Y:S01]  /*ece0*/  MOV R11, R0 ;  /* 0x00000000000b7202 */ /* 0x000fe20000000f00 */
[----:B------:R-:W-:Y:S05]  /*ecf0*/  BRA `(.L_x_88) ;  /* 0xffffe74000007947 */ /* 0x000fea000383ffff */
        .weak           $__internal_0_$__cuda_sm70_shflsync_bfly_p
        .type           $__internal_0_$__cuda_sm70_shflsync_bfly_p,@function
        .size           $__internal_0_$__cuda_sm70_shflsync_bfly_p,($__internal_1_$__cuda_sm70_shflsync_idx_p - $__internal_0_$__cuda_sm70_shflsync_bfly_p)
$__internal_0_$__cuda_sm70_shflsync_bfly_p:
[----:B------:R-:W-:Y:S04]  /*ed00*/  WARPSYNC R6 ;  /* 0x0000000600007348 */ /* 0x000fe80003800000 */
[----:B------:R1:W2:Y:S02]  /*ed10*/  SHFL.BFLY PT, R5, R2, R5, R7 ;  /* 0x0c00000502057389 */ /* 0x0002a400000e0007 */
[----:B-1----:R-:W-:Y:S02]  /*ed20*/  MOV R2, R3 ;  /* 0x0000000300027202 */ /* 0x002fe40000000f00 */
[----:B------:R-:W-:-:S04]  /*ed30*/  MOV R3, 0x0 ;  /* 0x0000000000037802 */ /* 0x000fc80000000f00 */
[----:B--2---:R-:W-:Y:S05]  /*ed40*/  RET.REL.NODEC R2 `(_ZN7cutlass13device_kernelIN5flash19enable_sm80_to_sm89INS1_16FlashAttnFwdSm80INS1_25CollectiveMainloopFwdSm80ILi8ELi1ELb1EN4cute5tupleIJNS5_1CILi128EEENS7_ILi48EEENS7_ILi256EEEEEELi256ENS_10bfloat16_tEfNS_4arch4Sm80ELb0ELb0ELb0ELb1ELb0ELb0ELb1ELb1EEENS1_21CollectiveEpilogueFwdINS6_IJS8_SA_S9_EEENS6_IJNS7_ILi1EEESI_SI_EEESC_SE_Li256ELb1ELb1ELb1ELb0EEENS1_36VarlenDynamicPersistentTileSchedulerILi128ELi48ELi256ELi256ELb1ELb1ELb0ELb0ELb1ELb1EEEEEEEEEvNT_6ParamsE) ;  /* 0xffff12b002007950 */ /* 0x004fea0003c3ffff */
        .weak           $__internal_1_$__cuda_sm70_shflsync_idx_p
        .type           $__internal_1_$__cuda_sm70_shflsync_idx_p,@function
        .size           $__internal_1_$__cuda_sm70_shflsync_idx_p,($__internal_2_$__cuda_sm70_shflsync_up_p - $__internal_1_$__cuda_sm70_shflsync_idx_p)
$__internal_1_$__cuda_sm70_shflsync_idx_p:
[----:B------:R-:W-:-:S04]  /*ed50*/  MOV R132, 0xffffffff ;  /* 0xffffffff00847802 */ /* 0x000fc80000000f00 */
[----:B------:R-:W-:Y:S04]  /*ed60*/  WARPSYNC R132 ;  /* 0x0000008400007348 */ /* 0x000fe80003800000 */
[----:B------:R1:W2:Y:S02]  /*ed70*/  SHFL.IDX PT, R0, R5, R3, R0 ;  /* 0x0000000305007389 */ /* 0x0002a400000e0000 */
[----:B-1----:R-:W-:-:S04]  /*ed80*/  MOV R3, 0x0 ;  /* 0x0000000000037802 */ /* 0x002fc80000000f00 */
[----:B--2---:R-:W-:Y:S05]  /*ed90*/  RET.REL.NODEC R2 `(_ZN7cutlass13device_kernelIN5flash19enable_sm80_to_sm89INS1_16FlashAttnFwdSm80INS1_25CollectiveMainloopFwdSm80ILi8ELi1ELb1EN4cute5tupleIJNS5_1CILi128EEENS7_ILi48EEENS7_ILi256EEEEEELi256ENS_10bfloat16_tEfNS_4arch4Sm80ELb0ELb0ELb0ELb1ELb0ELb0ELb1ELb1EEENS1_21CollectiveEpilogueFwdINS6_IJS8_SA_S9_EEENS6_IJNS7_ILi1EEESI_SI_EEESC_SE_Li256ELb1ELb1ELb1ELb0EEENS1_36VarlenDynamicPersistentTileSchedulerILi128ELi48ELi256ELi256ELb1ELb1ELb0ELb0ELb1ELb1EEEEEEEEEvNT_6ParamsE) ;  /* 0xffff126002007950 */ /* 0x004fea0003c3ffff */
        .weak           $__internal_2_$__cuda_sm70_shflsync_up_p
        .type           $__internal_2_$__cuda_sm70_shflsync_up_p,@function
        .size           $__internal_2_$__cuda_sm70_shflsync_up_p,($__internal_3_$__cuda_sm70_votesync_ballot - $__internal_2_$__cuda_sm70_shflsync_up_p)
$__internal_2_$__cuda_sm70_shflsync_up_p:
[----:B------:R-:W-:Y:S02]  /*eda0*/  IMAD.MOV.U32 R4, RZ, RZ, RZ ;  /* 0x000000ffff047224 */ /* 0x000fe400078e00ff */
[----:B------:R-:W-:-:S04]  /*edb0*/  IMAD.MOV.U32 R10, RZ, RZ, -0x1 ;  /* 0xffffffffff0a7424 */ /* 0x000fc800078e00ff */
[----:B------:R-:W-:Y:S04]  /*edc0*/  WARPSYNC R10 ;  /* 0x0000000a00007348 */ /* 0x000fe80003800000 */
[----:B------:R1:W2:Y:S02]  /*edd0*/  SHFL.UP PT, R4, R0, R2, R4 ;  /* 0x0400000200047389 */ /* 0x0002a400000e0004 */
[----:B-1----:R-:W-:Y:S02]  /*ede0*/  MOV R2, R3 ;  /* 0x0000000300027202 */ /* 0x002fe40000000f00 */
[----:B------:R-:W-:-:S04]  /*edf0*/  MOV R3, 0x0 ;  /* 0x0000000000037802 */ /* 0x000fc80000000f00 */
[----:B--2---:R-:W-:Y:S05]  /*ee00*/  RET.REL.NODEC R2 `(_ZN7cutlass13device_kernelIN5flash19enable_sm80_to_sm89INS1_16FlashAttnFwdSm80INS1_25CollectiveMainloopFwdSm80ILi8ELi1ELb1EN4cute5tupleIJNS5_1CILi128EEENS7_ILi48EEENS7_ILi256EEEEEELi256ENS_10bfloat16_tEfNS_4arch4Sm80ELb0ELb0ELb0ELb1ELb0ELb0ELb1ELb1EEENS1_21CollectiveEpilogueFwdINS6_IJS8_SA_S9_EEENS6_IJNS7_ILi1EEESI_SI_EEESC_SE_Li256ELb1ELb1ELb1ELb0EEENS1_36VarlenDynamicPersistentTileSchedulerILi128ELi48ELi256ELi256ELb1ELb1ELb0ELb0ELb1ELb1EEEEEEEEEvNT_6ParamsE) ;  /* 0xffff11f002007950 */ /* 0x004fea0003c3ffff */
        .weak           $__internal_3_$__cuda_sm70_votesync_ballot
        .type           $__internal_3_$__cuda_sm70_votesync_ballot,@function
        .size           $__internal_3_$__cuda_sm70_votesync_ballot,(.L_x_2585 - $__internal_3_$__cuda_sm70_votesync_ballot)
$__internal_3_$__cuda_sm70_votesync_ballot:
[----:B------:R-:W-:Y:S01]  /*ee10*/  ISETP.NE.U32.AND P0, PT, R0, 0x1, PT ;  /* 0x000000010000780c */ /* 0x000fe20003f05070 */
[----:B------:R-:W-:-:S04]  /*ee20*/  IMAD.MOV.U32 R3, RZ, RZ, -0x1 ;  /* 0xffffffffff037424 */ /* 0x000fc800078e00ff */
[----:B------:R-:W-:Y:S08]  /*ee30*/  WARPSYNC R3 ;  /* 0x0000000300007348 */ /* 0x000ff00003800000 */
[----:B------:R-:W-:-:S04]  /*ee40*/  VOTE.ANY R0, PT, !P0 ;  /* 0x0000000000007806 */ /* 0x000fc800040e0100 */
[----:B------:R-:W-:Y:S01]  /*ee50*/  LOP3.LUT R0, R0, R3, RZ, 0xc0, !PT ;  /* 0x0000000300007212 */ /* 0x000fe200078ec0ff */
[----:B------:R-:W-:-:S04]  /*ee60*/  IMAD.MOV.U32 R3, RZ, RZ, 0x0 ;  /* 0x00000000ff037424 */ /* 0x000fc800078e00ff */
[----:B------:R-:W-:Y:S05]  /*ee70*/  RET.REL.NODEC R2 `(_ZN7cutlass13device_kernelIN5flash19enable_sm80_to_sm89INS1_16FlashAttnFwdSm80INS1_25CollectiveMainloopFwdSm80ILi8ELi1ELb1EN4cute5tupleIJNS5_1CILi128EEENS7_ILi48EEENS7_ILi256EEEEEELi256ENS_10bfloat16_tEfNS_4arch4Sm80ELb0ELb0ELb0ELb1ELb0ELb0ELb1ELb1EEENS1_21CollectiveEpilogueFwdINS6_IJS8_SA_S9_EEENS6_IJNS7_ILi1EEESI_SI_EEESC_SE_Li256ELb1ELb1ELb1ELb0EEENS1_36VarlenDynamicPersistentTileSchedulerILi128ELi48ELi256ELi256ELb1ELb1ELb0ELb0ELb1ELb1EEEEEEEEEvNT_6ParamsE) ;  /* 0xffff118002007950 */ /* 0x000fea0003c3ffff */
.L_x_121:
        /* <DEDUP_REMOVED lines=16> */
.L_x_2585:


//--------------------- .text._ZN7cutlass13device_kernelIN5flash19enable_sm80_to_sm89INS1_16FlashAttnFwdSm80INS1_25CollectiveMainloopFwdSm80ILi8ELi1ELb0EN4cute5tupleIJNS5_1CILi128EEENS7_ILi32EEENS7_ILi256EEEEEELi256ENS_10bfloat16_tEfNS_4arch4Sm80ELb0ELb0ELb0ELb1ELb0ELb1ELb1ELb1EEENS1_21CollectiveEpilogueFwdINS6_IJS8_SA_S9_EEENS6_IJNS7_ILi1EEESI_SI_EEESC_SE_Li256ELb1ELb1ELb1ELb0EEENS1_36VarlenDynamicPersistentTileSchedulerILi128ELi32ELi256ELi256ELb1ELb1ELb0ELb0ELb1ELb1EEEEEEEEEvNT_6ParamsE --------------------------
	.section	.text._ZN7cutlass13device_kernelIN5flash19enable_sm80_to_sm89INS1_16FlashAttnFwdSm80INS1_25CollectiveMainloopFwdSm80ILi8ELi1ELb0EN4cute5tupleIJNS5_1CILi128EEENS7_ILi32EEENS7_ILi256EEEEEELi256ENS_10bfloat16_tEfNS_4arch4Sm80ELb0ELb0ELb0ELb1ELb0ELb1ELb1ELb1EEENS1_21CollectiveEpilogueFwdINS6_IJS8_SA_S9_EEENS6_IJNS7_ILi1EEESI_SI_EEESC_SE_Li256ELb1ELb1ELb1ELb0EEENS1_36VarlenDynamicPersistentTileSchedulerILi128ELi32ELi256ELi256ELb1ELb1ELb0ELb0ELb1ELb1EEEEEEEEEvNT_6ParamsE,"ax",@progbits
	.sectioninfo	@"SHI_REGISTERS=255"
	.align	128
.text._ZN7cutlass13device_kernelIN5flash19enable_sm80_to_sm89INS1_16FlashAttnFwdSm80INS1_25CollectiveMainloopFwdSm80ILi8ELi1ELb0EN4cute5tupleIJNS5_1CILi128EEENS7_ILi32EEENS7_ILi256EEEEEELi256ENS_10bfloat16_tEfNS_4arch4Sm80ELb0ELb0ELb0ELb1ELb0ELb1ELb1ELb1EEENS1_21CollectiveEpilogueFwdINS6_IJS8_SA_S9_EEENS6_IJNS7_ILi1EEESI_SI_EEESC_SE_Li256ELb1ELb1ELb1ELb0EEENS1_36VarlenDynamicPersistentTileSchedulerILi128ELi32ELi256ELi256ELb1ELb1ELb0ELb0ELb1ELb1EEEEEEEEEvNT_6ParamsE:
        .type           _ZN7cutlass13device_kernelIN5flash19enable_sm80_to_sm89INS1_16FlashAttnFwdSm80INS1_25CollectiveMainloopFwdSm80ILi8ELi1ELb0EN4cute5tupleIJNS5_1CILi128EEENS7_ILi32EEENS7_ILi256EEEEEELi256ENS_10bfloat16_tEfNS_4arch4Sm80ELb0ELb0ELb0ELb1ELb0ELb1ELb1ELb1EEENS1_21CollectiveEpilogueFwdINS6_IJS8_SA_S9_EEENS6_IJNS7_ILi1EEESI_SI_EEESC_SE_Li256ELb1ELb1ELb1ELb0EEENS1_36VarlenDynamicPersistentTileSchedulerILi128ELi32ELi256ELi256ELb1ELb1ELb0ELb0ELb1ELb1EEEEEEEEEvNT_6ParamsE,@function
        .size           _ZN7cutlass13device_kernelIN5flash19enable_sm80_to_sm89INS1_16FlashAttnFwdSm80INS1_25CollectiveMainloopFwdSm80ILi8ELi1ELb0EN4cute5tupleIJNS5_1CILi128EEENS7_ILi32EEENS7_ILi256EEEEEELi256ENS_10bfloat16_tEfNS_4arch4Sm80ELb0ELb0ELb0ELb1ELb0ELb1ELb1ELb1EEENS1_21CollectiveEpilogueFwdINS6_IJS8_SA_S9_EEENS6_IJNS7_ILi1EEESI_SI_EEESC_SE_Li256ELb1ELb1ELb1ELb0EEENS1_36VarlenDynamicPersistentTileSchedulerILi128ELi32ELi256ELi256ELb1ELb1ELb0ELb0ELb1ELb1EEEEEEEEEvNT_6ParamsE,(.L_x_2590 - _ZN7cutlass13device_kernelIN5flash19enable_sm80_to_sm89INS1_16FlashAttnFwdSm80INS1_25CollectiveMainloopFwdSm80ILi8ELi1ELb0EN4cute5tupleIJNS5_1CILi128EEENS7_ILi32EEENS7_ILi256EEEEEELi256ENS_10bfloat16_tEfNS_4arch4Sm80ELb0ELb0ELb0ELb1ELb0ELb1ELb1ELb1EEENS1_21CollectiveEpilogueFwdINS6_IJS8_SA_S9_EEENS6_IJNS7_ILi1EEESI_SI_EEESC_SE_Li256ELb1ELb1ELb1ELb0EEENS1_36VarlenDynamicPersistentTileSchedulerILi128ELi32ELi256ELi256ELb1ELb1ELb0ELb0ELb1ELb1EEEEEEEEEvNT_6ParamsE)
        .other          _ZN7cutlass13device_kernelIN5flash19enable_sm80_to_sm89INS1_16FlashAttnFwdSm80INS1_25CollectiveMainloopFwdSm80ILi8ELi1ELb0EN4cute5tupleIJNS5_1CILi128EEENS7_ILi32EEENS7_ILi256EEEEEELi256ENS_10bfloat16_tEfNS_4arch4Sm80ELb0ELb0ELb0ELb1ELb0ELb1ELb1ELb1EEENS1_21CollectiveEpilogueFwdINS6_IJS8_SA_S9_EEENS6_IJNS7_ILi1EEESI_SI_EEESC_SE_Li256ELb1ELb1ELb1ELb0EEENS1_36VarlenDynamicPersistentTileSchedulerILi128ELi32ELi256ELi256ELb1ELb1ELb0ELb0ELb1ELb1EEEEEEEEEvNT_6ParamsE,@"STO_CUDA_ENTRY STV_DEFAULT"
_ZN7cutlass13device_kernelIN5flash19enable_sm80_to_sm89INS1_16FlashAttnFwdSm80INS1_25CollectiveMainloopFwdSm80ILi8ELi1ELb0EN4cute5tupleIJNS5_1CILi128EEENS7_ILi32EEENS7_ILi256EEEEEELi256ENS_10bfloat16_tEfNS_4arch4Sm80ELb0ELb0ELb0ELb1ELb0ELb1ELb1ELb1EEENS1_21CollectiveEpilogueFwdINS6_IJS8_SA_S9_EEENS6_IJNS7_ILi1EEESI_SI_EEESC_SE_Li256ELb1ELb1ELb1ELb0EEENS1_36VarlenDynamicPersistentTileSchedulerILi128ELi32ELi256ELi256ELb1ELb1ELb0ELb0ELb1ELb1EEEEEEEEEvNT_6ParamsE:
[----:B------:R-:W-:-:S03]  /*0000*/  MOV R1, c[0x0][0x28] ;  /* 0x00000a0000017a02 */ /* 0x000fc60000000f00 */
[----:B------:R-:W1:Y:S01]  /*0010*/  S2R R2, SR_TID.X ;  /* 0x0000000000027919 */ /* 0x000e620000002100 */
[----:B------:R-:W-:Y:S01]  /*0020*/  IADD3 R1, R1, -0x10, RZ ;  /* 0xfffffff001017810 */ /* 0x000fe20007ffe0ff */
[----:B------:R-:W-:Y:S01]  /*0030*/  ULDC.64 UR6, c[0x0][0x118] ;  /* 0x0000460000067ab9 */ /* 0x000fe20000000a00 */
[----:B-1----:R-:W-:-:S05]  /*0040*/  SHF.R.U32.HI R0, RZ, 0x5, R2 ;  /* 0x00000005ff007819 */ /* 0x002fca0000011602 */
[----:B------:R-:W1:Y:S02]  /*0050*/  SHFL.IDX PT, R3, R0, RZ, 0x1f ;  /* 0x00001fff00037589 */ /* 0x000e6400000e0000 */
[----:B-1----:R-:W-:Y:S02]  /*0060*/  ISETP.NE.AND P0, PT, R3, RZ, PT ;  /* 0x000000ff0300720c */ /* 0x002fe40003f05270 */
[----:B------:R1:W-:Y:S11]  /*0070*/  STL [R1], R3 ;  /* 0x0000000301007387 */ /* 0x0003f60000100800 */
[----:B------:R-:W-:Y:S06]  /*0080*/  @P0 BAR.SYNC.DEFER_BLOCKING 0x5, 0x100 ;  /* 0x0144000000000b1d */ /* 0x000fec0000010000 */
[----:B------:R-:W2:Y:S04]  /*0090*/  @P0 LDS.128 R212, [0x20080] ;  /* 0x02008000ffd40984 */ /* 0x000ea80000000c00 */
[----:B------:R-:W-:Y:S06]  /*00a0*/  @P0 BAR.ARV 0x4, 0x100 ;  /* 0x0104000000000b1d */ /* 0x000fec0000002000 */
[----:B------:R-:W-:Y:S05]  /*00b0*/  @P0 BRA `(.L_x_122) ;  /* 0x00000a7000000947 */ /* 0x000fea0003800000 */
[----:B-1----:R-:W-:Y:S01]  /*00c0*/  LOP3.LUT R12, R2, 0x1f, RZ, 0xc0, !PT ;  /* 0x0000001f020c7812 */ /* 0x002fe200078ec0ff */
[----:B------:R-:W-:Y:S01]  /*00d0*/  CS2R R8, SRZ ;  /* 0x0000000000087805 */ /* 0x000fe2000001ff00 */
[----:B------:R-:W-:-:S02]  /*00e0*/  IMAD.MOV.U32 R7, RZ, RZ, RZ ;  /* 0x000000ffff077224 */ /* 0x000fc400078e00ff */
[----:B------:R-:W-:-:S04]  /*00f0*/  ISETP.NE.AND P6, PT, R12, 0x1f, PT ;  /* 0x0000001f0c00780c */ /* 0x000fc80003fc5270 */
[----:B------:R-:W-:-:S13]  /*0100*/  ISETP.GE.OR P0, PT, R12, c[0x0][0x53c], !P6 ;  /* 0x00014f000c007a0c */ /* 0x000fda0007706670 */
[----:B------:R-:W-:Y:S02]  /*0110*/  @!P0 IMAD.MOV.U32 R4, RZ, RZ, 0x4 ;  /* 0x00000004ff048424 */ /* 0x000fe400078e00ff */
[----:B------:R-:W-:Y:S02]  /*0120*/  @!P0 IMAD.MOV.U32 R2, RZ, RZ, 0x4 ;  /* 0x00000004ff028424 */ /* 0x000fe400078e00ff */
[----:B------:R-:W-:-:S04]  /*0130*/  @!P0 IMAD.WIDE.U32 R4, R12, R4, c[0x0][0x580] ;  /* 0x000160000c048625 */ /* 0x000fc800078e0004 */
[C---:B------:R-:W-:Y:S01]  /*0140*/  @!P0 IMAD.WIDE.U32 R2, R12.reuse, R2, c[0x0][0x578] ;  /* 0x00015e000c028625 */ /* 0x040fe200078e0002 */
[----:B------:R-:W3:Y:S04]  /*0150*/  @!P0 LDG.E R8, [R4.64] ;  /* 0x0000000604088981 */ /* 0x000ee8000c1e1900 */
[----:B------:R-:W3:Y:S01]  /*0160*/  @!P0 LDG.E R7, [R2.64] ;  /* 0x0000000602078981 */ /* 0x000ee2000c1e1900 */
[C---:B------:R-:W-:Y:S01]  /*0170*/  ISETP.NE.AND P5, PT, R12.reuse, RZ, PT ;  /* 0x000000ff0c00720c */ /* 0x040fe20003fa5270 */
[----:B------:R-:W1:Y:S01]  /*0180*/  S2UR UR4, SR_CTAID.X ;  /* 0x00000000000479c3 */ /* 0x000e620000002500 */
[C---:B------:R-:W-:Y:S02]  /*0190*/  ISETP.GE.U32.AND P4, PT, R12.reuse, 0x2, PT ;  /* 0x000000020c00780c */ /* 0x040fe40003f86070 */
[----:B------:R-:W-:-:S02]  /*01a0*/  ISETP.GE.U32.AND P3, PT, R12, 0x4, PT ;  /* 0x000000040c00780c */ /* 0x000fc40003f66070 */
[C---:B------:R-:W-:Y:S02]  /*01b0*/  ISETP.GE.U32.AND P2, PT, R12.reuse, 0x8, PT ;  /* 0x000000080c00780c */ /* 0x040fe40003f46070 */
[----:B------:R-:W-:Y:S01]  /*01c0*/  ISETP.GE.U32.AND P1, PT, R12, 0x10, PT ;  /* 0x000000100c00780c */ /* 0x000fe20003f26070 */
[----:B---3--:R-:W-:-:S05]  /*01d0*/  IMAD R4, R8, R7, RZ ;  /* 0x0000000708047224 */ /* 0x008fca00078e02ff */
[----:B------:R-:W3:Y:S02]  /*01e0*/  SHFL.UP PT, R0, R4, 0x1, RZ ;  /* 0x0420000004007989 */ /* 0x000ee400000e00ff */
[----:B---3--:R-:W-:-:S05]  /*01f0*/  SEL R0, R0, RZ, P5 ;  /* 0x000000ff00007207 */ /* 0x008fca0002800000 */
[----:B------:R-:W-:-:S05]  /*0200*/  IMAD.IADD R4, R4, 0x1, R0 ;  /* 0x0000000104047824 */ /* 0x000fca00078e0200 */
        /* <DEDUP_REMOVED lines=12> */
[----:B------:R-:W3:Y:S02]  /*02d0*/  SHFL.IDX PT, R6, R4, 0x1f, 0x1f ;  /* 0x03e01f0004067f89 */ /* 0x000ee400000e0000 */
[----:B---3--:R-:W-:-:S04]  /*02e0*/  IMAD R6, R6, c[0x0][0x538], RZ ;  /* 0x00014e0006067a24 */ /* 0x008fc800078e02ff */
[----:B------:R-:W-:Y:S01]  /*02f0*/  IMAD.MOV.U32 R0, RZ, RZ, R6 ;  /* 0x000000ffff007224 */ /* 0x000fe200078e0006 */
[----:B-1----:R-:W-:-:S13]  /*0300*/  ISETP.GT.AND P0, PT, R6, UR4, PT ;  /* 0x0000000406007c0c */ /* 0x002fda000bf04270 */
[----:B------:R-:W-:Y:S05]  /*0310*/  @P0 BRA `(.L_x_123) ;  /* 0x0000027000000947 */ /* 0x000fea0003800000 */
[----:B------:R-:W-:Y:S02]  /*0320*/  MOV R6, R0 ;  /* 0x0000000000067202 */ /* 0x000fe40000000f00 */
[----:B------:R-:W-:-:S04]  /*0330*/  MOV R9, RZ ;  /* 0x000000ff00097202 */ /* 0x000fc80000000f00 */
.L_x_127:
        /* <DEDUP_REMOVED lines=12> */
[----:B------:R-:W3:Y:S04]  /*0400*/  @!P0 LDG.E R8, [R4.64] ;  /* 0x0000000604088981 */ /* 0x000ee8000c1e1900 */
[----:B------:R-:W3:Y:S02]  /*0410*/  @!P0 LDG.E R7, [R2.64] ;  /* 0x0000000602078981 */ /* 0x000ee4000c1e1900 */
[----:B---3--:R-:W-:Y:S01]  /*0420*/  IMAD R5, R8, R7, RZ ;  /* 0x0000000708057224 */ /* 0x008fe200078e02ff */
[----:B------:R-:W-:Y:S05]  /*0430*/  BRA.DIV ~URZ, `(.L_x_125) ;  /* 0x000159827f007947 */ /* 0x000fea000b800000 */
[----:B------:R1:W3:Y:S02]  /*0440*/  SHFL.UP PT, R0, R5, 0x1, RZ ;  /* 0x0420000005007989 */ /* 0x0002e400000e00ff */
.L_x_289:
[----:B---3--:R-:W-:-:S04]  /*0450*/  SEL R0, R0, RZ, P5 ;  /* 0x000000ff00007207 */ /* 0x008fc80002800000 */
        /* <DEDUP_REMOVED lines=14> */
[----:B------:R1:W3:Y:S02]  /*0540*/  SHFL.IDX PT, R0, R4, 0x1f, 0x1f ;  /* 0x03e01f0004007f89 */ /* 0x0002e400000e0000 */
.L_x_290:
[----:B---3--:R-:W-:-:S05]  /*0550*/  IMAD R0, R0, c[0x0][0x538], RZ ;  /* 0x00014e0000007a24 */ /* 0x008fca00078e02ff */
[----:B------:R-:W-:-:S04]  /*0560*/  IADD3 R6, R0, R6, RZ ;  /* 0x0000000600067210 */ /* 0x000fc80007ffe0ff */
[----:B------:R-:W-:-:S13]  /*0570*/  ISETP.GT.AND P0, PT, R6, UR4, PT ;  /* 0x0000000406007c0c */ /* 0x000fda000bf04270 */
[----:B-12---:R-:W-:Y:S05]  /*0580*/  @!P0 BRA `(.L_x_127) ;  /* 0xfffffdb000008947 */ /* 0x006fea000383ffff */
.L_x_123:
[----:B--2---:R-:W-:-:S05]  /*0590*/  IADD3 R212, -R0, R6, RZ ;  /* 0x0000000600d47210 */ /* 0x004fca0007ffe1ff */
[----:B------:R-:W-:-:S05]  /*05a0*/  IMAD R0, R4, c[0x0][0x538], R212 ;  /* 0x00014e0004007a24 */ /* 0x000fca00078e02d4 */
[----:B------:R-:W-:Y:S01]  /*05b0*/  ISETP.GT.AND P0, PT, R0, UR4, PT ;  /* 0x0000000400007c0c */ /* 0x000fe2000bf04270 */
[----:B------:R-:W-:-:S12]  /*05c0*/  BRA.DIV ~URZ, `(.L_x_128) ;  /* 0x00015a027f007947 */ /* 0x000fd8000b800000 */
[----:B------:R-:W-:-:S04]  /*05d0*/  VOTE.ANY R6, PT, !P0 ;  /* 0x0000000000067806 */ /* 0x000fc800040e0100 */
.L_x_291:
[----:B------:R1:W2:Y:S01]  /*05e0*/  POPC R215, R6 ;  /* 0x0000000600d77309 */ /* 0x0002a20000000000 */
[----:B------:R-:W-:Y:S05]  /*05f0*/  BRA.DIV ~URZ, `(.L_x_129) ;  /* 0x00015a227f007947 */ /* 0x000fea000b800000 */
[----:B--2---:R-:W2:Y:S04]  /*0600*/  SHFL.IDX PT, R11, R8, R215, 0x1f ;  /* 0x00001fd7080b7589 */ /* 0x004ea800000e0000 */
[----:B------:R3:W4:Y:S02]  /*0610*/  SHFL.IDX PT, R10, R7, R215, 0x1f ;  /* 0x00001fd7070a7589 */ /* 0x00072400000e0000 */
[----:B---3--:R-:W-:Y:S02]  /*0620*/  MOV R7, RZ ;  /* 0x000000ff00077202 */ /* 0x008fe40000000f00 */
.L_x_292:
[----:B--2-4-:R-:W-:Y:S01]  /*0630*/  ISETP.NE.AND P0, PT, R6, RZ, PT ;  /* 0x000000ff0600720c */ /* 0x014fe20003f05270 */
[----:B------:R-:W-:-:S12]  /*0640*/  BSSY B0, `(.L_x_130) ;  /* 0x0000005000007945 */ /* 0x000fd80003800000 */
[----:B------:R-:W-:Y:S05]  /*0650*/  @!P0 BRA `(.L_x_131) ;  /* 0x0000003000008947 */ /* 0x000fea0003800000 */
[----:B------:R-:W-:Y:S01]  /*0660*/  IADD3 R3, R215, -0x1, RZ ;  /* 0xffffffffd7037810 */ /* 0x000fe20007ffe0ff */
[----:B------:R-:W-:Y:S05]  /*0670*/  BRA.DIV ~URZ, `(.L_x_132) ;  /* 0x00015a827f007947 */ /* 0x000fea000b800000 */
[----:B------:R2:W3:Y:S02]  /*0680*/  SHFL.IDX PT, R7, R4, R3, 0x1f ;  /* 0x00001f0304077589 */ /* 0x0004e400000e0000 */
.L_x_131:
[----:B------:R-:W-:Y:S05]  /*0690*/  BSYNC B0 ;  /* 0x0000000000007941 */ /* 0x000fea0003800000 */
.L_x_130:
[----:B------:R-:W-:Y:S01]  /*06a0*/  IABS R0, R11 ;  /* 0x0000000b00007213 */ /* 0x000fe20000000000 */
[----:B---3--:R-:W-:Y:S02]  /*06b0*/  IMAD R212, R7, c[0x0][0x538], R212 ;  /* 0x00014e0007d47a24 */ /* 0x008fe400078e02d4 */
[----:B------:R-:W-:Y:S02]  /*06c0*/  IMAD.IADD R215, R215, 0x1, R9 ;  /* 0x00000001d7d77824 */ /* 0x000fe400078e0209 */
[----:B------:R-:W-:Y:S01]  /*06d0*/  IMAD.MOV.U32 R5, RZ, RZ, R0 ;  /* 0x000000ffff057224 */ /* 0x000fe200078e0000 */
[----:B------:R-:W-:Y:S02]  /*06e0*/  IABS R0, R10 ;  /* 0x0000000a00007213 */ /* 0x000fe40000000000 */
[----:B------:R-:W-:Y:S01]  /*06f0*/  IADD3 R213, -R212, UR4, RZ ;  /* 0x00000004d4d57c10 */ /* 0x000fe2000fffe1ff */
[----:B------:R-:W3:Y:S02]  /*0700*/  I2F.RP R2, R5 ;  /* 0x0000000500027306 */ /* 0x000ee40000209400 */
[----:B------:R-:W-:Y:S01]  /*0710*/  IMAD.MOV.U32 R7, RZ, RZ, R0 ;  /* 0x000000ffff077224 */ /* 0x000fe200078e0000 */
[----:B-1----:R-:W-:-:S02]  /*0720*/  IABS R6, R213 ;  /* 0x000000d500067213 */ /* 0x002fc40000000000 */
[----:B------:R-:W-:-:S03]  /*0730*/  IABS R0, R11 ;  /* 0x0000000b00007213 */ /* 0x000fc60000000000 */
[----:B------:R-:W-:Y:S01]  /*0740*/  I2F.RP R8, R7 ;  /* 0x0000000700087306 */ /* 0x000fe20000209400 */
[----:B------:R-:W-:-:S07]  /*0750*/  IADD3 R0, RZ, -R0, RZ ;  /* 0x80000000ff007210 */ /* 0x000fce0007ffe0ff */
[----:B---3--:R-:W1:Y:S02]  /*0760*/  MUFU.RCP R2, R2 ;  /* 0x0000000200027308 */ /* 0x008e640000001000 */
[----:B-1----:R-:W-:-:S06]  /*0770*/  IADD3 R2, R2, 0xffffffe, RZ ;  /* 0x0ffffffe02027810 */ /* 0x002fcc0007ffe0ff */
[----:B--2---:R-:W1:Y:S02]  /*0780*/  F2I.FTZ.U32.TRUNC.NTZ R3, R2 ;  /* 0x0000000200037305 */ /* 0x004e64000021f000 */
[----:B-1----:R-:W-:-:S04]  /*0790*/  IMAD.MOV R2, RZ, RZ, -R3 ;  /* 0x000000ffff027224 */ /* 0x002fc800078e0a03 */
[----:B------:R-:W-:Y:S02]  /*07a0*/  IMAD R4, R2, R5, RZ ;  /* 0x0000000502047224 */ /* 0x000fe400078e02ff */
[----:B------:R-:W-:-:S04]  /*07b0*/  IMAD.MOV.U32 R2, RZ, RZ, RZ ;  /* 0x000000ffff027224 */ /* 0x000fc800078e00ff */
[----:B------:R-:W-:-:S04]  /*07c0*/  IMAD.HI.U32 R2, R3, R4, R2 ;  /* 0x0000000403027227 */ /* 0x000fc800078e0002 */
[----:B------:R-:W-:-:S04]  /*07d0*/  IMAD.MOV.U32 R3, RZ, RZ, R6 ;  /* 0x000000ffff037224 */ /* 0x000fc800078e0006 */
[----:B------:R-:W-:-:S04]  /*07e0*/  IMAD.HI.U32 R2, R2, R3, RZ ;  /* 0x0000000302027227 */ /* 0x000fc800078e00ff */
[----:B------:R-:W-:Y:S02]  /*07f0*/  IMAD R0, R2, R0, R3 ;  /* 0x0000000002007224 */ /* 0x000fe400078e0203 */
[----:B------:R-:W1:Y:S03]  /*0800*/  MUFU.RCP R3, R8 ;  /* 0x0000000800037308 */ /* 0x000e660000001000 */
[----:B------:R-:W-:Y:S02]  /*0810*/  ISETP.GT.U32.AND P0, PT, R5, R0, PT ;  /* 0x000000000500720c */ /* 0x000fe40003f04070 */
[----:B-1----:R-:W-:-:S11]  /*0820*/  IADD3 R3, R3, 0xffffffe, RZ ;  /* 0x0ffffffe03037810 */ /* 0x002fd60007ffe0ff */
[----:B------:R-:W-:Y:S01]  /*0830*/  @!P0 IMAD.IADD R0, R0, 0x1, -R5 ;  /* 0x0000000100008824 */ /* 0x000fe200078e0a05 */
[----:B------:R-:W-:Y:S02]  /*0840*/  @!P0 IADD3 R2, R2, 0x1, RZ ;  /* 0x0000000102028810 */ /* 0x000fe40007ffe0ff */
[----:B------:R-:W-:Y:S01]  /*0850*/  ISETP.NE.AND P0, PT, R11, RZ, PT ;  /* 0x000000ff0b00720c */ /* 0x000fe20003f05270 */
[----:B------:R-:W1:Y:S01]  /*0860*/  F2I.FTZ.U32.TRUNC.NTZ R3, R3 ;  /* 0x0000000300037305 */ /* 0x000e62000021f000 */
[----:B------:R-:W-:Y:S02]  /*0870*/  ISETP.GE.U32.AND P2, PT, R0, R5, PT ;  /* 0x000000050000720c */ /* 0x000fe40003f46070 */
[----:B------:R-:W-:-:S04]  /*0880*/  LOP3.LUT R0, R213, R11, RZ, 0x3c, !PT ;  /* 0x0000000bd5007212 */ /* 0x000fc800078e3cff */
[----:B------:R-:W-:-:S07]  /*0890*/  ISETP.GE.AND P1, PT, R0, RZ, PT ;  /* 0x000000ff0000720c */ /* 0x000fce0003f26270 */
[----:B------:R-:W-:Y:S02]  /*08a0*/  @P2 IADD3 R2, R2, 0x1, RZ ;  /* 0x0000000102022810 */ /* 0x000fe40007ffe0ff */
[----:B-1----:R-:W-:-:S03]  /*08b0*/  IADD3 R0, RZ, -R3, RZ ;  /* 0x80000003ff007210 */ /* 0x002fc60007ffe0ff */
[----:B------:R-:W-:Y:S02]  /*08c0*/  IMAD.MOV.U32 R4, RZ, RZ, R2 ;  /* 0x000000ffff047224 */ /* 0x000fe400078e0002 */
[----:B------:R-:W-:Y:S01]  /*08d0*/  IMAD.MOV.U32 R2, RZ, RZ, R0 ;  /* 0x000000ffff027224 */ /* 0x000fe200078e0000 */
[----:B------:R-:W-:Y:S01]  /*08e0*/  IABS R0, R10 ;  /* 0x0000000a00007213 */ /* 0x000fe20000000000 */
[----:B------:R-:W-:Y:S01]  /*08f0*/  @!P1 IMAD.MOV R4, RZ, RZ, -R4 ;  /* 0x000000ffff049224 */ /* 0x000fe200078e0a04 */
[----:B------:R-:W-:Y:S01]  /*0900*/  @!P0 LOP3.LUT R4, RZ, R11, RZ, 0x33, !PT ;  /* 0x0000000bff048212 */ /* 0x000fe200078e33ff */
[----:B------:R-:W-:Y:S01]  /*0910*/  IMAD R5, R2, R7, RZ ;  /* 0x0000000702057224 */ /* 0x000fe200078e02ff */
[----:B------:R-:W-:Y:S01]  /*0920*/  MOV R2, RZ ;  /* 0x000000ff00027202 */ /* 0x000fe20000000f00 */
[----:B------:R-:W-:Y:S01]  /*0930*/  IMAD.MOV R6, RZ, RZ, -R0 ;  /* 0x000000ffff067224 */ /* 0x000fe200078e0a00 */
[----:B------:R-:W-:-:S03]  /*0940*/  IABS R8, R4 ;  /* 0x0000000400087213 */ /* 0x000fc60000000000 */
        /* <DEDUP_REMOVED lines=19> */
[----:B------:R-:W-:-:S04]  /*0a80*/  IMAD R2, R10, R2, R4 ;  /* 0x000000020a027224 */ /* 0x000fc800078e0204 */
[----:B------:R-:W-:Y:S01]  /*0a90*/  IMAD R214, R2, 0x10000, R0 ;  /* 0x0001000002d67824 */ /* 0x000fe200078e0200 */
[----:B------:R-:W-:Y:S05]  /*0aa0*/  BRA `(.L_x_133) ;  /* 0x0000004000007947 */ /* 0x000fea0003800000 */
.L_x_124:
[----:B--2---:R-:W-:Y:S01]  /*0ab0*/  IMAD.MOV.U32 R213, RZ, RZ, RZ ;  /* 0x000000ffffd57224 */ /* 0x004fe200078e00ff */
[----:B------:R-:W-:Y:S01]  /*0ac0*/  MOV R214, RZ ;  /* 0x000000ff00d67202 */ /* 0x000fe20000000f00 */
[----:B------:R-:W-:Y:S01]  /*0ad0*/  IMAD.U32 R212, RZ, RZ, UR4 ;  /* 0x00000004ffd47e24 */ /* 0x000fe2000f8e00ff */
[----:B------:R-:W-:Y:S02]  /*0ae0*/  MOV R215, c[0x0][0x53c] ;  /* 0x00014f0000d77a02 */ /* 0x000fe40000000f00 */
.L_x_133:
[----:B------:R-:W-:Y:S01]  /*0af0*/  ISETP.NE.AND P0, PT, R12, RZ, PT ;  /* 0x000000ff0c00720c */ /* 0x000fe20003f05270 */
[----:B------:R-:W-:-:S12]  /*0b00*/  WARPSYNC 0xffffffff ;  /* 0xffffffff00007948 */ /* 0x000fd80003800000 */
[----:B------:R1:W-:Y:S04]  /*0b10*/  @!P0 STS.128 [0x20080], R212 ;  /* 0x020080d4ff008388 */ /* 0x0003e80000000c00 */
[----:B------:R-:W-:Y:S06]  /*0b20*/  BAR.ARV 0x5, 0x100 ;  /* 0x0144000000007b1d */ /* 0x000fec0000002000 */
.L_x_122:
[----:B-12---:R-:W-:-:S13]  /*0b30*/  ISETP.GE.AND P0, PT, R215, c[0x0][0x53c], PT ;  /* 0x00014f00d7007a0c */ /* 0x006fda0003f06270 */
[----:B------:R-:W-:Y:S05]  /*0b40*/  @P0 EXIT ;  /* 0x000000000000094d */ /* 0x000fea0003800000 */
[----:B------:R-:W1:Y:S02]  /*0b50*/  S2R R11, SR_TID.X ;  /* 0x00000000000b7919 */ /* 0x000e640000002100 */
[----:B-1----:R-:W-:-:S04]  /*0b60*/  SHF.R.S32.HI R5, RZ, 0x1f, R11 ;  /* 0x0000001fff057819 */ /* 0x002fc8000001140b */
[CC--:B------:R-:W-:Y:S02]  /*0b70*/  LEA.HI R0, R5.reuse, R11.reuse, RZ, 0x4 ;  /* 0x0000000b05007211 */ /* 0x0c0fe400078f20ff */
[----:B------:R-:W-:Y:S02]  /*0b80*/  LEA.HI R9, R5, R11, RZ, 0x2 ;  /* 0x0000000b05097211 */ /* 0x000fe400078f10ff */
[----:B------:R-:W-:Y:S02]  /*0b90*/  SHF.R.S32.HI R4, RZ, 0x4, R0 ;  /* 0x00000004ff047819 */ /* 0x000fe40000011400 */
[----:B------:R-:W-:Y:S02]  /*0ba0*/  SHF.R.S32.HI R7, RZ, 0x2, R9 ;  /* 0x00000002ff077819 */ /* 0x000fe40000011409 */
[C---:B------:R-:W-:Y:S02]  /*0bb0*/  LEA.HI R3, R0.reuse, R4, RZ, 0x1 ;  /* 0x0000000400037211 */ /* 0x040fe400078f08ff */
[----:B------:R-:W-:-:S02]  /*0bc0*/  LOP3.LUT R0, R0, 0xfffffff0, RZ, 0xc0, !PT ;  /* 0xfffffff000007812 */ /* 0x000fc400078ec0ff */
[----:B------:R-:W-:Y:S02]  /*0bd0*/  SHF.R.S32.HI R2, RZ, 0x1f, R9 ;  /* 0x0000001fff027819 */ /* 0x000fe40000011409 */
[----:B------:R-:W-:Y:S01]  /*0be0*/  LOP3.LUT R3, R3, 0xfffffffe, RZ, 0xc0, !PT ;  /* 0xfffffffe03037812 */ /* 0x000fe200078ec0ff */
[----:B------:R-:W-:Y:S01]  /*0bf0*/  IMAD.IADD R0, R11, 0x1, -R0 ;  /* 0x000000010b007824 */ /* 0x000fe200078e0a00 */
[----:B------:R-:W-:Y:S02]  /*0c00*/  LEA.HI R2, R2, R7, RZ, 0x3 ;  /* 0x0000000702027211 */ /* 0x000fe400078f18ff */
[----:B------:R-:W-:Y:S01]  /*0c10*/  LEA.HI R193, R5, R11, RZ, 0x3 ;  /* 0x0000000b05c17211 */ /* 0x000fe200078f18ff */
[----:B------:R-:W-:Y:S01]  /*0c20*/  IMAD.IADD R10, R4, 0x1, -R3 ;  /* 0x00000001040a7824 */ /* 0x000fe200078e0a03 */
[----:B------:R-:W-:Y:S02]  /*0c30*/  LOP3.LUT R2, R2, 0xfffffff8, RZ, 0xc0, !PT ;  /* 0xfffffff802027812 */ /* 0x000fe400078ec0ff */
[----:B------:R-:W-:-:S02]  /*0c40*/  SHF.R.S32.HI R3, RZ, 0x1f, R0 ;  /* 0x0000001fff037819 */ /* 0x000fc40000011400 */
[----:B------:R-:W-:Y:S01]  /*0c50*/  LEA.HI R5, R5, R11, RZ, 0x5 ;  /* 0x0000000b05057211 */ /* 0x000fe200078f28ff */
[----:B------:R-:W-:Y:S01]  /*0c60*/  IMAD.IADD R7, R7, 0x1, -R2 ;  /* 0x0000000107077824 */ /* 0x000fe200078e0a02 */
[----:B------:R-:W-:Y:S02]  /*0c70*/  LOP3.LUT R4, R193, 0xfffffff8, RZ, 0xc0, !PT ;  /* 0xfffffff8c1047812 */ /* 0x000fe400078ec0ff */
[----:B------:R-:W-:Y:S02]  /*0c80*/  LEA.HI R12, R3, R0, RZ, 0x3 ;  /* 0x00000000030c7211 */ /* 0x000fe400078f18ff */
[----:B------:R-:W-:Y:S01]  /*0c90*/  LOP3.LUT R2, R5, 0xffffffe0, RZ, 0xc0, !PT ;  /* 0xffffffe005027812 */ /* 0x000fe200078ec0ff */
[C---:B------:R-:W-:Y:S01]  /*0ca0*/  IMAD.IADD R219, R11.reuse, 0x1, -R4 ;  /* 0x000000010bdb7824 */ /* 0x040fe200078e0a04 */
[----:B------:R-:W-:Y:S02]  /*0cb0*/  LOP3.LUT R4, R12, 0xfffffff8, RZ, 0xc0, !PT ;  /* 0xfffffff80c047812 */ /* 0x000fe400078ec0ff */
[--C-:B------:R-:W-:Y:S01]  /*0cc0*/  SHF.R.S32.HI R6, RZ, 0x5, R5.reuse ;  /* 0x00000005ff067819 */ /* 0x100fe20000011405 */
[----:B------:R-:W-:Y:S01]  /*0cd0*/  IMAD.IADD R16, R11, 0x1, -R2 ;  /* 0x000000010b107824 */ /* 0x000fe200078e0a02 */
[----:B------:R-:W-:Y:S01]  /*0ce0*/  SHF.R.S32.HI R3, RZ, 0x1f, R5 ;  /* 0x0000001fff037819 */ /* 0x000fe20000011405 */
[----:B------:R-:W-:Y:S01]  /*0cf0*/  IMAD.SHL.U32 R2, R219, 0x40, RZ ;  /* 0x00000040db027824 */ /* 0x000fe200078e00ff */
[----:B------:R-:W-:Y:S01]  /*0d00*/  LOP3.LUT R9, R9, 0xfffffffc, RZ, 0xc0, !PT ;  /* 0xfffffffc09097812 */ /* 0x000fe200078ec0ff */
[----:B------:R-:W-:Y:S01]  /*0d10*/  IMAD.IADD R5, R0, 0x1, -R4 ;  /* 0x0000000100057824 */ /* 0x000fe200078e0a04 */
[----:B------:R-:W-:Y:S01]  /*0d20*/  LEA.HI R0, R3, R6, RZ, 0x3 ;  /* 0x0000000603007211 */ /* 0x000fe200078f18ff */
[C---:B------:R-:W-:Y:S01]  /*0d30*/  IMAD.SHL.U32 R138, R219.reuse, 0x4, RZ ;  /* 0x00000004db8a7824 */ /* 0x040fe200078e00ff */
[----:B------:R-:W-:Y:S01]  /*0d40*/  SHF.R.S32.HI R3, RZ, 0x1f, R16 ;  /* 0x0000001fff037819 */ /* 0x000fe20000011410 */
[----:B------:R-:W-:Y:S01]  /*0d50*/  IMAD.SHL.U32 R132, R219, 0x8, RZ ;  /* 0x00000008db847824 */ /* 0x000fe200078e00ff */
[----:B------:R-:W-:-:S02]  /*0d60*/  LOP3.LUT R2, R2, 0x1c0, RZ, 0xc0, !PT ;  /* 0x000001c002027812 */ /* 0x000fc400078ec0ff */
[----:B------:R-:W-:Y:S02]  /*0d70*/  LOP3.LUT R0, R0, 0xffffff8, RZ, 0xc0, !PT ;  /* 0x0ffffff800007812 */ /* 0x000fe400078ec0ff */
[----:B------:R-:W-:Y:S02]  /*0d80*/  LEA.HI R13, R3, R16, RZ, 0x2 ;  /* 0x00000010030d7211 */ /* 0x000fe400078f10ff */
[----:B------:R-:W-:Y:S02]  /*0d90*/  LOP3.LUT R3, R7, 0x1, RZ, 0xc0, !PT ;  /* 0x0000000107037812 */ /* 0x000fe400078ec0ff */
[----:B------:R-:W-:Y:S02]  /*0da0*/  LOP3.LUT R8, R2, 0x8, R193, 0xf8, !PT ;  /* 0x0000000802087812 */ /* 0x000fe400078ef8c1 */
[----:B------:R-:W-:Y:S01]  /*0db0*/  SHF.R.U32.HI R4, RZ, 0x3, R2 ;  /* 0x00000003ff047819 */ /* 0x000fe20000011602 */
[----:B------:R-:W-:Y:S01]  /*0dc0*/  IMAD.IADD R2, R6, 0x1, -R0 ;  /* 0x0000000106027824 */ /* 0x000fe200078e0a00 */
[----:B------:R-:W-:-:S02]  /*0dd0*/  SHF.R.S32.HI R0, RZ, 0x2, R13 ;  /* 0x00000002ff007819 */ /* 0x000fc4000001140d */
[----:B------:R-:W-:Y:S01]  /*0de0*/  ISETP.NE.U32.AND P0, PT, R3, 0x1, PT ;  /* 0x000000010300780c */ /* 0x000fe20003f05070 */
[----:B------:R-:W-:Y:S01]  /*0df0*/  IMAD.IADD R3, R11, 0x1, -R9 ;  /* 0x000000010b037824 */ /* 0x000fe200078e0a09 */
[----:B------:R-:W-:Y:S01]  /*0e00*/  LOP3.LUT R8, R8, R4, RZ, 0x3c, !PT ;  /* 0x0000000408087212 */ /* 0x000fe200078e3cff */
[----:B------:R-:W-:Y:S01]  /*0e10*/  IMAD R15, R2, 0x10, R0 ;  /* 0x00000010020f7824 */ /* 0x000fe200078e0200 */
[C---:B------:R-:W-:Y:S01]  /*0e20*/  R2P PR, R7.reuse, 0x6 ;  /* 0x0000000607007804 */ /* 0x040fe20000000000 */
[----:B------:R-:W-:Y:S01]  /*0e30*/  IMAD.SHL.U32 R2, R7, 0x40, RZ ;  /* 0x0000004007027824 */ /* 0x000fe200078e00ff */
[----:B------:R-:W-:Y:S01]  /*0e40*/  LEA.HI R0, R3, R3, RZ, 0x1 ;  /* 0x0000000303007211 */ /* 0x000fe200078f08ff */
[----:B------:R-:W-:Y:S01]  /*0e50*/  IMAD.SHL.U32 R11, R6, 0x400, RZ ;  /* 0x00000400060b7824 */ /* 0x000fe200078e00ff */
[C---:B------:R-:W-:Y:S01]  /*0e60*/  LOP3.LUT P4, RZ, R5.reuse, 0x2, RZ, 0xc0, !PT ;  /* 0x0000000205ff7812 */ /* 0x040fe2000788c0ff */
[----:B------:R-:W-:Y:S01]  /*0e70*/  IMAD.SHL.U32 R6, R10, 0x8, RZ ;  /* 0x000000080a067824 */ /* 0x000fe200078e00ff */
[C---:B------:R-:W-:Y:S01]  /*0e80*/  LOP3.LUT P3, RZ, R5.reuse, 0x4, RZ, 0xc0, !PT ;  /* 0x0000000405ff7812 */ /* 0x040fe2000786c0ff */
[----:B------:R-:W-:Y:S01]  /*0e90*/  IMAD.SHL.U32 R5, R5, 0x40, RZ ;  /* 0x0000004005057824 */ /* 0x000fe200078e00ff */
[----:B------:R-:W-:Y:S01]  /*0ea0*/  LOP3.LUT R4, R0, 0x1ffffffe, RZ, 0xc0, !PT ;  /* 0x1ffffffe00047812 */ /* 0x000fe200078ec0ff */
[----:B------:R-:W-:Y:S01]  /*0eb0*/  STL [R1+0x4], R15 ;  /* 0x0000040f01007387 */ /* 0x000fe20000100800 */
[----:B------:R-:W-:-:S02]  /*0ec0*/  LOP3.LUT R2, R2, 0x1c0, RZ, 0xc0, !PT ;  /* 0x000001c002027812 */ /* 0x000fc400078ec0ff */
[----:B------:R-:W-:Y:S01]  /*0ed0*/  SHF.R.S32.HI R193, RZ, 0x3, R193 ;  /* 0x00000003ffc17819 */ /* 0x000fe200000114c1 */
[----:B------:R-:W-:Y:S01]  /*0ee0*/  IMAD.IADD R14, R3, 0x1, -R4 ;  /* 0x00000001030e7824 */ /* 0x000fe200078e0a04 */
[----:B------:R-:W-:Y:S01]  /*0ef0*/  LOP3.LUT R0, R5, 0x1c0, RZ, 0xc0, !PT ;  /* 0x000001c005007812 */ /* 0x000fe200078ec0ff */
[----:B------:R-:W-:Y:S01]  /*0f00*/  IMAD R5, R3, 0x2, R11 ;  /* 0x0000000203057824 */ /* 0x000fe200078e020b */
[----:B------:R-:W-:Y:S02]  /*0f10*/  LEA.HI R3, R2, R2, RZ, 0x1d ;  /* 0x0000000202037211 */ /* 0x000fe400078fe8ff */
[----:B------:R-:W-:Y:S02]  /*0f20*/  LOP3.LUT R4, R0, 0x8, R6, 0xf8, !PT ;  /* 0x0000000800047812 */ /* 0x000fe400078ef806 */
[----:B------:R-:W-:Y:S01]  /*0f30*/  SHF.R.U32.HI R2, RZ, 0x3, R0 ;  /* 0x00000003ff027819 */ /* 0x000fe20000011600 */
[----:B------:R-:W-:Y:S01]  /*0f40*/  IMAD R0, R10, 0x200, R8 ;  /* 0x000002000a007824 */ /* 0x000fe200078e0208 */
[----:B------:R-:W-:Y:S01]  /*0f50*/  IADD3 R18, R193, 0x40, RZ ;  /* 0x00000040c1127810 */ /* 0x000fe20007ffe0ff */
[----:B------:R-:W-:Y:S01]  /*0f60*/  IMAD.IADD R10, R5, 0x1, R3 ;  /* 0x00000001050a7824 */ /* 0x000fe200078e0203 */
[----:B------:R-:W-:-:S02]  /*0f70*/  IADD3 R17, R193, 0x60, RZ ;  /* 0x00000060c1117810 */ /* 0x000fc40007ffe0ff */
[----:B------:R-:W-:Y:S01]  /*0f80*/  IADD3 R140, R138, 0x40, RZ ;  /* 0x000000408a8c7810 */ /* 0x000fe20007ffe0ff */
[----:B------:R-:W-:Y:S01]  /*0f90*/  IMAD.SHL.U32 R226, R10, 0x2, RZ ;  /* 0x000000020ae27824 */ /* 0x000fe200078e00ff */
[----:B------:R-:W-:Y:S01]  /*0fa0*/  LOP3.LUT R8, R4, R2, RZ, 0x3c, !PT ;  /* 0x0000000204087212 */ /* 0x000fe200078e3cff */
[----:B------:R-:W-:Y:S01]  /*0fb0*/  IMAD.SHL.U32 R2, R18, 0x40, RZ ;  /* 0x0000004012027824 */ /* 0x000fe200078e00ff */
[----:B------:R-:W-:Y:S01]  /*0fc0*/  SHF.R.S32.HI R3, RZ, 0x1f, R17 ;  /* 0x0000001fff037819 */ /* 0x000fe20000011411 */
[----:B------:R-:W-:Y:S01]  /*0fd0*/  IMAD.IADD R134, R138, 0x1, R140 ;  /* 0x000000018a867824 */ /* 0x000fe200078e028c */
[----:B------:R-:W-:Y:S01]  /*0fe0*/  SHF.R.S32.HI R4, RZ, 0x1f, R18 ;  /* 0x0000001fff047819 */ /* 0x000fe20000011412 */
[----:B------:R-:W-:Y:S01]  /*0ff0*/  IMAD.SHL.U32 R5, R17, 0x40, RZ ;  /* 0x0000004011057824 */ /* 0x000fe200078e00ff */
[----:B------:R-:W-:Y:S01]  /*1000*/  LEA.HI R3, R3, R17, RZ, 0x3 ;  /* 0x0000001103037211 */ /* 0x000fe200078f18ff */
[----:B------:R-:W-:Y:S01]  /*1010*/  IMAD.MOV.U32 R10, RZ, RZ, 0x40 ;  /* 0x00000040ff0a7424 */ /* 0x000fe200078e00ff */
[----:B------:R-:W-:-:S02]  /*1020*/  LOP3.LUT R246, R2, 0x1c0, RZ, 0xc0, !PT ;  /* 0x000001c002f67812 */ /* 0x000fc400078ec0ff */
[----:B------:R-:W-:Y:S01]  /*1030*/  SHF.R.S32.HI R2, RZ, 0x1f, R134 ;  /* 0x0000001fff027819 */ /* 0x000fe20000011486 */
[----:B------:R-:W-:Y:S01]  /*1040*/  IMAD.SHL.U32 R9, R3, 0x40, RZ ;  /* 0x0000004003097824 */ /* 0x000fe200078e00ff */
[----:B------:R-:W-:Y:S02]  /*1050*/  LEA.HI R4, R4, R18, RZ, 0x3 ;  /* 0x0000001204047211 */ /* 0x000fe400078f18ff */
[----:B------:R-:W-:Y:S01]  /*1060*/  LOP3.LUT R245, R5, 0x1c0, RZ, 0xc0, !PT ;  /* 0x000001c005f57812 */ /* 0x000fe200078ec0ff */
[----:B------:R-:W-:Y:S01]  /*1070*/  IMAD.SHL.U32 R5, R12, 0x40, RZ ;  /* 0x000000400c057824 */ /* 0x000fe200078e00ff */
[-C--:B------:R-:W-:Y:S01]  /*1080*/  LEA.HI R3, R2, R134.reuse, RZ, 0x6 ;  /* 0x0000008602037211 */ /* 0x080fe200078f30ff */
[----:B------:R-:W-:Y:S01]  /*1090*/  IMAD.SHL.U32 R7, R4, 0x40, RZ ;  /* 0x0000004004077824 */ /* 0x000fe200078e00ff */
[----:B------:R-:W-:Y:S02]  /*10a0*/  LEA.HI R2, R2, R134, RZ, 0x3 ;  /* 0x0000008602027211 */ /* 0x000fe400078f18ff */
[----:B------:R-:W-:Y:S01]  /*10b0*/  LOP3.LUT R4, R5, 0xfffffe00, RZ, 0xc0, !PT ;  /* 0xfffffe0005047812 */ /* 0x000fe200078ec0ff */
[----:B------:R-:W-:Y:S01]  /*10c0*/  IMAD.SHL.U32 R5, R3, 0x80, RZ ;  /* 0x0000008003057824 */ /* 0x000fe200078e00ff */
[----:B------:R-:W-:-:S02]  /*10d0*/  SHF.R.U32.HI R18, RZ, 0x3, R246 ;  /* 0x00000003ff127819 */ /* 0x000fc400000116f6 */
[----:B------:R-:W-:Y:S02]  /*10e0*/  SHF.R.U32.HI R17, RZ, 0x3, R245 ;  /* 0x00000003ff117819 */ /* 0x000fe400000116f5 */
[--C-:B------:R-:W-:Y:S02]  /*10f0*/  LOP3.LUT R6, R246, 0x38, R2.reuse, 0xf8, !PT ;  /* 0x00000038f6067812 */ /* 0x100fe400078ef802 */
[----:B------:R-:W-:Y:S02]  /*1100*/  LOP3.LUT R3, R245, 0x38, R2, 0xf8, !PT ;  /* 0x00000038f5037812 */ /* 0x000fe400078ef802 */
[----:B------:R-:W-:Y:S02]  /*1110*/  LOP3.LUT R2, R5, 0xffffe000, RZ, 0xc0, !PT ;  /* 0xffffe00005027812 */ /* 0x000fe400078ec0ff */
[----:B------:R-:W-:Y:S02]  /*1120*/  LOP3.LUT R248, R7, 0xfffffe00, RZ, 0xc0, !PT ;  /* 0xfffffe0007f87812 */ /* 0x000fe400078ec0ff */
[----:B------:R-:W-:-:S02]  /*1130*/  LOP3.LUT R5, R6, R18, RZ, 0x3c, !PT ;  /* 0x0000001206057212 */ /* 0x000fc400078e3cff */
[----:B------:R-:W-:Y:S02]  /*1140*/  LOP3.LUT R247, R9, 0xfffffe00, RZ, 0xc0, !PT ;  /* 0xfffffe0009f77812 */ /* 0x000fe400078ec0ff */
[----:B------:R-:W-:Y:S02]  /*1150*/  LOP3.LUT R3, R3, R17, RZ, 0x3c, !PT ;  /* 0x0000001103037212 */ /* 0x000fe400078e3cff */
[-C--:B------:R-:W-:Y:S02]  /*1160*/  IADD3 R9, R5, R2.reuse, R248 ;  /* 0x0000000205097210 */ /* 0x080fe40007ffe0f8 */
[----:B------:R-:W-:Y:S02]  /*1170*/  IADD3 R7, R3, R2, R247 ;  /* 0x0000000203077210 */ /* 0x000fe40007ffe0f7 */
[----:B------:R-:W-:Y:S02]  /*1180*/  LOP3.LUT R2, R13, 0x7ffffffc, RZ, 0xc0, !PT ;  /* 0x7ffffffc0d027812 */ /* 0x000fe400078ec0ff */
[-C--:B------:R-:W-:Y:S01]  /*1190*/  IADD3 R3, R8, R4.reuse, R11 ;  /* 0x0000000408037210 */ /* 0x080fe20007ffe00b */
[----:B------:R-:W-:Y:S01]  /*11a0*/  IMAD R11, R14, 0x8, R15 ;  /* 0x000000080e0b7824 */ /* 0x000fe200078e020f */
[----:B------:R-:W-:Y:S01]  /*11b0*/  IADD3 R5, R226, 0x80, RZ ;  /* 0x00000080e2057810 */ /* 0x000fe20007ffe0ff */
[----:B------:R-:W-:Y:S01]  /*11c0*/  IMAD.IADD R2, R16, 0x1, -R2 ;  /* 0x0000000110027824 */ /* 0x000fe200078e0a02 */
[----:B------:R-:W-:Y:S01]  /*11d0*/  LOP3.LUT R4, R8, R4, RZ, 0xfc, !PT ;  /* 0x0000000408047212 */ /* 0x000fe200078efcff */
[----:B------:R-:W-:Y:S01]  /*11e0*/  IMAD.MOV.U32 R8, RZ, RZ, 0x20 ;  /* 0x00000020ff087424 */ /* 0x000fe200078e00ff */
[----:B------:R-:W-:Y:S01]  /*11f0*/  IADD3 R227, R226, 0x70, RZ ;  /* 0x00000070e2e37810 */ /* 0x000fe20007ffe0ff */
[----:B------:R-:W-:Y:S01]  /*1200*/  IMAD.SHL.U32 R194, R2, 0x2, RZ ;  /* 0x0000000202c27824 */ /* 0x000fe200078e00ff */
[----:B------:R-:W-:Y:S01]  /*1210*/  @P0 IADD3 R227, R5, 0x10, RZ ;  /* 0x0000001005e30810 */ /* 0x000fe20007ffe0ff */
[----:B------:R1:W-:Y:S01]  /*1220*/  STL [R1+0x8], R11 ;  /* 0x0000080b01007387 */ /* 0x0003e20000100800 */
[----:B------:R-:W-:-:S02]  /*1230*/  IADD3 R5, R193, 0x20, RZ ;  /* 0x00000020c1057810 */ /* 0x000fc40007ffe0ff */
[C---:B------:R-:W-:Y:S02]  /*1240*/  SEL R5, R8.reuse, 0xffffffe0, !P1 ;  /* 0xffffffe008057807 */ /* 0x040fe40004800000 */
[----:B------:R-:W-:Y:S02]  /*1250*/  SEL R2, R8, 0xffffffe0, !P4 ;  /* 0xffffffe008027807 */ /* 0x000fe40006000000 */
[----:B------:R-:W-:Y:S01]  /*1260*/  LEA R181, R3, 0x10080, 0x1 ;  /* 0x0001008003b57811 */ /* 0x000fe200078e08ff */
[----:B------:R-:W-:Y:S01]  /*1270*/  IMAD.IADD R229, R226, 0x1, R5 ;  /* 0x00000001e2e57824 */ /* 0x000fe200078e0205 */
[----:B------:R-:W-:Y:S01]  /*1280*/  LEA R177, R4, 0x8080, 0x1 ;  /* 0x0000808004b17811 */ /* 0x000fe200078e08ff */
[----:B------:R-:W-:Y:S01]  /*1290*/  IMAD.IADD R228, R5, 0x1, R227 ;  /* 0x0000000105e47824 */ /* 0x000fe200078e02e3 */
[----:B------:R-:W-:Y:S01]  /*12a0*/  LEA R143, R0, 0xc080, 0x1 ;  /* 0x0000c080008f7811 */ /* 0x000fe200078e08ff */
[----:B------:R-:W-:Y:S01]  /*12b0*/  IMAD.IADD R182, R181, 0x1, R2 ;  /* 0x00000001b5b67824 */ /* 0x000fe200078e0202 */
[----:B------:R-:W-:Y:S01]  /*12c0*/  IADD3 R244, R194, 0x8, RZ ;  /* 0x00000008c2f47810 */ /* 0x000fe20007ffe0ff */
[----:B------:R-:W-:Y:S01]  /*12d0*/  IMAD.IADD R178, R2, 0x1, R177 ;  /* 0x0000000102b27824 */ /* 0x000fe200078e02b1 */
[----:B------:R-:W-:-:S02]  /*12e0*/  SEL R6, R10, 0xffffffc0, !P2 ;  /* 0xffffffc00a067807 */ /* 0x000fc40005000000 */
[----:B------:R-:W-:Y:S02]  /*12f0*/  SEL R0, R10, 0xffffffc0, !P3 ;  /* 0xffffffc00a007807 */ /* 0x000fe40005800000 */
[----:B------:R-:W-:Y:S01]  /*1300*/  IADD3 R243, R194, 0x10, RZ ;  /* 0x00000010c2f37810 */ /* 0x000fe20007ffe0ff */
[--C-:B------:R-:W-:Y:S01]  /*1310*/  IMAD.IADD R233, R226, 0x1, R6.reuse ;  /* 0x00000001e2e97824 */ /* 0x100fe200078e0206 */
[----:B------:R-:W-:Y:S01]  /*1320*/  IADD3 R242, R194, 0x18, RZ ;  /* 0x00000018c2f27810 */ /* 0x000fe20007ffe0ff */
[----:B------:R-:W-:Y:S01]  /*1330*/  IMAD.IADD R232, R6, 0x1, R229 ;  /* 0x0000000106e87824 */ /* 0x000fe200078e02e5 */
[----:B------:R-:W-:Y:S01]  /*1340*/  IADD3 R241, R194, 0x20, RZ ;  /* 0x00000020c2f17810 */ /* 0x000fe20007ffe0ff */
[----:B------:R-:W-:Y:S01]  /*1350*/  IMAD.IADD R231, R6, 0x1, R227 ;  /* 0x0000000106e77824 */ /* 0x000fe200078e02e3 */
[----:B------:R-:W-:Y:S01]  /*1360*/  IADD3 R240, R194, 0x28, RZ ;  /* 0x00000028c2f07810 */ /* 0x000fe20007ffe0ff */
[----:B------:R-:W-:Y:S01]  /*1370*/  IMAD.IADD R230, R228, 0x1, R6 ;  /* 0x00000001e4e67824 */ /* 0x000fe200078e0206 */
[C---:B------:R-:W-:Y:S01]  /*1380*/  IADD3 R239, R194.reuse, 0x30, RZ ;  /* 0x00000030c2ef7810 */ /* 0x040fe20007ffe0ff */
[--C-:B------:R-:W-:Y:S01]  /*1390*/  IMAD.IADD R184, R181, 0x1, R0.reuse ;  /* 0x00000001b5b87824 */ /* 0x100fe200078e0200 */
[----:B------:R-:W-:Y:S01]  /*13a0*/  IADD3 R238, R194, 0x38, RZ ;  /* 0x00000038c2ee7810 */ /* 0x000fe20007ffe0ff */
[----:B------:R-:W-:Y:S01]  /*13b0*/  IMAD.IADD R180, R0, 0x1, R177 ;  /* 0x0000000100b47824 */ /* 0x000fe200078e02b1 */
[----:B------:R-:W-:Y:S01]  /*13c0*/  IADD3 R237, R194, 0x40, RZ ;  /* 0x00000040c2ed7810 */ /* 0x000fe20007ffe0ff */
[----:B------:R-:W-:Y:S01]  /*13d0*/  IMAD.IADD R183, R182, 0x1, R0 ;  /* 0x00000001b6b77824 */ /* 0x000fe200078e0200 */
[----:B------:R-:W-:Y:S01]  /*13e0*/  IADD3 R236, R194, 0x48, RZ ;  /* 0x00000048c2ec7810 */ /* 0x000fe20007ffe0ff */
[----:B------:R-:W-:Y:S01]  /*13f0*/  IMAD.IADD R179, R0, 0x1, R178 ;  /* 0x0000000100b37824 */ /* 0x000fe200078e02b2 */
[----:B------:R-:W-:-:S02]  /*1400*/  SHF.R.S32.HI R8, RZ, 0x1f, R244 ;  /* 0x0000001fff087819 */ /* 0x000fc400000114f4 */
[----:B-1----:R-:W-:Y:S02]  /*1410*/  SHF.R.S32.HI R11, RZ, 0x1f, R243 ;  /* 0x0000001fff0b7819 */ /* 0x002fe400000114f3 */
[----:B------:R-:W-:Y:S02]  /*1420*/  SHF.R.S32.HI R10, RZ, 0x1f, R242 ;  /* 0x0000001fff0a7819 */ /* 0x000fe400000114f2 */
[----:B------:R-:W-:Y:S02]  /*1430*/  SHF.R.S32.HI R8, RZ, 0x1f, R241 ;  /* 0x0000001fff087819 */ /* 0x000fe400000114f1 */
[C---:B------:R-:W-:Y:S02]  /*1440*/  IADD3 R142, R138.reuse, 0x20, RZ ;  /* 0x000000208a8e7810 */ /* 0x040fe40007ffe0ff */
[----:B------:R-:W-:Y:S02]  /*1450*/  IADD3 R141, R138, 0x60, RZ ;  /* 0x000000608a8d7810 */ /* 0x000fe40007ffe0ff */
[----:B------:R-:W-:-:S02]  /*1460*/  IADD3 R191, R132, 0x80, RZ ;  /* 0x0000008084bf7810 */ /* 0x000fc40007ffe0ff */
[----:B------:R-:W-:Y:S02]  /*1470*/  IADD3 R192, R132, 0xc0, RZ ;  /* 0x000000c084c07810 */ /* 0x000fe40007ffe0ff */
[----:B------:R-:W-:Y:S02]  /*1480*/  IADD3 R234, R194, 0x50, RZ ;  /* 0x00000050c2ea7810 */ /* 0x000fe40007ffe0ff */
[----:B------:R-:W-:Y:S02]  /*1490*/  SHF.R.S32.HI R11, RZ, 0x1f, R240 ;  /* 0x0000001fff0b7819 */ /* 0x000fe400000114f0 */
[----:B------:R-:W-:Y:S02]  /*14a0*/  SHF.R.S32.HI R10, RZ, 0x1f, R239 ;  /* 0x0000001fff0a7819 */ /* 0x000fe400000114ef */
[----:B------:R-:W-:Y:S02]  /*14b0*/  SHF.R.S32.HI R8, RZ, 0x1f, R238 ;  /* 0x0000001fff087819 */ /* 0x000fe400000114ee */
[----:B------:R-:W-:-:S02]  /*14c0*/  SHF.R.S32.HI R252, RZ, 0x1f, R237 ;  /* 0x0000001ffffc7819 */ /* 0x000fc400000114ed */
[----:B------:R-:W-:Y:S02]  /*14d0*/  SHF.R.S32.HI R251, RZ, 0x1f, R236 ;  /* 0x0000001ffffb7819 */ /* 0x000fe400000114ec */
[----:B------:R-:W-:Y:S02]  /*14e0*/  LEA R250, R9, 0x10080, 0x1 ;  /* 0x0001008009fa7811 */ /* 0x000fe400078e08ff */
[----:B------:R-:W-:Y:S02]  /*14f0*/  LEA R249, R7, 0x10080, 0x1 ;  /* 0x0001008007f97811 */ /* 0x000fe400078e08ff */
.L_x_288:
[----:B------:R-:W-:-:S04]  /*1500*/  IMAD.MOV.U32 R12, RZ, RZ, 0x4 ;  /* 0x00000004ff0c7424 */ /* 0x000fc800078e00ff */
[----:B------:R-:W-:-:S05]  /*1510*/  IMAD.WIDE R2, R215, R12, c[0x0][0x588] ;  /* 0x00016200d7027625 */ /* 0x000fca00078e020c */
[----:B------:R-:W2:Y:S01]  /*1520*/  LDG.E R209, [R2.64] ;  /* 0x0000000602d17981 */ /* 0x000ea2000c1e1900 */
[----:B------:R-:W-:Y:S01]  /*1530*/  ISETP.NE.U32.AND P4, PT, RZ, c[0x0][0x360], PT ;  /* 0x0000d800ff007a0c */ /* 0x000fe20003f85070 */
[----:B------:R-:W-:Y:S01]  /*1540*/  IMAD.MOV.U32 R116, RZ, RZ, RZ ;  /* 0x000000ffff747224 */ /* 0x000fe200078e00ff */
[----:B------:R-:W-:Y:S02]  /*1550*/  ISETP.NE.U32.AND P0, PT, RZ, c[0x0][0x370], PT ;  /* 0x0000dc00ff007a0c */ /* 0x000fe40003f05070 */
[----:B------:R-:W-:Y:S02]  /*1560*/  ISETP.NE.AND.EX P4, PT, RZ, c[0x0][0x364], PT, P4 ;  /* 0x0000d900ff007a0c */ /* 0x000fe40003f85340 */
[----:B------:R-:W-:Y:S02]  /*1570*/  ISETP.NE.AND.EX P2, PT, RZ, c[0x0][0x374], PT, P0 ;  /* 0x0000dd00ff007a0c */ /* 0x000fe40003f45300 */
[----:B------:R-:W-:Y:S02]  /*1580*/  ISETP.NE.U32.AND P3, PT, RZ, c[0x0][0x348], PT ;  /* 0x0000d200ff007a0c */ /* 0x000fe40003f65070 */
[----:B------:R-:W-:-:S02]  /*1590*/  ISETP.NE.U32.AND P5, PT, RZ, c[0x0][0x358], PT ;  /* 0x0000d600ff007a0c */ /* 0x000fc40003fa5070 */
[----:B------:R-:W-:Y:S02]  /*15a0*/  ISETP.NE.AND.EX P3, PT, RZ, c[0x0][0x34c], PT, P3 ;  /* 0x0000d300ff007a0c */ /* 0x000fe40003f65330 */
[----:B------:R-:W-:Y:S01]  /*15b0*/  ISETP.NE.AND.EX P5, PT, RZ, c[0x0][0x35c], PT, P5 ;  /* 0x0000d700ff007a0c */ /* 0x000fe20003fa5350 */
[----:B------:R-:W-:Y:S02]  /*15c0*/  IMAD.MOV.U32 R115, RZ, RZ, RZ ;  /* 0x000000ffff737224 */ /* 0x000fe400078e00ff */
[----:B------:R-:W-:Y:S02]  /*15d0*/  IMAD.MOV.U32 R113, RZ, RZ, RZ ;  /* 0x000000ffff717224 */ /* 0x000fe400078e00ff */
[----:B------:R-:W-:Y:S01]  /*15e0*/  IMAD.MOV.U32 R11, RZ, RZ, RZ ;  /* 0x000000ffff0b7224 */ /* 0x000fe200078e00ff */
[----:B--2---:R-:W-:Y:S02]  /*15f0*/  SHF.R.S32.HI R224, RZ, 0x1f, R209 ;  /* 0x0000001fffe07819 */ /* 0x004fe400000114d1 */
[----:B------:R-:W-:-:S02]  /*1600*/  @P4 LEA R2, P0, R209, c[0x0][0x360], 0x2 ;  /* 0x0000d800d1024a11 */ /* 0x000fc400078010ff */
[C---:B------:R-:W-:Y:S02]  /*1610*/  @P2 LEA R4, P1, R209.reuse, c[0x0][0x370], 0x2 ;  /* 0x0000dc00d1042a11 */ /* 0x040fe400078210ff */
[C-C-:B------:R-:W-:Y:S02]  /*1620*/  @P4 LEA.HI.X R3, R209.reuse, c[0x0][0x364], R224.reuse, 0x2, P0 ;  /* 0x0000d900d1034a11 */ /* 0x140fe400000f14e0 */
[----:B------:R-:W-:Y:S02]  /*1630*/  ISETP.NE.U32.AND P0, PT, RZ, c[0x0][0x350], PT ;  /* 0x0000d400ff007a0c */ /* 0x000fe40003f05070 */
[----:B------:R-:W-:Y:S01]  /*1640*/  @P2 LEA.HI.X R5, R209, c[0x0][0x374], R224, 0x2, P1 ;  /* 0x0000dd00d1052a11 */ /* 0x000fe200008f14e0 */
[----:B------:R1:W5:Y:S01]  /*1650*/  @P4 LDG.E R126, [R2.64] ;  /* 0x00000006027e4981 */ /* 0x000362000c1e1900 */
[----:B------:R-:W-:-:S03]  /*1660*/  ISETP.NE.AND.EX P6, PT, RZ, c[0x0][0x354], PT, P0 ;  /* 0x0000d500ff007a0c */ /* 0x000fc60003fc5300 */
[----:B------:R2:W5:Y:S01]  /*1670*/  @P2 LDG.E R116, [R4.64] ;  /* 0x0000000604742981 */ /* 0x000562000c1e1900 */
[----:B------:R-:W-:-:S04]  /*1680*/  LEA R6, P2, R209, c[0x0][0x348], 0x2 ;  /* 0x0000d200d1067a11 */ /* 0x000fc800078410ff */
[----:B------:R-:W-:-:S05]  /*1690*/  LEA.HI.X R7, R209, c[0x0][0x34c], R224, 0x2, P2 ;  /* 0x0000d300d1077a11 */ /* 0x000fca00010f14e0 */
[----:B------:R3:W5:Y:S01]  /*16a0*/  @P3 LDG.E R115, [R6.64] ;  /* 0x0000000606733981 */ /* 0x000762000c1e1900 */
[C---:B-1----:R-:W-:Y:S02]  /*16b0*/  LEA R2, P0, R209.reuse, c[0x0][0x358], 0x2 ;  /* 0x0000d600d1027a11 */ /* 0x042fe400078010ff */
[C---:B--2---:R-:W-:Y:S02]  /*16c0*/  LEA R4, P1, R209.reuse, c[0x0][0x350], 0x2 ;  /* 0x0000d400d1047a11 */ /* 0x044fe400078210ff */
[C-C-:B------:R-:W-:Y:S02]  /*16d0*/  LEA.HI.X R3, R209.reuse, c[0x0][0x35c], R224.reuse, 0x2, P0 ;  /* 0x0000d700d1037a11 */ /* 0x140fe400000f14e0 */
[----:B------:R-:W-:-:S03]  /*16e0*/  LEA.HI.X R5, R209, c[0x0][0x354], R224, 0x2, P1 ;  /* 0x0000d500d1057a11 */ /* 0x000fc600008f14e0 */
[----:B------:R3:W5:Y:S04]  /*16f0*/  @P5 LDG.E R11, [R2.64] ;  /* 0x00000006020b5981 */ /* 0x000768000c1e1900 */
[----:B------:R3:W5:Y:S01]  /*1700*/  @P6 LDG.E R113, [R4.64] ;  /* 0x0000000604716981 */ /* 0x000762000c1e1900 */
[----:B------:R-:W-:Y:S01]  /*1710*/  YIELD ;  /* 0x0000000000007946 */ /* 0x000fe20003800000 */
[----:B------:R-:W-:Y:S02]  /*1720*/  P2R R14, PR, RZ, 0x40 ;  /* 0x00000040ff0e7803 */ /* 0x000fe40000000000 */
[----:B------:R-:W-:Y:S01]  /*1730*/  LOP3.LUT R220, R214, 0xffff, RZ, 0xc0, !PT ;  /* 0x0000ffffd6dc7812 */ /* 0x000fe200078ec0ff */
[----:B------:R-:W-:Y:S05]  /*1740*/  @P4 BRA `(.L_x_134) ;  /* 0x0000005000004947 */ /* 0x000fea0003800000 */
[----:B-----5:R-:W-:Y:S01]  /*1750*/  MOV R126, c[0x0][0x168] ;  /* 0x00005a00007e7a02 */ /* 0x020fe20000000f00 */
[----:B------:R-:W-:Y:S05]  /*1760*/  @!P3 BRA `(.L_x_134) ;  /* 0x000000300000b947 */ /* 0x000fea0003800000 */
[----:B------:R-:W2:Y:S04]  /*1770*/  LDG.E R8, [R6.64] ;  /* 0x0000000606087981 */ /* 0x000ea8000c1e1900 */
[----:B------:R-:W2:Y:S02]  /*1780*/  LDG.E R0, [R6.64+0x4] ;  /* 0x0000040606007981 */ /* 0x000ea4000c1e1900 */
[----:B--2---:R-:W-:-:S02]  /*1790*/  IADD3 R126, -R8, R0, RZ ;  /* 0x00000000087e7210 */ /* 0x004fc40007ffe1ff */
.L_x_134:
[----:B------:R-:W-:-:S04]  /*17a0*/  ISETP.NE.U32.AND P0, PT, RZ, c[0x0][0x368], PT ;  /* 0x0000da00ff007a0c */ /* 0x000fc80003f05070 */
[----:B------:R-:W-:-:S13]  /*17b0*/  ISETP.NE.AND.EX P0, PT, RZ, c[0x0][0x36c], PT, P0 ;  /* 0x0000db00ff007a0c */ /* 0x000fda0003f05300 */
[----:B------:R-:W-:Y:S05]  /*17c0*/  @!P0 BRA `(.L_x_135) ;  /* 0x0000004000008947 */ /* 0x000fea0003800000 */
[----:B---3--:R-:W-:-:S04]  /*17d0*/  LEA R4, P0, R209, c[0x0][0x368], 0x2 ;  /* 0x0000da00d1047a11 */ /* 0x008fc800078010ff */
[----:B------:R-:W-:-:S05]  /*17e0*/  LEA.HI.X R5, R209, c[0x0][0x36c], R224, 0x2, P0 ;  /* 0x0000db00d1057a11 */ /* 0x000fca00000f14e0 */
[----:B------:R1:W5:Y:S01]  /*17f0*/  LDG.E R9, [R4.64] ;  /* 0x0000000604097981 */ /* 0x000362000c1e1900 */
[----:B------:R-:W-:Y:S05]  /*1800*/  BRA `(.L_x_136) ;  /* 0x0000005000007947 */ /* 0x000fea0003800000 */
.L_x_135:
[----:B------:R-:W-:Y:S01]  /*1810*/  MOV R9, c[0x0][0x1d0] ;  /* 0x0000740000097a02 */ /* 0x000fe20000000f00 */
[----:B------:R-:W-:Y:S05]  /*1820*/  @!P6 BRA `(.L_x_136) ;  /* 0x000000300000e947 */ /* 0x000fea0003800000 */
[----:B---3--:R-:W2:Y:S04]  /*1830*/  LDG.E R6, [R4.64] ;  /* 0x0000000604067981 */ /* 0x008ea8000c1e1900 */
[----:B------:R-:W2:Y:S02]  /*1840*/  LDG.E R0, [R4.64+0x4] ;  /* 0x0000040604007981 */ /* 0x000ea4000c1e1900 */
[----:B--2---:R-:W-:Y:S02]  /*1850*/  IADD3 R9, -R6, R0, RZ ;  /* 0x0000000006097210 */ /* 0x004fe40007ffe1ff */
.L_x_136:
[----:B-1-3--:R1:W2:Y:S04]  /*1860*/  @P5 LDG.E R5, [R2.64] ;  /* 0x0000000602055981 */ /* 0x00a2a8000c1e1900 */
[----:B------:R1:W2:Y:S01]  /*1870*/  @P5 LDG.E R4, [R2.64+0x4] ;  /* 0x0000040602045981 */ /* 0x0002a2000c1e1900 */
[----:B------:R-:W-:Y:S01]  /*1880*/  ISETP.NE.U32.AND P0, PT, RZ, c[0x0][0x378], PT ;  /* 0x0000de00ff007a0c */ /* 0x000fe20003f05070 */
[----:B-----5:R-:W-:-:S03]  /*1890*/  IMAD.MOV.U32 R110, RZ, RZ, R9 ;  /* 0x000000ffff6e7224 */ /* 0x020fc600078e0009 */
[----:B------:R-:W-:Y:S01]  /*18a0*/  ISETP.NE.AND.EX P1, PT, RZ, c[0x0][0x37c], PT, P0 ;  /* 0x0000df00ff007a0c */ /* 0x000fe20003f25300 */
[----:B------:R-:W-:Y:S01]  /*18b0*/  IMAD.MOV.U32 R64, RZ, RZ, c[0x0][0x228] ;  /* 0x00008a00ff407624 */ /* 0x000fe200078e00ff */
[----:B------:R-:W-:-:S04]  /*18c0*/  LOP3.LUT R0, R214, 0xff000000, RZ, 0xc0, !PT ;  /* 0xff000000d6007812 */ /* 0x000fc800078ec0ff */
[----:B------:R-:W-:-:S07]  /*18d0*/  SHF.R.U32.HI R0, RZ, 0x8, R0 ;  /* 0x00000008ff007819 */ /* 0x000fce0000011600 */
[----:B-1----:R-:W-:-:S04]  /*18e0*/  @P1 LEA R2, P0, R209, c[0x0][0x378], 0x2 ;  /* 0x0000de00d1021a11 */ /* 0x002fc800078010ff */
[----:B------:R-:W-:-:S05]  /*18f0*/  @P1 LEA.HI.X R3, R209, c[0x0][0x37c], R224, 0x2, P0 ;  /* 0x0000df00d1031a11 */ /* 0x000fca00000f14e0 */
[----:B------:R1:W5:Y:S01]  /*1900*/  @P1 LDG.E R110, [R2.64] ;  /* 0x00000006026e1981 */ /* 0x000362000c1e1900 */
[----:B------:R-:W-:Y:S01]  /*1910*/  BSSY B0, `(.L_x_137) ;  /* 0x000002e000007945 */ /* 0x000fe20003800000 */
[----:B-1----:R-:W-:-:S04]  /*1920*/  LOP3.LUT R2, R214, 0xff0000, RZ, 0xc0, !PT ;  /* 0x00ff0000d6027812 */ /* 0x002fc800078ec0ff */
[----:B------:R-:W-:-:S04]  /*1930*/  LEA.HI R3, R2, R0, RZ, 0x10 ;  /* 0x0000000002037211 */ /* 0x000fc800078f80ff */
[----:B------:R-:W-:Y:S02]  /*1940*/  SHF.R.U32.HI R225, RZ, 0x10, R3 ;  /* 0x00000010ffe17819 */ /* 0x000fe40000011603 */
[----:B------:R-:W-:Y:S02]  /*1950*/  LOP3.LUT R235, R3, 0xff, RZ, 0xc0, !PT ;  /* 0x000000ff03eb7812 */ /* 0x000fe400078ec0ff */
[----:B------:R-:W-:-:S04]  /*1960*/  ISETP.NE.AND P1, PT, R225, RZ, PT ;  /* 0x000000ffe100720c */ /* 0x000fc80003f25270 */
[----:B------:R-:W-:Y:S01]  /*1970*/  SEL R109, R225, c[0x0][0x338], P1 ;  /* 0x0000ce00e16d7a07 */ /* 0x000fe20000800000 */
[----:B--2---:R-:W-:Y:S02]  /*1980*/  @P5 IMAD.IADD R64, R4, 0x1, -R5 ;  /* 0x0000000104405824 */ /* 0x004fe400078e0a05 */
[----:B------:R-:W-:-:S04]  /*1990*/  IMAD.IADD R5, R9, 0x1, -R116 ;  /* 0x0000000109057824 */ /* 0x000fc800078e0a74 */
[----:B------:R-:W-:-:S05]  /*19a0*/  IMAD.IADD R130, R5, 0x1, R64 ;  /* 0x0000000105827824 */ /* 0x000fca00078e0240 */
[C---:B------:R-:W-:Y:S02]  /*19b0*/  ISETP.GE.AND P0, PT, R130.reuse, 0x1, PT ;  /* 0x000000018200780c */ /* 0x040fe40003f06270 */
[----:B------:R-:W-:-:S04]  /*19c0*/  IADD3 R0, R130, 0x1f, RZ ;  /* 0x0000001f82007810 */ /* 0x000fc80007ffe0ff */
[----:B------:R-:W-:-:S04]  /*19d0*/  SHF.R.S32.HI R2, RZ, 0x1f, R0 ;  /* 0x0000001fff027819 */ /* 0x000fc80000011400 */
[----:B------:R-:W-:Y:S01]  /*19e0*/  LEA.HI R2, R2, R0, RZ, 0x5 ;  /* 0x0000000002027211 */ /* 0x000fe200078f28ff */
[----:B------:R-:W-:-:S03]  /*19f0*/  IMAD.MOV.U32 R0, RZ, RZ, RZ ;  /* 0x000000ffff007224 */ /* 0x000fc600078e00ff */
[----:B------:R-:W-:Y:S01]  /*1a00*/  SHF.R.S32.HI R112, RZ, 0x5, R2 ;  /* 0x00000005ff707819 */ /* 0x000fe20000011402 */
[----:B------:R-:W-:Y:S05]  /*1a10*/  @!P0 BRA `(.L_x_138) ;  /* 0x000001d000008947 */ /* 0x000fea0003800000 */
[----:B------:R-:W-:Y:S02]  /*1a20*/  IABS R0, R109 ;  /* 0x0000006d00007213 */ /* 0x000fe40000000000 */
[----:B------:R-:W-:-:S03]  /*1a30*/  IADD3 R6, R112, -0x1, R109 ;  /* 0xffffffff70067810 */ /* 0x000fc60007ffe06d */
[----:B------:R-:W-:Y:S01]  /*1a40*/  IMAD.MOV.U32 R4, RZ, RZ, R0 ;  /* 0x000000ffff047224 */ /* 0x000fe200078e0000 */
[----:B------:R-:W-:-:S03]  /*1a50*/  IABS R10, R6 ;  /* 0x00000006000a7213 */ /* 0x000fc60000000000 */
[----:B------:R-:W1:Y:S08]  /*1a60*/  I2F.RP R2, R4 ;  /* 0x0000000400027306 */ /* 0x000e700000209400 */
[----:B-1----:R-:W1:Y:S02]  /*1a70*/  MUFU.RCP R2, R2 ;  /* 0x0000000200027308 */ /* 0x002e640000001000 */
[----:B-1----:R-:W-:-:S06]  /*1a80*/  IADD3 R2, R2, 0xffffffe, RZ ;  /* 0x0ffffffe02027810 */ /* 0x002fcc0007ffe0ff */
[----:B------:R-:W1:Y:S02]  /*1a90*/  F2I.FTZ.U32.TRUNC.NTZ R3, R2 ;  /* 0x0000000200037305 */ /* 0x000e64000021f000 */
[----:B-1----:R-:W-:-:S04]  /*1aa0*/  IMAD.MOV R0, RZ, RZ, -R3 ;  /* 0x000000ffff007224 */ /* 0x002fc800078e0a03 */
[----:B------:R-:W-:Y:S01]  /*1ab0*/  IMAD.MOV.U32 R2, RZ, RZ, R0 ;  /* 0x000000ffff027224 */ /* 0x000fe200078e0000 */
[----:B------:R-:W-:-:S03]  /*1ac0*/  IABS R0, R109 ;  /* 0x0000006d00007213 */ /* 0x000fc60000000000 */
[----:B------:R-:W-:Y:S02]  /*1ad0*/  IMAD R7, R2, R4, RZ ;  /* 0x0000000402077224 */ /* 0x000fe400078e02ff */
[----:B------:R-:W-:Y:S02]  /*1ae0*/  IMAD.MOV.U32 R2, RZ, RZ, RZ ;  /* 0x000000ffff027224 */ /* 0x000fe400078e00ff */
        /* <DEDUP_REMOVED lines=16> */
.L_x_138:
[----:B------:R-:W-:Y:S05]  /*1bf0*/  BSYNC B0 ;  /* 0x0000000000007941 */ /* 0x000fea0003800000 */
.L_x_137:
[----:B------:R-:W-:Y:S01]  /*1c00*/  IMAD R2, R235, R0, RZ ;  /* 0x00000000eb027224 */ /* 0x000fe200078e02ff */
[----:B------:R-:W1:Y:S01]  /*1c10*/  S2R R6, SR_TID.X ;  /* 0x0000000000067919 */ /* 0x000e620000002100 */
[----:B------:R-:W-:Y:S02]  /*1c20*/  IMAD.SHL.U32 R4, R193, 0x40, RZ ;  /* 0x00000040c1047824 */ /* 0x000fe400078e00ff */
[C---:B------:R-:W-:Y:S02]  /*1c30*/  IMAD.IADD R0, R2.reuse, 0x1, R0 ;  /* 0x0000000102007824 */ /* 0x040fe400078e0200 */
[----:B------:R-:W-:Y:S01]  /*1c40*/  IMAD R2, R2, 0x20, -R5 ;  /* 0x0000002002027824 */ /* 0x000fe200078e0a05 */
[----:B------:R-:W-:Y:S02]  /*1c50*/  LOP3.LUT R111, R4, 0x1c0, RZ, 0xc0, !PT ;  /* 0x000001c0046f7812 */ /* 0x000fe400078ec0ff */
[----:B------:R-:W-:-:S02]  /*1c60*/  IMNMX R0, R112, R0, PT ;  /* 0x0000000070007217 */ /* 0x000fc40003800200 */
[----:B------:R-:W-:Y:S02]  /*1c70*/  IMNMX R2, RZ, R2, !PT ;  /* 0x00000002ff027217 */ /* 0x000fe40007800200 */
[----:B------:R-:W-:Y:S01]  /*1c80*/  SHF.R.U32.HI R131, RZ, 0x3, R111 ;  /* 0x00000003ff837819 */ /* 0x000fe2000001166f */
[----:B------:R-:W-:Y:S01]  /*1c90*/  IMAD R0, R0, 0x20, -R5 ;  /* 0x0000002000007824 */ /* 0x000fe200078e0a05 */
[----:B------:R-:W-:-:S04]  /*1ca0*/  SHF.R.U32.HI R105, RZ, 0x5, R2 ;  /* 0x00000005ff697819 */ /* 0x000fc80000011602 */
[----:B------:R-:W-:-:S04]  /*1cb0*/  IMNMX R0, R0, R64, PT ;  /* 0x0000004000007217 */ /* 0x000fc80003800200 */
[----:B------:R-:W-:Y:S02]  /*1cc0*/  ISETP.GT.AND P0, PT, R0, R2, PT ;  /* 0x000000020000720c */ /* 0x000fe40003f04270 */
[----:B-1----:R-:W-:Y:S02]  /*1cd0*/  SHF.R.S32.HI R5, RZ, 0x1f, R6 ;  /* 0x0000001fff057819 */ /* 0x002fe40000011406 */
[----:B------:R-:W-:Y:S02]  /*1ce0*/  LOP3.LUT R2, R111, 0x38, R132, 0xf8, !PT ;  /* 0x000000386f027812 */ /* 0x000fe400078ef884 */
[----:B------:R-:W-:Y:S02]  /*1cf0*/  LEA.HI R5, R5, R6, RZ, 0x6 ;  /* 0x0000000605057211 */ /* 0x000fe400078f30ff */
[----:B------:R-:W-:-:S05]  /*1d00*/  LOP3.LUT R127, R2, R131, RZ, 0x3c, !PT ;  /* 0x00000083027f7212 */ /* 0x000fca00078e3cff */
[----:B------:R-:W-:-:S04]  /*1d10*/  @P0 IADD3 R0, R0, 0x1f, RZ ;  /* 0x0000001f00000810 */ /* 0x000fc80007ffe0ff */
[----:B------:R-:W-:-:S04]  /*1d20*/  @P0 SHF.R.S32.HI R3, RZ, 0x1f, R0 ;  /* 0x0000001fff030819 */ /* 0x000fc80000011400 */
[----:B------:R-:W-:Y:S01]  /*1d30*/  @P0 LEA.HI R4, R3, R0, RZ, 0x5 ;  /* 0x0000000003040211 */ /* 0x000fe200078f28ff */
[----:B------:R-:W-:Y:S02]  /*1d40*/  IMAD.MOV.U32 R0, RZ, RZ, R105 ;  /* 0x000000ffff007224 */ /* 0x000fe400078e0069 */
[----:B------:R-:W-:Y:S01]  /*1d50*/  IMAD.SHL.U32 R3, R5, 0x8, RZ ;  /* 0x0000000805037824 */ /* 0x000fe200078e00ff */
[----:B------:R-:W-:-:S04]  /*1d60*/  @P0 SHF.R.S32.HI R0, RZ, 0x5, R4 ;  /* 0x00000005ff000819 */ /* 0x000fc80000011404 */
[----:B------:R-:W-:Y:S02]  /*1d70*/  ISETP.GT.AND P0, PT, R0, R105, PT ;  /* 0x000000690000720c */ /* 0x000fe40003f04270 */
[----:B------:R-:W-:-:S05]  /*1d80*/  LOP3.LUT R114, R3, 0xfffffe00, RZ, 0xc0, !PT ;  /* 0xfffffe0003727812 */ /* 0x000fca00078ec0ff */
[----:B------:R-:W-:-:S04]  /*1d90*/  IMAD.IADD R2, R114, 0x1, R127 ;  /* 0x0000000172027824 */ /* 0x000fc800078e027f */
[----:B------:R-:W-:Y:S02]  /*1da0*/  IMAD.SHL.U32 R185, R2, 0x2, RZ ;  /* 0x0000000202b97824 */ /* 0x000fe400078e00ff */
[----:B------:R-:W-:Y:S05]  /*1db0*/  @!P0 BRA `(.L_x_139) ;  /* 0x0000384000008947 */ /* 0x000fea0003800000 */
[----:B------:R-:W-:-:S04]  /*1dc0*/  ISETP.NE.U32.AND P0, PT, RZ, c[0x0][0x340], PT ;  /* 0x0000d000ff007a0c */ /* 0x000fc80003f05070 */
[----:B------:R-:W-:-:S13]  /*1dd0*/  ISETP.NE.AND.EX P2, PT, RZ, c[0x0][0x344], PT, P0 ;  /* 0x0000d100ff007a0c */ /* 0x000fda0003f45300 */
[----:B------:R-:W-:-:S05]  /*1de0*/  @P2 IMAD.WIDE R2, R209, R12, c[0x0][0x340] ;  /* 0x0000d000d1022625 */ /* 0x000fca00078e020c */
[----:B------:R1:W2:Y:S01]  /*1df0*/  @P2 LDG.E R8, [R2.64] ;  /* 0x0000000602082981 */ /* 0x0002a2000c1e1900 */
[--C-:B------:R-:W-:Y:S01]  /*1e00*/  SHF.R.S32.HI R13, RZ, 0x1f, R193.reuse ;  /* 0x0000001fff0d7819 */ /* 0x100fe200000114c1 */
[----:B------:R-:W-:Y:S01]  /*1e10*/  IMAD.IADD R102, R64, 0x1, -R193 ;  /* 0x0000000140667824 */ /* 0x000fe200078e0ac1 */
[C---:B------:R-:W-:Y:S01]  /*1e20*/  IADD3 R103, P0, R193.reuse, R11, RZ ;  /* 0x0000000bc1677210 */ /* 0x040fe20007f1e0ff */
[----:B------:R-:W-:Y:S01]  /*1e30*/  IMAD.MOV.U32 R124, RZ, RZ, c[0x0][0x238] ;  /* 0x00008e00ff7c7624 */ /* 0x000fe200078e00ff */
[----:B------:R-:W-:Y:S01]  /*1e40*/  SHF.R.S32.HI R133, RZ, 0x1f, R132 ;  /* 0x0000001fff857819 */ /* 0x000fe20000011484 */
[----:B------:R-:W-:Y:S01]  /*1e50*/  IMAD.WIDE.U32 R128, R193, c[0x0][0x1e0], RZ ;  /* 0x00007800c1807a25 */ /* 0x000fe200078e00ff */
[----:B------:R-:W-:Y:S02]  /*1e60*/  LEA.HI.X.SX32 R106, R11, R13, 0x1, P0 ;  /* 0x0000000d0b6a7211 */ /* 0x000fe400000f0eff */
[----:B------:R-:W-:Y:S02]  /*1e70*/  IADD3 R46, R0, -0x1, RZ ;  /* 0xffffffff002e7810 */ /* 0x000fe40007ffe0ff */
[----:B------:R-:W-:Y:S01]  /*1e80*/  SEL R10, R224, RZ, !P5 ;  /* 0x000000ffe00a7207 */ /* 0x000fe20006800000 */
[----:B------:R-:W-:Y:S01]  /*1e90*/  IMAD R4, R106, c[0x0][0x238], RZ ;  /* 0x00008e006a047a24 */ /* 0x000fe200078e02ff */
[----:B------:R-:W-:Y:S01]  /*1ea0*/  SEL R12, R209, RZ, !P5 ;  /* 0x000000ffd10c7207 */ /* 0x000fe20006800000 */
[----:B------:R-:W-:Y:S01]  /*1eb0*/  IMAD R0, R46, -0x20, R102 ;  /* 0xffffffe02e007824 */ /* 0x000fe200078e0266 */
[----:B------:R-:W-:Y:S01]  /*1ec0*/  MOV R119, 0x5 ;  /* 0x0000000500777802 */ /* 0x000fe20000000f00 */
[----:B------:R-:W-:Y:S01]  /*1ed0*/  IMAD R4, R103, c[0x0][0x23c], R4 ;  /* 0x00008f0067047a24 */ /* 0x000fe200078e0204 */
[----:B------:R-:W-:-:S02]  /*1ee0*/  ISETP.GE.AND P6, PT, R132, c[0x0][0x1d4], PT ;  /* 0x0000750084007a0c */ /* 0x000fc40003fc6270 */
[----:B------:R-:W-:Y:S01]  /*1ef0*/  ISETP.GT.AND P0, PT, R0, RZ, PT ;  /* 0x000000ff0000720c */ /* 0x000fe20003f04270 */
[----:B------:R-:W-:Y:S01]  /*1f00*/  IMAD R0, R10, c[0x0][0x248], RZ ;  /* 0x000092000a007a24 */ /* 0x000fe200078e02ff */
[C---:B------:R-:W-:Y:S02]  /*1f10*/  SHF.L.U64.HI R120, R124.reuse, R119, c[0x0][0x23c] ;  /* 0x00008f007c787619 */ /* 0x040fe40000010277 */
[----:B------:R-:W-:Y:S01]  /*1f20*/  SHF.L.U32 R124, R124, 0x5, RZ ;  /* 0x000000057c7c7819 */ /* 0x000fe200000006ff */
[----:B-1----:R-:W-:Y:S01]  /*1f30*/  IMAD.WIDE.U32 R2, R103, c[0x0][0x238], R132 ;  /* 0x00008e0067027a25 */ /* 0x002fe200078e0084 */
[----:B------:R-:W-:Y:S02]  /*1f40*/  ISETP.GE.AND P5, PT, R134, c[0x0][0x1d4], PT ;  /* 0x0000750086007a0c */ /* 0x000fe40003fa6270 */
[----:B------:R-:W-:Y:S02]  /*1f50*/  ISETP.GE.AND P4, PT, R191, c[0x0][0x1d4], PT ;  /* 0x00007500bf007a0c */ /* 0x000fe40003f86270 */
[----:B------:R-:W-:Y:S01]  /*1f60*/  IADD3 R3, R3, R4, RZ ;  /* 0x0000000403037210 */ /* 0x000fe20007ffe0ff */
[----:B------:R-:W-:Y:S01]  /*1f70*/  IMAD R4, R12, c[0x0][0x24c], R0 ;  /* 0x000093000c047a24 */ /* 0x000fe200078e0200 */
[----:B------:R-:W-:Y:S01]  /*1f80*/  ISETP.GE.AND P3, PT, R192, c[0x0][0x1d4], PT ;  /* 0x00007500c0007a0c */ /* 0x000fe20003f66270 */
[----:B------:R-:W-:Y:S01]  /*1f90*/  IMAD.IADD R0, R9, 0x1, R113 ;  /* 0x0000000109007824 */ /* 0x000fe200078e0271 */
[----:B------:R-:W-:Y:S01]  /*1fa0*/  MOV R125, c[0x0][0x27c] ;  /* 0x00009f00007d7a02 */ /* 0x000fe20000000f00 */
[----:B------:R-:W-:Y:S01]  /*1fb0*/  IMAD.WIDE.U32 R2, R220, c[0x0][0x240], R2 ;  /* 0x00009000dc027a25 */ /* 0x000fe200078e0002 */
[----:B------:R-:W-:-:S02]  /*1fc0*/  SHF.R.S32.HI R139, RZ, 0x1f, R138 ;  /* 0x0000001fff8b7819 */ /* 0x000fc4000001148a */
[----:B------:R-:W-:Y:S01]  /*1fd0*/  SHF.R.S32.HI R11, RZ, 0x1f, R0 ;  /* 0x0000001fff0b7819 */ /* 0x000fe20000011400 */
[----:B------:R-:W-:Y:S01]  /*1fe0*/  IMAD R3, R220, c[0x0][0x244], R3 ;  /* 0x00009100dc037a24 */ /* 0x000fe200078e0203 */
[----:B-----5:R-:W-:Y:S01]  /*1ff0*/  SHF.R.S32.HI R20, RZ, 0x1f, R110 ;  /* 0x0000001fff147819 */ /* 0x020fe2000001146e */
[----:B------:R-:W-:-:S04]  /*2000*/  IMAD.WIDE.U32 R6, R0, c[0x0][0x1e0], RZ ;  /* 0x0000780000067a25 */ /* 0x000fc800078e00ff */
[----:B------:R-:W-:Y:S01]  /*2010*/  IMAD.WIDE.U32 R78, R12, c[0x0][0x248], R2 ;  /* 0x000092000c4e7a25 */ /* 0x000fe200078e0002 */
[----:B------:R-:W-:-:S03]  /*2020*/  @P0 SHF.R.S32.HI R3, RZ, 0x1f, R46 ;  /* 0x0000001fff030819 */ /* 0x000fc6000001142e */
[----:B------:R-:W-:Y:S01]  /*2030*/  @P0 IMAD R2, R120, R46, RZ ;  /* 0x0000002e78020224 */ /* 0x000fe200078e02ff */
[----:B------:R-:W-:Y:S01]  /*2040*/  @P0 MOV R68, R78 ;  /* 0x0000004e00440202 */ /* 0x000fe20000000f00 */
[----:B------:R-:W-:Y:S02]  /*2050*/  IMAD.IADD R69, R79, 0x1, R4 ;  /* 0x000000014f457824 */ /* 0x000fe400078e0204 */
[-C--:B------:R-:W-:Y:S02]  /*2060*/  @P0 IMAD R2, R3, R124.reuse, R2 ;  /* 0x0000007c03020224 */ /* 0x080fe400078e0202 */
[----:B------:R-:W-:-:S04]  /*2070*/  @P0 IMAD.WIDE.U32 R4, R46, R124, R68 ;  /* 0x0000007c2e040225 */ /* 0x000fc800078e0044 */
[----:B------:R-:W-:Y:S01]  /*2080*/  @P0 IMAD.IADD R3, R5, 0x1, R2 ;  /* 0x0000000105030824 */ /* 0x000fe200078e0202 */
[----:B------:R-:W-:Y:S01]  /*2090*/  @P0 LEA R2, P1, R4, c[0x0][0x220], 0x1 ;  /* 0x0000880004020a11 */ /* 0x000fe200078208ff */
[----:B------:R-:W-:-:S03]  /*20a0*/  IMAD R9, R11, c[0x0][0x1e0], RZ ;  /* 0x000078000b097a24 */ /* 0x000fc600078e02ff */
[----:B------:R-:W-:Y:S01]  /*20b0*/  @P0 LEA.HI.X R3, R4, c[0x0][0x224], R3, 0x1, P1 ;  /* 0x0000890004030a11 */ /* 0x000fe200008f0c03 */
[----:B------:R-:W-:Y:S01]  /*20c0*/  IMAD R5, R0, c[0x0][0x1e4], R9 ;  /* 0x0000790000057a24 */ /* 0x000fe200078e0209 */
[----:B------:R-:W-:Y:S01]  /*20d0*/  ISETP.GE.AND P1, PT, R132, c[0x0][0x27c], PT ;  /* 0x00009f0084007a0c */ /* 0x000fe20003f26270 */
[----:B------:R-:W-:Y:S02]  /*20e0*/  IMAD.MOV.U32 R4, RZ, RZ, R6 ;  /* 0x000000ffff047224 */ /* 0x000fe400078e0006 */
[----:B------:R-:W-:Y:S01]  /*20f0*/  @!PT LDS RZ, [RZ] ;  /* 0x00000000fffff984 */ /* 0x000fe20000000800 */
[----:B------:R-:W-:Y:S01]  /*2100*/  @!PT LDS RZ, [RZ] ;  /* 0x00000000fffff984 */ /* 0x000fe20000000800 */
[----:B------:R-:W-:Y:S01]  /*2110*/  @!PT LDS RZ, [RZ] ;  /* 0x00000000fffff984 */ /* 0x000fe20000000800 */
[----:B------:R1:W-:Y:S01]  /*2120*/  @P0 LDGSTS.E.BYPASS.LTC128B.128 [R185+0xc080], [R2.64], !P6 ;  /* 0x0c08000002b90fae */ /* 0x0003e2000f101d46 */
[----:B------:R-:W-:-:S03]  /*2130*/  IADD3 R5, R7, R5, RZ ;  /* 0x0000000507057210 */ /* 0x000fc60007ffe0ff */
[----:B------:R1:W-:Y:S02]  /*2140*/  @P0 LDGSTS.E.BYPASS.LTC128B.128 [R185+0xd080], [R2.64+0x80], !P5 ;  /* 0x0d08008002b90fae */ /* 0x0003e4000e901d46 */
[C---:B------:R-:W-:Y:S02]  /*2150*/  IMAD.WIDE.U32 R4, R220.reuse, c[0x0][0x1e8], R4 ;  /* 0x00007a00dc047a25 */ /* 0x040fe400078e0004 */
[----:B------:R1:W-:Y:S02]  /*2160*/  @P0 LDGSTS.E.BYPASS.LTC128B.128 [R185+0xe080], [R2.64+0x100], !P4 ;  /* 0x0e08010002b90fae */ /* 0x0003e4000e101d46 */
[----:B------:R-:W-:Y:S02]  /*2170*/  IMAD R5, R220, c[0x0][0x1ec], R5 ;  /* 0x00007b00dc057a24 */ /* 0x000fe400078e0205 */
[----:B------:R1:W-:Y:S01]  /*2180*/  @P0 LDGSTS.E.BYPASS.LTC128B.128 [R185+0xf080], [R2.64+0x180], !P3 ;  /* 0x0f08018002b90fae */ /* 0x0003e2000d901d46 */
[----:B------:R-:W-:-:S03]  /*2190*/  ISETP.NE.AND P0, PT, R14, RZ, PT ;  /* 0x000000ff0e00720c */ /* 0x000fc60003f05270 */
[----:B------:R-:W0:Y:S01]  /*21a0*/  LDGDEPBAR ;  /* 0x00000000000079af */ /* 0x000e220000000000 */
[----:B------:R-:W-:Y:S01]  /*21b0*/  WARPSYNC 0xffffffff ;  /* 0xffffffff00007948 */ /* 0x000fe20003800000 */
[----:B-1----:R-:W-:-:S04]  /*21c0*/  IMAD R3, R13, c[0x0][0x1e0], RZ ;  /* 0x000078000d037a24 */ /* 0x002fc800078e02ff */
[----:B------:R-:W-:-:S05]  /*21d0*/  IMAD R3, R193, c[0x0][0x1e4], R3 ;  /* 0x00007900c1037a24 */ /* 0x000fca00078e0203 */
[----:B------:R-:W-:Y:S02]  /*21e0*/  IADD3 R104, R129, R3, RZ ;  /* 0x0000000381687210 */ /* 0x000fe40007ffe0ff */
[----:B--2---:R-:W-:Y:S01]  /*21f0*/  @P2 SHF.R.S32.HI R6, RZ, 0x1f, R8 ;  /* 0x0000001fff062819 */ /* 0x004fe20000011408 */
[----:B------:R-:W-:Y:S01]  /*2200*/  @!P2 IMAD.MOV.U32 R8, RZ, RZ, R209 ;  /* 0x000000ffff08a224 */ /* 0x000fe200078e00d1 */
[----:B------:R-:W-:-:S04]  /*2210*/  @!P2 MOV R6, R224 ;  /* 0x000000e00006a202 */ /* 0x000fc80000000f00 */
[----:B------:R-:W-:Y:S02]  /*2220*/  SEL R9, R6, RZ, !P0 ;  /* 0x000000ff06097207 */ /* 0x000fe40004000000 */
[----:B------:R-:W-:-:S03]  /*2230*/  SEL R8, R8, RZ, !P0 ;  /* 0x000000ff08087207 */ /* 0x000fc60004000000 */
[----:B------:R-:W-:Y:S02]  /*2240*/  IMAD R2, R9, c[0x0][0x1f0], RZ ;  /* 0x00007c0009027a24 */ /* 0x000fe400078e02ff */
[----:B------:R-:W-:-:S04]  /*2250*/  IMAD.WIDE.U32 R62, R8, c[0x0][0x1f0], R4 ;  /* 0x00007c00083e7a25 */ /* 0x000fc800078e0004 */
[----:B------:R-:W-:Y:S02]  /*2260*/  IMAD R2, R8, c[0x0][0x1f4], R2 ;  /* 0x00007d0008027a24 */ /* 0x000fe400078e0202 */
[----:B------:R-:W-:Y:S02]  /*2270*/  IMAD.SHL.U32 R4, R125, 0x2, RZ ;  /* 0x000000027d047824 */ /* 0x000fe400078e00ff */
[----:B------:R-:W-:Y:S02]  /*2280*/  IMAD.IADD R61, R63, 0x1, R2 ;  /* 0x000000013f3d7824 */ /* 0x000fe400078e0202 */
[----:B------:R-:W-:Y:S01]  /*2290*/  IADD3 R108, P0, R193, R0, RZ ;  /* 0x00000000c16c7210 */ /* 0x000fe20007f1e0ff */
[----:B------:R-:W-:Y:S01]  /*22a0*/  IMAD R0, R10, c[0x0][0x268], RZ ;  /* 0x00009a000a007a24 */ /* 0x000fe200078e02ff */
[----:B------:R-:W-:Y:S01]  /*22b0*/  IADD3 R17, -R4, c[0x0][0x1d4], RZ ;  /* 0x0000750004117a10 */ /* 0x000fe20007ffe1ff */
[----:B------:R-:W-:Y:S01]  /*22c0*/  IMAD.WIDE.U32 R2, R220, c[0x0][0x260], R132 ;  /* 0x00009800dc027a25 */ /* 0x000fe200078e0084 */
[----:B------:R-:W-:Y:S01]  /*22d0*/  SEL R15, RZ, c[0x0][0x27c], !P1 ;  /* 0x00009f00ff0f7a07 */ /* 0x000fe20004800000 */
[----:B------:R-:W-:Y:S01]  /*22e0*/  BAR.SYNC.DEFER_BLOCKING 0x0 ;  /* 0x0000000000007b1d */ /* 0x000fe20000010000 */
[-C--:B------:R-:W-:Y:S01]  /*22f0*/  SEL R16, R4, R17.reuse, !P1 ;  /* 0x0000001104107207 */ /* 0x080fe20004800000 */
[----:B------:R-:W-:Y:S01]  /*2300*/  IMAD.X R107, R13, 0x1, R11, P0 ;  /* 0x000000010d6b7824 */ /* 0x000fe200000e060b */
[----:B------:R-:W-:Y:S01]  /*2310*/  ISETP.GE.AND P0, PT, R134, c[0x0][0x27c], PT ;  /* 0x00009f0086007a0c */ /* 0x000fe20003f06270 */
[----:B------:R-:W-:Y:S01]  /*2320*/  IMAD R5, R220, c[0x0][0x264], R3 ;  /* 0x00009900dc057a24 */ /* 0x000fe200078e0203 */
[----:B------:R-:W-:Y:S01]  /*2330*/  ISETP.GE.AND P2, PT, R125, 0x1, PT ;  /* 0x000000017d00780c */ /* 0x000fe20003f46270 */
[----:B------:R-:W-:Y:S01]  /*2340*/  IMAD R22, R12, c[0x0][0x26c], R0 ;  /* 0x00009b000c167a24 */ /* 0x000fe200078e0200 */
[----:B------:R-:W-:Y:S01]  /*2350*/  SEL R17, R4, R17, !P0 ;  /* 0x0000001104117207 */ /* 0x000fe20004000000 */
[----:B------:R-:W-:Y:S01]  /*2360*/  IMAD.MOV.U32 R4, RZ, RZ, R2 ;  /* 0x000000ffff047224 */ /* 0x000fe200078e0002 */
[----:B------:R-:W-:Y:S01]  /*2370*/  ULDC.U8 UR4, c[0x0][0x298] ;  /* 0x0000a60000047ab9 */ /* 0x000fe20000000000 */
[----:B------:R-:W-:-:S02]  /*2380*/  IMAD R0, R13, c[0x0][0x290], RZ ;  /* 0x0000a4000d007a24 */ /* 0x000fc400078e02ff */
[----:B------:R-:W-:Y:S02]  /*2390*/  IMAD R10, R13, c[0x0][0x280], RZ ;  /* 0x0000a0000d0a7a24 */ /* 0x000fe400078e02ff */
[----:B------:R-:W-:-:S04]  /*23a0*/  IMAD.WIDE.U32 R82, R12, c[0x0][0x268], R4 ;  /* 0x00009a000c527a25 */ /* 0x000fc800078e0004 */
[----:B------:R-:W-:Y:S02]  /*23b0*/  IMAD R9, R9, c[0x0][0x218], RZ ;  /* 0x0000860009097a24 */ /* 0x000fe400078e02ff */
[----:B------:R-:W-:-:S04]  /*23c0*/  IMAD.WIDE.U32 R4, R193, c[0x0][0x290], R132 ;  /* 0x0000a400c1047a25 */ /* 0x000fc800078e0084 */
[C---:B------:R-:W-:Y:S02]  /*23d0*/  IMAD R0, R193.reuse, c[0x0][0x294], R0 ;  /* 0x0000a500c1007a24 */ /* 0x040fe400078e0200 */
[----:B------:R-:W-:Y:S02]  /*23e0*/  IMAD R14, R193, c[0x0][0x284], R10 ;  /* 0x0000a100c10e7a24 */ /* 0x000fe400078e020a */
[----:B------:R-:W-:-:S04]  /*23f0*/  IMAD.WIDE.U32 R6, R220, c[0x0][0x210], R132 ;  /* 0x00008400dc067a25 */ /* 0x000fc800078e0084 */
[----:B------:R-:W-:-:S04]  /*2400*/  IMAD.WIDE.U32 R10, R193, c[0x0][0x290], R138 ;  /* 0x0000a400c10a7a25 */ /* 0x000fc800078e008a */
[----:B------:R-:W-:Y:S02]  /*2410*/  IMAD R21, R8, c[0x0][0x21c], R9 ;  /* 0x0000870008157a24 */ /* 0x000fe400078e0209 */
[----:B------:R-:W-:Y:S02]  /*2420*/  IMAD.IADD R9, R5, 0x1, R0 ;  /* 0x0000000105097824 */ /* 0x000fe400078e0200 */
[----:B------:R-:W-:Y:S02]  /*2430*/  IMAD R3, R220, c[0x0][0x214], R7 ;  /* 0x00008500dc037a24 */ /* 0x000fe400078e0207 */
[----:B------:R-:W-:Y:S02]  /*2440*/  IMAD.MOV.U32 R2, RZ, RZ, R6 ;  /* 0x000000ffff027224 */ /* 0x000fe400078e0006 */
[----:B------:R-:W-:Y:S01]  /*2450*/  IMAD.IADD R5, R0, 0x1, R11 ;  /* 0x0000000100057824 */ /* 0x000fe200078e020b */
[----:B------:R-:W-:Y:S01]  /*2460*/  SEL R0, RZ, c[0x0][0x27c], !P0 ;  /* 0x00009f00ff007a07 */ /* 0x000fe20004000000 */
[----:B------:R-:W-:Y:S01]  /*2470*/  IMAD.WIDE.U32 R6, R193, c[0x0][0x280], R132 ;  /* 0x0000a000c1067a25 */ /* 0x000fe200078e0084 */
[----:B------:R-:W-:-:S02]  /*2480*/  IADD3 R11, R132, R15, RZ ;  /* 0x0000000f840b7210 */ /* 0x000fc40007ffe0ff */
[----:B------:R-:W-:Y:S01]  /*2490*/  SHF.R.S32.HI R15, RZ, 0x1f, R17 ;  /* 0x0000001fff0f7819 */ /* 0x000fe20000011411 */
[----:B------:R-:W-:Y:S01]  /*24a0*/  IMAD.WIDE.U32 R12, R193, c[0x0][0x280], R138 ;  /* 0x0000a000c10c7a25 */ /* 0x000fe200078e008a */
[----:B------:R-:W-:Y:S02]  /*24b0*/  IADD3 R101, P1, P0, R62, R128, R132 ;  /* 0x000000803e657210 */ /* 0x000fe4000783e084 */
[----:B------:R-:W-:Y:S01]  /*24c0*/  LEA.HI R15, R15, R17, RZ, 0x4 ;  /* 0x000000110f0f7211 */ /* 0x000fe200078f20ff */
[----:B------:R-:W-:Y:S01]  /*24d0*/  IMAD.WIDE.U32 R80, R8, c[0x0][0x218], R2 ;  /* 0x0000860008507a25 */ /* 0x000fe200078e0002 */
[----:B------:R-:W-:Y:S02]  /*24e0*/  IADD3.X R100, R61, R104, R133, P1, P0 ;  /* 0x000000683d647210 */ /* 0x000fe40000fe0485 */
[----:B------:R-:W-:Y:S01]  /*24f0*/  ISETP.NE.AND P0, PT, RZ, UR4, PT ;  /* 0x00000004ff007c0c */ /* 0x000fe2000bf05270 */
[----:B------:R-:W-:Y:S02]  /*2500*/  IMAD.MOV.U32 R8, RZ, RZ, R4 ;  /* 0x000000ffff087224 */ /* 0x000fe400078e0004 */
[----:B------:R-:W-:Y:S01]  /*2510*/  IMAD.MOV.U32 R4, RZ, RZ, R10 ;  /* 0x000000ffff047224 */ /* 0x000fe200078e000a */
[----:B------:R-:W-:Y:S01]  /*2520*/  SHF.R.S32.HI R10, RZ, 0x1f, R11 ;  /* 0x0000001fff0a7819 */ /* 0x000fe2000001140b */
[----:B------:R-:W-:Y:S01]  /*2530*/  IMAD.IADD R0, R134, 0x1, R0 ;  /* 0x0000000186007824 */ /* 0x000fe200078e0200 */
[----:B------:R-:W-:Y:S01]  /*2540*/  P2R R99, PR, RZ, 0x1 ;  /* 0x00000001ff637803 */ /* 0x000fe20000000000 */
[----:B------:R-:W-:Y:S01]  /*2550*/  IMAD.IADD R7, R7, 0x1, R14 ;  /* 0x0000000107077824 */ /* 0x000fe200078e020e */
[-C--:B------:R-:W-:Y:S01]  /*2560*/  LEA.HI R18, R10, R11.reuse, RZ, 0x6 ;  /* 0x0000000b0a127211 */ /* 0x080fe200078f30ff */
[----:B------:R-:W-:Y:S01]  /*2570*/  IMAD.IADD R3, R14, 0x1, R13 ;  /* 0x000000010e037824 */ /* 0x000fe200078e020d */
[----:B------:R-:W-:Y:S01]  /*2580*/  SHF.R.S32.HI R14, RZ, 0x1f, R16 ;  /* 0x0000001fff0e7819 */ /* 0x000fe20000011410 */
[----:B------:R-:W-:Y:S01]  /*2590*/  IMAD.MOV.U32 R2, RZ, RZ, R12 ;  /* 0x000000ffff027224 */ /* 0x000fe200078e000c */
[----:B------:R-:W-:Y:S01]  /*25a0*/  LEA.HI R12, R10, R11, RZ, 0x3 ;  /* 0x0000000b0a0c7211 */ /* 0x000fe200078f18ff */
[----:B------:R-:W-:Y:S01]  /*25b0*/  IMAD.MOV.U32 R121, RZ, RZ, c[0x0][0x290] ;  /* 0x0000a400ff797624 */ /* 0x000fe200078e00ff */
[----:B------:R-:W-:Y:S01]  /*25c0*/  SHF.R.S32.HI R13, RZ, 0x1f, R0 ;  /* 0x0000001fff0d7819 */ /* 0x000fe20000011400 */
[----:B------:R-:W-:Y:S01]  /*25d0*/  IMAD.MOV.U32 R122, RZ, RZ, c[0x0][0x280] ;  /* 0x0000a000ff7a7624 */ /* 0x000fe200078e00ff */
[----:B------:R-:W-:Y:S01]  /*25e0*/  LEA.HI R10, R14, R16, RZ, 0x4 ;  /* 0x000000100e0a7211 */ /* 0x000fe200078f20ff */
[----:B------:R-:W-:Y:S01]  /*25f0*/  IMAD.SHL.U32 R14, R18, 0x20, RZ ;  /* 0x00000020120e7824 */ /* 0x000fe200078e00ff */
[CC--:B------:R-:W-:Y:S01]  /*2600*/  LEA.HI R11, R13.reuse, R0.reuse, RZ, 0x3 ;  /* 0x000000000d0b7211 */ /* 0x0c0fe200078f18ff */
[----:B------:R-:W-:Y:S01]  /*2610*/  IMAD.MOV.U32 R123, RZ, RZ, c[0x0][0x1e0] ;  /* 0x00007800ff7b7624 */ /* 0x000fe200078e00ff */
[----:B------:R-:W-:Y:S01]  /*2620*/  LEA.HI R16, R13, R0, RZ, 0x6 ;  /* 0x000000000d107211 */ /* 0x000fe200078f30ff */
[----:B------:R-:W-:Y:S01]  /*2630*/  IMAD.WIDE.U32 R70, R110, c[0x0][0x280], R2 ;  /* 0x0000a0006e467a25 */ /* 0x000fe200078e0002 */
[----:B------:R-:W-:-:S02]  /*2640*/  SHF.R.S32.HI R0, RZ, 0x4, R10 ;  /* 0x00000004ff007819 */ /* 0x000fc4000001140a */
[----:B------:R-:W-:Y:S01]  /*2650*/  SHF.R.S32.HI R13, RZ, 0x4, R15 ;  /* 0x00000004ff0d7819 */ /* 0x000fe2000001140f */
[----:B------:R-:W-:Y:S01]  /*2660*/  IMAD.WIDE.U32 R76, R110, c[0x0][0x290], R8 ;  /* 0x0000a4006e4c7a25 */ /* 0x000fe200078e0008 */
[----:B------:R-:W-:Y:S02]  /*2670*/  LEA.HI.SX32 R10, R12, R0, 0x1d ;  /* 0x000000000c0a7211 */ /* 0x000fe400078feaff */
[----:B------:R-:W-:Y:S01]  /*2680*/  LEA.HI.SX32 R0, R11, R13, 0x1d ;  /* 0x0000000d0b007211 */ /* 0x000fe200078feaff */
[----:B------:R-:W-:Y:S01]  /*2690*/  IMAD.WIDE.U32 R74, R110, c[0x0][0x280], R6 ;  /* 0x0000a0006e4a7a25 */ /* 0x000fe200078e0006 */
[----:B------:R-:W-:Y:S02]  /*26a0*/  LOP3.LUT R19, R14, 0x7ffff800, RZ, 0xc0, !PT ;  /* 0x7ffff8000e137812 */ /* 0x000fe400078ec0ff */
[----:B------:R-:W-:Y:S01]  /*26b0*/  SHF.R.S32.HI R14, RZ, 0x1f, R0 ;  /* 0x0000001fff0e7819 */ /* 0x000fe20000011400 */
[----:B------:R-:W-:Y:S01]  /*26c0*/  IMAD.SHL.U32 R65, R10, 0x8, RZ ;  /* 0x000000080a417824 */ /* 0x000fe200078e00ff */
[----:B------:R-:W-:Y:S01]  /*26d0*/  SHF.R.S32.HI R13, RZ, 0x1f, R10 ;  /* 0x0000001fff0d7819 */ /* 0x000fe2000001140a */
[----:B------:R-:W-:Y:S01]  /*26e0*/  IMAD.WIDE.U32 R72, R110, c[0x0][0x290], R4 ;  /* 0x0000a4006e487a25 */ /* 0x000fe200078e0004 */
[----:B------:R-:W-:-:S02]  /*26f0*/  LOP3.LUT R15, R111, 0x38, R12, 0xf8, !PT ;  /* 0x000000386f0f7812 */ /* 0x000fc400078ef80c */
[----:B------:R-:W-:Y:S01]  /*2700*/  LEA.HI R14, R14, R0, RZ, 0x3 ;  /* 0x000000000e0e7211 */ /* 0x000fe200078f18ff */
[----:B------:R-:W-:Y:S01]  /*2710*/  IMAD.IADD R98, R83, 0x1, R22 ;  /* 0x0000000153627824 */ /* 0x000fe200078e0216 */
[----:B------:R-:W-:Y:S01]  /*2720*/  LEA.HI R13, R13, R10, RZ, 0x3 ;  /* 0x0000000a0d0d7211 */ /* 0x000fe200078f18ff */
[----:B------:R-:W-:Y:S01]  /*2730*/  IMAD.IADD R97, R81, 0x1, R21 ;  /* 0x0000000151617824 */ /* 0x000fe200078e0215 */
[----:B------:R-:W-:Y:S01]  /*2740*/  LOP3.LUT R17, R15, R131, RZ, 0x3c, !PT ;  /* 0x000000830f117212 */ /* 0x000fe200078e3cff */
[----:B------:R-:W-:Y:S01]  /*2750*/  IMAD.SHL.U32 R15, R16, 0x20, RZ ;  /* 0x00000020100f7824 */ /* 0x000fe200078e00ff */
[----:B------:R-:W-:Y:S01]  /*2760*/  SHF.L.U32 R66, R0, 0x3, RZ ;  /* 0x0000000300427819 */ /* 0x000fe200000006ff */
[----:B------:R-:W-:Y:S01]  /*2770*/  IMAD.SHL.U32 R14, R14, 0x100, RZ ;  /* 0x000001000e0e7824 */ /* 0x000fe200078e00ff */
[----:B------:R-:W-:Y:S01]  /*2780*/  LOP3.LUT R10, R111, 0x38, R65, 0xf8, !PT ;  /* 0x000000386f0a7812 */ /* 0x000fe200078ef841 */
[----:B------:R-:W-:Y:S01]  /*2790*/  IMAD.SHL.U32 R13, R13, 0x100, RZ ;  /* 0x000001000d0d7824 */ /* 0x000fe200078e00ff */
[----:B------:R-:W-:-:S02]  /*27a0*/  LOP3.LUT R0, R111, 0x38, R66, 0xf8, !PT ;  /* 0x000000386f007812 */ /* 0x000fc400078ef842 */
[----:B------:R-:W-:Y:S02]  /*27b0*/  LOP3.LUT R18, R15, 0x7ffff800, RZ, 0xc0, !PT ;  /* 0x7ffff8000f127812 */ /* 0x000fe400078ec0ff */
[-C--:B------:R-:W-:Y:S02]  /*27c0*/  LOP3.LUT R15, R10, R131.reuse, RZ, 0x3c, !PT ;  /* 0x000000830a0f7212 */ /* 0x080fe400078e3cff */
[----:B------:R-:W-:Y:S02]  /*27d0*/  LOP3.LUT R0, R0, R131, RZ, 0x3c, !PT ;  /* 0x0000008300007212 */ /* 0x000fe400078e3cff */
[----:B------:R-:W-:Y:S02]  /*27e0*/  LOP3.LUT R10, R14, 0x7ffff800, RZ, 0xc0, !PT ;  /* 0x7ffff8000e0a7812 */ /* 0x000fe400078ec0ff */
[----:B------:R-:W-:Y:S02]  /*27f0*/  LOP3.LUT R13, R13, 0x7ffff800, RZ, 0xc0, !PT ;  /* 0x7ffff8000d0d7812 */ /* 0x000fe400078ec0ff */
[----:B------:R-:W-:-:S02]  /*2800*/  LOP3.LUT R16, R111, 0x38, R11, 0xf8, !PT ;  /* 0x000000386f107812 */ /* 0x000fc400078ef80b */
[--C-:B------:R-:W-:Y:S01]  /*2810*/  IADD3 R14, R0, R10, R114.reuse ;  /* 0x0000000a000e7210 */ /* 0x100fe20007ffe072 */
[C---:B------:R-:W-:Y:S01]  /*2820*/  IMAD R0, R20.reuse, c[0x0][0x290], RZ ;  /* 0x0000a40014007a24 */ /* 0x040fe200078e02ff */
[----:B------:R-:W-:Y:S01]  /*2830*/  IADD3 R15, R15, R13, R114 ;  /* 0x0000000d0f0f7210 */ /* 0x000fe20007ffe072 */
[----:B------:R-:W-:Y:S01]  /*2840*/  IMAD R13, R20, c[0x0][0x280], RZ ;  /* 0x0000a000140d7a24 */ /* 0x000fe200078e02ff */
[----:B------:R-:W-:Y:S01]  /*2850*/  LOP3.LUT R16, R16, R131, RZ, 0x3c, !PT ;  /* 0x0000008310107212 */ /* 0x000fe200078e3cff */
[C---:B------:R-:W-:Y:S01]  /*2860*/  IMAD R10, R110.reuse, c[0x0][0x294], R0 ;  /* 0x0000a5006e0a7a24 */ /* 0x040fe200078e0200 */
[--C-:B------:R-:W-:Y:S01]  /*2870*/  IADD3 R17, R17, R19, R114.reuse ;  /* 0x0000001311117210 */ /* 0x100fe20007ffe072 */
[----:B------:R-:W-:Y:S01]  /*2880*/  IMAD R0, R110, c[0x0][0x284], R13 ;  /* 0x0000a1006e007a24 */ /* 0x000fe200078e020d */
[----:B------:R-:W-:Y:S01]  /*2890*/  IADD3 R16, R16, R18, R114 ;  /* 0x0000001210107210 */ /* 0x000fe20007ffe072 */
[----:B------:R-:W-:Y:S01]  /*28a0*/  IMAD.IADD R96, R77, 0x1, R10 ;  /* 0x000000014d607824 */ /* 0x000fe200078e020a */
[----:B------:R-:W-:Y:S01]  /*28b0*/  LOP3.LUT R84, R12, 0xfffffff8, RZ, 0xc0, !PT ;  /* 0xfffffff80c547812 */ /* 0x000fe200078ec0ff */
[----:B------:R-:W-:Y:S01]  /*28c0*/  IMAD.IADD R94, R10, 0x1, R73 ;  /* 0x000000010a5e7824 */ /* 0x000fe200078e0249 */
[----:B------:R-:W-:Y:S01]  /*28d0*/  LOP3.LUT R67, R11, 0xfffffff8, RZ, 0xc0, !PT ;  /* 0xfffffff80b437812 */ /* 0x000fe200078ec0ff */
[----:B------:R-:W-:Y:S01]  /*28e0*/  IMAD.IADD R95, R75, 0x1, R0 ;  /* 0x000000014b5f7824 */ /* 0x000fe200078e0200 */
[CC--:B------:R-:W-:Y:S01]  /*28f0*/  SHF.L.U64.HI R117, R121.reuse, R119.reuse, c[0x0][0x294] ;  /* 0x0000a50079757619 */ /* 0x0c0fe20000010277 */
[----:B------:R-:W-:Y:S01]  /*2900*/  IMAD.SHL.U32 R121, R121, 0x20, RZ ;  /* 0x0000002079797824 */ /* 0x000fe200078e00ff */
[CC--:B------:R-:W-:Y:S01]  /*2910*/  SHF.L.U64.HI R118, R122.reuse, R119.reuse, c[0x0][0x284] ;  /* 0x0000a1007a767619 */ /* 0x0c0fe20000010277 */
[----:B------:R-:W-:Y:S01]  /*2920*/  IMAD.SHL.U32 R90, R17, 0x2, RZ ;  /* 0x00000002115a7824 */ /* 0x000fe200078e00ff */
[C---:B------:R-:W-:Y:S01]  /*2930*/  SHF.L.U64.HI R119, R123.reuse, R119, c[0x0][0x1e4] ;  /* 0x000079007b777619 */ /* 0x040fe20000010277 */
[----:B------:R-:W-:Y:S01]  /*2940*/  IMAD.SHL.U32 R123, R123, 0x20, RZ ;  /* 0x000000207b7b7824 */ /* 0x000fe200078e00ff */
[----:B------:R-:W-:Y:S01]  /*2950*/  SHF.L.U32 R122, R122, 0x5, RZ ;  /* 0x000000057a7a7819 */ /* 0x000fe200000006ff */
[----:B------:R-:W-:Y:S01]  /*2960*/  IMAD.SHL.U32 R89, R16, 0x2, RZ ;  /* 0x0000000210597824 */ /* 0x000fe200078e00ff */
[----:B------:R-:W-:Y:S01]  /*2970*/  IADD3 R91, R0, R71, RZ ;  /* 0x00000047005b7210 */ /* 0x000fe20007ffe0ff */
[----:B------:R-:W-:Y:S01]  /*2980*/  IMAD.SHL.U32 R86, R15, 0x2, RZ ;  /* 0x000000020f567824 */ /* 0x000fe200078e00ff */
[----:B------:R-:W-:Y:S01]  /*2990*/  SHF.R.S32.HI R93, RZ, 0x1f, R84 ;  /* 0x0000001fff5d7819 */ /* 0x000fe20000011454 */
[----:B------:R-:W-:Y:S01]  /*29a0*/  IMAD.SHL.U32 R85, R14, 0x2, RZ ;  /* 0x000000020e557824 */ /* 0x000fe200078e00ff */
[----:B------:R-:W-:-:S02]  /*29b0*/  SHF.R.S32.HI R92, RZ, 0x1f, R67 ;  /* 0x0000001fff5c7819 */ /* 0x000fc40000011443 */
[----:B------:R-:W-:Y:S02]  /*29c0*/  SHF.R.S32.HI R88, RZ, 0x1f, R65 ;  /* 0x0000001fff587819 */ /* 0x000fe40000011441 */
[----:B------:R-:W-:Y:S02]  /*29d0*/  SHF.R.S32.HI R87, RZ, 0x1f, R66 ;  /* 0x0000001fff577819 */ /* 0x000fe40000011442 */
.L_x_158:
[-C--:B------:R-:W-:Y:S01]  /*29e0*/  IMAD R0, R119, R46.reuse, RZ ;  /* 0x0000002e77007224 */ /* 0x080fe200078e02ff */
[----:B------:R-:W-:Y:S01]  /*29f0*/  SHF.R.S32.HI R60, RZ, 0x1f, R46 ;  /* 0x0000001fff3c7819 */ /* 0x000fe2000001142e */
[----:B------:R-:W-:Y:S01]  /*2a00*/  IMAD.WIDE.U32 R10, R123, R46, RZ ;  /* 0x0000002e7b0a7225 */ /* 0x000fe200078e00ff */
[----:B------:R-:W-:Y:S04]  /*2a10*/  DEPBAR.LE SB0, 0x0 ;  /* 0x000080000000791a */ /* 0x000fe80000000000 */
[----:B------:R-:W-:Y:S01]  /*2a20*/  WARPSYNC 0xffffffff ;  /* 0xffffffff00007948 */ /* 0x000fe20003800000 */
[----:B------:R-:W-:Y:S01]  /*2a30*/  BAR.SYNC.DEFER_BLOCKING 0x0 ;  /* 0x0000000000007b1d */ /* 0x000fe20000010000 */
[----:B------:R-:W-:Y:S01]  /*2a40*/  ISETP.GE.AND P1, PT, R125, 0x1, PT ;  /* 0x000000017d00780c */ /* 0x000fe20003f26270 */
[----:B------:R-:W-:Y:S01]  /*2a50*/  IMAD R2, R60, R123, R0 ;  /* 0x0000007b3c027224 */ /* 0x000fe200078e0200 */
[----:B------:R-:W-:Y:S03]  /*2a60*/  IADD3 R0, P0, R101, R10, RZ ;  /* 0x0000000a65007210 */ /* 0x000fe60007f1e0ff */
[----:B------:R-:W-:Y:S04]  /*2a70*/  IMAD.IADD R13, R11, 0x1, R2 ;  /* 0x000000010b0d7824 */ /* 0x000fe800078e0202 */
[----:B------:R-:W-:Y:S01]  /*2a80*/  IMAD.X R2, R13, 0x1, R100, P0 ;  /* 0x000000010d027824 */ /* 0x000fe200000e0664 */
[C---:B------:R-:W-:Y:S04]  /*2a90*/  LEA R36, P0, R0.reuse, c[0x0][0x1c8], 0x1 ;  /* 0x0000720000247a11 */ /* 0x040fe800078008ff */
[----:B------:R-:W-:Y:S01]  /*2aa0*/  LEA.HI.X R37, R0, c[0x0][0x1cc], R2, 0x1, P0 ;  /* 0x0000730000257a11 */ /* 0x000fe200000f0c02 */
[----:B------:R-:W-:Y:S01]  /*2ab0*/  BSSY B1, `(.L_x_140) ;  /* 0x0000266000017945 */ /* 0x000fe20003800000 */
[----:B-1----:R-:W-:-:S05]  /*2ac0*/  @!P1 BRA `(.L_x_141) ;  /* 0x000024f000009947 */ /* 0x002fca0003800000 */
[-C--:B------:R-:W-:Y:S01]  /*2ad0*/  IMAD R2, R118, R46.reuse, RZ ;  /* 0x0000002e76027224 */ /* 0x080fe200078e02ff */
[----:B------:R-:W-:Y:S01]  /*2ae0*/  ISETP.NE.AND P1, PT, R99, RZ, PT ;  /* 0x000000ff6300720c */ /* 0x000fe20003f25270 */
[-C--:B------:R-:W-:Y:S02]  /*2af0*/  IMAD R0, R117, R46.reuse, RZ ;  /* 0x0000002e75007224 */ /* 0x080fe400078e02ff */
[----:B------:R-:W-:Y:S02]  /*2b00*/  IMAD R4, R46, -0x20, R64 ;  /* 0xffffffe02e047824 */ /* 0x000fe400078e0240 */
[-C--:B------:R-:W-:Y:S04]  /*2b10*/  IMAD.WIDE.U32 R8, R122, R46.reuse, RZ ;  /* 0x0000002e7a087225 */ /* 0x080fe800078e00ff */
[----:B------:R-:W-:Y:S04]  /*2b20*/  IMAD.WIDE.U32 R14, R121, R46, RZ ;  /* 0x0000002e790e7225 */ /* 0x000fe800078e00ff */
[C---:B------:R-:W-:Y:S02]  /*2b30*/  IMAD R3, R60.reuse, R122, R2 ;  /* 0x0000007a3c037224 */ /* 0x040fe400078e0202 */
[----:B------:R-:W-:Y:S01]  /*2b40*/  IMAD R2, R60, R121, R0 ;  /* 0x000000793c027224 */ /* 0x000fe200078e0200 */
[----:B------:R-:W-:Y:S02]  /*2b50*/  IMNMX R0, R4, 0x20, PT ;  /* 0x0000002004007817 */ /* 0x000fe40003800200 */
[----:B------:R-:W-:Y:S02]  /*2b60*/  IADD3 R22, R9, R3, RZ ;  /* 0x0000000309167210 */ /* 0x000fe40007ffe0ff */
[----:B------:R-:W-:Y:S01]  /*2b70*/  IADD3 R23, R15, R2, RZ ;  /* 0x000000020f177210 */ /* 0x000fe20007ffe0ff */
[----:B------:R-:W-:-:S05]  /*2b80*/  @!P1 BRA `(.L_x_142) ;  /* 0x0000124000009947 */ /* 0x000fca0003800000 */
[----:B------:R-:W-:Y:S01]  /*2b90*/  ISETP.GE.AND P1, PT, R193, R0, PT ;  /* 0x00000000c100720c */ /* 0x000fe20003f26270 */
[----:B------:R-:W-:Y:S01]  /*2ba0*/  BSSY B0, `(.L_x_143) ;  /* 0x000002a000007945 */ /* 0x000fe20003800000 */
[----:B------:R-:W-:Y:S01]  /*2bb0*/  CS2R R16, SRZ ;  /* 0x0000000000107805 */ /* 0x000fe2000001ff00 */
[----:B------:R-:W-:Y:S01]  /*2bc0*/  CS2R R12, SRZ ;  /* 0x00000000000c7805 */ /* 0x000fe2000001ff00 */
[----:B------:R-:W-:Y:S01]  /*2bd0*/  CS2R R6, SRZ ;  /* 0x0000000000067805 */ /* 0x000fe2000001ff00 */
[----:B------:R-:W-:Y:S01]  /*2be0*/  CS2R R2, SRZ ;  /* 0x0000000000027805 */ /* 0x000fe2000001ff00 */
[----:B------:R-:W-:Y:S01]  /*2bf0*/  CS2R R30, SRZ ;  /* 0x00000000001e7805 */ /* 0x000fe2000001ff00 */
[----:B------:R-:W-:Y:S01]  /*2c00*/  CS2R R28, SRZ ;  /* 0x00000000001c7805 */ /* 0x000fe2000001ff00 */
[----:B------:R-:W-:Y:S01]  /*2c10*/  CS2R R26, SRZ ;  /* 0x00000000001a7805 */ /* 0x000fe2000001ff00 */
[----:B------:R-:W-:Y:S04]  /*2c20*/  CS2R R20, SRZ ;  /* 0x0000000000147805 */ /* 0x000fe8000001ff00 */
[----:B------:R-:W-:-:S05]  /*2c30*/  @P1 BRA `(.L_x_144) ;  /* 0x0000020000001947 */ /* 0x000fca0003800000 */
[----:B------:R-:W-:Y:S01]  /*2c40*/  IADD3 R0, P0, R70, R8, RZ ;  /* 0x0000000846007210 */ /* 0x000fe20007f1e0ff */
[----:B------:R-:W-:Y:S01]  /*2c50*/  CS2R R20, SRZ ;  /* 0x0000000000147805 */ /* 0x000fe2000001ff00 */
[----:B------:R-:W-:Y:S01]  /*2c60*/  CS2R R6, SRZ ;  /* 0x0000000000067805 */ /* 0x000fe2000001ff00 */
[----:B------:R-:W-:Y:S01]  /*2c70*/  CS2R R26, SRZ ;  /* 0x00000000001a7805 */ /* 0x000fe2000001ff00 */
[----:B------:R-:W-:Y:S01]  /*2c80*/  CS2R R12, SRZ ;  /* 0x00000000000c7805 */ /* 0x000fe2000001ff00 */
[----:B------:R-:W-:Y:S01]  /*2c90*/  IMAD.X R3, R22, 0x1, R91, P0 ;  /* 0x0000000116037824 */ /* 0x000fe200000e065b */
[----:B------:R-:W-:Y:S01]  /*2ca0*/  IADD3 R2, P0, R72, R14, RZ ;  /* 0x0000000e48027210 */ /* 0x000fe20007f1e0ff */
[----:B------:R-:W-:Y:S01]  /*2cb0*/  CS2R R28, SRZ ;  /* 0x00000000001c7805 */ /* 0x000fe2000001ff00 */
[----:B------:R-:W-:Y:S01]  /*2cc0*/  CS2R R16, SRZ ;  /* 0x0000000000107805 */ /* 0x000fe2000001ff00 */
[----:B------:R-:W-:Y:S02]  /*2cd0*/  CS2R R30, SRZ ;  /* 0x00000000001e7805 */ /* 0x000fe4000001ff00 */
[----:B------:R-:W-:Y:S01]  /*2ce0*/  IMAD.X R5, R23, 0x1, R94, P0 ;  /* 0x0000000117057824 */ /* 0x000fe200000e065e */
[C---:B------:R-:W-:Y:S04]  /*2cf0*/  LEA R8, P0, R0.reuse, c[0x0][0x270], 0x1 ;  /* 0x00009c0000087a11 */ /* 0x040fe800078008ff */
[----:B------:R-:W-:Y:S02]  /*2d00*/  LEA.HI.X R9, R0, c[0x0][0x274], R3, 0x1, P0 ;  /* 0x00009d0000097a11 */ /* 0x000fe400000f0c03 */
[C---:B------:R-:W-:Y:S04]  /*2d10*/  LEA R4, P0, R2.reuse, c[0x0][0x288], 0x1 ;  /* 0x0000a20002047a11 */ /* 0x040fe800078008ff */
[----:B------:R-:W-:Y:S02]  /*2d20*/  LEA.HI.X R5, R2, c[0x0][0x28c], R5, 0x1, P0 ;  /* 0x0000a30002057a11 */ /* 0x000fe400000f0c05 */
[----:B------:R-:W-:Y:S01]  /*2d30*/  ISETP.GE.AND P0, PT, R138, c[0x0][0x27c], PT ;  /* 0x00009f008a007a0c */ /* 0x000fe20003f06270 */
[----:B------:R-:W-:Y:S11]  /*2d40*/  CS2R R2, SRZ ;  /* 0x0000000000027805 */ /* 0x000ff6000001ff00 */
[----:B------:R-:W-:Y:S01]  /*2d50*/  @!UPT UIADD3 URZ, URZ, URZ, URZ ;  /* 0x0000003f3f3ff290 */ /* 0x000fe2000fffe03f */
[----:B------:R1:W5:Y:S04]  /*2d60*/  @!P0 LDG.E.64 R2, [R8.64] ;  /* 0x0000000608028981 */ /* 0x000368000c1e1b00 */
[----:B------:R1:W5:Y:S01]  /*2d70*/  @!P0 LDG.E.64 R20, [R4.64] ;  /* 0x0000000604148981 */ /* 0x000362000c1e1b00 */
[----:B------:R-:W-:Y:S11]  /*2d80*/  ISETP.GE.AND P0, PT, R142, c[0x0][0x27c], PT ;  /* 0x00009f008e007a0c */ /* 0x000ff60003f06270 */
[----:B------:R-:W-:Y:S02]  /*2d90*/  @!UPT UIADD3 URZ, URZ, URZ, URZ ;  /* 0x0000003f3f3ff290 */ /* 0x000fe4000fffe03f */
[----:B------:R1:W5:Y:S04]  /*2da0*/  @!P0 LDG.E.64 R6, [R8.64+0x40] ;  /* 0x0000400608068981 */ /* 0x000368000c1e1b00 */
[----:B------:R1:W5:Y:S01]  /*2db0*/  @!P0 LDG.E.64 R26, [R4.64+0x40] ;  /* 0x00004006041a8981 */ /* 0x000362000c1e1b00 */
[----:B------:R-:W-:Y:S11]  /*2dc0*/  ISETP.GE.AND P0, PT, R140, c[0x0][0x27c], PT ;  /* 0x00009f008c007a0c */ /* 0x000ff60003f06270 */
[----:B------:R-:W-:Y:S02]  /*2dd0*/  @!UPT UIADD3 URZ, URZ, URZ, URZ ;  /* 0x0000003f3f3ff290 */ /* 0x000fe4000fffe03f */
[----:B------:R1:W5:Y:S04]  /*2de0*/  @!P0 LDG.E.64 R12, [R8.64+0x80] ;  /* 0x00008006080c8981 */ /* 0x000368000c1e1b00 */
[----:B------:R1:W5:Y:S01]  /*2df0*/  @!P0 LDG.E.64 R28, [R4.64+0x80] ;  /* 0x00008006041c8981 */ /* 0x000362000c1e1b00 */
[----:B------:R-:W-:Y:S11]  /*2e00*/  ISETP.GE.AND P0, PT, R141, c[0x0][0x27c], PT ;  /* 0x00009f008d007a0c */ /* 0x000ff60003f06270 */
[----:B------:R-:W-:Y:S02]  /*2e10*/  @!UPT UIADD3 URZ, URZ, URZ, URZ ;  /* 0x0000003f3f3ff290 */ /* 0x000fe4000fffe03f */
[----:B------:R1:W5:Y:S04]  /*2e20*/  @!P0 LDG.E.64 R16, [R8.64+0xc0] ;  /* 0x0000c00608108981 */ /* 0x000368000c1e1b00 */
[----:B------:R1:W5:Y:S02]  /*2e30*/  @!P0 LDG.E.64 R30, [R4.64+0xc0] ;  /* 0x0000c006041e8981 */ /* 0x000364000c1e1b00 */
.L_x_144:
[----:B------:R-:W-:Y:S05]  /*2e40*/  BSYNC B0 ;  /* 0x0000000000007941 */ /* 0x000fea0003800000 */
.L_x_143:
[----:B------:R-:W-:-:S05]  /*2e50*/  @P1 BRA `(.L_x_145) ;  /* 0x000022b000001947 */ /* 0x000fca0003800000 */
[----:B------:R-:W-:Y:S01]  /*2e60*/  ISETP.GE.AND P0, PT, R132, c[0x0][0x1d4], PT ;  /* 0x0000750084007a0c */ /* 0x000fe20003f06270 */
[----:B-1---5:R-:W-:Y:S01]  /*2e70*/  IMAD.MOV.U32 R8, RZ, RZ, R16 ;  /* 0x000000ffff087224 */ /* 0x022fe200078e0010 */
[----:B------:R-:W-:Y:S01]  /*2e80*/  MOV R0, R13 ;  /* 0x0000000d00007202 */ /* 0x000fe20000000f00 */
[----:B------:R-:W-:Y:S01]  /*2e90*/  IMAD.MOV.U32 R5, RZ, RZ, R17 ;  /* 0x000000ffff057224 */ /* 0x000fe200078e0011 */
[----:B------:R-:W-:Y:S01]  /*2ea0*/  BSSY B0, `(.L_x_146) ;  /* 0x0000048000007945 */ /* 0x000fe20003800000 */
[----:B------:R-:W-:Y:S03]  /*2eb0*/  IMAD.MOV.U32 R4, RZ, RZ, R12 ;  /* 0x000000ffff047224 */ /* 0x000fe600078e000c */
[----:B------:R-:W-:Y:S01]  /*2ec0*/  PRMT R19, R5, 0x5410, R8 ;  /* 0x0000541005137816 */ /* 0x000fe20000000008 */
[----:B------:R-:W-:Y:S01]  /*2ed0*/  IMAD.MOV.U32 R5, RZ, RZ, R31 ;  /* 0x000000ffff057224 */ /* 0x000fe200078e001f */
[----:B------:R-:W-:Y:S01]  /*2ee0*/  PRMT R18, R0, 0x5410, R4 ;  /* 0x0000541000127816 */ /* 0x000fe20000000004 */
[----:B------:R-:W-:Y:S01]  /*2ef0*/  IMAD.MOV.U32 R4, RZ, RZ, R6 ;  /* 0x000000ffff047224 */ /* 0x000fe200078e0006 */
[----:B------:R-:W-:Y:S01]  /*2f00*/  MOV R8, R30 ;  /* 0x0000001e00087202 */ /* 0x000fe20000000f00 */
[----:B------:R-:W-:Y:S03]  /*2f10*/  IMAD.MOV.U32 R0, RZ, RZ, R7 ;  /* 0x000000ffff007224 */ /* 0x000fe600078e0007 */
[----:B------:R-:W-:Y:S01]  /*2f20*/  PRMT R34, R8, 0x5410, R5 ;  /* 0x0000541008227816 */ /* 0x000fe20000000005 */
[----:B------:R-:W-:Y:S01]  /*2f30*/  IMAD.MOV.U32 R8, RZ, RZ, R28 ;  /* 0x000000ffff087224 */ /* 0x000fe200078e001c */
[----:B------:R-:W-:Y:S01]  /*2f40*/  PRMT R15, R0, 0x5410, R4 ;  /* 0x00005410000f7816 */ /* 0x000fe20000000004 */
[----:B------:R-:W-:Y:S01]  /*2f50*/  IMAD.MOV.U32 R4, RZ, RZ, R26 ;  /* 0x000000ffff047224 */ /* 0x000fe200078e001a */
[----:B------:R-:W-:Y:S02]  /*2f60*/  MOV R5, R29 ;  /* 0x0000001d00057202 */ /* 0x000fe40000000f00 */
[----:B------:R-:W-:Y:S02]  /*2f70*/  MOV R0, R27 ;  /* 0x0000001b00007202 */ /* 0x000fe40000000f00 */
[----:B------:R-:W-:Y:S02]  /*2f80*/  PRMT R33, R8, 0x5410, R5 ;  /* 0x0000541008217816 */ /* 0x000fe40000000005 */
[----:B------:R-:W-:Y:S01]  /*2f90*/  PRMT R32, R4, 0x5410, R0 ;  /* 0x0000541004207816 */ /* 0x000fe20000000000 */
[----:B------:R-:W-:-:S05]  /*2fa0*/  @P0 BRA `(.L_x_147) ;  /* 0x0000037000000947 */ /* 0x000fca0003800000 */
[----:B------:R-:W-:Y:S01]  /*2fb0*/  ISETP.GE.AND P0, PT, R138, c[0x0][0x27c], PT ;  /* 0x00009f008a007a0c */ /* 0x000fe20003f06270 */
[----:B------:R-:W1:Y:S01]  /*2fc0*/  LDS.128 R8, [R185+0xc080] ;  /* 0x00c08000b9087984 */ /* 0x000e620000000c00 */
[----:B------:R-:W-:Y:S01]  /*2fd0*/  MOV R4, R2 ;  /* 0x0000000200047202 */ /* 0x000fe20000000f00 */
[----:B------:R-:W-:Y:S02]  /*2fe0*/  IMAD.MOV.U32 R22, RZ, RZ, R20 ;  /* 0x000000ffff167224 */ /* 0x000fe400078e0014 */
[--C-:B------:R-:W-:Y:S08]  /*2ff0*/  IMAD.MOV.U32 R23, RZ, RZ, R21.reuse ;  /* 0x000000ffff177224 */ /* 0x100ff000078e0015 */
[----:B------:R-:W-:Y:S02]  /*3000*/  @!P0 SHF.R.U64 R20, R20, 0x10, R21 ;  /* 0x0000001014148819 */ /* 0x000fe40000001215 */
[--C-:B------:R-:W-:Y:S01]  /*3010*/  @!P0 SHF.R.U64 R5, R2, 0x10, R3.reuse ;  /* 0x0000001002058819 */ /* 0x100fe20000001203 */
[----:B------:R-:W-:Y:S01]  /*3020*/  IMAD.MOV.U32 R2, RZ, RZ, R3 ;  /* 0x000000ffff027224 */ /* 0x000fe200078e0003 */
[----:B------:R-:W-:Y:S02]  /*3030*/  @!P0 SHF.R.U32.HI R14, RZ, 0x10, R21 ;  /* 0x00000010ff0e8819 */ /* 0x000fe40000011615 */
[----:B------:R-:W-:Y:S02]  /*3040*/  @!P0 SHF.R.U32.HI R0, RZ, 0x10, R3 ;  /* 0x00000010ff008819 */ /* 0x000fe40000011603 */
[----:B------:R-:W-:Y:S02]  /*3050*/  @!P0 PRMT R22, R22, 0x5410, R20 ;  /* 0x0000541016168816 */ /* 0x000fe40000000014 */
[----:B------:R-:W-:Y:S02]  /*3060*/  @!P0 PRMT R4, R4, 0x5410, R5 ;  /* 0x0000541004048816 */ /* 0x000fe40000000005 */
[----:B------:R-:W-:Y:S01]  /*3070*/  @!P0 PRMT R24, R23, 0x5410, R14 ;  /* 0x0000541017188816 */ /* 0x000fe2000000000e */
[----:B------:R-:W-:Y:S01]  /*3080*/  @!P0 IMAD.U32 R5, R22, 0x10000, RZ ;  /* 0x0001000016058824 */ /* 0x000fe200078e00ff */
[----:B------:R-:W-:Y:S02]  /*3090*/  @!P0 PRMT R14, R2, 0x5410, R0 ;  /* 0x00005410020e8816 */ /* 0x000fe40000000000 */
[----:B------:R-:W-:Y:S02]  /*30a0*/  @!P0 SHF.L.U32 R3, R4, 0x10, RZ ;  /* 0x0000001004038819 */ /* 0x000fe400000006ff */
[----:B------:R-:W-:Y:S02]  /*30b0*/  @!P0 LOP3.LUT R21, R22, 0xffff0000, RZ, 0xc0, !PT ;  /* 0xffff000016158812 */ /* 0x000fe400078ec0ff */
[----:B------:R-:W-:Y:S01]  /*30c0*/  @!P0 LOP3.LUT R4, R4, 0xffff0000, RZ, 0xc0, !PT ;  /* 0xffff000004048812 */ /* 0x000fe200078ec0ff */
[C---:B-1----:R-:W-:Y:S01]  /*30d0*/  @!P0 IMAD.U32 R20, R8.reuse, 0x10000, RZ ;  /* 0x0001000008148824 */ /* 0x042fe200078e00ff */
[----:B------:R-:W-:Y:S02]  /*30e0*/  @!P0 LOP3.LUT R0, R8, 0xffff0000, RZ, 0xc0, !PT ;  /* 0xffff000008008812 */ /* 0x000fe400078ec0ff */
[C---:B------:R-:W-:Y:S02]  /*30f0*/  @!P0 LOP3.LUT R2, R9.reuse, 0xffff0000, RZ, 0xc0, !PT ;  /* 0xffff000009028812 */ /* 0x040fe400078ec0ff */
[----:B------:R-:W-:Y:S01]  /*3100*/  @!P0 SHF.L.U32 R22, R9, 0x10, RZ ;  /* 0x0000001009168819 */ /* 0x000fe200000006ff */
[C---:B------:R-:W-:Y:S02]  /*3110*/  @!P0 FMUL.FTZ R23, R0.reuse, R5 ;  /* 0x0000000500178220 */ /* 0x040fe40000410000 */
[----:B------:R-:W-:Y:S02]  /*3120*/  @!P0 FMUL.FTZ R0, R0, R3 ;  /* 0x0000000300008220 */ /* 0x000fe40000410000 */
[----:B------:R-:W-:Y:S02]  /*3130*/  @!P0 FMUL.FTZ R25, R2, R21 ;  /* 0x0000001502198220 */ /* 0x000fe40000410000 */
[----:B------:R-:W-:Y:S01]  /*3140*/  @!P0 FFMA.FTZ R40, R20, R3, -R23 ;  /* 0x0000000314288223 */ /* 0x000fe20000010817 */
[C---:B------:R-:W-:Y:S01]  /*3150*/  @!P0 LOP3.LUT R3, R10.reuse, 0xffff0000, RZ, 0xc0, !PT ;  /* 0xffff00000a038812 */ /* 0x040fe200078ec0ff */
[----:B------:R-:W-:Y:S01]  /*3160*/  @!P0 FFMA.FTZ R0, R5, R20, R0 ;  /* 0x0000001405008223 */ /* 0x000fe20000010000 */
[----:B------:R-:W-:Y:S01]  /*3170*/  @!P0 SHF.L.U32 R23, R10, 0x10, RZ ;  /* 0x000000100a178819 */ /* 0x000fe200000006ff */
[C---:B------:R-:W-:Y:S01]  /*3180*/  @!P0 IMAD.U32 R20, R24.reuse, 0x10000, RZ ;  /* 0x0001000018148824 */ /* 0x040fe200078e00ff */
[----:B------:R-:W-:Y:S01]  /*3190*/  @!P0 LOP3.LUT R24, R24, 0xffff0000, RZ, 0xc0, !PT ;  /* 0xffff000018188812 */ /* 0x000fe200078ec0ff */
[C---:B------:R-:W-:Y:S01]  /*31a0*/  @!P0 IMAD.U32 R5, R14.reuse, 0x10000, RZ ;  /* 0x000100000e058824 */ /* 0x040fe200078e00ff */
[----:B------:R-:W-:Y:S01]  /*31b0*/  @!P0 LOP3.LUT R14, R14, 0xffff0000, RZ, 0xc0, !PT ;  /* 0xffff00000e0e8812 */ /* 0x000fe200078ec0ff */
[-C--:B------:R-:W-:Y:S02]  /*31c0*/  @!P0 FMUL.FTZ R2, R2, R4.reuse ;  /* 0x0000000402028220 */ /* 0x080fe40000410000 */
[----:B------:R-:W-:Y:S01]  /*31d0*/  @!P0 FFMA.FTZ R39, R22, R4, -R25 ;  /* 0x0000000416278223 */ /* 0x000fe20000010819 */
[----:B------:R-:W-:Y:S01]  /*31e0*/  @!P0 LOP3.LUT R4, R11, 0xffff0000, RZ, 0xc0, !PT ;  /* 0xffff00000b048812 */ /* 0x000fe200078ec0ff */
[----:B------:R-:W-:Y:S01]  /*31f0*/  @!P0 FMUL.FTZ R35, R3, R20 ;  /* 0x0000001403238220 */ /* 0x000fe20000410000 */
[----:B------:R-:W-:Y:S01]  /*3200*/  @!P0 SHF.L.U32 R25, R11, 0x10, RZ ;  /* 0x000000100b198819 */ /* 0x000fe200000006ff */
[----:B------:R-:W-:Y:S02]  /*3210*/  @!P0 FMUL.FTZ R3, R3, R5 ;  /* 0x0000000503038220 */ /* 0x000fe40000410000 */
[C---:B------:R-:W-:Y:S02]  /*3220*/  @!P0 FMUL.FTZ R38, R4.reuse, R24 ;  /* 0x0000001804268220 */ /* 0x040fe40000410000 */
[----:B------:R-:W-:Y:S02]  /*3230*/  @!P0 FMUL.FTZ R4, R4, R14 ;  /* 0x0000000e04048220 */ /* 0x000fe40000410000 */
[----:B------:R-:W-:Y:S02]  /*3240*/  @!P0 FFMA.FTZ R2, R21, R22, R2 ;  /* 0x0000001615028223 */ /* 0x000fe40000010002 */
[----:B------:R-:W-:Y:S02]  /*3250*/  @!P0 FFMA.FTZ R3, R20, R23, R3 ;  /* 0x0000001714038223 */ /* 0x000fe40000010003 */
[----:B------:R-:W-:Y:S01]  /*3260*/  @!P0 FFMA.FTZ R35, R23, R5, -R35 ;  /* 0x0000000517238223 */ /* 0x000fe20000010823 */
[----:B------:R-:W-:Y:S01]  /*3270*/  @!P0 F2FP.BF16.PACK_AB R5, R0, R40 ;  /* 0x000000280005823e */ /* 0x000fe200000010ff */
[----:B------:R-:W-:Y:S01]  /*3280*/  @!P0 FFMA.FTZ R38, R25, R14, -R38 ;  /* 0x0000000e19268223 */ /* 0x000fe20000010826 */
[----:B------:R-:W-:Y:S01]  /*3290*/  @!P0 F2FP.BF16.PACK_AB R2, R2, R39 ;  /* 0x000000270202823e */ /* 0x000fe200000010ff */
[----:B------:R-:W-:Y:S01]  /*32a0*/  @!P0 FFMA.FTZ R4, R24, R25, R4 ;  /* 0x0000001918048223 */ /* 0x000fe20000010004 */
[----:B------:R-:W-:Y:S01]  /*32b0*/  @!P0 F2FP.BF16.PACK_AB R3, R3, R35 ;  /* 0x000000230303823e */ /* 0x000fe200000010ff */
[----:B------:R-:W-:Y:S01]  /*32c0*/  @!P0 IMAD.MOV.U32 R8, RZ, RZ, R5 ;  /* 0x000000ffff088224 */ /* 0x000fe200078e0005 */
[----:B------:R-:W-:Y:S02]  /*32d0*/  @!P0 MOV R9, R2 ;  /* 0x0000000200098202 */ /* 0x000fe40000000f00 */
[----:B------:R-:W-:Y:S01]  /*32e0*/  @!P0 F2FP.BF16.PACK_AB R0, R4, R38 ;  /* 0x000000260400823e */ /* 0x000fe200000010ff */
[----:B------:R-:W-:Y:S03]  /*32f0*/  @!P0 IMAD.MOV.U32 R10, RZ, RZ, R3 ;  /* 0x000000ffff0a8224 */ /* 0x000fe600078e0003 */
[----:B------:R-:W-:Y:S05]  /*3300*/  @!P0 MOV R11, R0 ;  /* 0x00000000000b8202 */ /* 0x000fea0000000f00 */
[----:B------:R1:W-:Y:S02]  /*3310*/  STG.E.128 [R36.64], R8 ;  /* 0x0000000824007986 */ /* 0x0003e4000c101d06 */
.L_x_147:
[----:B------:R-:W-:Y:S05]  /*3320*/  BSYNC B0 ;  /* 0x0000000000007941 */ /* 0x000fea0003800000 */
.L_x_146:
[----:B------:R-:W-:Y:S01]  /*3330*/  ISETP.GE.AND P0, PT, R134, c[0x0][0x1d4], PT ;  /* 0x0000750086007a0c */ /* 0x000fe20003f06270 */
[----:B------:R-:W-:Y:S01]  /*3340*/  @!UPT UIADD3 URZ, URZ, URZ, URZ ;  /* 0x0000003f3f3ff290 */ /* 0x000fe2000fffe03f */
[----:B------:R-:W-:Y:S11]  /*3350*/  BSSY B0, `(.L_x_148) ;  /* 0x0000036000007945 */ /* 0x000ff60003800000 */
[----:B------:R-:W-:-:S05]  /*3360*/  @P0 BRA `(.L_x_149) ;  /* 0x0000034000000947 */ /* 0x000fca0003800000 */
[----:B------:R-:W-:Y:S01]  /*3370*/  ISETP.GE.AND P0, PT, R142, c[0x0][0x27c], PT ;  /* 0x00009f008e007a0c */ /* 0x000fe20003f06270 */
[----:B-1----:R-:W1:Y:S11]  /*3380*/  LDS.128 R8, [R185+0xd080] ;  /* 0x00d08000b9087984 */ /* 0x002e760000000c00 */
[----:B------:R-:W-:Y:S01]  /*3390*/  @!UPT UIADD3 URZ, URZ, URZ, URZ ;  /* 0x0000003f3f3ff290 */ /* 0x000fe2000fffe03f */
[----:B------:R-:W-:Y:S02]  /*33a0*/  @!P0 SHF.R.U64 R3, R26, 0x10, R27 ;  /* 0x000000101a038819 */ /* 0x000fe4000000121b */
[----:B------:R-:W-:Y:S02]  /*33b0*/  @!P0 SHF.R.U64 R0, R6, 0x10, R7 ;  /* 0x0000001006008819 */ /* 0x000fe40000001207 */
[----:B------:R-:W-:Y:S02]  /*33c0*/  @!P0 SHF.R.U32.HI R5, RZ, 0x10, R27 ;  /* 0x00000010ff058819 */ /* 0x000fe4000001161b */
[----:B------:R-:W-:Y:S02]  /*33d0*/  @!P0 SHF.R.U32.HI R2, RZ, 0x10, R7 ;  /* 0x00000010ff028819 */ /* 0x000fe40000011607 */
[C---:B------:R-:W-:Y:S02]  /*33e0*/  @!P0 PRMT R4, R32.reuse, 0x5410, R3 ;  /* 0x0000541020048816 */ /* 0x040fe40000000003 */
[C---:B------:R-:W-:Y:S02]  /*33f0*/  @!P0 PRMT R0, R15.reuse, 0x5432, R0 ;  /* 0x000054320f008816 */ /* 0x040fe40000000000 */
[----:B------:R-:W-:Y:S01]  /*3400*/  @!P0 PRMT R21, R32, 0x5432, R5 ;  /* 0x0000543220158816 */ /* 0x000fe20000000005 */
[----:B------:R-:W-:Y:S01]  /*3410*/  @!P0 IMAD.U32 R7, R4, 0x10000, RZ ;  /* 0x0001000004078824 */ /* 0x000fe200078e00ff */
[----:B------:R-:W-:Y:S01]  /*3420*/  @!P0 PRMT R5, R15, 0x5410, R2 ;  /* 0x000054100f058816 */ /* 0x000fe20000000002 */
[----:B------:R-:W-:Y:S01]  /*3430*/  @!P0 IMAD.U32 R6, R0, 0x10000, RZ ;  /* 0x0001000000068824 */ /* 0x000fe200078e00ff */
[----:B------:R-:W-:Y:S02]  /*3440*/  @!P0 LOP3.LUT R15, R4, 0xffff0000, RZ, 0xc0, !PT ;  /* 0xffff0000040f8812 */ /* 0x000fe400078ec0ff */
[----:B------:R-:W-:Y:S01]  /*3450*/  @!P0 LOP3.LUT R4, R0, 0xffff0000, RZ, 0xc0, !PT ;  /* 0xffff000000048812 */ /* 0x000fe200078ec0ff */
[C---:B-1----:R-:W-:Y:S01]  /*3460*/  @!P0 IMAD.U32 R20, R9.reuse, 0x10000, RZ ;  /* 0x0001000009148824 */ /* 0x042fe200078e00ff */
[C---:B------:R-:W-:Y:S02]  /*3470*/  @!P0 LOP3.LUT R2, R8.reuse, 0xffff0000, RZ, 0xc0, !PT ;  /* 0xffff000008028812 */ /* 0x040fe400078ec0ff */
[----:B------:R-:W-:Y:S02]  /*3480*/  @!P0 LOP3.LUT R3, R9, 0xffff0000, RZ, 0xc0, !PT ;  /* 0xffff000009038812 */ /* 0x000fe400078ec0ff */
[----:B------:R-:W-:Y:S01]  /*3490*/  @!P0 SHF.L.U32 R14, R8, 0x10, RZ ;  /* 0x00000010080e8819 */ /* 0x000fe200000006ff */
[C---:B------:R-:W-:Y:S02]  /*34a0*/  @!P0 FMUL.FTZ R22, R2.reuse, R7 ;  /* 0x0000000702168220 */ /* 0x040fe40000410000 */
[----:B------:R-:W-:Y:S02]  /*34b0*/  @!P0 FMUL.FTZ R0, R2, R6 ;  /* 0x0000000602008220 */ /* 0x000fe40000410000 */
[C---:B------:R-:W-:Y:S02]  /*34c0*/  @!P0 FMUL.FTZ R23, R3.reuse, R15 ;  /* 0x0000000f03178220 */ /* 0x040fe40000410000 */
[----:B------:R-:W-:Y:S01]  /*34d0*/  @!P0 FMUL.FTZ R2, R3, R4 ;  /* 0x0000000403028220 */ /* 0x000fe20000410000 */
[----:B------:R-:W-:Y:S01]  /*34e0*/  @!P0 LOP3.LUT R3, R10, 0xffff0000, RZ, 0xc0, !PT ;  /* 0xffff00000a038812 */ /* 0x000fe200078ec0ff */
[----:B------:R-:W-:Y:S01]  /*34f0*/  @!P0 FFMA.FTZ R26, R14, R6, -R22 ;  /* 0x000000060e1a8223 */ /* 0x000fe20000010816 */
[----:B------:R-:W-:Y:S01]  /*3500*/  @!P0 SHF.L.U32 R22, R11, 0x10, RZ ;  /* 0x000000100b168819 */ /* 0x000fe200000006ff */
[----:B------:R-:W-:Y:S01]  /*3510*/  @!P0 FFMA.FTZ R0, R7, R14, R0 ;  /* 0x0000000e07008223 */ /* 0x000fe20000010000 */
[----:B------:R-:W-:Y:S01]  /*3520*/  @!P0 SHF.L.U32 R14, R10, 0x10, RZ ;  /* 0x000000100a0e8819 */ /* 0x000fe200000006ff */
[C---:B------:R-:W-:Y:S01]  /*3530*/  @!P0 IMAD.U32 R7, R21.reuse, 0x10000, RZ ;  /* 0x0001000015078824 */ /* 0x040fe200078e00ff */
[----:B------:R-:W-:Y:S01]  /*3540*/  @!P0 LOP3.LUT R21, R21, 0xffff0000, RZ, 0xc0, !PT ;  /* 0xffff000015158812 */ /* 0x000fe200078ec0ff */
[C---:B------:R-:W-:Y:S01]  /*3550*/  @!P0 IMAD.U32 R6, R5.reuse, 0x10000, RZ ;  /* 0x0001000005068824 */ /* 0x040fe200078e00ff */
[----:B------:R-:W-:Y:S01]  /*3560*/  @!P0 LOP3.LUT R5, R5, 0xffff0000, RZ, 0xc0, !PT ;  /* 0xffff000005058812 */ /* 0x000fe200078ec0ff */
[----:B------:R-:W-:Y:S01]  /*3570*/  @!P0 FFMA.FTZ R25, R20, R4, -R23 ;  /* 0x0000000414198223 */ /* 0x000fe20000010817 */
[----:B------:R-:W-:Y:S01]  /*3580*/  @!P0 LOP3.LUT R4, R11, 0xffff0000, RZ, 0xc0, !PT ;  /* 0xffff00000b048812 */ /* 0x000fe200078ec0ff */
[C---:B------:R-:W-:Y:S02]  /*3590*/  @!P0 FMUL.FTZ R23, R3.reuse, R7 ;  /* 0x0000000703178220 */ /* 0x040fe40000410000 */
        /* <DEDUP_REMOVED lines=10> */
[----:B------:R-:W-:Y:S02]  /*3640*/  @!P0 F2FP.BF16.PACK_AB R3, R3, R23 ;  /* 0x000000170303823e */ /* 0x000fe400000010ff */
[----:B------:R-:W-:Y:S01]  /*3650*/  @!P0 MOV R9, R2 ;  /* 0x0000000200098202 */ /* 0x000fe20000000f00 */
[----:B------:R-:W-:Y:S01]  /*3660*/  @!P0 IMAD.MOV.U32 R8, RZ, RZ, R5 ;  /* 0x000000ffff088224 */ /* 0x000fe200078e0005 */
[----:B------:R-:W-:Y:S01]  /*3670*/  @!P0 F2FP.BF16.PACK_AB R0, R4, R24 ;  /* 0x000000180400823e */ /* 0x000fe200000010ff */
[----:B------:R-:W-:Y:S03]  /*3680*/  @!P0 IMAD.MOV.U32 R10, RZ, RZ, R3 ;  /* 0x000000ffff0a8224 */ /* 0x000fe600078e0003 */
[----:B------:R-:W-:Y:S05]  /*3690*/  @!P0 MOV R11, R0 ;  /* 0x00000000000b8202 */ /* 0x000fea0000000f00 */
[----:B------:R1:W-:Y:S02]  /*36a0*/  STG.E.128 [R36.64+0x80], R8 ;  /* 0x0000800824007986 */ /* 0x0003e4000c101d06 */
.L_x_149:
[----:B------:R-:W-:Y:S05]  /*36b0*/  BSYNC B0 ;  /* 0x0000000000007941 */ /* 0x000fea0003800000 */
.L_x_148:
        /* <DEDUP_REMOVED lines=12> */
[----:B------:R-:W-:Y:S02]  /*3780*/  @!P0 PRMT R0, R18, 0x5432, R0 ;  /* 0x0000543212008816 */ /* 0x000fe40000000000 */
        /* <DEDUP_REMOVED lines=28> */
[-C--:B------:R-:W-:Y:S02]  /*3950*/  @!P0 FMUL.FTZ R4, R4, R5.reuse ;  /* 0x0000000504048220 */ /* 0x080fe40000410000 */
        /* <DEDUP_REMOVED lines=14> */
.L_x_151:
[----:B------:R-:W-:Y:S05]  /*3a40*/  BSYNC B0 ;  /* 0x0000000000007941 */ /* 0x000fea0003800000 */
.L_x_150:
[----:B------:R-:W-:Y:S11]  /*3a50*/  ISETP.GE.AND P0, PT, R192, c[0x0][0x1d4], PT ;  /* 0x00007500c0007a0c */ /* 0x000ff60003f06270 */
[----:B------:R-:W-:Y:S02]  /*3a60*/  @!UPT UIADD3 URZ, URZ, URZ, URZ ;  /* 0x0000003f3f3ff290 */ /* 0x000fe4000fffe03f */
        /* <DEDUP_REMOVED lines=52> */
[----:B------:R1:W-:Y:S01]  /*3db0*/  STG.E.128 [R36.64+0x180], R8 ;  /* 0x0001800824007986 */ /* 0x0003e2000c101d06 */
[----:B------:R-:W-:-:S05]  /*3dc0*/  BRA `(.L_x_145) ;  /* 0x0000134000007947 */ /* 0x000fca0003800000 */
.L_x_142:
        /* <DEDUP_REMOVED lines=17> */
[----:B------:R-:W-:Y:S05]  /*3ee0*/  IADD3 R3, P0, R76, R14, RZ ;  /* 0x0000000e4c037210 */ /* 0x000fea0007f1e0ff */
[----:B------:R-:W-:Y:S01]  /*3ef0*/  IMAD.X R12, R23, 0x1, R96, P0 ;  /* 0x00000001170c7824 */ /* 0x000fe200000e0660 */
[C---:B------:R-:W-:Y:S04]  /*3f00*/  LEA R8, P0, R0.reuse, c[0x0][0x270], 0x1 ;  /* 0x00009c0000087a11 */ /* 0x040fe800078008ff */
[----:B------:R-:W-:Y:S02]  /*3f10*/  LEA.HI.X R9, R0, c[0x0][0x274], R2, 0x1, P0 ;  /* 0x00009d0000097a11 */ /* 0x000fe400000f0c02 */
[C---:B------:R-:W-:Y:S04]  /*3f20*/  LEA R2, P0, R3.reuse, c[0x0][0x288], 0x1 ;  /* 0x0000a20003027a11 */ /* 0x040fe800078008ff */
[----:B------:R-:W-:Y:S02]  /*3f30*/  LEA.HI.X R3, R3, c[0x0][0x28c], R12, 0x1, P0 ;  /* 0x0000a30003037a11 */ /* 0x000fe400000f0c0c */
[----:B------:R-:W-:Y:S11]  /*3f40*/  ISETP.GE.AND P0, PT, R132, c[0x0][0x27c], PT ;  /* 0x00009f0084007a0c */ /* 0x000ff60003f06270 */
[----:B------:R-:W-:Y:S02]  /*3f50*/  @!UPT UIADD3 URZ, URZ, URZ, URZ ;  /* 0x0000003f3f3ff290 */ /* 0x000fe4000fffe03f */
[----:B------:R1:W5:Y:S04]  /*3f60*/  @!P0 LDG.E.128 R4, [R8.64] ;  /* 0x0000000608048981 */ /* 0x000368000c1e1d00 */
[----:B------:R1:W5:Y:S01]  /*3f70*/  @!P0 LDG.E.128 R24, [R2.64] ;  /* 0x0000000602188981 */ /* 0x000362000c1e1d00 */
[----:B------:R-:W-:Y:S11]  /*3f80*/  ISETP.GE.AND P0, PT, R134, c[0x0][0x27c], PT ;  /* 0x00009f0086007a0c */ /* 0x000ff60003f06270 */
[----:B------:R-:W-:Y:S02]  /*3f90*/  @!UPT UIADD3 URZ, URZ, URZ, URZ ;  /* 0x0000003f3f3ff290 */ /* 0x000fe4000fffe03f */
[----:B------:R1:W5:Y:S04]  /*3fa0*/  @!P0 LDG.E.128 R16, [R8.64+0x80] ;  /* 0x0000800608108981 */ /* 0x000368000c1e1d00 */
[----:B------:R1:W5:Y:S02]  /*3fb0*/  @!P0 LDG.E.128 R40, [R2.64+0x80] ;  /* 0x0000800602288981 */ /* 0x000364000c1e1d00 */
.L_x_153:
[----:B------:R-:W-:Y:S05]  /*3fc0*/  BSYNC B0 ;  /* 0x0000000000007941 */ /* 0x000fea0003800000 */
.L_x_152:
[----:B------:R-:W-:Y:S04]  /*3fd0*/  IADD3 R58, P0, R128, R10, RZ ;  /* 0x0000000a803a7210 */ /* 0x000fe80007f1e0ff */
[----:B------:R-:W-:Y:S01]  /*3fe0*/  IADD3.X R57, R13, R104, RZ, P0, !PT ;  /* 0x000000680d397210 */ /* 0x000fe200007fe4ff */
        /* <DEDUP_REMOVED lines=17> */
[----:B------:R-:W-:Y:S01]  /*4100*/  LDS.128 R12, [R86+0xc080] ;  /* 0x00c08000560c7984 */ /* 0x000fe20000000c00 */
[C---:B------:R-:W-:Y:S01]  /*4110*/  IADD3 R0, P1, P0, R62.reuse, R58, R84 ;  /* 0x0000003a3e007210 */ /* 0x040fe2000783e054 */
[----:B------:R-:W-:Y:S01]  /*4120*/  IMAD.MOV.U32 R28, RZ, RZ, R24 ;  /* 0x000000ffff1c7224 */ /* 0x000fe200078e0018 */
[----:B------:R-:W-:Y:S01]  /*4130*/  MOV R22, R26 ;  /* 0x0000001a00167202 */ /* 0x000fe20000000f00 */
[----:B------:R-:W-:Y:S01]  /*4140*/  IMAD.MOV.U32 R9, RZ, RZ, R4 ;  /* 0x000000ffff097224 */ /* 0x000fe200078e0004 */
[CC--:B------:R-:W-:Y:S01]  /*4150*/  IADD3.X R3, R61.reuse, R57.reuse, R93, P1, P0 ;  /* 0x000000393d037210 */ /* 0x0c0fe20000fe045d */
[----:B------:R-:W-:Y:S02]  /*4160*/  IMAD.MOV.U32 R30, RZ, RZ, R25 ;  /* 0x000000ffff1e7224 */ /* 0x000fe400078e0019 */
[----:B------:R-:W1:Y:S04]  /*4170*/  LDS.128 R36, [R90+0xc080] ;  /* 0x00c080005a247984 */ /* 0x000e680000000c00 */
[----:B------:R-:W-:Y:S04]  /*4180*/  @!P2 IADD3 R2, P1, P0, R62, R58, R65 ;  /* 0x0000003a3e02a210 */ /* 0x000fe8000783e041 */
[----:B------:R-:W-:Y:S02]  /*4190*/  @!P2 IADD3.X R8, R61, R57, R88, P1, P0 ;  /* 0x000000393d08a210 */ /* 0x000fe40000fe0458 */
[C---:B------:R-:W-:Y:S04]  /*41a0*/  LEA R52, P0, R0.reuse, c[0x0][0x1c8], 0x1 ;  /* 0x0000720000347a11 */ /* 0x040fe800078008ff */
[----:B------:R-:W-:Y:S01]  /*41b0*/  LEA.HI.X R53, R0, c[0x0][0x1cc], R3, 0x1, P0 ;  /* 0x0000730000357a11 */ /* 0x000fe200000f0c03 */
[----:B------:R-:W-:Y:S01]  /*41c0*/  IMAD.MOV.U32 R3, RZ, RZ, R6 ;  /* 0x000000ffff037224 */ /* 0x000fe200078e0006 */
[C---:B------:R-:W-:Y:S04]  /*41d0*/  @!P2 LEA R50, P0, R2.reuse, c[0x0][0x1c8], 0x1 ;  /* 0x000072000232aa11 */ /* 0x040fe800078008ff */
[----:B------:R-:W-:Y:S01]  /*41e0*/  @!P2 LEA.HI.X R51, R2, c[0x0][0x1cc], R8, 0x1, P0 ;  /* 0x000073000233aa11 */ /* 0x000fe200000f0c08 */
[----:B------:R-:W-:Y:S01]  /*41f0*/  IMAD.MOV.U32 R8, RZ, RZ, R5 ;  /* 0x000000ffff087224 */ /* 0x000fe200078e0005 */
[----:B------:R-:W-:Y:S01]  /*4200*/  ISETP.GE.AND P0, PT, R132, c[0x0][0x27c], PT ;  /* 0x00009f0084007a0c */ /* 0x000fe20003f06270 */
[----:B------:R-:W-:Y:S11]  /*4210*/  IMAD.MOV.U32 R2, RZ, RZ, R7 ;  /* 0x000000ffff027224 */ /* 0x000ff600078e0007 */
[----:B------:R-:W-:Y:S01]  /*4220*/  @!UPT UIADD3 URZ, URZ, URZ, URZ ;  /* 0x0000003f3f3ff290 */ /* 0x000fe2000fffe03f */
[----:B------:R-:W-:Y:S02]  /*4230*/  @!P0 SHF.R.U64 R23, R26, 0x10, R27 ;  /* 0x000000101a178819 */ /* 0x000fe4000000121b */
[----:B------:R-:W-:Y:S02]  /*4240*/  @!P0 SHF.R.U32.HI R0, RZ, 0x10, R7 ;  /* 0x00000010ff008819 */ /* 0x000fe40000011607 */
[----:B------:R-:W-:Y:S01]  /*4250*/  @!P0 SHF.R.U64 R29, R24, 0x10, R25 ;  /* 0x00000010181d8819 */ /* 0x000fe20000001219 */
[----:B------:R-:W-:Y:S01]  /*4260*/  IMAD.MOV.U32 R24, RZ, RZ, R27 ;  /* 0x000000ffff187224 */ /* 0x000fe200078e001b */
[----:B-1----:R-:W-:Y:S02]  /*4270*/  @!P0 LOP3.LUT R26, R37, 0xffff0000, RZ, 0xc0, !PT ;  /* 0xffff0000251a8812 */ /* 0x002fe400078ec0ff */
[C---:B------:R-:W-:Y:S02]  /*4280*/  @!P0 SHF.L.U32 R32, R39.reuse, 0x10, RZ ;  /* 0x0000001027208819 */ /* 0x040fe400000006ff */
[----:B------:R-:W-:Y:S02]  /*4290*/  @!P0 LOP3.LUT R34, R39, 0xffff0000, RZ, 0xc0, !PT ;  /* 0xffff000027228812 */ /* 0x000fe400078ec0ff */
[----:B------:R-:W-:Y:S02]  /*42a0*/  @!P0 SHF.R.U64 R10, R4, 0x10, R5 ;  /* 0x00000010040a8819 */ /* 0x000fe40000001205 */
[----:B------:R-:W-:Y:S02]  /*42b0*/  @!P0 SHF.R.U32.HI R25, RZ, 0x10, R25 ;  /* 0x00000010ff198819 */ /* 0x000fe40000011619 */
[----:B------:R-:W-:Y:S02]  /*42c0*/  @!P0 SHF.R.U32.HI R21, RZ, 0x10, R27 ;  /* 0x00000010ff158819 */ /* 0x000fe4000001161b */
[----:B------:R-:W-:Y:S02]  /*42d0*/  @!P0 PRMT R27, R28, 0x5410, R29 ;  /* 0x000054101c1b8816 */ /* 0x000fe4000000001d */
[----:B------:R-:W-:Y:S02]  /*42e0*/  @!P0 SHF.L.U32 R28, R38, 0x10, RZ ;  /* 0x00000010261c8819 */ /* 0x000fe400000006ff */
[----:B------:R-:W-:Y:S02]  /*42f0*/  @!P0 PRMT R25, R30, 0x5410, R25 ;  /* 0x000054101e198816 */ /* 0x000fe40000000019 */
[----:B------:R-:W-:Y:S02]  /*4300*/  @!P0 LOP3.LUT R30, R38, 0xffff0000, RZ, 0xc0, !PT ;  /* 0xffff0000261e8812 */ /* 0x000fe400078ec0ff */
[----:B------:R-:W-:Y:S01]  /*4310*/  @!P0 PRMT R33, R24, 0x5410, R21 ;  /* 0x0000541018218816 */ /* 0x000fe20000000015 */
[----:B------:R-:W-:Y:S01]  /*4320*/  @!P0 IMAD.U32 R24, R37, 0x10000, RZ ;  /* 0x0001000025188824 */ /* 0x000fe200078e00ff */
[----:B------:R-:W-:Y:S01]  /*4330*/  @!P0 PRMT R29, R22, 0x5410, R23 ;  /* 0x00005410161d8816 */ /* 0x000fe20000000017 */
[C---:B------:R-:W-:Y:S01]  /*4340*/  @!P0 IMAD.U32 R23, R25.reuse, 0x10000, RZ ;  /* 0x0001000019178824 */ /* 0x040fe200078e00ff */
[----:B------:R-:W-:Y:S02]  /*4350*/  @!P0 LOP3.LUT R25, R25, 0xffff0000, RZ, 0xc0, !PT ;  /* 0xffff000019198812 */ /* 0x000fe400078ec0ff */
[----:B------:R-:W-:Y:S02]  /*4360*/  @!P0 SHF.R.U32.HI R4, RZ, 0x10, R5 ;  /* 0x00000010ff048819 */ /* 0x000fe40000011605 */
[----:B------:R-:W-:Y:S02]  /*4370*/  @!P0 SHF.R.U64 R5, R6, 0x10, R7 ;  /* 0x0000001006058819 */ /* 0x000fe40000001207 */
[----:B------:R-:W-:Y:S02]  /*4380*/  @!P0 PRMT R7, R9, 0x5410, R10 ;  /* 0x0000541009078816 */ /* 0x000fe4000000000a */
[----:B------:R-:W-:Y:S02]  /*4390*/  @!P0 SHF.L.U32 R9, R36, 0x10, RZ ;  /* 0x0000001024098819 */ /* 0x000fe400000006ff */
[----:B------:R-:W-:Y:S01]  /*43a0*/  @!P0 PRMT R10, R2, 0x5410, R0 ;  /* 0x00005410020a8816 */ /* 0x000fe20000000000 */
[----:B------:R-:W-:Y:S01]  /*43b0*/  @!P0 IMAD.U32 R0, R12, 0x10000, RZ ;  /* 0x000100000c008824 */ /* 0x000fe200078e00ff */
[----:B------:R-:W-:Y:S01]  /*43c0*/  @!P0 PRMT R6, R8, 0x5410, R4 ;  /* 0x0000541008068816 */ /* 0x000fe20000000004 */
[----:B------:R-:W-:Y:S01]  /*43d0*/  @!P0 IMAD.U32 R2, R7, 0x10000, RZ ;  /* 0x0001000007028824 */ /* 0x000fe200078e00ff */
[----:B------:R-:W-:Y:S01]  /*43e0*/  @!P0 PRMT R8, R3, 0x5410, R5 ;  /* 0x0000541003088816 */ /* 0x000fe20000000005 */
[----:B------:R-:W-:Y:S01]  /*43f0*/  @!P0 IMAD.U32 R5, R27, 0x10000, RZ ;  /* 0x000100001b058824 */ /* 0x000fe200078e00ff */
[----:B------:R-:W-:Y:S01]  /*4400*/  @!P0 SHF.L.U32 R3, R13, 0x10, RZ ;  /* 0x000000100d038819 */ /* 0x000fe200000006ff */
[C---:B------:R-:W-:Y:S01]  /*4410*/  @!P0 IMAD.U32 R4, R6.reuse, 0x10000, RZ ;  /* 0x0001000006048824 */ /* 0x040fe200078e00ff */
[----:B------:R-:W-:Y:S01]  /*4420*/  @!P0 LOP3.LUT R6, R6, 0xffff0000, RZ, 0xc0, !PT ;  /* 0xffff000006068812 */ /* 0x000fe200078ec0ff */
[C---:B------:R-:W-:Y:S01]  /*4430*/  @!P0 FMUL.FTZ R21, R0.reuse, R5 ;  /* 0x0000000500158220 */ /* 0x040fe20000410000 */
[----:B------:R-:W-:Y:S01]  /*4440*/  @!P0 LOP3.LUT R7, R7, 0xffff0000, RZ, 0xc0, !PT ;  /* 0xffff000007078812 */ /* 0x000fe200078ec0ff */
[-C--:B------:R-:W-:Y:S02]  /*4450*/  @!P0 FMUL.FTZ R0, R0, R2.reuse ;  /* 0x0000000200008220 */ /* 0x080fe40000410000 */
[----:B------:R-:W-:Y:S02]  /*4460*/  @!P0 FMUL.FTZ R22, R3, R23 ;  /* 0x0000001703168220 */ /* 0x000fe40000410000 */
[----:B------:R-:W-:Y:S01]  /*4470*/  @!P0 FFMA.FTZ R59, R9, R2, -R21 ;  /* 0x00000002093b8223 */ /* 0x000fe20000010815 */
[----:B------:R-:W-:Y:S01]  /*4480*/  @!P0 LOP3.LUT R2, R13, 0xffff0000, RZ, 0xc0, !PT ;  /* 0xffff00000d028812 */ /* 0x000fe200078ec0ff */
[----:B------:R-:W-:Y:S01]  /*4490*/  @!P0 FFMA.FTZ R0, R5, R9, R0 ;  /* 0x0000000905008223 */ /* 0x000fe20000010000 */
[----:B------:R-:W-:Y:S01]  /*44a0*/  @!P0 LOP3.LUT R5, R12, 0xffff0000, RZ, 0xc0, !PT ;  /* 0xffff00000c058812 */ /* 0x000fe200078ec0ff */
[-C--:B------:R-:W-:Y:S01]  /*44b0*/  @!P0 FFMA.FTZ R56, R24, R4.reuse, -R22 ;  /* 0x0000000418388223 */ /* 0x080fe20000010816 */
[----:B------:R-:W-:Y:S01]  /*44c0*/  @!P0 LOP3.LUT R22, R36, 0xffff0000, RZ, 0xc0, !PT ;  /* 0xffff000024168812 */ /* 0x000fe200078ec0ff */
[C---:B------:R-:W-:Y:S01]  /*44d0*/  @!P0 FMUL.FTZ R9, R2.reuse, R25 ;  /* 0x0000001902098220 */ /* 0x040fe20000410000 */
[----:B------:R-:W-:Y:S01]  /*44e0*/  @!P0 LOP3.LUT R21, R27, 0xffff0000, RZ, 0xc0, !PT ;  /* 0xffff00001b158812 */ /* 0x000fe200078ec0ff */
[----:B------:R-:W-:Y:S02]  /*44f0*/  @!P0 FMUL.FTZ R3, R3, R4 ;  /* 0x0000000403038220 */ /* 0x000fe40000410000 */
[-C--:B------:R-:W-:Y:S02]  /*4500*/  @!P0 FMUL.FTZ R4, R2, R6.reuse ;  /* 0x0000000602048220 */ /* 0x080fe40000410000 */
[----:B------:R-:W-:Y:S02]  /*4510*/  @!P0 FMUL.FTZ R27, R5, R21 ;  /* 0x00000015051b8220 */ /* 0x000fe40000410000 */
[----:B------:R-:W-:Y:S01]  /*4520*/  @!P0 FFMA.FTZ R55, R26, R6, -R9 ;  /* 0x000000061a378223 */ /* 0x000fe20000010809 */
[----:B------:R-:W-:Y:S01]  /*4530*/  @!P0 LOP3.LUT R6, R14, 0xffff0000, RZ, 0xc0, !PT ;  /* 0xffff00000e068812 */ /* 0x000fe200078ec0ff */
[-C--:B------:R-:W-:Y:S02]  /*4540*/  @!P0 FFMA.FTZ R54, R22, R7.reuse, -R27 ;  /* 0x0000000716368223 */ /* 0x080fe4000001081b */
[C---:B------:R-:W-:Y:S01]  /*4550*/  @!P0 IMAD.U32 R27, R29.reuse, 0x10000, RZ ;  /* 0x000100001d1b8824 */ /* 0x040fe200078e00ff */
[----:B------:R-:W-:Y:S01]  /*4560*/  @!P0 LOP3.LUT R29, R29, 0xffff0000, RZ, 0xc0, !PT ;  /* 0xffff00001d1d8812 */ /* 0x000fe200078ec0ff */
[----:B------:R-:W-:Y:S02]  /*4570*/  @!P0 FMUL.FTZ R2, R5, R7 ;  /* 0x0000000705028220 */ /* 0x000fe40000410000 */
[----:B------:R-:W-:Y:S02]  /*4580*/  @!P0 IMAD.U32 R5, R14, 0x10000, RZ ;  /* 0x000100000e058824 */ /* 0x000fe400078e00ff */
[C---:B------:R-:W-:Y:S01]  /*4590*/  @!P0 IMAD.U32 R7, R8.reuse, 0x10000, RZ ;  /* 0x0001000008078824 */ /* 0x040fe200078e00ff */
[----:B------:R-:W-:Y:S01]  /*45a0*/  @!P0 LOP3.LUT R8, R8, 0xffff0000, RZ, 0xc0, !PT ;  /* 0xffff000008088812 */ /* 0x000fe200078ec0ff */
[C---:B------:R-:W-:Y:S02]  /*45b0*/  @!P0 FMUL.FTZ R31, R6.reuse, R29 ;  /* 0x0000001d061f8220 */ /* 0x040fe40000410000 */
[----:B------:R-:W-:Y:S02]  /*45c0*/  @!P0 FMUL.FTZ R9, R5, R27 ;  /* 0x0000001b05098220 */ /* 0x000fe40000410000 */
[-C--:B------:R-:W-:Y:S02]  /*45d0*/  @!P0 FMUL.FTZ R6, R6, R8.reuse ;  /* 0x0000000806068220 */ /* 0x080fe40000410000 */
[----:B------:R-:W-:Y:S01]  /*45e0*/  @!P0 FFMA.FTZ R48, R30, R8, -R31 ;  /* 0x000000081e308223 */ /* 0x000fe2000001081f */
[----:B------:R-:W-:Y:S01]  /*45f0*/  @!P0 LOP3.LUT R8, R15, 0xffff0000, RZ, 0xc0, !PT ;  /* 0xffff00000f088812 */ /* 0x000fe200078ec0ff */
[C---:B------:R-:W-:Y:S01]  /*4600*/  @!P0 IMAD.U32 R31, R33.reuse, 0x10000, RZ ;  /* 0x00010000211f8824 */ /* 0x040fe200078e00ff */
[----:B------:R-:W-:Y:S01]  /*4610*/  @!P0 LOP3.LUT R33, R33, 0xffff0000, RZ, 0xc0, !PT ;  /* 0xffff000021218812 */ /* 0x000fe200078ec0ff */
[-C--:B------:R-:W-:Y:S02]  /*4620*/  @!P0 FMUL.FTZ R5, R5, R7.reuse ;  /* 0x0000000705058220 */ /* 0x080fe40000410000 */
[----:B------:R-:W-:Y:S02]  /*4630*/  @!P0 FFMA.FTZ R49, R28, R7, -R9 ;  /* 0x000000071c318223 */ /* 0x000fe40000010809 */
[----:B------:R-:W-:Y:S02]  /*4640*/  @!P0 IMAD.U32 R7, R15, 0x10000, RZ ;  /* 0x000100000f078824 */ /* 0x000fe400078e00ff */
[C---:B------:R-:W-:Y:S01]  /*4650*/  @!P0 IMAD.U32 R9, R10.reuse, 0x10000, RZ ;  /* 0x000100000a098824 */ /* 0x040fe200078e00ff */
[----:B------:R-:W-:Y:S01]  /*4660*/  @!P0 LOP3.LUT R10, R10, 0xffff0000, RZ, 0xc0, !PT ;  /* 0xffff00000a0a8812 */ /* 0x000fe200078ec0ff */
[----:B------:R-:W-:Y:S01]  /*4670*/  @!P0 FFMA.FTZ R2, R21, R22, R2 ;  /* 0x0000001615028223 */ /* 0x000fe20000010002 */
[----:B------:R-:W-:Y:S01]  /*4680*/  @!P0 F2FP.BF16.PACK_AB R21, R48, R49 ;  /* 0x000000313015823e */ /* 0x000fe200000010ff */
[----:B------:R-:W-:Y:S01]  /*4690*/  @!P0 FMUL.FTZ R35, R7, R31 ;  /* 0x0000001f07238220 */ /* 0x000fe20000410000 */
[----:B------:R-:W-:Y:S01]  /*46a0*/  @!P0 F2FP.BF16.PACK_AB R22, R54, R59 ;  /* 0x0000003b3616823e */ /* 0x000fe200000010ff */
[----:B------:R-:W-:Y:S02]  /*46b0*/  @!P0 FMUL.FTZ R47, R8, R33 ;  /* 0x00000021082f8220 */ /* 0x000fe40000410000 */
[----:B------:R-:W-:Y:S01]  /*46c0*/  @!P0 FFMA.FTZ R3, R23, R24, R3 ;  /* 0x0000001817038223 */ /* 0x000fe20000010003 */
[----:B------:R-:W-:Y:S01]  /*46d0*/  @!P0 MOV R36, R22 ;  /* 0x0000001600248202 */ /* 0x000fe20000000f00 */
[----:B------:R-:W-:Y:S02]  /*46e0*/  @!P0 FFMA.FTZ R4, R25, R26, R4 ;  /* 0x0000001a19048223 */ /* 0x000fe40000010004 */
[-C--:B------:R-:W-:Y:S02]  /*46f0*/  @!P0 FMUL.FTZ R7, R7, R9.reuse ;  /* 0x0000000907078220 */ /* 0x080fe40000410000 */
[----:B------:R-:W-:Y:S01]  /*4700*/  @!P0 FFMA.FTZ R9, R32, R9, -R35 ;  /* 0x0000000920098223 */ /* 0x000fe20000010823 */
[----:B------:R-:W-:Y:S01]  /*4710*/  @!P0 F2FP.BF16.PACK_AB R35, R55, R56 ;  /* 0x000000383723823e */ /* 0x000fe200000010ff */
[----:B------:R-:W-:Y:S01]  /*4720*/  @!P0 FFMA.FTZ R47, R34, R10, -R47 ;  /* 0x0000000a222f8223 */ /* 0x000fe2000001082f */
[----:B------:R-:W-:Y:S01]  /*4730*/  @!P0 F2FP.BF16.PACK_AB R3, R4, R3 ;  /* 0x000000030403823e */ /* 0x000fe200000010ff */
[----:B------:R-:W-:Y:S02]  /*4740*/  @!P0 FFMA.FTZ R5, R27, R28, R5 ;  /* 0x0000001c1b058223 */ /* 0x000fe40000010005 */
[----:B------:R-:W-:Y:S01]  /*4750*/  @!P0 FMUL.FTZ R8, R8, R10 ;  /* 0x0000000a08088220 */ /* 0x000fe20000410000 */
[----:B------:R-:W-:Y:S01]  /*4760*/  @!P0 F2FP.BF16.PACK_AB R10, R47, R9 ;  /* 0x000000092f0a823e */ /* 0x000fe200000010ff */
[----:B------:R-:W-:Y:S01]  /*4770*/  @!P0 FFMA.FTZ R6, R29, R30, R6 ;  /* 0x0000001e1d068223 */ /* 0x000fe20000010006 */
[----:B------:R-:W-:Y:S01]  /*4780*/  @!P0 F2FP.BF16.PACK_AB R9, R2, R0 ;  /* 0x000000000209823e */ /* 0x000fe200000010ff */
[----:B------:R-:W-:Y:S01]  /*4790*/  @!P0 FFMA.FTZ R7, R31, R32, R7 ;  /* 0x000000201f078223 */ /* 0x000fe20000010007 */
[----:B------:R-:W-:Y:S01]  /*47a0*/  @!P0 MOV R39, R10 ;  /* 0x0000000a00278202 */ /* 0x000fe20000000f00 */
[----:B------:R-:W-:Y:S01]  /*47b0*/  @!P0 FFMA.FTZ R8, R33, R34, R8 ;  /* 0x0000002221088223 */ /* 0x000fe20000010008 */
[----:B------:R-:W-:Y:S01]  /*47c0*/  @!P0 F2FP.BF16.PACK_AB R2, R6, R5 ;  /* 0x000000050602823e */ /* 0x000fe200000010ff */
[----:B------:R-:W-:Y:S02]  /*47d0*/  @!P0 IMAD.MOV.U32 R37, RZ, RZ, R35 ;  /* 0x000000ffff258224 */ /* 0x000fe400078e0023 */
[----:B------:R-:W-:Y:S01]  /*47e0*/  @!P0 IMAD.MOV.U32 R38, RZ, RZ, R21 ;  /* 0x000000ffff268224 */ /* 0x000fe200078e0015 */
[----:B------:R-:W-:Y:S01]  /*47f0*/  @!P0 F2FP.BF16.PACK_AB R0, R8, R7 ;  /* 0x000000070800823e */ /* 0x000fe200000010ff */
[----:B------:R-:W-:Y:S01]  /*4800*/  @!P0 IMAD.MOV.U32 R12, RZ, RZ, R9 ;  /* 0x000000ffff0c8224 */ /* 0x000fe200078e0009 */
[----:B------:R-:W-:Y:S01]  /*4810*/  @!P0 MOV R14, R2 ;  /* 0x00000002000e8202 */ /* 0x000fe20000000f00 */
[----:B------:R-:W-:Y:S01]  /*4820*/  @!P0 IMAD.MOV.U32 R13, RZ, RZ, R3 ;  /* 0x000000ffff0d8224 */ /* 0x000fe200078e0003 */
[----:B------:R1:W-:Y:S01]  /*4830*/  STG.E.128 [R52.64], R36 ;  /* 0x0000002434007986 */ /* 0x0003e2000c101d06 */
[----:B------:R-:W-:Y:S07]  /*4840*/  @!P0 IMAD.MOV.U32 R15, RZ, RZ, R0 ;  /* 0x000000ffff0f8224 */ /* 0x000fee00078e0000 */
[----:B------:R1:W-:Y:S02]  /*4850*/  @!P2 STG.E.128 [R50.64], R12 ;  /* 0x0000000c3200a986 */ /* 0x0003e4000c101d06 */
.L_x_155:
[----:B------:R-:W-:Y:S05]  /*4860*/  BSYNC B0 ;  /* 0x0000000000007941 */ /* 0x000fea0003800000 */
.L_x_154:
[----:B------:R-:W-:Y:S11]  /*4870*/  ISETP.GE.AND P0, PT, R134, c[0x0][0x1d4], PT ;  /* 0x0000750086007a0c */ /* 0x000ff60003f06270 */
[----:B------:R-:W-:Y:S02]  /*4880*/  @!UPT UIADD3 URZ, URZ, URZ, URZ ;  /* 0x0000003f3f3ff290 */ /* 0x000fe4000fffe03f */
[----:B------:R-:W-:-:S05]  /*4890*/  @P0 BRA `(.L_x_145) ;  /* 0x0000087000000947 */ /* 0x000fca0003800000 */
[----:B------:R-:W-:Y:S01]  /*48a0*/  IADD3 R0, P1, P0, R62, R58, R67 ;  /* 0x0000003a3e007210 */ /* 0x000fe2000783e043 */
[----:B-1----:R-:W-:Y:S03]  /*48b0*/  LDS.128 R12, [R85+0xc080] ;  /* 0x00c08000550c7984 */ /* 0x002fe60000000c00 */
[----:B------:R-:W-:Y:S02]  /*48c0*/  IADD3.X R2, R61, R57, R92, P1, P0 ;  /* 0x000000393d027210 */ /* 0x000fe40000fe045c */
[C---:B------:R-:W-:Y:S03]  /*48d0*/  LEA R48, P0, R0.reuse, c[0x0][0x1c8], 0x1 ;  /* 0x0000720000307a11 */ /* 0x040fe600078008ff */
[----:B------:R-:W1:Y:S01]  /*48e0*/  LDS.128 R32, [R89+0xc080] ;  /* 0x00c0800059207984 */ /* 0x000e620000000c00 */
[----:B------:R-:W-:Y:S02]  /*48f0*/  LEA.HI.X R49, R0, c[0x0][0x1cc], R2, 0x1, P0 ;  /* 0x0000730000317a11 */ /* 0x000fe400000f0c02 */
[----:B------:R-:W-:Y:S11]  /*4900*/  ISETP.GE.AND P0, PT, R134, c[0x0][0x27c], PT ;  /* 0x00009f0086007a0c */ /* 0x000ff60003f06270 */
[----:B------:R-:W-:Y:S02]  /*4910*/  @!UPT UIADD3 URZ, URZ, URZ, URZ ;  /* 0x0000003f3f3ff290 */ /* 0x000fe4000fffe03f */
[--C-:B------:R-:W-:Y:S02]  /*4920*/  @!P0 SHF.R.U32.HI R2, RZ, 0x10, R17.reuse ;  /* 0x00000010ff028819 */ /* 0x100fe40000011611 */
[----:B------:R-:W-:Y:S02]  /*4930*/  @!P0 SHF.R.U64 R3, R16, 0x10, R17 ;  /* 0x0000001010038819 */ /* 0x000fe40000001211 */
[--C-:B------:R-:W-:Y:S02]  /*4940*/  @!P0 SHF.R.U32.HI R5, RZ, 0x10, R41.reuse ;  /* 0x00000010ff058819 */ /* 0x100fe40000011629 */
[----:B------:R-:W-:Y:S02]  /*4950*/  @!P0 SHF.R.U64 R6, R40, 0x10, R41 ;  /* 0x0000001028068819 */ /* 0x000fe40000001229 */
[----:B------:R-:W-:Y:S02]  /*4960*/  @!P0 PRMT R5, R44, 0x5410, R5 ;  /* 0x000054102c058816 */ /* 0x000fe40000000005 */
[----:B------:R-:W-:Y:S02]  /*4970*/  @!P0 SHF.R.U32.HI R9, RZ, 0x10, R43 ;  /* 0x00000010ff098819 */ /* 0x000fe4000001162b */
[--C-:B------:R-:W-:Y:S01]  /*4980*/  @!P0 SHF.R.U64 R4, R18, 0x10, R19.reuse ;  /* 0x0000001012048819 */ /* 0x100fe20000001213 */
[----:B------:R-:W-:Y:S01]  /*4990*/  @!P0 IMAD.U32 R21, R5, 0x10000, RZ ;  /* 0x0001000005158824 */ /* 0x000fe200078e00ff */
[----:B------:R-:W-:Y:S02]  /*49a0*/  @!P0 SHF.R.U32.HI R0, RZ, 0x10, R19 ;  /* 0x00000010ff008819 */ /* 0x000fe40000011613 */
[----:B------:R-:W-:Y:S02]  /*49b0*/  @!P0 SHF.R.U64 R7, R42, 0x10, R43 ;  /* 0x000000102a078819 */ /* 0x000fe4000000122b */
[----:B------:R-:W-:Y:S02]  /*49c0*/  @!P0 PRMT R8, R44, 0x5432, R6 ;  /* 0x000054322c088816 */ /* 0x000fe40000000006 */
[----:B------:R-:W-:Y:S02]  /*49d0*/  @!P0 PRMT R10, R20, 0x5410, R4 ;  /* 0x00005410140a8816 */ /* 0x000fe40000000004 */
[----:B------:R-:W-:Y:S01]  /*49e0*/  @!P0 PRMT R26, R45, 0x5410, R7 ;  /* 0x000054102d1a8816 */ /* 0x000fe20000000007 */
[----:B------:R-:W-:Y:S01]  /*49f0*/  @!P0 IMAD.U32 R16, R8, 0x10000, RZ ;  /* 0x0001000008108824 */ /* 0x000fe200078e00ff */
[C---:B-1----:R-:W-:Y:S01]  /*4a00*/  @!P0 LOP3.LUT R23, R33.reuse, 0xffff0000, RZ, 0xc0, !PT ;  /* 0xffff000021178812 */ /* 0x042fe200078ec0ff */
[----:B------:R-:W-:Y:S01]  /*4a10*/  @!P0 IMAD.U32 R22, R33, 0x10000, RZ ;  /* 0x0001000021168824 */ /* 0x000fe200078e00ff */
[C---:B------:R-:W-:Y:S01]  /*4a20*/  @!P0 SHF.L.U32 R29, R35.reuse, 0x10, RZ ;  /* 0x00000010231d8819 */ /* 0x040fe200000006ff */
[----:B------:R-:W-:Y:S01]  /*4a30*/  @!P0 IMAD.U32 R17, R32, 0x10000, RZ ;  /* 0x0001000020118824 */ /* 0x000fe200078e00ff */
[----:B------:R-:W-:Y:S01]  /*4a40*/  @!P0 LOP3.LUT R31, R35, 0xffff0000, RZ, 0xc0, !PT ;  /* 0xffff0000231f8812 */ /* 0x000fe200078ec0ff */
[----:B------:R-:W-:Y:S01]  /*4a50*/  @!P0 IMAD.U32 R24, R26, 0x10000, RZ ;  /* 0x000100001a188824 */ /* 0x000fe200078e00ff */
[C---:B------:R-:W-:Y:S01]  /*4a60*/  @!P0 PRMT R2, R11.reuse, 0x5410, R2 ;  /* 0x000054100b028816 */ /* 0x040fe20000000002 */
[----:B------:R-:W-:Y:S01]  /*4a70*/  @!P0 IMAD.U32 R25, R34, 0x10000, RZ ;  /* 0x0001000022198824 */ /* 0x000fe200078e00ff */
[----:B------:R-:W-:Y:S01]  /*4a80*/  @!P0 PRMT R6, R11, 0x5432, R3 ;  /* 0x000054320b068816 */ /* 0x000fe20000000003 */
[----:B------:R-:W-:Y:S01]  /*4a90*/  @!P0 IMAD.U32 R3, R13, 0x10000, RZ ;  /* 0x000100000d038824 */ /* 0x000fe200078e00ff */
[----:B------:R-:W-:Y:S01]  /*4aa0*/  @!P0 PRMT R11, R45, 0x5432, R9 ;  /* 0x000054322d0b8816 */ /* 0x000fe20000000009 */
[----:B------:R-:W-:Y:S01]  /*4ab0*/  @!P0 IMAD.U32 R4, R2, 0x10000, RZ ;  /* 0x0001000002048824 */ /* 0x000fe200078e00ff */
[----:B------:R-:W-:Y:S01]  /*4ac0*/  @!P0 PRMT R9, R20, 0x5432, R0 ;  /* 0x0000543214098816 */ /* 0x000fe20000000000 */
[C---:B------:R-:W-:Y:S01]  /*4ad0*/  @!P0 FMUL.FTZ R7, R3.reuse, R21 ;  /* 0x0000001503078220 */ /* 0x040fe20000410000 */
[----:B------:R-:W-:Y:S01]  /*4ae0*/  @!P0 LOP3.LUT R2, R2, 0xffff0000, RZ, 0xc0, !PT ;  /* 0xffff000002028812 */ /* 0x000fe200078ec0ff */
[-C--:B------:R-:W-:Y:S01]  /*4af0*/  @!P0 FMUL.FTZ R3, R3, R4.reuse ;  /* 0x0000000403038220 */ /* 0x080fe20000410000 */
[----:B------:R-:W-:Y:S01]  /*4b00*/  @!P0 LOP3.LUT R30, R11, 0xffff0000, RZ, 0xc0, !PT ;  /* 0xffff00000b1e8812 */ /* 0x000fe200078ec0ff */
[----:B------:R-:W-:Y:S01]  /*4b10*/  @!P0 FFMA.FTZ R45, R22, R4, -R7 ;  /* 0x00000004162d8223 */ /* 0x000fe20000010807 */
[----:B------:R-:W-:Y:S01]  /*4b20*/  @!P0 LOP3.LUT R0, R13, 0xffff0000, RZ, 0xc0, !PT ;  /* 0xffff00000d008812 */ /* 0x000fe200078ec0ff */
[C---:B------:R-:W-:Y:S01]  /*4b30*/  @!P0 IMAD.U32 R7, R6.reuse, 0x10000, RZ ;  /* 0x0001000006078824 */ /* 0x040fe200078e00ff */
[----:B------:R-:W-:Y:S01]  /*4b40*/  @!P0 LOP3.LUT R6, R6, 0xffff0000, RZ, 0xc0, !PT ;  /* 0xffff000006068812 */ /* 0x000fe200078ec0ff */
[----:B------:R-:W-:Y:S01]  /*4b50*/  @!P0 IMAD.U32 R28, R11, 0x10000, RZ ;  /* 0x000100000b1c8824 */ /* 0x000fe200078e00ff */
[----:B------:R-:W-:Y:S01]  /*4b60*/  @!P0 LOP3.LUT R11, R10, 0xffff0000, RZ, 0xc0, !PT ;  /* 0xffff00000a0b8812 */ /* 0x000fe200078ec0ff */
[----:B------:R-:W-:Y:S01]  /*4b70*/  @!P0 FMUL.FTZ R4, R0, R2 ;  /* 0x0000000200048220 */ /* 0x000fe20000410000 */
[----:B------:R-:W-:Y:S02]  /*4b80*/  @!P0 LOP3.LUT R20, R5, 0xffff0000, RZ, 0xc0, !PT ;  /* 0xffff000005148812 */ /* 0x000fe400078ec0ff */
[----:B------:R-:W-:Y:S02]  /*4b90*/  @!P0 SHF.L.U32 R5, R12, 0x10, RZ ;  /* 0x000000100c058819 */ /* 0x000fe400000006ff */
[----:B------:R-:W-:Y:S01]  /*4ba0*/  @!P0 LOP3.LUT R26, R26, 0xffff0000, RZ, 0xc0, !PT ;  /* 0xffff00001a1a8812 */ /* 0x000fe200078ec0ff */
[----:B------:R-:W-:Y:S02]  /*4bb0*/  @!P0 FMUL.FTZ R18, R0, R20 ;  /* 0x0000001400128220 */ /* 0x000fe40000410000 */
[----:B------:R-:W-:Y:S02]  /*4bc0*/  @!P0 FMUL.FTZ R19, R5, R16 ;  /* 0x0000001005138220 */ /* 0x000fe40000410000 */
[----:B------:R-:W-:Y:S01]  /*4bd0*/  @!P0 FFMA.FTZ R44, R23, R2, -R18 ;  /* 0x00000002172c8223 */ /* 0x000fe20000010812 */
[----:B------:R-:W-:Y:S01]  /*4be0*/  @!P0 LOP3.LUT R2, R12, 0xffff0000, RZ, 0xc0, !PT ;  /* 0xffff00000c028812 */ /* 0x000fe200078ec0ff */
[-C--:B------:R-:W-:Y:S01]  /*4bf0*/  @!P0 FMUL.FTZ R0, R5, R7.reuse ;  /* 0x0000000705008220 */ /* 0x080fe20000410000 */
[----:B------:R-:W-:Y:S01]  /*4c00*/  @!P0 SHF.L.U32 R5, R14, 0x10, RZ ;  /* 0x000000100e058819 */ /* 0x000fe200000006ff */
[----:B------:R-:W-:Y:S01]  /*4c10*/  @!P0 FFMA.FTZ R43, R17, R7, -R19 ;  /* 0x00000007112b8223 */ /* 0x000fe20000010813 */
[----:B------:R-:W-:Y:S01]  /*4c20*/  @!P0 LOP3.LUT R19, R32, 0xffff0000, RZ, 0xc0, !PT ;  /* 0xffff000020138812 */ /* 0x000fe200078ec0ff */
[----:B------:R-:W-:Y:S01]  /*4c30*/  @!P0 IMAD.U32 R7, R10, 0x10000, RZ ;  /* 0x000100000a078824 */ /* 0x000fe200078e00ff */
[----:B------:R-:W-:Y:S01]  /*4c40*/  @!P0 LOP3.LUT R18, R8, 0xffff0000, RZ, 0xc0, !PT ;  /* 0xffff000008128812 */ /* 0x000fe200078ec0ff */
[C---:B------:R-:W-:Y:S02]  /*4c50*/  @!P0 FMUL.FTZ R27, R5.reuse, R24 ;  /* 0x00000018051b8220 */ /* 0x040fe40000410000 */
[-C--:B------:R-:W-:Y:S02]  /*4c60*/  @!P0 FMUL.FTZ R5, R5, R7.reuse ;  /* 0x0000000705058220 */ /* 0x080fe40000410000 */
[C---:B------:R-:W-:Y:S02]  /*4c70*/  @!P0 FMUL.FTZ R8, R2.reuse, R18 ;  /* 0x0000001202088220 */ /* 0x040fe40000410000 */
[-C--:B------:R-:W-:Y:S02]  /*4c80*/  @!P0 FMUL.FTZ R2, R2, R6.reuse ;  /* 0x0000000602028220 */ /* 0x080fe40000410000 */
[----:B------:R-:W-:Y:S01]  /*4c90*/  @!P0 FFMA.FTZ R42, R19, R6, -R8 ;  /* 0x00000006132a8223 */ /* 0x000fe20000010808 */
[----:B------:R-:W-:Y:S01]  /*4ca0*/  @!P0 LOP3.LUT R6, R14, 0xffff0000, RZ, 0xc0, !PT ;  /* 0xffff00000e068812 */ /* 0x000fe200078ec0ff */
[----:B------:R-:W-:Y:S01]  /*4cb0*/  @!P0 FFMA.FTZ R41, R25, R7, -R27 ;  /* 0x0000000719298223 */ /* 0x000fe2000001081b */
[----:B------:R-:W-:Y:S01]  /*4cc0*/  @!P0 LOP3.LUT R27, R34, 0xffff0000, RZ, 0xc0, !PT ;  /* 0xffff0000221b8812 */ /* 0x000fe200078ec0ff */
[C---:B------:R-:W-:Y:S01]  /*4cd0*/  @!P0 IMAD.U32 R7, R15.reuse, 0x10000, RZ ;  /* 0x000100000f078824 */ /* 0x040fe200078e00ff */
[----:B------:R-:W-:Y:S01]  /*4ce0*/  @!P0 LOP3.LUT R8, R15, 0xffff0000, RZ, 0xc0, !PT ;  /* 0xffff00000f088812 */ /* 0x000fe200078ec0ff */
[C---:B------:R-:W-:Y:S01]  /*4cf0*/  @!P0 IMAD.U32 R10, R9.reuse, 0x10000, RZ ;  /* 0x00010000090a8824 */ /* 0x040fe200078e00ff */
[----:B------:R-:W-:Y:S01]  /*4d00*/  @!P0 LOP3.LUT R9, R9, 0xffff0000, RZ, 0xc0, !PT ;  /* 0xffff000009098812 */ /* 0x000fe200078ec0ff */
[----:B------:R-:W-:Y:S02]  /*4d10*/  @!P0 FMUL.FTZ R38, R6, R26 ;  /* 0x0000001a06268220 */ /* 0x000fe40000410000 */
[----:B------:R-:W-:Y:S02]  /*4d20*/  @!P0 FFMA.FTZ R0, R16, R17, R0 ;  /* 0x0000001110008223 */ /* 0x000fe40000010000 */
[----:B------:R-:W-:Y:S02]  /*4d30*/  @!P0 FMUL.FTZ R37, R7, R28 ;  /* 0x0000001c07258220 */ /* 0x000fe40000410000 */
[----:B------:R-:W-:Y:S02]  /*4d40*/  @!P0 FMUL.FTZ R36, R8, R30 ;  /* 0x0000001e08248220 */ /* 0x000fe40000410000 */
[----:B------:R-:W-:Y:S02]  /*4d50*/  @!P0 FFMA.FTZ R2, R18, R19, R2 ;  /* 0x0000001312028223 */ /* 0x000fe40000010002 */
[----:B------:R-:W-:Y:S02]  /*4d60*/  @!P0 FFMA.FTZ R38, R27, R11, -R38 ;  /* 0x0000000b1b268223 */ /* 0x000fe40000010826 */
[----:B------:R-:W-:Y:S02]  /*4d70*/  @!P0 FFMA.FTZ R3, R21, R22, R3 ;  /* 0x0000001615038223 */ /* 0x000fe40000010003 */
[----:B------:R-:W-:Y:S01]  /*4d80*/  @!P0 FFMA.FTZ R40, R29, R10, -R37 ;  /* 0x0000000a1d288223 */ /* 0x000fe20000010825 */
[----:B------:R-:W-:Y:S01]  /*4d90*/  @!P0 F2FP.BF16.PACK_AB R37, R44, R45 ;  /* 0x0000002d2c25823e */ /* 0x000fe200000010ff */
[----:B------:R-:W-:Y:S01]  /*4da0*/  @!P0 FFMA.FTZ R39, R31, R9, -R36 ;  /* 0x000000091f278223 */ /* 0x000fe20000010824 */
[----:B------:R-:W-:Y:S01]  /*4db0*/  @!P0 F2FP.BF16.PACK_AB R36, R42, R43 ;  /* 0x0000002b2a24823e */ /* 0x000fe200000010ff */
[----:B------:R-:W-:Y:S02]  /*4dc0*/  @!P0 FMUL.FTZ R6, R6, R11 ;  /* 0x0000000b06068220 */ /* 0x000fe40000410000 */
[----:B------:R-:W-:Y:S01]  /*4dd0*/  @!P0 FFMA.FTZ R4, R20, R23, R4 ;  /* 0x0000001714048223 */ /* 0x000fe20000010004 */
[----:B------:R-:W-:Y:S01]  /*4de0*/  @!P0 MOV R32, R36 ;  /* 0x0000002400208202 */ /* 0x000fe20000000f00 */
[----:B------:R-:W-:Y:S01]  /*4df0*/  @!P0 FMUL.FTZ R7, R7, R10 ;  /* 0x0000000a07078220 */ /* 0x000fe20000410000 */
[----:B------:R-:W-:Y:S01]  /*4e00*/  @!P0 F2FP.BF16.PACK_AB R10, R38, R41 ;  /* 0x00000029260a823e */ /* 0x000fe200000010ff */
[----:B------:R-:W-:Y:S01]  /*4e10*/  @!P0 FFMA.FTZ R5, R24, R25, R5 ;  /* 0x0000001918058223 */ /* 0x000fe20000010005 */
[----:B------:R-:W-:Y:S01]  /*4e20*/  @!P0 F2FP.BF16.PACK_AB R11, R39, R40 ;  /* 0x00000028270b823e */ /* 0x000fe200000010ff */
[----:B------:R-:W-:Y:S01]  /*4e30*/  @!P0 FMUL.FTZ R8, R8, R9 ;  /* 0x0000000908088220 */ /* 0x000fe20000410000 */
[----:B------:R-:W-:Y:S01]  /*4e40*/  @!P0 F2FP.BF16.PACK_AB R9, R2, R0 ;  /* 0x000000000209823e */ /* 0x000fe200000010ff */
[----:B------:R-:W-:Y:S01]  /*4e50*/  @!P0 FFMA.FTZ R6, R26, R27, R6 ;  /* 0x0000001b1a068223 */ /* 0x000fe20000010006 */
[----:B------:R-:W-:Y:S01]  /*4e60*/  @!P0 MOV R35, R11 ;  /* 0x0000000b00238202 */ /* 0x000fe20000000f00 */
[----:B------:R-:W-:Y:S01]  /*4e70*/  @!P0 FFMA.FTZ R7, R28, R29, R7 ;  /* 0x0000001d1c078223 */ /* 0x000fe20000010007 */
[----:B------:R-:W-:Y:S01]  /*4e80*/  @!P0 F2FP.BF16.PACK_AB R3, R4, R3 ;  /* 0x000000030403823e */ /* 0x000fe200000010ff */
[----:B------:R-:W-:Y:S01]  /*4e90*/  @!P0 IMAD.MOV.U32 R33, RZ, RZ, R37 ;  /* 0x000000ffff218224 */ /* 0x000fe200078e0025 */
[----:B------:R-:W-:Y:S01]  /*4ea0*/  @!P0 F2FP.BF16.PACK_AB R2, R6, R5 ;  /* 0x000000050602823e */ /* 0x000fe200000010ff */
[----:B------:R-:W-:Y:S02]  /*4eb0*/  @!P0 IMAD.MOV.U32 R34, RZ, RZ, R10 ;  /* 0x000000ffff228224 */ /* 0x000fe400078e000a */
[----:B------:R-:W-:Y:S01]  /*4ec0*/  @!P0 FFMA.FTZ R8, R30, R31, R8 ;  /* 0x0000001f1e088223 */ /* 0x000fe20000010008 */
[----:B------:R-:W-:Y:S01]  /*4ed0*/  @!P0 MOV R14, R2 ;  /* 0x00000002000e8202 */ /* 0x000fe20000000f00 */
[----:B------:R-:W-:Y:S01]  /*4ee0*/  @!P0 IMAD.MOV.U32 R12, RZ, RZ, R9 ;  /* 0x000000ffff0c8224 */ /* 0x000fe200078e0009 */
[----:B------:R1:W-:Y:S01]  /*4ef0*/  STG.E.128 [R48.64], R32 ;  /* 0x0000002030007986 */ /* 0x0003e2000c101d06 */
[----:B------:R-:W-:Y:S01]  /*4f00*/  @!P0 IMAD.MOV.U32 R13, RZ, RZ, R3 ;  /* 0x000000ffff0d8224 */ /* 0x000fe200078e0003 */
[----:B------:R-:W-:Y:S05]  /*4f10*/  @!P0 F2FP.BF16.PACK_AB R0, R8, R7 ;  /* 0x000000070800823e */ /* 0x000fea00000010ff */
[----:B------:R-:W-:Y:S01]  /*4f20*/  @!P0 IMAD.MOV.U32 R15, RZ, RZ, R0 ;  /* 0x000000ffff0f8224 */ /* 0x000fe200078e0000 */
[----:B------:R-:W-:Y:S11]  /*4f30*/  ISETP.GE.AND P0, PT, R66, c[0x0][0x1d4], PT ;  /* 0x0000750042007a0c */ /* 0x000ff60003f06270 */
[----:B------:R-:W-:Y:S02]  /*4f40*/  @!UPT UIADD3 URZ, URZ, URZ, URZ ;  /* 0x0000003f3f3ff290 */ /* 0x000fe4000fffe03f */
[----:B------:R-:W-:-:S05]  /*4f50*/  @P0 BRA `(.L_x_145) ;  /* 0x000001b000000947 */ /* 0x000fca0003800000 */
[----:B------:R-:W-:Y:S04]  /*4f60*/  IADD3 R0, P1, P0, R62, R58, R66 ;  /* 0x0000003a3e007210 */ /* 0x000fe8000783e042 */
[----:B------:R-:W-:Y:S02]  /*4f70*/  IADD3.X R3, R61, R57, R87, P1, P0 ;  /* 0x000000393d037210 */ /* 0x000fe40000fe0457 */
[C---:B------:R-:W-:Y:S04]  /*4f80*/  LEA R2, P0, R0.reuse, c[0x0][0x1c8], 0x1 ;  /* 0x0000720000027a11 */ /* 0x040fe800078008ff */
[----:B------:R-:W-:Y:S05]  /*4f90*/  LEA.HI.X R3, R0, c[0x0][0x1cc], R3, 0x1, P0 ;  /* 0x0000730000037a11 */ /* 0x000fea00000f0c03 */
[----:B------:R2:W-:Y:S01]  /*4fa0*/  STG.E.128 [R2.64], R12 ;  /* 0x0000000c02007986 */ /* 0x0005e2000c101d06 */
[----:B------:R-:W-:-:S05]  /*4fb0*/  BRA `(.L_x_145) ;  /* 0x0000015000007947 */ /* 0x000fca0003800000 */
.L_x_141:
[----:B------:R-:W-:Y:S05]  /*4fc0*/  IMAD R0, R46, -0x20, R64 ;  /* 0xffffffe02e007824 */ /* 0x000fea00078e0240 */
[----:B------:R-:W-:Y:S04]  /*4fd0*/  IMNMX R0, R0, 0x20, PT ;  /* 0x0000002000007817 */ /* 0x000fe80003800200 */
[----:B------:R-:W-:Y:S11]  /*4fe0*/  ISETP.GE.AND P0, PT, R193, R0, PT ;  /* 0x00000000c100720c */ /* 0x000ff60003f06270 */
[----:B------:R-:W-:Y:S02]  /*4ff0*/  @!UPT UIADD3 URZ, URZ, URZ, URZ ;  /* 0x0000003f3f3ff290 */ /* 0x000fe4000fffe03f */
[----:B------:R-:W-:-:S05]  /*5000*/  @P0 BRA `(.L_x_145) ;  /* 0x0000010000000947 */ /* 0x000fca0003800000 */
[----:B------:R-:W-:Y:S11]  /*5010*/  ISETP.GE.AND P0, PT, R132, c[0x0][0x1d4], PT ;  /* 0x0000750084007a0c */ /* 0x000ff60003f06270 */
[----:B------:R-:W-:Y:S02]  /*5020*/  @!UPT UIADD3 URZ, URZ, URZ, URZ ;  /* 0x0000003f3f3ff290 */ /* 0x000fe4000fffe03f */
[----:B------:R-:W1:Y:S04]  /*5030*/  @!P0 LDS.128 R8, [R185+0xc080] ;  /* 0x00c08000b9088984 */ /* 0x000e680000000c00 */
[----:B-1----:R-:W-:Y:S01]  /*5040*/  @!P0 STG.E.128 [R36.64], R8 ;  /* 0x0000000824008986 */ /* 0x002fe2000c101d06 */
[----:B------:R-:W-:Y:S11]  /*5050*/  ISETP.GE.AND P0, PT, R134, c[0x0][0x1d4], PT ;  /* 0x0000750086007a0c */ /* 0x000ff60003f06270 */
[----:B------:R-:W-:Y:S02]  /*5060*/  @!UPT UIADD3 URZ, URZ, URZ, URZ ;  /* 0x0000003f3f3ff290 */ /* 0x000fe4000fffe03f */
[----:B------:R-:W1:Y:S04]  /*5070*/  @!P0 LDS.128 R4, [R185+0xd080] ;  /* 0x00d08000b9048984 */ /* 0x000e680000000c00 */
[----:B-1----:R-:W-:Y:S01]  /*5080*/  @!P0 STG.E.128 [R36.64+0x80], R4 ;  /* 0x0000800424008986 */ /* 0x002fe2000c101d06 */
[----:B------:R-:W-:Y:S11]  /*5090*/  ISETP.GE.AND P0, PT, R191, c[0x0][0x1d4], PT ;  /* 0x00007500bf007a0c */ /* 0x000ff60003f06270 */
[----:B------:R-:W-:Y:S02]  /*50a0*/  @!UPT UIADD3 URZ, URZ, URZ, URZ ;  /* 0x0000003f3f3ff290 */ /* 0x000fe4000fffe03f */
[----:B------:R-:W1:Y:S04]  /*50b0*/  @!P0 LDS.128 R4, [R185+0xe080] ;  /* 0x00e08000b9048984 */ /* 0x000e680000000c00 */
[----:B-1----:R-:W-:Y:S01]  /*50c0*/  @!P0 STG.E.128 [R36.64+0x100], R4 ;  /* 0x0001000424008986 */ /* 0x002fe2000c101d06 */
[----:B------:R-:W-:Y:S11]  /*50d0*/  ISETP.GE.AND P0, PT, R192, c[0x0][0x1d4], PT ;  /* 0x00007500c0007a0c */ /* 0x000ff60003f06270 */
[----:B------:R-:W-:Y:S02]  /*50e0*/  @!UPT UIADD3 URZ, URZ, URZ, URZ ;  /* 0x0000003f3f3ff290 */ /* 0x000fe4000fffe03f */
[----:B------:R-:W1:Y:S04]  /*50f0*/  @!P0 LDS.128 R4, [R185+0xf080] ;  /* 0x00f08000b9048984 */ /* 0x000e680000000c00 */
[----:B-1----:R1:W-:Y:S02]  /*5100*/  @!P0 STG.E.128 [R36.64+0x180], R4 ;  /* 0x0001800424008986 */ /* 0x0023e4000c101d06 */
.L_x_145:
[----:B------:R-:W-:Y:S05]  /*5110*/  BSYNC B1 ;  /* 0x0000000000017941 */ /* 0x000fea0003800000 */
.L_x_140:
[----:B-1---5:R-:W-:Y:S01]  /*5120*/  IMAD.SHL.U32 R6, R46, 0x20, RZ ;  /* 0x000000202e067824 */ /* 0x022fe200078e00ff */
[----:B------:R-:W-:Y:S03]  /*5130*/  BSSY B0, `(.L_x_156) ;  /* 0x0000036000007945 */ /* 0x000fe60003800000 */
[----:B------:R-:W-:Y:S05]  /*5140*/  IMAD.IADD R0, R102, 0x1, -R6 ;  /* 0x0000000166007824 */ /* 0x000fea00078e0a06 */
[----:B------:R-:W-:Y:S11]  /*5150*/  ISETP.GE.AND P0, PT, R0, 0x1, PT ;  /* 0x000000010000780c */ /* 0x000ff60003f06270 */
[----:B------:R-:W-:Y:S02]  /*5160*/  @!UPT UIADD3 URZ, URZ, URZ, URZ ;  /* 0x0000003f3f3ff290 */ /* 0x000fe4000fffe03f */
[C---:B------:R-:W-:Y:S02]  /*5170*/  @P0 LEA R0, P1, R46.reuse, R103, 0x5 ;  /* 0x000000672e000211 */ /* 0x040fe400078228ff */
[----:B--2---:R-:W-:Y:S02]  /*5180*/  @P0 MOV R3, R98 ;  /* 0x0000006200030202 */ /* 0x004fe40000000f00 */
[----:B------:R-:W-:Y:S05]  /*5190*/  @P0 LEA.HI.X R2, R46, R106, R60, 0x5, P1 ;  /* 0x0000006a2e020211 */ /* 0x000fea00008f2c3c */
[----:B------:R-:W-:Y:S02]  /*51a0*/  @P0 IMAD R4, R2, c[0x0][0x258], RZ ;  /* 0x0000960002040a24 */ /* 0x000fe400078e02ff */
[----:B------:R-:W-:Y:S04]  /*51b0*/  @P0 IMAD.MOV.U32 R2, RZ, RZ, R82 ;  /* 0x000000ffff020224 */ /* 0x000fe800078e0052 */
[C---:B------:R-:W-:Y:S04]  /*51c0*/  @P0 IMAD.WIDE.U32 R2, R0.reuse, c[0x0][0x258], R2 ;  /* 0x0000960000020a25 */ /* 0x040fe800078e0002 */
[----:B------:R-:W-:Y:S01]  /*51d0*/  @P0 IMAD R0, R0, c[0x0][0x25c], R4 ;  /* 0x0000970000000a24 */ /* 0x000fe200078e0204 */
[C---:B------:R-:W-:Y:S03]  /*51e0*/  @P0 LEA R4, P1, R2.reuse, c[0x0][0x250], 0x1 ;  /* 0x0000940002040a11 */ /* 0x040fe600078208ff */
[----:B------:R-:W-:Y:S05]  /*51f0*/  @P0 IMAD.IADD R0, R3, 0x1, R0 ;  /* 0x0000000103000824 */ /* 0x000fea00078e0200 */
[----:B------:R-:W-:Y:S02]  /*5200*/  @P0 LEA.HI.X R5, R2, c[0x0][0x254], R0, 0x1, P1 ;  /* 0x0000950002050a11 */ /* 0x000fe400008f0c00 */
[----:B------:R-:W-:Y:S03]  /*5210*/  IADD3 R0, -R6, R64, RZ ;  /* 0x0000004006007210 */ /* 0x000fe60007ffe1ff */
[----:B------:R-:W-:Y:S01]  /*5220*/  @!PT LDS RZ, [RZ] ;  /* 0x00000000fffff984 */ /* 0x000fe20000000800 */
[----:B------:R-:W-:Y:S01]  /*5230*/  @!PT LDS RZ, [RZ] ;  /* 0x00000000fffff984 */ /* 0x000fe20000000800 */
[----:B------:R-:W-:Y:S01]  /*5240*/  @!PT LDS RZ, [RZ] ;  /* 0x00000000fffff984 */ /* 0x000fe20000000800 */
[----:B------:R1:W-:Y:S01]  /*5250*/  @P0 LDGSTS.E.BYPASS.LTC128B.128 [R185+0x8080], [R4.64], !P6 ;  /* 0x0808000004b90fae */ /* 0x0003e2000f101d46 */
[----:B------:R-:W-:Y:S03]  /*5260*/  IMNMX R0, R0, 0x20, PT ;  /* 0x0000002000007817 */ /* 0x000fe60003800200 */
[----:B------:R1:W-:Y:S04]  /*5270*/  @P0 LDGSTS.E.BYPASS.LTC128B.128 [R185+0x9080], [R4.64+0x80], !P5 ;  /* 0x0908008004b90fae */ /* 0x0003e8000e901d46 */
[----:B------:R1:W-:Y:S04]  /*5280*/  @P0 LDGSTS.E.BYPASS.LTC128B.128 [R185+0xa080], [R4.64+0x100], !P4 ;  /* 0x0a08010004b90fae */ /* 0x0003e8000e101d46 */
[----:B------:R1:W-:Y:S01]  /*5290*/  @P0 LDGSTS.E.BYPASS.LTC128B.128 [R185+0xb080], [R4.64+0x180], !P3 ;  /* 0x0b08018004b90fae */ /* 0x0003e2000d901d46 */
[----:B------:R-:W-:Y:S03]  /*52a0*/  ISETP.GE.AND P0, PT, R193, R0, PT ;  /* 0x00000000c100720c */ /* 0x000fe60003f06270 */
[----:B------:R-:W0:Y:S01]  /*52b0*/  LDGDEPBAR ;  /* 0x00000000000079af */ /* 0x000e220000000000 */
[----:B------:R-:W-:Y:S04]  /*52c0*/  DEPBAR.LE SB0, 0x0 ;  /* 0x000080000000791a */ /* 0x000fe80000000000 */
[----:B------:R-:W-:Y:S06]  /*52d0*/  BAR.SYNC.DEFER_BLOCKING 0x0 ;  /* 0x0000000000007b1d */ /* 0x000fec0000010000 */
[----:B------:R-:W-:-:S05]  /*52e0*/  @P0 BRA `(.L_x_157) ;  /* 0x000001a000000947 */ /* 0x000fca0003800000 */
[C---:B-1----:R-:W-:Y:S01]  /*52f0*/  LEA R0, P0, R46.reuse, R108, 0x5 ;  /* 0x0000006c2e007211 */ /* 0x042fe200078028ff */
[----:B------:R-:W-:Y:S02]  /*5300*/  IMAD.MOV.U32 R4, RZ, RZ, R80 ;  /* 0x000000ffff047224 */ /* 0x000fe400078e0050 */
[----:B------:R-:W-:Y:S01]  /*5310*/  IMAD.MOV.U32 R5, RZ, RZ, R97 ;  /* 0x000000ffff057224 */ /* 0x000fe200078e0061 */
[----:B------:R-:W-:Y:S03]  /*5320*/  LEA.HI.X R2, R46, R107, R60, 0x5, P0 ;  /* 0x0000006b2e027211 */ /* 0x000fe600000f2c3c */
[----:B------:R-:W-:Y:S04]  /*5330*/  IMAD.WIDE.U32 R4, R0, c[0x0][0x208], R4 ;  /* 0x0000820000047a25 */ /* 0x000fe800078e0004 */
[----:B------:R-:W-:Y:S04]  /*5340*/  IMAD R2, R2, c[0x0][0x208], RZ ;  /* 0x0000820002027a24 */ /* 0x000fe800078e02ff */
[----:B------:R-:W-:Y:S01]  /*5350*/  IMAD R0, R0, c[0x0][0x20c], R2 ;  /* 0x0000830000007a24 */ /* 0x000fe200078e0202 */
[C---:B------:R-:W-:Y:S03]  /*5360*/  LEA R2, P0, R4.reuse, c[0x0][0x1f8], 0x1 ;  /* 0x00007e0004027a11 */ /* 0x040fe600078008ff */
[----:B------:R-:W-:Y:S05]  /*5370*/  IMAD.IADD R0, R5, 0x1, R0 ;  /* 0x0000000105007824 */ /* 0x000fea00078e0200 */
[----:B------:R-:W-:Y:S02]  /*5380*/  LEA.HI.X R3, R4, c[0x0][0x1fc], R0, 0x1, P0 ;  /* 0x00007f0004037a11 */ /* 0x000fe400000f0c00 */
        /* <DEDUP_REMOVED lines=16> */
.L_x_157:
[----:B-1----:R-:W-:Y:S05]  /*5490*/  BSYNC B0 ;  /* 0x0000000000007941 */ /* 0x002fea0003800000 */
.L_x_156:
[C---:B------:R-:W-:Y:S02]  /*54a0*/  ISETP.GT.AND P0, PT, R46.reuse, R105, PT ;  /* 0x000000692e00720c */ /* 0x040fe40003f04270 */
[----:B------:R-:W-:Y:S11]  /*54b0*/  IADD3 R46, R46, -0x1, RZ ;  /* 0xffffffff2e2e7810 */ /* 0x000ff60007ffe0ff */
[----:B------:R-:W-:Y:S01]  /*54c0*/  @P0 SHF.R.S32.HI R4, RZ, 0x1f, R46 ;  /* 0x0000001fff040819 */ /* 0x000fe2000001142e */
[----:B------:R-:W-:Y:S01]  /*54d0*/  @P0 IMAD R0, R120, R46, RZ ;  /* 0x0000002e78000224 */ /* 0x000fe200078e02ff */
[----:B------:R-:W-:Y:S01]  /*54e0*/  @P0 MOV R3, R69 ;  /* 0x0000004500030202 */ /* 0x000fe20000000f00 */
[----:B------:R-:W-:Y:S02]  /*54f0*/  @P0 IMAD.MOV.U32 R2, RZ, RZ, R78 ;  /* 0x000000ffff020224 */ /* 0x000fe400078e004e */
[-C--:B------:R-:W-:Y:S02]  /*5500*/  @P0 IMAD R0, R4, R124.reuse, R0 ;  /* 0x0000007c04000224 */ /* 0x080fe400078e0200 */
[----:B------:R-:W-:Y:S04]  /*5510*/  @P0 IMAD.WIDE.U32 R2, R46, R124, R2 ;  /* 0x0000007c2e020225 */ /* 0x000fe800078e0002 */
[----:B------:R-:W-:Y:S01]  /*5520*/  @P0 IMAD.IADD R0, R3, 0x1, R0 ;  /* 0x0000000103000824 */ /* 0x000fe200078e0200 */
[C---:B------:R-:W-:Y:S04]  /*5530*/  @P0 LEA R4, P1, R2.reuse, c[0x0][0x220], 0x1 ;  /* 0x0000880002040a11 */ /* 0x040fe800078208ff */
[----:B------:R-:W-:Y:S05]  /*5540*/  @P0 LEA.HI.X R5, R2, c[0x0][0x224], R0, 0x1, P1 ;  /* 0x0000890002050a11 */ /* 0x000fea00008f0c00 */
[----:B------:R-:W-:Y:S01]  /*5550*/  @!PT LDS RZ, [RZ] ;  /* 0x00000000fffff984 */ /* 0x000fe20000000800 */
[----:B------:R-:W-:Y:S01]  /*5560*/  @!PT LDS RZ, [RZ] ;  /* 0x00000000fffff984 */ /* 0x000fe20000000800 */
[----:B------:R-:W-:Y:S01]  /*5570*/  @!PT LDS RZ, [RZ] ;  /* 0x00000000fffff984 */ /* 0x000fe20000000800 */
[----:B------:R1:W-:Y:S04]  /*5580*/  @P0 LDGSTS.E.BYPASS.LTC128B.128 [R185+0xc080], [R4.64], !P6 ;  /* 0x0c08000004b90fae */ /* 0x0003e8000f101d46 */
[----:B------:R1:W-:Y:S04]  /*5590*/  @P0 LDGSTS.E.BYPASS.LTC128B.128 [R185+0xd080], [R4.64+0x80], !P5 ;  /* 0x0d08008004b90fae */ /* 0x0003e8000e901d46 */
[----:B------:R1:W-:Y:S04]  /*55a0*/  @P0 LDGSTS.E.BYPASS.LTC128B.128 [R185+0xe080], [R4.64+0x100], !P4 ;  /* 0x0e08010004b90fae */ /* 0x0003e8000e101d46 */
[----:B------:R1:W-:Y:S04]  /*55b0*/  @P0 LDGSTS.E.BYPASS.LTC128B.128 [R185+0xf080], [R4.64+0x180], !P3 ;  /* 0x0f08018004b90fae */ /* 0x0003e8000d901d46 */
[----:B------:R-:W0:Y:S01]  /*55c0*/  LDGDEPBAR ;  /* 0x00000000000079af */ /* 0x000e220000000000 */
[----:B------:R-:W-:-:S05]  /*55d0*/  @P0 BRA `(.L_x_158) ;  /* 0xffffd40000000947 */ /* 0x000fca000383ffff */
[----:B------:R-:W-:Y:S01]  /*55e0*/  WARPSYNC 0xffffffff ;  /* 0xffffffff00007948 */ /* 0x000fe20003800000 */
[----:B------:R-:W-:Y:S06]  /*55f0*/  BAR.SYNC.DEFER_BLOCKING 0x0 ;  /* 0x0000000000007b1d */ /* 0x000fec0000010000 */
.L_x_139:
[----:B------:R-:W-:Y:S01]  /*5600*/  ISETP.GE.AND P0, PT, R130, 0x1, PT ;  /* 0x000000018200780c */ /* 0x000fe20003f06270 */
[----:B------:R-:W-:Y:S01]  /*5610*/  BSSY B0, `(.L_x_159) ;  /* 0x0000021000007945 */ /* 0x000fe20003800000 */
[----:B------:R-:W-:Y:S01]  /*5620*/  IMAD.IADD R9, R113, 0x1, R116 ;  /* 0x0000000171097824 */ /* 0x000fe200078e0274 */
[----:B------:R-:W-:-:S10]  /*5630*/  MOV R0, RZ ;  /* 0x000000ff00007202 */ /* 0x000fd40000000f00 */
[----:B------:R-:W-:Y:S05]  /*5640*/  @!P0 BRA `(.L_x_160) ;  /* 0x000001d000008947 */ /* 0x000fea0003800000 */
[----:B------:R-:W-:Y:S02]  /*5650*/  IABS R0, R109 ;  /* 0x0000006d00007213 */ /* 0x000fe40000000000 */
[----:B-1----:R-:W-:-:S03]  /*5660*/  IADD3 R5, R112, -0x1, R109 ;  /* 0xffffffff70057810 */ /* 0x002fc60007ffe06d */
        /* <DEDUP_REMOVED lines=27> */
.L_x_160:
[----:B------:R-:W-:Y:S05]  /*5820*/  BSYNC B0 ;  /* 0x0000000000007941 */ /* 0x000fea0003800000 */
.L_x_159:
[----:B------:R-:W-:Y:S01]  /*5830*/  IMAD R214, R235, R0, RZ ;  /* 0x00000000ebd67224 */ /* 0x000fe200078e02ff */
[----:B------:R-:W-:Y:S01]  /*5840*/  MOV R20, RZ ;  /* 0x000000ff00147202 */ /* 0x000fe20000000f00 */
[----:B------:R-:W-:Y:S01]  /*5850*/  IMAD.MOV.U32 R136, RZ, RZ, RZ ;  /* 0x000000ffff887224 */ /* 0x000fe200078e00ff */
[----:B------:R-:W-:Y:S01]  /*5860*/  CS2R R98, SRZ ;  /* 0x0000000000627805 */ /* 0x000fe2000001ff00 */
[--C-:B------:R-:W-:Y:S01]  /*5870*/  IMAD.IADD R2, R214, 0x1, R0.reuse ;  /* 0x00000001d6027824 */ /* 0x100fe200078e0200 */
[----:B------:R-:W-:Y:S01]  /*5880*/  PRMT R0, RZ, 0x7610, R0 ;  /* 0x00007610ff007816 */ /* 0x000fe20000000000 */
        /* <DEDUP_REMOVED lines=66> */
[----:B------:R-:W-:-:S04]  /*5cb0*/  ISETP.NE.U32.AND P0, PT, RZ, c[0x0][0x340], PT ;  /* 0x0000d000ff007a0c */ /* 0x000fc80003f05070 */
[----:B------:R-:W-:-:S13]  /*5cc0*/  ISETP.NE.AND.EX P0, PT, RZ, c[0x0][0x344], PT, P0 ;  /* 0x0000d100ff007a0c */ /* 0x000fda0003f05300 */
[----:B------:R-:W-:-:S04]  /*5cd0*/  @P0 IMAD.MOV.U32 R2, RZ, RZ, 0x4 ;  /* 0x00000004ff020424 */ /* 0x000fc800078e00ff */
[----:B------:R-:W-:-:S05]  /*5ce0*/  @P0 IMAD.WIDE R2, R209, R2, c[0x0][0x340] ;  /* 0x0000d000d1020625 */ /* 0x000fca00078e0202 */
[----:B------:R2:W3:Y:S01]  /*5cf0*/  @P0 LDG.E R17, [R2.64] ;  /* 0x0000000602110981 */ /* 0x0004e2000c1e1900 */
[----:B------:R-:W-:Y:S01]  /*5d00*/  SHF.R.S32.HI R0, RZ, 0x1f, R115 ;  /* 0x0000001fff007819 */ /* 0x000fe20000011473 */
[----:B-1----:R-:W-:Y:S01]  /*5d10*/  IMAD.MOV.U32 R4, RZ, RZ, c[0x0][0x2c4] ;  /* 0x0000b100ff047624 */ /* 0x002fe200078e00ff */
[----:B------:R-:W-:Y:S01]  /*5d20*/  ISETP.NE.U32.AND P2, PT, RZ, c[0x0][0x348], PT ;  /* 0x0000d200ff007a0c */ /* 0x000fe20003f45070 */
[----:B------:R-:W-:Y:S01]  /*5d30*/  IMAD.MOV.U32 R12, RZ, RZ, R132 ;  /* 0x000000ffff0c7224 */ /* 0x000fe200078e0084 */
[----:B------:R-:W-:Y:S01]  /*5d40*/  ISETP.GE.AND P5, PT, R134, c[0x0][0x1d4], PT ;  /* 0x0000750086007a0c */ /* 0x000fe20003fa6270 */
[----:B------:R-:W-:Y:S01]  /*5d50*/  IMAD R0, R0, c[0x0][0x178], RZ ;  /* 0x00005e0000007a24 */ /* 0x000fe200078e02ff */
[----:B------:R-:W-:Y:S02]  /*5d60*/  ISETP.NE.AND P3, PT, R4, 0x1, PT ;  /* 0x000000010400780c */ /* 0x000fe40003f65270 */
[----:B------:R-:W-:Y:S01]  /*5d70*/  ISETP.NE.AND.EX P2, PT, RZ, c[0x0][0x34c], PT, P2 ;  /* 0x0000d300ff007a0c */ /* 0x000fe20003f45320 */
[----:B------:R-:W-:Y:S01]  /*5d80*/  IMAD R0, R115, c[0x0][0x17c], R0 ;  /* 0x00005f0073007a24 */ /* 0x000fe200078e0200 */
[----:B------:R-:W-:-:S02]  /*5d90*/  SHF.R.S32.HI R6, RZ, 0x1f, R193 ;  /* 0x0000001fff067819 */ /* 0x000fc400000114c1 */
[----:B------:R-:W-:Y:S02]  /*5da0*/  SEL R7, R224, RZ, !P2 ;  /* 0x000000ffe0077207 */ /* 0x000fe40005000000 */
[----:B------:R-:W-:Y:S02]  /*5db0*/  IADD3 R4, P1, R193, R9, RZ ;  /* 0x00000009c1047210 */ /* 0x000fe40007f3e0ff */
[----:B------:R-:W-:Y:S01]  /*5dc0*/  ISETP.GE.AND P4, PT, R132, c[0x0][0x1d4], PT ;  /* 0x0000750084007a0c */ /* 0x000fe20003f86270 */
[----:B------:R-:W-:Y:S01]  /*5dd0*/  IMAD R7, R7, c[0x0][0x1c0], RZ ;  /* 0x0000700007077a24 */ /* 0x000fe200078e02ff */
[----:B------:R-:W-:Y:S02]  /*5de0*/  LOP3.LUT R222, R222, 0xfffffffb, RZ, 0xc0, !PT ;  /* 0xfffffffbdede7812 */ /* 0x000fe400078ec0ff */
[----:B------:R-:W-:Y:S02]  /*5df0*/  LEA.HI.X.SX32 R6, R9, R6, 0x1, P1 ;  /* 0x0000000609067211 */ /* 0x000fe400008f0eff */
[----:B------:R-:W-:Y:S01]  /*5e00*/  @P5 LOP3.LUT R222, R222, 0x4, RZ, 0xfc, !PT ;  /* 0x00000004dede5812 */ /* 0x000fe200078efcff */
[----:B--2---:R-:W-:Y:S01]  /*5e10*/  IMAD.WIDE.U32 R2, R115, c[0x0][0x178], RZ ;  /* 0x00005e0073027a25 */ /* 0x004fe200078e00ff */
[----:B------:R-:W-:-:S02]  /*5e20*/  SEL R11, RZ, 0xffffffff, P5 ;  /* 0xffffffffff0b7807 */ /* 0x000fc40002800000 */
[----:B------:R-:W-:Y:S01]  /*5e30*/  LOP3.LUT R222, R222, 0xfffffff7, RZ, 0xc0, !PT ;  /* 0xfffffff7dede7812 */ /* 0x000fe200078ec0ff */
[----:B------:R-:W-:Y:S01]  /*5e40*/  IMAD.IADD R3, R3, 0x1, R0 ;  /* 0x0000000103037824 */ /* 0x000fe200078e0200 */
[----:B------:R-:W-:Y:S01]  /*5e50*/  LEA R0, R219, R193, 0x5 ;  /* 0x000000c1db007211 */ /* 0x000fe200078e28ff */
[----:B------:R-:W-:Y:S01]  /*5e60*/  IMAD R14, R6, c[0x0][0x208], RZ ;  /* 0x00008200060e7a24 */ /* 0x000fe200078e02ff */
[----:B------:R-:W-:Y:S01]  /*5e70*/  SHF.R.S32.HI R13, RZ, 0x1f, R132 ;  /* 0x0000001fff0d7819 */ /* 0x000fe20000011484 */
[----:B------:R-:W-:Y:S01]  /*5e80*/  IMAD.WIDE.U32 R2, R220, c[0x0][0x1b8], R2 ;  /* 0x00006e00dc027a25 */ /* 0x000fe200078e0002 */
[----:B------:R-:W-:Y:S02]  /*5e90*/  SHF.L.U32 R19, R11, 0x1, RZ ;  /* 0x000000010b137819 */ /* 0x000fe400000006ff */
[----:B------:R-:W-:Y:S01]  /*5ea0*/  @P4 LOP3.LUT R222, R222, 0x8, RZ, 0xfc, !PT ;  /* 0x00000008dede4812 */ /* 0x000fe200078efcff */
[----:B------:R-:W-:Y:S01]  /*5eb0*/  IMAD R10, R213, 0x80, R0 ;  /* 0x00000080d50a7824 */ /* 0x000fe200078e0200 */
[----:B------:R-:W-:Y:S01]  /*5ec0*/  ISETP.GE.AND P1, PT, R192, c[0x0][0x1d4], PT ;  /* 0x00007500c0007a0c */ /* 0x000fe20003f26270 */
[----:B------:R-:W-:Y:S01]  /*5ed0*/  IMAD R3, R220, c[0x0][0x1bc], R3 ;  /* 0x00006f00dc037a24 */ /* 0x000fe200078e0203 */
[----:B------:R-:W-:Y:S01]  /*5ee0*/  LOP3.LUT R222, R222, 0xfffffffd, RZ, 0xc0, !PT ;  /* 0xfffffffddede7812 */ /* 0x000fe200078ec0ff */
[----:B------:R-:W-:Y:S01]  /*5ef0*/  @P3 IMAD.HI.U32 R5, R10, c[0x0][0x2c8], RZ ;  /* 0x0000b2000a053a27 */ /* 0x000fe200078e00ff */
[----:B------:R-:W-:-:S02]  /*5f00*/  SEL R15, RZ, 0x1, P4 ;  /* 0x00000001ff0f7807 */ /* 0x000fc40002000000 */
[----:B------:R-:W-:Y:S01]  /*5f10*/  ISETP.GE.AND P5, PT, R132, c[0x0][0x198], PT ;  /* 0x0000660084007a0c */ /* 0x000fe20003fa6270 */
[----:B------:R-:W-:Y:S01]  /*5f20*/  IMAD.MOV.U32 R0, RZ, RZ, R10 ;  /* 0x000000ffff007224 */ /* 0x000fe200078e000a */
[----:B------:R-:W-:Y:S01]  /*5f30*/  @P3 SHF.R.U32.HI R0, RZ, c[0x0][0x2cc], R5 ;  /* 0x0000b300ff003a19 */ /* 0x000fe20000011605 */
[----:B------:R-:W-:Y:S01]  /*5f40*/  IMAD.WIDE.U32 R8, R4, c[0x0][0x208], R12 ;  /* 0x0000820004087a25 */ /* 0x000fe200078e000c */
[----:B------:R-:W-:Y:S02]  /*5f50*/  SEL R5, R209, RZ, !P2 ;  /* 0x000000ffd1057207 */ /* 0x000fe40005000000 */
[----:B------:R-:W-:Y:S02]  /*5f60*/  ISETP.GE.AND P2, PT, R191, c[0x0][0x1d4], PT ;  /* 0x00007500bf007a0c */ /* 0x000fe40003f46270 */
[----:B------:R-:W-:Y:S01]  /*5f70*/  SHF.R.S32.HI R11, RZ, 0x1f, R0 ;  /* 0x0000001fff0b7819 */ /* 0x000fe20000011400 */
[----:B------:R-:W-:Y:S01]  /*5f80*/  IMAD R16, R5, c[0x0][0x1c4], R7 ;  /* 0x0000710005107a24 */ /* 0x000fe200078e0207 */
[----:B------:R-:W-:Y:S01]  /*5f90*/  LOP3.LUT R15, R19, 0x2, R15, 0xe2, !PT ;  /* 0x00000002130f7812 */ /* 0x000fe200078ee20f */
[----:B------:R-:W-:Y:S01]  /*5fa0*/  IMAD.WIDE.U32 R2, R5, c[0x0][0x1c0], R2 ;  /* 0x0000700005027a25 */ /* 0x000fe200078e0002 */
[----:B------:R-:W-:-:S02]  /*5fb0*/  ISETP.GE.AND P4, PT, R134, c[0x0][0x198], PT ;  /* 0x0000660086007a0c */ /* 0x000fc40003f86270 */
[----:B------:R-:W-:Y:S01]  /*5fc0*/  ISETP.GE.AND P3, PT, R191, c[0x0][0x198], PT ;  /* 0x00006600bf007a0c */ /* 0x000fe20003f66270 */
[----:B------:R-:W-:Y:S01]  /*5fd0*/  IMAD R5, R6, c[0x0][0x1e0], RZ ;  /* 0x0000780006057a24 */ /* 0x000fe200078e02ff */
[----:B------:R-:W-:Y:S01]  /*5fe0*/  IADD3 R61, R223, -0x1, RZ ;  /* 0xffffffffdf3d7810 */ /* 0x000fe20007ffe0ff */
[----:B------:R-:W-:Y:S02]  /*5ff0*/  IMAD.IADD R3, R3, 0x1, R16 ;  /* 0x0000000103037824 */ /* 0x000fe400078e0210 */
[----:B------:R-:W-:Y:S01]  /*6000*/  IMAD R18, R4, c[0x0][0x1e4], R5 ;  /* 0x0000790004127a24 */ /* 0x000fe200078e0205 */
[----:B------:R-:W-:Y:S01]  /*6010*/  @P2 LOP3.LUT R222, R222, 0x2, RZ, 0xfc, !PT ;  /* 0x00000002dede2812 */ /* 0x000fe200078efcff */
[----:B------:R-:W-:Y:S02]  /*6020*/  IMAD.MOV R5, RZ, RZ, -R0 ;  /* 0x000000ffff057224 */ /* 0x000fe400078e0a00 */
[----:B------:R-:W-:Y:S01]  /*6030*/  IMAD.WIDE.U32 R6, R4, c[0x0][0x1e0], R12 ;  /* 0x0000780004067a25 */ /* 0x000fe200078e000c */
[----:B------:R-:W-:-:S03]  /*6040*/  LOP3.LUT R222, R222, 0xfffffffe, RZ, 0xc0, !PT ;  /* 0xfffffffedede7812 */ /* 0x000fc600078ec0ff */
[----:B------:R-:W-:Y:S01]  /*6050*/  IMAD R16, R4, c[0x0][0x20c], R14 ;  /* 0x0000830004107a24 */ /* 0x000fe200078e020e */
[----:B------:R-:W-:Y:S01]  /*6060*/  IADD3 R7, R7, R18, RZ ;  /* 0x0000001207077210 */ /* 0x000fe20007ffe0ff */
[----:B------:R-:W-:Y:S01]  /*6070*/  IMAD R10, R5, c[0x0][0x2c4], R10 ;  /* 0x0000b100050a7a24 */ /* 0x000fe200078e020a */
[----:B------:R-:W-:Y:S01]  /*6080*/  @P1 LOP3.LUT R222, R222, 0x1, RZ, 0xfc, !PT ;  /* 0x00000001dede1812 */ /* 0x000fe200078efcff */
[----:B------:R-:W-:Y:S01]  /*6090*/  IMAD R4, R11, c[0x0][0x1b0], RZ ;  /* 0x00006c000b047a24 */ /* 0x000fe200078e02ff */
[----:B------:R-:W-:Y:S01]  /*60a0*/  SEL R11, RZ, 0x4, P2 ;  /* 0x00000004ff0b7807 */ /* 0x000fe20001000000 */
[----:B------:R-:W-:Y:S01]  /*60b0*/  IMAD.WIDE.U32 R2, R0, c[0x0][0x1b0], R2 ;  /* 0x00006c0000027a25 */ /* 0x000fe200078e0002 */
[----:B------:R-:W-:-:S03]  /*60c0*/  ISETP.GE.AND P2, PT, R192, c[0x0][0x198], PT ;  /* 0x00006600c0007a0c */ /* 0x000fc60003f46270 */
[----:B------:R-:W-:Y:S01]  /*60d0*/  IMAD R14, R0, c[0x0][0x1b4], R4 ;  /* 0x00006d00000e7a24 */ /* 0x000fe200078e0204 */
[----:B------:R-:W-:Y:S01]  /*60e0*/  SHF.R.S32.HI R0, RZ, 0x1f, R10 ;  /* 0x0000001fff007819 */ /* 0x000fe2000001140a */
[----:B------:R-:W-:Y:S01]  /*60f0*/  IMAD.IADD R5, R9, 0x1, R16 ;  /* 0x0000000109057824 */ /* 0x000fe200078e0210 */
[----:B------:R-:W-:Y:S01]  /*6100*/  SEL R4, RZ, 0x8, P1 ;  /* 0x00000008ff047807 */ /* 0x000fe20000800000 */
[----:B------:R-:W-:Y:S01]  /*6110*/  IMAD.IADD R3, R3, 0x1, R14 ;  /* 0x0000000103037824 */ /* 0x000fe200078e020e */
[----:B------:R-:W-:Y:S01]  /*6120*/  ISETP.NE.U32.AND P1, PT, RZ, c[0x0][0x350], PT ;  /* 0x0000d400ff007a0c */ /* 0x000fe20003f25070 */
[----:B------:R-:W-:Y:S01]  /*6130*/  IMAD R0, R0, c[0x0][0x1a8], RZ ;  /* 0x00006a0000007a24 */ /* 0x000fe200078e02ff */
[----:B------:R-:W-:Y:S01]  /*6140*/  LOP3.LUT R55, R4, R15, R11, 0xfe, !PT ;  /* 0x0000000f04377212 */ /* 0x000fe200078efe0b */
[----:B------:R-:W-:Y:S01]  /*6150*/  IMAD.WIDE.U32 R6, R220, c[0x0][0x1e8], R6 ;  /* 0x00007a00dc067a25 */ /* 0x000fe200078e0006 */
[----:B------:R-:W-:Y:S02]  /*6160*/  MOV R4, R8 ;  /* 0x0000000800047202 */ /* 0x000fe40000000f00 */
[----:B------:R-:W-:Y:S01]  /*6170*/  ISETP.NE.AND.EX P1, PT, RZ, c[0x0][0x354], PT, P1 ;  /* 0x0000d500ff007a0c */ /* 0x000fe20003f25310 */
[----:B------:R-:W-:-:S02]  /*6180*/  IMAD R11, R10, c[0x0][0x1ac], R0 ;  /* 0x00006b000a0b7a24 */ /* 0x000fc400078e0200 */
[----:B------:R-:W-:-:S04]  /*6190*/  IMAD.WIDE.U32 R8, R10, c[0x0][0x1a8], R2 ;  /* 0x00006a000a087a25 */ /* 0x000fc800078e0002 */
[----:B------:R-:W-:Y:S01]  /*61a0*/  IMAD.WIDE.U32 R2, R220, c[0x0][0x210], R4 ;  /* 0x00008400dc027a25 */ /* 0x000fe200078e0004 */
[----:B------:R-:W-:-:S03]  /*61b0*/  IADD3 R9, R9, R11, RZ ;  /* 0x0000000b09097210 */ /* 0x000fc60007ffe0ff */
[C---:B------:R-:W-:Y:S02]  /*61c0*/  IMAD R5, R220.reuse, c[0x0][0x1ec], R7 ;  /* 0x00007b00dc057a24 */ /* 0x040fe400078e0207 */
[----:B------:R-:W-:Y:S02]  /*61d0*/  IMAD R3, R220, c[0x0][0x214], R3 ;  /* 0x00008500dc037a24 */ /* 0x000fe400078e0203 */
[----:B------:R-:W-:Y:S02]  /*61e0*/  IMAD.MOV.U32 R4, RZ, RZ, R6 ;  /* 0x000000ffff047224 */ /* 0x000fe400078e0006 */
[----:B------:R-:W-:Y:S01]  /*61f0*/  IMAD R15, R213, 0x80, R193 ;  /* 0x00000080d50f7824 */ /* 0x000fe200078e02c1 */
[----:B---3--:R-:W-:Y:S01]  /*6200*/  @P0 SHF.R.S32.HI R0, RZ, 0x1f, R17 ;  /* 0x0000001fff000819 */ /* 0x008fe20000011411 */
[----:B------:R-:W-:Y:S02]  /*6210*/  @!P0 IMAD.MOV.U32 R0, RZ, RZ, R224 ;  /* 0x000000ffff008224 */ /* 0x000fe400078e00e0 */
[----:B------:R-:W-:Y:S01]  /*6220*/  @!P0 IMAD.MOV.U32 R17, RZ, RZ, R209 ;  /* 0x000000ffff118224 */ /* 0x000fe200078e00d1 */
[----:B------:R-:W-:-:S02]  /*6230*/  LEA R21, P0, R8, c[0x0][0x160], 0x1 ;  /* 0x0000580008157a11 */ /* 0x000fc400078008ff */
[----:B------:R-:W-:Y:S02]  /*6240*/  SEL R7, R0, RZ, !P1 ;  /* 0x000000ff00077207 */ /* 0x000fe40004800000 */
[----:B------:R-:W-:Y:S02]  /*6250*/  SEL R0, R17, RZ, !P1 ;  /* 0x000000ff11007207 */ /* 0x000fe40004800000 */
[----:B------:R-:W-:Y:S01]  /*6260*/  LEA.HI.X R19, R8, c[0x0][0x164], R9, 0x1, P0 ;  /* 0x0000590008137a11 */ /* 0x000fe200000f0c09 */
[C---:B------:R-:W-:Y:S02]  /*6270*/  IMAD R6, R7.reuse, c[0x0][0x1f0], RZ ;  /* 0x00007c0007067a24 */ /* 0x040fe400078e02ff */
[----:B------:R-:W-:Y:S02]  /*6280*/  IMAD R7, R7, c[0x0][0x218], RZ ;  /* 0x0000860007077a24 */ /* 0x000fe400078e02ff */
[----:B------:R-:W-:-:S04]  /*6290*/  IMAD.WIDE.U32 R216, R0, c[0x0][0x218], R2 ;  /* 0x0000860000d87a25 */ /* 0x000fc800078e0002 */
[----:B------:R-:W-:-:S04]  /*62a0*/  IMAD.WIDE.U32 R210, R0, c[0x0][0x1f0], R4 ;  /* 0x00007c0000d27a25 */ /* 0x000fc800078e0004 */
[C---:B------:R-:W-:Y:S02]  /*62b0*/  IMAD R2, R0.reuse, c[0x0][0x1f4], R6 ;  /* 0x00007d0000027a24 */ /* 0x040fe400078e0206 */
[----:B------:R-:W-:-:S03]  /*62c0*/  IMAD R0, R0, c[0x0][0x21c], R7 ;  /* 0x0000870000007a24 */ /* 0x000fc600078e0207 */
[----:B------:R-:W-:Y:S01]  /*62d0*/  IADD3 R218, R211, R2, RZ ;  /* 0x00000002d3da7210 */ /* 0x000fe20007ffe0ff */
[----:B------:R-:W-:Y:S01]  /*62e0*/  IMAD.IADD R221, R217, 0x1, R0 ;  /* 0x00000001d9dd7824 */ /* 0x000fe200078e0200 */
[----:B------:R-:W-:Y:S05]  /*62f0*/  BRA.DIV ~URZ, `(.L_x_162) ;  /* 0x0000fe627f007947 */ /* 0x000fea000b800000 */
[----:B------:R1:W2:Y:S02]  /*6300*/  SHFL.IDX PT, R4, R19, RZ, 0x181f ;  /* 0x00181fff13047589 */ /* 0x0002a400000e0000 */
.L_x_293:
[----:B------:R-:W-:Y:S05]  /*6310*/  BRA.DIV ~URZ, `(.L_x_163) ;  /* 0x0000feb27f007947 */ /* 0x000fea000b800000 */
[----:B------:R3:W4:Y:S02]  /*6320*/  SHFL.IDX PT, R0, R21, RZ, 0x181f ;  /* 0x00181fff15007589 */ /* 0x00072400000e0000 */
.L_x_294:
[----:B------:R-:W-:Y:S01]  /*6330*/  IMAD R38, R126, c[0x0][0x2c4], RZ ;  /* 0x0000b1007e267a24 */ /* 0x000fe200078e02ff */
[----:B------:R-:W-:Y:S01]  /*6340*/  SHF.R.S32.HI R51, RZ, 0x1f, R134 ;  /* 0x0000001fff337819 */ /* 0x000fe20000011486 */
[----:B------:R-:W-:Y:S01]  /*6350*/  BSSY B0, `(.L_x_164) ;  /* 0x0000017000007945 */ /* 0x000fe20003800000 */
[----:B------:R-:W-:Y:S02]  /*6360*/  SHF.R.S32.HI R20, RZ, 0x1f, R192 ;  /* 0x0000001fff147819 */ /* 0x000fe400000114c0 */
[----:B------:R-:W-:Y:S02]  /*6370*/  ISETP.GE.AND P6, PT, R15, R38, PT ;  /* 0x000000260f00720c */ /* 0x000fe40003fc6270 */
[----:B------:R-:W-:Y:S02]  /*6380*/  LEA.HI R50, R51, R134, RZ, 0x3 ;  /* 0x0000008633327211 */ /* 0x000fe400078f18ff */
[----:B------:R-:W-:-:S02]  /*6390*/  SHF.R.S32.HI R18, RZ, 0x1f, R191 ;  /* 0x0000001fff127819 */ /* 0x000fc400000114bf */
[----:B------:R-:W-:-:S04]  /*63a0*/  LOP3.LUT R14, R50, 0xfffffff8, RZ, 0xc0, !PT ;  /* 0xfffffff8320e7812 */ /* 0x000fc800078ec0ff */
[----:B------:R-:W-:-:S03]  /*63b0*/  SHF.R.S32.HI R25, RZ, 0x1f, R14 ;  /* 0x0000001fff197819 */ /* 0x000fc6000001140e */
[----:B------:R-:W-:Y:S05]  /*63c0*/  @P6 BRA `(.L_x_165) ;  /* 0x000000f000006947 */ /* 0x000fea0003800000 */
[----:B----4-:R-:W-:-:S04]  /*63d0*/  LEA R10, P0, R132, R0, 0x1 ;  /* 0x00000000840a7211 */ /* 0x010fc800078008ff */
[----:B--2---:R-:W-:Y:S02]  /*63e0*/  LEA.HI.X R11, R132, R4, R13, 0x1, P0 ;  /* 0x00000004840b7211 */ /* 0x004fe400000f0c0d */
[----:B------:R-:W-:-:S03]  /*63f0*/  LEA R8, P0, R14, R0, 0x1 ;  /* 0x000000000e087211 */ /* 0x000fc600078008ff */
[----:B------:R-:W-:Y:S01]  /*6400*/  @!PT LDS RZ, [RZ] ;  /* 0x00000000fffff984 */ /* 0x000fe20000000800 */
[----:B------:R-:W-:Y:S01]  /*6410*/  @!PT LDS RZ, [RZ] ;  /* 0x00000000fffff984 */ /* 0x000fe20000000800 */
[----:B------:R-:W-:Y:S01]  /*6420*/  @!PT LDS RZ, [RZ] ;  /* 0x00000000fffff984 */ /* 0x000fe20000000800 */
[----:B------:R2:W-:Y:S01]  /*6430*/  LDGSTS.E.BYPASS.LTC128B.128 [R185+0x10080], [R10.64], !P5 ;  /* 0x100800000ab97fae */ /* 0x0005e2000e901d46 */
[----:B------:R-:W-:Y:S02]  /*6440*/  LEA.HI.X R9, R14, R4, R25, 0x1, P0 ;  /* 0x000000040e097211 */ /* 0x000fe400000f0c19 */
[----:B------:R-:W-:-:S03]  /*6450*/  LEA R6, P0, R191, R0, 0x1 ;  /* 0x00000000bf067211 */ /* 0x000fc600078008ff */
[----:B------:R2:W-:Y:S01]  /*6460*/  LDGSTS.E.BYPASS.LTC128B.128 [R185+0x14080], [R8.64], !P4 ;  /* 0x1408000008b97fae */ /* 0x0005e2000e101d46 */
[----:B------:R-:W-:Y:S02]  /*6470*/  LEA.HI.X R7, R191, R4, R18, 0x1, P0 ;  /* 0x00000004bf077211 */ /* 0x000fe400000f0c12 */
[----:B------:R-:W-:-:S03]  /*6480*/  LEA R2, P0, R192, R0, 0x1 ;  /* 0x00000000c0027211 */ /* 0x000fc600078008ff */
[----:B------:R2:W-:Y:S01]  /*6490*/  LDGSTS.E.BYPASS.LTC128B.128 [R185+0x18080], [R6.64], !P3 ;  /* 0x1808000006b97fae */ /* 0x0005e2000d901d46 */
[----:B------:R-:W-:-:S05]  /*64a0*/  LEA.HI.X R3, R192, R4, R20, 0x1, P0 ;  /* 0x00000004c0037211 */ /* 0x000fca00000f0c14 */
[----:B------:R2:W-:Y:S04]  /*64b0*/  LDGSTS.E.BYPASS.LTC128B.128 [R185+0x1c080], [R2.64], !P2 ;  /* 0x1c08000002b97fae */ /* 0x0005e8000d101d46 */
.L_x_165:
[----:B------:R-:W-:Y:S05]  /*64c0*/  BSYNC B0 ;  /* 0x0000000000007941 */ /* 0x000fea0003800000 */
.L_x_164:
[----:B------:R-:W-:Y:S05]  /*64d0*/  BRA.DIV ~URZ, `(.L_x_166) ;  /* 0x0000fd527f007947 */ /* 0x000fea000b800000 */
[----:B--2---:R2:W1:Y:S04]  /*64e0*/  SHFL.IDX PT, R6, R19, 0x1, 0x181f ;  /* 0x00381f0013067f89 */ /* 0x00446800000e0000 */
[----:B----4-:R2:W4:Y:S02]  /*64f0*/  SHFL.IDX PT, R0, R21, 0x1, 0x181f ;  /* 0x00381f0015007f89 */ /* 0x01052400000e0000 */
.L_x_295:
[----:B------:R-:W-:Y:S01]  /*6500*/  IADD3 R3, R15, 0x20, RZ ;  /* 0x000000200f037810 */ /* 0x000fe20007ffe0ff */
[----:B------:R-:W-:Y:S01]  /*6510*/  BSSY B0, `(.L_x_167) ;  /* 0x0000014000007945 */ /* 0x000fe20003800000 */
[----:B------:R-:W-:Y:S02]  /*6520*/  LOP3.LUT R2, R127, R114, RZ, 0xfc, !PT ;  /* 0x000000727f027212 */ /* 0x000fe400078efcff */
[----:B------:R-:W-:Y:S02]  /*6530*/  ISETP.GE.AND P0, PT, R3, R38, PT ;  /* 0x000000260300720c */ /* 0x000fe40003f06270 */
[----:B------:R-:W-:-:S11]  /*6540*/  LEA R4, R2, 0x10080, 0x1 ;  /* 0x0001008002047811 */ /* 0x000fd600078e08ff */
[----:B------:R-:W-:Y:S05]  /*6550*/  @P0 BRA `(.L_x_168) ;  /* 0x000000f000000947 */ /* 0x000fea0003800000 */
[----:B----4-:R-:W-:-:S04]  /*6560*/  LEA R16, P0, R132, R0, 0x1 ;  /* 0x0000000084107211 */ /* 0x010fc800078008ff */
[----:B-1----:R-:W-:Y:S02]  /*6570*/  LEA.HI.X R17, R132, R6, R13, 0x1, P0 ;  /* 0x0000000684117211 */ /* 0x002fe400000f0c0d */
        /* <DEDUP_REMOVED lines=13> */
.L_x_168:
[----:B------:R-:W-:Y:S05]  /*6650*/  BSYNC B0 ;  /* 0x0000000000007941 */ /* 0x000fea0003800000 */
.L_x_167:
[----:B------:R-:W-:Y:S05]  /*6660*/  BRA.DIV ~URZ, `(.L_x_169) ;  /* 0x0000fc827f007947 */ /* 0x000fea000b800000 */
[----:B-1----:R1:W2:Y:S02]  /*6670*/  SHFL.IDX PT, R6, R19, 0x2, 0x181f ;  /* 0x00581f0013067f89 */ /* 0x0022a400000e0000 */
.L_x_296:
[----:B------:R-:W-:Y:S05]  /*6680*/  BRA.DIV ~URZ, `(.L_x_170) ;  /* 0x0000fcd27f007947 */ /* 0x000fea000b800000 */
[----:B----4-:R4:W1:Y:S02]  /*6690*/  SHFL.IDX PT, R0, R21, 0x2, 0x181f ;  /* 0x00581f0015007f89 */ /* 0x01086400000e0000 */
.L_x_297:
[----:B------:R-:W-:Y:S01]  /*66a0*/  IADD3 R2, R15, 0x40, RZ ;  /* 0x000000400f027810 */ /* 0x000fe20007ffe0ff */
[----:B------:R-:W-:Y:S03]  /*66b0*/  BSSY B0, `(.L_x_171) ;  /* 0x0000012000007945 */ /* 0x000fe60003800000 */
[----:B------:R-:W-:-:S13]  /*66c0*/  ISETP.GE.AND P0, PT, R2, R38, PT ;  /* 0x000000260200720c */ /* 0x000fda0003f06270 */
[----:B------:R-:W-:Y:S05]  /*66d0*/  @P0 BRA `(.L_x_172) ;  /* 0x000000f000000947 */ /* 0x000fea0003800000 */
[----:B-1----:R-:W-:-:S04]  /*66e0*/  LEA R16, P0, R132, R0, 0x1 ;  /* 0x0000000084107211 */ /* 0x002fc800078008ff */
        /* <DEDUP_REMOVED lines=14> */
.L_x_172:
[----:B------:R-:W-:Y:S05]  /*67d0*/  BSYNC B0 ;  /* 0x0000000000007941 */ /* 0x000fea0003800000 */
.L_x_171:
[----:B------:R-:W-:Y:S05]  /*67e0*/  BRA.DIV ~URZ, `(.L_x_173) ;  /* 0x0000fbd27f007947 */ /* 0x000fea000b800000 */
[----:B--2---:R2:W3:Y:S04]  /*67f0*/  SHFL.IDX PT, R6, R19, 0x3, 0x181f ;  /* 0x00781f0013067f89 */ /* 0x0044e800000e0000 */
[----:B-1----:R2:W1:Y:S02]  /*6800*/  SHFL.IDX PT, R0, R21, 0x3, 0x181f ;  /* 0x00781f0015007f89 */ /* 0x00246400000e0000 */
.L_x_298:
[----:B------:R-:W-:Y:S02]  /*6810*/  IADD3 R2, R15, 0x60, RZ ;  /* 0x000000600f027810 */ /* 0x000fe40007ffe0ff */
[----:B------:R-:W-:Y:S02]  /*6820*/  SHF.R.S32.HI R56, RZ, 0x1f, R61 ;  /* 0x0000001fff387819 */ /* 0x000fe4000001143d */
[----:B------:R-:W-:-:S13]  /*6830*/  ISETP.GE.AND P0, PT, R2, R38, PT ;  /* 0x000000260200720c */ /* 0x000fda0003f06270 */
[----:B-1----:R-:W-:-:S04]  /*6840*/  @!P0 LEA R8, P1, R191, R0, 0x1 ;  /* 0x00000000bf088211 */ /* 0x002fc800078208ff */
[----:B---3--:R-:W-:Y:S02]  /*6850*/  @!P0 LEA.HI.X R9, R191, R6, R18, 0x1, P1 ;  /* 0x00000006bf098211 */ /* 0x008fe400008f0c12 */
[----:B------:R-:W-:-:S04]  /*6860*/  @!P0 LEA R16, P1, R132, R0, 0x1 ;  /* 0x0000000084108211 */ /* 0x000fc800078208ff */
[----:B------:R-:W-:Y:S02]  /*6870*/  @!P0 LEA.HI.X R17, R132, R6, R13, 0x1, P1 ;  /* 0x0000000684118211 */ /* 0x000fe400008f0c0d */
[----:B------:R-:W-:-:S03]  /*6880*/  @!P0 LEA R10, P1, R14, R0, 0x1 ;  /* 0x000000000e0a8211 */ /* 0x000fc600078208ff */
[----:B------:R-:W-:Y:S01]  /*6890*/  @!PT LDS RZ, [RZ] ;  /* 0x00000000fffff984 */ /* 0x000fe20000000800 */
[----:B------:R-:W-:Y:S01]  /*68a0*/  @!PT LDS RZ, [RZ] ;  /* 0x00000000fffff984 */ /* 0x000fe20000000800 */
[----:B------:R-:W-:Y:S01]  /*68b0*/  @!PT LDS RZ, [RZ] ;  /* 0x00000000fffff984 */ /* 0x000fe20000000800 */
[----:B------:R1:W-:Y:S01]  /*68c0*/  @!P0 LDGSTS.E.BYPASS.LTC128B.128 [R4+0x3000], [R16.64], !P5 ;  /* 0x0300000010048fae */ /* 0x0003e2000e901d46 */
[----:B------:R-:W-:Y:S02]  /*68d0*/  @!P0 LEA.HI.X R11, R14, R6, R25, 0x1, P1 ;  /* 0x000000060e0b8211 */ /* 0x000fe400008f0c19 */
[----:B------:R-:W-:Y:S01]  /*68e0*/  @!P0 LEA R2, P1, R192, R0, 0x1 ;  /* 0x00000000c0028211 */ /* 0x000fe200078208ff */
[----:B------:R-:W-:Y:S01]  /*68f0*/  IMAD.IADD R0, R130, 0x1, -R193 ;  /* 0x0000000182007824 */ /* 0x000fe200078e0ac1 */
[----:B------:R-:W-:Y:S01]  /*6900*/  LOP3.LUT P5, RZ, R222, 0x1, RZ, 0xc0, !PT ;  /* 0x00000001deff7812 */ /* 0x000fe200078ac0ff */
[----:B------:R1:W-:Y:S01]  /*6910*/  @!P0 LDGSTS.E.BYPASS.LTC128B.128 [R4+0x7000], [R10.64], !P4 ;  /* 0x070000000a048fae */ /* 0x0003e2000e101d46 */
[----:B------:R-:W-:Y:S01]  /*6920*/  @!P0 LEA.HI.X R3, R192, R6, R20, 0x1, P1 ;  /* 0x00000006c0038211 */ /* 0x000fe200008f0c14 */
[----:B------:R-:W-:Y:S01]  /*6930*/  IMAD R0, R61, -0x20, R0 ;  /* 0xffffffe03d007824 */ /* 0x000fe200078e0200 */
[----:B------:R-:W-:Y:S01]  /*6940*/  LOP3.LUT P4, RZ, R222, 0x2, RZ, 0xc0, !PT ;  /* 0x00000002deff7812 */ /* 0x000fe2000788c0ff */
[----:B------:R1:W-:Y:S04]  /*6950*/  @!P0 LDGSTS.E.BYPASS.LTC128B.128 [R4+0xb000], [R8.64], !P3 ;  /* 0x0b00000008048fae */ /* 0x0003e8000d901d46 */
[----:B------:R1:W-:Y:S01]  /*6960*/  @!P0 LDGSTS.E.BYPASS.LTC128B.128 [R4+0xf000], [R2.64], !P2 ;  /* 0x0f00000002048fae */ /* 0x0003e2000d101d46 */
[----:B------:R-:W-:-:S03]  /*6970*/  ISETP.GE.AND P0, PT, R0, 0x1, PT ;  /* 0x000000010000780c */ /* 0x000fc60003f06270 */
[----:B------:R-:W0:Y:S01]  /*6980*/  LDGDEPBAR ;  /* 0x00000000000079af */ /* 0x000e220000000000 */
[----:B------:R-:W-:Y:S01]  /*6990*/  WARPSYNC 0xffffffff ;  /* 0xffffffff00007948 */ /* 0x000fe20003800000 */
[----:B------:R-:W-:Y:S02]  /*69a0*/  BSSY B0, `(.L_x_174) ;  /* 0x0000014000007945 */ /* 0x000fe40003800000 */
[----:B------:R-:W-:Y:S06]  /*69b0*/  BAR.SYNC.DEFER_BLOCKING 0x0 ;  /* 0x0000000000007b1d */ /* 0x000fec0000010000 */
[----:B------:R-:W-:Y:S05]  /*69c0*/  @!P0 BRA `(.L_x_175) ;  /* 0x0000011000008947 */ /* 0x000fea0003800000 */
[----:B------:R-:W-:Y:S01]  /*69d0*/  IMAD R0, R56, c[0x0][0x1e0], RZ ;  /* 0x0000780038007a24 */ /* 0x000fe200078e02ff */
[C---:B------:R-:W-:Y:S01]  /*69e0*/  LOP3.LUT P2, RZ, R222.reuse, 0x8, RZ, 0xc0, !PT ;  /* 0x00000008deff7812 */ /* 0x040fe2000784c0ff */
[----:B-1----:R-:W-:Y:S01]  /*69f0*/  IMAD.WIDE.U32 R4, R61, c[0x0][0x1e0], RZ ;  /* 0x000078003d047a25 */ /* 0x002fe200078e00ff */
[----:B------:R-:W-:-:S03]  /*6a00*/  LOP3.LUT P3, RZ, R222, 0x4, RZ, 0xc0, !PT ;  /* 0x00000004deff7812 */ /* 0x000fc6000786c0ff */
[----:B------:R-:W-:Y:S01]  /*6a10*/  IMAD R2, R61, c[0x0][0x1e4], R0 ;  /* 0x000079003d027a24 */ /* 0x000fe200078e0200 */
[----:B------:R-:W-:-:S03]  /*6a20*/  LEA R0, P1, R4, R210, 0x5 ;  /* 0x000000d204007211 */ /* 0x000fc600078228ff */
[----:B------:R-:W-:Y:S01]  /*6a30*/  IMAD.IADD R3, R5, 0x1, R2 ;  /* 0x0000000105037824 */ /* 0x000fe200078e0202 */
[----:B------:R-:W-:-:S04]  /*6a40*/  LEA R2, P0, R0, c[0x0][0x1c8], 0x1 ;  /* 0x0000720000027a11 */ /* 0x000fc800078008ff */
[----:B------:R-:W-:-:S04]  /*6a50*/  LEA.HI.X R3, R4, R218, R3, 0x5, P1 ;  /* 0x000000da04037211 */ /* 0x000fc800008f2c03 */
[----:B------:R-:W-:-:S05]  /*6a60*/  LEA.HI.X R3, R0, c[0x0][0x1cc], R3, 0x1, P0 ;  /* 0x0000730000037a11 */ /* 0x000fca00000f0c03 */
[----:B------:R-:W-:Y:S01]  /*6a70*/  @!PT LDS RZ, [RZ] ;  /* 0x00000000fffff984 */ /* 0x000fe20000000800 */
[----:B------:R-:W-:Y:S01]  /*6a80*/  @!PT LDS RZ, [RZ] ;  /* 0x00000000fffff984 */ /* 0x000fe20000000800 */
[----:B------:R-:W-:Y:S01]  /*6a90*/  @!PT LDS RZ, [RZ] ;  /* 0x00000000fffff984 */ /* 0x000fe20000000800 */
[----:B------:R1:W-:Y:S04]  /*6aa0*/  LDGSTS.E.BYPASS.LTC128B.128 [R185+0xc080], [R2.64], !P2 ;  /* 0x0c08000002b97fae */ /* 0x0003e8000d101d46 */
[----:B------:R1:W-:Y:S04]  /*6ab0*/  LDGSTS.E.BYPASS.LTC128B.128 [R185+0xd080], [R2.64+0x80], !P3 ;  /* 0x0d08008002b97fae */ /* 0x0003e8000d901d46 */
[----:B------:R1:W-:Y:S04]  /*6ac0*/  LDGSTS.E.BYPASS.LTC128B.128 [R185+0xe080], [R2.64+0x100], !P4 ;  /* 0x0e08010002b97fae */ /* 0x0003e8000e101d46 */
[----:B------:R1:W-:Y:S02]  /*6ad0*/  LDGSTS.E.BYPASS.LTC128B.128 [R185+0xf080], [R2.64+0x180], !P5 ;  /* 0x0f08018002b97fae */ /* 0x0003e4000e901d46 */
.L_x_175:
[----:B------:R-:W-:Y:S05]  /*6ae0*/  BSYNC B0 ;  /* 0x0000000000007941 */ /* 0x000fea0003800000 */
.L_x_174:
[----:B------:R-:W-:Y:S01]  /*6af0*/  ISETP.LT.AND P0, PT, RZ, c[0x0][0x27c], PT ;  /* 0x00009f00ff007a0c */ /* 0x000fe20003f01270 */
[----:B------:R-:W0:-:S12]  /*6b00*/  LDGDEPBAR ;  /* 0x00000000000079af */ /* 0x000e180000000000 */
[----:B------:R-:W-:Y:S05]  /*6b10*/  @P0 BRA `(.L_x_176) ;  /* 0x0000002000000947 */ /* 0x000fea0003800000 */
[----:B------:R-:W-:-:S04]  /*6b20*/  DEPBAR.LE SB0, 0x1 ;  /* 0x000080400000791a */ /* 0x000fc80000000000 */
[----:B------:R-:W-:Y:S05]  /*6b30*/  BRA `(.L_x_177) ;  /* 0x0000685000007947 */ /* 0x000fea0003800000 */
.L_x_176:
[----:B-----5:R-:W-:Y:S01]  /*6b40*/  SHF.R.S32.HI R0, RZ, 0x1f, R110 ;  /* 0x0000001fff007819 */ /* 0x020fe2000001146e */
[----:B------:R-:W-:Y:S01]  /*6b50*/  ULDC.U8 UR4, c[0x0][0x298] ;  /* 0x0000a60000047ab9 */ /* 0x000fe20000000000 */
[----:B-1----:R-:W-:Y:S01]  /*6b60*/  IMAD.WIDE.U32 R4, R110, c[0x0][0x280], RZ ;  /* 0x0000a0006e047a25 */ /* 0x002fe200078e00ff */
[----:B------:R-:W-:Y:S01]  /*6b70*/  ISETP.NE.AND P1, PT, RZ, UR4, PT ;  /* 0x00000004ff007c0c */ /* 0x000fe2000bf25270 */
[----:B------:R-:W-:Y:S02]  /*6b80*/  BSSY B2, `(.L_x_177) ;  /* 0x0000680000027945 */ /* 0x000fe40003800000 */
[----:B------:R-:W-:Y:S01]  /*6b90*/  IMAD R2, R0, c[0x0][0x280], RZ ;  /* 0x0000a00000027a24 */ /* 0x000fe200078e02ff */
[----:B------:R-:W-:Y:S01]  /*6ba0*/  LEA R7, P0, R4, c[0x0][0x270], 0x1 ;  /* 0x00009c0004077a11 */ /* 0x000fe200078008ff */
[----:B------:R-:W-:Y:S02]  /*6bb0*/  IMAD R0, R0, c[0x0][0x290], RZ ;  /* 0x0000a40000007a24 */ /* 0x000fe400078e02ff */
[----:B------:R-:W-:-:S05]  /*6bc0*/  IMAD R2, R110, c[0x0][0x284], R2 ;  /* 0x0000a1006e027a24 */ /* 0x000fca00078e0202 */
[----:B------:R-:W-:Y:S01]  /*6bd0*/  IADD3 R6, R2, R5, RZ ;  /* 0x0000000502067210 */ /* 0x000fe20007ffe0ff */
[----:B------:R-:W-:-:S04]  /*6be0*/  IMAD.WIDE.U32 R2, R110, c[0x0][0x290], RZ ;  /* 0x0000a4006e027a25 */ /* 0x000fc800078e00ff */
[----:B------:R-:W-:Y:S01]  /*6bf0*/  IMAD R5, R110, c[0x0][0x294], R0 ;  /* 0x0000a5006e057a24 */ /* 0x000fe200078e0200 */
[----:B------:R-:W-:Y:S02]  /*6c00*/  LEA.HI.X R0, R4, c[0x0][0x274], R6, 0x1, P0 ;  /* 0x00009d0004007a11 */ /* 0x000fe400000f0c06 */
[----:B------:R-:W-:Y:S02]  /*6c10*/  LEA R6, P0, R2, c[0x0][0x288], 0x1 ;  /* 0x0000a20002067a11 */ /* 0x000fe400078008ff */
[----:B------:R-:W-:-:S04]  /*6c20*/  IADD3 R3, R5, R3, RZ ;  /* 0x0000000305037210 */ /* 0x000fc80007ffe0ff */
[----:B------:R-:W-:Y:S01]  /*6c30*/  LEA.HI.X R2, R2, c[0x0][0x28c], R3, 0x1, P0 ;  /* 0x0000a30002027a11 */ /* 0x000fe200000f0c03 */
[----:B------:R-:W-:Y:S05]  /*6c40*/  @!P1 BRA `(.L_x_178) ;  /* 0x0000318000009947 */ /* 0x000fea0003800000 */
[----:B------:R-:W1:Y:S01]  /*6c50*/  SHFL.IDX PT, R3, R2, RZ, 0x181f ;  /* 0x00181fff02037589 */ /* 0x000e6200000e0000 */
[----:B------:R-:W-:Y:S01]  /*6c60*/  BSSY B0, `(.L_x_179) ;  /* 0x0000038000007945 */ /* 0x000fe20003800000 */
[----:B--2-4-:R-:W-:Y:S01]  /*6c70*/  CS2R R20, SRZ ;  /* 0x0000000000147805 */ /* 0x014fe2000001ff00 */
[----:B------:R-:W-:Y:S01]  /*6c80*/  CS2R R18, SRZ ;  /* 0x0000000000127805 */ /* 0x000fe2000001ff00 */
[----:B------:R-:W2:Y:S01]  /*6c90*/  SHFL.IDX PT, R5, R0, RZ, 0x181f ;  /* 0x00181fff00057589 */ /* 0x000ea200000e0000 */
[----:B------:R-:W-:Y:S01]  /*6ca0*/  CS2R R16, SRZ ;  /* 0x0000000000107805 */ /* 0x000fe2000001ff00 */
[----:B------:R-:W-:Y:S01]  /*6cb0*/  CS2R R14, SRZ ;  /* 0x00000000000e7805 */ /* 0x000fe2000001ff00 */
[----:B------:R-:W-:Y:S01]  /*6cc0*/  CS2R R12, SRZ ;  /* 0x00000000000c7805 */ /* 0x000fe2000001ff00 */
[----:B------:R-:W3:Y:S01]  /*6cd0*/  SHFL.IDX PT, R4, R7, RZ, 0x181f ;  /* 0x00181fff07047589 */ /* 0x000ee200000e0000 */
[----:B------:R-:W-:Y:S01]  /*6ce0*/  CS2R R10, SRZ ;  /* 0x00000000000a7805 */ /* 0x000fe2000001ff00 */
[----:B------:R-:W-:-:S02]  /*6cf0*/  CS2R R8, SRZ ;  /* 0x0000000000087805 */ /* 0x000fc4000001ff00 */
[----:B------:R4:W1:Y:S02]  /*6d00*/  SHFL.IDX PT, R2, R6, RZ, 0x181f ;  /* 0x00181fff06027589 */ /* 0x00086400000e0000 */
[----:B----4-:R-:W-:Y:S01]  /*6d10*/  CS2R R6, SRZ ;  /* 0x0000000000067805 */ /* 0x010fe2000001ff00 */
[----:B------:R-:W-:Y:S05]  /*6d20*/  @P6 BRA `(.L_x_180) ;  /* 0x000002b000006947 */ /* 0x000fea0003800000 */
[C---:B-123--:R-:W-:Y:S01]  /*6d30*/  ISETP.GE.AND P0, PT, R142.reuse, c[0x0][0x27c], PT ;  /* 0x00009f008e007a0c */ /* 0x04efe20003f06270 */
[----:B------:R-:W-:Y:S01]  /*6d40*/  IMAD.SHL.U32 R0, R142, 0x2, RZ ;  /* 0x000000028e007824 */ /* 0x000fe200078e00ff */
[----:B------:R-:W-:Y:S01]  /*6d50*/  SHF.R.S32.HI R7, RZ, 0x1f, R142 ;  /* 0x0000001fff077819 */ /* 0x000fe2000001148e */
[----:B------:R-:W-:Y:S01]  /*6d60*/  CS2R R16, SRZ ;  /* 0x0000000000107805 */ /* 0x000fe2000001ff00 */
[----:B------:R-:W-:Y:S01]  /*6d70*/  ISETP.GE.AND P2, PT, R140, c[0x0][0x27c], PT ;  /* 0x00009f008c007a0c */ /* 0x000fe20003f46270 */
[----:B------:R-:W-:Y:S01]  /*6d80*/  CS2R R8, SRZ ;  /* 0x0000000000087805 */ /* 0x000fe2000001ff00 */
[----:B------:R-:W-:-:S07]  /*6d90*/  SHF.L.U64.HI R7, R142, 0x1, R7 ;  /* 0x000000018e077819 */ /* 0x000fce0000010207 */
[----:B------:R-:W-:-:S05]  /*6da0*/  @!P0 IADD3 R10, P1, R4, R0, RZ ;  /* 0x00000000040a8210 */ /* 0x000fca0007f3e0ff */
[----:B------:R-:W-:Y:S01]  /*6db0*/  @!P0 IMAD.X R11, R5, 0x1, R7, P1 ;  /* 0x00000001050b8824 */ /* 0x000fe200008e0607 */
[----:B------:R-:W-:Y:S01]  /*6dc0*/  @!P0 IADD3 R6, P1, R2, R0, RZ ;  /* 0x0000000002068210 */ /* 0x000fe20007f3e0ff */
[----:B------:R-:W-:-:S03]  /*6dd0*/  IMAD.SHL.U32 R0, R140, 0x2, RZ ;  /* 0x000000028c007824 */ /* 0x000fc600078e00ff */
[----:B------:R1:W5:Y:S01]  /*6de0*/  @!P0 LD.E.64 R16, [R10.64] ;  /* 0x000000060a108980 */ /* 0x000362000c101b00 */
[----:B------:R-:W-:-:S05]  /*6df0*/  @!P0 IMAD.X R7, R3, 0x1, R7, P1 ;  /* 0x0000000103078824 */ /* 0x000fca00008e0607 */
[----:B------:R2:W5:Y:S01]  /*6e00*/  @!P0 LD.E.64 R8, [R6.64] ;  /* 0x0000000606088980 */ /* 0x000562000c101b00 */
[----:B------:R-:W-:Y:S02]  /*6e10*/  @!P2 IADD3 R12, P0, R4, R0, RZ ;  /* 0x00000000040ca210 */ /* 0x000fe40007f1e0ff */
[----:B------:R-:W-:Y:S02]  /*6e20*/  ISETP.GE.AND P1, PT, R138, c[0x0][0x27c], PT ;  /* 0x00009f008a007a0c */ /* 0x000fe40003f26270 */
[----:B-1----:R-:W-:-:S04]  /*6e30*/  SHF.R.S32.HI R10, RZ, 0x1f, R140 ;  /* 0x0000001fff0a7819 */ /* 0x002fc8000001148c */
[----:B--2---:R-:W-:-:S05]  /*6e40*/  SHF.L.U64.HI R6, R140, 0x1, R10 ;  /* 0x000000018c067819 */ /* 0x004fca000001020a */
[----:B------:R-:W-:Y:S01]  /*6e50*/  @!P2 IMAD.X R13, R5, 0x1, R6, P0 ;  /* 0x00000001050da824 */ /* 0x000fe200000e0606 */
[----:B------:R-:W-:-:S05]  /*6e60*/  @!P2 IADD3 R22, P0, R2, R0, RZ ;  /* 0x000000000216a210 */ /* 0x000fca0007f1e0ff */
[----:B------:R-:W-:Y:S01]  /*6e70*/  @!P2 IMAD.X R23, R3, 0x1, R6, P0 ;  /* 0x000000010317a824 */ /* 0x000fe200000e0606 */
[----:B------:R-:W-:Y:S01]  /*6e80*/  ISETP.GE.AND P0, PT, R141, c[0x0][0x27c], PT ;  /* 0x00009f008d007a0c */ /* 0x000fe20003f06270 */
[----:B------:R-:W-:Y:S01]  /*6e90*/  CS2R R14, SRZ ;  /* 0x00000000000e7805 */ /* 0x000fe2000001ff00 */
[----:B------:R-:W-:Y:S01]  /*6ea0*/  CS2R R6, SRZ ;  /* 0x0000000000067805 */ /* 0x000fe2000001ff00 */
[----:B------:R-:W-:Y:S01]  /*6eb0*/  @!P1 IMAD.WIDE R18, R138, 0x2, R4 ;  /* 0x000000028a129825 */ /* 0x000fe200078e0204 */
[----:B------:R-:W-:-:S03]  /*6ec0*/  SHF.R.S32.HI R20, RZ, 0x1f, R141 ;  /* 0x0000001fff147819 */ /* 0x000fc6000001148d */
[----:B------:R-:W-:Y:S01]  /*6ed0*/  @!P1 IMAD.WIDE R10, R138, 0x2, R2 ;  /* 0x000000028a0a9825 */ /* 0x000fe200078e0202 */
[----:B------:R1:W5:Y:S03]  /*6ee0*/  @!P1 LD.E.64 R14, [R18.64] ;  /* 0x00000006120e9980 */ /* 0x000366000c101b00 */
[C---:B------:R-:W-:Y:S01]  /*6ef0*/  IMAD.SHL.U32 R0, R141.reuse, 0x2, RZ ;  /* 0x000000028d007824 */ /* 0x040fe200078e00ff */
[----:B------:R2:W5:Y:S04]  /*6f00*/  @!P1 LD.E.64 R6, [R10.64] ;  /* 0x000000060a069980 */ /* 0x000568000c101b00 */
[----:B------:R-:W-:Y:S02]  /*6f10*/  @!P0 IADD3 R4, P1, R4, R0, RZ ;  /* 0x0000000004048210 */ /* 0x000fe40007f3e0ff */
[----:B--2---:R-:W-:Y:S01]  /*6f20*/  SHF.L.U64.HI R10, R141, 0x1, R20 ;  /* 0x000000018d0a7819 */ /* 0x004fe20000010214 */
[----:B-1----:R-:W-:-:S04]  /*6f30*/  CS2R R18, SRZ ;  /* 0x0000000000127805 */ /* 0x002fc8000001ff00 */
[----:B------:R-:W-:Y:S01]  /*6f40*/  @!P0 IMAD.X R5, R5, 0x1, R10, P1 ;  /* 0x0000000105058824 */ /* 0x000fe200008e060a */
[----:B------:R-:W-:Y:S01]  /*6f50*/  @!P0 IADD3 R2, P1, R2, R0, RZ ;  /* 0x0000000002028210 */ /* 0x000fe20007f3e0ff */
[----:B------:R1:W5:Y:S01]  /*6f60*/  @!P2 LD.E.64 R18, [R12.64] ;  /* 0x000000060c12a980 */ /* 0x000362000c101b00 */
[----:B------:R-:W-:-:S03]  /*6f70*/  CS2R R20, SRZ ;  /* 0x0000000000147805 */ /* 0x000fc6000001ff00 */
[----:B------:R-:W-:Y:S02]  /*6f80*/  @!P0 IMAD.X R3, R3, 0x1, R10, P1 ;  /* 0x0000000103038824 */ /* 0x000fe400008e060a */
[----:B------:R-:W-:Y:S01]  /*6f90*/  CS2R R10, SRZ ;  /* 0x00000000000a7805 */ /* 0x000fe2000001ff00 */
[----:B------:R2:W5:Y:S05]  /*6fa0*/  @!P0 LD.E.64 R20, [R4.64] ;  /* 0x0000000604148980 */ /* 0x00056a000c101b00 */
[----:B------:R2:W5:Y:S01]  /*6fb0*/  @!P2 LD.E.64 R10, [R22.64] ;  /* 0x00000006160aa980 */ /* 0x000562000c101b00 */
[----:B-1----:R-:W-:-:S06]  /*6fc0*/  CS2R R12, SRZ ;  /* 0x00000000000c7805 */ /* 0x002fcc000001ff00 */
[----:B------:R2:W5:Y:S02]  /*6fd0*/  @!P0 LD.E.64 R12, [R2.64] ;  /* 0x00000006020c8980 */ /* 0x000564000c101b00 */
.L_x_180:
[----:B-123--:R-:W-:Y:S05]  /*6fe0*/  BSYNC B0 ;  /* 0x0000000000007941 */ /* 0x00efea0003800000 */
.L_x_179:
[----:B-----5:R-:W-:Y:S01]  /*6ff0*/  IMAD.MOV.U32 R35, RZ, RZ, R14 ;  /* 0x000000ffff237224 */ /* 0x020fe200078e000e */
[----:B------:R-:W-:Y:S01]  /*7000*/  SHF.R.U64 R2, R14, 0x10, R15 ;  /* 0x000000100e027819 */ /* 0x000fe2000000120f */
[----:B------:R-:W-:Y:S01]  /*7010*/  IMAD.MOV.U32 R30, RZ, RZ, R18 ;  /* 0x000000ffff1e7224 */ /* 0x000fe200078e0012 */
[--C-:B------:R-:W-:Y:S01]  /*7020*/  SHF.R.U64 R28, R18, 0x10, R19.reuse ;  /* 0x00000010121c7819 */ /* 0x100fe20000001213 */
[----:B------:R-:W-:Y:S01]  /*7030*/  IMAD.MOV.U32 R29, RZ, RZ, R19 ;  /* 0x000000ffff1d7224 */ /* 0x000fe200078e0013 */
[----:B------:R-:W-:Y:S01]  /*7040*/  PRMT R35, R35, 0x5410, R2 ;  /* 0x0000541023237816 */ /* 0x000fe20000000002 */
[----:B------:R-:W-:Y:S01]  /*7050*/  IMAD R2, R213, -0x80, R38 ;  /* 0xffffff80d5027824 */ /* 0x000fe200078e0226 */
[----:B------:R-:W-:Y:S01]  /*7060*/  PRMT R28, R30, 0x5410, R28 ;  /* 0x000054101e1c7816 */ /* 0x000fe2000000001c */
[----:B------:R-:W-:Y:S01]  /*7070*/  IMAD.MOV.U32 R36, RZ, RZ, R15 ;  /* 0x000000ffff247224 */ /* 0x000fe200078e000f */
[----:B------:R-:W-:Y:S01]  /*7080*/  SHF.R.U32.HI R23, RZ, 0x10, R19 ;  /* 0x00000010ff177819 */ /* 0x000fe20000011613 */
[----:B------:R-:W-:Y:S01]  /*7090*/  IMAD.MOV.U32 R26, RZ, RZ, R20 ;  /* 0x000000ffff1a7224 */ /* 0x000fe200078e0014 */
[----:B------:R-:W-:Y:S01]  /*70a0*/  IMNMX R30, R2, 0x80, PT ;  /* 0x00000080021e7817 */ /* 0x000fe20003800200 */
[----:B------:R-:W-:Y:S01]  /*70b0*/  IMAD.MOV.U32 R25, RZ, RZ, R21 ;  /* 0x000000ffff197224 */ /* 0x000fe200078e0015 */
[----:B------:R-:W-:Y:S01]  /*70c0*/  SHF.R.U32.HI R31, RZ, 0x10, R15 ;  /* 0x00000010ff1f7819 */ /* 0x000fe2000001160f */
[----:B------:R-:W-:Y:S01]  /*70d0*/  IMAD.MOV.U32 R34, RZ, RZ, R16 ;  /* 0x000000ffff227224 */ /* 0x000fe200078e0010 */
[----:B------:R-:W-:Y:S01]  /*70e0*/  ISETP.GE.AND P0, PT, R193, R30, PT ;  /* 0x0000001ec100720c */ /* 0x000fe20003f06270 */
[----:B------:R-:W-:Y:S01]  /*70f0*/  IMAD.MOV.U32 R33, RZ, RZ, R17 ;  /* 0x000000ffff217224 */ /* 0x000fe200078e0011 */
[--C-:B------:R-:W-:Y:S01]  /*7100*/  SHF.R.U64 R24, R20, 0x10, R21.reuse ;  /* 0x0000001014187819 */ /* 0x100fe20000001215 */
[----:B------:R-:W-:Y:S01]  /*7110*/  IMAD.MOV.U32 R22, RZ, RZ, R6 ;  /* 0x000000ffff167224 */ /* 0x000fe200078e0006 */
[----:B------:R-:W-:Y:S01]  /*7120*/  SHF.R.U32.HI R19, RZ, 0x10, R21 ;  /* 0x00000010ff137819 */ /* 0x000fe20000011615 */
        /* <DEDUP_REMOVED lines=9> */
[----:B------:R-:W-:Y:S01]  /*71c0*/  SHF.R.U64 R16, R8, 0x10, R9 ;  /* 0x0000001008107819 */ /* 0x000fe20000001209 */
[----:B------:R-:W-:Y:S01]  /*71d0*/  IMAD.MOV.U32 R5, RZ, RZ, R13 ;  /* 0x000000ffff057224 */ /* 0x000fe200078e000d */
[----:B------:R-:W-:Y:S01]  /*71e0*/  SHF.R.U32.HI R7, RZ, 0x10, R9 ;  /* 0x00000010ff077819 */ /* 0x000fe20000011609 */
[--C-:B------:R-:W-:Y:S01]  /*71f0*/  IMAD.MOV.U32 R9, RZ, RZ, R11.reuse ;  /* 0x000000ffff097224 */ /* 0x100fe200078e000b */
[----:B------:R-:W-:Y:S01]  /*7200*/  SHF.R.U64 R8, R10, 0x10, R11 ;  /* 0x000000100a087819 */ /* 0x000fe2000000120b */
[----:B------:R-:W-:-:S04]  /*7210*/  DEPBAR.LE SB0, 0x1 ;  /* 0x000080400000791a */ /* 0x000fc80000000000 */
[----:B------:R-:W-:Y:S01]  /*7220*/  SHF.R.U32.HI R3, RZ, 0x10, R11 ;  /* 0x00000010ff037819 */ /* 0x000fe2000001160b */
[----:B------:R-:W-:Y:S01]  /*7230*/  BSSY B1, `(.L_x_181) ;  /* 0x00000b9000017945 */ /* 0x000fe20003800000 */
[--C-:B------:R-:W-:Y:S02]  /*7240*/  SHF.R.U64 R4, R12, 0x10, R13.reuse ;  /* 0x000000100c047819 */ /* 0x100fe4000000120d */
[----:B------:R-:W-:Y:S02]  /*7250*/  SHF.R.U32.HI R0, RZ, 0x10, R13 ;  /* 0x00000010ff007819 */ /* 0x000fe4000001160d */
[----:B------:R-:W-:Y:S02]  /*7260*/  PRMT R23, R29, 0x5410, R23 ;  /* 0x000054101d177816 */ /* 0x000fe40000000017 */
[----:B------:R-:W-:Y:S02]  /*7270*/  PRMT R29, R25, 0x5410, R19 ;  /* 0x00005410191d7816 */ /* 0x000fe40000000013 */
[----:B------:R-:W-:-:S02]  /*7280*/  PRMT R26, R26, 0x5410, R24 ;  /* 0x000054101a1a7816 */ /* 0x000fc40000000018 */
[----:B------:R-:W-:Y:S02]  /*7290*/  PRMT R19, R22, 0x5410, R20 ;  /* 0x0000541016137816 */ /* 0x000fe40000000014 */
[----:B------:R-:W-:Y:S02]  /*72a0*/  PRMT R31, R36, 0x5410, R31 ;  /* 0x00005410241f7816 */ /* 0x000fe4000000001f */
[----:B------:R-:W-:Y:S02]  /*72b0*/  PRMT R32, R34, 0x5410, R32 ;  /* 0x0000541022207816 */ /* 0x000fe40000000020 */
[----:B------:R-:W-:Y:S02]  /*72c0*/  PRMT R27, R33, 0x5410, R27 ;  /* 0x00005410211b7816 */ /* 0x000fe4000000001b */
[----:B------:R-:W-:Y:S02]  /*72d0*/  PRMT R21, R21, 0x5410, R15 ;  /* 0x0000541015157816 */ /* 0x000fe4000000000f */
[----:B------:R-:W-:-:S02]  /*72e0*/  PRMT R18, R18, 0x5410, R16 ;  /* 0x0000541012127816 */ /* 0x000fc40000000010 */
[----:B------:R-:W-:Y:S02]  /*72f0*/  PRMT R17, R17, 0x5410, R7 ;  /* 0x0000541011117816 */ /* 0x000fe40000000007 */
[----:B------:R-:W-:Y:S02]  /*7300*/  PRMT R20, R14, 0x5410, R8 ;  /* 0x000054100e147816 */ /* 0x000fe40000000008 */
[----:B------:R-:W-:Y:S02]  /*7310*/  PRMT R22, R9, 0x5410, R3 ;  /* 0x0000541009167816 */ /* 0x000fe40000000003 */
[----:B------:R-:W-:Y:S02]  /*7320*/  PRMT R24, R6, 0x5410, R4 ;  /* 0x0000541006187816 */ /* 0x000fe40000000004 */
[----:B------:R-:W-:Y:S01]  /*7330*/  PRMT R25, R5, 0x5410, R0 ;  /* 0x0000541005197816 */ /* 0x000fe20000000000 */
[----:B------:R-:W-:Y:S06]  /*7340*/  BAR.SYNC.DEFER_BLOCKING 0x0 ;  /* 0x0000000000007b1d */ /* 0x000fec0000010000 */
[----:B------:R-:W-:Y:S05]  /*7350*/  @P0 BRA `(.L_x_182) ;  /* 0x00000a6000000947 */ /* 0x000fea0003800000 */
[----:B------:R-:W-:Y:S01]  /*7360*/  ISETP.GE.AND P0, PT, R138, c[0x0][0x27c], PT ;  /* 0x00009f008a007a0c */ /* 0x000fe20003f06270 */
[----:B------:R-:W-:-:S12]  /*7370*/  BSSY B0, `(.L_x_183) ;  /* 0x0000028000007945 */ /* 0x000fd80003800000 */
[----:B------:R-:W-:Y:S05]  /*7380*/  @P0 BRA `(.L_x_184) ;  /* 0x0000026000000947 */ /* 0x000fea0003800000 */
[----:B------:R-:W1:Y:S01]  /*7390*/  LDS.128 R4, [R185+0x10080] ;  /* 0x01008000b9047984 */ /* 0x000e620000000c00 */
[----:B------:R-:W-:Y:S01]  /*73a0*/  SHF.L.U32 R3, R35, 0x10, RZ ;  /* 0x0000001023037819 */ /* 0x000fe200000006ff */
[----:B------:R-:W-:Y:S01]  /*73b0*/  IMAD.U32 R0, R19, 0x10000, RZ ;  /* 0x0001000013007824 */ /* 0x000fe200078e00ff */
[----:B------:R-:W-:Y:S02]  /*73c0*/  LOP3.LUT R2, R35, 0xffff0000, RZ, 0xc0, !PT ;  /* 0xffff000023027812 */ /* 0x000fe400078ec0ff */
[C---:B-1----:R-:W-:Y:S01]  /*73d0*/  SHF.L.U32 R9, R4.reuse, 0x10, RZ ;  /* 0x0000001004097819 */ /* 0x042fe200000006ff */
[----:B------:R-:W-:Y:S01]  /*73e0*/  IMAD.U32 R13, R7, 0x10000, RZ ;  /* 0x00010000070d7824 */ /* 0x000fe200078e00ff */
[----:B------:R-:W-:Y:S02]  /*73f0*/  LOP3.LUT R8, R4, 0xffff0000, RZ, 0xc0, !PT ;  /* 0xffff000004087812 */ /* 0x000fe400078ec0ff */
[C---:B------:R-:W-:Y:S02]  /*7400*/  SHF.L.U32 R12, R5.reuse, 0x10, RZ ;  /* 0x00000010050c7819 */ /* 0x040fe400000006ff */
[----:B------:R-:W-:Y:S01]  /*7410*/  LOP3.LUT R4, R5, 0xffff0000, RZ, 0xc0, !PT ;  /* 0xffff000005047812 */ /* 0x000fe200078ec0ff */
[CC--:B------:R-:W-:Y:S01]  /*7420*/  FMUL.FTZ R15, R8.reuse, R0.reuse ;  /* 0x00000000080f7220 */ /* 0x0c0fe20000410000 */
[----:B------:R-:W-:Y:S01]  /*7430*/  LOP3.LUT R5, R19, 0xffff0000, RZ, 0xc0, !PT ;  /* 0xffff000013057812 */ /* 0x000fe200078ec0ff */
[-C--:B------:R-:W-:Y:S01]  /*7440*/  FMUL.FTZ R14, R8, R3.reuse ;  /* 0x00000003080e7220 */ /* 0x080fe20000410000 */
[C---:B------:R-:W-:Y:S01]  /*7450*/  SHF.L.U32 R11, R6.reuse, 0x10, RZ ;  /* 0x00000010060b7819 */ /* 0x040fe200000006ff */
[----:B------:R-:W-:Y:S01]  /*7460*/  FFMA.FTZ R16, R9, R3, -R15 ;  /* 0x0000000309107223 */ /* 0x000fe2000001080f */
[----:B------:R-:W-:Y:S01]  /*7470*/  LOP3.LUT R10, R6, 0xffff0000, RZ, 0xc0, !PT ;  /* 0xffff0000060a7812 */ /* 0x000fe200078ec0ff */
[CC--:B------:R-:W-:Y:S01]  /*7480*/  FMUL.FTZ R8, R4.reuse, R5.reuse ;  /* 0x0000000504087220 */ /* 0x0c0fe20000410000 */
[----:B------:R-:W-:Y:S01]  /*7490*/  LOP3.LUT R6, R7, 0xffff0000, RZ, 0xc0, !PT ;  /* 0xffff000007067812 */ /* 0x000fe200078ec0ff */
[----:B------:R-:W-:Y:S01]  /*74a0*/  FFMA.FTZ R15, R9, R0, R14 ;  /* 0x00000000090f7223 */ /* 0x000fe2000001000e */
[----:B------:R-:W-:Y:S01]  /*74b0*/  LOP3.LUT R0, R21, 0xffff0000, RZ, 0xc0, !PT ;  /* 0xffff000015007812 */ /* 0x000fe200078ec0ff */
[-C--:B------:R-:W-:Y:S01]  /*74c0*/  FMUL.FTZ R7, R4, R2.reuse ;  /* 0x0000000204077220 */ /* 0x080fe20000410000 */
[----:B------:R-:W-:Y:S01]  /*74d0*/  SHF.L.U32 R4, R31, 0x10, RZ ;  /* 0x000000101f047819 */ /* 0x000fe200000006ff */
[C---:B------:R-:W-:Y:S01]  /*74e0*/  FFMA.FTZ R14, R12.reuse, R2, -R8 ;  /* 0x000000020c0e7223 */ /* 0x040fe20000010808 */
[----:B------:R-:W-:Y:S01]  /*74f0*/  SHF.L.U32 R2, R21, 0x10, RZ ;  /* 0x0000001015027819 */ /* 0x000fe200000006ff */
[----:B------:R-:W-:Y:S01]  /*7500*/  FFMA.FTZ R9, R12, R5, R7 ;  /* 0x000000050c097223 */ /* 0x000fe20000010007 */
[----:B------:R-:W-:Y:S01]  /*7510*/  LOP3.LUT R3, R31, 0xffff0000, RZ, 0xc0, !PT ;  /* 0xffff00001f037812 */ /* 0x000fe200078ec0ff */
[----:B------:R-:W-:-:S02]  /*7520*/  FMUL.FTZ R7, R6, R0 ;  /* 0x0000000006077220 */ /* 0x000fc40000410000 */
[C---:B------:R-:W-:Y:S02]  /*7530*/  FMUL.FTZ R8, R10.reuse, R2 ;  /* 0x000000020a087220 */ /* 0x040fe40000410000 */
[-C--:B------:R-:W-:Y:S02]  /*7540*/  FMUL.FTZ R5, R10, R4.reuse ;  /* 0x000000040a057220 */ /* 0x080fe40000410000 */
[-C--:B------:R-:W-:Y:S02]  /*7550*/  FMUL.FTZ R6, R6, R3.reuse ;  /* 0x0000000306067220 */ /* 0x080fe40000410000 */
[----:B------:R-:W-:Y:S01]  /*7560*/  FFMA.FTZ R8, R11, R4, -R8 ;  /* 0x000000040b087223 */ /* 0x000fe20000010808 */
[----:B------:R-:W-:Y:S01]  /*7570*/  F2FP.BF16.PACK_AB R4, R15, R16 ;  /* 0x000000100f04723e */ /* 0x000fe200000010ff */
[----:B------:R-:W-:Y:S01]  /*7580*/  FFMA.FTZ R2, R11, R2, R5 ;  /* 0x000000020b027223 */ /* 0x000fe20000010005 */
[----:B------:R-:W-:Y:S01]  /*7590*/  F2FP.BF16.PACK_AB R5, R9, R14 ;  /* 0x0000000e0905723e */ /* 0x000fe200000010ff */
[----:B------:R-:W-:-:S02]  /*75a0*/  FFMA.FTZ R3, R13, R3, -R7 ;  /* 0x000000030d037223 */ /* 0x000fc40000010807 */
[----:B------:R-:W-:Y:S01]  /*75b0*/  FFMA.FTZ R0, R13, R0, R6 ;  /* 0x000000000d007223 */ /* 0x000fe20000010006 */
[----:B------:R-:W-:-:S04]  /*75c0*/  F2FP.BF16.PACK_AB R6, R2, R8 ;  /* 0x000000080206723e */ /* 0x000fc800000010ff */
[----:B------:R-:W-:-:S05]  /*75d0*/  F2FP.BF16.PACK_AB R7, R0, R3 ;  /* 0x000000030007723e */ /* 0x000fca00000010ff */
[----:B------:R1:W-:Y:S02]  /*75e0*/  STS.128 [R185+0x10080], R4 ;  /* 0x01008004b9007388 */ /* 0x0003e40000000c00 */
.L_x_184:
[----:B------:R-:W-:Y:S05]  /*75f0*/  BSYNC B0 ;  /* 0x0000000000007941 */ /* 0x000fea0003800000 */
.L_x_183:
[----:B------:R-:W-:Y:S01]  /*7600*/  ISETP.GE.AND P0, PT, R142, c[0x0][0x27c], PT ;  /* 0x00009f008e007a0c */ /* 0x000fe20003f06270 */
[----:B------:R-:W-:-:S12]  /*7610*/  BSSY B0, `(.L_x_185) ;  /* 0x0000028000007945 */ /* 0x000fd80003800000 */
[----:B------:R-:W-:Y:S05]  /*7620*/  @P0 BRA `(.L_x_186) ;  /* 0x0000026000000947 */ /* 0x000fea0003800000 */
[----:B-1----:R-:W1:Y:S01]  /*7630*/  LDS.128 R4, [R185+0x14080] ;  /* 0x01408000b9047984 */ /* 0x002e620000000c00 */
        /* <DEDUP_REMOVED lines=8> */
[-C--:B------:R-:W-:Y:S01]  /*76c0*/  FMUL.FTZ R15, R8, R0.reuse ;  /* 0x00000000080f7220 */ /* 0x080fe20000410000 */
        /* <DEDUP_REMOVED lines=28> */
.L_x_186:
[----:B------:R-:W-:Y:S05]  /*7890*/  BSYNC B0 ;  /* 0x0000000000007941 */ /* 0x000fea0003800000 */
.L_x_185:
        /* <DEDUP_REMOVED lines=18> */
[-C--:B------:R-:W-:Y:S01]  /*79c0*/  FMUL.FTZ R8, R4, R5.reuse ;  /* 0x0000000504087220 */ /* 0x080fe20000410000 */
[----:B------:R-:W-:Y:S01]  /*79d0*/  LOP3.LUT R6, R7, 0xffff0000, RZ, 0xc0, !PT ;  /* 0xffff000007067812 */ /* 0x000fe200078ec0ff */
[----:B------:R-:W-:Y:S01]  /*79e0*/  FFMA.FTZ R15, R9, R0, R14 ;  /* 0x00000000090f7223 */ /* 0x000fe2000001000e */
[----:B------:R-:W-:Y:S01]  /*79f0*/  LOP3.LUT R0, R22, 0xffff0000, RZ, 0xc0, !PT ;  /* 0xffff000016007812 */ /* 0x000fe200078ec0ff */
[-C--:B------:R-:W-:Y:S01]  /*7a00*/  FMUL.FTZ R7, R4, R2.reuse ;  /* 0x0000000204077220 */ /* 0x080fe20000410000 */
[C---:B------:R-:W-:Y:S01]  /*7a10*/  SHF.L.U32 R4, R23.reuse, 0x10, RZ ;  /* 0x0000001017047819 */ /* 0x040fe200000006ff */
[----:B------:R-:W-:Y:S01]  /*7a20*/  FFMA.FTZ R14, R12, R2, -R8 ;  /* 0x000000020c0e7223 */ /* 0x000fe20000010808 */
        /* <DEDUP_REMOVED lines=16> */
.L_x_188:
[----:B------:R-:W-:Y:S05]  /*7b30*/  BSYNC B0 ;  /* 0x0000000000007941 */ /* 0x000fea0003800000 */
.L_x_187:
[----:B------:R-:W-:-:S13]  /*7b40*/  ISETP.GE.AND P0, PT, R141, c[0x0][0x27c], PT ;  /* 0x00009f008d007a0c */ /* 0x000fda0003f06270 */
        /* <DEDUP_REMOVED lines=39> */
.L_x_182:
[----:B------:R-:W-:Y:S05]  /*7dc0*/  BSYNC B1 ;  /* 0x0000000000017941 */ /* 0x000fea0003800000 */
.L_x_181:
[----:B------:R-:W-:Y:S01]  /*7dd0*/  IADD3 R0, R193, 0x20, RZ ;  /* 0x00000020c1007810 */ /* 0x000fe20007ffe0ff */
[----:B------:R-:W-:Y:S03]  /*7de0*/  BSSY B1, `(.L_x_189) ;  /* 0x00000a9000017945 */ /* 0x000fe60003800000 */
[----:B------:R-:W-:-:S13]  /*7df0*/  ISETP.GE.AND P0, PT, R0, R30, PT ;  /* 0x0000001e0000720c */ /* 0x000fda0003f06270 */
[----:B------:R-:W-:Y:S05]  /*7e00*/  @P0 BRA `(.L_x_190) ;  /* 0x00000a6000000947 */ /* 0x000fea0003800000 */
        /* <DEDUP_REMOVED lines=14> */
[C---:B------:R-:W-:Y:S01]  /*7ef0*/  FMUL.FTZ R14, R3.reuse, R8 ;  /* 0x00000008030e7220 */ /* 0x040fe20000410000 */
[C---:B------:R-:W-:Y:S01]  /*7f00*/  SHF.L.U32 R11, R6.reuse, 0x10, RZ ;  /* 0x00000010060b7819 */ /* 0x040fe200000006ff */
[-C--:B------:R-:W-:Y:S01]  /*7f10*/  FFMA.FTZ R16, R3, R9.reuse, -R15 ;  /* 0x0000000903107223 */ /* 0x080fe2000001080f */
[----:B------:R-:W-:Y:S01]  /*7f20*/  LOP3.LUT R10, R6, 0xffff0000, RZ, 0xc0, !PT ;  /* 0xffff0000060a7812 */ /* 0x000fe200078ec0ff */
[-C--:B------:R-:W-:Y:S01]  /*7f30*/  FMUL.FTZ R8, R5, R4.reuse ;  /* 0x0000000405087220 */ /* 0x080fe20000410000 */
[----:B------:R-:W-:Y:S01]  /*7f40*/  LOP3.LUT R6, R7, 0xffff0000, RZ, 0xc0, !PT ;  /* 0xffff000007067812 */ /* 0x000fe200078ec0ff */
[----:B------:R-:W-:Y:S01]  /*7f50*/  FFMA.FTZ R15, R0, R9, R14 ;  /* 0x00000009000f7223 */ /* 0x000fe2000001000e */
[----:B------:R-:W-:Y:S01]  /*7f60*/  LOP3.LUT R0, R21, 0xffff0000, RZ, 0xc0, !PT ;  /* 0xffff000015007812 */ /* 0x000fe200078ec0ff */
[C---:B------:R-:W-:Y:S01]  /*7f70*/  FMUL.FTZ R7, R2.reuse, R4 ;  /* 0x0000000402077220 */ /* 0x040fe20000410000 */
[----:B------:R-:W-:Y:S01]  /*7f80*/  SHF.L.U32 R4, R31, 0x10, RZ ;  /* 0x000000101f047819 */ /* 0x000fe200000006ff */
[-C--:B------:R-:W-:Y:S01]  /*7f90*/  FFMA.FTZ R14, R2, R12.reuse, -R8 ;  /* 0x0000000c020e7223 */ /* 0x080fe20000010808 */
[----:B------:R-:W-:Y:S01]  /*7fa0*/  SHF.L.U32 R2, R21, 0x10, RZ ;  /* 0x0000001015027819 */ /* 0x000fe200000006ff */
[----:B------:R-:W-:Y:S01]  /*7fb0*/  FFMA.FTZ R9, R5, R12, R7 ;  /* 0x0000000c05097223 */ /* 0x000fe20000010007 */
[----:B------:R-:W-:Y:S01]  /*7fc0*/  LOP3.LUT R3, R31, 0xffff0000, RZ, 0xc0, !PT ;  /* 0xffff00001f037812 */ /* 0x000fe200078ec0ff */
[----:B------:R-:W-:-:S02]  /*7fd0*/  FMUL.FTZ R7, R0, R6 ;  /* 0x0000000600077220 */ /* 0x000fc40000410000 */
[-C--:B------:R-:W-:Y:S02]  /*7fe0*/  FMUL.FTZ R8, R2, R10.reuse ;  /* 0x0000000a02087220 */ /* 0x080fe40000410000 */
[C---:B------:R-:W-:Y:S02]  /*7ff0*/  FMUL.FTZ R5, R4.reuse, R10 ;  /* 0x0000000a04057220 */ /* 0x040fe40000410000 */
[----:B------:R-:W-:Y:S02]  /*8000*/  FMUL.FTZ R6, R3, R6 ;  /* 0x0000000603067220 */ /* 0x000fe40000410000 */
[-C--:B------:R-:W-:Y:S01]  /*8010*/  FFMA.FTZ R8, R4, R11.reuse, -R8 ;  /* 0x0000000b04087223 */ /* 0x080fe20000010808 */
        /* <DEDUP_REMOVED lines=8> */
.L_x_192:
[----:B------:R-:W-:Y:S05]  /*80a0*/  BSYNC B0 ;  /* 0x0000000000007941 */ /* 0x000fea0003800000 */
.L_x_191:
        /* <DEDUP_REMOVED lines=41> */
.L_x_194:
[----:B------:R-:W-:Y:S05]  /*8340*/  BSYNC B0 ;  /* 0x0000000000007941 */ /* 0x000fea0003800000 */
.L_x_193:
        /* <DEDUP_REMOVED lines=41> */
.L_x_196:
[----:B------:R-:W-:Y:S05]  /*85e0*/  BSYNC B0 ;  /* 0x0000000000007941 */ /* 0x000fea0003800000 */
.L_x_195:
        /* <DEDUP_REMOVED lines=40> */
.L_x_190:
[----:B------:R-:W-:Y:S05]  /*8870*/  BSYNC B1 ;  /* 0x0000000000017941 */ /* 0x000fea0003800000 */
.L_x_189:
        /* <DEDUP_REMOVED lines=45> */
.L_x_200:
[----:B------:R-:W-:Y:S05]  /*8b50*/  BSYNC B0 ;  /* 0x0000000000007941 */ /* 0x000fea0003800000 */
.L_x_199:
        /* <DEDUP_REMOVED lines=41> */
.L_x_202:
[----:B------:R-:W-:Y:S05]  /*8df0*/  BSYNC B0 ;  /* 0x0000000000007941 */ /* 0x000fea0003800000 */
.L_x_201:
        /* <DEDUP_REMOVED lines=41> */
.L_x_204:
[----:B------:R-:W-:Y:S05]  /*9090*/  BSYNC B0 ;  /* 0x0000000000007941 */ /* 0x000fea0003800000 */
.L_x_203:
        /* <DEDUP_REMOVED lines=40> */
.L_x_198:
[----:B------:R-:W-:Y:S05]  /*9320*/  BSYNC B1 ;  /* 0x0000000000017941 */ /* 0x000fea0003800000 */
.L_x_197:
[----:B------:R-:W-:-:S04]  /*9330*/  IADD3 R0, R193, 0x60, RZ ;  /* 0x00000060c1007810 */ /* 0x000fc80007ffe0ff */
        /* <DEDUP_REMOVED lines=43> */
.L_x_207:
[----:B------:R-:W-:Y:S05]  /*95f0*/  BSYNC B0 ;  /* 0x0000000000007941 */ /* 0x000fea0003800000 */
.L_x_206:
        /* <DEDUP_REMOVED lines=41> */
.L_x_209:
[----:B------:R-:W-:Y:S05]  /*9890*/  BSYNC B0 ;  /* 0x0000000000007941 */ /* 0x000fea0003800000 */
.L_x_208:
        /* <DEDUP_REMOVED lines=41> */
.L_x_211:
[----:B------:R-:W-:Y:S05]  /*9b30*/  BSYNC B0 ;  /* 0x0000000000007941 */ /* 0x000fea0003800000 */
.L_x_210:
        /* <DEDUP_REMOVED lines=39> */
[----:B------:R1:W-:Y:S01]  /*9db0*/  STS.128 [R185+0x1f080], R4 ;  /* 0x01f08004b9007388 */ /* 0x0003e20000000c00 */
[----:B------:R-:W-:Y:S05]  /*9dc0*/  BRA `(.L_x_205) ;  /* 0x000035b000007947 */ /* 0x000fea0003800000 */
.L_x_178:
[----:B------:R-:W1:Y:S01]  /*9dd0*/  SHFL.IDX PT, R28, R0, RZ, 0x181f ;  /* 0x00181fff001c7589 */ /* 0x000e6200000e0000 */
[----:B------:R-:W-:Y:S01]  /*9de0*/  BSSY B0, `(.L_x_212) ;  /* 0x0000023000007945 */ /* 0x000fe20003800000 */
[----:B------:R-:W-:Y:S01]  /*9df0*/  CS2R R10, SRZ ;  /* 0x00000000000a7805 */ /* 0x000fe2000001ff00 */
[----:B------:R-:W-:Y:S01]  /*9e00*/  CS2R R8, SRZ ;  /* 0x0000000000087805 */ /* 0x000fe2000001ff00 */
[----:B------:R-:W3:Y:S01]  /*9e10*/  SHFL.IDX PT, R15, R7, RZ, 0x181f ;  /* 0x00181fff070f7589 */ /* 0x000ee200000e0000 */
[----:B------:R-:W-:Y:S01]  /*9e20*/  CS2R R22, SRZ ;  /* 0x0000000000167805 */ /* 0x000fe2000001ff00 */
[----:B--2-4-:R-:W-:Y:S01]  /*9e30*/  CS2R R20, SRZ ;  /* 0x0000000000147805 */ /* 0x014fe2000001ff00 */
[----:B------:R-:W-:Y:S01]  /*9e40*/  CS2R R4, SRZ ;  /* 0x0000000000047805 */ /* 0x000fe2000001ff00 */
[----:B------:R-:W2:Y:S01]  /*9e50*/  SHFL.IDX PT, R27, R2, RZ, 0x181f ;  /* 0x00181fff021b7589 */ /* 0x000ea200000e0000 */
[----:B------:R-:W-:Y:S01]  /*9e60*/  CS2R R18, SRZ ;  /* 0x0000000000127805 */ /* 0x000fe2000001ff00 */
[----:B------:R-:W-:-:S02]  /*9e70*/  CS2R R16, SRZ ;  /* 0x0000000000107805 */ /* 0x000fc4000001ff00 */
[----:B------:R4:W1:Y:S02]  /*9e80*/  SHFL.IDX PT, R26, R6, RZ, 0x181f ;  /* 0x00181fff061a7589 */ /* 0x00086400000e0000 */
[----:B----4-:R-:W-:Y:S01]  /*9e90*/  CS2R R6, SRZ ;  /* 0x0000000000067805 */ /* 0x010fe2000001ff00 */
[----:B------:R-:W-:Y:S05]  /*9ea0*/  @P6 BRA `(.L_x_213) ;  /* 0x0000016000006947 */ /* 0x000fea0003800000 */
[----:B-123--:R-:W-:Y:S02]  /*9eb0*/  ISETP.GE.AND P1, PT, R132, c[0x0][0x27c], PT ;  /* 0x00009f0084007a0c */ /* 0x00efe40003f26270 */
[----:B------:R-:W-:-:S11]  /*9ec0*/  ISETP.GE.AND P0, PT, R134, c[0x0][0x27c], PT ;  /* 0x00009f0086007a0c */ /* 0x000fd60003f06270 */
[C---:B------:R-:W-:Y:S01]  /*9ed0*/  @!P1 IMAD.SHL.U32 R4, R132.reuse, 0x2, RZ ;  /* 0x0000000284049824 */ /* 0x040fe200078e00ff */
[----:B------:R-:W-:Y:S02]  /*9ee0*/  @!P1 SHF.L.U64.HI R0, R132, 0x1, R13 ;  /* 0x0000000184009819 */ /* 0x000fe4000001020d */
[----:B------:R-:W-:Y:S02]  /*9ef0*/  @!P0 SHF.L.U64.HI R5, R14, 0x1, R25 ;  /* 0x000000010e058819 */ /* 0x000fe40000010219 */
[----:B------:R-:W-:-:S05]  /*9f00*/  @!P1 IADD3 R2, P2, R15, R4, RZ ;  /* 0x000000040f029210 */ /* 0x000fca0007f5e0ff */
[--C-:B------:R-:W-:Y:S01]  /*9f10*/  @!P1 IMAD.X R3, R28, 0x1, R0.reuse, P2 ;  /* 0x000000011c039824 */ /* 0x100fe200010e0600 */
[----:B------:R-:W-:Y:S01]  /*9f20*/  @!P1 IADD3 R24, P2, R26, R4, RZ ;  /* 0x000000041a189210 */ /* 0x000fe20007f5e0ff */
[----:B------:R-:W-:Y:S01]  /*9f30*/  @!P0 IMAD.SHL.U32 R4, R14, 0x2, RZ ;  /* 0x000000020e048824 */ /* 0x000fe200078e00ff */
[----:B------:R-:W-:Y:S01]  /*9f40*/  CS2R R10, SRZ ;  /* 0x00000000000a7805 */ /* 0x000fe2000001ff00 */
[----:B------:R-:W-:Y:S01]  /*9f50*/  CS2R R8, SRZ ;  /* 0x0000000000087805 */ /* 0x000fe2000001ff00 */
[----:B------:R-:W-:Y:S01]  /*9f60*/  CS2R R6, SRZ ;  /* 0x0000000000067805 */ /* 0x000fe2000001ff00 */
[----:B------:R-:W-:Y:S01]  /*9f70*/  @!P1 IMAD.X R25, R27, 0x1, R0, P2 ;  /* 0x000000011b199824 */ /* 0x000fe200010e0600 */
[-C--:B------:R-:W-:Y:S01]  /*9f80*/  @!P0 IADD3 R14, P2, R15, R4.reuse, RZ ;  /* 0x000000040f0e8210 */ /* 0x080fe20007f5e0ff */
[----:B------:R1:W5:Y:S04]  /*9f90*/  @!P1 LD.E.128 R20, [R2.64] ;  /* 0x0000000602149980 */ /* 0x000368000c101d00 */
[--C-:B------:R-:W-:Y:S01]  /*9fa0*/  @!P0 IMAD.X R15, R28, 0x1, R5.reuse, P2 ;  /* 0x000000011c0f8824 */ /* 0x100fe200010e0605 */
[----:B------:R-:W-:Y:S01]  /*9fb0*/  @!P0 IADD3 R12, P2, R26, R4, RZ ;  /* 0x000000041a0c8210 */ /* 0x000fe20007f5e0ff */
[----:B------:R1:W5:Y:S04]  /*9fc0*/  @!P1 LD.E.128 R16, [R24.64] ;  /* 0x0000000618109980 */ /* 0x000368000c101d00 */
[----:B------:R-:W-:Y:S01]  /*9fd0*/  @!P0 IMAD.X R13, R27, 0x1, R5, P2 ;  /* 0x000000011b0d8824 */ /* 0x000fe200010e0605 */
[----:B------:R1:W5:Y:S01]  /*9fe0*/  @!P0 LD.E.128 R8, [R14.64] ;  /* 0x000000060e088980 */ /* 0x000362000c101d00 */
[----:B------:R-:W-:-:S06]  /*9ff0*/  CS2R R4, SRZ ;  /* 0x0000000000047805 */ /* 0x000fcc000001ff00 */
[----:B------:R1:W5:Y:S02]  /*a000*/  @!P0 LD.E.128 R4, [R12.64] ;  /* 0x000000060c048980 */ /* 0x000364000c101d00 */
.L_x_213:
[----:B-123--:R-:W-:Y:S05]  /*a010*/  BSYNC B0 ;  /* 0x0000000000007941 */ /* 0x00efea0003800000 */
.L_x_212:
[--C-:B-----5:R-:W-:Y:S01]  /*a020*/  IMAD.MOV.U32 R36, RZ, RZ, R21.reuse ;  /* 0x000000ffff247224 */ /* 0x120fe200078e0015 */
[--C-:B------:R-:W-:Y:S01]  /*a030*/  SHF.R.U32.HI R0, RZ, 0x10, R21.reuse ;  /* 0x00000010ff007819 */ /* 0x100fe20000011615 */
[----:B------:R-:W-:Y:S01]  /*a040*/  IMAD.MOV.U32 R37, RZ, RZ, R20 ;  /* 0x000000ffff257224 */ /* 0x000fe200078e0014 */
[----:B------:R-:W-:Y:S01]  /*a050*/  SHF.R.U64 R35, R20, 0x10, R21 ;  /* 0x0000001014237819 */ /* 0x000fe20000001215 */
[--C-:B------:R-:W-:Y:S01]  /*a060*/  IMAD.MOV.U32 R33, RZ, RZ, R23.reuse ;  /* 0x000000ffff217224 */ /* 0x100fe200078e0017 */
[----:B------:R-:W-:Y:S01]  /*a070*/  PRMT R41, R36, 0x5410, R0 ;  /* 0x0000541024297816 */ /* 0x000fe20000000000 */
[----:B------:R-:W-:Y:S01]  /*a080*/  IMAD R0, R213, -0x80, R38 ;  /* 0xffffff80d5007824 */ /* 0x000fe200078e0226 */
[--C-:B------:R-:W-:Y:S01]  /*a090*/  SHF.R.U64 R32, R22, 0x10, R23.reuse ;  /* 0x0000001016207819 */ /* 0x100fe20000001217 */
[----:B------:R-:W-:Y:S01]  /*a0a0*/  IMAD.MOV.U32 R27, RZ, RZ, R10 ;  /* 0x000000ffff1b7224 */ /* 0x000fe200078e000a */
[----:B------:R-:W-:Y:S01]  /*a0b0*/  SHF.R.U32.HI R28, RZ, 0x10, R23 ;  /* 0x00000010ff1c7819 */ /* 0x000fe20000011617 */
[--C-:B------:R-:W-:Y:S01]  /*a0c0*/  IMAD.MOV.U32 R26, RZ, RZ, R11.reuse ;  /* 0x000000ffff1a7224 */ /* 0x100fe200078e000b */
[----:B------:R-:W-:Y:S01]  /*a0d0*/  IMNMX R52, R0, 0x80, PT ;  /* 0x0000008000347817 */ /* 0x000fe20003800200 */
[----:B------:R-:W-:Y:S01]  /*a0e0*/  IMAD.MOV.U32 R34, RZ, RZ, R22 ;  /* 0x000000ffff227224 */ /* 0x000fe200078e0016 */
[--C-:B------:R-:W-:Y:S01]  /*a0f0*/  SHF.R.U64 R25, R10, 0x10, R11.reuse ;  /* 0x000000100a197819 */ /* 0x100fe2000000120b */
[----:B------:R-:W-:Y:S01]  /*a100*/  IMAD.MOV.U32 R31, RZ, RZ, R8 ;  /* 0x000000ffff1f7224 */ /* 0x000fe200078e0008 */
[----:B------:R-:W-:Y:S01]  /*a110*/  ISETP.GE.AND P0, PT, R193, R52, PT ;  /* 0x00000034c100720c */ /* 0x000fe20003f06270 */
[----:B------:R-:W-:Y:S01]  /*a120*/  IMAD.MOV.U32 R23, RZ, RZ, R16 ;  /* 0x000000ffff177224 */ /* 0x000fe200078e0010 */
[----:B------:R-:W-:Y:S01]  /*a130*/  SHF.R.U32.HI R20, RZ, 0x10, R11 ;  /* 0x00000010ff147819 */ /* 0x000fe2000001160b */
[----:B------:R-:W-:Y:S01]  /*a140*/  IMAD.MOV.U32 R11, RZ, RZ, R5 ;  /* 0x000000ffff0b7224 */ /* 0x000fe200078e0005 */
[--C-:B------:R-:W-:Y:S01]  /*a150*/  SHF.R.U64 R29, R8, 0x10, R9.reuse ;  /* 0x00000010081d7819 */ /* 0x100fe20000001209 */
[----:B------:R-:W-:Y:S01]  /*a160*/  IMAD.MOV.U32 R30, RZ, RZ, R9 ;  /* 0x000000ffff1e7224 */ /* 0x000fe200078e0009 */
[--C-:B------:R-:W-:Y:S01]  /*a170*/  SHF.R.U64 R21, R16, 0x10, R17.reuse ;  /* 0x0000001010157819 */ /* 0x100fe20000001211 */
[----:B------:R-:W-:Y:S01]  /*a180*/  IMAD.MOV.U32 R22, RZ, RZ, R17 ;  /* 0x000000ffff167224 */ /* 0x000fe200078e0011 */
[--C-:B------:R-:W-:Y:S01]  /*a190*/  SHF.R.U64 R10, R4, 0x10, R5.reuse ;  /* 0x00000010040a7819 */ /* 0x100fe20000001205 */
[----:B------:R-:W-:Y:S01]  /*a1a0*/  IMAD.MOV.U32 R16, RZ, RZ, R18 ;  /* 0x000000ffff107224 */ /* 0x000fe200078e0012 */
[----:B------:R-:W-:Y:S01]  /*a1b0*/  SHF.R.U32.HI R3, RZ, 0x10, R5 ;  /* 0x00000010ff037819 */ /* 0x000fe20000011605 */
[----:B------:R-:W-:Y:S01]  /*a1c0*/  IMAD.MOV.U32 R15, RZ, RZ, R19 ;  /* 0x000000ffff0f7224 */ /* 0x000fe200078e0013 */
[----:B------:R-:W-:Y:S01]  /*a1d0*/  SHF.R.U32.HI R24, RZ, 0x10, R9 ;  /* 0x00000010ff187819 */ /* 0x000fe20000011609 */
[----:B------:R-:W-:Y:S01]  /*a1e0*/  IMAD.MOV.U32 R12, RZ, RZ, R4 ;  /* 0x000000ffff0c7224 */ /* 0x000fe200078e0004 */
[----:B------:R-:W-:Y:S01]  /*a1f0*/  SHF.R.U32.HI R13, RZ, 0x10, R17 ;  /* 0x00000010ff0d7819 */ /* 0x000fe20000011611 */
[----:B------:R-:W-:Y:S01]  /*a200*/  IMAD.MOV.U32 R8, RZ, RZ, R6 ;  /* 0x000000ffff087224 */ /* 0x000fe200078e0006 */
[----:B------:R-:W-:Y:S01]  /*a210*/  SHF.R.U64 R14, R18, 0x10, R19 ;  /* 0x00000010120e7819 */ /* 0x000fe20000001213 */
[----:B------:R-:W-:Y:S01]  /*a220*/  IMAD.MOV.U32 R5, RZ, RZ, R7 ;  /* 0x000000ffff057224 */ /* 0x000fe200078e0007 */
[----:B------:R-:W-:Y:S01]  /*a230*/  SHF.R.U32.HI R9, RZ, 0x10, R19 ;  /* 0x00000010ff097819 */ /* 0x000fe20000011613 */
[----:B------:R-:W-:-:S04]  /*a240*/  DEPBAR.LE SB0, 0x1 ;  /* 0x000080400000791a */ /* 0x000fc80000000000 */
[--C-:B------:R-:W-:Y:S01]  /*a250*/  SHF.R.U64 R4, R6, 0x10, R7.reuse ;  /* 0x0000001006047819 */ /* 0x100fe20000001207 */
[----:B------:R-:W-:Y:S01]  /*a260*/  BSSY B1, `(.L_x_214) ;  /* 0x00000cf000017945 */ /* 0x000fe20003800000 */
[----:B------:R-:W-:Y:S02]  /*a270*/  SHF.R.U32.HI R2, RZ, 0x10, R7 ;  /* 0x00000010ff027819 */ /* 0x000fe40000011607 */
        /* <DEDUP_REMOVED lines=13> */
[----:B------:R-:W-:Y:S02]  /*a350*/  SHF.R.S32.HI R54, RZ, 0x3, R50 ;  /* 0x00000003ff367819 */ /* 0x000fe40000011432 */
[----:B------:R-:W-:Y:S02]  /*a360*/  PRMT R44, R8, 0x5410, R4 ;  /* 0x00005410082c7816 */ /* 0x000fe40000000004 */
[----:B------:R-:W-:Y:S01]  /*a370*/  PRMT R46, R5, 0x5410, R2 ;  /* 0x00005410052e7816 */ /* 0x000fe20000000002 */
[----:B------:R-:W-:Y:S06]  /*a380*/  BAR.SYNC.DEFER_BLOCKING 0x0 ;  /* 0x0000000000007b1d */ /* 0x000fec0000010000 */
[----:B------:R-:W-:Y:S05]  /*a390*/  @P0 BRA `(.L_x_215) ;  /* 0x00000bb000000947 */ /* 0x000fea0003800000 */
[----:B------:R-:W-:Y:S01]  /*a3a0*/  ISETP.GE.AND P0, PT, R132, c[0x0][0x27c], PT ;  /* 0x00009f0084007a0c */ /* 0x000fe20003f06270 */
[----:B------:R-:W-:-:S12]  /*a3b0*/  BSSY B0, `(.L_x_216) ;  /* 0x0000059000007945 */ /* 0x000fd80003800000 */
[----:B------:R-:W-:Y:S05]  /*a3c0*/  @P0 BRA `(.L_x_217) ;  /* 0x0000057000000947 */ /* 0x000fea0003800000 */
[----:B------:R-:W-:Y:S01]  /*a3d0*/  MOV R0, c[0x0][0x27c] ;  /* 0x00009f0000007a02 */ /* 0x000fe20000000f00 */
[----:B------:R-:W1:Y:S03]  /*a3e0*/  LDS.128 R8, [R185+0x10080] ;  /* 0x01008000b9087984 */ /* 0x000e660000000c00 */
[----:B------:R-:W-:-:S04]  /*a3f0*/  LEA.HI R0, R0, R219, RZ, 0x1d ;  /* 0x000000db00007211 */ /* 0x000fc800078fe8ff */
[----:B------:R-:W-:Y:S01]  /*a400*/  SHF.R.S32.HI R3, RZ, 0x1f, R0 ;  /* 0x0000001fff037819 */ /* 0x000fe20000011400 */
[----:B------:R-:W-:-:S03]  /*a410*/  IMAD.SHL.U32 R2, R0, 0x8, RZ ;  /* 0x0000000800027824 */ /* 0x000fc600078e00ff */
[----:B------:R-:W-:Y:S02]  /*a420*/  LEA.HI R0, R3, R0, RZ, 0x3 ;  /* 0x0000000003007211 */ /* 0x000fe400078f18ff */
[----:B------:R-:W-:Y:S02]  /*a430*/  LOP3.LUT R2, R111, 0x38, R2, 0xf8, !PT ;  /* 0x000000386f027812 */ /* 0x000fe400078ef802 */
[----:B------:R-:W-:Y:S02]  /*a440*/  SHF.L.U32 R0, R0, 0xa, RZ ;  /* 0x0000000a00007819 */ /* 0x000fe400000006ff */
[----:B------:R-:W-:Y:S02]  /*a450*/  LOP3.LUT R2, R2, R131, RZ, 0x3c, !PT ;  /* 0x0000008302027212 */ /* 0x000fe400078e3cff */
[----:B------:R-:W-:-:S04]  /*a460*/  LOP3.LUT R0, R0, 0x7fffe000, RZ, 0xc0, !PT ;  /* 0x7fffe00000007812 */ /* 0x000fc800078ec0ff */
[----:B------:R-:W-:Y:S02]  /*a470*/  IADD3 R0, R2, R0, R114 ;  /* 0x0000000002007210 */ /* 0x000fe40007ffe072 */
[----:B------:R-:W-:-:S03]  /*a480*/  SHF.L.U32 R2, R34, 0x10, RZ ;  /* 0x0000001022027819 */ /* 0x000fc600000006ff */
[----:B------:R-:W-:Y:S02]  /*a490*/  IMAD.SHL.U32 R24, R0, 0x2, RZ ;  /* 0x0000000200187824 */ /* 0x000fe400078e00ff */
[----:B------:R-:W-:-:S03]  /*a4a0*/  IMAD.U32 R0, R35, 0x10000, RZ ;  /* 0x0001000023007824 */ /* 0x000fc600078e00ff */
[----:B------:R-:W2:Y:S01]  /*a4b0*/  LDS.128 R4, [R24+0x10080] ;  /* 0x0100800018047984 */ /* 0x000ea20000000c00 */
[C---:B-1----:R-:W-:Y:S01]  /*a4c0*/  SHF.L.U32 R12, R8.reuse, 0x10, RZ ;  /* 0x00000010080c7819 */ /* 0x042fe200000006ff */
[----:B------:R-:W-:Y:S01]  /*a4d0*/  IMAD.U32 R20, R11, 0x10000, RZ ;  /* 0x000100000b147824 */ /* 0x000fe200078e00ff */
[----:B------:R-:W-:Y:S01]  /*a4e0*/  LOP3.LUT R13, R8, 0xffff0000, RZ, 0xc0, !PT ;  /* 0xffff0000080d7812 */ /* 0x000fe200078ec0ff */
[----:B------:R-:W-:Y:S01]  /*a4f0*/  IMAD.U32 R14, R9, 0x10000, RZ ;  /* 0x00010000090e7824 */ /* 0x000fe200078e00ff */
[----:B------:R-:W-:Y:S02]  /*a500*/  LOP3.LUT R21, R11, 0xffff0000, RZ, 0xc0, !PT ;  /* 0xffff00000b157812 */ /* 0x000fe400078ec0ff */
[----:B------:R-:W-:Y:S02]  /*a510*/  LOP3.LUT R22, R9, 0xffff0000, RZ, 0xc0, !PT ;  /* 0xffff000009167812 */ /* 0x000fe400078ec0ff */
[C---:B------:R-:W-:Y:S02]  /*a520*/  SHF.L.U32 R16, R10.reuse, 0x10, RZ ;  /* 0x000000100a107819 */ /* 0x040fe400000006ff */
[----:B------:R-:W-:-:S02]  /*a530*/  LOP3.LUT R17, R10, 0xffff0000, RZ, 0xc0, !PT ;  /* 0xffff00000a117812 */ /* 0x000fc400078ec0ff */
[C---:B--2---:R-:W-:Y:S01]  /*a540*/  SHF.L.U32 R3, R4.reuse, 0x10, RZ ;  /* 0x0000001004037819 */ /* 0x044fe200000006ff */
[----:B------:R-:W-:Y:S01]  /*a550*/  IMAD.U32 R9, R5, 0x10000, RZ ;  /* 0x0001000005097824 */ /* 0x000fe200078e00ff */
[----:B------:R-:W-:Y:S01]  /*a560*/  LOP3.LUT R8, R4, 0xffff0000, RZ, 0xc0, !PT ;  /* 0xffff000004087812 */ /* 0x000fe200078ec0ff */
[----:B------:R-:W-:Y:S01]  /*a570*/  IMAD.U32 R15, R7, 0x10000, RZ ;  /* 0x00010000070f7824 */ /* 0x000fe200078e00ff */
[----:B------:R-:W-:Y:S01]  /*a580*/  LOP3.LUT R4, R34, 0xffff0000, RZ, 0xc0, !PT ;  /* 0xffff000022047812 */ /* 0x000fe200078ec0ff */
[----:B------:R-:W-:Y:S01]  /*a590*/  FMUL.FTZ R11, R3, R2 ;  /* 0x00000002030b7220 */ /* 0x000fe20000410000 */
[----:B------:R-:W-:Y:S02]  /*a5a0*/  LOP3.LUT R19, R5, 0xffff0000, RZ, 0xc0, !PT ;  /* 0xffff000005137812 */ /* 0x000fe400078ec0ff */
[----:B------:R-:W-:Y:S01]  /*a5b0*/  SHF.L.U32 R5, R6, 0x10, RZ ;  /* 0x0000001006057819 */ /* 0x000fe200000006ff */
[-C--:B------:R-:W-:Y:S01]  /*a5c0*/  FFMA.FTZ R30, R12, R0.reuse, -R11 ;  /* 0x000000000c1e7223 */ /* 0x080fe2000001080b */
[----:B------:R-:W-:Y:S01]  /*a5d0*/  LOP3.LUT R10, R6, 0xffff0000, RZ, 0xc0, !PT ;  /* 0xffff0000060a7812 */ /* 0x000fe200078ec0ff */
[----:B------:R-:W-:Y:S01]  /*a5e0*/  FMUL.FTZ R6, R3, R0 ;  /* 0x0000000003067220 */ /* 0x000fe20000410000 */
[----:B------:R-:W-:Y:S01]  /*a5f0*/  LOP3.LUT R18, R7, 0xffff0000, RZ, 0xc0, !PT ;  /* 0xffff000007127812 */ /* 0x000fe200078ec0ff */
[----:B------:R-:W-:Y:S01]  /*a600*/  FMUL.FTZ R7, R8, R4 ;  /* 0x0000000408077220 */ /* 0x000fe20000410000 */
[----:B------:R-:W-:Y:S01]  /*a610*/  LOP3.LUT R3, R35, 0xffff0000, RZ, 0xc0, !PT ;  /* 0xffff000023037812 */ /* 0x000fe200078ec0ff */
[----:B------:R-:W-:Y:S01]  /*a620*/  FFMA.FTZ R29, R12, R2, R6 ;  /* 0x000000020c1d7223 */ /* 0x000fe20000010006 */
[----:B------:R-:W-:Y:S01]  /*a630*/  SHF.L.U32 R0, R37, 0x10, RZ ;  /* 0x0000001025007819 */ /* 0x000fe200000006ff */
[----:B------:R-:W-:Y:S01]  /*a640*/  IMAD.U32 R2, R41, 0x10000, RZ ;  /* 0x0001000029027824 */ /* 0x000fe200078e00ff */
[----:B------:R-:W-:Y:S01]  /*a650*/  SHF.L.U32 R6, R36, 0x10, RZ ;  /* 0x0000001024067819 */ /* 0x000fe200000006ff */
[----:B------:R-:W-:-:S02]  /*a660*/  FFMA.FTZ R28, R13, R3, -R7 ;  /* 0x000000030d1c7223 */ /* 0x000fc40000010807 */
[C---:B------:R-:W-:Y:S02]  /*a670*/  FMUL.FTZ R7, R9.reuse, R0 ;  /* 0x0000000009077220 */ /* 0x040fe40000410000 */
[----:B------:R-:W-:Y:S02]  /*a680*/  FMUL.FTZ R8, R8, R3 ;  /* 0x0000000308087220 */ /* 0x000fe40000410000 */
[-C--:B------:R-:W-:Y:S02]  /*a690*/  FMUL.FTZ R3, R9, R2.reuse ;  /* 0x0000000209037220 */ /* 0x080fe40000410000 */
[----:B------:R-:W-:Y:S02]  /*a6a0*/  FFMA.FTZ R26, R14, R2, -R7 ;  /* 0x000000020e1a7223 */ /* 0x000fe40000010807 */
[----:B------:R-:W-:Y:S02]  /*a6b0*/  IMAD.U32 R2, R39, 0x10000, RZ ;  /* 0x0001000027027824 */ /* 0x000fe400078e00ff */
[----:B------:R-:W-:-:S02]  /*a6c0*/  FFMA.FTZ R27, R13, R4, R8 ;  /* 0x000000040d1b7223 */ /* 0x000fc40000010008 */
[----:B------:R-:W-:Y:S01]  /*a6d0*/  FFMA.FTZ R25, R14, R0, R3 ;  /* 0x000000000e197223 */ /* 0x000fe20000010003 */
[----:B------:R-:W-:Y:S01]  /*a6e0*/  LOP3.LUT R3, R39, 0xffff0000, RZ, 0xc0, !PT ;  /* 0xffff000027037812 */ /* 0x000fe200078ec0ff */
[C---:B------:R-:W-:Y:S01]  /*a6f0*/  FMUL.FTZ R4, R5.reuse, R6 ;  /* 0x0000000605047220 */ /* 0x040fe20000410000 */
[----:B------:R-:W-:Y:S01]  /*a700*/  LOP3.LUT R0, R36, 0xffff0000, RZ, 0xc0, !PT ;  /* 0xffff000024007812 */ /* 0x000fe200078ec0ff */
[-C--:B------:R-:W-:Y:S01]  /*a710*/  FMUL.FTZ R9, R5, R2.reuse ;  /* 0x0000000205097220 */ /* 0x080fe20000410000 */
[----:B------:R-:W-:Y:S01]  /*a720*/  SHF.L.U32 R5, R38, 0x10, RZ ;  /* 0x0000001026057819 */ /* 0x000fe200000006ff */
[----:B------:R-:W-:Y:S01]  /*a730*/  FFMA.FTZ R23, R16, R2, -R4 ;  /* 0x0000000210177223 */ /* 0x000fe20000010804 */
[----:B------:R-:W-:Y:S01]  /*a740*/  SHF.L.U32 R2, R40, 0x10, RZ ;  /* 0x0000001028027819 */ /* 0x000fe200000006ff */
[----:B------:R-:W-:Y:S02]  /*a750*/  FMUL.FTZ R7, R10, R3 ;  /* 0x000000030a077220 */ /* 0x000fe40000410000 */
[----:B------:R-:W-:-:S02]  /*a760*/  FMUL.FTZ R4, R15, R5 ;  /* 0x000000050f047220 */ /* 0x000fc40000410000 */
[----:B------:R-:W-:Y:S02]  /*a770*/  FMUL.FTZ R8, R10, R0 ;  /* 0x000000000a087220 */ /* 0x000fe40000410000 */
[----:B------:R-:W-:Y:S02]  /*a780*/  FFMA.FTZ R14, R16, R6, R9 ;  /* 0x00000006100e7223 */ /* 0x000fe40000010009 */
[----:B------:R-:W-:Y:S01]  /*a790*/  FFMA.FTZ R11, R17, R0, R7 ;  /* 0x00000000110b7223 */ /* 0x000fe20000010007 */
[----:B------:R-:W-:Y:S01]  /*a7a0*/  LOP3.LUT R0, R38, 0xffff0000, RZ, 0xc0, !PT ;  /* 0xffff000026007812 */ /* 0x000fe200078ec0ff */
[-C--:B------:R-:W-:Y:S02]  /*a7b0*/  FMUL.FTZ R6, R15, R2.reuse ;  /* 0x000000020f067220 */ /* 0x080fe40000410000 */
[C---:B------:R-:W-:Y:S01]  /*a7c0*/  FFMA.FTZ R13, R20.reuse, R2, -R4 ;  /* 0x00000002140d7223 */ /* 0x040fe20000010804 */
[----:B------:R-:W-:Y:S01]  /*a7d0*/  LOP3.LUT R2, R37, 0xffff0000, RZ, 0xc0, !PT ;  /* 0xffff000025027812 */ /* 0x000fe200078ec0ff */
[----:B------:R-:W-:Y:S01]  /*a7e0*/  FFMA.FTZ R10, R17, R3, -R8 ;  /* 0x00000003110a7223 */ /* 0x000fe20000010808 */
[----:B------:R-:W-:Y:S01]  /*a7f0*/  LOP3.LUT R4, R41, 0xffff0000, RZ, 0xc0, !PT ;  /* 0xffff000029047812 */ /* 0x000fe200078ec0ff */
[----:B------:R-:W-:Y:S01]  /*a800*/  FFMA.FTZ R12, R20, R5, R6 ;  /* 0x00000005140c7223 */ /* 0x000fe20000010006 */
[----:B------:R-:W-:Y:S01]  /*a810*/  LOP3.LUT R3, R40, 0xffff0000, RZ, 0xc0, !PT ;  /* 0xffff000028037812 */ /* 0x000fe200078ec0ff */
[----:B------:R-:W-:Y:S01]  /*a820*/  FMUL.FTZ R8, R19, R2 ;  /* 0x0000000213087220 */ /* 0x000fe20000410000 */
[----:B------:R-:W-:Y:S01]  /*a830*/  F2FP.BF16.PACK_AB R10, R10, R23 ;  /* 0x000000170a0a723e */ /* 0x000fe200000010ff */
[----:B------:R-:W-:-:S02]  /*a840*/  FMUL.FTZ R6, R18, R0 ;  /* 0x0000000012067220 */ /* 0x000fc40000410000 */
[-C--:B------:R-:W-:Y:S02]  /*a850*/  FMUL.FTZ R7, R19, R4.reuse ;  /* 0x0000000413077220 */ /* 0x080fe40000410000 */
[-C--:B------:R-:W-:Y:S02]  /*a860*/  FMUL.FTZ R5, R18, R3.reuse ;  /* 0x0000000312057220 */ /* 0x080fe40000410000 */
[----:B------:R-:W-:Y:S01]  /*a870*/  FFMA.FTZ R9, R22, R4, -R8 ;  /* 0x0000000416097223 */ /* 0x000fe20000010808 */
[----:B------:R-:W-:Y:S01]  /*a880*/  F2FP.BF16.PACK_AB R8, R28, R30 ;  /* 0x0000001e1c08723e */ /* 0x000fe200000010ff */
[----:B------:R-:W-:Y:S01]  /*a890*/  FFMA.FTZ R3, R21, R3, -R6 ;  /* 0x0000000315037223 */ /* 0x000fe20000010806 */
[----:B------:R-:W-:Y:S01]  /*a8a0*/  F2FP.BF16.PACK_AB R6, R11, R14 ;  /* 0x0000000e0b06723e */ /* 0x000fe200000010ff */
[----:B------:R-:W-:Y:S01]  /*a8b0*/  FFMA.FTZ R2, R22, R2, R7 ;  /* 0x0000000216027223 */ /* 0x000fe20000010007 */
[----:B------:R-:W-:Y:S01]  /*a8c0*/  F2FP.BF16.PACK_AB R9, R9, R26 ;  /* 0x0000001a0909723e */ /* 0x000fe200000010ff */
[----:B------:R-:W-:Y:S01]  /*a8d0*/  FFMA.FTZ R0, R21, R0, R5 ;  /* 0x0000000015007223 */ /* 0x000fe20000010005 */
[----:B------:R-:W-:-:S02]  /*a8e0*/  F2FP.BF16.PACK_AB R11, R3, R13 ;  /* 0x0000000d030b723e */ /* 0x000fc400000010ff */
[----:B------:R-:W-:Y:S02]  /*a8f0*/  F2FP.BF16.PACK_AB R4, R27, R29 ;  /* 0x0000001d1b04723e */ /* 0x000fe400000010ff */
[----:B------:R-:W-:Y:S01]  /*a900*/  F2FP.BF16.PACK_AB R5, R2, R25 ;  /* 0x000000190205723e */ /* 0x000fe200000010ff */
[----:B------:R1:W-:Y:S01]  /*a910*/  STS.128 [R185+0x10080], R8 ;  /* 0x01008008b9007388 */ /* 0x0003e20000000c00 */
[----:B------:R-:W-:-:S05]  /*a920*/  F2FP.BF16.PACK_AB R7, R0, R12 ;  /* 0x0000000c0007723e */ /* 0x000fca00000010ff */
[----:B------:R1:W-:Y:S02]  /*a930*/  STS.128 [R24+0x10080], R4 ;  /* 0x0100800418007388 */ /* 0x0003e40000000c00 */
.L_x_217:
[----:B------:R-:W-:Y:S05]  /*a940*/  BSYNC B0 ;  /* 0x0000000000007941 */ /* 0x000fea0003800000 */
.L_x_216:
[----:B------:R-:W-:-:S13]  /*a950*/  ISETP.GE.AND P0, PT, R134, c[0x0][0x27c], PT ;  /* 0x00009f0086007a0c */ /* 0x000fda0003f06270 */
[----:B------:R-:W-:Y:S05]  /*a960*/  @P0 BRA `(.L_x_215) ;  /* 0x000005e000000947 */ /* 0x000fea0003800000 */
[----:B------:R-:W-:Y:S01]  /*a970*/  IMAD.MOV.U32 R0, RZ, RZ, c[0x0][0x27c] ;  /* 0x00009f00ff007624 */ /* 0x000fe200078e00ff */
[----:B------:R-:W-:Y:S02]  /*a980*/  LEA.HI R2, R51, R134, RZ, 0x6 ;  /* 0x0000008633027211 */ /* 0x000fe400078f30ff */
[----:B------:R-:W-:Y:S02]  /*a990*/  LOP3.LUT R3, R111, 0x38, R50, 0xf8, !PT ;  /* 0x000000386f037812 */ /* 0x000fe400078ef832 */
[----:B------:R-:W-:Y:S01]  /*a9a0*/  LEA.HI R0, R0, R54, RZ, 0x1d ;  /* 0x0000003600007211 */ /* 0x000fe200078fe8ff */
[----:B------:R-:W-:Y:S01]  /*a9b0*/  IMAD.SHL.U32 R2, R2, 0x80, RZ ;  /* 0x0000008002027824 */ /* 0x000fe200078e00ff */
[----:B-1----:R-:W-:Y:S02]  /*a9c0*/  LOP3.LUT R4, R3, R131, RZ, 0x3c, !PT ;  /* 0x0000008303047212 */ /* 0x002fe400078e3cff */
[----:B------:R-:W-:Y:S02]  /*a9d0*/  SHF.R.S32.HI R5, RZ, 0x1f, R0 ;  /* 0x0000001fff057819 */ /* 0x000fe40000011400 */
[----:B------:R-:W-:-:S02]  /*a9e0*/  LOP3.LUT R2, R2, 0xffffe000, RZ, 0xc0, !PT ;  /* 0xffffe00002027812 */ /* 0x000fc400078ec0ff */
[----:B------:R-:W-:Y:S02]  /*a9f0*/  LEA.HI R3, R5, R0, RZ, 0x3 ;  /* 0x0000000005037211 */ /* 0x000fe400078f18ff */
[----:B------:R-:W-:Y:S02]  /*aa00*/  SHF.L.U32 R6, R0, 0x3, RZ ;  /* 0x0000000300067819 */ /* 0x000fe400000006ff */
[----:B------:R-:W-:Y:S01]  /*aa10*/  IADD3 R0, R4, R2, R114 ;  /* 0x0000000204007210 */ /* 0x000fe20007ffe072 */
[----:B------:R-:W-:Y:S01]  /*aa20*/  IMAD.SHL.U32 R2, R3, 0x400, RZ ;  /* 0x0000040003027824 */ /* 0x000fe200078e00ff */
[----:B------:R-:W-:Y:S02]  /*aa30*/  LOP3.LUT R5, R111, 0x38, R6, 0xf8, !PT ;  /* 0x000000386f057812 */ /* 0x000fe400078ef806 */
[----:B------:R-:W-:Y:S02]  /*aa40*/  LEA R28, R0, 0x10080, 0x1 ;  /* 0x00010080001c7811 */ /* 0x000fe400078e08ff */
[----:B------:R-:W-:-:S02]  /*aa50*/  LOP3.LUT R3, R5, R131, RZ, 0x3c, !PT ;  /* 0x0000008305037212 */ /* 0x000fc400078e3cff */
[----:B------:R-:W-:Y:S01]  /*aa60*/  LOP3.LUT R0, R2, 0x7fffe000, RZ, 0xc0, !PT ;  /* 0x7fffe00002007812 */ /* 0x000fe200078ec0ff */
[----:B------:R-:W1:Y:S03]  /*aa70*/  LDS.128 R8, [R28] ;  /* 0x000000001c087984 */ /* 0x000e660000000c00 */
[----:B------:R-:W-:-:S05]  /*aa80*/  IADD3 R0, R3, R0, R114 ;  /* 0x0000000003007210 */ /* 0x000fca0007ffe072 */
[----:B------:R-:W-:Y:S01]  /*aa90*/  IMAD.SHL.U32 R26, R0, 0x2, RZ ;  /* 0x00000002001a7824 */ /* 0x000fe200078e00ff */
[----:B------:R-:W-:-:S04]  /*aaa0*/  SHF.L.U32 R0, R43, 0x10, RZ ;  /* 0x000000102b007819 */ /* 0x000fc800000006ff */
[----:B------:R-:W2:Y:S01]  /*aab0*/  LDS.128 R4, [R26+0x10080] ;  /* 0x010080001a047984 */ /* 0x000ea20000000c00 */
[----:B-1----:R-:W-:Y:S01]  /*aac0*/  SHF.L.U32 R12, R8, 0x10, RZ ;  /* 0x00000010080c7819 */ /* 0x002fe200000006ff */
[C---:B------:R-:W-:Y:S01]  /*aad0*/  IMAD.U32 R18, R9.reuse, 0x10000, RZ ;  /* 0x0001000009127824 */ /* 0x040fe200078e00ff */
        /* <DEDUP_REMOVED lines=11> */
[----:B------:R-:W-:Y:S01]  /*ab90*/  IMAD.U32 R8, R6, 0x10000, RZ ;  /* 0x0001000006087824 */ /* 0x000fe200078e00ff */
[----:B------:R-:W-:Y:S01]  /*aba0*/  LOP3.LUT R4, R42, 0xffff0000, RZ, 0xc0, !PT ;  /* 0xffff00002a047812 */ /* 0x000fe200078ec0ff */
[-C--:B------:R-:W-:Y:S01]  /*abb0*/  FMUL.FTZ R3, R2, R5.reuse ;  /* 0x0000000502037220 */ /* 0x080fe20000410000 */
[----:B------:R-:W-:Y:S01]  /*abc0*/  LOP3.LUT R10, R6, 0xffff0000, RZ, 0xc0, !PT ;  /* 0xffff0000060a7812 */ /* 0x000fe200078ec0ff */
[-C--:B------:R-:W-:Y:S01]  /*abd0*/  FMUL.FTZ R6, R2, R0.reuse ;  /* 0x0000000002067220 */ /* 0x080fe20000410000 */
[----:B------:R-:W-:Y:S01]  /*abe0*/  LOP3.LUT R2, R43, 0xffff0000, RZ, 0xc0, !PT ;  /* 0xffff00002b027812 */ /* 0x000fe200078ec0ff */
[----:B------:R-:W-:Y:S01]  /*abf0*/  FFMA.FTZ R32, R12, R0, -R3 ;  /* 0x000000000c207223 */ /* 0x000fe20000010803 */
[----:B------:R-:W-:Y:S01]  /*ac00*/  SHF.L.U32 R0, R47, 0x10, RZ ;  /* 0x000000102f007819 */ /* 0x000fe200000006ff */
[----:B------:R-:W-:Y:S01]  /*ac10*/  IMAD.U32 R3, R44, 0x10000, RZ ;  /* 0x000100002c037824 */ /* 0x000fe200078e00ff */
[----:B------:R-:W-:Y:S01]  /*ac20*/  SHF.L.U32 R15, R7, 0x10, RZ ;  /* 0x00000010070f7819 */ /* 0x000fe200000006ff */
[----:B------:R-:W-:Y:S01]  /*ac30*/  FMUL.FTZ R11, R9, R4 ;  /* 0x00000004090b7220 */ /* 0x000fe20000410000 */
[----:B------:R-:W-:Y:S01]  /*ac40*/  LOP3.LUT R19, R7, 0xffff0000, RZ, 0xc0, !PT ;  /* 0xffff000007137812 */ /* 0x000fe200078ec0ff */
[----:B------:R-:W-:Y:S01]  /*ac50*/  FFMA.FTZ R31, R12, R5, R6 ;  /* 0x000000050c1f7223 */ /* 0x000fe20000010006 */
[----:B------:R-:W-:Y:S01]  /*ac60*/  LOP3.LUT R6, R44, 0xffff0000, RZ, 0xc0, !PT ;  /* 0xffff00002c067812 */ /* 0x000fe200078ec0ff */
[----:B------:R-:W-:-:S02]  /*ac70*/  FMUL.FTZ R5, R8, R3 ;  /* 0x0000000308057220 */ /* 0x000fc40000410000 */
[-C--:B------:R-:W-:Y:S02]  /*ac80*/  FMUL.FTZ R7, R9, R2.reuse ;  /* 0x0000000209077220 */ /* 0x080fe40000410000 */
[----:B------:R-:W-:Y:S02]  /*ac90*/  FFMA.FTZ R30, R14, R2, -R11 ;  /* 0x000000020e1e7223 */ /* 0x000fe4000001080b */
[-C--:B------:R-:W-:Y:S02]  /*aca0*/  FMUL.FTZ R2, R8, R0.reuse ;  /* 0x0000000008027220 */ /* 0x080fe40000410000 */
[----:B------:R-:W-:Y:S01]  /*acb0*/  FFMA.FTZ R27, R13, R0, -R5 ;  /* 0x000000000d1b7223 */ /* 0x000fe20000010805 */
[----:B------:R-:W-:Y:S01]  /*acc0*/  LOP3.LUT R0, R47, 0xffff0000, RZ, 0xc0, !PT ;  /* 0xffff00002f007812 */ /* 0x000fe200078ec0ff */
[----:B------:R-:W-:Y:S02]  /*acd0*/  FFMA.FTZ R29, R14, R4, R7 ;  /* 0x000000040e1d7223 */ /* 0x000fe40000010007 */
[----:B------:R-:W-:-:S02]  /*ace0*/  FMUL.FTZ R4, R10, R6 ;  /* 0x000000060a047220 */ /* 0x000fc40000410000 */
[----:B------:R-:W-:Y:S01]  /*acf0*/  FFMA.FTZ R25, R13, R3, R2 ;  /* 0x000000030d197223 */ /* 0x000fe20000010002 */
[----:B------:R-:W-:Y:S01]  /*ad00*/  SHF.L.U32 R2, R45, 0x10, RZ ;  /* 0x000000102d027819 */ /* 0x000fe200000006ff */
[----:B------:R-:W-:Y:S02]  /*ad10*/  IMAD.U32 R3, R49, 0x10000, RZ ;  /* 0x0001000031037824 */ /* 0x000fe400078e00ff */
[----:B------:R-:W-:Y:S02]  /*ad20*/  IMAD.U32 R5, R46, 0x10000, RZ ;  /* 0x000100002e057824 */ /* 0x000fe400078e00ff */
[-C--:B------:R-:W-:Y:S02]  /*ad30*/  FMUL.FTZ R10, R10, R0.reuse ;  /* 0x000000000a0a7220 */ /* 0x080fe40000410000 */
[----:B------:R-:W-:Y:S01]  /*ad40*/  FFMA.FTZ R24, R17, R0, -R4 ;  /* 0x0000000011187223 */ /* 0x000fe20000010804 */
[----:B------:R-:W-:Y:S01]  /*ad50*/  SHF.L.U32 R0, R48, 0x10, RZ ;  /* 0x0000001030007819 */ /* 0x000fe200000006ff */
[----:B------:R-:W-:-:S02]  /*ad60*/  FMUL.FTZ R7, R16, R3 ;  /* 0x0000000310077220 */ /* 0x000fc40000410000 */
[----:B------:R-:W-:Y:S02]  /*ad70*/  FMUL.FTZ R4, R15, R5 ;  /* 0x000000050f047220 */ /* 0x000fe40000410000 */
[----:B------:R-:W-:Y:S02]  /*ad80*/  FMUL.FTZ R8, R16, R2 ;  /* 0x0000000210087220 */ /* 0x000fe40000410000 */
[----:B------:R-:W-:Y:S01]  /*ad90*/  FFMA.FTZ R14, R17, R6, R10 ;  /* 0x00000006110e7223 */ /* 0x000fe2000001000a */
[----:B------:R-:W-:Y:S01]  /*ada0*/  F2FP.BF16.PACK_AB R10, R24, R27 ;  /* 0x0000001b180a723e */ /* 0x000fe200000010ff */
[----:B------:R-:W-:Y:S01]  /*adb0*/  FFMA.FTZ R13, R18, R2, R7 ;  /* 0x00000002120d7223 */ /* 0x000fe20000010007 */
[----:B------:R-:W-:Y:S01]  /*adc0*/  LOP3.LUT R2, R45, 0xffff0000, RZ, 0xc0, !PT ;  /* 0xffff00002d027812 */ /* 0x000fe200078ec0ff */
[-C--:B------:R-:W-:Y:S02]  /*add0*/  FMUL.FTZ R6, R15, R0.reuse ;  /* 0x000000000f067220 */ /* 0x080fe40000410000 */
[----:B------:R-:W-:Y:S01]  /*ade0*/  FFMA.FTZ R11, R21, R0, -R4 ;  /* 0x00000000150b7223 */ /* 0x000fe20000010804 */
[----:B------:R-:W-:Y:S01]  /*adf0*/  LOP3.LUT R0, R46, 0xffff0000, RZ, 0xc0, !PT ;  /* 0xffff00002e007812 */ /* 0x000fe200078ec0ff */
[----:B------:R-:W-:Y:S01]  /*ae00*/  FFMA.FTZ R16, R18, R3, -R8 ;  /* 0x0000000312107223 */ /* 0x000fe20000010808 */
[----:B------:R-:W-:Y:S01]  /*ae10*/  LOP3.LUT R4, R49, 0xffff0000, RZ, 0xc0, !PT ;  /* 0xffff000031047812 */ /* 0x000fe200078ec0ff */
[----:B------:R-:W-:Y:S01]  /*ae20*/  FFMA.FTZ R12, R21, R5, R6 ;  /* 0x00000005150c7223 */ /* 0x000fe20000010006 */
[----:B------:R-:W-:Y:S01]  /*ae30*/  LOP3.LUT R3, R48, 0xffff0000, RZ, 0xc0, !PT ;  /* 0xffff000030037812 */ /* 0x000fe200078ec0ff */
[----:B------:R-:W-:-:S02]  /*ae40*/  FMUL.FTZ R8, R20, R2 ;  /* 0x0000000214087220 */ /* 0x000fc40000410000 */
[C---:B------:R-:W-:Y:S02]  /*ae50*/  FMUL.FTZ R6, R19.reuse, R0 ;  /* 0x0000000013067220 */ /* 0x040fe40000410000 */
[-C--:B------:R-:W-:Y:S02]  /*ae60*/  FMUL.FTZ R7, R20, R4.reuse ;  /* 0x0000000414077220 */ /* 0x080fe40000410000 */
[-C--:B------:R-:W-:Y:S02]  /*ae70*/  FMUL.FTZ R5, R19, R3.reuse ;  /* 0x0000000313057220 */ /* 0x080fe40000410000 */
[C---:B------:R-:W-:Y:S01]  /*ae80*/  FFMA.FTZ R9, R23.reuse, R4, -R8 ;  /* 0x0000000417097223 */ /* 0x040fe20000010808 */
        /* <DEDUP_REMOVED lines=9> */
[----:B------:R1:W-:Y:S01]  /*af20*/  STS.128 [R28], R8 ;  /* 0x000000081c007388 */ /* 0x0003e20000000c00 */
[----:B------:R-:W-:-:S05]  /*af30*/  F2FP.BF16.PACK_AB R7, R0, R12 ;  /* 0x0000000c0007723e */ /* 0x000fca00000010ff */
[----:B------:R1:W-:Y:S02]  /*af40*/  STS.128 [R26+0x10080], R4 ;  /* 0x010080041a007388 */ /* 0x0003e40000000c00 */
.L_x_215:
[----:B------:R-:W-:Y:S05]  /*af50*/  BSYNC B1 ;  /* 0x0000000000017941 */ /* 0x000fea0003800000 */
.L_x_214:
[----:B------:R-:W-:Y:S01]  /*af60*/  IADD3 R3, R193, 0x20, RZ ;  /* 0x00000020c1037810 */ /* 0x000fe20007ffe0ff */
[----:B------:R-:W-:Y:S03]  /*af70*/  BSSY B1, `(.L_x_218) ;  /* 0x00000c8000017945 */ /* 0x000fe60003800000 */
[----:B------:R-:W-:-:S13]  /*af80*/  ISETP.GE.AND P0, PT, R3, R52, PT ;  /* 0x000000340300720c */ /* 0x000fda0003f06270 */
[----:B------:R-:W-:Y:S05]  /*af90*/  @P0 BRA `(.L_x_219) ;  /* 0x00000c5000000947 */ /* 0x000fea0003800000 */
[----:B------:R-:W-:Y:S01]  /*afa0*/  ISETP.GE.AND P0, PT, R132, c[0x0][0x27c], PT ;  /* 0x00009f0084007a0c */ /* 0x000fe20003f06270 */
[----:B------:R-:W-:Y:S01]  /*afb0*/  IMAD.SHL.U32 R0, R3, 0x40, RZ ;  /* 0x0000004003007824 */ /* 0x000fe200078e00ff */
[----:B------:R-:W-:Y:S01]  /*afc0*/  SHF.R.S32.HI R2, RZ, 0x1f, R3 ;  /* 0x0000001fff027819 */ /* 0x000fe20000011403 */
[----:B------:R-:W-:Y:S03]  /*afd0*/  BSSY B0, `(.L_x_220) ;  /* 0x0000061000007945 */ /* 0x000fe60003800000 */
[----:B------:R-:W-:Y:S02]  /*afe0*/  LEA.HI R2, R2, R3, RZ, 0x3 ;  /* 0x0000000302027211 */ /* 0x000fe400078f18ff */
[----:B------:R-:W-:-:S03]  /*aff0*/  LOP3.LUT R0, R0, 0x1c0, RZ, 0xc0, !PT ;  /* 0x000001c000007812 */ /* 0x000fc600078ec0ff */
[----:B------:R-:W-:Y:S01]  /*b000*/  IMAD.SHL.U32 R2, R2, 0x40, RZ ;  /* 0x0000004002027824 */ /* 0x000fe200078e00ff */
[----:B------:R-:W-:-:S04]  /*b010*/  SHF.R.U32.HI R53, RZ, 0x3, R0 ;  /* 0x00000003ff357819 */ /* 0x000fc80000011600 */
[----:B------:R-:W-:Y:S01]  /*b020*/  LOP3.LUT R19, R2, 0xfffffe00, RZ, 0xc0, !PT ;  /* 0xfffffe0002137812 */ /* 0x000fe200078ec0ff */
[----:B------:R-:W-:Y:S05]  /*b030*/  @P0 BRA `(.L_x_221) ;  /* 0x000005a000000947 */ /* 0x000fea0003800000 */
[----:B-1----:R-:W-:Y:S01]  /*b040*/  IMAD.MOV.U32 R4, RZ, RZ, c[0x0][0x27c] ;  /* 0x00009f00ff047624 */ /* 0x002fe200078e00ff */
[----:B------:R-:W-:-:S04]  /*b050*/  LOP3.LUT R2, R0, 0x38, R132, 0xf8, !PT ;  /* 0x0000003800027812 */ /* 0x000fc800078ef884 */
[----:B------:R-:W-:Y:S02]  /*b060*/  LEA.HI R4, R4, R219, RZ, 0x1d ;  /* 0x000000db04047211 */ /* 0x000fe400078fe8ff */
[----:B------:R-:W-:Y:S02]  /*b070*/  LOP3.LUT R2, R19, R2, R53, 0xf6, !PT ;  /* 0x0000000213027212 */ /* 0x000fe400078ef635 */
[----:B------:R-:W-:Y:S01]  /*b080*/  SHF.R.S32.HI R5, RZ, 0x1f, R4 ;  /* 0x0000001fff057819 */ /* 0x000fe20000011404 */
[----:B------:R-:W-:Y:S01]  /*b090*/  IMAD.SHL.U32 R3, R4, 0x8, RZ ;  /* 0x0000000804037824 */ /* 0x000fe200078e00ff */
[----:B------:R-:W-:Y:S02]  /*b0a0*/  LEA R27, R2, 0x10080, 0x1 ;  /* 0x00010080021b7811 */ /* 0x000fe400078e08ff */
[----:B------:R-:W-:Y:S02]  /*b0b0*/  LEA.HI R4, R5, R4, RZ, 0x3 ;  /* 0x0000000405047211 */ /* 0x000fe400078f18ff */
[----:B------:R-:W-:Y:S01]  /*b0c0*/  LOP3.LUT R3, R0, 0x38, R3, 0xf8, !PT ;  /* 0x0000003800037812 */ /* 0x000fe200078ef803 */
[----:B------:R-:W1:Y:S01]  /*b0d0*/  LDS.128 R8, [R27] ;  /* 0x000000001b087984 */ /* 0x000e620000000c00 */
[----:B------:R-:W-:-:S02]  /*b0e0*/  SHF.L.U32 R4, R4, 0xa, RZ ;  /* 0x0000000a04047819 */ /* 0x000fc400000006ff */
        /* <DEDUP_REMOVED lines=12> */
[C---:B------:R-:W-:Y:S02]  /*b1b0*/  SHF.L.U32 R17, R10.reuse, 0x10, RZ ;  /* 0x000000100a117819 */ /* 0x040fe400000006ff */
[----:B------:R-:W-:Y:S02]  /*b1c0*/  LOP3.LUT R18, R10, 0xffff0000, RZ, 0xc0, !PT ;  /* 0xffff00000a127812 */ /* 0x000fe400078ec0ff */
        /* <DEDUP_REMOVED lines=9> */
[----:B------:R-:W-:Y:S01]  /*b260*/  FFMA.FTZ R33, R2, R12, -R4 ;  /* 0x0000000c02217223 */ /* 0x000fe20000010804 */
[----:B------:R-:W-:Y:S01]  /*b270*/  LOP3.LUT R15, R6, 0xffff0000, RZ, 0xc0, !PT ;  /* 0xffff0000060f7812 */ /* 0x000fe200078ec0ff */
[----:B------:R-:W-:Y:S01]  /*b280*/  FMUL.FTZ R6, R2, R8 ;  /* 0x0000000802067220 */ /* 0x000fe20000410000 */
[----:B------:R-:W-:Y:S01]  /*b290*/  LOP3.LUT R20, R7, 0xffff0000, RZ, 0xc0, !PT ;  /* 0xffff000007147812 */ /* 0x000fe200078ec0ff */
[----:B------:R-:W-:Y:S01]  /*b2a0*/  FMUL.FTZ R7, R5, R9 ;  /* 0x0000000905077220 */ /* 0x000fe20000410000 */
[----:B------:R-:W-:Y:S01]  /*b2b0*/  LOP3.LUT R4, R35, 0xffff0000, RZ, 0xc0, !PT ;  /* 0xffff000023047812 */ /* 0x000fe200078ec0ff */
[----:B------:R-:W-:Y:S01]  /*b2c0*/  FFMA.FTZ R32, R3, R12, R6 ;  /* 0x0000000c03207223 */ /* 0x000fe20000010006 */
[----:B------:R-:W-:Y:S01]  /*b2d0*/  SHF.L.U32 R2, R37, 0x10, RZ ;  /* 0x0000001025027819 */ /* 0x000fe200000006ff */
[----:B------:R-:W-:-:S02]  /*b2e0*/  IMAD.U32 R3, R41, 0x10000, RZ ;  /* 0x0001000029037824 */ /* 0x000fc400078e00ff */
[----:B------:R-:W-:Y:S01]  /*b2f0*/  FFMA.FTZ R31, R4, R13, -R7 ;  /* 0x0000000d041f7223 */ /* 0x000fe20000010807 */
[----:B------:R-:W-:Y:S01]  /*b300*/  SHF.L.U32 R7, R36, 0x10, RZ ;  /* 0x0000001024077819 */ /* 0x000fe200000006ff */
[----:B------:R-:W-:Y:S02]  /*b310*/  FMUL.FTZ R9, R4, R9 ;  /* 0x0000000904097220 */ /* 0x000fe40000410000 */
[-C--:B------:R-:W-:Y:S02]  /*b320*/  FMUL.FTZ R6, R2, R10.reuse ;  /* 0x0000000a02067220 */ /* 0x080fe40000410000 */
[----:B------:R-:W-:Y:S02]  /*b330*/  FMUL.FTZ R4, R3, R10 ;  /* 0x0000000a03047220 */ /* 0x000fe40000410000 */
[----:B------:R-:W-:Y:S02]  /*b340*/  FFMA.FTZ R30, R5, R13, R9 ;  /* 0x0000000d051e7223 */ /* 0x000fe40000010009 */
[----:B------:R-:W-:Y:S01]  /*b350*/  FFMA.FTZ R29, R3, R14, -R6 ;  /* 0x0000000e031d7223 */ /* 0x000fe20000010806 */
[----:B------:R-:W-:Y:S01]  /*b360*/  SHF.L.U32 R6, R38, 0x10, RZ ;  /* 0x0000001026067819 */ /* 0x000fe200000006ff */
[----:B------:R-:W-:-:S02]  /*b370*/  IMAD.U32 R3, R39, 0x10000, RZ ;  /* 0x0001000027037824 */ /* 0x000fc400078e00ff */
[-C--:B------:R-:W-:Y:S02]  /*b380*/  FMUL.FTZ R5, R7, R11.reuse ;  /* 0x0000000b07057220 */ /* 0x080fe40000410000 */
[----:B------:R-:W-:Y:S01]  /*b390*/  FFMA.FTZ R28, R2, R14, R4 ;  /* 0x0000000e021c7223 */ /* 0x000fe20000010004 */
[----:B------:R-:W-:Y:S01]  /*b3a0*/  LOP3.LUT R4, R39, 0xffff0000, RZ, 0xc0, !PT ;  /* 0xffff000027047812 */ /* 0x000fe200078ec0ff */
[C---:B------:R-:W-:Y:S01]  /*b3b0*/  FMUL.FTZ R11, R3.reuse, R11 ;  /* 0x0000000b030b7220 */ /* 0x040fe20000410000 */
[----:B------:R-:W-:Y:S01]  /*b3c0*/  LOP3.LUT R2, R36, 0xffff0000, RZ, 0xc0, !PT ;  /* 0xffff000024027812 */ /* 0x000fe200078ec0ff */
[----:B------:R-:W-:Y:S02]  /*b3d0*/  FFMA.FTZ R25, R3, R17, -R5 ;  /* 0x0000001103197223 */ /* 0x000fe40000010805 */
[----:B------:R-:W-:Y:S02]  /*b3e0*/  IMAD.U32 R3, R40, 0x10000, RZ ;  /* 0x0001000028037824 */ /* 0x000fe400078e00ff */
[----:B------:R-:W-:-:S02]  /*b3f0*/  FMUL.FTZ R5, R6, R16 ;  /* 0x0000001006057220 */ /* 0x000fc40000410000 */
[-C--:B------:R-:W-:Y:S02]  /*b400*/  FMUL.FTZ R8, R4, R15.reuse ;  /* 0x0000000f04087220 */ /* 0x080fe40000410000 */
[C---:B------:R-:W-:Y:S02]  /*b410*/  FMUL.FTZ R9, R2.reuse, R15 ;  /* 0x0000000f02097220 */ /* 0x040fe40000410000 */
[----:B------:R-:W-:Y:S02]  /*b420*/  FFMA.FTZ R14, R7, R17, R11 ;  /* 0x00000011070e7223 */ /* 0x000fe4000001000b */
[C---:B------:R-:W-:Y:S02]  /*b430*/  FMUL.FTZ R7, R3.reuse, R16 ;  /* 0x0000001003077220 */ /* 0x040fe40000410000 */
[----:B------:R-:W-:Y:S01]  /*b440*/  FFMA.FTZ R13, R3, R22, -R5 ;  /* 0x00000016030d7223 */ /* 0x000fe20000010805 */
[----:B------:R-:W-:Y:S01]  /*b450*/  LOP3.LUT R3, R37, 0xffff0000, RZ, 0xc0, !PT ;  /* 0xffff000025037812 */ /* 0x000fe200078ec0ff */
[-C--:B------:R-:W-:Y:S01]  /*b460*/  FFMA.FTZ R11, R2, R18.reuse, R8 ;  /* 0x00000012020b7223 */ /* 0x080fe20000010008 */
[----:B------:R-:W-:Y:S01]  /*b470*/  LOP3.LUT R5, R41, 0xffff0000, RZ, 0xc0, !PT ;  /* 0xffff000029057812 */ /* 0x000fe200078ec0ff */
[----:B------:R-:W-:Y:S01]  /*b480*/  FFMA.FTZ R10, R4, R18, -R9 ;  /* 0x00000012040a7223 */ /* 0x000fe20000010809 */
[----:B------:R-:W-:Y:S01]  /*b490*/  LOP3.LUT R2, R38, 0xffff0000, RZ, 0xc0, !PT ;  /* 0xffff000026027812 */ /* 0x000fe200078ec0ff */
[----:B------:R-:W-:Y:S01]  /*b4a0*/  FMUL.FTZ R9, R3, R21 ;  /* 0x0000001503097220 */ /* 0x000fe20000410000 */
[----:B------:R-:W-:Y:S01]  /*b4b0*/  LOP3.LUT R4, R40, 0xffff0000, RZ, 0xc0, !PT ;  /* 0xffff000028047812 */ /* 0x000fe200078ec0ff */
[----:B------:R-:W-:Y:S01]  /*b4c0*/  FFMA.FTZ R12, R6, R22, R7 ;  /* 0x00000016060c7223 */ /* 0x000fe20000010007 */
[----:B------:R-:W-:Y:S01]  /*b4d0*/  F2FP.BF16.PACK_AB R10, R10, R25 ;  /* 0x000000190a0a723e */ /* 0x000fe200000010ff */
[----:B------:R-:W-:-:S02]  /*b4e0*/  FMUL.FTZ R8, R5, R21 ;  /* 0x0000001505087220 */ /* 0x000fc40000410000 */
[-C--:B------:R-:W-:Y:S02]  /*b4f0*/  FMUL.FTZ R7, R2, R20.reuse ;  /* 0x0000001402077220 */ /* 0x080fe40000410000 */
[C---:B------:R-:W-:Y:S02]  /*b500*/  FMUL.FTZ R6, R4.reuse, R20 ;  /* 0x0000001404067220 */ /* 0x040fe40000410000 */
[-C--:B------:R-:W-:Y:S02]  /*b510*/  FFMA.FTZ R9, R5, R24.reuse, -R9 ;  /* 0x0000001805097223 */ /* 0x080fe40000010809 */
[----:B------:R-:W-:Y:S01]  /*b520*/  FFMA.FTZ R5, R3, R24, R8 ;  /* 0x0000001803057223 */ /* 0x000fe20000010008 */
[----:B------:R-:W-:Y:S01]  /*b530*/  F2FP.BF16.PACK_AB R8, R31, R33 ;  /* 0x000000211f08723e */ /* 0x000fe200000010ff */
[----:B------:R-:W-:Y:S01]  /*b540*/  FFMA.FTZ R3, R4, R23, -R7 ;  /* 0x0000001704037223 */ /* 0x000fe20000010807 */
[----:B------:R-:W-:Y:S01]  /*b550*/  F2FP.BF16.PACK_AB R9, R9, R29 ;  /* 0x0000001d0909723e */ /* 0x000fe200000010ff */
[----:B------:R-:W-:Y:S01]  /*b560*/  FFMA.FTZ R2, R2, R23, R6 ;  /* 0x0000001702027223 */ /* 0x000fe20000010006 */
[----:B------:R-:W-:-:S02]  /*b570*/  F2FP.BF16.PACK_AB R6, R11, R14 ;  /* 0x0000000e0b06723e */ /* 0x000fc400000010ff */
[----:B------:R-:W-:Y:S02]  /*b580*/  F2FP.BF16.PACK_AB R11, R3, R13 ;  /* 0x0000000d030b723e */ /* 0x000fe400000010ff */
[----:B------:R-:W-:Y:S02]  /*b590*/  F2FP.BF16.PACK_AB R4, R30, R32 ;  /* 0x000000201e04723e */ /* 0x000fe400000010ff */
[----:B------:R-:W-:Y:S01]  /*b5a0*/  F2FP.BF16.PACK_AB R5, R5, R28 ;  /* 0x0000001c0505723e */ /* 0x000fe200000010ff */
[----:B------:R1:W-:Y:S01]  /*b5b0*/  STS.128 [R27], R8 ;  /* 0x000000081b007388 */ /* 0x0003e20000000c00 */
[----:B------:R-:W-:-:S05]  /*b5c0*/  F2FP.BF16.PACK_AB R7, R2, R12 ;  /* 0x0000000c0207723e */ /* 0x000fca00000010ff */
[----:B------:R1:W-:Y:S02]  /*b5d0*/  STS.128 [R26+0x10080], R4 ;  /* 0x010080041a007388 */ /* 0x0003e40000000c00 */
.L_x_221:
[----:B------:R-:W-:Y:S05]  /*b5e0*/  BSYNC B0 ;  /* 0x0000000000007941 */ /* 0x000fea0003800000 */
.L_x_220:
[----:B------:R-:W-:-:S13]  /*b5f0*/  ISETP.GE.AND P0, PT, R134, c[0x0][0x27c], PT ;  /* 0x00009f0086007a0c */ /* 0x000fda0003f06270 */
[----:B------:R-:W-:Y:S05]  /*b600*/  @P0 BRA `(.L_x_219) ;  /* 0x000005e000000947 */ /* 0x000fea0003800000 */
[----:B------:R-:W-:Y:S01]  /*b610*/  IMAD.MOV.U32 R2, RZ, RZ, c[0x0][0x27c] ;  /* 0x00009f00ff027624 */ /* 0x000fe200078e00ff */
[----:B-1----:R-:W-:Y:S02]  /*b620*/  LEA.HI R4, R51, R134, RZ, 0x6 ;  /* 0x0000008633047211 */ /* 0x002fe400078f30ff */
[----:B------:R-:W-:Y:S02]  /*b630*/  LOP3.LUT R3, R0, 0x38, R50, 0xf8, !PT ;  /* 0x0000003800037812 */ /* 0x000fe400078ef832 */
[----:B------:R-:W-:Y:S01]  /*b640*/  LEA.HI R2, R2, R54, RZ, 0x1d ;  /* 0x0000003602027211 */ /* 0x000fe200078fe8ff */
[----:B------:R-:W-:Y:S01]  /*b650*/  IMAD.SHL.U32 R6, R4, 0x80, RZ ;  /* 0x0000008004067824 */ /* 0x000fe200078e00ff */
[----:B------:R-:W-:Y:S02]  /*b660*/  LOP3.LUT R3, R3, R53, RZ, 0x3c, !PT ;  /* 0x0000003503037212 */ /* 0x000fe400078e3cff */
[----:B------:R-:W-:Y:S02]  /*b670*/  SHF.R.S32.HI R4, RZ, 0x1f, R2 ;  /* 0x0000001fff047819 */ /* 0x000fe40000011402 */
[----:B------:R-:W-:-:S02]  /*b680*/  SHF.L.U32 R5, R2, 0x3, RZ ;  /* 0x0000000302057819 */ /* 0x000fc400000006ff */
[----:B------:R-:W-:Y:S02]  /*b690*/  LEA.HI R2, R4, R2, RZ, 0x3 ;  /* 0x0000000204027211 */ /* 0x000fe400078f18ff */
[----:B------:R-:W-:Y:S02]  /*b6a0*/  LOP3.LUT R6, R6, 0xffffe000, RZ, 0xc0, !PT ;  /* 0xffffe00006067812 */ /* 0x000fe400078ec0ff */
[----:B------:R-:W-:Y:S01]  /*b6b0*/  LOP3.LUT R4, R0, 0x38, R5, 0xf8, !PT ;  /* 0x0000003800047812 */ /* 0x000fe200078ef805 */
[----:B------:R-:W-:Y:S01]  /*b6c0*/  IMAD.SHL.U32 R2, R2, 0x400, RZ ;  /* 0x0000040002027824 */ /* 0x000fe200078e00ff */
[----:B------:R-:W-:Y:S02]  /*b6d0*/  IADD3 R0, R3, R6, R19 ;  /* 0x0000000603007210 */ /* 0x000fe40007ffe013 */
[----:B------:R-:W-:Y:S02]  /*b6e0*/  LOP3.LUT R3, R4, R53, RZ, 0x3c, !PT ;  /* 0x0000003504037212 */ /* 0x000fe400078e3cff */
[----:B------:R-:W-:-:S02]  /*b6f0*/  LEA R26, R0, 0x10080, 0x1 ;  /* 0x00010080001a7811 */ /* 0x000fc400078e08ff */
[----:B------:R-:W-:Y:S01]  /*b700*/  LOP3.LUT R0, R2, 0x7fffe000, RZ, 0xc0, !PT ;  /* 0x7fffe00002007812 */ /* 0x000fe200078ec0ff */
[----:B------:R-:W-:Y:S02]  /*b710*/  IMAD.U32 R2, R42, 0x10000, RZ ;  /* 0x000100002a027824 */ /* 0x000fe400078e00ff */
[----:B------:R-:W1:Y:S01]  /*b720*/  LDS.128 R8, [R26] ;  /* 0x000000001a087984 */ /* 0x000e620000000c00 */
[----:B------:R-:W-:-:S05]  /*b730*/  IADD3 R0, R3, R0, R19 ;  /* 0x0000000003007210 */ /* 0x000fca0007ffe013 */
[----:B------:R-:W-:Y:S01]  /*b740*/  IMAD.SHL.U32 R24, R0, 0x2, RZ ;  /* 0x0000000200187824 */ /* 0x000fe200078e00ff */
[----:B------:R-:W-:-:S04]  /*b750*/  SHF.L.U32 R0, R43, 0x10, RZ ;  /* 0x000000102b007819 */ /* 0x000fc800000006ff */
[----:B------:R-:W2:Y:S01]  /*b760*/  LDS.128 R4, [R24+0x10080] ;  /* 0x0100800018047984 */ /* 0x000ea20000000c00 */
[C---:B-1----:R-:W-:Y:S01]  /*b770*/  SHF.L.U32 R12, R8.reuse, 0x10, RZ ;  /* 0x00000010080c7819 */ /* 0x042fe200000006ff */
[C---:B------:R-:W-:Y:S01]  /*b780*/  IMAD.U32 R14, R9.reuse, 0x10000, RZ ;  /* 0x00010000090e7824 */ /* 0x040fe200078e00ff */
[----:B------:R-:W-:Y:S01]  /*b790*/  LOP3.LUT R13, R8, 0xffff0000, RZ, 0xc0, !PT ;  /* 0xffff0000080d7812 */ /* 0x000fe200078ec0ff */
[C---:B------:R-:W-:Y:S01]  /*b7a0*/  IMAD.U32 R16, R10.reuse, 0x10000, RZ ;  /* 0x000100000a107824 */ /* 0x040fe200078e00ff */
[----:B------:R-:W-:Y:S02]  /*b7b0*/  LOP3.LUT R22, R9, 0xffff0000, RZ, 0xc0, !PT ;  /* 0xffff000009167812 */ /* 0x000fe400078ec0ff */
[C---:B------:R-:W-:Y:S02]  /*b7c0*/  SHF.L.U32 R20, R11.reuse, 0x10, RZ ;  /* 0x000000100b147819 */ /* 0x040fe400000006ff */
[----:B------:R-:W-:Y:S02]  /*b7d0*/  LOP3.LUT R21, R11, 0xffff0000, RZ, 0xc0, !PT ;  /* 0xffff00000b157812 */ /* 0x000fe400078ec0ff */
[----:B------:R-:W-:Y:S01]  /*b7e0*/  LOP3.LUT R17, R10, 0xffff0000, RZ, 0xc0, !PT ;  /* 0xffff00000a117812 */ /* 0x000fe200078ec0ff */
[C---:B--2---:R-:W-:Y:S01]  /*b7f0*/  IMAD.U32 R3, R4.reuse, 0x10000, RZ ;  /* 0x0001000004037824 */ /* 0x044fe200078e00ff */
[----:B------:R-:W-:-:S02]  /*b800*/  LOP3.LUT R8, R4, 0xffff0000, RZ, 0xc0, !PT ;  /* 0xffff000004087812 */ /* 0x000fc400078ec0ff */
[----:B------:R-:W-:Y:S01]  /*b810*/  LOP3.LUT R4, R42, 0xffff0000, RZ, 0xc0, !PT ;  /* 0xffff00002a047812 */ /* 0x000fe200078ec0ff */
[-C--:B------:R-:W-:Y:S01]  /*b820*/  FMUL.FTZ R11, R2, R3.reuse ;  /* 0x00000003020b7220 */ /* 0x080fe20000410000 */
[C---:B------:R-:W-:Y:S02]  /*b830*/  SHF.L.U32 R9, R5.reuse, 0x10, RZ ;  /* 0x0000001005097819 */ /* 0x040fe400000006ff */
[----:B------:R-:W-:Y:S01]  /*b840*/  LOP3.LUT R19, R5, 0xffff0000, RZ, 0xc0, !PT ;  /* 0xffff000005137812 */ /* 0x000fe200078ec0ff */
[C---:B------:R-:W-:Y:S01]  /*b850*/  IMAD.U32 R5, R6.reuse, 0x10000, RZ ;  /* 0x0001000006057824 */ /* 0x040fe200078e00ff */
[----:B------:R-:W-:Y:S01]  /*b860*/  LOP3.LUT R10, R6, 0xffff0000, RZ, 0xc0, !PT ;  /* 0xffff0000060a7812 */ /* 0x000fe200078ec0ff */
[C---:B------:R-:W-:Y:S01]  /*b870*/  FMUL.FTZ R6, R0.reuse, R3 ;  /* 0x0000000300067220 */ /* 0x040fe20000410000 */
[C---:B------:R-:W-:Y:S01]  /*b880*/  SHF.L.U32 R15, R7.reuse, 0x10, RZ ;  /* 0x00000010070f7819 */ /* 0x040fe200000006ff */
[----:B------:R-:W-:Y:S01]  /*b890*/  FFMA.FTZ R31, R0, R12, -R11 ;  /* 0x0000000c001f7223 */ /* 0x000fe2000001080b */
[----:B------:R-:W-:Y:S01]  /*b8a0*/  LOP3.LUT R18, R7, 0xffff0000, RZ, 0xc0, !PT ;  /* 0xffff000007127812 */ /* 0x000fe200078ec0ff */
[----:B------:R-:W-:Y:S01]  /*b8b0*/  FMUL.FTZ R7, R4, R8 ;  /* 0x0000000804077220 */ /* 0x000fe20000410000 */
[----:B------:R-:W-:Y:S01]  /*b8c0*/  LOP3.LUT R3, R43, 0xffff0000, RZ, 0xc0, !PT ;  /* 0xffff00002b037812 */ /* 0x000fe200078ec0ff */
[----:B------:R-:W-:-:S02]  /*b8d0*/  IMAD.U32 R0, R45, 0x10000, RZ ;  /* 0x000100002d007824 */ /* 0x000fc400078e00ff */
[----:B------:R-:W-:Y:S01]  /*b8e0*/  FFMA.FTZ R30, R2, R12, R6 ;  /* 0x0000000c021e7223 */ /* 0x000fe20000010006 */
[----:B------:R-:W-:Y:S01]  /*b8f0*/  SHF.L.U32 R2, R49, 0x10, RZ ;  /* 0x0000001031027819 */ /* 0x000fe200000006ff */
[C---:B------:R-:W-:Y:S02]  /*b900*/  FFMA.FTZ R29, R3.reuse, R13, -R7 ;  /* 0x0000000d031d7223 */ /* 0x040fe40000010807 */
[-C--:B------:R-:W-:Y:S02]  /*b910*/  FMUL.FTZ R7, R0, R9.reuse ;  /* 0x0000000900077220 */ /* 0x080fe40000410000 */
[----:B------:R-:W-:Y:S02]  /*b920*/  FMUL.FTZ R8, R3, R8 ;  /* 0x0000000803087220 */ /* 0x000fe40000410000 */
[C---:B------:R-:W-:Y:S02]  /*b930*/  FMUL.FTZ R3, R2.reuse, R9 ;  /* 0x0000000902037220 */ /* 0x040fe40000410000 */
[----:B------:R-:W-:Y:S01]  /*b940*/  FFMA.FTZ R27, R2, R14, -R7 ;  /* 0x0000000e021b7223 */ /* 0x000fe20000010807 */
[----:B------:R-:W-:Y:S01]  /*b950*/  SHF.L.U32 R2, R47, 0x10, RZ ;  /* 0x000000102f027819 */ /* 0x000fe200000006ff */
[----:B------:R-:W-:-:S02]  /*b960*/  IMAD.U32 R6, R44, 0x10000, RZ ;  /* 0x000100002c067824 */ /* 0x000fc400078e00ff */
[----:B------:R-:W-:Y:S02]  /*b970*/  FFMA.FTZ R28, R4, R13, R8 ;  /* 0x0000000d041c7223 */ /* 0x000fe40000010008 */
[----:B------:R-:W-:Y:S01]  /*b980*/  FFMA.FTZ R25, R0, R14, R3 ;  /* 0x0000000e00197223 */ /* 0x000fe20000010003 */
[----:B------:R-:W-:Y:S01]  /*b990*/  LOP3.LUT R3, R47, 0xffff0000, RZ, 0xc0, !PT ;  /* 0xffff00002f037812 */ /* 0x000fe200078ec0ff */
[-C--:B------:R-:W-:Y:S01]  /*b9a0*/  FMUL.FTZ R4, R6, R5.reuse ;  /* 0x0000000506047220 */ /* 0x080fe20000410000 */
[----:B------:R-:W-:Y:S01]  /*b9b0*/  LOP3.LUT R0, R44, 0xffff0000, RZ, 0xc0, !PT ;  /* 0xffff00002c007812 */ /* 0x000fe200078ec0ff */
[----:B------:R-:W-:Y:S02]  /*b9c0*/  FMUL.FTZ R9, R2, R5 ;  /* 0x0000000502097220 */ /* 0x000fe40000410000 */
[----:B------:R-:W-:Y:S02]  /*b9d0*/  IMAD.U32 R5, R46, 0x10000, RZ ;  /* 0x000100002e057824 */ /* 0x000fe400078e00ff */
[----:B------:R-:W-:Y:S01]  /*b9e0*/  FFMA.FTZ R23, R2, R16, -R4 ;  /* 0x0000001002177223 */ /* 0x000fe20000010804 */
[----:B------:R-:W-:Y:S01]  /*b9f0*/  SHF.L.U32 R2, R48, 0x10, RZ ;  /* 0x0000001030027819 */ /* 0x000fe200000006ff */
[----:B------:R-:W-:-:S02]  /*ba00*/  FMUL.FTZ R7, R3, R10 ;  /* 0x0000000a03077220 */ /* 0x000fc40000410000 */
[----:B------:R-:W-:Y:S02]  /*ba10*/  FMUL.FTZ R4, R5, R15 ;  /* 0x0000000f05047220 */ /* 0x000fe40000410000 */
[----:B------:R-:W-:Y:S02]  /*ba20*/  FMUL.FTZ R8, R0, R10 ;  /* 0x0000000a00087220 */ /* 0x000fe40000410000 */
[----:B------:R-:W-:Y:S02]  /*ba30*/  FFMA.FTZ R14, R6, R16, R9 ;  /* 0x00000010060e7223 */ /* 0x000fe40000010009 */
[----:B------:R-:W-:Y:S01]  /*ba40*/  FFMA.FTZ R11, R0, R17, R7 ;  /* 0x00000011000b7223 */ /* 0x000fe20000010007 */
[----:B------:R-:W-:Y:S01]  /*ba50*/  LOP3.LUT R0, R46, 0xffff0000, RZ, 0xc0, !PT ;  /* 0xffff00002e007812 */ /* 0x000fe200078ec0ff */
[C---:B------:R-:W-:Y:S02]  /*ba60*/  FMUL.FTZ R6, R2.reuse, R15 ;  /* 0x0000000f02067220 */ /* 0x040fe40000410000 */
[-C--:B------:R-:W-:Y:S01]  /*ba70*/  FFMA.FTZ R13, R2, R20.reuse, -R4 ;  /* 0x00000014020d7223 */ /* 0x080fe20000010804 */
        /* <DEDUP_REMOVED lines=8> */
[C---:B------:R-:W-:Y:S02]  /*bb00*/  FMUL.FTZ R7, R4.reuse, R19 ;  /* 0x0000001304077220 */ /* 0x040fe40000410000 */
[----:B------:R-:W-:Y:S02]  /*bb10*/  FMUL.FTZ R5, R3, R18 ;  /* 0x0000001203057220 */ /* 0x000fe40000410000 */
        /* <DEDUP_REMOVED lines=13> */
.L_x_219:
[----:B------:R-:W-:Y:S05]  /*bbf0*/  BSYNC B1 ;  /* 0x0000000000017941 */ /* 0x000fea0003800000 */
.L_x_218:
[----:B------:R-:W-:Y:S01]  /*bc00*/  IADD3 R0, R193, 0x40, RZ ;  /* 0x00000040c1007810 */ /* 0x000fe20007ffe0ff */
[----:B------:R-:W-:Y:S03]  /*bc10*/  BSSY B1, `(.L_x_222) ;  /* 0x00000bb000017945 */ /* 0x000fe60003800000 */
[----:B------:R-:W-:-:S13]  /*bc20*/  ISETP.GE.AND P0, PT, R0, R52, PT ;  /* 0x000000340000720c */ /* 0x000fda0003f06270 */
[----:B------:R-:W-:Y:S05]  /*bc30*/  @P0 BRA `(.L_x_223) ;  /* 0x00000b8000000947 */ /* 0x000fea0003800000 */
[----:B------:R-:W-:Y:S01]  /*bc40*/  ISETP.GE.AND P0, PT, R132, c[0x0][0x27c], PT ;  /* 0x00009f0084007a0c */ /* 0x000fe20003f06270 */
[----:B------:R-:W-:Y:S01]  /*bc50*/  BSSY B0, `(.L_x_224) ;  /* 0x000005d000007945 */ /* 0x000fe20003800000 */
[----:B------:R-:W-:-:S11]  /*bc60*/  SHF.R.U32.HI R32, RZ, 0x3, R246 ;  /* 0x00000003ff207819 */ /* 0x000fd600000116f6 */
[----:B------:R-:W-:Y:S05]  /*bc70*/  @P0 BRA `(.L_x_225) ;  /* 0x000005a000000947 */ /* 0x000fea0003800000 */
[----:B------:R-:W-:Y:S01]  /*bc80*/  IMAD.MOV.U32 R3, RZ, RZ, c[0x0][0x27c] ;  /* 0x00009f00ff037624 */ /* 0x000fe200078e00ff */
[----:B------:R-:W-:-:S04]  /*bc90*/  LOP3.LUT R0, R246, 0x38, R132, 0xf8, !PT ;  /* 0x00000038f6007812 */ /* 0x000fc800078ef884 */
[----:B------:R-:W-:Y:S02]  /*bca0*/  LEA.HI R3, R3, R219, RZ, 0x1d ;  /* 0x000000db03037211 */ /* 0x000fe400078fe8ff */
[----:B------:R-:W-:Y:S02]  /*bcb0*/  LOP3.LUT R0, R248, R0, R32, 0xf6, !PT ;  /* 0x00000000f8007212 */ /* 0x000fe400078ef620 */
[----:B-1----:R-:W-:Y:S01]  /*bcc0*/  SHF.R.S32.HI R4, RZ, 0x1f, R3 ;  /* 0x0000001fff047819 */ /* 0x002fe20000011403 */
        /* <DEDUP_REMOVED lines=26> */
[-C--:B------:R-:W-:Y:S01]  /*be70*/  FMUL.FTZ R11, R2, R3.reuse ;  /* 0x00000003020b7220 */ /* 0x080fe20000410000 */
        /* <DEDUP_REMOVED lines=13> */
[-C--:B------:R-:W-:Y:S02]  /*bf50*/  FMUL.FTZ R7, R0, R9.reuse ;  /* 0x0000000900077220 */ /* 0x080fe40000410000 */
[----:B------:R-:W-:Y:S02]  /*bf60*/  FMUL.FTZ R8, R3, R8 ;  /* 0x0000000803087220 */ /* 0x000fe40000410000 */
[C---:B------:R-:W-:Y:S02]  /*bf70*/  FMUL.FTZ R3, R2.reuse, R9 ;  /* 0x0000000902037220 */ /* 0x040fe40000410000 */
[----:B------:R-:W-:Y:S02]  /*bf80*/  FFMA.FTZ R27, R2, R14, -R7 ;  /* 0x0000000e021b7223 */ /* 0x000fe40000010807 */
[----:B------:R-:W-:Y:S02]  /*bf90*/  IMAD.U32 R2, R39, 0x10000, RZ ;  /* 0x0001000027027824 */ /* 0x000fe400078e00ff */
[----:B------:R-:W-:-:S02]  /*bfa0*/  FFMA.FTZ R28, R4, R13, R8 ;  /* 0x0000000d041c7223 */ /* 0x000fc40000010008 */
[----:B------:R-:W-:Y:S01]  /*bfb0*/  FFMA.FTZ R25, R0, R14, R3 ;  /* 0x0000000e00197223 */ /* 0x000fe20000010003 */
[----:B------:R-:W-:Y:S01]  /*bfc0*/  LOP3.LUT R3, R39, 0xffff0000, RZ, 0xc0, !PT ;  /* 0xffff000027037812 */ /* 0x000fe200078ec0ff */
[-C--:B------:R-:W-:Y:S01]  /*bfd0*/  FMUL.FTZ R4, R6, R5.reuse ;  /* 0x0000000506047220 */ /* 0x080fe20000410000 */
[----:B------:R-:W-:Y:S01]  /*bfe0*/  LOP3.LUT R0, R36, 0xffff0000, RZ, 0xc0, !PT ;  /* 0xffff000024007812 */ /* 0x000fe200078ec0ff */
[----:B------:R-:W-:Y:S01]  /*bff0*/  FMUL.FTZ R9, R2, R5 ;  /* 0x0000000502097220 */ /* 0x000fe20000410000 */
[----:B------:R-:W-:Y:S01]  /*c000*/  SHF.L.U32 R5, R38, 0x10, RZ ;  /* 0x0000001026057819 */ /* 0x000fe200000006ff */
[----:B------:R-:W-:Y:S02]  /*c010*/  FFMA.FTZ R23, R2, R16, -R4 ;  /* 0x0000001002177223 */ /* 0x000fe40000010804 */
[----:B------:R-:W-:Y:S02]  /*c020*/  IMAD.U32 R2, R40, 0x10000, RZ ;  /* 0x0001000028027824 */ /* 0x000fe400078e00ff */
        /* <DEDUP_REMOVED lines=31> */
.L_x_225:
[----:B------:R-:W-:Y:S05]  /*c220*/  BSYNC B0 ;  /* 0x0000000000007941 */ /* 0x000fea0003800000 */
.L_x_224:
[----:B------:R-:W-:-:S13]  /*c230*/  ISETP.GE.AND P0, PT, R134, c[0x0][0x27c], PT ;  /* 0x00009f0086007a0c */ /* 0x000fda0003f06270 */
[----:B------:R-:W-:Y:S05]  /*c240*/  @P0 BRA `(.L_x_223) ;  /* 0x0000057000000947 */ /* 0x000fea0003800000 */
[----:B------:R-:W-:Y:S01]  /*c250*/  MOV R0, c[0x0][0x27c] ;  /* 0x00009f0000007a02 */ /* 0x000fe20000000f00 */
[----:B-1----:R-:W1:Y:S03]  /*c260*/  LDS.128 R8, [R250] ;  /* 0x00000000fa087984 */ /* 0x002e660000000c00 */
        /* <DEDUP_REMOVED lines=71> */
[C---:B------:R-:W-:Y:S02]  /*c6e0*/  FMUL.FTZ R5, R3.reuse, R18 ;  /* 0x0000001203057220 */ /* 0x040fe40000410000 */
[----:B------:R-:W-:Y:S01]  /*c6f0*/  FFMA.FTZ R9, R4, R22, -R8 ;  /* 0x0000001604097223 */ /* 0x000fe20000010808 */
[----:B------:R-:W-:Y:S01]  /*c700*/  F2FP.BF16.PACK_AB R8, R28, R30 ;  /* 0x0000001e1c08723e */ /* 0x000fe200000010ff */
[-C--:B------:R-:W-:Y:S01]  /*c710*/  FFMA.FTZ R3, R3, R21.reuse, -R6 ;  /* 0x0000001503037223 */ /* 0x080fe20000010806 */
        /* <DEDUP_REMOVED lines=10> */
.L_x_223:
[----:B------:R-:W-:Y:S05]  /*c7c0*/  BSYNC B1 ;  /* 0x0000000000017941 */ /* 0x000fea0003800000 */
.L_x_222:
[----:B------:R-:W-:-:S04]  /*c7d0*/  IADD3 R0, R193, 0x60, RZ ;  /* 0x00000060c1007810 */ /* 0x000fc80007ffe0ff */
        /* <DEDUP_REMOVED lines=96> */
.L_x_227:
[----:B------:R-:W-:Y:S05]  /*cde0*/  BSYNC B0 ;  /* 0x0000000000007941 */ /* 0x000fea0003800000 */
.L_x_226:
        /* <DEDUP_REMOVED lines=89> */
.L_x_205:
[----:B------:R-:W-:Y:S05]  /*d380*/  BSYNC B2 ;  /* 0x0000000000027941 */ /* 0x000fea0003800000 */
.L_x_177:
[----:B------:R-:W-:-:S04]  /*d390*/  DEPBAR.LE SB0, 0x0 ;  /* 0x000080000000791a */ /* 0x000fc80000000000 */
[----:B------:R-:W-:Y:S01]  /*d3a0*/  BAR.SYNC.DEFER_BLOCKING 0x0 ;  /* 0x0000000000007b1d */ /* 0x000fe20000010000 */
[----:B------:R-:W-:Y:S01]  /*d3b0*/  IMAD R0, R56, c[0x0][0x208], RZ ;  /* 0x0000820038007a24 */ /* 0x000fe200078e02ff */
[----:B------:R-:W-:Y:S01]  /*d3c0*/  LOP3.LUT P6, RZ, R222, 0x4, RZ, 0xc0, !PT ;  /* 0x00000004deff7812 */ /* 0x000fe200078cc0ff */
[----:B-1----:R-:W-:Y:S01]  /*d3d0*/  IMAD.WIDE.U32 R2, R61, c[0x0][0x208], RZ ;  /* 0x000082003d027a25 */ /* 0x002fe200078e00ff */
[----:B------:R-:W-:-:S03]  /*d3e0*/  IADD3 R223, R223, -0x2, RZ ;  /* 0xfffffffedfdf7810 */ /* 0x000fc60007ffe0ff */
[C---:B------:R-:W-:Y:S01]  /*d3f0*/  IMAD R4, R61.reuse, c[0x0][0x20c], R0 ;  /* 0x000083003d047a24 */ /* 0x040fe200078e0200 */
[----:B------:R-:W-:Y:S01]  /*d400*/  LEA R0, P0, R2, R216, 0x5 ;  /* 0x000000d802007211 */ /* 0x000fe200078028ff */
[----:B------:R-:W-:Y:S02]  /*d410*/  IMAD R60, R61, -0x20, R130 ;  /* 0xffffffe03d3c7824 */ /* 0x000fe400078e0282 */
[----:B------:R-:W-:-:S05]  /*d420*/  IMAD.IADD R3, R3, 0x1, R4 ;  /* 0x0000000103037824 */ /* 0x000fca00078e0204 */
[----:B------:R-:W-:Y:S02]  /*d430*/  LEA.HI.X R2, R2, R221, R3, 0x5, P0 ;  /* 0x000000dd02027211 */ /* 0x000fe400000f2c03 */
[----:B------:R-:W-:-:S04]  /*d440*/  LEA R4, P0, R0, c[0x0][0x1f8], 0x1 ;  /* 0x00007e0000047a11 */ /* 0x000fc800078008ff */
[----:B------:R-:W-:Y:S01]  /*d450*/  R2P PR, R219, 0x6 ;  /* 0x00000006db007804 */ /* 0x000fe20000000000 */
[----:B------:R-:W-:Y:S01]  /*d460*/  LDSM.16.M88.4 R8, [R181] ;  /* 0x00000000b508783b */ /* 0x000fe20000000200 */
[----:B------:R-:W-:Y:S01]  /*d470*/  LEA.HI.X R5, R0, c[0x0][0x1fc], R2, 0x1, P0 ;  /* 0x00007f0000057a11 */ /* 0x000fe200000f0c02 */
[----:B------:R-:W-:Y:S01]  /*d480*/  IMAD.MOV.U32 R2, RZ, RZ, 0x40 ;  /* 0x00000040ff027424 */ /* 0x000fe200078e00ff */
[C---:B------:R-:W-:Y:S01]  /*d490*/  LOP3.LUT R0, R55.reuse, 0x1, RZ, 0xc0, !PT ;  /* 0x0000000137007812 */ /* 0x040fe200078ec0ff */
[----:B------:R-:W1:Y:S01]  /*d4a0*/  LDSM.16.M88.4 R28, [R143] ;  /* 0x000000008f1c783b */ /* 0x000e620000000200 */
[----:B------:R-:W-:Y:S02]  /*d4b0*/  ISETP.GT.AND P0, PT, R60, R193, PT ;  /* 0x000000c13c00720c */ /* 0x000fe40003f04270 */
[----:B------:R-:W-:Y:S01]  /*d4c0*/  LOP3.LUT P3, RZ, R55, 0x2, RZ, 0xc0, !PT ;  /* 0x0000000237ff7812 */ /* 0x000fe2000786c0ff */
[----:B--2-4-:R-:W2:Y:S01]  /*d4d0*/  LDSM.16.M88.4 R20, [R143+0x800] ;  /* 0x000800008f14783b */ /* 0x014ea20000000200 */
[----:B------:R-:W-:-:S02]  /*d4e0*/  ISETP.NE.U32.OR P0, PT, R0, 0x1, !P0 ;  /* 0x000000010000780c */ /* 0x000fc40004705470 */
[C---:B------:R-:W-:Y:S01]  /*d4f0*/  IADD3 R0, R143.reuse, 0x20, RZ ;  /* 0x000000208f007810 */ /* 0x040fe20007ffe0ff */
[----:B------:R-:W-:Y:S01]  /*d500*/  LDSM.16.M88.4 R12, [R182] ;  /* 0x00000000b60c783b */ /* 0x000fe20000000200 */
[----:B------:R-:W-:Y:S02]  /*d510*/  @P1 IADD3 R0, R143, -0x20, RZ ;  /* 0xffffffe08f001810 */ /* 0x000fe40007ffe0ff */
[C---:B------:R-:W-:Y:S02]  /*d520*/  LOP3.LUT P1, RZ, R55.reuse, 0x4, RZ, 0xc0, !PT ;  /* 0x0000000437ff7812 */ /* 0x040fe4000782c0ff */
[CC--:B------:R-:W-:Y:S01]  /*d530*/  ISETP.LE.OR P3, PT, R60.reuse, R193.reuse, !P3 ;  /* 0x000000c13c00720c */ /* 0x0c0fe20005f63670 */
[----:B------:R-:W3:Y:S01]  /*d540*/  LDSM.16.M88.4 R32, [R0] ;  /* 0x000000000020783b */ /* 0x000ee20000000200 */
[----:B------:R-:W-:Y:S02]  /*d550*/  ISETP.LE.OR P1, PT, R60, R193, !P1 ;  /* 0x000000c13c00720c */ /* 0x000fe40004f23670 */
[----:B------:R-:W-:Y:S01]  /*d560*/  SEL R2, R2, 0xffffffc0, !P2 ;  /* 0xffffffc002027807 */ /* 0x000fe20005000000 */
[----:B------:R-:W4:Y:S04]  /*d570*/  LDSM.16.M88.4 R40, [R0+0x800] ;  /* 0x000800000028783b */ /* 0x000f280000000200 */
[----:B------:R-:W-:Y:S01]  /*d580*/  @!PT LDS RZ, [RZ] ;  /* 0x00000000fffff984 */ /* 0x000fe20000000800 */
[----:B------:R-:W-:Y:S01]  /*d590*/  @!PT LDS RZ, [RZ] ;  /* 0x00000000fffff984 */ /* 0x000fe20000000800 */
[----:B------:R-:W-:Y:S01]  /*d5a0*/  @!PT LDS RZ, [RZ] ;  /* 0x00000000fffff984 */ /* 0x000fe20000000800 */
[----:B------:R2:W-:Y:S01]  /*d5b0*/  LDGSTS.E.BYPASS.LTC128B.128 [R185+0x8080], [R4.64], !P0 ;  /* 0x0808000004b97fae */ /* 0x0005e2000c101d46 */
[----:B------:R-:W-:Y:S01]  /*d5c0*/  LOP3.LUT P0, RZ, R55, 0x8, RZ, 0xc0, !PT ;  /* 0x0000000837ff7812 */ /* 0x000fe2000780c0ff */
[----:B------:R-:W-:-:S02]  /*d5d0*/  IMAD.IADD R3, R143, 0x1, R2 ;  /* 0x000000018f037824 */ /* 0x000fc400078e0202 */
[----:B------:R2:W-:Y:S01]  /*d5e0*/  LDGSTS.E.BYPASS.LTC128B.128 [R185+0x9080], [R4.64+0x80], !P3 ;  /* 0x0908008004b97fae */ /* 0x0005e2000d901d46 */
[----:B------:R-:W-:Y:S01]  /*d5f0*/  ISETP.LE.OR P0, PT, R60, R193, !P0 ;  /* 0x000000c13c00720c */ /* 0x000fe20004703670 */
[----:B------:R-:W-:Y:S02]  /*d600*/  IMAD.IADD R176, R2, 0x1, R0 ;  /* 0x0000000102b07824 */ /* 0x000fe400078e0200 */
[----:B------:R3:W-:Y:S01]  /*d610*/  LDGSTS.E.BYPASS.LTC128B.128 [R185+0xa080], [R4.64+0x100], !P1 ;  /* 0x0a08010004b97fae */ /* 0x0007e2000c901d46 */
[C---:B-1----:R-:W-:Y:S09]  /*d620*/  HMMA.16816.F32.BF16 R24, R8.reuse, R28, RZ ;  /* 0x0000001c0818723c */ /* 0x042ff200000418ff */
[----:B------:R3:W-:Y:S04]  /*d630*/  LDGSTS.E.BYPASS.LTC128B.128 [R185+0xb080], [R4.64+0x180], !P0 ;  /* 0x0b08018004b97fae */ /* 0x0007e8000c101d46 */
[----:B------:R-:W-:Y:S01]  /*d640*/  LDSM.16.M88.4 R16, [R184] ;  /* 0x00000000b810783b */ /* 0x000fe20000000200 */
[C---:B------:R-:W-:Y:S03]  /*d650*/  HMMA.16816.F32.BF16 R28, R8.reuse, R30, RZ ;  /* 0x0000001e081c723c */ /* 0x040fe600000418ff */
[----:B------:R-:W1:Y:S04]  /*d660*/  LDSM.16.M88.4 R48, [R3] ;  /* 0x000000000330783b */ /* 0x000e680000000200 */
[----:B------:R-:W1:Y:S01]  /*d670*/  LDSM.16.M88.4 R44, [R3+0x800] ;  /* 0x00080000032c783b */ /* 0x000e620000000200 */
[C---:B--2---:R-:W-:Y:S03]  /*d680*/  HMMA.16816.F32.BF16 R36, R8.reuse, R20, RZ ;  /* 0x000000140824723c */ /* 0x044fe600000418ff */
[----:B------:R-:W-:Y:S04]  /*d690*/  LDSM.16.M88.4 R56, [R176] ;  /* 0x00000000b038783b */ /* 0x000fe80000000200 */
[----:B------:R-:W-:Y:S01]  /*d6a0*/  LDSM.16.M88.4 R52, [R143+0x1000] ;  /* 0x001000008f34783b */ /* 0x000fe20000000200 */
[----:B------:R-:W-:Y:S03]  /*d6b0*/  HMMA.16816.F32.BF16 R8, R8, R22, RZ ;  /* 0x000000160808723c */ /* 0x000fe600000418ff */
[----:B------:R-:W0:Y:S04]  /*d6c0*/  LDGDEPBAR ;  /* 0x00000000000079af */ /* 0x000e280000000000 */
[----:B---3--:R-:W2:Y:S01]  /*d6d0*/  LDSM.16.M88.4 R4, [R183] ;  /* 0x00000000b704783b */ /* 0x008ea20000000200 */
[C---:B------:R-:W-:Y:S08]  /*d6e0*/  HMMA.16816.F32.BF16 R20, R12.reuse, R32, R24 ;  /* 0x000000200c14723c */ /* 0x040ff00000041818 */
[C---:B------:R-:W-:Y:S01]  /*d6f0*/  HMMA.16816.F32.BF16 R24, R12.reuse, R34, R28 ;  /* 0x000000220c18723c */ /* 0x040fe2000004181c */
[----:B------:R-:W3:Y:S07]  /*d700*/  LDSM.16.M88.4 R32, [R176+0x800] ;  /* 0x00080000b020783b */ /* 0x000eee0000000200 */
[C---:B----4-:R-:W-:Y:S01]  /*d710*/  HMMA.16816.F32.BF16 R28, R12.reuse, R40, R36 ;  /* 0x000000280c1c723c */ /* 0x050fe20000041824 */
[----:B------:R-:W-:Y:S07]  /*d720*/  LDSM.16.M88.4 R36, [R143+0x1800] ;  /* 0x001800008f24783b */ /* 0x000fee0000000200 */
[----:B------:R-:W-:Y:S01]  /*d730*/  HMMA.16816.F32.BF16 R12, R12, R42, R8 ;  /* 0x0000002a0c0c723c */ /* 0x000fe20000041808 */
[----:B------:R-:W4:Y:S04]  /*d740*/  LDSM.16.M88.4 R8, [R181+0x4000] ;  /* 0x00400000b508783b */ /* 0x000f280000000200 */
[----:B------:R-:W-:Y:S03]  /*d750*/  LDSM.16.M88.4 R40, [R0+0x1000] ;  /* 0x001000000028783b */ /* 0x000fe60000000200 */
[C---:B-1----:R-:W-:Y:S08]  /*d760*/  HMMA.16816.F32.BF16 R20, R16.reuse, R48, R20 ;  /* 0x000000301014723c */ /* 0x042ff00000041814 */
[C---:B------:R-:W-:Y:S01]  /*d770*/  HMMA.16816.F32.BF16 R24, R16.reuse, R50, R24 ;  /* 0x000000321018723c */ /* 0x040fe20000041818 */
[----:B------:R-:W-:Y:S07]  /*d780*/  LDSM.16.M88.4 R48, [R3+0x1000] ;  /* 0x001000000330783b */ /* 0x000fee0000000200 */
[C---:B------:R-:W-:Y:S08]  /*d790*/  HMMA.16816.F32.BF16 R28, R16.reuse, R44, R28 ;  /* 0x0000002c101c723c */ /* 0x040ff0000004181c */
[----:B------:R-:W-:Y:S01]  /*d7a0*/  HMMA.16816.F32.BF16 R12, R16, R46, R12 ;  /* 0x0000002e100c723c */ /* 0x000fe2000004180c */
[----:B------:R-:W1:Y:S04]  /*d7b0*/  LDSM.16.M88.4 R16, [R182+0x4000] ;  /* 0x00400000b610783b */ /* 0x000e680000000200 */
[----:B------:R-:W-:Y:S03]  /*d7c0*/  LDSM.16.M88.4 R44, [R176+0x1000] ;  /* 0x00100000b02c783b */ /* 0x000fe60000000200 */
[C---:B--2---:R-:W-:Y:S08]  /*d7d0*/  HMMA.16816.F32.BF16 R20, R4.reuse, R56, R20 ;  /* 0x000000380414723c */ /* 0x044ff00000041814 */
[C---:B------:R-:W-:Y:S08]  /*d7e0*/  HMMA.16816.F32.BF16 R24, R4.reuse, R58, R24 ;  /* 0x0000003a0418723c */ /* 0x040ff00000041818 */
[C---:B---3--:R-:W-:Y:S08]  /*d7f0*/  HMMA.16816.F32.BF16 R28, R4.reuse, R32, R28 ;  /* 0x00000020041c723c */ /* 0x048ff0000004181c */
[----:B------:R-:W-:Y:S01]  /*d800*/  HMMA.16816.F32.BF16 R12, R4, R34, R12 ;  /* 0x00000022040c723c */ /* 0x000fe2000004180c */
[----:B------:R-:W2:Y:S04]  /*d810*/  LDSM.16.M88.4 R32, [R0+0x1800] ;  /* 0x001800000020783b */ /* 0x000ea80000000200 */
[----:B------:R-:W3:Y:S03]  /*d820*/  LDSM.16.M88.4 R4, [R184+0x4000] ;  /* 0x00400000b804783b */ /* 0x000ee60000000200 */
[C---:B----4-:R-:W-:Y:S08]  /*d830*/  HMMA.16816.F32.BF16 R20, R8.reuse, R52, R20 ;  /* 0x000000340814723c */ /* 0x050ff00000041814 */
[C---:B------:R-:W-:Y:S01]  /*d840*/  HMMA.16816.F32.BF16 R24, R8.reuse, R54, R24 ;  /* 0x000000360818723c */ /* 0x040fe20000041818 */
[----:B------:R-:W-:Y:S07]  /*d850*/  LDSM.16.M88.4 R52, [R0+0x2000] ;  /* 0x002000000034783b */ /* 0x000fee0000000200 */
[C---:B------:R-:W-:Y:S08]  /*d860*/  HMMA.16816.F32.BF16 R28, R8.reuse, R36, R28 ;  /* 0x00000024081c723c */ /* 0x040ff0000004181c */
[----:B------:R-:W-:Y:S01]  /*d870*/  HMMA.16816.F32.BF16 R8, R8, R38, R12 ;  /* 0x000000260808723c */ /* 0x000fe2000004180c */
[----:B------:R-:W4:Y:S04]  /*d880*/  LDSM.16.M88.4 R36, [R3+0x1800] ;  /* 0x001800000324783b */ /* 0x000f280000000200 */
[----:B------:R-:W4:Y:S03]  /*d890*/  LDSM.16.M88.4 R12, [R183+0x4000] ;  /* 0x00400000b70c783b */ /* 0x000f260000000200 */
[C---:B-1----:R-:W-:Y:S08]  /*d8a0*/  HMMA.16816.F32.BF16 R20, R16.reuse, R40, R20 ;  /* 0x000000281014723c */ /* 0x042ff00000041814 */
[C---:B------:R-:W-:Y:S01]  /*d8b0*/  HMMA.16816.F32.BF16 R24, R16.reuse, R42, R24 ;  /* 0x0000002a1018723c */ /* 0x040fe20000041818 */
[----:B------:R-:W-:Y:S07]  /*d8c0*/  LDSM.16.M88.4 R40, [R143+0x2000] ;  /* 0x002000008f28783b */ /* 0x000fee0000000200 */
[C---:B--2---:R-:W-:Y:S08]  /*d8d0*/  HMMA.16816.F32.BF16 R28, R16.reuse, R32, R28 ;  /* 0x00000020101c723c */ /* 0x044ff0000004181c */
[----:B------:R-:W-:Y:S01]  /*d8e0*/  HMMA.16816.F32.BF16 R8, R16, R34, R8 ;  /* 0x000000221008723c */ /* 0x000fe20000041808 */
[----:B------:R-:W1:Y:S04]  /*d8f0*/  LDSM.16.M88.4 R32, [R176+0x1800] ;  /* 0x00180000b020783b */ /* 0x000e680000000200 */
[----:B------:R-:W2:Y:S03]  /*d900*/  LDSM.16.M88.4 R16, [R181+0x8000] ;  /* 0x00800000b510783b */ /* 0x000ea60000000200 */
[C---:B---3--:R-:W-:Y:S08]  /*d910*/  HMMA.16816.F32.BF16 R20, R4.reuse, R48, R20 ;  /* 0x000000300414723c */ /* 0x048ff00000041814 */
[C---:B------:R-:W-:Y:S01]  /*d920*/  HMMA.16816.F32.BF16 R24, R4.reuse, R50, R24 ;  /* 0x000000320418723c */ /* 0x040fe20000041818 */
[----:B------:R-:W-:Y:S07]  /*d930*/  LDSM.16.M88.4 R48, [R3+0x2000] ;  /* 0x002000000330783b */ /* 0x000fee0000000200 */
[C---:B----4-:R-:W-:Y:S08]  /*d940*/  HMMA.16816.F32.BF16 R28, R4.reuse, R36, R28 ;  /* 0x00000024041c723c */ /* 0x050ff0000004181c */
[----:B------:R-:W-:Y:S01]  /*d950*/  HMMA.16816.F32.BF16 R4, R4, R38, R8 ;  /* 0x000000260404723c */ /* 0x000fe20000041808 */
[----:B------:R-:W3:Y:S04]  /*d960*/  LDSM.16.M88.4 R36, [R143+0x2800] ;  /* 0x002800008f24783b */ /* 0x000ee80000000200 */
[----:B------:R-:W4:Y:S03]  /*d970*/  LDSM.16.M88.4 R8, [R182+0x8000] ;  /* 0x00800000b608783b */ /* 0x000f260000000200 */
[C---:B------:R-:W-:Y:S08]  /*d980*/  HMMA.16816.F32.BF16 R20, R12.reuse, R44, R20 ;  /* 0x0000002c0c14723c */ /* 0x040ff00000041814 */
[C---:B------:R-:W-:Y:S01]  /*d990*/  HMMA.16816.F32.BF16 R24, R12.reuse, R46, R24 ;  /* 0x0000002e0c18723c */ /* 0x040fe20000041818 */
[----:B------:R-:W-:Y:S07]  /*d9a0*/  LDSM.16.M88.4 R44, [R176+0x2000] ;  /* 0x00200000b02c783b */ /* 0x000fee0000000200 */
[C---:B-1----:R-:W-:Y:S08]  /*d9b0*/  HMMA.16816.F32.BF16 R28, R12.reuse, R32, R28 ;  /* 0x000000200c1c723c */ /* 0x042ff0000004181c */
[----:B------:R-:W-:Y:S01]  /*d9c0*/  HMMA.16816.F32.BF16 R12, R12, R34, R4 ;  /* 0x000000220c0c723c */ /* 0x000fe20000041804 */
[----:B------:R-:W1:Y:S04]  /*d9d0*/  LDSM.16.M88.4 R32, [R0+0x2800] ;  /* 0x002800000020783b */ /* 0x000e680000000200 */
[----:B------:R-:W1:Y:S03]  /*d9e0*/  LDSM.16.M88.4 R4, [R184+0x8000] ;  /* 0x00800000b804783b */ /* 0x000e660000000200 */
[C---:B--2---:R-:W-:Y:S08]  /*d9f0*/  HMMA.16816.F32.BF16 R20, R16.reuse, R40, R20 ;  /* 0x000000281014723c */ /* 0x044ff00000041814 */
[C---:B------:R-:W-:Y:S01]  /*da00*/  HMMA.16816.F32.BF16 R24, R16.reuse, R42, R24 ;  /* 0x0000002a1018723c */ /* 0x040fe20000041818 */
[----:B------:R-:W2:Y:S07]  /*da10*/  LDSM.16.M88.4 R40, [R3+0x2800] ;  /* 0x002800000328783b */ /* 0x000eae0000000200 */
[C---:B---3--:R-:W-:Y:S08]  /*da20*/  HMMA.16816.F32.BF16 R28, R16.reuse, R36, R28 ;  /* 0x00000024101c723c */ /* 0x048ff0000004181c */
[----:B------:R-:W-:Y:S01]  /*da30*/  HMMA.16816.F32.BF16 R12, R16, R38, R12 ;  /* 0x00000026100c723c */ /* 0x000fe2000004180c */
[----:B------:R-:W3:Y:S04]  /*da40*/  LDSM.16.M88.4 R16, [R183+0x8000] ;  /* 0x00800000b710783b */ /* 0x000ee80000000200 */
[----:B------:R-:W2:Y:S03]  /*da50*/  LDSM.16.M88.4 R36, [R176+0x2800] ;  /* 0x00280000b024783b */ /* 0x000ea60000000200 */
[C---:B----4-:R-:W-:Y:S08]  /*da60*/  HMMA.16816.F32.BF16 R20, R8.reuse, R52, R20 ;  /* 0x000000340814723c */ /* 0x050ff00000041814 */
[C---:B------:R-:W-:Y:S01]  /*da70*/  HMMA.16816.F32.BF16 R24, R8.reuse, R54, R24 ;  /* 0x000000360818723c */ /* 0x040fe20000041818 */
[----:B------:R-:W-:Y:S07]  /*da80*/  LDSM.16.M88.4 R52, [R143+0x3000] ;  /* 0x003000008f34783b */ /* 0x000fee0000000200 */
[C---:B-1----:R-:W-:Y:S08]  /*da90*/  HMMA.16816.F32.BF16 R28, R8.reuse, R32, R28 ;  /* 0x00000020081c723c */ /* 0x042ff0000004181c */
[----:B------:R-:W-:Y:S01]  /*daa0*/  HMMA.16816.F32.BF16 R12, R8, R34, R12 ;  /* 0x00000022080c723c */ /* 0x000fe2000004180c */
[----:B------:R-:W1:Y:S04]  /*dab0*/  LDSM.16.M88.4 R8, [R181+0xc000] ;  /* 0x00c00000b508783b */ /* 0x000e680000000200 */
[----:B------:R-:W4:Y:S03]  /*dac0*/  LDSM.16.M88.4 R32, [R143+0x3800] ;  /* 0x003800008f20783b */ /* 0x000f260000000200 */
[C---:B------:R-:W-:Y:S08]  /*dad0*/  HMMA.16816.F32.BF16 R20, R4.reuse, R48, R20 ;  /* 0x000000300414723c */ /* 0x040ff00000041814 */
[C---:B------:R-:W-:Y:S01]  /*dae0*/  HMMA.16816.F32.BF16 R24, R4.reuse, R50, R24 ;  /* 0x000000320418723c */ /* 0x040fe20000041818 */
[----:B------:R-:W-:Y:S07]  /*daf0*/  LDSM.16.M88.4 R48, [R3+0x3000] ;  /* 0x003000000330783b */ /* 0x000fee0000000200 */
[C---:B--2---:R-:W-:Y:S08]  /*db00*/  HMMA.16816.F32.BF16 R28, R4.reuse, R40, R28 ;  /* 0x00000028041c723c */ /* 0x044ff0000004181c */
[----:B------:R-:W-:Y:S01]  /*db10*/  HMMA.16816.F32.BF16 R4, R4, R42, R12 ;  /* 0x0000002a0404723c */ /* 0x000fe2000004180c */
[----:B------:R-:W-:Y:S04]  /*db20*/  LDSM.16.M88.4 R12, [R182+0xc000] ;  /* 0x00c00000b60c783b */ /* 0x000fe80000000200 */
[----:B------:R-:W2:Y:S03]  /*db30*/  LDSM.16.M88.4 R40, [R0+0x3000] ;  /* 0x003000000028783b */ /* 0x000ea60000000200 */
[C---:B---3--:R-:W-:Y:S08]  /*db40*/  HMMA.16816.F32.BF16 R20, R16.reuse, R44, R20 ;  /* 0x0000002c1014723c */ /* 0x048ff00000041814 */
[C---:B------:R-:W-:Y:S01]  /*db50*/  HMMA.16816.F32.BF16 R24, R16.reuse, R46, R24 ;  /* 0x0000002e1018723c */ /* 0x040fe20000041818 */
[----:B------:R3:W2:Y:S07]  /*db60*/  LDSM.16.M88.4 R44, [R0+0x3800] ;  /* 0x00380000002c783b */ /* 0x0006ae0000000200 */
[C---:B------:R-:W-:Y:S08]  /*db70*/  HMMA.16816.F32.BF16 R28, R16.reuse, R36, R28 ;  /* 0x00000024101c723c */ /* 0x040ff0000004181c */
[----:B------:R-:W-:Y:S01]  /*db80*/  HMMA.16816.F32.BF16 R16, R16, R38, R4 ;  /* 0x000000261010723c */ /* 0x000fe20000041804 */
[----:B------:R-:W2:Y:S04]  /*db90*/  LDSM.16.M88.4 R4, [R184+0xc000] ;  /* 0x00c00000b804783b */ /* 0x000ea80000000200 */
[----:B------:R-:W2:Y:S03]  /*dba0*/  LDSM.16.M88.4 R36, [R3+0x3800] ;  /* 0x003800000324783b */ /* 0x000ea60000000200 */
[----:B-1----:R-:W-:Y:S01]  /*dbb0*/  HMMA.16816.F32.BF16 R20, R8, R52, R20 ;  /* 0x000000340814723c */ /* 0x002fe20000041814 */
[----:B---3--:R-:W-:-:S05]  /*dbc0*/  IMAD.IADD R0, R60, 0x1, -R194 ;  /* 0x000000013c007824 */ /* 0x008fca00078e0ac2 */
[C---:B------:R-:W-:Y:S02]  /*dbd0*/  ISETP.GT.AND P0, PT, R0.reuse, RZ, PT ;  /* 0x000000ff0000720c */ /* 0x040fe40003f04270 */
[----:B------:R-:W-:Y:S01]  /*dbe0*/  HMMA.16816.F32.BF16 R24, R8, R54, R24 ;  /* 0x000000360818723c */ /* 0x000fe20000041818 */
[C---:B------:R-:W-:Y:S02]  /*dbf0*/  ISETP.GT.AND P1, PT, R0.reuse, 0x1, PT ;  /* 0x000000010000780c */ /* 0x040fe40003f24270 */
[C---:B------:R-:W-:Y:S02]  /*dc00*/  ISETP.GT.AND P3, PT, R0.reuse, 0x8, PT ;  /* 0x000000080000780c */ /* 0x040fe40003f64270 */
[----:B------:R-:W-:-:S03]  /*dc10*/  ISETP.GT.AND P2, PT, R0, 0x10, PT ;  /* 0x000000100000780c */ /* 0x000fc60003f44270 */
[C---:B----4-:R-:W-:Y:S08]  /*dc20*/  HMMA.16816.F32.BF16 R28, R8.reuse, R32, R28 ;  /* 0x00000020081c723c */ /* 0x050ff0000004181c */
[----:B------:R-:W-:Y:S01]  /*dc30*/  HMMA.16816.F32.BF16 R16, R8, R34, R16 ;  /* 0x000000220810723c */ /* 0x000fe20000041810 */
[----:B------:R-:W-:Y:S04]  /*dc40*/  LDSM.16.M88.4 R8, [R183+0xc000] ;  /* 0x00c00000b708783b */ /* 0x000fe80000000200 */
[----:B------:R-:W-:Y:S03]  /*dc50*/  LDSM.16.M88.4 R32, [R176+0x3800] ;  /* 0x00380000b020783b */ /* 0x000fe60000000200 */
[C---:B--2---:R-:W-:Y:S08]  /*dc60*/  HMMA.16816.F32.BF16 R20, R12.reuse, R40, R20 ;  /* 0x000000280c14723c */ /* 0x044ff00000041814 */
[----:B------:R-:W-:Y:S01]  /*dc70*/  HMMA.16816.F32.BF16 R24, R12, R42, R24 ;  /* 0x0000002a0c18723c */ /* 0x000fe20000041818 */
[----:B------:R-:W1:Y:S01]  /*dc80*/  LDSM.16.M88.4 R40, [R176+0x3000] ;  /* 0x00300000b028783b */ /* 0x000e620000000200 */
[----:B------:R-:W-:-:S06]  /*dc90*/  DEPBAR.LE SB0, 0x0 ;  /* 0x000080000000791a */ /* 0x000fcc0000000000 */
[C---:B------:R-:W-:Y:S08]  /*dca0*/  HMMA.16816.F32.BF16 R28, R12.reuse, R44, R28 ;  /* 0x0000002c0c1c723c */ /* 0x040ff0000004181c */
[----:B------:R-:W-:Y:S08]  /*dcb0*/  HMMA.16816.F32.BF16 R12, R12, R46, R16 ;  /* 0x0000002e0c0c723c */ /* 0x000ff00000041810 */
[C---:B------:R-:W-:Y:S08]  /*dcc0*/  HMMA.16816.F32.BF16 R16, R4.reuse, R48, R20 ;  /* 0x000000300410723c */ /* 0x040ff00000041814 */
[C---:B------:R-:W-:Y:S08]  /*dcd0*/  HMMA.16816.F32.BF16 R20, R4.reuse, R50, R24 ;  /* 0x000000320414723c */ /* 0x040ff00000041818 */
[C---:B------:R-:W-:Y:S08]  /*dce0*/  HMMA.16816.F32.BF16 R24, R4.reuse, R36, R28 ;  /* 0x000000240418723c */ /* 0x040ff0000004181c */
[----:B------:R-:W-:Y:S08]  /*dcf0*/  HMMA.16816.F32.BF16 R4, R4, R38, R12 ;  /* 0x000000260404723c */ /* 0x000ff0000004180c */
[C---:B-1----:R-:W-:Y:S08]  /*dd00*/  HMMA.16816.F32.BF16 R12, R8.reuse, R40, R16 ;  /* 0x00000028080c723c */ /* 0x042ff00000041810 */
[C---:B------:R-:W-:Y:S08]  /*dd10*/  HMMA.16816.F32.BF16 R16, R8.reuse, R42, R20 ;  /* 0x0000002a0810723c */ /* 0x040ff00000041814 */
[C---:B------:R-:W-:Y:S08]  /*dd20*/  HMMA.16816.F32.BF16 R24, R8.reuse, R32, R24 ;  /* 0x000000200818723c */ /* 0x040ff00000041818 */
[----:B------:R-:W-:Y:S01]  /*dd30*/  HMMA.16816.F32.BF16 R20, R8, R34, R4 ;  /* 0x000000220814723c */ /* 0x000fe20000041804 */
[----:B------:R-:W-:-:S06]  /*dd40*/  FSEL R14, R14, -INF , P0 ;  /* 0xff8000000e0e7808 */ /* 0x000fcc0000000000 */
[----:B------:R-:W-:Y:S02]  /*dd50*/  FSEL R5, R12, -INF , P0 ;  /* 0xff8000000c057808 */ /* 0x000fe40000000000 */
[----:B------:R-:W-:Y:S01]  /*dd60*/  FSEL R6, R13, -INF , P1 ;  /* 0xff8000000d067808 */ /* 0x000fe20000800000 */
[----:B------:R-:W-:Y:S01]  /*dd70*/  BAR.SYNC.DEFER_BLOCKING 0x0 ;  /* 0x0000000000007b1d */ /* 0x000fe20000010000 */
[----:B------:R-:W-:Y:S02]  /*dd80*/  ISETP.GT.AND P0, PT, R0, 0x9, PT ;  /* 0x000000090000780c */ /* 0x000fe40003f04270 */
[----:B------:R-:W-:Y:S02]  /*dd90*/  FSEL R7, R16, -INF , P3 ;  /* 0xff80000010077808 */ /* 0x000fe40001800000 */
[----:B------:R-:W-:Y:S02]  /*dda0*/  FMNMX.FTZ R2, R5, R6, !PT ;  /* 0x0000000605027209 */ /* 0x000fe40007810000 */
[----:B------:R-:W-:-:S02]  /*ddb0*/  FSEL R8, R17, -INF , P0 ;  /* 0xff80000011087808 */ /* 0x000fc40000000000 */
[----:B------:R-:W-:Y:S02]  /*ddc0*/  FMNMX.FTZ R2, R7, R2, !PT ;  /* 0x0000000207027209 */ /* 0x000fe40007810000 */
[----:B------:R-:W-:Y:S02]  /*ddd0*/  FSEL R18, R18, -INF , P3 ;  /* 0xff80000012127808 */ /* 0x000fe40001800000 */
[----:B------:R-:W-:Y:S02]  /*dde0*/  ISETP.GT.AND P3, PT, R0, 0x11, PT ;  /* 0x000000110000780c */ /* 0x000fe40003f64270 */
[----:B------:R-:W-:Y:S02]  /*ddf0*/  FSEL R10, R24, -INF , P2 ;  /* 0xff800000180a7808 */ /* 0x000fe40001000000 */
[----:B------:R-:W-:Y:S02]  /*de00*/  FMNMX.FTZ R2, R8, R2, !PT ;  /* 0x0000000208027209 */ /* 0x000fe40007810000 */
[----:B------:R-:W-:-:S02]  /*de10*/  FSEL R16, R15, -INF , P1 ;  /* 0xff8000000f107808 */ /* 0x000fc40000800000 */
[----:B------:R-:W-:Y:S02]  /*de20*/  ISETP.GT.AND P1, PT, R0, 0x18, PT ;  /* 0x000000180000780c */ /* 0x000fe40003f24270 */
[----:B------:R-:W-:Y:S02]  /*de30*/  FSEL R11, R25, -INF , P3 ;  /* 0xff800000190b7808 */ /* 0x000fe40001800000 */
[----:B------:R-:W-:Y:S02]  /*de40*/  FMNMX.FTZ R2, R10, R2, !PT ;  /* 0x000000020a027209 */ /* 0x000fe40007810000 */
[----:B------:R-:W-:Y:S02]  /*de50*/  FSEL R24, R19, -INF , P0 ;  /* 0xff80000013187808 */ /* 0x000fe40000000000 */
[----:B------:R-:W-:Y:S02]  /*de60*/  ISETP.GT.AND P0, PT, R0, 0x19, PT ;  /* 0x000000190000780c */ /* 0x000fe40003f04270 */
[----:B------:R-:W-:-:S02]  /*de70*/  FSEL R12, R20, -INF , P1 ;  /* 0xff800000140c7808 */ /* 0x000fc40000800000 */
[----:B------:R-:W-:Y:S02]  /*de80*/  FMNMX.FTZ R0, R11, R2, !PT ;  /* 0x000000020b007209 */ /* 0x000fe40007810000 */
[----:B------:R-:W-:Y:S02]  /*de90*/  FSEL R21, R21, -INF , P0 ;  /* 0xff80000015157808 */ /* 0x000fe40000000000 */
[----:B------:R-:W-:Y:S02]  /*dea0*/  FMNMX.FTZ R0, R12, R0, !PT ;  /* 0x000000000c007209 */ /* 0x000fe40007810000 */
[----:B------:R-:W-:Y:S02]  /*deb0*/  FMNMX.FTZ R3, R14, R16, !PT ;  /* 0x000000100e037209 */ /* 0x000fe40007810000 */
[----:B------:R-:W-:Y:S02]  /*dec0*/  FMNMX.FTZ R0, R21, R0, !PT ;  /* 0x0000000015007209 */ /* 0x000fe40007810000 */
[----:B------:R-:W-:-:S02]  /*ded0*/  FMNMX.FTZ R3, R18, R3, !PT ;  /* 0x0000000312037209 */ /* 0x000fc40007810000 */
[----:B------:R-:W-:Y:S01]  /*dee0*/  FSEL R26, R26, -INF , P2 ;  /* 0xff8000001a1a7808 */ /* 0x000fe20001000000 */
[----:B------:R-:W1:Y:S01]  /*def0*/  SHFL.BFLY PT, R2, R0, 0x2, 0x1f ;  /* 0x0c401f0000027f89 */ /* 0x000e6200000e0000 */
[----:B------:R-:W-:Y:S02]  /*df00*/  FMNMX.FTZ R3, R24, R3, !PT ;  /* 0x0000000318037209 */ /* 0x000fe40007810000 */
[----:B------:R-:W-:Y:S02]  /*df10*/  FSEL R20, R27, -INF , P3 ;  /* 0xff8000001b147808 */ /* 0x000fe40001800000 */
[----:B------:R-:W-:Y:S02]  /*df20*/  FMNMX.FTZ R3, R26, R3, !PT ;  /* 0x000000031a037209 */ /* 0x000fe40007810000 */
[----:B------:R-:W-:Y:S02]  /*df30*/  FSEL R22, R22, -INF , P1 ;  /* 0xff80000016167808 */ /* 0x000fe40000800000 */
[----:B------:R-:W-:-:S02]  /*df40*/  FMNMX.FTZ R3, R20, R3, !PT ;  /* 0x0000000314037209 */ /* 0x000fc40007810000 */
[----:B------:R-:W-:Y:S02]  /*df50*/  FSEL R23, R23, -INF , P0 ;  /* 0xff80000017177808 */ /* 0x000fe40000000000 */
[----:B------:R-:W-:Y:S02]  /*df60*/  FMNMX.FTZ R3, R22, R3, !PT ;  /* 0x0000000316037209 */ /* 0x000fe40007810000 */
[----:B------:R-:W-:Y:S02]  /*df70*/  LOP3.LUT P2, RZ, R222, 0x8, RZ, 0xc0, !PT ;  /* 0x00000008deff7812 */ /* 0x000fe4000784c0ff */
[----:B------:R-:W-:-:S05]  /*df80*/  FMNMX.FTZ R3, R23, R3, !PT ;  /* 0x0000000317037209 */ /* 0x000fca0007810000 */
[----:B------:R-:W-:Y:S01]  /*df90*/  SHFL.BFLY PT, R4, R3, 0x2, 0x1f ;  /* 0x0c401f0003047f89 */ /* 0x000fe200000e0000 */
[----:B-1----:R-:W-:-:S05]  /*dfa0*/  FMNMX.FTZ R0, R0, R2, !PT ;  /* 0x0000000200007209 */ /* 0x002fca0007810000 */
[----:B------:R-:W1:Y:S02]  /*dfb0*/  SHFL.BFLY PT, R2, R0, 0x1, 0x1f ;  /* 0x0c201f0000027f89 */ /* 0x000e6400000e0000 */
[----:B-1----:R-:W-:-:S04]  /*dfc0*/  FMNMX.FTZ R135, R0, R2, !PT ;  /* 0x0000000200877209 */ /* 0x002fc80007810000 */
[C---:B------:R-:W-:Y:S01]  /*dfd0*/  FSETP.NEU.FTZ.AND P0, PT, R135.reuse, -INF , PT ;  /* 0xff8000008700780b */ /* 0x040fe20003f1d000 */
[----:B------:R-:W-:-:S05]  /*dfe0*/  FMUL.FTZ R2, R135, c[0x0][0x2d0] ;  /* 0x0000b40087027a20 */ /* 0x000fca0000410000 */
[----:B------:R-:W-:Y:S02]  /*dff0*/  FSEL R2, R2, RZ, P0 ;  /* 0x000000ff02027208 */ /* 0x000fe40000000000 */
[----:B------:R-:W-:-:S03]  /*e000*/  ISETP.GT.AND P0, PT, R61, R214, PT ;  /* 0x000000d63d00720c */ /* 0x000fc60003f04270 */
[----:B------:R-:W-:-:S04]  /*e010*/  FFMA.FTZ R0, R5, c[0x0][0x2d0], -R2 ;  /* 0x0000b40005007a23 */ /* 0x000fc80000010802 */
[----:B------:R1:W-:Y:S02]  /*e020*/  MUFU.EX2 R208, R0 ;  /* 0x0000000000d07308 */ /* 0x0003e40000000800 */
[----:B-1----:R-:W-:Y:S01]  /*e030*/  FMNMX.FTZ R0, R3, R4, !PT ;  /* 0x0000000403007209 */ /* 0x002fe20007810000 */
[----:B------:R-:W-:-:S03]  /*e040*/  FFMA.FTZ R3, R6, c[0x0][0x2d0], -R2 ;  /* 0x0000b40006037a23 */ /* 0x000fc60000010802 */
[----:B------:R-:W-:Y:S01]  /*e050*/  @P0 SHF.R.S32.HI R6, RZ, 0x1f, R223 ;  /* 0x0000001fff060819 */ /* 0x000fe200000114df */
[----:B------:R-:W-:Y:S01]  /*e060*/  @P0 IMAD.WIDE.U32 R4, R223, c[0x0][0x1e0], RZ ;  /* 0x00007800df040a25 */ /* 0x000fe200078e00ff */
[----:B------:R-:W1:Y:S01]  /*e070*/  SHFL.BFLY PT, R9, R0, 0x1, 0x1f ;  /* 0x0c201f0000097f89 */ /* 0x000e6200000e0000 */
[----:B------:R2:W-:Y:S02]  /*e080*/  MUFU.EX2 R205, R3 ;  /* 0x0000000300cd7308 */ /* 0x0005e40000000800 */
[----:B------:R-:W-:-:S04]  /*e090*/  @P0 IMAD R6, R6, c[0x0][0x1e0], RZ ;  /* 0x0000780006060a24 */ /* 0x000fc800078e02ff */
[----:B------:R-:W-:-:S04]  /*e0a0*/  @P0 IMAD R6, R223, c[0x0][0x1e4], R6 ;  /* 0x00007900df060a24 */ /* 0x000fc800078e0206 */
[----:B------:R-:W-:Y:S02]  /*e0b0*/  @P0 IMAD.IADD R5, R5, 0x1, R6 ;  /* 0x0000000105050824 */ /* 0x000fe400078e0206 */
[--C-:B--2---:R-:W-:Y:S02]  /*e0c0*/  FFMA.FTZ R3, R7, c[0x0][0x2d0], -R2.reuse ;  /* 0x0000b40007037a23 */ /* 0x104fe40000010802 */
[--C-:B------:R-:W-:Y:S02]  /*e0d0*/  FFMA.FTZ R7, R10, c[0x0][0x2d0], -R2.reuse ;  /* 0x0000b4000a077a23 */ /* 0x100fe40000010802 */
[----:B------:R2:W-:Y:S08]  /*e0e0*/  MUFU.EX2 R204, R3 ;  /* 0x0000000300cc7308 */ /* 0x0005f00000000800 */
[----:B------:R-:W-:Y:S01]  /*e0f0*/  MUFU.EX2 R206, R7 ;  /* 0x0000000700ce7308 */ /* 0x000fe20000000800 */
[--C-:B--2---:R-:W-:Y:S01]  /*e100*/  FFMA.FTZ R3, R8, c[0x0][0x2d0], -R2.reuse ;  /* 0x0000b40008037a23 */ /* 0x104fe20000010802 */
[----:B-1----:R-:W-:Y:S01]  /*e110*/  FMNMX.FTZ R8, R0, R9, !PT ;  /* 0x0000000900087209 */ /* 0x002fe20007810000 */
[----:B------:R-:W-:-:S05]  /*e120*/  FFMA.FTZ R0, R11, c[0x0][0x2d0], -R2 ;  /* 0x0000b4000b007a23 */ /* 0x000fca0000010802 */
[----:B------:R1:W2:Y:S08]  /*e130*/  MUFU.EX2 R207, R3 ;  /* 0x0000000300cf7308 */ /* 0x0002b00000000800 */
[----:B------:R3:W4:Y:S01]  /*e140*/  MUFU.EX2 R195, R0 ;  /* 0x0000000000c37308 */ /* 0x0007220000000800 */
[----:B-1----:R-:W-:Y:S02]  /*e150*/  @P0 LEA R3, P1, R4, R210, 0x5 ;  /* 0x000000d204030211 */ /* 0x002fe400078228ff */
[----:B--2---:R-:W-:-:S02]  /*e160*/  F2FP.BF16.PACK_AB R6, R207, R204 ;  /* 0x000000cccf06723e */ /* 0x004fc400000010ff */
[----:B------:R-:W-:Y:S02]  /*e170*/  @P0 LEA.HI.X R5, R4, R218, R5, 0x5, P1 ;  /* 0x000000da04050211 */ /* 0x000fe400008f2c05 */
[----:B------:R-:W-:Y:S01]  /*e180*/  @P0 LEA R4, P1, R3, c[0x0][0x1c8], 0x1 ;  /* 0x0000720003040a11 */ /* 0x000fe200078208ff */
[----:B---3--:R-:W-:Y:S01]  /*e190*/  FMUL.FTZ R0, R8, c[0x0][0x2d0] ;  /* 0x0000b40008007a20 */ /* 0x008fe20000410000 */
[----:B----4-:R-:W-:Y:S02]  /*e1a0*/  F2FP.BF16.PACK_AB R156, R195, R206 ;  /* 0x000000cec39c723e */ /* 0x010fe400000010ff */
[----:B------:R-:W-:Y:S01]  /*e1b0*/  @P0 LEA.HI.X R5, R3, c[0x0][0x1cc], R5, 0x1, P1 ;  /* 0x0000730003050a11 */ /* 0x000fe200008f0c05 */
[--C-:B------:R-:W-:Y:S01]  /*e1c0*/  FFMA.FTZ R3, R12, c[0x0][0x2d0], -R2.reuse ;  /* 0x0000b4000c037a23 */ /* 0x100fe20000010802 */
[----:B------:R-:W-:Y:S01]  /*e1d0*/  FSETP.NEU.FTZ.AND P1, PT, R8, -INF , PT ;  /* 0xff8000000800780b */ /* 0x000fe20003f3d000 */
[----:B------:R-:W-:Y:S02]  /*e1e0*/  FFMA.FTZ R2, R21, c[0x0][0x2d0], -R2 ;  /* 0x0000b40015027a23 */ /* 0x000fe40000010802 */
[----:B------:R1:W-:Y:S01]  /*e1f0*/  MUFU.EX2 R189, R3 ;  /* 0x0000000300bd7308 */ /* 0x0003e20000000800 */
[----:B------:R-:W-:Y:S01]  /*e200*/  FSEL R0, R0, RZ, P1 ;  /* 0x000000ff00007208 */ /* 0x000fe20000800000 */
[----:B------:R2:W-:Y:S04]  /*e210*/  @P0 LDGSTS.E.BYPASS.LTC128B.128 [R185+0xc080], [R4.64], !P2 ;  /* 0x0c08000004b90fae */ /* 0x0005e8000d101d46 */
[----:B------:R2:W-:Y:S02]  /*e220*/  @P0 LDGSTS.E.BYPASS.LTC128B.128 [R185+0xd080], [R4.64+0x80], !P6 ;  /* 0x0d08008004b90fae */ /* 0x0005e4000f101d46 */
[----:B------:R3:W4:Y:S02]  /*e230*/  MUFU.EX2 R190, R2 ;  /* 0x0000000200be7308 */ /* 0x0007240000000800 */
[----:B------:R2:W-:Y:S04]  /*e240*/  @P0 LDGSTS.E.BYPASS.LTC128B.128 [R185+0xe080], [R4.64+0x100], !P4 ;  /* 0x0e08010004b90fae */ /* 0x0005e8000e101d46 */
[----:B------:R2:W-:Y:S01]  /*e250*/  @P0 LDGSTS.E.BYPASS.LTC128B.128 [R185+0xf080], [R4.64+0x180], !P5 ;  /* 0x0f08018004b90fae */ /* 0x0005e2000e901d46 */
[----:B------:R-:W-:Y:S01]  /*e260*/  ISETP.GE.AND P0, PT, R223, R214, PT ;  /* 0x000000d6df00720c */ /* 0x000fe20003f06270 */
[----:B-1----:R-:W-:-:S02]  /*e270*/  FFMA.FTZ R3, R14, c[0x0][0x2d0], -R0 ;  /* 0x0000b4000e037a23 */ /* 0x002fc40000010800 */
[----:B------:R-:W-:Y:S02]  /*e280*/  LDSM.16.MT88.4 R12, [R177] ;  /* 0x00000000b10c783b */ /* 0x000fe40000004200 */
[----:B------:R1:W-:Y:S02]  /*e290*/  MUFU.EX2 R188, R3 ;  /* 0x0000000300bc7308 */ /* 0x0003e40000000800 */
[----:B------:R-:W-:Y:S01]  /*e2a0*/  LDSM.16.MT88.4 R32, [R180] ;  /* 0x00000000b420783b */ /* 0x000fe20000004200 */
[--C-:B---3--:R-:W-:Y:S01]  /*e2b0*/  FFMA.FTZ R2, R26, c[0x0][0x2d0], -R0.reuse ;  /* 0x0000b4001a027a23 */ /* 0x108fe20000010800 */
[----:B----4-:R-:W-:Y:S02]  /*e2c0*/  F2FP.BF16.PACK_AB R158, R190, R189 ;  /* 0x000000bdbe9e723e */ /* 0x010fe400000010ff */
[----:B------:R-:W-:Y:S02]  /*e2d0*/  LDSM.16.MT88.4 R148, [R177+0x800] ;  /* 0x00080000b194783b */ /* 0x000fe40000004200 */
[----:B------:R3:W-:Y:S02]  /*e2e0*/  MUFU.EX2 R186, R2 ;  /* 0x0000000200ba7308 */ /* 0x0007e40000000800 */
[----:B------:R-:W-:Y:S04]  /*e2f0*/  LDSM.16.MT88.4 R40, [R180+0x800] ;  /* 0x00080000b428783b */ /* 0x000fe80000004200 */
[----:B------:R-:W-:Y:S01]  /*e300*/  LDSM.16.MT88.4 R44, [R179] ;  /* 0x00000000b32c783b */ /* 0x000fe20000004200 */
[----:B-1----:R-:W-:-:S03]  /*e310*/  FFMA.FTZ R3, R16, c[0x0][0x2d0], -R0 ;  /* 0x0000b40010037a23 */ /* 0x002fc60000010800 */
[----:B------:R-:W-:Y:S01]  /*e320*/  LDSM.16.MT88.4 R48, [R177+0x1000] ;  /* 0x00100000b130783b */ /* 0x000fe20000004200 */
[----:B------:R1:W4:Y:S01]  /*e330*/  MUFU.EX2 R137, R3 ;  /* 0x0000000300897308 */ /* 0x0003220000000800 */
[----:B--2---:R-:W-:Y:S02]  /*e340*/  F2FP.BF16.PACK_AB R4, R205, R208 ;  /* 0x000000d0cd04723e */ /* 0x004fe400000010ff */
[----:B------:R-:W-:Y:S01]  /*e350*/  LDSM.16.MT88.4 R56, [R178+0x1000] ;  /* 0x00100000b238783b */ /* 0x000fe20000004200 */
[----:B---3--:R-:W-:-:S03]  /*e360*/  FFMA.FTZ R2, R20, c[0x0][0x2d0], -R0 ;  /* 0x0000b40014027a23 */ /* 0x008fc60000010800 */
[----:B------:R-:W-:Y:S01]  /*e370*/  LDSM.16.MT88.4 R64, [R180+0x1000] ;  /* 0x00100000b440783b */ /* 0x000fe20000004200 */
[----:B------:R2:W3:Y:S03]  /*e380*/  MUFU.EX2 R11, R2 ;  /* 0x00000002000b7308 */ /* 0x0004e60000000800 */
[----:B------:R-:W-:Y:S04]  /*e390*/  LDSM.16.MT88.4 R72, [R179+0x800] ;  /* 0x00080000b348783b */ /* 0x000fe80000004200 */
[----:B------:R-:W-:Y:S01]  /*e3a0*/  LDSM.16.MT88.4 R68, [R180+0x1800] ;  /* 0x00180000b444783b */ /* 0x000fe20000004200 */
[----:B-1----:R-:W-:Y:S01]  /*e3b0*/  FFMA.FTZ R3, R18, c[0x0][0x2d0], -R0 ;  /* 0x0000b40012037a23 */ /* 0x002fe20000010800 */
[----:B----4-:R-:W-:-:S02]  /*e3c0*/  F2FP.BF16.PACK_AB R5, R137, R188 ;  /* 0x000000bc8905723e */ /* 0x010fc400000010ff */
[----:B------:R-:W1:Y:S01]  /*e3d0*/  LDSM.16.MT88.4 R16, [R178] ;  /* 0x00000000b210783b */ /* 0x000e620000004200 */
[----:B------:R4:W-:Y:S03]  /*e3e0*/  MUFU.EX2 R136, R3 ;  /* 0x0000000300887308 */ /* 0x0009e60000000800 */
[----:B------:R-:W-:Y:S01]  /*e3f0*/  LDSM.16.MT88.4 R76, [R179+0x1000] ;  /* 0x00100000b34c783b */ /* 0x000fe20000004200 */
[--C-:B--2---:R-:W-:Y:S01]  /*e400*/  FFMA.FTZ R2, R22, c[0x0][0x2d0], -R0.reuse ;  /* 0x0000b40016027a23 */ /* 0x104fe20000010800 */
[----:B---3--:R-:W-:Y:S02]  /*e410*/  F2FP.BF16.PACK_AB R157, R11, R186 ;  /* 0x000000ba0b9d723e */ /* 0x008fe400000010ff */
[----:B------:R-:W-:Y:S01]  /*e420*/  LDSM.16.MT88.4 R88, [R178+0x2000] ;  /* 0x00200000b258783b */ /* 0x000fe20000004200 */
[----:B------:R2:W-:Y:S03]  /*e430*/  MUFU.EX2 R10, R2 ;  /* 0x00000002000a7308 */ /* 0x0005e60000000800 */
[----:B------:R-:W-:Y:S04]  /*e440*/  LDSM.16.MT88.4 R80, [R177+0x2000] ;  /* 0x00200000b150783b */ /* 0x000fe80000004200 */
[----:B------:R-:W-:Y:S01]  /*e450*/  LDSM.16.MT88.4 R92, [R179+0x1800] ;  /* 0x00180000b35c783b */ /* 0x000fe20000004200 */
[----:B----4-:R-:W-:-:S03]  /*e460*/  FFMA.FTZ R3, R24, c[0x0][0x2d0], -R0 ;  /* 0x0000b40018037a23 */ /* 0x010fc60000010800 */
[----:B------:R-:W3:Y:S01]  /*e470*/  LDSM.16.MT88.4 R24, [R178+0x800] ;  /* 0x00080000b218783b */ /* 0x000ee20000004200 */
[----:B------:R-:W-:Y:S01]  /*e480*/  FFMA.FTZ R0, R23, c[0x0][0x2d0], -R0 ;  /* 0x0000b40017007a23 */ /* 0x000fe20000010800 */
[----:B------:R-:W4:Y:S02]  /*e490*/  MUFU.EX2 R187, R3 ;  /* 0x0000000300bb7308 */ /* 0x000f240000000800 */
[----:B------:R-:W-:Y:S01]  /*e4a0*/  LDSM.16.MT88.4 R120, [R178+0x3000] ;  /* 0x00300000b278783b */ /* 0x000fe20000004200 */
[----:B--2---:R-:W-:-:S03]  /*e4b0*/  FADD.FTZ R2, R208, R205 ;  /* 0x000000cdd0027221 */ /* 0x004fc60000010000 */
[----:B------:R-:W-:Y:S02]  /*e4c0*/  LDSM.16.MT88.4 R96, [R180+0x2000] ;  /* 0x00200000b460783b */ /* 0x000fe40000004200 */
[----:B------:R-:W2:Y:S02]  /*e4d0*/  MUFU.EX2 R9, R0 ;  /* 0x0000000000097308 */ /* 0x000ea40000000800 */
[----:B------:R-:W-:Y:S04]  /*e4e0*/  LDSM.16.MT88.4 R104, [R179+0x2000] ;  /* 0x00200000b368783b */ /* 0x000fe80000004200 */
[----:B------:R-:W-:Y:S01]  /*e4f0*/  LDSM.16.MT88.4 R124, [R177+0x3000] ;  /* 0x00300000b17c783b */ /* 0x000fe20000004200 */
[----:B----4-:R-:W-:Y:S01]  /*e500*/  F2FP.BF16.PACK_AB R7, R187, R136 ;  /* 0x00000088bb07723e */ /* 0x010fe200000010ff */
[----:B------:R-:W-:-:S02]  /*e510*/  FADD.FTZ R3, R204, R2 ;  /* 0x00000002cc037221 */ /* 0x000fc40000010000 */
[----:B------:R-:W-:Y:S04]  /*e520*/  LDSM.16.MT88.4 R116, [R180+0x3000] ;  /* 0x00300000b474783b */ /* 0x000fe80000004200 */
[----:B------:R-:W-:Y:S01]  /*e530*/  LDSM.16.MT88.4 R112, [R179+0x3000] ;  /* 0x00300000b370783b */ /* 0x000fe20000004200 */
[C---:B-1----:R-:W-:Y:S01]  /*e540*/  HMMA.16816.F32.BF16 R20, R4.reuse, R16, RZ ;  /* 0x000000100414723c */ /* 0x042fe200000418ff */
[----:B--2---:R-:W-:Y:S01]  /*e550*/  F2FP.BF16.PACK_AB R159, R9, R10 ;  /* 0x0000000a099f723e */ /* 0x004fe200000010ff */
[----:B------:R-:W-:Y:S01]  /*e560*/  FADD.FTZ R0, R188, R137 ;  /* 0x00000089bc007221 */ /* 0x000fe20000010000 */
[----:B------:R-:W-:Y:S03]  /*e570*/  LDSM.16.MT88.4 R160, [R180+0x2800] ;  /* 0x00280000b4a0783b */ /* 0x000fe60000004200 */
[----:B------:R-:W-:Y:S01]  /*e580*/  FADD.FTZ R2, R136, R0 ;  /* 0x0000000088027221 */ /* 0x000fe20000010000 */
[----:B------:R-:W-:Y:S01]  /*e590*/  LDSM.16.MT88.4 R196, [R179+0x2800] ;  /* 0x00280000b3c4783b */ /* 0x000fe20000004200 */
[----:B------:R-:W-:Y:S01]  /*e5a0*/  HMMA.16816.F32.BF16 R144, R4, R12, RZ ;  /* 0x0000000c0490723c */ /* 0x000fe200000418ff */
[----:B------:R-:W-:-:S02]  /*e5b0*/  FADD.FTZ R0, R207, R3 ;  /* 0x00000003cf007221 */ /* 0x000fc40000010000 */
[----:B------:R-:W-:Y:S01]  /*e5c0*/  LDSM.16.MT88.4 R200, [R177+0x3800] ;  /* 0x00380000b1c8783b */ /* 0x000fe20000004200 */
[----:B------:R-:W-:Y:S02]  /*e5d0*/  FADD.FTZ R2, R187, R2 ;  /* 0x00000002bb027221 */ /* 0x000fe40000010000 */
[----:B------:R-:W-:Y:S01]  /*e5e0*/  FADD.FTZ R0, R206, R0 ;  /* 0x00000000ce007221 */ /* 0x000fe20000010000 */
[----:B------:R-:W0:Y:S01]  /*e5f0*/  LDGDEPBAR ;  /* 0x00000000000079af */ /* 0x000e220000000000 */
[----:B------:R-:W-:Y:S01]  /*e600*/  HMMA.16816.F32.BF16 R16, R4, R18, RZ ;  /* 0x000000120410723c */ /* 0x000fe200000418ff */
[----:B------:R-:W-:Y:S02]  /*e610*/  FADD.FTZ R2, R186, R2 ;  /* 0x00000002ba027221 */ /* 0x000fe40000010000 */
[----:B------:R-:W-:Y:S02]  /*e620*/  FADD.FTZ R0, R195, R0 ;  /* 0x00000000c3007221 */ /* 0x000fe40000010000 */
[----:B------:R-:W-:-:S02]  /*e630*/  FADD.FTZ R2, R11, R2 ;  /* 0x000000020b027221 */ /* 0x000fc40000010000 */
[----:B------:R-:W-:Y:S01]  /*e640*/  FADD.FTZ R0, R189, R0 ;  /* 0x00000000bd007221 */ /* 0x000fe20000010000 */
[----:B------:R-:W-:Y:S01]  /*e650*/  HMMA.16816.F32.BF16 R12, R4, R14, RZ ;  /* 0x0000000e040c723c */ /* 0x000fe200000418ff */
[----:B------:R-:W-:Y:S02]  /*e660*/  FADD.FTZ R2, R10, R2 ;  /* 0x000000020a027221 */ /* 0x000fe40000010000 */
[----:B------:R-:W-:Y:S02]  /*e670*/  FADD.FTZ R190, R190, R0 ;  /* 0x00000000bebe7221 */ /* 0x000fe40000010000 */
[----:B------:R-:W-:-:S03]  /*e680*/  FADD.FTZ R189, R9, R2 ;  /* 0x0000000209bd7221 */ /* 0x000fc60000010000 */
[C---:B------:R-:W-:Y:S08]  /*e690*/  HMMA.16816.F32.BF16 R28, R4.reuse, R32, RZ ;  /* 0x00000020041c723c */ /* 0x040ff000000418ff */
[----:B------:R-:W-:Y:S08]  /*e6a0*/  HMMA.16816.F32.BF16 R32, R4, R34, RZ ;  /* 0x000000220420723c */ /* 0x000ff000000418ff */
[C---:B---3--:R-:W-:Y:S08]  /*e6b0*/  HMMA.16816.F32.BF16 R20, R156.reuse, R24, R20 ;  /* 0x000000189c14723c */ /* 0x048ff00000041814 */
[C---:B------:R-:W-:Y:S08]  /*e6c0*/  HMMA.16816.F32.BF16 R144, R156.reuse, R148, R144 ;  /* 0x000000949c90723c */ /* 0x040ff00000041890 */
[C---:B------:R-:W-:Y:S01]  /*e6d0*/  HMMA.16816.F32.BF16 R24, R156.reuse, R26, R16 ;  /* 0x0000001a9c18723c */ /* 0x040fe20000041810 */
[----:B------:R-:W1:Y:S07]  /*e6e0*/  LDSM.16.MT88.4 R16, [R177+0x1800] ;  /* 0x00180000b110783b */ /* 0x000e6e0000004200 */
[C---:B------:R-:W-:Y:S01]  /*e6f0*/  HMMA.16816.F32.BF16 R148, R156.reuse, R150, R12 ;  /* 0x000000969c94723c */ /* 0x040fe2000004180c */
[----:B------:R-:W2:Y:S07]  /*e700*/  LDSM.16.MT88.4 R12, [R178+0x1800] ;  /* 0x00180000b20c783b */ /* 0x000eae0000004200 */
[C---:B------:R-:W-:Y:S08]  /*e710*/  HMMA.16816.F32.BF16 R28, R156.reuse, R40, R28 ;  /* 0x000000289c1c723c */ /* 0x040ff0000004181c */
[----:B------:R-:W-:Y:S08]  /*e720*/  HMMA.16816.F32.BF16 R32, R156, R42, R32 ;  /* 0x0000002a9c20723c */ /* 0x000ff00000041820 */
[C---:B------:R-:W-:Y:S08]  /*e730*/  HMMA.16816.F32.BF16 R36, R4.reuse, R44, RZ ;  /* 0x0000002c0424723c */ /* 0x040ff000000418ff */
[C---:B------:R-:W-:Y:S08]  /*e740*/  HMMA.16816.F32.BF16 R40, R4.reuse, R46, RZ ;  /* 0x0000002e0428723c */ /* 0x040ff000000418ff */
[C---:B------:R-:W-:Y:S08]  /*e750*/  HMMA.16816.F32.BF16 R44, R4.reuse, R48, RZ ;  /* 0x00000030042c723c */ /* 0x040ff000000418ff */
[C---:B------:R-:W-:Y:S08]  /*e760*/  HMMA.16816.F32.BF16 R48, R4.reuse, R50, RZ ;  /* 0x000000320430723c */ /* 0x040ff000000418ff */
[C---:B------:R-:W-:Y:S08]  /*e770*/  HMMA.16816.F32.BF16 R52, R4.reuse, R56, RZ ;  /* 0x000000380434723c */ /* 0x040ff000000418ff */
[C---:B------:R-:W-:Y:S08]  /*e780*/  HMMA.16816.F32.BF16 R56, R4.reuse, R58, RZ ;  /* 0x0000003a0438723c */ /* 0x040ff000000418ff */
[C---:B------:R-:W-:Y:S08]  /*e790*/  HMMA.16816.F32.BF16 R60, R4.reuse, R64, RZ ;  /* 0x00000040043c723c */ /* 0x040ff000000418ff */
[----:B------:R-:W-:Y:S08]  /*e7a0*/  HMMA.16816.F32.BF16 R64, R4, R66, RZ ;  /* 0x000000420440723c */ /* 0x000ff000000418ff */
[C---:B-1----:R-:W-:Y:S08]  /*e7b0*/  HMMA.16816.F32.BF16 R44, R156.reuse, R16, R44 ;  /* 0x000000109c2c723c */ /* 0x042ff0000004182c */
[C---:B------:R-:W-:Y:S01]  /*e7c0*/  HMMA.16816.F32.BF16 R48, R156.reuse, R18, R48 ;  /* 0x000000129c30723c */ /* 0x040fe20000041830 */
[----:B------:R-:W1:Y:S07]  /*e7d0*/  LDSM.16.MT88.4 R16, [R178+0x2800] ;  /* 0x00280000b210783b */ /* 0x000e6e0000004200 */
[C---:B--2---:R-:W-:Y:S08]  /*e7e0*/  HMMA.16816.F32.BF16 R52, R156.reuse, R12, R52 ;  /* 0x0000000c9c34723c */ /* 0x044ff00000041834 */
[C---:B------:R-:W-:Y:S01]  /*e7f0*/  HMMA.16816.F32.BF16 R56, R156.reuse, R14, R56 ;  /* 0x0000000e9c38723c */ /* 0x040fe20000041838 */
[----:B------:R-:W2:Y:S07]  /*e800*/  LDSM.16.MT88.4 R12, [R177+0x2800] ;  /* 0x00280000b10c783b */ /* 0x000eae0000004200 */
[C---:B------:R-:W-:Y:S08]  /*e810*/  HMMA.16816.F32.BF16 R36, R156.reuse, R72, R36 ;  /* 0x000000489c24723c */ /* 0x040ff00000041824 */
[C---:B------:R-:W-:Y:S08]  /*e820*/  HMMA.16816.F32.BF16 R40, R156.reuse, R74, R40 ;  /* 0x0000004a9c28723c */ /* 0x040ff00000041828 */
[C---:B------:R-:W-:Y:S08]  /*e830*/  HMMA.16816.F32.BF16 R60, R156.reuse, R68, R60 ;  /* 0x000000449c3c723c */ /* 0x040ff0000004183c */
[----:B------:R-:W-:Y:S08]  /*e840*/  HMMA.16816.F32.BF16 R64, R156, R70, R64 ;  /* 0x000000469c40723c */ /* 0x000ff00000041840 */
[C---:B------:R-:W-:Y:S08]  /*e850*/  HMMA.16816.F32.BF16 R68, R4.reuse, R76, RZ ;  /* 0x0000004c0444723c */ /* 0x040ff000000418ff */
[C---:B------:R-:W-:Y:S08]  /*e860*/  HMMA.16816.F32.BF16 R72, R4.reuse, R78, RZ ;  /* 0x0000004e0448723c */ /* 0x040ff000000418ff */
[C---:B------:R-:W-:Y:S08]  /*e870*/  HMMA.16816.F32.BF16 R84, R4.reuse, R88, RZ ;  /* 0x000000580454723c */ /* 0x040ff000000418ff */
[C---:B------:R-:W-:Y:S08]  /*e880*/  HMMA.16816.F32.BF16 R76, R4.reuse, R80, RZ ;  /* 0x00000050044c723c */ /* 0x040ff000000418ff */
[C---:B------:R-:W-:Y:S08]  /*e890*/  HMMA.16816.F32.BF16 R88, R4.reuse, R90, RZ ;  /* 0x0000005a0458723c */ /* 0x040ff000000418ff */
[----:B------:R-:W-:Y:S08]  /*e8a0*/  HMMA.16816.F32.BF16 R80, R4, R82, RZ ;  /* 0x000000520450723c */ /* 0x000ff000000418ff */
[C---:B-1----:R-:W-:Y:S08]  /*e8b0*/  HMMA.16816.F32.BF16 R84, R156.reuse, R16, R84 ;  /* 0x000000109c54723c */ /* 0x042ff00000041854 */
[C---:B------:R-:W-:Y:S08]  /*e8c0*/  HMMA.16816.F32.BF16 R88, R156.reuse, R18, R88 ;  /* 0x000000129c58723c */ /* 0x040ff00000041858 */
[C---:B------:R-:W-:Y:S08]  /*e8d0*/  HMMA.16816.F32.BF16 R68, R156.reuse, R92, R68 ;  /* 0x0000005c9c44723c */ /* 0x040ff00000041844 */
[C---:B------:R-:W-:Y:S08]  /*e8e0*/  HMMA.16816.F32.BF16 R72, R156.reuse, R94, R72 ;  /* 0x0000005e9c48723c */ /* 0x040ff00000041848 */
[C---:B--2---:R-:W-:Y:S08]  /*e8f0*/  HMMA.16816.F32.BF16 R76, R156.reuse, R12, R76 ;  /* 0x0000000c9c4c723c */ /* 0x044ff0000004184c */
[----:B------:R-:W-:Y:S08]  /*e900*/  HMMA.16816.F32.BF16 R80, R156, R14, R80 ;  /* 0x0000000e9c50723c */ /* 0x000ff00000041850 */
[C---:B------:R-:W-:Y:S08]  /*e910*/  HMMA.16816.F32.BF16 R16, R4.reuse, R120, RZ ;  /* 0x000000780410723c */ /* 0x040ff000000418ff */
[C---:B------:R-:W-:Y:S01]  /*e920*/  HMMA.16816.F32.BF16 R128, R4.reuse, R122, RZ ;  /* 0x0000007a0480723c */ /* 0x040fe200000418ff */
[----:B------:R-:W1:Y:S07]  /*e930*/  LDSM.16.MT88.4 R120, [R178+0x3800] ;  /* 0x00380000b278783b */ /* 0x000e6e0000004200 */
[C---:B------:R-:W-:Y:S08]  /*e940*/  HMMA.16816.F32.BF16 R92, R4.reuse, R96, RZ ;  /* 0x00000060045c723c */ /* 0x040ff000000418ff */
[C---:B------:R-:W-:Y:S08]  /*e950*/  HMMA.16816.F32.BF16 R100, R4.reuse, R104, RZ ;  /* 0x000000680464723c */ /* 0x040ff000000418ff */
[C---:B-----5:R-:W-:Y:S08]  /*e960*/  HMMA.16816.F32.BF16 R108, R4.reuse, R124, RZ ;  /* 0x0000007c046c723c */ /* 0x060ff000000418ff */
[C---:B------:R-:W-:Y:S01]  /*e970*/  HMMA.16816.F32.BF16 R12, R4.reuse, R126, RZ ;  /* 0x0000007e040c723c */ /* 0x040fe200000418ff */
[----:B------:R-:W2:Y:S07]  /*e980*/  LDSM.16.MT88.4 R124, [R180+0x3800] ;  /* 0x00380000b47c783b */ /* 0x000eae0000004200 */
[C---:B------:R-:W-:Y:S08]  /*e990*/  HMMA.16816.F32.BF16 R96, R4.reuse, R98, RZ ;  /* 0x000000620460723c */ /* 0x040ff000000418ff */
[C---:B------:R-:W-:Y:S08]  /*e9a0*/  HMMA.16816.F32.BF16 R104, R4.reuse, R106, RZ ;  /* 0x0000006a0468723c */ /* 0x040ff000000418ff */
[C---:B------:R-:W-:Y:S08]  /*e9b0*/  HMMA.16816.F32.BF16 R152, R4.reuse, R116, RZ ;  /* 0x000000740498723c */ /* 0x040ff000000418ff */
[C---:B------:R-:W-:Y:S08]  /*e9c0*/  HMMA.16816.F32.BF16 R164, R4.reuse, R118, RZ ;  /* 0x0000007604a4723c */ /* 0x040ff000000418ff */
[C---:B------:R-:W-:Y:S08]  /*e9d0*/  HMMA.16816.F32.BF16 R168, R4.reuse, R112, RZ ;  /* 0x0000007004a8723c */ /* 0x040ff000000418ff */
[----:B------:R-:W-:Y:S01]  /*e9e0*/  HMMA.16816.F32.BF16 R172, R4, R114, RZ ;  /* 0x0000007204ac723c */ /* 0x000fe200000418ff */
[----:B------:R-:W3:Y:S07]  /*e9f0*/  LDSM.16.MT88.4 R4, [R179+0x3800] ;  /* 0x00380000b304783b */ /* 0x000eee0000004200 */
[C---:B-1----:R-:W-:Y:S08]  /*ea00*/  HMMA.16816.F32.BF16 R116, R156.reuse, R120, R16 ;  /* 0x000000789c74723c */ /* 0x042ff00000041810 */
[C---:B------:R-:W-:Y:S08]  /*ea10*/  HMMA.16816.F32.BF16 R120, R156.reuse, R122, R128 ;  /* 0x0000007a9c78723c */ /* 0x040ff00000041880 */
[C---:B--2---:R-:W-:Y:S08]  /*ea20*/  HMMA.16816.F32.BF16 R152, R156.reuse, R124, R152 ;  /* 0x0000007c9c98723c */ /* 0x044ff00000041898 */
[C---:B------:R-:W-:Y:S08]  /*ea30*/  HMMA.16816.F32.BF16 R92, R156.reuse, R160, R92 ;  /* 0x000000a09c5c723c */ /* 0x040ff0000004185c */
[C---:B------:R-:W-:Y:S08]  /*ea40*/  HMMA.16816.F32.BF16 R96, R156.reuse, R162, R96 ;  /* 0x000000a29c60723c */ /* 0x040ff00000041860 */
[C---:B------:R-:W-:Y:S08]  /*ea50*/  HMMA.16816.F32.BF16 R100, R156.reuse, R196, R100 ;  /* 0x000000c49c64723c */ /* 0x040ff00000041864 */
[C---:B------:R-:W-:Y:S08]  /*ea60*/  HMMA.16816.F32.BF16 R104, R156.reuse, R198, R104 ;  /* 0x000000c69c68723c */ /* 0x040ff00000041868 */
[C---:B------:R-:W-:Y:S08]  /*ea70*/  HMMA.16816.F32.BF16 R108, R156.reuse, R200, R108 ;  /* 0x000000c89c6c723c */ /* 0x040ff0000004186c */
[C---:B------:R-:W-:Y:S08]  /*ea80*/  HMMA.16816.F32.BF16 R112, R156.reuse, R202, R12 ;  /* 0x000000ca9c70723c */ /* 0x040ff0000004180c */
[C---:B------:R-:W-:Y:S08]  /*ea90*/  HMMA.16816.F32.BF16 R124, R156.reuse, R126, R164 ;  /* 0x0000007e9c7c723c */ /* 0x040ff000000418a4 */
[C---:B---3--:R-:W-:Y:S08]  /*eaa0*/  HMMA.16816.F32.BF16 R128, R156.reuse, R4, R168 ;  /* 0x000000049c80723c */ /* 0x048ff000000418a8 */
[----:B------:R-:W-:Y:S01]  /*eab0*/  HMMA.16816.F32.BF16 R156, R156, R6, R172 ;  /* 0x000000069c9c723c */ /* 0x000fe200000418ac */
[----:B------:R-:W-:Y:S07]  /*eac0*/  @!UPT UIADD3 URZ, URZ, URZ, URZ ;  /* 0x0000003f3f3ff290 */ /* 0x000fee000fffe03f */
[----:B------:R-:W-:Y:S11]  /*ead0*/  @!P0 BRA `(.L_x_228) ;  /* 0x00001de000008947 */ /* 0x000ff60003800000 */
[----:B------:R-:W-:Y:S02]  /*eae0*/  MOV R188, R223 ;  /* 0x000000df00bc7202 */ /* 0x000fe40000000f00 */
[----:B------:R-:W-:-:S02]  /*eaf0*/  MOV R137, R8 ;  /* 0x0000000800897202 */ /* 0x000fc40000000f00 */
[----:B------:R-:W-:Y:S02]  /*eb00*/  MOV R136, R135 ;  /* 0x0000008700887202 */ /* 0x000fe40000000f00 */
.L_x_229:
[----:B------:R-:W-:Y:S04]  /*eb10*/  DEPBAR.LE SB0, 0x0 ;  /* 0x000080000000791a */ /* 0x000fe80000000000 */
[----:B------:R-:W-:Y:S01]  /*eb20*/  WARPSYNC 0xffffffff ;  /* 0xffffffff00007948 */ /* 0x000fe20003800000 */
[----:B------:R-:W-:Y:S01]  /*eb30*/  BAR.SYNC.DEFER_BLOCKING 0x0 ;  /* 0x0000000000007b1d */ /* 0x000fe20000010000 */
[----:B------:R-:W-:Y:S02]  /*eb40*/  R2P PR, R219, 0x6 ;  /* 0x00000006db007804 */ /* 0x000fe40000000000 */
[----:B------:R-:W-:Y:S02]  /*eb50*/  SHF.R.S32.HI R2, RZ, 0x1f, R188 ;  /* 0x0000001fff027819 */ /* 0x000fe400000114bc */
[----:B------:R-:W-:Y:S02]  /*eb60*/  IADD3 R0, R143, 0x20, RZ ;  /* 0x000000208f007810 */ /* 0x000fe40007ffe0ff */
[----:B------:R-:W-:Y:S01]  /*eb70*/  ISETP.GE.AND P3, PT, R132, c[0x0][0x1d4], PT ;  /* 0x0000750084007a0c */ /* 0x000fe20003f66270 */
[----:B------:R-:W-:Y:S01]  /*eb80*/  IMAD R3, R2, c[0x0][0x208], RZ ;  /* 0x0000820002037a24 */ /* 0x000fe200078e02ff */
[----:B------:R-:W-:Y:S02]  /*eb90*/  ISETP.GE.AND P4, PT, R134, c[0x0][0x1d4], PT ;  /* 0x0000750086007a0c */ /* 0x000fe40003f86270 */
[----:B------:R-:W-:Y:S01]  /*eba0*/  ISETP.GE.AND P5, PT, R191, c[0x0][0x1d4], PT ;  /* 0x00007500bf007a0c */ /* 0x000fe20003fa6270 */
[----:B------:R-:W-:Y:S01]  /*ebb0*/  IMAD R3, R188, c[0x0][0x20c], R3 ;  /* 0x00008300bc037a24 */ /* 0x000fe200078e0203 */
[----:B------:R-:W-:Y:S02]  /*ebc0*/  ISETP.GE.AND P6, PT, R192, c[0x0][0x1d4], PT ;  /* 0x00007500c0007a0c */ /* 0x000fe40003fc6270 */
[----:B------:R-:W-:Y:S01]  /*ebd0*/  @P1 IADD3 R0, R143, -0x20, RZ ;  /* 0xffffffe08f001810 */ /* 0x000fe20007ffe0ff */
[----:B------:R-:W-:Y:S07]  /*ebe0*/  LDSM.16.M88.4 R16, [R181] ;  /* 0x00000000b510783b */ /* 0x000fee0000000200 */
[----:B------:R-:W1:Y:S07]  /*ebf0*/  LDSM.16.M88.4 R8, [R143] ;  /* 0x000000008f08783b */ /* 0x000e6e0000000200 */
[----:B------:R-:W2:Y:S07]  /*ec00*/  LDSM.16.M88.4 R160, [R143+0x800] ;  /* 0x000800008fa0783b */ /* 0x000eae0000000200 */
[----:B------:R-:W-:Y:S07]  /*ec10*/  LDSM.16.M88.4 R164, [R182] ;  /* 0x00000000b6a4783b */ /* 0x000fee0000000200 */
[----:B------:R-:W3:Y:S07]  /*ec20*/  LDSM.16.M88.4 R168, [R0] ;  /* 0x0000000000a8783b */ /* 0x000eee0000000200 */
[----:B------:R-:W4:Y:S01]  /*ec30*/  LDSM.16.M88.4 R172, [R0+0x800] ;  /* 0x0008000000ac783b */ /* 0x000f220000000200 */
[C---:B-1----:R-:W-:Y:S08]  /*ec40*/  HMMA.16816.F32.BF16 R4, R16.reuse, R8, RZ ;  /* 0x000000081004723c */ /* 0x042ff000000418ff */
[C---:B------:R-:W-:Y:S08]  /*ec50*/  HMMA.16816.F32.BF16 R8, R16.reuse, R10, RZ ;  /* 0x0000000a1008723c */ /* 0x040ff000000418ff */
[C---:B--2---:R-:W-:Y:S07]  /*ec60*/  HMMA.16816.F32.BF16 R12, R16.reuse, R160, RZ ;  /* 0x000000a0100c723c */ /* 0x044fee00000418ff */
[----:B------:R-:W-:Y:S01]  /*ec70*/  IMAD.WIDE.U32 R160, R188, c[0x0][0x208], RZ ;  /* 0x00008200bca07a25 */ /* 0x000fe200078e00ff */
[----:B------:R-:W-:Y:S04]  /*ec80*/  HMMA.16816.F32.BF16 R16, R16, R162, RZ ;  /* 0x000000a21010723c */ /* 0x000fe800000418ff */
[C---:B------:R-:W-:Y:S02]  /*ec90*/  LEA R2, P0, R160.reuse, R216, 0x5 ;  /* 0x000000d8a0027211 */ /* 0x040fe400078028ff */
[----:B------:R-:W-:Y:S02]  /*eca0*/  IADD3 R3, R161, R3, RZ ;  /* 0x00000003a1037210 */ /* 0x000fe40007ffe0ff */
[C---:B---3--:R-:W-:Y:S05]  /*ecb0*/  HMMA.16816.F32.BF16 R4, R164.reuse, R168, R4 ;  /* 0x000000a8a404723c */ /* 0x048fea0000041804 */
[----:B------:R-:W-:Y:S02]  /*ecc0*/  LEA.HI.X R3, R160, R221, R3, 0x5, P0 ;  /* 0x000000dda0037211 */ /* 0x000fe400000f2c03 */
[C---:B------:R-:W-:Y:S01]  /*ecd0*/  LEA R186, P0, R2.reuse, c[0x0][0x1f8], 0x1 ;  /* 0x00007e0002ba7a11 */ /* 0x040fe200078008ff */
[C---:B------:R-:W-:Y:S04]  /*ece0*/  HMMA.16816.F32.BF16 R8, R164.reuse, R170, R8 ;  /* 0x000000aaa408723c */ /* 0x040fe80000041808 */
[----:B------:R-:W-:Y:S02]  /*ecf0*/  LEA.HI.X R187, R2, c[0x0][0x1fc], R3, 0x1, P0 ;  /* 0x00007f0002bb7a11 */ /* 0x000fe400000f0c03 */
[C---:B------:R-:W-:Y:S02]  /*ed00*/  IADD3 R2, R143.reuse, 0x40, RZ ;  /* 0x000000408f027810 */ /* 0x040fe40007ffe0ff */
[C---:B----4-:R-:W-:Y:S01]  /*ed10*/  HMMA.16816.F32.BF16 R12, R164.reuse, R172, R12 ;  /* 0x000000aca40c723c */ /* 0x050fe2000004180c */
[----:B------:R-:W-:Y:S01]  /*ed20*/  @!PT LDS RZ, [RZ] ;  /* 0x00000000fffff984 */ /* 0x000fe20000000800 */
[----:B------:R-:W-:Y:S01]  /*ed30*/  @!PT LDS RZ, [RZ] ;  /* 0x00000000fffff984 */ /* 0x000fe20000000800 */
[----:B------:R-:W-:Y:S01]  /*ed40*/  @!PT LDS RZ, [RZ] ;  /* 0x00000000fffff984 */ /* 0x000fe20000000800 */
[----:B------:R1:W-:Y:S02]  /*ed50*/  LDGSTS.E.BYPASS.LTC128B.128 [R185+0x8080], [R186.64], !P3 ;  /* 0x08080000bab97fae */ /* 0x0003e4000d901d46 */
[C---:B------:R-:W-:Y:S02]  /*ed60*/  ISETP.GT.AND P0, PT, R188.reuse, R214, PT ;  /* 0x000000d6bc00720c */ /* 0x040fe40003f04270 */
[----:B------:R-:W-:Y:S02]  /*ed70*/  @P2 IADD3 R2, R143, -0x40, RZ ;  /* 0xffffffc08f022810 */ /* 0x000fe40007ffe0ff */
[----:B------:R-:W-:Y:S01]  /*ed80*/  IADD3 R188, R188, -0x1, RZ ;  /* 0xffffffffbcbc7810 */ /* 0x000fe20007ffe0ff */
[----:B------:R-:W-:Y:S01]  /*ed90*/  HMMA.16816.F32.BF16 R16, R164, R174, R16 ;  /* 0x000000aea410723c */ /* 0x000fe20000041810 */
[----:B------:R1:W-:Y:S07]  /*eda0*/  LDGSTS.E.BYPASS.LTC128B.128 [R185+0x9080], [R186.64+0x80], !P4 ;  /* 0x09080080bab97fae */ /* 0x0003ee000e101d46 */
[----:B------:R1:W-:Y:S07]  /*edb0*/  LDGSTS.E.BYPASS.LTC128B.128 [R185+0xa080], [R186.64+0x100], !P5 ;  /* 0x0a080100bab97fae */ /* 0x0003ee000e901d46 */
[----:B------:R1:W-:Y:S07]  /*edc0*/  LDGSTS.E.BYPASS.LTC128B.128 [R185+0xb080], [R186.64+0x180], !P6 ;  /* 0x0b080180bab97fae */ /* 0x0003ee000f101d46 */
[----:B------:R-:W-:Y:S07]  /*edd0*/  LDSM.16.M88.4 R160, [R184] ;  /* 0x00000000b8a0783b */ /* 0x000fee0000000200 */
[----:B------:R-:W2:Y:S07]  /*ede0*/  LDSM.16.M88.4 R168, [R2] ;  /* 0x0000000002a8783b */ /* 0x000eae0000000200 */
[----:B------:R-:W3:Y:S07]  /*edf0*/  LDSM.16.M88.4 R164, [R2+0x800] ;  /* 0x0008000002a4783b */ /* 0x000eee0000000200 */
[----:B------:R-:W0:Y:S07]  /*ee00*/  LDGDEPBAR ;  /* 0x00000000000079af */ /* 0x000e2e0000000000 */
[----:B------:R-:W-:Y:S01]  /*ee10*/  LDSM.16.M88.4 R172, [R176] ;  /* 0x00000000b0ac783b */ /* 0x000fe20000000200 */
[C---:B--2---:R-:W-:Y:S08]  /*ee20*/  HMMA.16816.F32.BF16 R4, R160.reuse, R168, R4 ;  /* 0x000000a8a004723c */ /* 0x044ff00000041804 */
[C---:B------:R-:W-:Y:S01]  /*ee30*/  HMMA.16816.F32.BF16 R8, R160.reuse, R170, R8 ;  /* 0x000000aaa008723c */ /* 0x040fe20000041808 */
[----:B------:R-:W2:Y:S07]  /*ee40*/  LDSM.16.M88.4 R168, [R183] ;  /* 0x00000000b7a8783b */ /* 0x000eae0000000200 */
[C---:B---3--:R-:W-:Y:S08]  /*ee50*/  HMMA.16816.F32.BF16 R12, R160.reuse, R164, R12 ;  /* 0x000000a4a00c723c */ /* 0x048ff0000004180c */
[----:B------:R-:W-:Y:S01]  /*ee60*/  HMMA.16816.F32.BF16 R16, R160, R166, R16 ;  /* 0x000000a6a010723c */ /* 0x000fe20000041810 */
[----:B------:R-:W3:Y:S07]  /*ee70*/  LDSM.16.M88.4 R160, [R176+0x800] ;  /* 0x00080000b0a0783b */ /* 0x000eee0000000200 */
[----:B------:R-:W-:Y:S01]  /*ee80*/  LDSM.16.M88.4 R164, [R181+0x4000] ;  /* 0x00400000b5a4783b */ /* 0x000fe20000000200 */
[C---:B--2---:R-:W-:Y:S08]  /*ee90*/  HMMA.16816.F32.BF16 R4, R168.reuse, R172, R4 ;  /* 0x000000aca804723c */ /* 0x044ff00000041804 */
[C---:B------:R-:W-:Y:S01]  /*eea0*/  HMMA.16816.F32.BF16 R8, R168.reuse, R174, R8 ;  /* 0x000000aea808723c */ /* 0x040fe20000041808 */
[----:B------:R-:W2:Y:S07]  /*eeb0*/  LDSM.16.M88.4 R172, [R143+0x1000] ;  /* 0x001000008fac783b */ /* 0x000eae0000000200 */
        /* <DEDUP_REMOVED lines=79> */
[----:B------:R-:W3:Y:S01]  /*f3b0*/  LDSM.16.M88.4 R160, [R176+0x3800] ;  /* 0x00380000b0a0783b */ /* 0x000ee20000000200 */
[----:B------:R-:W-:Y:S06]  /*f3c0*/  DEPBAR.LE SB0, 0x0 ;  /* 0x000080000000791a */ /* 0x000fec0000000000 */
[----:B------:R-:W-:Y:S01]  /*f3d0*/  BAR.SYNC.DEFER_BLOCKING 0x0 ;  /* 0x0000000000007b1d */ /* 0x000fe20000010000 */
[C---:B--2---:R-:W-:Y:S08]  /*f3e0*/  HMMA.16816.F32.BF16 R4, R168.reuse, R172, R4 ;  /* 0x000000aca804723c */ /* 0x044ff00000041804 */
[C---:B------:R-:W-:Y:S08]  /*f3f0*/  HMMA.16816.F32.BF16 R8, R168.reuse, R174, R8 ;  /* 0x000000aea808723c */ /* 0x040ff00000041808 */
[C---:B---3--:R-:W-:Y:S08]  /*f400*/  HMMA.16816.F32.BF16 R12, R168.reuse, R160, R12 ;  /* 0x000000a0a80c723c */ /* 0x048ff0000004180c */
[----:B------:R-:W-:Y:S04]  /*f410*/  HMMA.16816.F32.BF16 R16, R168, R162, R16 ;  /* 0x000000a2a810723c */ /* 0x000fe80000041810 */
[----:B------:R-:W-:Y:S02]  /*f420*/  FMNMX.FTZ R0, R4, R136, !PT ;  /* 0x0000008804007209 */ /* 0x000fe40007810000 */
[----:B------:R-:W-:Y:S02]  /*f430*/  FMNMX.FTZ R2, R6, R137, !PT ;  /* 0x0000008906027209 */ /* 0x000fe40007810000 */
[----:B------:R-:W-:Y:S04]  /*f440*/  FMNMX.FTZ R0, R5, R0, !PT ;  /* 0x0000000005007209 */ /* 0x000fe80007810000 */
[----:B------:R-:W-:Y:S02]  /*f450*/  FMNMX.FTZ R0, R8, R0, !PT ;  /* 0x0000000008007209 */ /* 0x000fe40007810000 */
        /* <DEDUP_REMOVED lines=10> */
[----:B------:R-:W-:Y:S03]  /*f500*/  FMNMX.FTZ R0, R18, R0, !PT ;  /* 0x0000000012007209 */ /* 0x000fe60007810000 */
[----:B------:R-:W2:Y:S01]  /*f510*/  SHFL.BFLY PT, R135, R3, 0x2, 0x1f ;  /* 0x0c401f0003877f89 */ /* 0x000ea200000e0000 */
[----:B------:R-:W-:Y:S06]  /*f520*/  FMNMX.FTZ R0, R19, R0, !PT ;  /* 0x0000000013007209 */ /* 0x000fec0007810000 */
[----:B------:R-:W3:Y:S01]  /*f530*/  SHFL.BFLY PT, R2, R0, 0x2, 0x1f ;  /* 0x0c401f0000027f89 */ /* 0x000ee200000e0000 */
[----:B--2---:R-:W-:Y:S06]  /*f540*/  FMNMX.FTZ R135, R3, R135, !PT ;  /* 0x0000008703877209 */ /* 0x004fec0007810000 */
[----:B------:R-:W2:Y:S01]  /*f550*/  SHFL.BFLY PT, R160, R135, 0x1, 0x1f ;  /* 0x0c201f0087a07f89 */ /* 0x000ea200000e0000 */
[----:B---3--:R-:W-:Y:S06]  /*f560*/  FMNMX.FTZ R0, R0, R2, !PT ;  /* 0x0000000200007209 */ /* 0x008fec0007810000 */
[----:B------:R-:W3:Y:S01]  /*f570*/  SHFL.BFLY PT, R3, R0, 0x1, 0x1f ;  /* 0x0c201f0000037f89 */ /* 0x000ee200000e0000 */
[----:B--2---:R-:W-:Y:S05]  /*f580*/  FMNMX.FTZ R135, R135, R160, !PT ;  /* 0x000000a087877209 */ /* 0x004fea0007810000 */
[----:B------:R-:W-:Y:S01]  /*f590*/  FADD.FTZ R2, -R135, R136 ;  /* 0x0000008887027221 */ /* 0x000fe20000010100 */
[----:B---3--:R-:W-:Y:S03]  /*f5a0*/  FMNMX.FTZ R3, R0, R3, !PT ;  /* 0x0000000300037209 */ /* 0x008fe60007810000 */
[----:B------:R-:W-:Y:S04]  /*f5b0*/  FMUL.FTZ R0, R2, c[0x0][0x2d0] ;  /* 0x0000b40002007a20 */ /* 0x000fe80000410000 */
[----:B------:R2:W3:Y:S02]  /*f5c0*/  MUFU.EX2 R2, R0 ;  /* 0x0000000000027308 */ /* 0x0004e40000000800 */
[----:B--2---:R-:W-:Y:S02]  /*f5d0*/  FADD.FTZ R0, -R3, R137 ;  /* 0x0000008903007221 */ /* 0x004fe40000010100 */
[----:B------:R-:W-:Y:S02]  /*f5e0*/  FMUL.FTZ R137, R135, c[0x0][0x2d0] ;  /* 0x0000b40087897a20 */ /* 0x000fe40000410000 */
[----:B------:R-:W-:Y:S02]  /*f5f0*/  FMUL.FTZ R0, R0, c[0x0][0x2d0] ;  /* 0x0000b40000007a20 */ /* 0x000fe40000410000 */
[--C-:B------:R-:W-:Y:S02]  /*f600*/  FFMA.FTZ R5, R5, c[0x0][0x2d0], -R137.reuse ;  /* 0x0000b40005057a23 */ /* 0x100fe40000010889 */
[--C-:B------:R-:W-:Y:S02]  /*f610*/  FFMA.FTZ R4, R4, c[0x0][0x2d0], -R137.reuse ;  /* 0x0000b40004047a23 */ /* 0x100fe40000010889 */
[----:B-1----:R1:W-:Y:S01]  /*f620*/  MUFU.EX2 R186, R5 ;  /* 0x0000000500ba7308 */ /* 0x0023e20000000800 */
[--C-:B------:R-:W-:Y:S02]  /*f630*/  FFMA.FTZ R9, R9, c[0x0][0x2d0], -R137.reuse ;  /* 0x0000b40009097a23 */ /* 0x100fe40000010889 */
[C---:B---3--:R-:W-:Y:S02]  /*f640*/  FMUL.FTZ R20, R2.reuse, R20 ;  /* 0x0000001402147220 */ /* 0x048fe40000410000 */
[C---:B------:R-:W-:Y:S02]  /*f650*/  FMUL.FTZ R21, R2.reuse, R21 ;  /* 0x0000001502157220 */ /* 0x040fe40000410000 */
[C---:B------:R-:W-:Y:S02]  /*f660*/  FMUL.FTZ R24, R2.reuse, R24 ;  /* 0x0000001802187220 */ /* 0x040fe40000410000 */
[C---:B------:R-:W-:Y:S01]  /*f670*/  FMUL.FTZ R25, R2.reuse, R25 ;  /* 0x0000001902197220 */ /* 0x040fe20000410000 */
[----:B------:R2:W-:Y:S01]  /*f680*/  MUFU.EX2 R187, R4 ;  /* 0x0000000400bb7308 */ /* 0x0005e20000000800 */
[C---:B------:R-:W-:Y:S02]  /*f690*/  FMUL.FTZ R28, R2.reuse, R28 ;  /* 0x0000001c021c7220 */ /* 0x040fe40000410000 */
[C---:B------:R-:W-:Y:S02]  /*f6a0*/  FMUL.FTZ R29, R2.reuse, R29 ;  /* 0x0000001d021d7220 */ /* 0x040fe40000410000 */
[C---:B------:R-:W-:Y:S02]  /*f6b0*/  FMUL.FTZ R32, R2.reuse, R32 ;  /* 0x0000002002207220 */ /* 0x040fe40000410000 */
[C---:B------:R-:W-:Y:S02]  /*f6c0*/  FMUL.FTZ R33, R2.reuse, R33 ;  /* 0x0000002102217220 */ /* 0x040fe40000410000 */
[C---:B------:R-:W-:Y:S01]  /*f6d0*/  FMUL.FTZ R36, R2.reuse, R36 ;  /* 0x0000002402247220 */ /* 0x040fe20000410000 */
[----:B------:R-:W3:Y:S01]  /*f6e0*/  MUFU.EX2 R0, R0 ;  /* 0x0000000000007308 */ /* 0x000ee20000000800 */
[C---:B------:R-:W-:Y:S02]  /*f6f0*/  FMUL.FTZ R37, R2.reuse, R37 ;  /* 0x0000002502257220 */ /* 0x040fe40000410000 */
[----:B------:R-:W-:Y:S02]  /*f700*/  FMUL.FTZ R40, R2, R40 ;  /* 0x0000002802287220 */ /* 0x000fe40000410000 */
[----:B-1----:R-:W-:Y:S02]  /*f710*/  FFMA.FTZ R5, R8, c[0x0][0x2d0], -R137 ;  /* 0x0000b40008057a23 */ /* 0x002fe40000010889 */
[C---:B------:R-:W-:Y:S02]  /*f720*/  FMUL.FTZ R41, R2.reuse, R41 ;  /* 0x0000002902297220 */ /* 0x040fe40000410000 */
[C---:B------:R-:W-:Y:S01]  /*f730*/  FMUL.FTZ R44, R2.reuse, R44 ;  /* 0x0000002c022c7220 */ /* 0x040fe20000410000 */
[----:B------:R1:W-:Y:S01]  /*f740*/  MUFU.EX2 R175, R5 ;  /* 0x0000000500af7308 */ /* 0x0003e20000000800 */
[C---:B------:R-:W-:Y:S02]  /*f750*/  FMUL.FTZ R45, R2.reuse, R45 ;  /* 0x0000002d022d7220 */ /* 0x040fe40000410000 */
[C---:B------:R-:W-:Y:S01]  /*f760*/  FMUL.FTZ R48, R2.reuse, R48 ;  /* 0x0000003002307220 */ /* 0x040fe20000410000 */
[----:B--2---:R-:W-:Y:S01]  /*f770*/  @P0 SHF.R.S32.HI R4, RZ, 0x1f, R188 ;  /* 0x0000001fff040819 */ /* 0x004fe200000114bc */
[C---:B------:R-:W-:Y:S02]  /*f780*/  FMUL.FTZ R49, R2.reuse, R49 ;  /* 0x0000003102317220 */ /* 0x040fe40000410000 */
[----:B------:R-:W-:Y:S02]  /*f790*/  FMUL.FTZ R52, R2, R52 ;  /* 0x0000003402347220 */ /* 0x000fe40000410000 */
[----:B------:R-:W-:Y:S01]  /*f7a0*/  @P0 IMAD R8, R4, c[0x0][0x1e0], RZ ;  /* 0x0000780004080a24 */ /* 0x000fe200078e02ff */
[----:B------:R2:W-:Y:S01]  /*f7b0*/  MUFU.EX2 R174, R9 ;  /* 0x0000000900ae7308 */ /* 0x0005e20000000800 */
[----:B------:R-:W-:Y:S02]  /*f7c0*/  FMUL.FTZ R53, R2, R53 ;  /* 0x0000003502357220 */ /* 0x000fe40000410000 */
[----:B------:R-:W-:Y:S02]  /*f7d0*/  @P0 IMAD R136, R188, c[0x0][0x1e4], R8 ;  /* 0x00007900bc880a24 */ /* 0x000fe400078e0208 */
[C---:B---3--:R-:W-:Y:S02]  /*f7e0*/  FMUL.FTZ R22, R0.reuse, R22 ;  /* 0x0000001600167220 */ /* 0x048fe40000410000 */
[C---:B------:R-:W-:Y:S02]  /*f7f0*/  FMUL.FTZ R23, R0.reuse, R23 ;  /* 0x0000001700177220 */ /* 0x040fe40000410000 */
[C---:B------:R-:W-:Y:S02]  /*f800*/  FMUL.FTZ R26, R0.reuse, R26 ;  /* 0x0000001a001a7220 */ /* 0x040fe40000410000 */
[C---:B------:R-:W-:Y:S02]  /*f810*/  FMUL.FTZ R27, R0.reuse, R27 ;  /* 0x0000001b001b7220 */ /* 0x040fe40000410000 */
[----:B------:R-:W-:Y:S02]  /*f820*/  FMUL.FTZ R30, R0, R30 ;  /* 0x0000001e001e7220 */ /* 0x000fe40000410000 */
[----:B-1----:R-:W-:Y:S04]  /*f830*/  @P0 IMAD.WIDE.U32 R4, R188, c[0x0][0x1e0], RZ ;  /* 0x00007800bc040a25 */ /* 0x002fe800078e00ff */
[----:B------:R-:W-:Y:S01]  /*f840*/  FMUL.FTZ R31, R0, R31 ;  /* 0x0000001f001f7220 */ /* 0x000fe20000410000 */
[----:B------:R-:W-:Y:S01]  /*f850*/  @P0 LEA R8, P1, R4, R210, 0x5 ;  /* 0x000000d204080211 */ /* 0x000fe200078228ff */
[----:B------:R-:W-:Y:S01]  /*f860*/  FMUL.FTZ R34, R0, R34 ;  /* 0x0000002200227220 */ /* 0x000fe20000410000 */
[----:B------:R-:W-:Y:S01]  /*f870*/  @P0 IADD3 R5, R5, R136, RZ ;  /* 0x0000008805050210 */ /* 0x000fe20007ffe0ff */
[----:B------:R-:W-:Y:S02]  /*f880*/  FMUL.FTZ R136, R3, c[0x0][0x2d0] ;  /* 0x0000b40003887a20 */ /* 0x000fe40000410000 */
[----:B--2---:R-:W-:Y:S01]  /*f890*/  FMUL.FTZ R9, R2, R149 ;  /* 0x0000009502097220 */ /* 0x004fe20000410000 */
[----:B------:R-:W-:Y:S01]  /*f8a0*/  @P0 LEA.HI.X R5, R4, R218, R5, 0x5, P1 ;  /* 0x000000da04050211 */ /* 0x000fe200008f2c05 */
[--C-:B------:R-:W-:Y:S01]  /*f8b0*/  FFMA.FTZ R6, R6, c[0x0][0x2d0], -R136.reuse ;  /* 0x0000b40006067a23 */ /* 0x100fe20000010888 */
[C---:B------:R-:W-:Y:S01]  /*f8c0*/  @P0 LEA R4, P1, R8.reuse, c[0x0][0x1c8], 0x1 ;  /* 0x0000720008040a11 */ /* 0x040fe200078208ff */
[--C-:B------:R-:W-:Y:S02]  /*f8d0*/  FFMA.FTZ R7, R7, c[0x0][0x2d0], -R136.reuse ;  /* 0x0000b40007077a23 */ /* 0x100fe40000010888 */
[----:B------:R1:W-:Y:S01]  /*f8e0*/  MUFU.EX2 R171, R6 ;  /* 0x0000000600ab7308 */ /* 0x0003e20000000800 */
[----:B------:R-:W-:Y:S01]  /*f8f0*/  @P0 LEA.HI.X R5, R8, c[0x0][0x1cc], R5, 0x1, P1 ;  /* 0x0000730008050a11 */ /* 0x000fe200008f0c05 */
[----:B------:R-:W-:Y:S02]  /*f900*/  FMUL.FTZ R8, R2, R148 ;  /* 0x0000009402087220 */ /* 0x000fe40000410000 */
[C---:B------:R-:W-:Y:S02]  /*f910*/  FMUL.FTZ R35, R0.reuse, R35 ;  /* 0x0000002300237220 */ /* 0x040fe40000410000 */
[----:B------:R2:W-:Y:S01]  /*f920*/  @P0 LDGSTS.E.BYPASS.LTC128B.128 [R185+0xc080], [R4.64], !P3 ;  /* 0x0c08000004b90fae */ /* 0x0005e2000d901d46 */
[C---:B------:R-:W-:Y:S02]  /*f930*/  FMUL.FTZ R38, R0.reuse, R38 ;  /* 0x0000002600267220 */ /* 0x040fe40000410000 */
[C---:B------:R-:W-:Y:S01]  /*f940*/  FMUL.FTZ R39, R0.reuse, R39 ;  /* 0x0000002700277220 */ /* 0x040fe20000410000 */
[----:B------:R3:W4:Y:S01]  /*f950*/  MUFU.EX2 R170, R7 ;  /* 0x0000000700aa7308 */ /* 0x0007220000000800 */
[C---:B------:R-:W-:Y:S02]  /*f960*/  FMUL.FTZ R42, R0.reuse, R42 ;  /* 0x0000002a002a7220 */ /* 0x040fe40000410000 */
[----:B------:R2:W-:Y:S01]  /*f970*/  @P0 LDGSTS.E.BYPASS.LTC128B.128 [R185+0xd080], [R4.64+0x80], !P4 ;  /* 0x0d08008004b90fae */ /* 0x0005e2000e101d46 */
[C---:B------:R-:W-:Y:S02]  /*f980*/  FMUL.FTZ R43, R0.reuse, R43 ;  /* 0x0000002b002b7220 */ /* 0x040fe40000410000 */
[C---:B------:R-:W-:Y:S02]  /*f990*/  FMUL.FTZ R46, R0.reuse, R46 ;  /* 0x0000002e002e7220 */ /* 0x040fe40000410000 */
[C---:B------:R-:W-:Y:S02]  /*f9a0*/  FMUL.FTZ R47, R0.reuse, R47 ;  /* 0x0000002f002f7220 */ /* 0x040fe40000410000 */
[----:B------:R2:W-:Y:S01]  /*f9b0*/  @P0 LDGSTS.E.BYPASS.LTC128B.128 [R185+0xe080], [R4.64+0x100], !P5 ;  /* 0x0e08010004b90fae */ /* 0x0005e2000e901d46 */
[C---:B------:R-:W-:Y:S02]  /*f9c0*/  FMUL.FTZ R50, R0.reuse, R50 ;  /* 0x0000003200327220 */ /* 0x040fe40000410000 */
[----:B------:R-:W-:Y:S02]  /*f9d0*/  FMUL.FTZ R51, R0, R51 ;  /* 0x0000003300337220 */ /* 0x000fe40000410000 */
[--C-:B-1----:R-:W-:Y:S02]  /*f9e0*/  FFMA.FTZ R6, R10, c[0x0][0x2d0], -R136.reuse ;  /* 0x0000b4000a067a23 */ /* 0x102fe40000010888 */
[----:B------:R2:W-:Y:S01]  /*f9f0*/  @P0 LDGSTS.E.BYPASS.LTC128B.128 [R185+0xf080], [R4.64+0x180], !P6 ;  /* 0x0f08018004b90fae */ /* 0x0005e2000f101d46 */
[C---:B------:R-:W-:Y:S01]  /*fa00*/  FMUL.FTZ R10, R0.reuse, R150 ;  /* 0x00000096000a7220 */ /* 0x040fe20000410000 */
[----:B------:R1:W-:Y:S01]  /*fa10*/  MUFU.EX2 R169, R6 ;  /* 0x0000000600a97308 */ /* 0x0003e20000000800 */
[C---:B------:R-:W-:Y:S02]  /*fa20*/  FMUL.FTZ R54, R0.reuse, R54 ;  /* 0x0000003600367220 */ /* 0x040fe40000410000 */
[C---:B------:R-:W-:Y:S02]  /*fa30*/  FMUL.FTZ R55, R0.reuse, R55 ;  /* 0x0000003700377220 */ /* 0x040fe40000410000 */
[----:B------:R-:W5:Y:S01]  /*fa40*/  LDSM.16.MT88.4 R160, [R177] ;  /* 0x00000000b1a0783b */ /* 0x000f620000004200 */
[----:B---3--:R-:W-:Y:S02]  /*fa50*/  FMUL.FTZ R7, R0, R147 ;  /* 0x0000009300077220 */ /* 0x008fe40000410000 */
[C---:B------:R-:W-:Y:S02]  /*fa60*/  FMUL.FTZ R56, R2.reuse, R56 ;  /* 0x0000003802387220 */ /* 0x040fe40000410000 */
[----:B------:R-:W-:Y:S02]  /*fa70*/  FMUL.FTZ R57, R2, R57 ;  /* 0x0000003902397220 */ /* 0x000fe40000410000 */
[----:B------:R-:W3:Y:S01]  /*fa80*/  LDSM.16.MT88.4 R164, [R178] ;  /* 0x00000000b2a4783b */ /* 0x000ee20000004200 */
[C---:B------:R-:W-:Y:S02]  /*fa90*/  FMUL.FTZ R58, R0.reuse, R58 ;  /* 0x0000003a003a7220 */ /* 0x040fe40000410000 */
[----:B------:R-:W-:Y:S02]  /*faa0*/  FMUL.FTZ R59, R0, R59 ;  /* 0x0000003b003b7220 */ /* 0x000fe40000410000 */
[C---:B------:R-:W-:Y:S02]  /*fab0*/  FMUL.FTZ R60, R2.reuse, R60 ;  /* 0x0000003c023c7220 */ /* 0x040fe40000410000 */
[----:B------:R-:W-:Y:S01]  /*fac0*/  FMUL.FTZ R61, R2, R61 ;  /* 0x0000003d023d7220 */ /* 0x000fe20000410000 */
[----:B------:R-:W0:Y:S01]  /*fad0*/  LDGDEPBAR ;  /* 0x00000000000079af */ /* 0x000e220000000000 */
[C---:B------:R-:W-:Y:S02]  /*fae0*/  FMUL.FTZ R62, R0.reuse, R62 ;  /* 0x0000003e003e7220 */ /* 0x040fe40000410000 */
[C---:B------:R-:W-:Y:S02]  /*faf0*/  FMUL.FTZ R63, R0.reuse, R63 ;  /* 0x0000003f003f7220 */ /* 0x040fe40000410000 */
[--C-:B--2---:R-:W-:Y:S02]  /*fb00*/  FFMA.FTZ R4, R11, c[0x0][0x2d0], -R136.reuse ;  /* 0x0000b4000b047a23 */ /* 0x104fe40000010888 */
[----:B------:R-:W-:Y:S02]  /*fb10*/  FMUL.FTZ R11, R0, R151 ;  /* 0x00000097000b7220 */ /* 0x000fe40000410000 */
[----:B------:R2:W2:Y:S01]  /*fb20*/  MUFU.EX2 R168, R4 ;  /* 0x0000000400a87308 */ /* 0x0004a20000000800 */
[----:B------:R-:W3:Y:S01]  /*fb30*/  LDSM.16.MT88.4 R148, [R180] ;  /* 0x00000000b494783b */ /* 0x000ee20000004200 */
[----:B------:R-:W-:Y:S01]  /*fb40*/  FMUL.FTZ R5, R2, R145 ;  /* 0x0000009102057220 */ /* 0x000fe20000410000 */
[----:B----4-:R-:W-:Y:S01]  /*fb50*/  F2FP.BF16.PACK_AB R145, R170, R171 ;  /* 0x000000abaa91723e */ /* 0x010fe200000010ff */
[----:B-1----:R-:W-:Y:S01]  /*fb60*/  FMUL.FTZ R6, R0, R146 ;  /* 0x0000009200067220 */ /* 0x002fe20000410000 */
[----:B------:R-:W-:Y:S01]  /*fb70*/  F2FP.BF16.PACK_AB R146, R174, R175 ;  /* 0x000000afae92723e */ /* 0x000fe200000010ff */
[C---:B------:R-:W-:Y:S02]  /*fb80*/  FMUL.FTZ R64, R2.reuse, R64 ;  /* 0x0000004002407220 */ /* 0x040fe40000410000 */
[----:B------:R-:W-:Y:S02]  /*fb90*/  FMUL.FTZ R65, R2, R65 ;  /* 0x0000004102417220 */ /* 0x000fe40000410000 */
[C---:B------:R-:W-:Y:S02]  /*fba0*/  FMUL.FTZ R66, R0.reuse, R66 ;  /* 0x0000004200427220 */ /* 0x040fe40000410000 */
[----:B------:R-:W-:Y:S02]  /*fbb0*/  FMUL.FTZ R67, R0, R67 ;  /* 0x0000004300437220 */ /* 0x000fe40000410000 */
[C---:B------:R-:W-:Y:S02]  /*fbc0*/  FMUL.FTZ R68, R2.reuse, R68 ;  /* 0x0000004402447220 */ /* 0x040fe40000410000 */
[----:B------:R-:W-:Y:S02]  /*fbd0*/  FMUL.FTZ R69, R2, R69 ;  /* 0x0000004502457220 */ /* 0x000fe40000410000 */
[C---:B------:R-:W-:Y:S02]  /*fbe0*/  FMUL.FTZ R70, R0.reuse, R70 ;  /* 0x0000004600467220 */ /* 0x040fe40000410000 */
[----:B------:R-:W-:Y:S02]  /*fbf0*/  FMUL.FTZ R71, R0, R71 ;  /* 0x0000004700477220 */ /* 0x000fe40000410000 */
[C---:B------:R-:W-:Y:S02]  /*fc00*/  FMUL.FTZ R72, R2.reuse, R72 ;  /* 0x0000004802487220 */ /* 0x040fe40000410000 */
[----:B--2---:R-:W-:Y:S01]  /*fc10*/  FMUL.FTZ R4, R2, R144 ;  /* 0x0000009002047220 */ /* 0x004fe20000410000 */
[----:B------:R-:W-:Y:S01]  /*fc20*/  F2FP.BF16.PACK_AB R144, R186, R187 ;  /* 0x000000bbba90723e */ /* 0x000fe200000010ff */
[----:B------:R-:W-:Y:S01]  /*fc30*/  FMUL.FTZ R73, R2, R73 ;  /* 0x0000004902497220 */ /* 0x000fe20000410000 */
[----:B------:R-:W-:Y:S01]  /*fc40*/  F2FP.BF16.PACK_AB R147, R168, R169 ;  /* 0x000000a9a893723e */ /* 0x000fe200000010ff */
[C---:B------:R-:W-:Y:S02]  /*fc50*/  FMUL.FTZ R74, R0.reuse, R74 ;  /* 0x0000004a004a7220 */ /* 0x040fe40000410000 */
[----:B------:R-:W-:Y:S02]  /*fc60*/  FMUL.FTZ R75, R0, R75 ;  /* 0x0000004b004b7220 */ /* 0x000fe40000410000 */
[C---:B------:R-:W-:Y:S02]  /*fc70*/  FMUL.FTZ R76, R2.reuse, R76 ;  /* 0x0000004c024c7220 */ /* 0x040fe40000410000 */
[C---:B-----5:R-:W-:Y:S05]  /*fc80*/  HMMA.16816.F32.BF16 R4, R144.reuse, R160, R4 ;  /* 0x000000a09004723c */ /* 0x060fea0000041804 */
[----:B------:R-:W-:Y:S02]  /*fc90*/  FMUL.FTZ R77, R2, R77 ;  /* 0x0000004d024d7220 */ /* 0x000fe40000410000 */
[C---:B------:R-:W-:Y:S01]  /*fca0*/  FMUL.FTZ R78, R0.reuse, R78 ;  /* 0x0000004e004e7220 */ /* 0x040fe20000410000 */
[C---:B------:R-:W-:Y:S01]  /*fcb0*/  HMMA.16816.F32.BF16 R8, R144.reuse, R162, R8 ;  /* 0x000000a29008723c */ /* 0x040fe20000041808 */
[----:B------:R-:W1:Y:S03]  /*fcc0*/  LDSM.16.MT88.4 R160, [R179] ;  /* 0x00000000b3a0783b */ /* 0x000e660000004200 */
[----:B------:R-:W-:Y:S02]  /*fcd0*/  FMUL.FTZ R79, R0, R79 ;  /* 0x0000004f004f7220 */ /* 0x000fe40000410000 */
[C---:B------:R-:W-:Y:S02]  /*fce0*/  FMUL.FTZ R80, R2.reuse, R80 ;  /* 0x0000005002507220 */ /* 0x040fe40000410000 */
[C---:B---3--:R-:W-:Y:S04]  /*fcf0*/  HMMA.16816.F32.BF16 R20, R144.reuse, R164, R20 ;  /* 0x000000a49014723c */ /* 0x048fe80000041814 */
[----:B------:R-:W-:Y:S02]  /*fd00*/  FMUL.FTZ R81, R2, R81 ;  /* 0x0000005102517220 */ /* 0x000fe40000410000 */
[C---:B------:R-:W-:Y:S02]  /*fd10*/  FMUL.FTZ R82, R0.reuse, R82 ;  /* 0x0000005200527220 */ /* 0x040fe40000410000 */
[C---:B------:R-:W-:Y:S04]  /*fd20*/  HMMA.16816.F32.BF16 R24, R144.reuse, R166, R24 ;  /* 0x000000a69018723c */ /* 0x040fe80000041818 */
[----:B------:R-:W-:Y:S02]  /*fd30*/  FMUL.FTZ R83, R0, R83 ;  /* 0x0000005300537220 */ /* 0x000fe40000410000 */
[C---:B------:R-:W-:Y:S02]  /*fd40*/  FMUL.FTZ R84, R2.reuse, R84 ;  /* 0x0000005402547220 */ /* 0x040fe40000410000 */
[C---:B------:R-:W-:Y:S04]  /*fd50*/  HMMA.16816.F32.BF16 R28, R144.reuse, R148, R28 ;  /* 0x00000094901c723c */ /* 0x040fe8000004181c */
[----:B------:R-:W-:Y:S02]  /*fd60*/  FMUL.FTZ R85, R2, R85 ;  /* 0x0000005502557220 */ /* 0x000fe40000410000 */
[C---:B------:R-:W-:Y:S02]  /*fd70*/  FMUL.FTZ R86, R0.reuse, R86 ;  /* 0x0000005600567220 */ /* 0x040fe40000410000 */
[C---:B------:R-:W-:Y:S01]  /*fd80*/  HMMA.16816.F32.BF16 R32, R144.reuse, R150, R32 ;  /* 0x000000969020723c */ /* 0x040fe20000041820 */
[----:B------:R-:W2:Y:S03]  /*fd90*/  LDSM.16.MT88.4 R148, [R177+0x1000] ;  /* 0x00100000b194783b */ /* 0x000ea60000004200 */
[----:B------:R-:W-:Y:S02]  /*fda0*/  FMUL.FTZ R87, R0, R87 ;  /* 0x0000005700577220 */ /* 0x000fe40000410000 */
[C---:B------:R-:W-:Y:S02]  /*fdb0*/  FMUL.FTZ R88, R2.reuse, R88 ;  /* 0x0000005802587220 */ /* 0x040fe40000410000 */
[----:B------:R-:W-:Y:S01]  /*fdc0*/  FMUL.FTZ R89, R2, R89 ;  /* 0x0000005902597220 */ /* 0x000fe20000410000 */
[C---:B-1----:R-:W-:Y:S03]  /*fdd0*/  HMMA.16816.F32.BF16 R36, R144.reuse, R160, R36 ;  /* 0x000000a09024723c */ /* 0x042fe60000041824 */
[C---:B------:R-:W-:Y:S02]  /*fde0*/  FMUL.FTZ R90, R0.reuse, R90 ;  /* 0x0000005a005a7220 */ /* 0x040fe40000410000 */
[----:B------:R-:W-:Y:S02]  /*fdf0*/  FMUL.FTZ R91, R0, R91 ;  /* 0x0000005b005b7220 */ /* 0x000fe40000410000 */
[C---:B------:R-:W-:Y:S01]  /*fe00*/  FMUL.FTZ R92, R2.reuse, R92 ;  /* 0x0000005c025c7220 */ /* 0x040fe20000410000 */
[C---:B------:R-:W-:Y:S01]  /*fe10*/  HMMA.16816.F32.BF16 R40, R144.reuse, R162, R40 ;  /* 0x000000a29028723c */ /* 0x040fe20000041828 */
[----:B------:R-:W1:Y:S03]  /*fe20*/  LDSM.16.MT88.4 R160, [R178+0x1000] ;  /* 0x00100000b2a0783b */ /* 0x000e660000004200 */
[----:B------:R-:W-:Y:S02]  /*fe30*/  FMUL.FTZ R93, R2, R93 ;  /* 0x0000005d025d7220 */ /* 0x000fe40000410000 */
[C---:B------:R-:W-:Y:S02]  /*fe40*/  FMUL.FTZ R94, R0.reuse, R94 ;  /* 0x0000005e005e7220 */ /* 0x040fe40000410000 */
[----:B------:R-:W-:Y:S04]  /*fe50*/  FMUL.FTZ R95, R0, R95 ;  /* 0x0000005f005f7220 */ /* 0x000fe80000410000 */
[C---:B------:R-:W-:Y:S02]  /*fe60*/  FMUL.FTZ R96, R2.reuse, R96 ;  /* 0x0000006002607220 */ /* 0x040fe40000410000 */
[----:B------:R-:W-:Y:S02]  /*fe70*/  FMUL.FTZ R97, R2, R97 ;  /* 0x0000006102617220 */ /* 0x000fe40000410000 */
[C---:B------:R-:W-:Y:S02]  /*fe80*/  FMUL.FTZ R98, R0.reuse, R98 ;  /* 0x0000006200627220 */ /* 0x040fe40000410000 */
[----:B------:R-:W-:Y:S02]  /*fe90*/  FMUL.FTZ R99, R0, R99 ;  /* 0x0000006300637220 */ /* 0x000fe40000410000 */
[C---:B------:R-:W-:Y:S02]  /*fea0*/  FMUL.FTZ R100, R2.reuse, R100 ;  /* 0x0000006402647220 */ /* 0x040fe40000410000 */
[----:B------:R-:W-:Y:S01]  /*feb0*/  FMUL.FTZ R101, R2, R101 ;  /* 0x0000006502657220 */ /* 0x000fe20000410000 */
[C---:B--2---:R-:W-:Y:S03]  /*fec0*/  HMMA.16816.F32.BF16 R44, R144.reuse, R148, R44 ;  /* 0x00000094902c723c */ /* 0x044fe6000004182c */
[C---:B------:R-:W-:Y:S02]  /*fed0*/  FMUL.FTZ R102, R0.reuse, R102 ;  /* 0x0000006600667220 */ /* 0x040fe40000410000 */
[----:B------:R-:W-:Y:S02]  /*fee0*/  FMUL.FTZ R103, R0, R103 ;  /* 0x0000006700677220 */ /* 0x000fe40000410000 */
[C---:B------:R-:W-:Y:S01]  /*fef0*/  FMUL.FTZ R104, R2.reuse, R104 ;  /* 0x0000006802687220 */ /* 0x040fe20000410000 */
        /* <DEDUP_REMOVED lines=16> */
[--C-:B------:R-:W-:Y:S02]  /*10000*/  FFMA.FTZ R13, R13, c[0x0][0x2d0], -R137.reuse ;  /* 0x0000b4000d0d7a23 */ /* 0x100fe40000010889 */
[--C-:B------:R-:W-:Y:S02]  /*10010*/  FFMA.FTZ R14, R14, c[0x0][0x2d0], -R136.reuse ;  /* 0x0000b4000e0e7a23 */ /* 0x100fe40000010888 */
[--C-:B------:R-:W-:Y:S01]  /*10020*/  FFMA.FTZ R15, R15, c[0x0][0x2d0], -R136.reuse ;  /* 0x0000b4000f0f7a23 */ /* 0x100fe20000010888 */
[----:B------:R3:W-:Y:S01]  /*10030*/  MUFU.EX2 R172, R13 ;  /* 0x0000000d00ac7308 */ /* 0x0007e20000000800 */
[C---:B------:R-:W-:Y:S01]  /*10040*/  FMUL.FTZ R116, R2.reuse, R116 ;  /* 0x0000007402747220 */ /* 0x040fe20000410000 */
[C---:B--2---:R-:W-:Y:S03]  /*10050*/  HMMA.16816.F32.BF16 R60, R144.reuse, R148, R60 ;  /* 0x00000094903c723c */ /* 0x044fe6000004183c */
[----:B------:R-:W-:Y:S02]  /*10060*/  FMUL.FTZ R117, R2, R117 ;  /* 0x0000007502757220 */ /* 0x000fe40000410000 */
[C---:B------:R-:W-:Y:S03]  /*10070*/  FMUL.FTZ R118, R0.reuse, R118 ;  /* 0x0000007600767220 */ /* 0x040fe60000410000 */
[----:B------:R2:W-:Y:S01]  /*10080*/  MUFU.EX2 R165, R14 ;  /* 0x0000000e00a57308 */ /* 0x0005e20000000800 */
[C---:B------:R-:W-:Y:S01]  /*10090*/  HMMA.16816.F32.BF16 R64, R144.reuse, R150, R64 ;  /* 0x000000969040723c */ /* 0x040fe20000041840 */
[----:B------:R-:W4:Y:S02]  /*100a0*/  LDSM.16.MT88.4 R148, [R177+0x2000] ;  /* 0x00200000b194783b */ /* 0x000f240000004200 */
[----:B------:R-:W-:Y:S02]  /*100b0*/  FMUL.FTZ R119, R0, R119 ;  /* 0x0000007700777220 */ /* 0x000fe40000410000 */
[C---:B------:R-:W-:Y:S02]  /*100c0*/  FMUL.FTZ R120, R2.reuse, R120 ;  /* 0x0000007802787220 */ /* 0x040fe40000410000 */
[----:B------:R-:W-:Y:S01]  /*100d0*/  FMUL.FTZ R121, R2, R121 ;  /* 0x0000007902797220 */ /* 0x000fe20000410000 */
[C---:B-1----:R-:W-:Y:S01]  /*100e0*/  HMMA.16816.F32.BF16 R68, R144.reuse, R160, R68 ;  /* 0x000000a09044723c */ /* 0x042fe20000041844 */
[----:B------:R1:W-:Y:S03]  /*100f0*/  MUFU.EX2 R164, R15 ;  /* 0x0000000f00a47308 */ /* 0x0003e60000000800 */
[----:B------:R-:W-:Y:S02]  /*10100*/  FMUL.FTZ R122, R0, R122 ;  /* 0x0000007a007a7220 */ /* 0x000fe40000410000 */
[----:B---3--:R-:W-:Y:S02]  /*10110*/  FMUL.FTZ R13, R2, R153 ;  /* 0x00000099020d7220 */ /* 0x008fe40000410000 */
[----:B------:R-:W-:Y:S01]  /*10120*/  FMUL.FTZ R123, R0, R123 ;  /* 0x0000007b007b7220 */ /* 0x000fe20000410000 */
[C---:B------:R-:W-:Y:S01]  /*10130*/  HMMA.16816.F32.BF16 R72, R144.reuse, R162, R72 ;  /* 0x000000a29048723c */ /* 0x040fe20000041848 */
[----:B------:R-:W3:Y:S02]  /*10140*/  LDSM.16.MT88.4 R160, [R178+0x2000] ;  /* 0x00200000b2a0783b */ /* 0x000ee40000004200 */
[----:B------:R-:W-:Y:S02]  /*10150*/  FMUL.FTZ R124, R2, R124 ;  /* 0x0000007c027c7220 */ /* 0x000fe40000410000 */
[----:B--2---:R-:W-:Y:S02]  /*10160*/  FMUL.FTZ R14, R0, R154 ;  /* 0x0000009a000e7220 */ /* 0x004fe40000410000 */
[----:B------:R-:W-:Y:S02]  /*10170*/  FMUL.FTZ R125, R2, R125 ;  /* 0x0000007d027d7220 */ /* 0x000fe40000410000 */
[C---:B------:R-:W-:Y:S03]  /*10180*/  FMUL.FTZ R126, R0.reuse, R126 ;  /* 0x0000007e007e7220 */ /* 0x040fe60000410000 */
[----:B------:R-:W-:Y:S02]  /*10190*/  FMUL.FTZ R127, R0, R127 ;  /* 0x0000007f007f7220 */ /* 0x000fe40000410000 */
[--C-:B------:R-:W-:Y:S02]  /*101a0*/  FFMA.FTZ R12, R12, c[0x0][0x2d0], -R137.reuse ;  /* 0x0000b4000c0c7a23 */ /* 0x100fe40000010889 */
[----:B-1----:R-:W-:Y:S02]  /*101b0*/  FMUL.FTZ R15, R0, R155 ;  /* 0x0000009b000f7220 */ /* 0x002fe40000410000 */
[----:B------:R1:W2:Y:S01]  /*101c0*/  MUFU.EX2 R173, R12 ;  /* 0x0000000c00ad7308 */ /* 0x0002a20000000800 */
[C---:B------:R-:W-:Y:S02]  /*101d0*/  FMUL.FTZ R128, R2.reuse, R128 ;  /* 0x0000008002807220 */ /* 0x040fe40000410000 */
[----:B------:R-:W-:Y:S01]  /*101e0*/  FMUL.FTZ R129, R2, R129 ;  /* 0x0000008102817220 */ /* 0x000fe20000410000 */
[C---:B----4-:R-:W-:Y:S03]  /*101f0*/  HMMA.16816.F32.BF16 R76, R144.reuse, R148, R76 ;  /* 0x00000094904c723c */ /* 0x050fe6000004184c */
[C---:B------:R-:W-:Y:S02]  /*10200*/  FMUL.FTZ R130, R0.reuse, R130 ;  /* 0x0000008200827220 */ /* 0x040fe40000410000 */
[----:B------:R-:W-:Y:S02]  /*10210*/  FMUL.FTZ R131, R0, R131 ;  /* 0x0000008300837220 */ /* 0x000fe40000410000 */
[--C-:B------:R-:W-:Y:S01]  /*10220*/  FFMA.FTZ R17, R17, c[0x0][0x2d0], -R137.reuse ;  /* 0x0000b40011117a23 */ /* 0x100fe20000010889 */
[C---:B------:R-:W-:Y:S01]  /*10230*/  HMMA.16816.F32.BF16 R80, R144.reuse, R150, R80 ;  /* 0x000000969050723c */ /* 0x040fe20000041850 */
[----:B------:R-:W4:Y:S02]  /*10240*/  LDSM.16.MT88.4 R148, [R180+0x2000] ;  /* 0x00200000b494783b */ /* 0x000f240000004200 */
[----:B------:R5:W-:Y:S01]  /*10250*/  MUFU.EX2 R166, R17 ;  /* 0x0000001100a67308 */ /* 0x000be20000000800 */
[--C-:B------:R-:W-:Y:S02]  /*10260*/  FFMA.FTZ R18, R18, c[0x0][0x2d0], -R136.reuse ;  /* 0x0000b40012127a23 */ /* 0x100fe40000010888 */
[----:B------:R-:W-:Y:S02]  /*10270*/  FFMA.FTZ R136, R19, c[0x0][0x2d0], -R136 ;  /* 0x0000b40013887a23 */ /* 0x000fe40000010888 */
[----:B------:R-:W-:Y:S01]  /*10280*/  FMUL.FTZ R19, R0, R159 ;  /* 0x0000009f00137220 */ /* 0x000fe20000410000 */
[C---:B---3--:R-:W-:Y:S03]  /*10290*/  HMMA.16816.F32.BF16 R84, R144.reuse, R160, R84 ;  /* 0x000000a09054723c */ /* 0x048fe60000041854 */
[----:B-1----:R-:W-:Y:S01]  /*102a0*/  FFMA.FTZ R12, R16, c[0x0][0x2d0], -R137 ;  /* 0x0000b400100c7a23 */ /* 0x002fe20000010889 */
[----:B------:R-:W-:Y:S01]  /*102b0*/  MUFU.EX2 R136, R136 ;  /* 0x0000008800887308 */ /* 0x000fe20000000800 */
[----:B------:R-:W-:Y:S01]  /*102c0*/  FMUL.FTZ R16, R2, R156 ;  /* 0x0000009c02107220 */ /* 0x000fe20000410000 */
[----:B--2---:R-:W-:Y:S02]  /*102d0*/  F2FP.BF16.PACK_AB R156, R172, R173 ;  /* 0x000000adac9c723e */ /* 0x004fe400000010ff */
[C---:B------:R-:W-:Y:S01]  /*102e0*/  HMMA.16816.F32.BF16 R88, R144.reuse, R162, R88 ;  /* 0x000000a29058723c */ /* 0x040fe20000041858 */
[----:B------:R-:W1:Y:S05]  /*102f0*/  LDSM.16.MT88.4 R160, [R179+0x2000] ;  /* 0x00200000b3a0783b */ /* 0x000e6a0000004200 */
[----:B------:R2:W-:Y:S01]  /*10300*/  MUFU.EX2 R167, R12 ;  /* 0x0000000c00a77308 */ /* 0x0005e20000000800 */
[----:B-----5:R-:W-:Y:S01]  /*10310*/  FMUL.FTZ R17, R2, R157 ;  /* 0x0000009d02117220 */ /* 0x020fe20000410000 */
[----:B------:R-:W-:Y:S08]  /*10320*/  F2FP.BF16.PACK_AB R157, R164, R165 ;  /* 0x000000a5a49d723e */ /* 0x000ff000000010ff */
[----:B------:R-:W3:Y:S01]  /*10330*/  MUFU.EX2 R137, R18 ;  /* 0x0000001200897308 */ /* 0x000ee20000000800 */
[C---:B----4-:R-:W-:Y:S03]  /*10340*/  HMMA.16816.F32.BF16 R92, R144.reuse, R148, R92 ;  /* 0x00000094905c723c */ /* 0x050fe6000004185c */
[C---:B--2---:R-:W-:Y:S05]  /*10350*/  FMUL.FTZ R12, R2.reuse, R152 ;  /* 0x00000098020c7220 */ /* 0x044fea0000410000 */
[C---:B------:R-:W-:Y:S01]  /*10360*/  HMMA.16816.F32.BF16 R96, R144.reuse, R150, R96 ;  /* 0x000000969060723c */ /* 0x040fe20000041860 */
[----:B------:R-:W2:Y:S03]  /*10370*/  LDSM.16.MT88.4 R148, [R177+0x3000] ;  /* 0x00300000b194783b */ /* 0x000ea60000004200 */
[----:B------:R-:W-:Y:S04]  /*10380*/  FFMA.FTZ R2, R2, R190, R187 ;  /* 0x000000be02027223 */ /* 0x000fe800000100bb */
[----:B------:R-:W-:Y:S01]  /*10390*/  LDSM.16.MT88.4 R152, [R178+0x800] ;  /* 0x00080000b298783b */ /* 0x000fe20000004200 */
[C---:B-1----:R-:W-:Y:S03]  /*103a0*/  HMMA.16816.F32.BF16 R100, R144.reuse, R160, R100 ;  /* 0x000000a09064723c */ /* 0x042fe60000041864 */
[----:B---3--:R-:W-:Y:S01]  /*103b0*/  F2FP.BF16.PACK_AB R159, R136, R137 ;  /* 0x00000089889f723e */ /* 0x008fe200000010ff */
[----:B------:R-:W-:Y:S01]  /*103c0*/  FMUL.FTZ R18, R0, R158 ;  /* 0x0000009e00127220 */ /* 0x000fe20000410000 */
[----:B------:R-:W-:Y:S01]  /*103d0*/  F2FP.BF16.PACK_AB R158, R166, R167 ;  /* 0x000000a7a69e723e */ /* 0x000fe200000010ff */
[----:B------:R-:W-:Y:S02]  /*103e0*/  FFMA.FTZ R0, R0, R189, R171 ;  /* 0x000000bd00007223 */ /* 0x000fe400000100ab */
[C---:B------:R-:W-:Y:S01]  /*103f0*/  HMMA.16816.F32.BF16 R104, R144.reuse, R162, R104 ;  /* 0x000000a29068723c */ /* 0x040fe20000041868 */
[----:B------:R-:W1:Y:S03]  /*10400*/  LDSM.16.MT88.4 R160, [R178+0x3000] ;  /* 0x00300000b2a0783b */ /* 0x000e660000004200 */
[----:B------:R-:W-:Y:S02]  /*10410*/  FADD.FTZ R2, R186, R2 ;  /* 0x00000002ba027221 */ /* 0x000fe40000010000 */
[----:B------:R-:W-:Y:S02]  /*10420*/  FADD.FTZ R0, R170, R0 ;  /* 0x00000000aa007221 */ /* 0x000fe40000010000 */
[----:B------:R-:W-:Y:S04]  /*10430*/  FADD.FTZ R2, R175, R2 ;  /* 0x00000002af027221 */ /* 0x000fe80000010000 */
[----:B------:R-:W-:Y:S01]  /*10440*/  FADD.FTZ R0, R169, R0 ;  /* 0x00000000a9007221 */ /* 0x000fe20000010000 */
        /* <DEDUP_REMOVED lines=10> */
[----:B------:R-:W-:Y:S08]  /*104f0*/  HMMA.16816.F32.BF16 R16, R144, R162, R16 ;  /* 0x000000a29010723c */ /* 0x000ff00000041810 */
[C---:B--2---:R-:W-:Y:S01]  /*10500*/  HMMA.16816.F32.BF16 R144, R156.reuse, R148, R4 ;  /* 0x000000949c90723c */ /* 0x044fe20000041804 */
[----:B------:R-:W1:Y:S07]  /*10510*/  LDSM.16.MT88.4 R4, [R180+0x800] ;  /* 0x00080000b404783b */ /* 0x000e6e0000004200 */
[C---:B------:R-:W-:Y:S01]  /*10520*/  HMMA.16816.F32.BF16 R148, R156.reuse, R150, R8 ;  /* 0x000000969c94723c */ /* 0x040fe20000041808 */
[----:B------:R-:W2:Y:S07]  /*10530*/  LDSM.16.MT88.4 R8, [R179+0x800] ;  /* 0x00080000b308783b */ /* 0x000eae0000004200 */
[C---:B------:R-:W-:Y:S08]  /*10540*/  HMMA.16816.F32.BF16 R20, R156.reuse, R152, R20 ;  /* 0x000000989c14723c */ /* 0x040ff00000041814 */
[C---:B------:R-:W-:Y:S01]  /*10550*/  HMMA.16816.F32.BF16 R24, R156.reuse, R154, R24 ;  /* 0x0000009a9c18723c */ /* 0x040fe20000041818 */
[----:B------:R-:W3:Y:S07]  /*10560*/  LDSM.16.MT88.4 R152, [R177+0x1800] ;  /* 0x00180000b198783b */ /* 0x000eee0000004200 */
[C---:B-1----:R-:W-:Y:S08]  /*10570*/  HMMA.16816.F32.BF16 R28, R156.reuse, R4, R28 ;  /* 0x000000049c1c723c */ /* 0x042ff0000004181c */
[C---:B------:R-:W-:Y:S01]  /*10580*/  HMMA.16816.F32.BF16 R32, R156.reuse, R6, R32 ;  /* 0x000000069c20723c */ /* 0x040fe20000041820 */
[----:B------:R-:W1:Y:S07]  /*10590*/  LDSM.16.MT88.4 R4, [R178+0x1800] ;  /* 0x00180000b204783b */ /* 0x000e6e0000004200 */
[C---:B--2---:R-:W-:Y:S08]  /*105a0*/  HMMA.16816.F32.BF16 R36, R156.reuse, R8, R36 ;  /* 0x000000089c24723c */ /* 0x044ff00000041824 */
[C---:B------:R-:W-:Y:S01]  /*105b0*/  HMMA.16816.F32.BF16 R40, R156.reuse, R10, R40 ;  /* 0x0000000a9c28723c */ /* 0x040fe20000041828 */
[----:B------:R-:W2:Y:S07]  /*105c0*/  LDSM.16.MT88.4 R8, [R180+0x1800] ;  /* 0x00180000b408783b */ /* 0x000eae0000004200 */
[C---:B---3--:R-:W-:Y:S08]  /*105d0*/  HMMA.16816.F32.BF16 R44, R156.reuse, R152, R44 ;  /* 0x000000989c2c723c */ /* 0x048ff0000004182c */
        /* <DEDUP_REMOVED lines=27> */
[C---:B------:R-:W-:Y:S08]  /*10790*/  HMMA.16816.F32.BF16 R120, R156.reuse, R154, R120 ;  /* 0x0000009a9c78723c */ /* 0x040ff00000041878 */
[C---:B-1----:R-:W-:Y:S07]  /*107a0*/  HMMA.16816.F32.BF16 R152, R156.reuse, R4, R12 ;  /* 0x000000049c98723c */ /* 0x042fee000004180c */
[----:B------:R-:W-:Y:S01]  /*107b0*/  FADD.FTZ R4, R174, R2 ;  /* 0x00000002ae047221 */ /* 0x000fe20000010000 */
[C---:B------:R-:W-:Y:S04]  /*107c0*/  HMMA.16816.F32.BF16 R124, R156.reuse, R6, R124 ;  /* 0x000000069c7c723c */ /* 0x040fe8000004187c */
[----:B------:R-:W-:Y:S02]  /*107d0*/  FADD.FTZ R2, R168, R0 ;  /* 0x00000000a8027221 */ /* 0x000fe40000010000 */
[----:B------:R-:W-:Y:S02]  /*107e0*/  FADD.FTZ R0, R173, R4 ;  /* 0x00000004ad007221 */ /* 0x000fe40000010000 */
[C---:B--2---:R-:W-:Y:S04]  /*107f0*/  HMMA.16816.F32.BF16 R128, R156.reuse, R8, R128 ;  /* 0x000000089c80723c */ /* 0x044fe80000041880 */
[----:B------:R-:W-:Y:S02]  /*10800*/  FADD.FTZ R2, R165, R2 ;  /* 0x00000002a5027221 */ /* 0x000fe40000010000 */
[----:B------:R-:W-:Y:S01]  /*10810*/  FADD.FTZ R0, R172, R0 ;  /* 0x00000000ac007221 */ /* 0x000fe20000010000 */
[-C--:B------:R-:W-:Y:S01]  /*10820*/  MOV R8, R3.reuse ;  /* 0x0000000300087202 */ /* 0x080fe20000000f00 */
[----:B------:R-:W-:Y:S01]  /*10830*/  FADD.FTZ R4, R164, R2 ;  /* 0x00000002a4047221 */ /* 0x000fe20000010000 */
[----:B------:R-:W-:Y:S03]  /*10840*/  HMMA.16816.F32.BF16 R156, R156, R10, R16 ;  /* 0x0000000a9c9c723c */ /* 0x000fe60000041810 */
[----:B------:R-:W-:Y:S02]  /*10850*/  FADD.FTZ R2, R167, R0 ;  /* 0x00000000a7027221 */ /* 0x000fe40000010000 */
[----:B------:R-:W-:Y:S01]  /*10860*/  FADD.FTZ R0, R137, R4 ;  /* 0x0000000489007221 */ /* 0x000fe20000010000 */
[----:B------:R-:W-:Y:S01]  /*10870*/  MOV R137, R3 ;  /* 0x0000000300897202 */ /* 0x000fe20000000f00 */
[----:B------:R-:W-:Y:S02]  /*10880*/  FADD.FTZ R190, R166, R2 ;  /* 0x00000002a6be7221 */ /* 0x000fe40000010000 */
[----:B------:R-:W-:Y:S03]  /*10890*/  FADD.FTZ R189, R136, R0 ;  /* 0x0000000088bd7221 */ /* 0x000fe60000010000 */
[----:B------:R-:W-:Y:S01]  /*108a0*/  MOV R136, R135 ;  /* 0x0000008700887202 */ /* 0x000fe20000000f00 */
[----:B------:R-:W-:-:S05]  /*108b0*/  @P0 BRA `(.L_x_229) ;  /* 0xffffe25000000947 */ /* 0x000fca000383ffff */
.L_x_228:
[----:B------:R-:W-:Y:S01]  /*108c0*/  @!UPT UIADD3 URZ, URZ, URZ, URZ ;  /* 0x0000003f3f3ff290 */ /* 0x000fe2000fffe03f */
[----:B------:R-:W-:Y:S05]  /*108d0*/  BRA.DIV ~URZ, `(.L_x_230) ;  /* 0x00005ba27f007947 */ /* 0x000fea000b800000 */
[----:B------:R-:W1:Y:S04]  /*108e0*/  SHFL.BFLY PT, R0, R190, 0x2, 0x1f ;  /* 0x0c401f00be007f89 */ /* 0x000e6800000e0000 */
[----:B------:R-:W2:Y:S01]  /*108f0*/  SHFL.BFLY PT, R2, R189, 0x2, 0x1f ;  /* 0x0c401f00bd027f89 */ /* 0x000ea200000e0000 */
[----:B-1----:R-:W-:-:S02]  /*10900*/  FADD.FTZ R0, R0, R190 ;  /* 0x000000be00007221 */ /* 0x002fc40000010000 */
[----:B--2---:R-:W-:-:S03]  /*10910*/  FADD.FTZ R4, R2, R189 ;  /* 0x000000bd02047221 */ /* 0x004fc60000010000 */
[----:B------:R-:W1:Y:S04]  /*10920*/  SHFL.BFLY PT, R5, R0, 0x1, 0x1f ;  /* 0x0c201f0000057f89 */ /* 0x000e6800000e0000 */
[----:B------:R2:W3:Y:S01]  /*10930*/  SHFL.BFLY PT, R3, R4, 0x1, 0x1f ;  /* 0x0c201f0004037f89 */ /* 0x0004e200000e0000 */
[----:B-1----:R-:W-:-:S05]  /*10940*/  FADD.FTZ R0, R0, R5 ;  /* 0x0000000500007221 */ /* 0x002fca0000010000 */
.L_x_299:
[----:B------:R-:W-:Y:S01]  /*10950*/  FSETP.NE.FTZ.AND P1, PT, R0, RZ, PT ;  /* 0x000000ff0000720b */ /* 0x000fe20003f35000 */
[----:B---3--:R-:W-:Y:S01]  /*10960*/  FADD.FTZ R3, R3, R4 ;  /* 0x0000000403037221 */ /* 0x008fe20000010000 */
[----:B------:R-:W-:Y:S02]  /*10970*/  MOV R2, RZ ;  /* 0x000000ff00027202 */ /* 0x000fe40000000f00 */
[----:B------:R-:W-:Y:S02]  /*10980*/  MOV R136, 0xff800000 ;  /* 0xff80000000887802 */ /* 0x000fe40000000f00 */
[----:B------:R-:W-:-:S07]  /*10990*/  FSETP.NE.FTZ.AND P0, PT, R3, RZ, PT ;  /* 0x000000ff0300720b */ /* 0x000fce0003f15000 */
[----:B------:R-:W1:Y:S01]  /*109a0*/  @P1 MUFU.RCP R2, R0 ;  /* 0x0000000000021308 */ /* 0x000e620000001000 */
[----:B--2---:R-:W-:-:S05]  /*109b0*/  @P1 MOV R4, 0x3f317218 ;  /* 0x3f31721800041802 */ /* 0x004fca0000000f00 */
[----:B------:R-:W-:Y:S02]  /*109c0*/  @P1 FMUL.FTZ R4, R4, c[0x0][0x2d0] ;  /* 0x0000b40004041a20 */ /* 0x000fe40000410000 */
[----:B------:R2:W-:Y:S01]  /*109d0*/  @P1 MUFU.LG2 R5, R0 ;  /* 0x0000000000051308 */ /* 0x0005e20000000c00 */
[C---:B-1----:R-:W-:Y:S02]  /*109e0*/  FMUL.FTZ R162, R2.reuse, R40 ;  /* 0x0000002802a27220 */ /* 0x042fe40000410000 */
[C---:B------:R-:W-:Y:S02]  /*109f0*/  FMUL.FTZ R163, R2.reuse, R41 ;  /* 0x0000002902a37220 */ /* 0x040fe40000410000 */
[C---:B------:R-:W-:Y:S02]  /*10a00*/  FMUL.FTZ R40, R2.reuse, R48 ;  /* 0x0000003002287220 */ /* 0x040fe40000410000 */
[C---:B------:R-:W-:Y:S01]  /*10a10*/  FMUL.FTZ R41, R2.reuse, R49 ;  /* 0x0000003102297220 */ /* 0x040fe20000410000 */
[----:B--2---:R-:W-:Y:S01]  /*10a20*/  MOV R0, RZ ;  /* 0x000000ff00007202 */ /* 0x004fe20000000f00 */
        /* <DEDUP_REMOVED lines=23> */
[C---:B------:R-:W-:Y:S01]  /*10ba0*/  FMUL.FTZ R148, R2.reuse, R20 ;  /* 0x0000001402947220 */ /* 0x040fe20000410000 */
[----:B------:R-:W-:Y:S01]  /*10bb0*/  MOV R20, 0xff800000 ;  /* 0xff80000000147802 */ /* 0x000fe20000000f00 */
        /* <DEDUP_REMOVED lines=37> */
[----:B------:R2:W3:Y:S01]  /*10e10*/  @P0 MUFU.LG2 R2, R3 ;  /* 0x0000000300020308 */ /* 0x0004e20000000c00 */
[----:B-1----:R-:W-:-:S02]  /*10e20*/  FMUL.FTZ R128, R0, R146 ;  /* 0x0000009200807220 */ /* 0x002fc40000410000 */
[C---:B------:R-:W-:Y:S02]  /*10e30*/  FMUL.FTZ R129, R0.reuse, R147 ;  /* 0x0000009300817220 */ /* 0x040fe40000410000 */
[C---:B------:R-:W-:Y:S02]  /*10e40*/  FMUL.FTZ R146, R0.reuse, R22 ;  /* 0x0000001600927220 */ /* 0x040fe40000410000 */
[C---:B------:R-:W-:Y:S02]  /*10e50*/  FMUL.FTZ R147, R0.reuse, R23 ;  /* 0x0000001700937220 */ /* 0x040fe40000410000 */
[C---:B------:R-:W-:Y:S02]  /*10e60*/  FMUL.FTZ R156, R0.reuse, R30 ;  /* 0x0000001e009c7220 */ /* 0x040fe40000410000 */
[C---:B------:R-:W-:Y:S02]  /*10e70*/  FMUL.FTZ R157, R0.reuse, R31 ;  /* 0x0000001f009d7220 */ /* 0x040fe40000410000 */
[----:B------:R-:W-:-:S02]  /*10e80*/  FMUL.FTZ R22, R0, R38 ;  /* 0x0000002600167220 */ /* 0x000fc40000410000 */
[C---:B------:R-:W-:Y:S01]  /*10e90*/  FMUL.FTZ R23, R0.reuse, R39 ;  /* 0x0000002700177220 */ /* 0x040fe20000410000 */
[----:B--2---:R-:W-:Y:S01]  /*10ea0*/  @P0 MOV R3, 0x3f317218 ;  /* 0x3f31721800030802 */ /* 0x004fe20000000f00 */
[----:B------:R-:W-:Y:S02]  /*10eb0*/  @P1 FMUL.FTZ R5, R5, 0.69314718246459960938 ;  /* 0x3f31721805051820 */ /* 0x000fe40000410000 */
        /* <DEDUP_REMOVED lines=16> */
[----:B------:R-:W-:Y:S01]  /*10fc0*/  @P1 FFMA.FTZ R136, R4, R135, R5 ;  /* 0x0000008704881223 */ /* 0x000fe20000010005 */
[----:B------:R-:W-:Y:S01]  /*10fd0*/  MOV R4, 0x1 ;  /* 0x0000000100047802 */ /* 0x000fe20000000f00 */
[C---:B------:R-:W-:Y:S02]  /*10fe0*/  FMUL.FTZ R66, R0.reuse, R70 ;  /* 0x0000004600427220 */ /* 0x040fe40000410000 */
[C---:B------:R-:W-:Y:S02]  /*10ff0*/  FMUL.FTZ R67, R0.reuse, R71 ;  /* 0x0000004700437220 */ /* 0x040fe40000410000 */
[C---:B------:R-:W-:Y:S02]  /*11000*/  FMUL.FTZ R74, R0.reuse, R78 ;  /* 0x0000004e004a7220 */ /* 0x040fe40000410000 */
[C---:B------:R-:W-:Y:S02]  /*11010*/  FMUL.FTZ R75, R0.reuse, R79 ;  /* 0x0000004f004b7220 */ /* 0x040fe40000410000 */
[----:B------:R-:W-:-:S02]  /*11020*/  FMUL.FTZ R70, R0, R82 ;  /* 0x0000005200467220 */ /* 0x000fc40000410000 */
[C---:B------:R-:W-:Y:S02]  /*11030*/  FMUL.FTZ R71, R0.reuse, R83 ;  /* 0x0000005300477220 */ /* 0x040fe40000410000 */
[C---:B------:R-:W-:Y:S02]  /*11040*/  FMUL.FTZ R78, R0.reuse, R90 ;  /* 0x0000005a004e7220 */ /* 0x040fe40000410000 */
[----:B------:R-:W-:Y:S02]  /*11050*/  FMUL.FTZ R79, R0, R91 ;  /* 0x0000005b004f7220 */ /* 0x000fe40000410000 */
[----:B---3--:R-:W-:Y:S02]  /*11060*/  @P0 FMUL.FTZ R2, R2, 0.69314718246459960938 ;  /* 0x3f31721802020820 */ /* 0x008fe40000410000 */
[----:B------:R-:W-:Y:S02]  /*11070*/  @P0 FMUL.FTZ R3, R3, c[0x0][0x2d0] ;  /* 0x0000b40003030a20 */ /* 0x000fe40000410000 */
        /* <DEDUP_REMOVED lines=34> */
.L_x_161:
[----:B------:R-:W2:Y:S01]  /*112a0*/  S2R R2, SR_TID.X ;  /* 0x0000000000027919 */ /* 0x000ea20000002100 */
[----:B------:R-:W-:Y:S01]  /*112b0*/  BSSY B0, `(.L_x_231) ;  /* 0x0000010000007945 */ /* 0x000fe20003800000 */
[----:B--2---:R-:W-:-:S13]  /*112c0*/  LOP3.LUT P0, RZ, R2, 0xff, RZ, 0xc0, !PT ;  /* 0x000000ff02ff7812 */ /* 0x004fda000780c0ff */
[----:B------:R-:W-:Y:S05]  /*112d0*/  @P0 BRA `(.L_x_232) ;  /* 0x000000d000000947 */ /* 0x000fea0003800000 */
[----:B-1----:R-:W1:Y:S01]  /*112e0*/  S2R R4, SR_LANEID ;  /* 0x0000000000047919 */ /* 0x002e620000000000 */
[----:B------:R-:W-:Y:S01]  /*112f0*/  VOTEU.ANY UR4, UPT, PT ;  /* 0x0000000000047886 */ /* 0x000fe200038e0100 */
[----:B------:R-:W-:Y:S01]  /*11300*/  IMAD.MOV.U32 R5, RZ, RZ, c[0x0][0x564] ;  /* 0x00015900ff057624 */ /* 0x000fe200078e00ff */
[----:B------:R-:W1:Y:S08]  /*11310*/  FLO.U32 R3, UR4 ;  /* 0x0000000400037d00 */ /* 0x000e7000080e0000 */
[----:B------:R-:W2:Y:S01]  /*11320*/  POPC R2, UR4 ;  /* 0x0000000400027d09 */ /* 0x000ea20008000000 */
[----:B-1----:R-:W-:Y:S01]  /*11330*/  ISETP.EQ.U32.AND P0, PT, R3, R4, PT ;  /* 0x000000040300720c */ /* 0x002fe20003f02070 */
[----:B------:R-:W-:-:S12]  /*11340*/  IMAD.MOV.U32 R4, RZ, RZ, c[0x0][0x560] ;  /* 0x00015800ff047624 */ /* 0x000fd800078e00ff */
[----:B--2---:R1:W2:Y:S04]  /*11350*/  @P0 ATOMG.E.ADD.STRONG.GPU PT, R2, [R4.64], R2 ;  /* 0x00000002040209a8 */ /* 0x0042a800081ee1c6 */
[----:B-1----:R-:W1:Y:S04]  /*11360*/  S2R R4, SR_LTMASK ;  /* 0x0000000000047919 */ /* 0x002e680000003900 */
[----:B--2---:R1:W2:Y:S02]  /*11370*/  SHFL.IDX PT, R3, R2, R3, 0x1f ;  /* 0x00001f0302037589 */ /* 0x0042a400000e0000 */
[----:B-1----:R-:W-:-:S06]  /*11380*/  LOP3.LUT R2, R4, UR4, RZ, 0xc0, !PT ;  /* 0x0000000404027c12 */ /* 0x002fcc000f8ec0ff */
[----:B------:R-:W2:Y:S02]  /*11390*/  POPC R2, R2 ;  /* 0x0000000200027309 */ /* 0x000ea40000000000 */
[----:B--2---:R-:W-:-:S06]  /*113a0*/  IADD3 R212, R3, c[0x0][0xc], R2 ;  /* 0x0000030003d47a10 */ /* 0x004fcc0007ffe002 */
.L_x_232:
[----:B------:R-:W-:Y:S05]  /*113b0*/  BSYNC B0 ;  /* 0x0000000000007941 */ /* 0x000fea0003800000 */
.L_x_231:
[----:B------:R-:W-:Y:S01]  /*113c0*/  PRMT R0, R0, 0x9910, RZ ;  /* 0x0000991000007816 */ /* 0x000fe200000000ff */
[----:B------:R-:W-:Y:S01]  /*113d0*/  BSSY B1, `(.L_x_233) ;  /* 0x00003e5000017945 */ /* 0x000fe20003800000 */
[----:B------:R-:W-:Y:S02]  /*113e0*/  IMAD.MOV.U32 R21, RZ, RZ, R212 ;  /* 0x000000ffff157224 */ /* 0x000fe400078e00d4 */
[----:B------:R-:W-:-:S13]  /*113f0*/  ISETP.NE.AND P0, PT, R0, RZ, PT ;  /* 0x000000ff0000720c */ /* 0x000fda0003f05270 */
[----:B------:R-:W-:Y:S05]  /*11400*/  @!P0 BRA `(.L_x_234) ;  /* 0x000030e000008947 */ /* 0x000fea0003800000 */
[----:B------:R-:W-:Y:S01]  /*11410*/  WARPSYNC 0xffffffff ;  /* 0xffffffff00007948 */ /* 0x000fe20003800000 */
[----:B------:R-:W-:Y:S01]  /*11420*/  BAR.SYNC.DEFER_BLOCKING 0x1, 0x100 ;  /* 0x0044000000007b1d */ /* 0x000fe20000010000 */
[----:B------:R-:W-:Y:S01]  /*11430*/  F2FP.BF16.PACK_AB R0, R161, R160 ;  /* 0x000000a0a100723e */ /* 0x000fe200000010ff */
[----:B------:R-:W-:Y:S01]  /*11440*/  IMAD.MOV.U32 R6, RZ, RZ, 0x4 ;  /* 0x00000004ff067424 */ /* 0x000fe200078e00ff */
[----:B------:R-:W-:Y:S01]  /*11450*/  F2FP.BF16.PACK_AB R2, R129, R128 ;  /* 0x000000808102723e */ /* 0x000fe200000010ff */
[----:B------:R-:W-:Y:S01]  /*11460*/  IMAD.MOV.U32 R13, RZ, RZ, c[0x0][0x388] ;  /* 0x0000e200ff0d7624 */ /* 0x000fe200078e00ff */
[----:B------:R-:W-:Y:S01]  /*11470*/  F2FP.BF16.PACK_AB R3, R145, R144 ;  /* 0x000000909103723e */ /* 0x000fe200000010ff */
[----:B------:R-:W-:Y:S01]  /*11480*/  IMAD.WIDE R6, R209, R6, c[0x0][0x500] ;  /* 0x00014000d1067625 */ /* 0x000fe200078e0206 */
[----:B-1----:R-:W-:Y:S02]  /*11490*/  F2FP.BF16.PACK_AB R4, R105, R104 ;  /* 0x000000686904723e */ /* 0x002fe400000010ff */
[----:B------:R-:W-:-:S02]  /*114a0*/  ISETP.NE.U32.AND P0, PT, RZ, c[0x0][0x508], PT ;  /* 0x00014200ff007a0c */ /* 0x000fc40003f05070 */
[----:B------:R-:W-:Y:S02]  /*114b0*/  ISETP.NE.U32.AND P2, PT, RZ, c[0x0][0x500], PT ;  /* 0x00014000ff007a0c */ /* 0x000fe40003f45070 */
[----:B------:R-:W-:Y:S02]  /*114c0*/  ISETP.NE.AND.EX P1, PT, RZ, c[0x0][0x50c], PT, P0 ;  /* 0x00014300ff007a0c */ /* 0x000fe40003f25300 */
[----:B------:R-:W-:Y:S01]  /*114d0*/  ISETP.NE.AND.EX P2, PT, RZ, c[0x0][0x504], PT, P2 ;  /* 0x00014100ff007a0c */ /* 0x000fe20003f45320 */
[----:B------:R1:W-:Y:S04]  /*114e0*/  STS [R226+0x80], R0 ;  /* 0x00008000e2007388 */ /* 0x0003e80000000800 */
[----:B------:R2:W-:Y:S04]  /*114f0*/  STS [R226+0x480], R2 ;  /* 0x00048002e2007388 */ /* 0x0005e80000000800 */
[----:B------:R3:W-:Y:S01]  /*11500*/  STS [R227], R3 ;  /* 0x00000003e3007388 */ /* 0x0007e20000000800 */
[----:B-1----:R-:W-:-:S02]  /*11510*/  F2FP.BF16.PACK_AB R0, R151, R150 ;  /* 0x000000969700723e */ /* 0x002fc400000010ff */
[----:B--2---:R-:W-:-:S03]  /*11520*/  F2FP.BF16.PACK_AB R2, R149, R148 ;  /* 0x000000949502723e */ /* 0x004fc600000010ff */
[----:B------:R1:W-:Y:S01]  /*11530*/  STS [R227+0x400], R0 ;  /* 0x00040000e3007388 */ /* 0x0003e20000000800 */
[----:B---3--:R-:W-:-:S03]  /*11540*/  F2FP.BF16.PACK_AB R3, R147, R146 ;  /* 0x000000929303723e */ /* 0x008fc600000010ff */
[----:B------:R2:W-:Y:S04]  /*11550*/  STS [R229+0x80], R2 ;  /* 0x00008002e5007388 */ /* 0x0005e80000000800 */
[----:B------:R3:W-:Y:S01]  /*11560*/  STS [R229+0x480], R3 ;  /* 0x00048003e5007388 */ /* 0x0007e20000000800 */
[----:B-1----:R-:W-:Y:S02]  /*11570*/  F2FP.BF16.PACK_AB R0, R25, R24 ;  /* 0x000000181900723e */ /* 0x002fe400000010ff */
[----:B--2---:R-:W-:-:S03]  /*11580*/  F2FP.BF16.PACK_AB R2, R27, R26 ;  /* 0x0000001a1b02723e */ /* 0x004fc600000010ff */
[----:B------:R1:W-:Y:S01]  /*11590*/  STS [R228], R0 ;  /* 0x00000000e4007388 */ /* 0x0003e20000000800 */
[----:B---3--:R-:W-:-:S03]  /*115a0*/  F2FP.BF16.PACK_AB R3, R29, R28 ;  /* 0x0000001c1d03723e */ /* 0x008fc600000010ff */
[----:B------:R2:W-:Y:S04]  /*115b0*/  STS [R228+0x400], R2 ;  /* 0x00040002e4007388 */ /* 0x0005e80000000800 */
[----:B------:R3:W-:Y:S01]  /*115c0*/  STS [R233+0x80], R3 ;  /* 0x00008003e9007388 */ /* 0x0007e20000000800 */
        /* <DEDUP_REMOVED lines=8> */
[----:B------:R1:W-:Y:S01]  /*11650*/  STS [R232+0x80], R0 ;  /* 0x00008000e8007388 */ /* 0x0003e20000000800 */
        /* <DEDUP_REMOVED lines=80> */
[----:B------:R3:W-:Y:S04]  /*11b60*/  STS [R229+0xc480], R4 ;  /* 0x00c48004e5007388 */ /* 0x0007e80000000800 */
[----:B------:R4:W-:Y:S01]  /*11b70*/  STS [R228+0xc000], R2 ;  /* 0x00c00002e4007388 */ /* 0x0009e20000000800 */
[----:B-1----:R-:W-:Y:S02]  /*11b80*/  F2FP.BF16.PACK_AB R0, R169, R168 ;  /* 0x000000a8a900723e */ /* 0x002fe400000010ff */
[----:B--2---:R-:W-:-:S03]  /*11b90*/  F2FP.BF16.PACK_AB R3, R153, R152 ;  /* 0x000000989903723e */ /* 0x004fc600000010ff */
[----:B------:R1:W-:Y:S01]  /*11ba0*/  STS [R228+0xc400], R0 ;  /* 0x00c40000e4007388 */ /* 0x0003e20000000800 */
[----:B---3--:R-:W-:-:S03]  /*11bb0*/  @P1 LEA R4, P0, R209, c[0x0][0x508], 0x2 ;  /* 0x00014200d1041a11 */ /* 0x008fc600078010ff */
[----:B------:R2:W-:Y:S01]  /*11bc0*/  STS [R233+0xc080], R3 ;  /* 0x00c08003e9007388 */ /* 0x0005e20000000800 */
[----:B----4-:R-:W-:Y:S02]  /*11bd0*/  F2FP.BF16.PACK_AB R2, R123, R122 ;  /* 0x0000007a7b02723e */ /* 0x010fe400000010ff */
[----:B------:R-:W-:-:S03]  /*11be0*/  @P1 LEA.HI.X R5, R209, c[0x0][0x50c], R224, 0x2, P0 ;  /* 0x00014300d1051a11 */ /* 0x000fc600000f14e0 */
[----:B------:R3:W-:Y:S01]  /*11bf0*/  STS [R233+0xc480], R2 ;  /* 0x00c48002e9007388 */ /* 0x0007e20000000800 */
[----:B-1----:R-:W-:Y:S02]  /*11c00*/  F2FP.BF16.PACK_AB R0, R125, R124 ;  /* 0x0000007c7d00723e */ /* 0x002fe400000010ff */
[----:B--2---:R-:W-:-:S03]  /*11c10*/  F2FP.BF16.PACK_AB R3, R119, R118 ;  /* 0x000000767703723e */ /* 0x004fc600000010ff */
[----:B------:R1:W-:Y:S04]  /*11c20*/  STS [R231+0xc000], R0 ;  /* 0x00c00000e7007388 */ /* 0x0003e80000000800 */
[----:B------:R2:W-:Y:S01]  /*11c30*/  STS [R231+0xc400], R3 ;  /* 0x00c40003e7007388 */ /* 0x0005e20000000800 */
[----:B---3--:R-:W-:-:S05]  /*11c40*/  F2FP.BF16.PACK_AB R2, R121, R120 ;  /* 0x000000787902723e */ /* 0x008fca00000010ff */
[----:B------:R3:W-:Y:S01]  /*11c50*/  STS [R232+0xc080], R2 ;  /* 0x00c08002e8007388 */ /* 0x0007e20000000800 */
[----:B-1----:R-:W-:Y:S02]  /*11c60*/  F2FP.BF16.PACK_AB R0, R107, R106 ;  /* 0x0000006a6b00723e */ /* 0x002fe400000010ff */
[----:B--2---:R-:W-:-:S03]  /*11c70*/  F2FP.BF16.PACK_AB R3, R113, R112 ;  /* 0x000000707103723e */ /* 0x004fc600000010ff */
[----:B------:R1:W-:Y:S04]  /*11c80*/  STS [R232+0xc480], R0 ;  /* 0x00c48000e8007388 */ /* 0x0003e80000000800 */
[----:B------:R2:W-:Y:S01]  /*11c90*/  STS [R230+0xc000], R3 ;  /* 0x00c00003e6007388 */ /* 0x0005e20000000800 */
[----:B---3--:R-:W-:Y:S01]  /*11ca0*/  IMAD.MOV.U32 R2, RZ, RZ, RZ ;  /* 0x000000ffff027224 */ /* 0x008fe200078e00ff */
[----:B-1----:R-:W-:-:S05]  /*11cb0*/  F2FP.BF16.PACK_AB R0, R99, R98 ;  /* 0x000000626300723e */ /* 0x002fca00000010ff */
[----:B------:R1:W-:Y:S04]  /*11cc0*/  STS [R230+0xc400], R0 ;  /* 0x00c40000e6007388 */ /* 0x0003e80000000800 */
[----:B------:R-:W-:Y:S06]  /*11cd0*/  BAR.SYNC.DEFER_BLOCKING 0x1, 0x100 ;  /* 0x0044000000007b1d */ /* 0x000fec0000010000 */
[----:B------:R1:W5:Y:S04]  /*11ce0*/  @P1 LDG.E R13, [R4.64] ;  /* 0x00000006040d1981 */ /* 0x000368000c1e1900 */
[----:B------:R1:W5:Y:S01]  /*11cf0*/  @P2 LDG.E R2, [R6.64] ;  /* 0x0000000606022981 */ /* 0x000362000c1e1900 */
[----:B------:R-:W-:-:S04]  /*11d00*/  ISETP.NE.AND P0, PT, R225, RZ, PT ;  /* 0x000000ffe100720c */ /* 0x000fc80003f05270 */
[----:B--2---:R-:W-:Y:S01]  /*11d10*/  SEL R3, R225, c[0x0][0x3d4], P0 ;  /* 0x0000f500e1037a07 */ /* 0x004fe20000000000 */
[----:B------:R-:W-:Y:S05]  /*11d20*/  @P1 BRA `(.L_x_235) ;  /* 0x0000004000001947 */ /* 0x000fea0003800000 */
[----:B------:R-:W-:Y:S05]  /*11d30*/  @!P2 BRA `(.L_x_235) ;  /* 0x000000300000a947 */ /* 0x000fea0003800000 */
[----:B-1----:R1:W2:Y:S04]  /*11d40*/  LDG.E R0, [R6.64] ;  /* 0x0000000606007981 */ /* 0x0022a8000c1e1900 */
[----:B-1----:R-:W2:Y:S02]  /*11d50*/  LDG.E R6, [R6.64+0x4] ;  /* 0x0000040606067981 */ /* 0x002ea4000c1e1900 */
[----:B--2--5:R-:W-:Y:S02]  /*11d60*/  IADD3 R13, -R0, R6, RZ ;  /* 0x00000006000d7210 */ /* 0x024fe40007ffe1ff */
.L_x_235:
[----:B-1----:R-:W2:Y:S01]  /*11d70*/  LDL R4, [R1+0x8] ;  /* 0x0000080001047983 */ /* 0x002ea20000100800 */
[----:B------:R-:W-:Y:S01]  /*11d80*/  IMAD.MOV.U32 R11, RZ, RZ, 0x368 ;  /* 0x00000368ff0b7424 */ /* 0x000fe200078e00ff */
[----:B------:R-:W-:Y:S01]  /*11d90*/  ISETP.GT.AND P2, PT, R3, 0x1, PT ;  /* 0x000000010300780c */ /* 0x000fe20003f44270 */
[----:B------:R-:W-:Y:S01]  /*11da0*/  IMAD.MOV.U32 R0, RZ, RZ, c[0x0][0x4e8] ;  /* 0x00013a00ff007624 */ /* 0x000fe200078e00ff */
[----:B------:R-:W3:Y:S01]  /*11db0*/  LDL R111, [R1+0x4] ;  /* 0x00000400016f7983 */ /* 0x000ee20000100800 */
[----:B------:R-:W-:-:S02]  /*11dc0*/  ISETP.NE.U32.AND P0, PT, RZ, c[0x0][0x500], PT ;  /* 0x00014000ff007a0c */ /* 0x000fc40003f05070 */
[----:B------:R-:W-:Y:S02]  /*11dd0*/  SEL R11, R11, 0x328, P2 ;  /* 0x000003280b0b7807 */ /* 0x000fe40001000000 */
[----:B------:R-:W-:Y:S02]  /*11de0*/  ISETP.NE.AND P3, PT, R0, 0x1, PT ;  /* 0x000000010000780c */ /* 0x000fe40003f65270 */
[----:B------:R-:W1:Y:S01]  /*11df0*/  LDC.64 R6, c[0x0][R11+0x170] ;  /* 0x00005c000b067b82 */ /* 0x000e620000000a00 */
[----:B------:R-:W-:-:S04]  /*11e00*/  ISETP.NE.AND.EX P0, PT, RZ, c[0x0][0x504], PT, P0 ;  /* 0x00014100ff007a0c */ /* 0x000fc80003f05300 */
[----:B------:R-:W-:-:S03]  /*11e10*/  SEL R0, R209, RZ, !P0 ;  /* 0x000000ffd1007207 */ /* 0x000fc60004000000 */
[----:B------:R-:W4:Y:S08]  /*11e20*/  LDC.64 R14, c[0x0][R11+0x168] ;  /* 0x00005a000b0e7b82 */ /* 0x000f300000000a00 */
[----:B------:R1:W2:Y:S08]  /*11e30*/  LDC.64 R16, c[0x0][R11+0x178] ;  /* 0x00005e000b107b82 */ /* 0x0002b00000000a00 */
[----:B------:R1:W2:Y:S01]  /*11e40*/  LDC.64 R18, c[0x0][R11+0x160] ;  /* 0x000058000b127b82 */ /* 0x0002a20000000a00 */
[----:B------:R-:W4:Y:S01]  /*11e50*/  S2R R114, SR_TID.X ;  /* 0x0000000000727919 */ /* 0x000f220000002100 */
[----:B-1----:R-:W-:-:S02]  /*11e60*/  IMAD R3, R7, R0, RZ ;  /* 0x0000000007037224 */ /* 0x002fc400078e02ff */
[----:B----4-:R-:W-:Y:S01]  /*11e70*/  IMAD R10, R15, R220, RZ ;  /* 0x000000dc0f0a7224 */ /* 0x010fe200078e02ff */
[----:B-----5:R-:W-:-:S04]  /*11e80*/  SHF.R.S32.HI R110, RZ, 0x1f, R114 ;  /* 0x0000001fff6e7819 */ /* 0x020fc80000011472 */
[----:B------:R-:W-:-:S04]  /*11e90*/  LEA.HI R110, R110, R114, RZ, 0x5 ;  /* 0x000000726e6e7211 */ /* 0x000fc800078f28ff */
[----:B------:R-:W-:Y:S01]  /*11ea0*/  LOP3.LUT R110, R110, 0xffffffe0, RZ, 0xc0, !PT ;  /* 0xffffffe06e6e7812 */ /* 0x000fe200078ec0ff */
[----:B------:R-:W-:-:S04]  /*11eb0*/  IMAD R13, R13, c[0x0][0x4e8], RZ ;  /* 0x00013a000d0d7a24 */ /* 0x000fc800078e02ff */
[----:B------:R-:W-:Y:S01]  /*11ec0*/  IMAD.IADD R110, R114, 0x1, -R110 ;  /* 0x00000001726e7824 */ /* 0x000fe200078e0a6e */
[----:B------:R-:W-:Y:S01]  /*11ed0*/  LOP3.LUT R222, R222, 0xfffffffd, RZ, 0xc0, !PT ;  /* 0xfffffffddede7812 */ /* 0x000fe200078ec0ff */
[----:B--2---:R-:W-:Y:S01]  /*11ee0*/  IMAD R8, R213, 0x80, R4 ;  /* 0x00000080d5087824 */ /* 0x004fe200078e0204 */
[----:B------:R-:W-:-:S03]  /*11ef0*/  SEL R4, R224, RZ, !P0 ;  /* 0x000000ffe0047207 */ /* 0x000fc60004000000 */
[----:B------:R-:W-:-:S04]  /*11f00*/  @P3 IMAD.HI.U32 R9, R8, c[0x0][0x4ec], RZ ;  /* 0x00013b0008093a27 */ /* 0x000fc800078e00ff */
[C---:B------:R-:W-:Y:S02]  /*11f10*/  IMAD R11, R6.reuse, R4, R3 ;  /* 0x00000004060b7224 */ /* 0x040fe400078e0203 */
[----:B------:R-:W-:-:S04]  /*11f20*/  IMAD.WIDE.U32 R4, R6, R0, RZ ;  /* 0x0000000006047225 */ /* 0x000fc800078e00ff */
[----:B------:R-:W-:-:S04]  /*11f30*/  IMAD.WIDE.U32 R6, R14, R220, RZ ;  /* 0x000000dc0e067225 */ /* 0x000fc800078e00ff */
[----:B------:R-:W-:Y:S01]  /*11f40*/  IMAD.MOV.U32 R3, RZ, RZ, R8 ;  /* 0x000000ffff037224 */ /* 0x000fe200078e0008 */
[----:B------:R-:W-:Y:S02]  /*11f50*/  @P3 SHF.R.U32.HI R3, RZ, c[0x0][0x4f0], R9 ;  /* 0x00013c00ff033a19 */ /* 0x000fe40000011609 */
[----:B------:R-:W-:Y:S01]  /*11f60*/  SEL R9, R235, RZ, P2 ;  /* 0x000000ffeb097207 */ /* 0x000fe20001000000 */
[----:B------:R-:W-:Y:S01]  /*11f70*/  IMAD.IADD R12, R5, 0x1, R11 ;  /* 0x00000001050c7824 */ /* 0x000fe200078e020b */
[----:B------:R-:W-:Y:S01]  /*11f80*/  IADD3 R14, P1, P0, R4, R6, R2 ;  /* 0x00000006040e7210 */ /* 0x000fe2000783e002 */
[----:B------:R-:W-:Y:S01]  /*11f90*/  IMAD.IADD R4, R7, 0x1, R10 ;  /* 0x0000000107047824 */ /* 0x000fe200078e020a */
[----:B------:R-:W-:Y:S01]  /*11fa0*/  SHF.R.S32.HI R10, RZ, 0x1f, R2 ;  /* 0x0000001fff0a7819 */ /* 0x000fe20000011402 */
[----:B------:R-:W-:Y:S02]  /*11fb0*/  IMAD R11, R17, R9, RZ ;  /* 0x00000009110b7224 */ /* 0x000fe400078e02ff */
[----:B------:R-:W-:-:S02]  /*11fc0*/  IMAD.MOV R5, RZ, RZ, -R3 ;  /* 0x000000ffff057224 */ /* 0x000fc400078e0a03 */
        /* <DEDUP_REMOVED lines=13> */
[----:B------:R-:W-:Y:S02]  /*120a0*/  IMAD.MOV.U32 R7, RZ, RZ, c[0x0][0x4ac] ;  /* 0x00012b00ff077624 */ /* 0x000fe400078e00ff */
[----:B------:R-:W-:Y:S01]  /*120b0*/  IMAD.IADD R5, R5, 0x1, R3 ;  /* 0x0000000105057824 */ /* 0x000fe200078e0203 */
[----:B------:R-:W-:Y:S02]  /*120c0*/  LEA R3, P0, R4, R6, 0x2 ;  /* 0x0000000604037211 */ /* 0x000fe400078010ff */
[----:B------:R-:W-:-:S04]  /*120d0*/  SEL R7, R7, c[0x0][0x454], P2 ;  /* 0x0001150007077a07 */ /* 0x000fc80001000000 */
[----:B------:R-:W-:Y:S01]  /*120e0*/  LEA.HI.X R5, R4, R7, R5, 0x2, P0 ;  /* 0x0000000704057211 */ /* 0x000fe200000f1405 */
[----:B------:R-:W-:Y:S04]  /*120f0*/  SHFL.IDX PT, R6, R3, RZ, 0x1c1f ;  /* 0x001c1fff03067589 */ /* 0x000fe800000e0000 */
[----:B------:R-:W1:Y:S01]  /*12100*/  SHFL.IDX PT, R7, R5, RZ, 0x1c1f ;  /* 0x001c1fff05077589 */ /* 0x000e6200000e0000 */
[----:B------:R-:W-:-:S03]  /*12110*/  LOP3.LUT P0, RZ, R110, 0x3, RZ, 0xc0, !PT ;  /* 0x000000036eff7812 */ /* 0x000fc6000780c0ff */
[----:B------:R3:W-:Y:S04]  /*12120*/  SHFL.IDX PT, R4, R3, 0x1, 0x1c1f ;  /* 0x003c1f0003047f89 */ /* 0x0007e800000e0000 */
[----:B------:R-:W2:Y:S01]  /*12130*/  SHFL.IDX PT, R5, R5, 0x1, 0x1c1f ;  /* 0x003c1f0005057f89 */ /* 0x000ea200000e0000 */
[----:B---3--:R-:W-:-:S05]  /*12140*/  IMAD R3, R213, 0x80, R111 ;  /* 0x00000080d5037824 */ /* 0x008fca00078e026f */
[C---:B------:R-:W-:Y:S02]  /*12150*/  ISETP.GE.OR P1, PT, R3.reuse, R13, P0 ;  /* 0x0000000d0300720c */ /* 0x040fe40000726670 */
[----:B------:R-:W-:-:S04]  /*12160*/  IADD3 R9, R3, 0x8, RZ ;  /* 0x0000000803097810 */ /* 0x000fc80007ffe0ff */
[----:B------:R-:W-:-:S07]  /*12170*/  ISETP.GE.OR P0, PT, R9, R13, P0 ;  /* 0x0000000d0900720c */ /* 0x000fce0000706670 */
[----:B-1----:R1:W-:Y:S01]  /*12180*/  @!P1 ST.E [R6.64], R136 ;  /* 0x0000008806009985 */ /* 0x0023e2000c101906 */
[----:B------:R-:W-:-:S05]  /*12190*/  ISETP.GE.AND P1, PT, R9, R13, PT ;  /* 0x0000000d0900720c */ /* 0x000fca0003f26270 */
[----:B--2---:R1:W-:Y:S01]  /*121a0*/  @!P0 ST.E [R4.64], R20 ;  /* 0x0000001404008985 */ /* 0x0043e2000c101906 */
[----:B------:R-:W-:-:S07]  /*121b0*/  ISETP.GE.AND P0, PT, R3, R13, PT ;  /* 0x0000000d0300720c */ /* 0x000fce0003f06270 */
[----:B------:R-:W-:Y:S01]  /*121c0*/  @P1 LOP3.LUT R222, R222, 0x2, RZ, 0xfc, !PT ;  /* 0x00000002dede1812 */ /* 0x000fe200078efcff */
[----:B------:R-:W-:Y:S05]  /*121d0*/  @P2 BRA `(.L_x_236) ;  /* 0x0000098000002947 */ /* 0x000fea0003800000 */
[----:B------:R-:W-:Y:S01]  /*121e0*/  IMAD R10, R10, c[0x0][0x3a0], RZ ;  /* 0x0000e8000a0a7a24 */ /* 0x000fe200078e02ff */
[-C--:B-1----:R-:W-:Y:S01]  /*121f0*/  LEA R6, R219, R193.reuse, 0x5 ;  /* 0x000000c1db067211 */ /* 0x082fe200078e28ff */
[C---:B------:R-:W-:Y:S01]  /*12200*/  IMAD.WIDE.U32 R4, R2.reuse, c[0x0][0x3a0], RZ ;  /* 0x0000e80002047a25 */ /* 0x040fe200078e00ff */
[----:B------:R-:W-:Y:S01]  /*12210*/  SHF.R.S32.HI R7, RZ, 0x1f, R0 ;  /* 0x0000001fff077819 */ /* 0x000fe20000011400 */
[----:B------:R1:W2:Y:S01]  /*12220*/  LDS.128 R36, [R185+0x80] ;  /* 0x00008000b9247984 */ /* 0x0002a20000000c00 */
[C---:B------:R-:W-:Y:S01]  /*12230*/  LEA R6, R213.reuse, R6, 0x7 ;  /* 0x00000006d5067211 */ /* 0x040fe200078e38ff */
[----:B------:R-:W-:Y:S01]  /*12240*/  IMAD R2, R2, c[0x0][0x3a4], R10 ;  /* 0x0000e90002027a24 */ /* 0x000fe200078e020a */
[----:B------:R-:W-:Y:S01]  /*12250*/  LEA R14, R213, R193, 0x7 ;  /* 0x000000c1d50e7211 */ /* 0x000fe200078e38ff */
[----:B------:R1:W3:Y:S03]  /*12260*/  LDS.128 R52, [R185+0x1080] ;  /* 0x00108000b9347984 */ /* 0x0002e60000000c00 */
[----:B------:R-:W-:Y:S01]  /*12270*/  IADD3 R3, R5, R2, RZ ;  /* 0x0000000205037210 */ /* 0x000fe20007ffe0ff */
[----:B------:R1:W4:Y:S01]  /*12280*/  LDS.128 R68, [R185+0x2080] ;  /* 0x00208000b9447984 */ /* 0x0003220000000c00 */
[----:B------:R-:W-:-:S03]  /*12290*/  MOV R2, R4 ;  /* 0x0000000400027202 */ /* 0x000fc60000000f00 */
[----:B------:R1:W1:Y:S02]  /*122a0*/  LDS.128 R84, [R185+0x3080] ;  /* 0x00308000b9547984 */ /* 0x0002640000000c00 */
[----:B------:R-:W-:Y:S01]  /*122b0*/  IMAD.WIDE.U32 R4, R220, c[0x0][0x3e8], R2 ;  /* 0x0000fa00dc047a25 */ /* 0x000fe200078e0002 */
[----:B------:R-:W-:Y:S01]  /*122c0*/  MOV R2, R6 ;  /* 0x0000000600027202 */ /* 0x000fe20000000f00 */
[----:B------:R1:W1:Y:S02]  /*122d0*/  LDS.128 R32, [R185+0x4080] ;  /* 0x00408000b9207984 */ /* 0x0002640000000c00 */
[----:B------:R-:W-:Y:S02]  /*122e0*/  IMAD R3, R7, c[0x0][0x3f0], RZ ;  /* 0x0000fc0007037a24 */ /* 0x000fe400078e02ff */
[----:B------:R-:W-:Y:S01]  /*122f0*/  @P3 IMAD.HI.U32 R7, R6, c[0x0][0x4ec], RZ ;  /* 0x00013b0006073a27 */ /* 0x000fe200078e00ff */
[----:B------:R1:W1:Y:S03]  /*12300*/  LDS.128 R48, [R185+0x5080] ;  /* 0x00508000b9307984 */ /* 0x0002660000000c00 */
[----:B------:R-:W-:Y:S01]  /*12310*/  IMAD R5, R220, c[0x0][0x3ec], R5 ;  /* 0x0000fb00dc057a24 */ /* 0x000fe200078e0205 */
[----:B------:R1:W1:Y:S01]  /*12320*/  LDS.128 R64, [R185+0x6080] ;  /* 0x00608000b9407984 */ /* 0x0002620000000c00 */
[----:B------:R-:W-:Y:S01]  /*12330*/  @P3 SHF.R.U32.HI R2, RZ, c[0x0][0x4f0], R7 ;  /* 0x00013c00ff023a19 */ /* 0x000fe20000011607 */
[----:B------:R-:W-:-:S02]  /*12340*/  IMAD R8, R0, c[0x0][0x3f4], R3 ;  /* 0x0000fd0000087a24 */ /* 0x000fc400078e0203 */
[----:B------:R1:W1:Y:S01]  /*12350*/  LDS.128 R80, [R185+0x7080] ;  /* 0x00708000b9507984 */ /* 0x0002620000000c00 */
[----:B------:R-:W-:Y:S01]  /*12360*/  IMAD.WIDE.U32 R4, R0, c[0x0][0x3f0], R4 ;  /* 0x0000fc0000047a25 */ /* 0x000fe200078e0004 */
[----:B------:R-:W-:Y:S02]  /*12370*/  SHF.R.S32.HI R3, RZ, 0x1f, R2 ;  /* 0x0000001fff037819 */ /* 0x000fe40000011402 */
[----:B------:R1:W1:Y:S01]  /*12380*/  LDS.128 R28, [R185+0x8080] ;  /* 0x00808000b91c7984 */ /* 0x0002620000000c00 */
[----:B------:R-:W-:Y:S02]  /*12390*/  IADD3 R0, -R2, RZ, RZ ;  /* 0x000000ff02007210 */ /* 0x000fe40007ffe1ff */
[----:B------:R-:W-:Y:S01]  /*123a0*/  IADD3 R5, R5, R8, RZ ;  /* 0x0000000805057210 */ /* 0x000fe20007ffe0ff */
[----:B------:R1:W1:Y:S01]  /*123b0*/  LDS.128 R44, [R185+0x9080] ;  /* 0x00908000b92c7984 */ /* 0x0002620000000c00 */
[----:B------:R-:W-:Y:S02]  /*123c0*/  IMAD R3, R3, c[0x0][0x3e0], RZ ;  /* 0x0000f80003037a24 */ /* 0x000fe400078e02ff */
[----:B------:R-:W-:Y:S01]  /*123d0*/  IMAD R0, R0, c[0x0][0x4e8], R6 ;  /* 0x00013a0000007a24 */ /* 0x000fe200078e0206 */
[----:B------:R1:W1:Y:S01]  /*123e0*/  LDS.128 R60, [R185+0xa080] ;  /* 0x00a08000b93c7984 */ /* 0x0002620000000c00 */
[----:B------:R-:W-:-:S02]  /*123f0*/  IMAD R6, R2, c[0x0][0x3e4], R3 ;  /* 0x0000f90002067a24 */ /* 0x000fc400078e0203 */
[----:B------:R-:W-:Y:S01]  /*12400*/  IMAD.WIDE.U32 R2, R2, c[0x0][0x3e0], R4 ;  /* 0x0000f80002027a25 */ /* 0x000fe200078e0004 */
[----:B------:R1:W1:Y:S01]  /*12410*/  LDS.128 R76, [R185+0xb080] ;  /* 0x00b08000b94c7984 */ /* 0x0002620000000c00 */
[----:B------:R-:W-:-:S03]  /*12420*/  SHF.R.S32.HI R4, RZ, 0x1f, R0 ;  /* 0x0000001fff047819 */ /* 0x000fc60000011400 */
[----:B------:R1:W1:Y:S01]  /*12430*/  LDS.128 R24, [R185+0xc080] ;  /* 0x00c08000b9187984 */ /* 0x0002620000000c00 */
[----:B------:R-:W-:Y:S01]  /*12440*/  IADD3 R3, R3, R6, RZ ;  /* 0x0000000603037210 */ /* 0x000fe20007ffe0ff */
[----:B------:R-:W-:Y:S02]  /*12450*/  IMAD R4, R4, c[0x0][0x3d8], RZ ;  /* 0x0000f60004047a24 */ /* 0x000fe400078e02ff */
[----:B------:R1:W1:Y:S02]  /*12460*/  LDS.128 R40, [R185+0xd080] ;  /* 0x00d08000b9287984 */ /* 0x0002640000000c00 */
[C---:B------:R-:W-:Y:S02]  /*12470*/  IMAD.WIDE.U32 R2, R0.reuse, c[0x0][0x3d8], R2 ;  /* 0x0000f60000027a25 */ /* 0x040fe400078e0002 */
[----:B------:R1:W1:Y:S02]  /*12480*/  LDS.128 R56, [R185+0xe080] ;  /* 0x00e08000b9387984 */ /* 0x0002640000000c00 */
[----:B------:R-:W-:Y:S01]  /*12490*/  IMAD R0, R0, c[0x0][0x3dc], R4 ;  /* 0x0000f70000007a24 */ /* 0x000fe200078e0204 */
[----:B------:R-:W-:Y:S01]  /*124a0*/  LEA R16, P0, R2, c[0x0][0x380], 0x1 ;  /* 0x0000e00002107a11 */ /* 0x000fe200078008ff */
[----:B------:R1:W1:Y:S03]  /*124b0*/  LDS.128 R72, [R185+0xf080] ;  /* 0x00f08000b9487984 */ /* 0x0002660000000c00 */
[----:B------:R-:W-:-:S04]  /*124c0*/  IADD3 R0, R3, R0, RZ ;  /* 0x0000000003007210 */ /* 0x000fc80007ffe0ff */
[----:B------:R-:W-:Y:S01]  /*124d0*/  LEA.HI.X R15, R2, c[0x0][0x384], R0, 0x1, P0 ;  /* 0x0000e100020f7a11 */ /* 0x000fe200000f0c00 */
[----:B------:R-:W-:Y:S05]  /*124e0*/  BRA.DIV ~URZ, `(.L_x_237) ;  /* 0x000041027f007947 */ /* 0x000fea000b800000 */
[----:B--234-:R2:W3:Y:S02]  /*124f0*/  SHFL.IDX PT, R12, R15, RZ, 0x181f ;  /* 0x00181fff0f0c7589 */ /* 0x01c4e400000e0000 */
.L_x_300:
[----:B------:R-:W-:Y:S05]  /*12500*/  BRA.DIV ~URZ, `(.L_x_238) ;  /* 0x000041527f007947 */ /* 0x000fea000b800000 */
[----:B------:R4:W2:Y:S02]  /*12510*/  SHFL.IDX PT, R0, R16, RZ, 0x181f ;  /* 0x00181fff10007589 */ /* 0x0008a400000e0000 */
.L_x_301:
[----:B------:R-:W-:Y:S01]  /*12520*/  ISETP.GE.AND P0, PT, R14, R13, PT ;  /* 0x0000000d0e00720c */ /* 0x000fe20003f06270 */
[----:B------:R-:W-:Y:S01]  /*12530*/  BSSY B0, `(.L_x_239) ;  /* 0x0000019000007945 */ /* 0x000fe20003800000 */
[----:B------:R-:W-:Y:S02]  /*12540*/  SHF.R.S32.HI R2, RZ, 0x1f, R134 ;  /* 0x0000001fff027819 */ /* 0x000fe40000011486 */
[----:B------:R-:W-:Y:S02]  /*12550*/  SHF.R.S32.HI R18, RZ, 0x1f, R191 ;  /* 0x0000001fff127819 */ /* 0x000fe400000114bf */
[----:B------:R-:W-:Y:S02]  /*12560*/  LEA.HI R2, R2, R134, RZ, 0x3 ;  /* 0x0000008602027211 */ /* 0x000fe400078f18ff */
[----:B------:R-:W-:Y:S02]  /*12570*/  SHF.R.S32.HI R20, RZ, 0x1f, R192 ;  /* 0x0000001fff147819 */ /* 0x000fe400000114c0 */
[----:B------:R-:W-:-:S02]  /*12580*/  LOP3.LUT R4, R2, 0xfffffff8, RZ, 0xc0, !PT ;  /* 0xfffffff802047812 */ /* 0x000fc400078ec0ff */
[----:B------:R-:W-:Y:S02]  /*12590*/  SHF.R.S32.HI R17, RZ, 0x1f, R132 ;  /* 0x0000001fff117819 */ /* 0x000fe40000011484 */
[----:B------:R-:W-:Y:S01]  /*125a0*/  SHF.R.S32.HI R19, RZ, 0x1f, R4 ;  /* 0x0000001fff137819 */ /* 0x000fe20000011404 */
[----:B------:R-:W-:Y:S05]  /*125b0*/  @P0 BRA `(.L_x_240) ;  /* 0x0000010000000947 */ /* 0x000fea0003800000 */
[----:B------:R-:W-:Y:S02]  /*125c0*/  ISETP.GE.AND P3, PT, R132, c[0x0][0x3c8], PT ;  /* 0x0000f20084007a0c */ /* 0x000fe40003f66270 */
[----:B------:R-:W-:Y:S02]  /*125d0*/  ISETP.GE.AND P2, PT, R134, c[0x0][0x3c8], PT ;  /* 0x0000f20086007a0c */ /* 0x000fe40003f46270 */
[----:B------:R-:W-:Y:S02]  /*125e0*/  ISETP.GE.AND P1, PT, R191, c[0x0][0x3c8], PT ;  /* 0x0000f200bf007a0c */ /* 0x000fe40003f26270 */
[----:B------:R-:W-:-:S07]  /*125f0*/  ISETP.GE.AND P0, PT, R192, c[0x0][0x3c8], PT ;  /* 0x0000f200c0007a0c */ /* 0x000fce0003f06270 */
[-C--:B--2---:R-:W-:Y:S02]  /*12600*/  @!P3 LEA R10, P4, R132, R0.reuse, 0x1 ;  /* 0x00000000840ab211 */ /* 0x084fe400078808ff */
[-C--:B------:R-:W-:Y:S02]  /*12610*/  @!P2 LEA R8, P6, R4, R0.reuse, 0x1 ;  /* 0x000000000408a211 */ /* 0x080fe400078c08ff */
[C---:B------:R-:W-:Y:S02]  /*12620*/  @!P1 LEA R6, P5, R191.reuse, R0, 0x1 ;  /* 0x00000000bf069211 */ /* 0x040fe400078a08ff */
[----:B---3--:R-:W-:Y:S02]  /*12630*/  @!P3 LEA.HI.X R11, R132, R12, R17, 0x1, P4 ;  /* 0x0000000c840bb211 */ /* 0x008fe400020f0c11 */
[----:B------:R-:W-:Y:S02]  /*12640*/  @!P0 LEA R2, P4, R192, R0, 0x1 ;  /* 0x00000000c0028211 */ /* 0x000fe400078808ff */
[-C--:B------:R-:W-:Y:S01]  /*12650*/  @!P2 LEA.HI.X R9, R4, R12.reuse, R19, 0x1, P6 ;  /* 0x0000000c0409a211 */ /* 0x080fe200030f0c13 */
[----:B------:R2:W-:Y:S01]  /*12660*/  @!P3 ST.E.128 [R10.64], R36 ;  /* 0x000000240a00b985 */ /* 0x0005e2000c101d06 */
[----:B------:R-:W-:-:S02]  /*12670*/  @!P1 LEA.HI.X R7, R191, R12, R18, 0x1, P5 ;  /* 0x0000000cbf079211 */ /* 0x000fc400028f0c12 */
[----:B------:R-:W-:Y:S01]  /*12680*/  @!P0 LEA.HI.X R3, R192, R12, R20, 0x1, P4 ;  /* 0x0000000cc0038211 */ /* 0x000fe200020f0c14 */
[----:B-1----:R2:W-:Y:S04]  /*12690*/  @!P2 ST.E.128 [R8.64], R32 ;  /* 0x000000200800a985 */ /* 0x0025e8000c101d06 */
[----:B------:R2:W-:Y:S04]  /*126a0*/  @!P1 ST.E.128 [R6.64], R28 ;  /* 0x0000001c06009985 */ /* 0x0005e8000c101d06 */
[----:B------:R2:W-:Y:S02]  /*126b0*/  @!P0 ST.E.128 [R2.64], R24 ;  /* 0x0000001802008985 */ /* 0x0005e4000c101d06 */
.L_x_240:
[----:B------:R-:W-:Y:S05]  /*126c0*/  BSYNC B0 ;  /* 0x0000000000007941 */ /* 0x000fea0003800000 */
.L_x_239:
[----:B------:R-:W-:Y:S05]  /*126d0*/  BRA.DIV ~URZ, `(.L_x_241) ;  /* 0x00003fe27f007947 */ /* 0x000fea000b800000 */
[----:B---3--:R3:W4:Y:S04]  /*126e0*/  SHFL.IDX PT, R12, R15, 0x1, 0x181f ;  /* 0x00381f000f0c7f89 */ /* 0x00872800000e0000 */
[----:B--2---:R3:W2:Y:S02]  /*126f0*/  SHFL.IDX PT, R0, R16, 0x1, 0x181f ;  /* 0x00381f0010007f89 */ /* 0x0046a400000e0000 */
.L_x_302:
[----:B------:R-:W-:Y:S01]  /*12700*/  IADD3 R2, R14, 0x20, RZ ;  /* 0x000000200e027810 */ /* 0x000fe20007ffe0ff */
[----:B------:R-:W-:Y:S03]  /*12710*/  BSSY B0, `(.L_x_242) ;  /* 0x0000013000007945 */ /* 0x000fe60003800000 */
[----:B------:R-:W-:-:S13]  /*12720*/  ISETP.GE.AND P0, PT, R2, R13, PT ;  /* 0x0000000d0200720c */ /* 0x000fda0003f06270 */
        /* <DEDUP_REMOVED lines=8> */
[----:B----4-:R-:W-:Y:S02]  /*127b0*/  @!P3 LEA.HI.X R11, R132, R12, R17, 0x1, P4 ;  /* 0x0000000c840bb211 */ /* 0x010fe400020f0c11 */
        /* <DEDUP_REMOVED lines=8> */
.L_x_243:
[----:B------:R-:W-:Y:S05]  /*12840*/  BSYNC B0 ;  /* 0x0000000000007941 */ /* 0x000fea0003800000 */
.L_x_242:
[----:B------:R-:W-:Y:S05]  /*12850*/  BRA.DIV ~URZ, `(.L_x_244) ;  /* 0x00003f227f007947 */ /* 0x000fea000b800000 */
[----:B----4-:R4:W3:Y:S02]  /*12860*/  SHFL.IDX PT, R12, R15, 0x2, 0x181f ;  /* 0x00581f000f0c7f89 */ /* 0x0108e400000e0000 */
.L_x_303:
[----:B------:R-:W-:Y:S05]  /*12870*/  BRA.DIV ~URZ, `(.L_x_245) ;  /* 0x00003f727f007947 */ /* 0x000fea000b800000 */
[----:B--2---:R2:W4:Y:S02]  /*12880*/  SHFL.IDX PT, R0, R16, 0x2, 0x181f ;  /* 0x00581f0010007f89 */ /* 0x00452400000e0000 */
.L_x_304:
        /* <DEDUP_REMOVED lines=8> */
[-C--:B----4-:R-:W-:Y:S02]  /*12910*/  @!P3 LEA R10, P4, R132, R0.reuse, 0x1 ;  /* 0x00000000840ab211 */ /* 0x090fe400078808ff */
        /* <DEDUP_REMOVED lines=11> */
.L_x_247:
[----:B------:R-:W-:Y:S05]  /*129d0*/  BSYNC B0 ;  /* 0x0000000000007941 */ /* 0x000fea0003800000 */
.L_x_246:
[----:B------:R-:W-:Y:S05]  /*129e0*/  BRA.DIV ~URZ, `(.L_x_248) ;  /* 0x00003e627f007947 */ /* 0x000fea000b800000 */
[----:B---3--:R3:W2:Y:S04]  /*129f0*/  SHFL.IDX PT, R10, R15, 0x3, 0x181f ;  /* 0x00781f000f0a7f89 */ /* 0x0086a800000e0000 */
[----:B----4-:R3:W4:Y:S02]  /*12a00*/  SHFL.IDX PT, R0, R16, 0x3, 0x181f ;  /* 0x00781f0010007f89 */ /* 0x01072400000e0000 */
.L_x_305:
[----:B------:R-:W-:-:S04]  /*12a10*/  IADD3 R2, R14, 0x60, RZ ;  /* 0x000000600e027810 */ /* 0x000fc80007ffe0ff */
[----:B------:R-:W-:-:S13]  /*12a20*/  ISETP.GE.AND P0, PT, R2, R13, PT ;  /* 0x0000000d0200720c */ /* 0x000fda0003f06270 */
[----:B------:R-:W-:Y:S05]  /*12a30*/  @P0 BRA `(.L_x_249) ;  /* 0x000027e000000947 */ /* 0x000fea0003800000 */
[----:B------:R-:W-:Y:S02]  /*12a40*/  ISETP.GE.AND P2, PT, R132, c[0x0][0x3c8], PT ;  /* 0x0000f20084007a0c */ /* 0x000fe40003f46270 */
[----:B------:R-:W-:Y:S02]  /*12a50*/  ISETP.GE.AND P1, PT, R134, c[0x0][0x3c8], PT ;  /* 0x0000f20086007a0c */ /* 0x000fe40003f26270 */
[----:B------:R-:W-:-:S09]  /*12a60*/  ISETP.GE.AND P0, PT, R191, c[0x0][0x3c8], PT ;  /* 0x0000f200bf007a0c */ /* 0x000fd20003f06270 */
[-C--:B----4-:R-:W-:Y:S02]  /*12a70*/  @!P2 LEA R8, P5, R132, R0.reuse, 0x1 ;  /* 0x000000008408a211 */ /* 0x090fe400078a08ff */
[-C--:B------:R-:W-:Y:S02]  /*12a80*/  @!P1 LEA R6, P4, R4, R0.reuse, 0x1 ;  /* 0x0000000004069211 */ /* 0x080fe400078808ff */
[C---:B------:R-:W-:Y:S02]  /*12a90*/  @!P0 LEA R2, P3, R191.reuse, R0, 0x1 ;  /* 0x00000000bf028211 */ /* 0x040fe400078608ff */
[-C--:B--2---:R-:W-:Y:S02]  /*12aa0*/  @!P2 LEA.HI.X R9, R132, R10.reuse, R17, 0x1, P5 ;  /* 0x0000000a8409a211 */ /* 0x084fe400028f0c11 */
[-C--:B------:R-:W-:Y:S02]  /*12ab0*/  @!P1 LEA.HI.X R7, R4, R10.reuse, R19, 0x1, P4 ;  /* 0x0000000a04079211 */ /* 0x080fe400020f0c13 */
[----:B------:R-:W-:Y:S01]  /*12ac0*/  @!P0 LEA.HI.X R3, R191, R10, R18, 0x1, P3 ;  /* 0x0000000abf038211 */ /* 0x000fe200018f0c12 */
[----:B-1----:R1:W-:Y:S04]  /*12ad0*/  @!P2 ST.E.128 [R8.64], R84 ;  /* 0x000000540800a985 */ /* 0x0023e8000c101d06 */
[----:B------:R1:W-:Y:S04]  /*12ae0*/  @!P1 ST.E.128 [R6.64], R80 ;  /* 0x0000005006009985 */ /* 0x0003e8000c101d06 */
[----:B------:R1:W-:Y:S01]  /*12af0*/  @!P0 ST.E.128 [R2.64], R76 ;  /* 0x0000004c02008985 */ /* 0x0003e2000c101d06 */
[----:B------:R-:W-:-:S13]  /*12b00*/  ISETP.GE.AND P0, PT, R192, c[0x0][0x3c8], PT ;  /* 0x0000f200c0007a0c */ /* 0x000fda0003f06270 */
[----:B------:R-:W-:Y:S05]  /*12b10*/  @P0 BRA `(.L_x_249) ;  /* 0x0000270000000947 */ /* 0x000fea0003800000 */
[----:B-1----:R-:W-:-:S04]  /*12b20*/  LEA R2, P0, R192, R0, 0x1 ;  /* 0x00000000c0027211 */ /* 0x002fc800078008ff */
[----:B------:R-:W-:-:S05]  /*12b30*/  LEA.HI.X R3, R192, R10, R20, 0x1, P0 ;  /* 0x0000000ac0037211 */ /* 0x000fca00000f0c14 */
[----:B------:R1:W-:Y:S01]  /*12b40*/  ST.E.128 [R2.64], R72 ;  /* 0x0000004802007985 */ /* 0x0003e2000c101d06 */
[----:B------:R-:W-:Y:S05]  /*12b50*/  BRA `(.L_x_249) ;  /* 0x000026c000007947 */ /* 0x000fea0003800000 */
.L_x_236:
[----:B------:R-:W-:Y:S02]  /*12b60*/  IMAD R10, R10, c[0x0][0x408], RZ ;  /* 0x000102000a0a7a24 */ /* 0x000fe400078e02ff */
[----:B-1----:R-:W-:-:S04]  /*12b70*/  IMAD.WIDE.U32 R4, R2, c[0x0][0x408], RZ ;  /* 0x0001020002047a25 */ /* 0x002fc800078e00ff */
[----:B------:R-:W-:-:S05]  /*12b80*/  IMAD R2, R2, c[0x0][0x40c], R10 ;  /* 0x0001030002027a24 */ /* 0x000fca00078e020a */
[----:B------:R-:W-:Y:S02]  /*12b90*/  IADD3 R3, R5, R2, RZ ;  /* 0x0000000205037210 */ /* 0x000fe40007ffe0ff */
[----:B------:R-:W-:Y:S02]  /*12ba0*/  MOV R2, R4 ;  /* 0x0000000400027202 */ /* 0x000fe40000000f00 */
[----:B------:R-:W-:-:S03]  /*12bb0*/  SHF.R.S32.HI R5, RZ, 0x1f, R0 ;  /* 0x0000001fff057819 */ /* 0x000fc60000011400 */
[----:B------:R-:W-:-:S04]  /*12bc0*/  IMAD.WIDE.U32 R2, R220, c[0x0][0x438], R2 ;  /* 0x00010e00dc027a25 */ /* 0x000fc800078e0002 */
[----:B------:R-:W-:Y:S02]  /*12bd0*/  IMAD R4, R5, c[0x0][0x440], RZ ;  /* 0x0001100005047a24 */ /* 0x000fe400078e02ff */
[----:B------:R-:W-:Y:S02]  /*12be0*/  IMAD R3, R220, c[0x0][0x43c], R3 ;  /* 0x00010f00dc037a24 */ /* 0x000fe400078e0203 */
[----:B------:R-:W-:-:S04]  /*12bf0*/  @P3 IMAD.HI.U32 R5, R8, c[0x0][0x4ec], RZ ;  /* 0x00013b0008053a27 */ /* 0x000fc800078e00ff */
[C---:B------:R-:W-:Y:S02]  /*12c00*/  IMAD R4, R0.reuse, c[0x0][0x444], R4 ;  /* 0x0001110000047a24 */ /* 0x040fe400078e0204 */
[----:B------:R-:W-:Y:S01]  /*12c10*/  IMAD.WIDE.U32 R2, R0, c[0x0][0x440], R2 ;  /* 0x0001100000027a25 */ /* 0x000fe200078e0002 */
[----:B------:R-:W-:Y:S02]  /*12c20*/  MOV R0, R8 ;  /* 0x0000000800007202 */ /* 0x000fe40000000f00 */
[----:B------:R-:W-:Y:S02]  /*12c30*/  @P3 SHF.R.U32.HI R0, RZ, c[0x0][0x4f0], R5 ;  /* 0x00013c00ff003a19 */ /* 0x000fe40000011605 */
[----:B------:R-:W-:Y:S02]  /*12c40*/  IADD3 R3, R3, R4, RZ ;  /* 0x0000000403037210 */ /* 0x000fe40007ffe0ff */
[----:B------:R-:W-:Y:S02]  /*12c50*/  SHF.R.S32.HI R5, RZ, 0x1f, R0 ;  /* 0x0000001fff057819 */ /* 0x000fe40000011400 */
[----:B------:R-:W-:Y:S01]  /*12c60*/  IADD3 R4, -R0, RZ, RZ ;  /* 0x000000ff00047210 */ /* 0x000fe20007ffe1ff */
[----:B------:R-:W-:-:S04]  /*12c70*/  IMAD.WIDE.U32 R2, R235, c[0x0][0x448], R2 ;  /* 0x00011200eb027a25 */ /* 0x000fc800078e0002 */
        /* <DEDUP_REMOVED lines=15> */
.L_x_306:
[----:B------:R-:W-:Y:S05]  /*12d70*/  BRA.DIV ~URZ, `(.L_x_251) ;  /* 0x00003c027f007947 */ /* 0x000fea000b800000 */
[----:B------:R3:W4:Y:S02]  /*12d80*/  SHFL.IDX PT, R0, R17, RZ, 0x1c1f ;  /* 0x001c1fff11007589 */ /* 0x00072400000e0000 */
.L_x_307:
[----:B------:R-:W-:Y:S01]  /*12d90*/  BSSY B0, `(.L_x_252) ;  /* 0x00000b6000007945 */ /* 0x000fe20003800000 */
[----:B------:R-:W-:Y:S05]  /*12da0*/  @P0 BRA `(.L_x_253) ;  /* 0x00000b4000000947 */ /* 0x000fea0003800000 */
[----:B------:R-:W-:Y:S02]  /*12db0*/  ISETP.GE.AND P2, PT, R194, c[0x0][0x3c8], PT ;  /* 0x0000f200c2007a0c */ /* 0x000fe40003f46270 */
[----:B------:R-:W-:Y:S02]  /*12dc0*/  ISETP.GE.AND P1, PT, R244, c[0x0][0x3c8], PT ;  /* 0x0000f200f4007a0c */ /* 0x000fe40003f26270 */
[----:B------:R-:W-:Y:S02]  /*12dd0*/  ISETP.GE.AND P0, PT, R243, c[0x0][0x3c8], PT ;  /* 0x0000f200f3007a0c */ /* 0x000fe40003f06270 */
[----:B------:R-:W-:Y:S02]  /*12de0*/  ISETP.GE.AND P6, PT, R242, c[0x0][0x3c8], PT ;  /* 0x0000f200f2007a0c */ /* 0x000fe40003fc6270 */
[----:B------:R-:W-:-:S02]  /*12df0*/  ISETP.GE.AND P5, PT, R241, c[0x0][0x3c8], PT ;  /* 0x0000f200f1007a0c */ /* 0x000fc40003fa6270 */
[----:B------:R-:W-:Y:S02]  /*12e00*/  SHF.R.S32.HI R8, RZ, 0x1f, R244 ;  /* 0x0000001fff087819 */ /* 0x000fe400000114f4 */
[----:B------:R-:W-:Y:S01]  /*12e10*/  SHF.R.S32.HI R5, RZ, 0x1f, R243 ;  /* 0x0000001fff057819 */ /* 0x000fe200000114f3 */
[----:B----4-:R-:W-:Y:S01]  /*12e20*/  @!P2 IMAD.MOV.U32 R2, RZ, RZ, R0 ;  /* 0x000000ffff02a224 */ /* 0x010fe200078e0000 */
[----:B------:R-:W-:Y:S01]  /*12e30*/  ISETP.GE.AND P4, PT, R240, c[0x0][0x3c8], PT ;  /* 0x0000f200f0007a0c */ /* 0x000fe20003f86270 */
[----:B--2---:R-:W-:Y:S01]  /*12e40*/  @!P2 IMAD.MOV.U32 R3, RZ, RZ, R4 ;  /* 0x000000ffff03a224 */ /* 0x004fe200078e0004 */
[----:B------:R-:W-:-:S03]  /*12e50*/  SHF.R.S32.HI R10, RZ, 0x1f, R242 ;  /* 0x0000001fff0a7819 */ /* 0x000fc600000114f2 */
[----:B------:R-:W-:Y:S01]  /*12e60*/  @!P2 IMAD.WIDE R6, R194, 0x4, R2 ;  /* 0x00000004c206a825 */ /* 0x000fe200078e0202 */
[----:B------:R-:W-:-:S04]  /*12e70*/  @!P1 LEA R2, P3, R244, R0, 0x2 ;  /* 0x00000000f4029211 */ /* 0x000fc800078610ff */
[----:B------:R2:W-:Y:S01]  /*12e80*/  @!P2 ST.E.64 [R6.64], R160 ;  /* 0x000000a00600a985 */ /* 0x0005e2000c101b06 */
[----:B------:R-:W-:Y:S02]  /*12e90*/  @!P1 LEA.HI.X R3, R244, R4, R8, 0x2, P3 ;  /* 0x00000004f4039211 */ /* 0x000fe400018f1408 */
[----:B------:R-:W-:-:S03]  /*12ea0*/  ISETP.GE.AND P3, PT, R239, c[0x0][0x3c8], PT ;  /* 0x0000f200ef007a0c */ /* 0x000fc60003f66270 */
[----:B------:R4:W-:Y:S01]  /*12eb0*/  @!P1 ST.E.64 [R2.64], R144 ;  /* 0x0000009002009985 */ /* 0x0009e2000c101b06 */
[----:B--2---:R-:W-:-:S04]  /*12ec0*/  @!P0 LEA R6, P2, R243, R0, 0x2 ;  /* 0x00000000f3068211 */ /* 0x004fc800078410ff */
[----:B------:R-:W-:Y:S02]  /*12ed0*/  @!P0 LEA.HI.X R7, R243, R4, R5, 0x2, P2 ;  /* 0x00000004f3078211 */ /* 0x000fe400010f1405 */
[-C--:B----4-:R-:W-:Y:S02]  /*12ee0*/  @!P6 LEA R2, P1, R242, R0.reuse, 0x2 ;  /* 0x00000000f202e211 */ /* 0x090fe400078210ff */
[----:B------:R-:W-:Y:S01]  /*12ef0*/  SHF.R.S32.HI R5, RZ, 0x1f, R241 ;  /* 0x0000001fff057819 */ /* 0x000fe200000114f1 */
[----:B------:R2:W-:Y:S01]  /*12f00*/  @!P0 ST.E.64 [R6.64], R148 ;  /* 0x0000009406008985 */ /* 0x0005e2000c101b06 */
[----:B------:R-:W-:Y:S02]  /*12f10*/  @!P5 LEA R8, P0, R241, R0, 0x2 ;  /* 0x00000000f108d211 */ /* 0x000fe400078010ff */
[----:B------:R-:W-:Y:S02]  /*12f20*/  ISETP.GE.AND P2, PT, R238, c[0x0][0x3c8], PT ;  /* 0x0000f200ee007a0c */ /* 0x000fe40003f46270 */
[----:B------:R-:W-:-:S02]  /*12f30*/  @!P6 LEA.HI.X R3, R242, R4, R10, 0x2, P1 ;  /* 0x00000004f203e211 */ /* 0x000fc400008f140a */
[----:B------:R-:W-:Y:S02]  /*12f40*/  @!P5 LEA.HI.X R9, R241, R4, R5, 0x2, P0 ;  /* 0x00000004f109d211 */ /* 0x000fe400000f1405 */
[----:B------:R-:W-:Y:S01]  /*12f50*/  SHF.R.S32.HI R10, RZ, 0x1f, R240 ;  /* 0x0000001fff0a7819 */ /* 0x000fe200000114f0 */
[----:B------:R4:W-:Y:S01]  /*12f60*/  @!P6 ST.E.64 [R2.64], R24 ;  /* 0x000000180200e985 */ /* 0x0009e2000c101b06 */
[----:B------:R-:W-:Y:S02]  /*12f70*/  SHF.R.S32.HI R5, RZ, 0x1f, R239 ;  /* 0x0000001fff057819 */ /* 0x000fe400000114ef */
[----:B------:R-:W-:Y:S01]  /*12f80*/  ISETP.GE.AND P1, PT, R237, c[0x0][0x3c8], PT ;  /* 0x0000f200ed007a0c */ /* 0x000fe20003f26270 */
[----:B------:R5:W-:Y:S01]  /*12f90*/  @!P5 ST.E.64 [R8.64], R28 ;  /* 0x0000001c0800d985 */ /* 0x000be2000c101b06 */
[----:B------:R-:W-:Y:S02]  /*12fa0*/  ISETP.GE.AND P6, PT, R234, c[0x0][0x3c8], PT ;  /* 0x0000f200ea007a0c */ /* 0x000fe40003fc6270 */
[----:B--2---:R-:W-:-:S04]  /*12fb0*/  @!P4 LEA R6, P0, R240, R0, 0x2 ;  /* 0x00000000f006c211 */ /* 0x004fc800078010ff */
[----:B------:R-:W-:Y:S02]  /*12fc0*/  @!P4 LEA.HI.X R7, R240, R4, R10, 0x2, P0 ;  /* 0x00000004f007c211 */ /* 0x000fe400000f140a */
[----:B------:R-:W-:-:S03]  /*12fd0*/  ISETP.GE.AND P0, PT, R236, c[0x0][0x3c8], PT ;  /* 0x0000f200ec007a0c */ /* 0x000fc60003f06270 */
[----:B------:R2:W-:Y:S01]  /*12fe0*/  @!P4 ST.E.64 [R6.64], R32 ;  /* 0x000000200600c985 */ /* 0x0005e2000c101b06 */
[CC--:B----4-:R-:W-:Y:S02]  /*12ff0*/  @!P3 LEA R2, P5, R239.reuse, R0.reuse, 0x2 ;  /* 0x00000000ef02b211 */ /* 0x0d0fe400078a10ff */
[----:B------:R-:W-:Y:S02]  /*13000*/  @!P2 LEA R10, P4, R238, R0, 0x2 ;  /* 0x00000000ee0aa211 */ /* 0x000fe400078810ff */
[----:B------:R-:W-:Y:S02]  /*13010*/  @!P3 LEA.HI.X R3, R239, R4, R5, 0x2, P5 ;  /* 0x00000004ef03b211 */ /* 0x000fe400028f1405 */
[----:B------:R-:W-:-:S03]  /*13020*/  SHF.R.S32.HI R5, RZ, 0x1f, R238 ;  /* 0x0000001fff057819 */ /* 0x000fc600000114ee */
[----:B------:R4:W-:Y:S01]  /*13030*/  @!P3 ST.E.64 [R2.64], R36 ;  /* 0x000000240200b985 */ /* 0x0009e2000c101b06 */
[----:B------:R-:W-:Y:S02]  /*13040*/  @!P2 LEA.HI.X R11, R238, R4, R5, 0x2, P4 ;  /* 0x00000004ee0ba211 */ /* 0x000fe400020f1405 */
[----:B-----5:R-:W-:Y:S02]  /*13050*/  @!P0 LEA R8, P4, R236, R0, 0x2 ;  /* 0x00000000ec088211 */ /* 0x020fe400078810ff */
[----:B------:R-:W-:Y:S01]  /*13060*/  IADD3 R5, R194, 0x70, RZ ;  /* 0x00000070c2057810 */ /* 0x000fe20007ffe0ff */
[----:B------:R5:W-:Y:S01]  /*13070*/  @!P2 ST.E.64 [R10.64], R162 ;  /* 0x000000a20a00a985 */ /* 0x000be2000c101b06 */
[----:B------:R-:W-:Y:S02]  /*13080*/  @!P0 LEA.HI.X R9, R236, R4, R251, 0x2, P4 ;  /* 0x00000004ec098211 */ /* 0x000fe400020f14fb */
[----:B------:R-:W-:Y:S02]  /*13090*/  ISETP.GE.AND P4, PT, R5, c[0x0][0x3c8], PT ;  /* 0x0000f20005007a0c */ /* 0x000fe40003f86270 */
[----:B--2---:R-:W-:-:S04]  /*130a0*/  @!P1 LEA R6, P3, R237, R0, 0x2 ;  /* 0x00000000ed069211 */ /* 0x004fc800078610ff */
[----:B------:R-:W-:-:S05]  /*130b0*/  @!P1 LEA.HI.X R7, R237, R4, R252, 0x2, P3 ;  /* 0x00000004ed079211 */ /* 0x000fca00018f14fc */
[----:B------:R2:W-:Y:S01]  /*130c0*/  @!P1 ST.E.64 [R6.64], R44 ;  /* 0x0000002c06009985 */ /* 0x0005e2000c101b06 */
[C---:B----4-:R-:W-:Y:S02]  /*130d0*/  IADD3 R3, R194.reuse, 0x58, RZ ;  /* 0x00000058c2037810 */ /* 0x050fe40007ffe0ff */
[----:B------:R-:W-:Y:S01]  /*130e0*/  IADD3 R2, R194, 0x60, RZ ;  /* 0x00000060c2027810 */ /* 0x000fe20007ffe0ff */
[----:B------:R4:W-:Y:S01]  /*130f0*/  @!P0 ST.E.64 [R8.64], R40 ;  /* 0x0000002808008985 */ /* 0x0009e2000c101b06 */
[----:B------:R-:W-:Y:S02]  /*13100*/  ISETP.GE.AND P2, PT, R3, c[0x0][0x3c8], PT ;  /* 0x0000f20003007a0c */ /* 0x000fe40003f46270 */
[----:B------:R-:W-:Y:S02]  /*13110*/  ISETP.GE.AND P5, PT, R2, c[0x0][0x3c8], PT ;  /* 0x0000f20002007a0c */ /* 0x000fe40003fa6270 */
[----:B-----5:R-:W-:Y:S02]  /*13120*/  @!P6 LEA R10, P0, R234, R0, 0x2 ;  /* 0x00000000ea0ae211 */ /* 0x020fe400078010ff */
[----:B------:R-:W-:-:S02]  /*13130*/  SHF.R.S32.HI R13, RZ, 0x1f, R2 ;  /* 0x0000001fff0d7819 */ /* 0x000fc40000011402 */
[----:B--2---:R-:W-:Y:S02]  /*13140*/  IADD3 R6, R194, 0x68, RZ ;  /* 0x00000068c2067810 */ /* 0x004fe40007ffe0ff */
[----:B------:R-:W-:Y:S02]  /*13150*/  SHF.R.S32.HI R7, RZ, 0x1f, R234 ;  /* 0x0000001fff077819 */ /* 0x000fe400000114ea */
[----:B------:R-:W-:Y:S02]  /*13160*/  ISETP.GE.AND P3, PT, R6, c[0x0][0x3c8], PT ;  /* 0x0000f20006007a0c */ /* 0x000fe40003f66270 */
[----:B----4-:R-:W-:Y:S02]  /*13170*/  SHF.R.S32.HI R9, RZ, 0x1f, R3 ;  /* 0x0000001fff097819 */ /* 0x010fe40000011403 */
[----:B------:R-:W-:Y:S02]  /*13180*/  @!P2 LEA R8, P1, R3, R0, 0x2 ;  /* 0x000000000308a211 */ /* 0x000fe400078210ff */
[----:B------:R-:W-:-:S02]  /*13190*/  @!P6 LEA.HI.X R11, R234, R4, R7, 0x2, P0 ;  /* 0x00000004ea0be211 */ /* 0x000fc400000f1407 */
[----:B------:R-:W-:Y:S02]  /*131a0*/  @!P2 LEA.HI.X R9, R3, R4, R9, 0x2, P1 ;  /* 0x000000040309a211 */ /* 0x000fe400008f1409 */
[----:B------:R-:W-:Y:S01]  /*131b0*/  IADD3 R3, R194, 0x78, RZ ;  /* 0x00000078c2037810 */ /* 0x000fe20007ffe0ff */
[----:B------:R2:W-:Y:S01]  /*131c0*/  @!P6 ST.E.64 [R10.64], R52 ;  /* 0x000000340a00e985 */ /* 0x0005e2000c101b06 */
[C---:B------:R-:W-:Y:S02]  /*131d0*/  @!P5 LEA R12, P0, R2.reuse, R0, 0x2 ;  /* 0x00000000020cd211 */ /* 0x040fe400078010ff */
[----:B------:R-:W-:Y:S01]  /*131e0*/  SHF.R.S32.HI R7, RZ, 0x1f, R5 ;  /* 0x0000001fff077819 */ /* 0x000fe20000011405 */
[----:B------:R4:W-:Y:S01]  /*131f0*/  @!P2 ST.E.64 [R8.64], R48 ;  /* 0x000000300800a985 */ /* 0x0009e2000c101b06 */
[----:B------:R-:W-:Y:S02]  /*13200*/  ISETP.GE.AND P2, PT, R3, c[0x0][0x3c8], PT ;  /* 0x0000f20003007a0c */ /* 0x000fe40003f46270 */
[----:B------:R-:W-:-:S02]  /*13210*/  @!P5 LEA.HI.X R13, R2, R4, R13, 0x2, P0 ;  /* 0x00000004020dd211 */ /* 0x000fc400000f140d */
[----:B------:R-:W-:-:S03]  /*13220*/  IADD3 R2, R194, 0x80, RZ ;  /* 0x00000080c2027810 */ /* 0x000fc60007ffe0ff */
[----:B------:R5:W-:Y:S01]  /*13230*/  @!P5 ST.E.64 [R12.64], R60 ;  /* 0x0000003c0c00d985 */ /* 0x000be2000c101b06 */
[----:B------:R-:W-:Y:S02]  /*13240*/  ISETP.GE.AND P5, PT, R2, c[0x0][0x3c8], PT ;  /* 0x0000f20002007a0c */ /* 0x000fe40003fa6270 */
[CC--:B--2---:R-:W-:Y:S02]  /*13250*/  @!P4 LEA R10, P0, R5.reuse, R0.reuse, 0x2 ;  /* 0x00000000050ac211 */ /* 0x0c4fe400078010ff */
[----:B----4-:R-:W-:Y:S02]  /*13260*/  SHF.R.S32.HI R9, RZ, 0x1f, R6 ;  /* 0x0000001fff097819 */ /* 0x010fe40000011406 */
[C---:B------:R-:W-:Y:S02]  /*13270*/  @!P3 LEA R8, P1, R6.reuse, R0, 0x2 ;  /* 0x000000000608b211 */ /* 0x040fe400078210ff */
[-C--:B------:R-:W-:Y:S02]  /*13280*/  @!P4 LEA.HI.X R11, R5, R4.reuse, R7, 0x2, P0 ;  /* 0x00000004050bc211 */ /* 0x080fe400000f1407 */
[----:B------:R-:W-:-:S02]  /*13290*/  @!P3 LEA.HI.X R9, R6, R4, R9, 0x2, P1 ;  /* 0x000000040609b211 */ /* 0x000fc400008f1409 */
[C---:B------:R-:W-:Y:S02]  /*132a0*/  IADD3 R6, R194.reuse, 0x88, RZ ;  /* 0x00000088c2067810 */ /* 0x040fe40007ffe0ff */
[----:B------:R-:W-:Y:S01]  /*132b0*/  IADD3 R5, R194, 0x90, RZ ;  /* 0x00000090c2057810 */ /* 0x000fe20007ffe0ff */
[----:B------:R2:W-:Y:S01]  /*132c0*/  @!P3 ST.E.64 [R8.64], R56 ;  /* 0x000000380800b985 */ /* 0x0005e2000c101b06 */
[----:B------:R-:W-:Y:S02]  /*132d0*/  ISETP.GE.AND P3, PT, R6, c[0x0][0x3c8], PT ;  /* 0x0000f20006007a0c */ /* 0x000fe40003f66270 */
[----:B------:R-:W-:Y:S01]  /*132e0*/  ISETP.GE.AND P6, PT, R5, c[0x0][0x3c8], PT ;  /* 0x0000f20005007a0c */ /* 0x000fe20003fc6270 */
[----:B------:R4:W-:Y:S01]  /*132f0*/  @!P4 ST.E.64 [R10.64], R68 ;  /* 0x000000440a00c985 */ /* 0x0009e2000c101b06 */
[----:B------:R-:W-:Y:S02]  /*13300*/  SHF.R.S32.HI R7, RZ, 0x1f, R2 ;  /* 0x0000001fff077819 */ /* 0x000fe40000011402 */
[----:B-----5:R-:W-:-:S02]  /*13310*/  @!P5 LEA R12, P0, R2, R0, 0x2 ;  /* 0x00000000020cd211 */ /* 0x020fc400078010ff */
[C---:B------:R-:W-:Y:S02]  /*13320*/  ISETP.GE.AND P4, PT, R2.reuse, c[0x0][0x3c8], PT ;  /* 0x0000f20002007a0c */ /* 0x040fe40003f86270 */
[----:B------:R-:W-:Y:S02]  /*13330*/  @!P5 LEA.HI.X R13, R2, R4, R7, 0x2, P0 ;  /* 0x00000004020dd211 */ /* 0x000fe400000f1407 */
[C---:B------:R-:W-:Y:S02]  /*13340*/  IADD3 R7, R194.reuse, 0xa0, RZ ;  /* 0x000000a0c2077810 */ /* 0x040fe40007ffe0ff */
[----:B------:R-:W-:Y:S02]  /*13350*/  IADD3 R2, R194, 0xb0, RZ ;  /* 0x000000b0c2027810 */ /* 0x000fe40007ffe0ff */
[----:B------:R-:W-:Y:S02]  /*13360*/  ISETP.GE.AND P5, PT, R7, c[0x0][0x3c8], PT ;  /* 0x0000f20007007a0c */ /* 0x000fe40003fa6270 */
[----:B------:R-:W-:-:S02]  /*13370*/  @!P6 LEA R14, P0, R5, R0, 0x2 ;  /* 0x00000000050ee211 */ /* 0x000fc400078010ff */
[----:B--2---:R-:W-:Y:S02]  /*13380*/  SHF.R.S32.HI R9, RZ, 0x1f, R3 ;  /* 0x0000001fff097819 */ /* 0x004fe40000011403 */
[----:B------:R-:W-:-:S04]  /*13390*/  @!P2 LEA R8, P1, R3, R0, 0x2 ;  /* 0x000000000308a211 */ /* 0x000fc800078210ff */
[----:B------:R-:W-:Y:S02]  /*133a0*/  @!P2 LEA.HI.X R9, R3, R4, R9, 0x2, P1 ;  /* 0x000000040309a211 */ /* 0x000fe400008f1409 */
[----:B----4-:R-:W-:Y:S02]  /*133b0*/  @!P3 LEA R10, P1, R6, R0, 0x2 ;  /* 0x00000000060ab211 */ /* 0x010fe400078210ff */
[----:B------:R-:W-:Y:S01]  /*133c0*/  SHF.R.S32.HI R3, RZ, 0x1f, R5 ;  /* 0x0000001fff037819 */ /* 0x000fe20000011405 */
[----:B------:R2:W-:Y:S03]  /*133d0*/  @!P2 ST.E.64 [R8.64], R64 ;  /* 0x000000400800a985 */ /* 0x0005e6000c101b06 */
[----:B------:R-:W-:Y:S01]  /*133e0*/  @!P6 LEA.HI.X R15, R5, R4, R3, 0x2, P0 ;  /* 0x00000004050fe211 */ /* 0x000fe200000f1403 */
[----:B------:R4:W-:Y:S01]  /*133f0*/  @!P4 ST.E.64 [R12.64], R76 ;  /* 0x0000004c0c00c985 */ /* 0x0009e2000c101b06 */
[----:B------:R-:W-:-:S02]  /*13400*/  IADD3 R3, R194, 0xa8, RZ ;  /* 0x000000a8c2037810 */ /* 0x000fc40007ffe0ff */
[----:B------:R-:W-:Y:S02]  /*13410*/  SHF.R.S32.HI R5, RZ, 0x1f, R7 ;  /* 0x0000001fff057819 */ /* 0x000fe40000011407 */
[----:B--2---:R-:W-:Y:S02]  /*13420*/  IADD3 R8, R194, 0x98, RZ ;  /* 0x00000098c2087810 */ /* 0x004fe40007ffe0ff */
[----:B------:R-:W-:Y:S02]  /*13430*/  SHF.R.S32.HI R9, RZ, 0x1f, R6 ;  /* 0x0000001fff097819 */ /* 0x000fe40000011406 */
[----:B------:R-:W-:Y:S02]  /*13440*/  ISETP.GE.AND P2, PT, R8, c[0x0][0x3c8], PT ;  /* 0x0000f20008007a0c */ /* 0x000fe40003f46270 */
[----:B------:R-:W-:Y:S02]  /*13450*/  @!P3 LEA.HI.X R11, R6, R4, R9, 0x2, P1 ;  /* 0x00000004060bb211 */ /* 0x000fe400008f1409 */
[----:B------:R-:W-:-:S02]  /*13460*/  SHF.R.S32.HI R6, RZ, 0x1f, R8 ;  /* 0x0000001fff067819 */ /* 0x000fc40000011408 */
[----:B----4-:R-:W-:Y:S01]  /*13470*/  @!P5 LEA R12, P0, R7, R0, 0x2 ;  /* 0x00000000070cd211 */ /* 0x010fe200078010ff */
[----:B------:R2:W-:Y:S01]  /*13480*/  @!P3 ST.E.64 [R10.64], R72 ;  /* 0x000000480a00b985 */ /* 0x0005e2000c101b06 */
[----:B------:R-:W-:Y:S02]  /*13490*/  ISETP.GE.AND P3, PT, R3, c[0x0][0x3c8], PT ;  /* 0x0000f20003007a0c */ /* 0x000fe40003f66270 */
[----:B------:R-:W-:Y:S01]  /*134a0*/  @!P5 LEA.HI.X R13, R7, R4, R5, 0x2, P0 ;  /* 0x00000004070dd211 */ /* 0x000fe200000f1405 */
[----:B------:R-:W-:Y:S01]  /*134b0*/  @!P6 ST.E.64 [R14.64], R84 ;  /* 0x000000540e00e985 */ /* 0x000fe2000c101b06 */
[----:B------:R-:W-:Y:S02]  /*134c0*/  ISETP.GE.AND P6, PT, R2, c[0x0][0x3c8], PT ;  /* 0x0000f20002007a0c */ /* 0x000fe40003fc6270 */
[----:B------:R-:W-:Y:S02]  /*134d0*/  IADD3 R5, R194, 0xc0, RZ ;  /* 0x000000c0c2057810 */ /* 0x000fe40007ffe0ff */
[----:B------:R-:W-:-:S02]  /*134e0*/  SHF.R.S32.HI R7, RZ, 0x1f, R3 ;  /* 0x0000001fff077819 */ /* 0x000fc40000011403 */
[----:B------:R-:W-:Y:S02]  /*134f0*/  ISETP.GE.AND P4, PT, R5, c[0x0][0x3c8], PT ;  /* 0x0000f20005007a0c */ /* 0x000fe40003f86270 */
[----:B--2---:R-:W-:-:S04]  /*13500*/  @!P2 LEA R10, P1, R8, R0, 0x2 ;  /* 0x00000000080aa211 */ /* 0x004fc800078210ff */
[----:B------:R-:W-:Y:S02]  /*13510*/  @!P2 LEA.HI.X R11, R8, R4, R6, 0x2, P1 ;  /* 0x00000004080ba211 */ /* 0x000fe400008f1406 */
[----:B------:R-:W-:Y:S02]  /*13520*/  IADD3 R6, R194, 0xb8, RZ ;  /* 0x000000b8c2067810 */ /* 0x000fe40007ffe0ff */
[C---:B------:R-:W-:Y:S01]  /*13530*/  @!P3 LEA R8, P1, R3.reuse, R0, 0x2 ;  /* 0x000000000308b211 */ /* 0x040fe200078210ff */
[----:B------:R2:W-:Y:S01]  /*13540*/  @!P2 ST.E.64 [R10.64], R80 ;  /* 0x000000500a00a985 */ /* 0x0005e2000c101b06 */
[----:B------:R-:W-:Y:S02]  /*13550*/  ISETP.GE.AND P2, PT, R6, c[0x0][0x3c8], PT ;  /* 0x0000f20006007a0c */ /* 0x000fe40003f46270 */
[----:B------:R-:W-:Y:S01]  /*13560*/  @!P3 LEA.HI.X R9, R3, R4, R7, 0x2, P1 ;  /* 0x000000040309b211 */ /* 0x000fe200008f1407 */
[----:B------:R-:W-:Y:S01]  /*13570*/  @!P5 ST.E.64 [R12.64], R92 ;  /* 0x0000005c0c00d985 */ /* 0x000fe2000c101b06 */
[----:B------:R-:W-:-:S02]  /*13580*/  IADD3 R3, R194, 0xc8, RZ ;  /* 0x000000c8c2037810 */ /* 0x000fc40007ffe0ff */
[----:B------:R-:W-:Y:S01]  /*13590*/  SHF.R.S32.HI R7, RZ, 0x1f, R5 ;  /* 0x0000001fff077819 */ /* 0x000fe20000011405 */
[----:B------:R4:W-:Y:S01]  /*135a0*/  @!P3 ST.E.64 [R8.64], R88 ;  /* 0x000000580800b985 */ /* 0x0009e2000c101b06 */
[----:B------:R-:W-:Y:S02]  /*135b0*/  ISETP.GE.AND P1, PT, R3, c[0x0][0x3c8], PT ;  /* 0x0000f20003007a0c */ /* 0x000fe40003f26270 */
[----:B--2---:R-:W-:Y:S02]  /*135c0*/  SHF.R.S32.HI R11, RZ, 0x1f, R2 ;  /* 0x0000001fff0b7819 */ /* 0x004fe40000011402 */
[----:B------:R-:W-:-:S04]  /*135d0*/  @!P6 LEA R10, P0, R2, R0, 0x2 ;  /* 0x00000000020ae211 */ /* 0x000fc800078010ff */
[----:B------:R-:W-:Y:S02]  /*135e0*/  @!P6 LEA.HI.X R11, R2, R4, R11, 0x2, P0 ;  /* 0x00000004020be211 */ /* 0x000fe400000f140b */
[----:B------:R-:W-:Y:S02]  /*135f0*/  IADD3 R2, R194, 0xd0, RZ ;  /* 0x000000d0c2027810 */ /* 0x000fe40007ffe0ff */
[----:B----4-:R-:W-:Y:S01]  /*13600*/  SHF.R.S32.HI R9, RZ, 0x1f, R6 ;  /* 0x0000001fff097819 */ /* 0x010fe20000011406 */
[----:B------:R2:W-:Y:S01]  /*13610*/  @!P6 ST.E.64 [R10.64], R100 ;  /* 0x000000640a00e985 */ /* 0x0005e2000c101b06 */
[-C--:B------:R-:W-:Y:S02]  /*13620*/  @!P2 LEA R8, P3, R6, R0.reuse, 0x2 ;  /* 0x000000000608a211 */ /* 0x080fe400078610ff */
[----:B------:R-:W-:Y:S02]  /*13630*/  @!P4 LEA R12, P0, R5, R0, 0x2 ;  /* 0x00000000050cc211 */ /* 0x000fe400078010ff */
[----:B------:R-:W-:-:S02]  /*13640*/  ISETP.GE.AND P5, PT, R2, c[0x0][0x3c8], PT ;  /* 0x0000f20002007a0c */ /* 0x000fc40003fa6270 */
[-C--:B------:R-:W-:Y:S02]  /*13650*/  @!P2 LEA.HI.X R9, R6, R4.reuse, R9, 0x2, P3 ;  /* 0x000000040609a211 */ /* 0x080fe400018f1409 */
[----:B------:R-:W-:Y:S02]  /*13660*/  @!P4 LEA.HI.X R13, R5, R4, R7, 0x2, P0 ;  /* 0x00000004050dc211 */ /* 0x000fe400000f1407 */
[C---:B------:R-:W-:Y:S01]  /*13670*/  IADD3 R6, R194.reuse, 0xd8, RZ ;  /* 0x000000d8c2067810 */ /* 0x040fe20007ffe0ff */
[----:B------:R4:W-:Y:S01]  /*13680*/  @!P2 ST.E.64 [R8.64], R96 ;  /* 0x000000600800a985 */ /* 0x0009e2000c101b06 */
[----:B------:R-:W-:Y:S02]  /*13690*/  IADD3 R7, R194, 0xe0, RZ ;  /* 0x000000e0c2077810 */ /* 0x000fe40007ffe0ff */
[----:B------:R-:W-:Y:S01]  /*136a0*/  SHF.R.S32.HI R5, RZ, 0x1f, R2 ;  /* 0x0000001fff057819 */ /* 0x000fe20000011402 */
[----:B------:R5:W-:Y:S01]  /*136b0*/  @!P4 ST.E.64 [R12.64], R108 ;  /* 0x0000006c0c00c985 */ /* 0x000be2000c101b06 */
[----:B------:R-:W-:-:S02]  /*136c0*/  ISETP.GE.AND P4, PT, R6, c[0x0][0x3c8], PT ;  /* 0x0000f20006007a0c */ /* 0x000fc40003f86270 */
[----:B------:R-:W-:Y:S02]  /*136d0*/  ISETP.GE.AND P6, PT, R7, c[0x0][0x3c8], PT ;  /* 0x0000f20007007a0c */ /* 0x000fe40003fc6270 */
[----:B--2---:R-:W-:-:S04]  /*136e0*/  @!P5 LEA R10, P0, R2, R0, 0x2 ;  /* 0x00000000020ad211 */ /* 0x004fc800078010ff */
[----:B------:R-:W-:Y:S02]  /*136f0*/  @!P5 LEA.HI.X R11, R2, R4, R5, 0x2, P0 ;  /* 0x00000004020bd211 */ /* 0x000fe400000f1405 */
[----:B------:R-:W-:Y:S02]  /*13700*/  IADD3 R5, R194, 0xe8, RZ ;  /* 0x000000e8c2057810 */ /* 0x000fe40007ffe0ff */
[----:B------:R-:W-:Y:S02]  /*13710*/  SHF.R.S32.HI R2, RZ, 0x1f, R6 ;  /* 0x0000001fff027819 */ /* 0x000fe40000011406 */
[----:B------:R-:W-:Y:S02]  /*13720*/  ISETP.GE.AND P3, PT, R5, c[0x0][0x3c8], PT ;  /* 0x0000f20005007a0c */ /* 0x000fe40003f66270 */
[----:B----4-:R-:W-:Y:S02]  /*13730*/  SHF.R.S32.HI R9, RZ, 0x1f, R3 ;  /* 0x0000001fff097819 */ /* 0x010fe40000011403 */
[----:B------:R-:W-:-:S02]  /*13740*/  @!P1 LEA R8, P2, R3, R0, 0x2 ;  /* 0x0000000003089211 */ /* 0x000fc400078410ff */
[----:B-----5:R-:W-:Y:S02]  /*13750*/  @!P6 LEA R12, P0, R7, R0, 0x2 ;  /* 0x00000000070ce211 */ /* 0x020fe400078010ff */
[----:B------:R-:W-:Y:S02]  /*13760*/  @!P1 LEA.HI.X R9, R3, R4, R9, 0x2, P2 ;  /* 0x0000000403099211 */ /* 0x000fe400010f1409 */
[----:B------:R-:W-:-:S03]  /*13770*/  IADD3 R3, R194, 0xf0, RZ ;  /* 0x000000f0c2037810 */ /* 0x000fc60007ffe0ff */
[----:B------:R2:W-:Y:S01]  /*13780*/  @!P1 ST.E.64 [R8.64], R104 ;  /* 0x0000006808009985 */ /* 0x0005e2000c101b06 */
[C---:B------:R-:W-:Y:S02]  /*13790*/  @!P4 LEA R14, P1, R6.reuse, R0, 0x2 ;  /* 0x00000000060ec211 */ /* 0x040fe400078210ff */
[----:B------:R-:W-:Y:S01]  /*137a0*/  ISETP.GE.AND P2, PT, R3, c[0x0][0x3c8], PT ;  /* 0x0000f20003007a0c */ /* 0x000fe20003f46270 */
[----:B------:R4:W-:Y:S01]  /*137b0*/  @!P5 ST.E.64 [R10.64], R116 ;  /* 0x000000740a00d985 */ /* 0x0009e2000c101b06 */
[----:B------:R-:W-:Y:S02]  /*137c0*/  @!P4 LEA.HI.X R15, R6, R4, R2, 0x2, P1 ;  /* 0x00000004060fc211 */ /* 0x000fe400008f1402 */
[----:B------:R-:W-:Y:S02]  /*137d0*/  IADD3 R2, R194, 0xf8, RZ ;  /* 0x000000f8c2027810 */ /* 0x000fe40007ffe0ff */
[----:B------:R-:W-:Y:S01]  /*137e0*/  SHF.R.S32.HI R6, RZ, 0x1f, R5 ;  /* 0x0000001fff067819 */ /* 0x000fe20000011405 */
[----:B------:R1:W-:Y:S01]  /*137f0*/  @!P4 ST.E.64 [R14.64], R164 ;  /* 0x000000a40e00c985 */ /* 0x0003e2000c101b06 */
[----:B------:R-:W-:-:S02]  /*13800*/  ISETP.GE.AND P1, PT, R2, c[0x0][0x3c8], PT ;  /* 0x0000f20002007a0c */ /* 0x000fc40003f26270 */
[----:B--2---:R-:W-:-:S04]  /*13810*/  SHF.R.S32.HI R8, RZ, 0x1f, R7 ;  /* 0x0000001fff087819 */ /* 0x004fc80000011407 */
[----:B------:R-:W-:Y:S02]  /*13820*/  @!P6 LEA.HI.X R13, R7, R4, R8, 0x2, P0 ;  /* 0x00000004070de211 */ /* 0x000fe400000f1408 */
[----:B----4-:R-:W-:-:S03]  /*13830*/  @!P3 LEA R10, P0, R5, R0, 0x2 ;  /* 0x00000000050ab211 */ /* 0x010fc600078010ff */
[----:B------:R1:W-:Y:S01]  /*13840*/  @!P6 ST.E.64 [R12.64], R152 ;  /* 0x000000980c00e985 */ /* 0x0003e2000c101b06 */
[----:B------:R-:W-:Y:S02]  /*13850*/  @!P3 LEA.HI.X R11, R5, R4, R6, 0x2, P0 ;  /* 0x00000004050bb211 */ /* 0x000fe400000f1406 */
[----:B------:R-:W-:Y:S02]  /*13860*/  SHF.R.S32.HI R5, RZ, 0x1f, R3 ;  /* 0x0000001fff057819 */ /* 0x000fe40000011403 */
[C---:B------:R-:W-:Y:S01]  /*13870*/  @!P2 LEA R8, P0, R3.reuse, R0, 0x2 ;  /* 0x000000000308a211 */ /* 0x040fe200078010ff */
[----:B------:R1:W-:Y:S03]  /*13880*/  @!P3 ST.E.64 [R10.64], R124 ;  /* 0x0000007c0a00b985 */ /* 0x0003e6000c101b06 */
[----:B------:R-:W-:Y:S02]  /*13890*/  @!P2 LEA.HI.X R9, R3, R4, R5, 0x2, P0 ;  /* 0x000000040309a211 */ /* 0x000fe400000f1405 */
[----:B------:R-:W-:-:S02]  /*138a0*/  SHF.R.S32.HI R3, RZ, 0x1f, R2 ;  /* 0x0000001fff037819 */ /* 0x000fc40000011402 */
[C---:B------:R-:W-:Y:S01]  /*138b0*/  @!P1 LEA R6, P0, R2.reuse, R0, 0x2 ;  /* 0x0000000002069211 */ /* 0x040fe200078010ff */
[----:B------:R1:W-:Y:S03]  /*138c0*/  @!P2 ST.E.64 [R8.64], R120 ;  /* 0x000000780800a985 */ /* 0x0003e6000c101b06 */
[----:B------:R-:W-:-:S05]  /*138d0*/  @!P1 LEA.HI.X R7, R2, R4, R3, 0x2, P0 ;  /* 0x0000000402079211 */ /* 0x000fca00000f1403 */
[----:B------:R1:W-:Y:S04]  /*138e0*/  @!P1 ST.E.64 [R6.64], R112 ;  /* 0x0000007006009985 */ /* 0x0003e8000c101b06 */
.L_x_253:
[----:B------:R-:W-:Y:S05]  /*138f0*/  BSYNC B0 ;  /* 0x0000000000007941 */ /* 0x000fea0003800000 */
.L_x_252:
[----:B------:R-:W-:Y:S05]  /*13900*/  BRA.DIV ~URZ, `(.L_x_254) ;  /* 0x000030d27f007947 */ /* 0x000fea000b800000 */
[----:B--2---:R2:W1:Y:S04]  /*13910*/  SHFL.IDX PT, R4, R16, 0x1, 0x1c1f ;  /* 0x003c1f0010047f89 */ /* 0x00446800000e0000 */
[----:B----4-:R2:W4:Y:S02]  /*13920*/  SHFL.IDX PT, R0, R17, 0x1, 0x1c1f ;  /* 0x003c1f0011007f89 */ /* 0x01052400000e0000 */
.L_x_308:
[----:B------:R-:W-:-:S13]  /*13930*/  LOP3.LUT P0, RZ, R222, 0x2, RZ, 0xc0, !PT ;  /* 0x00000002deff7812 */ /* 0x000fda000780c0ff */
[----:B------:R-:W-:Y:S05]  /*13940*/  @P0 BRA `(.L_x_249) ;  /* 0x000018d000000947 */ /* 0x000fea0003800000 */
[----:B------:R-:W-:Y:S02]  /*13950*/  ISETP.GE.AND P2, PT, R194, c[0x0][0x3c8], PT ;  /* 0x0000f200c2007a0c */ /* 0x000fe40003f46270 */
[----:B------:R-:W-:Y:S02]  /*13960*/  ISETP.GE.AND P1, PT, R244, c[0x0][0x3c8], PT ;  /* 0x0000f200f4007a0c */ /* 0x000fe40003f26270 */
[----:B------:R-:W-:Y:S02]  /*13970*/  ISETP.GE.AND P0, PT, R243, c[0x0][0x3c8], PT ;  /* 0x0000f200f3007a0c */ /* 0x000fe40003f06270 */
[----:B------:R-:W-:Y:S02]  /*13980*/  ISETP.GE.AND P3, PT, R242, c[0x0][0x3c8], PT ;  /* 0x0000f200f2007a0c */ /* 0x000fe40003f66270 */
[----:B------:R-:W-:Y:S02]  /*13990*/  ISETP.GE.AND P5, PT, R241, c[0x0][0x3c8], PT ;  /* 0x0000f200f1007a0c */ /* 0x000fe40003fa6270 */
[----:B------:R-:W-:-:S02]  /*139a0*/  SHF.R.S32.HI R5, RZ, 0x1f, R244 ;  /* 0x0000001fff057819 */ /* 0x000fc400000114f4 */
[----:B-1----:R-:W-:Y:S01]  /*139b0*/  SHF.R.S32.HI R10, RZ, 0x1f, R243 ;  /* 0x0000001fff0a7819 */ /* 0x002fe200000114f3 */
[----:B----4-:R-:W-:Y:S01]  /*139c0*/  @!P2 IMAD.MOV.U32 R2, RZ, RZ, R0 ;  /* 0x000000ffff02a224 */ /* 0x010fe200078e0000 */
[----:B------:R-:W-:Y:S01]  /*139d0*/  SHF.R.S32.HI R12, RZ, 0x1f, R240 ;  /* 0x0000001fff0c7819 */ /* 0x000fe200000114f0 */
[----:B------:R-:W-:Y:S01]  /*139e0*/  @!P2 IMAD.MOV.U32 R3, RZ, RZ, R4 ;  /* 0x000000ffff03a224 */ /* 0x000fe200078e0004 */
[----:B------:R-:W-:-:S03]  /*139f0*/  @!P1 LEA R8, P4, R244, R0, 0x2 ;  /* 0x00000000f4089211 */ /* 0x000fc600078810ff */
[----:B------:R-:W-:Y:S01]  /*13a00*/  @!P2 IMAD.WIDE R2, R194, 0x4, R2 ;  /* 0x00000004c202a825 */ /* 0x000fe200078e0202 */
[----:B------:R-:W-:Y:S02]  /*13a10*/  @!P1 LEA.HI.X R9, R244, R4, R5, 0x2, P4 ;  /* 0x00000004f4099211 */ /* 0x000fe400020f1405 */
[----:B------:R-:W-:Y:S02]  /*13a20*/  SHF.R.S32.HI R5, RZ, 0x1f, R242 ;  /* 0x0000001fff057819 */ /* 0x000fe400000114f2 */
[----:B------:R1:W-:Y:S01]  /*13a30*/  @!P2 ST.E.64 [R2.64], R128 ;  /* 0x000000800200a985 */ /* 0x0003e2000c101b06 */
[C---:B------:R-:W-:Y:S02]  /*13a40*/  @!P0 LEA R6, P2, R243.reuse, R0, 0x2 ;  /* 0x00000000f3068211 */ /* 0x040fe400078410ff */
[----:B------:R-:W-:Y:S01]  /*13a50*/  ISETP.GE.AND P4, PT, R240, c[0x0][0x3c8], PT ;  /* 0x0000f200f0007a0c */ /* 0x000fe20003f86270 */
[----:B------:R4:W-:Y:S01]  /*13a60*/  @!P1 ST.E.64 [R8.64], R150 ;  /* 0x0000009608009985 */ /* 0x0009e2000c101b06 */
[----:B------:R-:W-:-:S02]  /*13a70*/  @!P0 LEA.HI.X R7, R243, R4, R10, 0x2, P2 ;  /* 0x00000004f3078211 */ /* 0x000fc400010f140a */
[----:B------:R-:W-:-:S03]  /*13a80*/  ISETP.GE.AND P2, PT, R239, c[0x0][0x3c8], PT ;  /* 0x0000f200ef007a0c */ /* 0x000fc60003f46270 */
[----:B------:R5:W-:Y:S01]  /*13a90*/  @!P0 ST.E.64 [R6.64], R146 ;  /* 0x0000009206008985 */ /* 0x000be2000c101b06 */
[-C--:B------:R-:W-:Y:S02]  /*13aa0*/  @!P5 LEA R10, P0, R241, R0.reuse, 0x2 ;  /* 0x00000000f10ad211 */ /* 0x080fe400078010ff */
[----:B-1----:R-:W-:-:S04]  /*13ab0*/  @!P3 LEA R2, P6, R242, R0, 0x2 ;  /* 0x00000000f202b211 */ /* 0x002fc800078c10ff */
[----:B------:R-:W-:Y:S02]  /*13ac0*/  @!P3 LEA.HI.X R3, R242, R4, R5, 0x2, P6 ;  /* 0x00000004f203b211 */ /* 0x000fe400030f1405 */
[----:B------:R-:W-:Y:S02]  /*13ad0*/  SHF.R.S32.HI R5, RZ, 0x1f, R241 ;  /* 0x0000001fff057819 */ /* 0x000fe400000114f1 */
[----:B----4-:R-:W-:Y:S01]  /*13ae0*/  @!P4 LEA R8, P1, R240, R0, 0x2 ;  /* 0x00000000f008c211 */ /* 0x010fe200078210ff */
[----:B------:R1:W-:Y:S01]  /*13af0*/  @!P3 ST.E.64 [R2.64], R26 ;  /* 0x0000001a0200b985 */ /* 0x0003e2000c101b06 */
[----:B------:R-:W-:Y:S02]  /*13b00*/  @!P5 LEA.HI.X R11, R241, R4, R5, 0x2, P0 ;  /* 0x00000004f10bd211 */ /* 0x000fe400000f1405 */
[----:B-----5:R-:W-:Y:S02]  /*13b10*/  @!P2 LEA R6, P0, R239, R0, 0x2 ;  /* 0x00000000ef06a211 */ /* 0x020fe400078010ff */
[----:B------:R-:W-:Y:S01]  /*13b20*/  SHF.R.S32.HI R5, RZ, 0x1f, R239 ;  /* 0x0000001fff057819 */ /* 0x000fe200000114ef */
[----:B------:R4:W-:Y:S01]  /*13b30*/  @!P5 ST.E.64 [R10.64], R156 ;  /* 0x0000009c0a00d985 */ /* 0x0009e2000c101b06 */
[----:B------:R-:W-:-:S02]  /*13b40*/  ISETP.GE.AND P5, PT, R238, c[0x0][0x3c8], PT ;  /* 0x0000f200ee007a0c */ /* 0x000fc40003fa6270 */
[-C--:B------:R-:W-:Y:S02]  /*13b50*/  @!P4 LEA.HI.X R9, R240, R4.reuse, R12, 0x2, P1 ;  /* 0x00000004f009c211 */ /* 0x080fe400008f140c */
[----:B------:R-:W-:Y:S02]  /*13b60*/  @!P2 LEA.HI.X R7, R239, R4, R5, 0x2, P0 ;  /* 0x00000004ef07a211 */ /* 0x000fe400000f1405 */
[----:B------:R-:W-:Y:S01]  /*13b70*/  ISETP.GE.AND P6, PT, R237, c[0x0][0x3c8], PT ;  /* 0x0000f200ed007a0c */ /* 0x000fe20003fc6270 */
[----:B------:R5:W-:Y:S01]  /*13b80*/  @!P4 ST.E.64 [R8.64], R30 ;  /* 0x0000001e0800c985 */ /* 0x000be2000c101b06 */
[----:B------:R-:W-:Y:S02]  /*13b90*/  SHF.R.S32.HI R5, RZ, 0x1f, R238 ;  /* 0x0000001fff057819 */ /* 0x000fe400000114ee */
[----:B------:R-:W-:Y:S01]  /*13ba0*/  ISETP.GE.AND P0, PT, R236, c[0x0][0x3c8], PT ;  /* 0x0000f200ec007a0c */ /* 0x000fe20003f06270 */
[----:B------:R2:W-:Y:S01]  /*13bb0*/  @!P2 ST.E.64 [R6.64], R22 ;  /* 0x000000160600a985 */ /* 0x0005e2000c101b06 */
[----:B------:R-:W-:-:S02]  /*13bc0*/  ISETP.GE.AND P4, PT, R234, c[0x0][0x3c8], PT ;  /* 0x0000f200ea007a0c */ /* 0x000fc40003f86270 */
[----:B------:R-:W-:-:S04]  /*13bd0*/  @!P5 LEA R12, P1, R238, R0, 0x2 ;  /* 0x00000000ee0cd211 */ /* 0x000fc800078210ff */
[----:B------:R-:W-:Y:S02]  /*13be0*/  @!P5 LEA.HI.X R13, R238, R4, R5, 0x2, P1 ;  /* 0x00000004ee0dd211 */ /* 0x000fe400008f1405 */
[C---:B------:R-:W-:Y:S02]  /*13bf0*/  IADD3 R5, R194.reuse, 0x68, RZ ;  /* 0x00000068c2057810 */ /* 0x040fe40007ffe0ff */
[----:B-1----:R-:W-:Y:S01]  /*13c00*/  IADD3 R2, R194, 0x58, RZ ;  /* 0x00000058c2027810 */ /* 0x002fe20007ffe0ff */
[----:B------:R-:W-:Y:S03]  /*13c10*/  @!P5 ST.E.64 [R12.64], R42 ;  /* 0x0000002a0c00d985 */ /* 0x000fe6000c101b06 */
[----:B------:R-:W-:Y:S02]  /*13c20*/  ISETP.GE.AND P3, PT, R2, c[0x0][0x3c8], PT ;  /* 0x0000f20002007a0c */ /* 0x000fe40003f66270 */
[----:B------:R-:W-:-:S02]  /*13c30*/  SHF.R.S32.HI R3, RZ, 0x1f, R2 ;  /* 0x0000001fff037819 */ /* 0x000fc40000011402 */
[----:B----4-:R-:W-:-:S04]  /*13c40*/  @!P6 LEA R10, P2, R237, R0, 0x2 ;  /* 0x00000000ed0ae211 */ /* 0x010fc800078410ff */
[----:B------:R-:W-:Y:S02]  /*13c50*/  @!P6 LEA.HI.X R11, R237, R4, R252, 0x2, P2 ;  /* 0x00000004ed0be211 */ /* 0x000fe400010f14fc */
[----:B-----5:R-:W-:-:S03]  /*13c60*/  @!P0 LEA R8, P2, R236, R0, 0x2 ;  /* 0x00000000ec088211 */ /* 0x020fc600078410ff */
[----:B------:R-:W-:Y:S01]  /*13c70*/  @!P3 LEA R14, P1, R2, R0, 0x2 ;  /* 0x00000000020eb211 */ /* 0x000fe200078210ff */
[----:B------:R1:W-:Y:S01]  /*13c80*/  @!P6 ST.E.64 [R10.64], R38 ;  /* 0x000000260a00e985 */ /* 0x0003e2000c101b06 */
[----:B--2---:R-:W-:Y:S02]  /*13c90*/  IADD3 R6, R194, 0x60, RZ ;  /* 0x00000060c2067810 */ /* 0x004fe40007ffe0ff */
[-C--:B------:R-:W-:Y:S02]  /*13ca0*/  @!P3 LEA.HI.X R15, R2, R4.reuse, R3, 0x2, P1 ;  /* 0x00000004020fb211 */ /* 0x080fe400008f1403 */
[----:B------:R-:W-:Y:S02]  /*13cb0*/  ISETP.GE.AND P3, PT, R6, c[0x0][0x3c8], PT ;  /* 0x0000f20006007a0c */ /* 0x000fe40003f66270 */
[----:B------:R-:W-:Y:S02]  /*13cc0*/  @!P0 LEA.HI.X R9, R236, R4, R251, 0x2, P2 ;  /* 0x00000004ec098211 */ /* 0x000fe400010f14fb */
[----:B------:R-:W-:-:S02]  /*13cd0*/  ISETP.GE.AND P2, PT, R5, c[0x0][0x3c8], PT ;  /* 0x0000f20005007a0c */ /* 0x000fc40003f46270 */
[C---:B------:R-:W-:Y:S01]  /*13ce0*/  IADD3 R3, R194.reuse, 0x70, RZ ;  /* 0x00000070c2037810 */ /* 0x040fe20007ffe0ff */
[----:B------:R2:W-:Y:S01]  /*13cf0*/  @!P0 ST.E.64 [R8.64], R34 ;  /* 0x0000002208008985 */ /* 0x0005e2000c101b06 */
[----:B------:R-:W-:Y:S02]  /*13d00*/  IADD3 R7, R194, 0x78, RZ ;  /* 0x00000078c2077810 */ /* 0x000fe40007ffe0ff */
[----:B------:R-:W-:Y:S02]  /*13d10*/  ISETP.GE.AND P6, PT, R3, c[0x0][0x3c8], PT ;  /* 0x0000f20003007a0c */ /* 0x000fe40003fc6270 */
[----:B------:R-:W-:Y:S02]  /*13d20*/  ISETP.GE.AND P5, PT, R7, c[0x0][0x3c8], PT ;  /* 0x0000f20007007a0c */ /* 0x000fe40003fa6270 */
[----:B------:R-:W-:Y:S02]  /*13d30*/  @!P3 LEA R16, P1, R6, R0, 0x2 ;  /* 0x000000000610b211 */ /* 0x000fe400078210ff */
[----:B-1----:R-:W-:-:S02]  /*13d40*/  SHF.R.S32.HI R11, RZ, 0x1f, R6 ;  /* 0x0000001fff0b7819 */ /* 0x002fc40000011406 */
[----:B------:R-:W-:Y:S02]  /*13d50*/  SHF.R.S32.HI R10, RZ, 0x1f, R5 ;  /* 0x0000001fff0a7819 */ /* 0x000fe40000011405 */
[----:B---3--:R-:W-:Y:S02]  /*13d60*/  @!P3 LEA.HI.X R17, R6, R4, R11, 0x2, P1 ;  /* 0x000000040611b211 */ /* 0x008fe400008f140b */
[----:B------:R-:W-:Y:S02]  /*13d70*/  ISETP.GE.AND P1, PT, R2, c[0x0][0x3c8], PT ;  /* 0x0000f20002007a0c */ /* 0x000fe40003f26270 */
[----:B------:R-:W-:Y:S02]  /*13d80*/  SHF.R.S32.HI R6, RZ, 0x1f, R7 ;  /* 0x0000001fff067819 */ /* 0x000fe40000011407 */
[----:B------:R-:W-:Y:S02]  /*13d90*/  IADD3 R2, R194, 0x80, RZ ;  /* 0x00000080c2027810 */ /* 0x000fe40007ffe0ff */
[----:B--2---:R-:W-:-:S02]  /*13da0*/  SHF.R.S32.HI R9, RZ, 0x1f, R234 ;  /* 0x0000001fff097819 */ /* 0x004fc400000114ea */
[----:B------:R-:W-:-:S04]  /*13db0*/  @!P4 LEA R8, P0, R234, R0, 0x2 ;  /* 0x00000000ea08c211 */ /* 0x000fc800078010ff */
[----:B------:R-:W-:Y:S02]  /*13dc0*/  @!P4 LEA.HI.X R9, R234, R4, R9, 0x2, P0 ;  /* 0x00000004ea09c211 */ /* 0x000fe400000f1409 */
[----:B------:R-:W-:-:S03]  /*13dd0*/  @!P2 LEA R12, P0, R5, R0, 0x2 ;  /* 0x00000000050ca211 */ /* 0x000fc600078010ff */
[----:B------:R1:W-:Y:S01]  /*13de0*/  @!P4 ST.E.64 [R8.64], R50 ;  /* 0x000000320800c985 */ /* 0x0003e2000c101b06 */
[----:B------:R-:W-:Y:S02]  /*13df0*/  @!P2 LEA.HI.X R13, R5, R4, R10, 0x2, P0 ;  /* 0x00000004050da211 */ /* 0x000fe400000f140a */
[----:B------:R-:W-:Y:S01]  /*13e00*/  IADD3 R5, R194, 0x88, RZ ;  /* 0x00000088c2057810 */ /* 0x000fe20007ffe0ff */
[----:B------:R-:W-:Y:S01]  /*13e10*/  @!P1 ST.E.64 [R14.64], R46 ;  /* 0x0000002e0e009985 */ /* 0x000fe2000c101b06 */
[----:B------:R-:W-:-:S03]  /*13e20*/  @!P6 LEA R10, P1, R3, R0, 0x2 ;  /* 0x00000000030ae211 */ /* 0x000fc600078210ff */
[----:B------:R-:W-:Y:S01]  /*13e30*/  @!P3 ST.E.64 [R16.64], R58 ;  /* 0x0000003a1000b985 */ /* 0x000fe2000c101b06 */
[----:B------:R-:W-:-:S03]  /*13e40*/  ISETP.GE.AND P3, PT, R2, c[0x0][0x3c8], PT ;  /* 0x0000f20002007a0c */ /* 0x000fc60003f66270 */
[----:B------:R2:W-:Y:S01]  /*13e50*/  @!P2 ST.E.64 [R12.64], R54 ;  /* 0x000000360c00a985 */ /* 0x0005e2000c101b06 */
[----:B------:R-:W-:Y:S02]  /*13e60*/  ISETP.GE.AND P2, PT, R3, c[0x0][0x3c8], PT ;  /* 0x0000f20003007a0c */ /* 0x000fe40003f46270 */
[----:B-1----:R-:W-:Y:S02]  /*13e70*/  SHF.R.S32.HI R9, RZ, 0x1f, R3 ;  /* 0x0000001fff097819 */ /* 0x002fe40000011403 */
[----:B------:R-:W-:Y:S02]  /*13e80*/  @!P5 LEA R8, P0, R7, R0, 0x2 ;  /* 0x000000000708d211 */ /* 0x000fe400078010ff */
[-C--:B------:R-:W-:Y:S02]  /*13e90*/  @!P6 LEA.HI.X R11, R3, R4.reuse, R9, 0x2, P1 ;  /* 0x00000004030be211 */ /* 0x080fe400008f1409 */
[----:B------:R-:W-:Y:S02]  /*13ea0*/  ISETP.GE.AND P6, PT, R5, c[0x0][0x3c8], PT ;  /* 0x0000f20005007a0c */ /* 0x000fe40003fc6270 */
[----:B------:R-:W-:-:S03]  /*13eb0*/  @!P5 LEA.HI.X R9, R7, R4, R6, 0x2, P0 ;  /* 0x000000040709d211 */ /* 0x000fc600000f1406 */
[----:B------:R1:W-:Y:S01]  /*13ec0*/  @!P2 ST.E.64 [R10.64], R66 ;  /* 0x000000420a00a985 */ /* 0x0003e2000c101b06 */
[----:B------:R-:W-:Y:S02]  /*13ed0*/  IADD3 R6, R194, 0x90, RZ ;  /* 0x00000090c2067810 */ /* 0x000fe40007ffe0ff */
[----:B--2---:R-:W-:Y:S01]  /*13ee0*/  SHF.R.S32.HI R13, RZ, 0x1f, R5 ;  /* 0x0000001fff0d7819 */ /* 0x004fe20000011405 */
[----:B------:R2:W-:Y:S01]  /*13ef0*/  @!P5 ST.E.64 [R8.64], R62 ;  /* 0x0000003e0800d985 */ /* 0x0005e2000c101b06 */
[----:B------:R-:W-:Y:S02]  /*13f00*/  ISETP.GE.AND P4, PT, R6, c[0x0][0x3c8], PT ;  /* 0x0000f20006007a0c */ /* 0x000fe40003f86270 */
[----:B------:R-:W-:Y:S02]  /*13f10*/  SHF.R.S32.HI R15, RZ, 0x1f, R2 ;  /* 0x0000001fff0f7819 */ /* 0x000fe40000011402 */
[-C--:B------:R-:W-:Y:S02]  /*13f20*/  @!P3 LEA R14, P1, R2, R0.reuse, 0x2 ;  /* 0x00000000020eb211 */ /* 0x080fe400078210ff */
[----:B------:R-:W-:-:S02]  /*13f30*/  @!P6 LEA R12, P0, R5, R0, 0x2 ;  /* 0x00000000050ce211 */ /* 0x000fc400078010ff */
[----:B------:R-:W-:Y:S02]  /*13f40*/  IADD3 R7, R194, 0x98, RZ ;  /* 0x00000098c2077810 */ /* 0x000fe40007ffe0ff */
[-C--:B------:R-:W-:Y:S02]  /*13f50*/  @!P6 LEA.HI.X R13, R5, R4.reuse, R13, 0x2, P0 ;  /* 0x00000004050de211 */ /* 0x080fe400000f140d */
[----:B------:R-:W-:Y:S02]  /*13f60*/  @!P3 LEA.HI.X R15, R2, R4, R15, 0x2, P1 ;  /* 0x00000004020fb211 */ /* 0x000fe400008f140f */
[----:B------:R-:W-:Y:S02]  /*13f70*/  ISETP.GE.AND P3, PT, R7, c[0x0][0x3c8], PT ;  /* 0x0000f20007007a0c */ /* 0x000fe40003f66270 */
[----:B------:R-:W-:Y:S02]  /*13f80*/  IADD3 R5, R194, 0xa0, RZ ;  /* 0x000000a0c2057810 */ /* 0x000fe40007ffe0ff */
[----:B------:R-:W-:-:S02]  /*13f90*/  SHF.R.S32.HI R16, RZ, 0x1f, R7 ;  /* 0x0000001fff107819 */ /* 0x000fc40000011407 */
[----:B------:R-:W-:Y:S02]  /*13fa0*/  ISETP.GE.AND P2, PT, R5, c[0x0][0x3c8], PT ;  /* 0x0000f20005007a0c */ /* 0x000fe40003f46270 */
[----:B------:R-:W-:Y:S02]  /*13fb0*/  IADD3 R3, R194, 0xa8, RZ ;  /* 0x000000a8c2037810 */ /* 0x000fe40007ffe0ff */
[-C--:B-1----:R-:W-:Y:S02]  /*13fc0*/  @!P4 LEA R10, P0, R6, R0.reuse, 0x2 ;  /* 0x00000000060ac211 */ /* 0x082fe400078010ff */
[----:B------:R-:W-:Y:S02]  /*13fd0*/  ISETP.GE.AND P1, PT, R3, c[0x0][0x3c8], PT ;  /* 0x0000f20003007a0c */ /* 0x000fe40003f26270 */
[----:B--2---:R-:W-:Y:S02]  /*13fe0*/  SHF.R.S32.HI R9, RZ, 0x1f, R6 ;  /* 0x0000001fff097819 */ /* 0x004fe40000011406 */
[----:B------:R-:W-:-:S02]  /*13ff0*/  @!P3 LEA R8, P5, R7, R0, 0x2 ;  /* 0x000000000708b211 */ /* 0x000fc400078a10ff */
[-C--:B------:R-:W-:Y:S02]  /*14000*/  @!P4 LEA.HI.X R11, R6, R4.reuse, R9, 0x2, P0 ;  /* 0x00000004060bc211 */ /* 0x080fe400000f1409 */
[----:B------:R-:W-:Y:S02]  /*14010*/  ISETP.GE.AND P0, PT, R2, c[0x0][0x3c8], PT ;  /* 0x0000f20002007a0c */ /* 0x000fe40003f06270 */
[----:B------:R-:W-:Y:S02]  /*14020*/  @!P3 LEA.HI.X R9, R7, R4, R16, 0x2, P5 ;  /* 0x000000040709b211 */ /* 0x000fe400028f1410 */
[C---:B------:R-:W-:Y:S02]  /*14030*/  IADD3 R7, R194.reuse, 0xb0, RZ ;  /* 0x000000b0c2077810 */ /* 0x040fe40007ffe0ff */
[----:B------:R-:W-:Y:S02]  /*14040*/  IADD3 R6, R194, 0xb8, RZ ;  /* 0x000000b8c2067810 */ /* 0x000fe40007ffe0ff */
[----:B------:R-:W-:-:S02]  /*14050*/  ISETP.GE.AND P5, PT, R7, c[0x0][0x3c8], PT ;  /* 0x0000f20007007a0c */ /* 0x000fc40003fa6270 */
[----:B------:R-:W-:-:S03]  /*14060*/  SHF.R.S32.HI R2, RZ, 0x1f, R3 ;  /* 0x0000001fff027819 */ /* 0x000fc60000011403 */
[----:B------:R1:W-:Y:S01]  /*14070*/  @!P0 ST.E.64 [R14.64], R74 ;  /* 0x0000004a0e008985 */ /* 0x0003e2000c101b06 */
[----:B------:R-:W-:-:S03]  /*14080*/  @!P2 LEA R16, P0, R5, R0, 0x2 ;  /* 0x000000000510a211 */ /* 0x000fc600078010ff */
[----:B------:R2:W-:Y:S04]  /*14090*/  @!P6 ST.E.64 [R12.64], R70 ;  /* 0x000000460c00e985 */ /* 0x0005e8000c101b06 */
[----:B------:R-:W-:Y:S04]  /*140a0*/  @!P4 ST.E.64 [R10.64], R82 ;  /* 0x000000520a00c985 */ /* 0x000fe8000c101b06 */
[----:B------:R3:W-:Y:S01]  /*140b0*/  @!P3 ST.E.64 [R8.64], R78 ;  /* 0x0000004e0800b985 */ /* 0x0007e2000c101b06 */
[----:B-1----:R-:W-:Y:S02]  /*140c0*/  @!P1 LEA R14, P6, R3, R0, 0x2 ;  /* 0x00000000030e9211 */ /* 0x002fe400078c10ff */
[----:B--2---:R-:W-:-:S02]  /*140d0*/  SHF.R.S32.HI R12, RZ, 0x1f, R5 ;  /* 0x0000001fff0c7819 */ /* 0x004fc40000011405 */
[-C--:B------:R-:W-:Y:S02]  /*140e0*/  @!P1 LEA.HI.X R15, R3, R4.reuse, R2, 0x2, P6 ;  /* 0x00000004030f9211 */ /* 0x080fe400030f1402 */
[----:B------:R-:W-:Y:S02]  /*140f0*/  @!P2 LEA.HI.X R17, R5, R4, R12, 0x2, P0 ;  /* 0x000000040511a211 */ /* 0x000fe400000f140c */
[----:B------:R-:W-:Y:S02]  /*14100*/  ISETP.GE.AND P0, PT, R6, c[0x0][0x3c8], PT ;  /* 0x0000f20006007a0c */ /* 0x000fe40003f06270 */
[----:B------:R-:W-:Y:S01]  /*14110*/  SHF.R.S32.HI R5, RZ, 0x1f, R7 ;  /* 0x0000001fff057819 */ /* 0x000fe20000011407 */
[----:B------:R1:W-:Y:S01]  /*14120*/  @!P2 ST.E.64 [R16.64], R90 ;  /* 0x0000005a1000a985 */ /* 0x0003e2000c101b06 */
[----:B------:R-:W-:Y:S02]  /*14130*/  @!P5 LEA R12, P4, R7, R0, 0x2 ;  /* 0x00000000070cd211 */ /* 0x000fe400078810ff */
[----:B------:R-:W-:Y:S01]  /*14140*/  IADD3 R3, R194, 0xc0, RZ ;  /* 0x000000c0c2037810 */ /* 0x000fe20007ffe0ff */
[----:B------:R2:W-:Y:S01]  /*14150*/  @!P1 ST.E.64 [R14.64], R86 ;  /* 0x000000560e009985 */ /* 0x0005e2000c101b06 */
[----:B---3--:R-:W-:-:S02]  /*14160*/  SHF.R.S32.HI R9, RZ, 0x1f, R6 ;  /* 0x0000001fff097819 */ /* 0x008fc40000011406 */
[----:B------:R-:W-:Y:S02]  /*14170*/  IADD3 R2, R194, 0xc8, RZ ;  /* 0x000000c8c2027810 */ /* 0x000fe40007ffe0ff */
[----:B------:R-:W-:Y:S02]  /*14180*/  @!P5 LEA.HI.X R13, R7, R4, R5, 0x2, P4 ;  /* 0x00000004070dd211 */ /* 0x000fe400020f1405 */
[C---:B------:R-:W-:Y:S02]  /*14190*/  @!P0 LEA R8, P3, R6.reuse, R0, 0x2 ;  /* 0x0000000006088211 */ /* 0x040fe400078610ff */
[----:B------:R-:W-:Y:S01]  /*141a0*/  ISETP.GE.AND P4, PT, R3, c[0x0][0x3c8], PT ;  /* 0x0000f20003007a0c */ /* 0x000fe20003f86270 */
[----:B------:R-:W-:Y:S01]  /*141b0*/  @!P5 ST.E.64 [R12.64], R102 ;  /* 0x000000660c00d985 */ /* 0x000fe2000c101b06 */
[----:B------:R-:W-:Y:S02]  /*141c0*/  @!P0 LEA.HI.X R9, R6, R4, R9, 0x2, P3 ;  /* 0x0000000406098211 */ /* 0x000fe400018f1409 */
[----:B------:R-:W-:-:S02]  /*141d0*/  ISETP.GE.AND P3, PT, R2, c[0x0][0x3c8], PT ;  /* 0x0000f20002007a0c */ /* 0x000fc40003f66270 */
[C---:B------:R-:W-:Y:S01]  /*141e0*/  IADD3 R5, R194.reuse, 0xd0, RZ ;  /* 0x000000d0c2057810 */ /* 0x040fe20007ffe0ff */
[----:B------:R3:W-:Y:S01]  /*141f0*/  @!P0 ST.E.64 [R8.64], R94 ;  /* 0x0000005e08008985 */ /* 0x0007e2000c101b06 */
[----:B------:R-:W-:Y:S02]  /*14200*/  SHF.R.S32.HI R11, RZ, 0x1f, R3 ;  /* 0x0000001fff0b7819 */ /* 0x000fe40000011403 */
[----:B------:R-:W-:Y:S02]  /*14210*/  IADD3 R7, R194, 0xd8, RZ ;  /* 0x000000d8c2077810 */ /* 0x000fe40007ffe0ff */
[----:B------:R-:W-:Y:S02]  /*14220*/  SHF.R.S32.HI R6, RZ, 0x1f, R2 ;  /* 0x0000001fff067819 */ /* 0x000fe40000011402 */
[----:B------:R-:W-:Y:S02]  /*14230*/  @!P4 LEA R10, P2, R3, R0, 0x2 ;  /* 0x00000000030ac211 */ /* 0x000fe400078410ff */
[----:B------:R-:W-:-:S02]  /*14240*/  ISETP.GE.AND P6, PT, R5, c[0x0][0x3c8], PT ;  /* 0x0000f20005007a0c */ /* 0x000fc40003fc6270 */
[C---:B-1----:R-:W-:Y:S02]  /*14250*/  @!P3 LEA R16, P1, R2.reuse, R0, 0x2 ;  /* 0x000000000210b211 */ /* 0x042fe400078210ff */
[-C--:B------:R-:W-:Y:S02]  /*14260*/  @!P4 LEA.HI.X R11, R3, R4.reuse, R11, 0x2, P2 ;  /* 0x00000004030bc211 */ /* 0x080fe400010f140b */
[----:B------:R-:W-:Y:S02]  /*14270*/  ISETP.GE.AND P4, PT, R7, c[0x0][0x3c8], PT ;  /* 0x0000f20007007a0c */ /* 0x000fe40003f86270 */
[----:B------:R-:W-:Y:S02]  /*14280*/  @!P3 LEA.HI.X R17, R2, R4, R6, 0x2, P1 ;  /* 0x000000040211b211 */ /* 0x000fe400008f1406 */
[----:B------:R-:W-:Y:S02]  /*14290*/  IADD3 R6, R194, 0xe0, RZ ;  /* 0x000000e0c2067810 */ /* 0x000fe40007ffe0ff */
[----:B------:R-:W-:-:S02]  /*142a0*/  ISETP.GE.AND P5, PT, R3, c[0x0][0x3c8], PT ;  /* 0x0000f20003007a0c */ /* 0x000fc40003fa6270 */
[----:B------:R-:W-:Y:S02]  /*142b0*/  ISETP.GE.AND P3, PT, R6, c[0x0][0x3c8], PT ;  /* 0x0000f20006007a0c */ /* 0x000fe40003f66270 */
[----:B--2---:R-:W-:Y:S02]  /*142c0*/  @!P6 LEA R14, P1, R5, R0, 0x2 ;  /* 0x00000000050ee211 */ /* 0x004fe400078210ff */
[C---:B------:R-:W-:Y:S02]  /*142d0*/  IADD3 R3, R194.reuse, 0xf0, RZ ;  /* 0x000000f0c2037810 */ /* 0x040fe40007ffe0ff */
[----:B---3--:R-:W-:Y:S02]  /*142e0*/  IADD3 R8, R194, 0xe8, RZ ;  /* 0x000000e8c2087810 */ /* 0x008fe40007ffe0ff */
[----:B------:R-:W-:Y:S02]  /*142f0*/  SHF.R.S32.HI R9, RZ, 0x1f, R5 ;  /* 0x0000001fff097819 */ /* 0x000fe40000011405 */
[----:B------:R-:W-:Y:S01]  /*14300*/  ISETP.GE.AND P2, PT, R8, c[0x0][0x3c8], PT ;  /* 0x0000f20008007a0c */ /* 0x000fe20003f46270 */
[----:B------:R1:W-:Y:S01]  /*14310*/  @!P5 ST.E.64 [R10.64], R166 ;  /* 0x000000a60a00d985 */ /* 0x0003e2000c101b06 */
[----:B------:R-:W-:-:S02]  /*14320*/  SHF.R.S32.HI R13, RZ, 0x1f, R7 ;  /* 0x0000001fff0d7819 */ /* 0x000fc40000011407 */
[----:B------:R-:W-:Y:S02]  /*14330*/  @!P4 LEA R12, P0, R7, R0, 0x2 ;  /* 0x00000000070cc211 */ /* 0x000fe400078010ff */
[-C--:B------:R-:W-:Y:S02]  /*14340*/  @!P6 LEA.HI.X R15, R5, R4.reuse, R9, 0x2, P1 ;  /* 0x00000004050fe211 */ /* 0x080fe400008f1409 */
[----:B------:R-:W-:Y:S02]  /*14350*/  ISETP.GE.AND P1, PT, R3, c[0x0][0x3c8], PT ;  /* 0x0000f20003007a0c */ /* 0x000fe40003f26270 */
[----:B------:R-:W-:Y:S02]  /*14360*/  @!P4 LEA.HI.X R13, R7, R4, R13, 0x2, P0 ;  /* 0x00000004070dc211 */ /* 0x000fe400000f140d */
[----:B------:R-:W-:Y:S02]  /*14370*/  SHF.R.S32.HI R5, RZ, 0x1f, R6 ;  /* 0x0000001fff057819 */ /* 0x000fe40000011406 */
[----:B------:R-:W-:-:S13]  /*14380*/  ISETP.GE.AND P5, PT, R2, c[0x0][0x3c8], PT ;  /* 0x0000f20002007a0c */ /* 0x000fda0003fa6270 */
[----:B------:R-:W-:Y:S01]  /*14390*/  @!P5 ST.E.64 [R16.64], R172 ;  /* 0x000000ac1000d985 */ /* 0x000fe2000c101b06 */
[----:B-1----:R-:W-:-:S03]  /*143a0*/  @!P3 LEA R10, P0, R6, R0, 0x2 ;  /* 0x00000000060ab211 */ /* 0x002fc600078010ff */
[----:B------:R-:W-:Y:S01]  /*143b0*/  @!P6 ST.E.64 [R14.64], R170 ;  /* 0x000000aa0e00e985 */ /* 0x000fe2000c101b06 */
[----:B------:R-:W-:-:S03]  /*143c0*/  @!P3 LEA.HI.X R11, R6, R4, R5, 0x2, P0 ;  /* 0x00000004060bb211 */ /* 0x000fc600000f1405 */
[----:B------:R-:W-:Y:S01]  /*143d0*/  @!P4 ST.E.64 [R12.64], R168 ;  /* 0x000000a80c00c985 */ /* 0x000fe2000c101b06 */
[----:B------:R-:W-:Y:S02]  /*143e0*/  SHF.R.S32.HI R5, RZ, 0x1f, R8 ;  /* 0x0000001fff057819 */ /* 0x000fe40000011408 */
[C---:B------:R-:W-:Y:S01]  /*143f0*/  @!P2 LEA R6, P0, R8.reuse, R0, 0x2 ;  /* 0x000000000806a211 */ /* 0x040fe200078010ff */
[----:B------:R-:W-:Y:S03]  /*14400*/  @!P3 ST.E.64 [R10.64], R122 ;  /* 0x0000007a0a00b985 */ /* 0x000fe6000c101b06 */
[----:B------:R-:W-:Y:S02]  /*14410*/  @!P2 LEA.HI.X R7, R8, R4, R5, 0x2, P0 ;  /* 0x000000040807a211 */ /* 0x000fe400000f1405 */
[----:B------:R-:W-:Y:S02]  /*14420*/  SHF.R.S32.HI R5, RZ, 0x1f, R3 ;  /* 0x0000001fff057819 */ /* 0x000fe40000011403 */
[C---:B------:R-:W-:Y:S01]  /*14430*/  @!P1 LEA R2, P0, R3.reuse, R0, 0x2 ;  /* 0x0000000003029211 */ /* 0x040fe200078010ff */
[----:B------:R-:W-:Y:S03]  /*14440*/  @!P2 ST.E.64 [R6.64], R118 ;  /* 0x000000760600a985 */ /* 0x000fe6000c101b06 */
[----:B------:R-:W-:-:S05]  /*14450*/  @!P1 LEA.HI.X R3, R3, R4, R5, 0x2, P0 ;  /* 0x0000000403039211 */ /* 0x000fca00000f1405 */
[----:B------:R1:W-:Y:S02]  /*14460*/  @!P1 ST.E.64 [R2.64], R106 ;  /* 0x0000006a02009985 */ /* 0x0003e4000c101b06 */
[----:B-1----:R-:W-:-:S04]  /*14470*/  IADD3 R2, R194, 0xf8, RZ ;  /* 0x000000f8c2027810 */ /* 0x002fc80007ffe0ff */
[----:B------:R-:W-:-:S13]  /*14480*/  ISETP.GE.AND P0, PT, R2, c[0x0][0x3c8], PT ;  /* 0x0000f20002007a0c */ /* 0x000fda0003f06270 */
[----:B------:R-:W-:Y:S05]  /*14490*/  @P0 BRA `(.L_x_249) ;  /* 0x00000d8000000947 */ /* 0x000fea0003800000 */
[----:B------:R-:W-:Y:S02]  /*144a0*/  LEA R6, P0, R2, R0, 0x2 ;  /* 0x0000000002067211 */ /* 0x000fe400078010ff */
[----:B------:R-:W-:-:S04]  /*144b0*/  SHF.R.S32.HI R0, RZ, 0x1f, R2 ;  /* 0x0000001fff007819 */ /* 0x000fc80000011402 */
[----:B------:R-:W-:-:S05]  /*144c0*/  LEA.HI.X R7, R2, R4, R0, 0x2, P0 ;  /* 0x0000000402077211 */ /* 0x000fca00000f1400 */
[----:B------:R1:W-:Y:S01]  /*144d0*/  ST.E.64 [R6.64], R98 ;  /* 0x0000006206007985 */ /* 0x0003e2000c101b06 */
[----:B------:R-:W-:Y:S05]  /*144e0*/  BRA `(.L_x_249) ;  /* 0x00000d3000007947 */ /* 0x000fea0003800000 */
.L_x_234:
[----:B------:R-:W-:Y:S01]  /*144f0*/  ISETP.NE.U32.AND P0, PT, RZ, c[0x0][0x508], PT ;  /* 0x00014200ff007a0c */ /* 0x000fe20003f05070 */
[----:B-1----:R-:W-:Y:S01]  /*14500*/  IMAD.MOV.U32 R4, RZ, RZ, 0x4 ;  /* 0x00000004ff047424 */ /* 0x002fe200078e00ff */
[----:B------:R-:W-:Y:S01]  /*14510*/  ISETP.NE.U32.AND P2, PT, RZ, c[0x0][0x500], PT ;  /* 0x00014000ff007a0c */ /* 0x000fe20003f45070 */
[----:B------:R-:W-:Y:S01]  /*14520*/  IMAD.MOV.U32 R6, RZ, RZ, RZ ;  /* 0x000000ffff067224 */ /* 0x000fe200078e00ff */
[----:B------:R-:W-:Y:S01]  /*14530*/  ISETP.NE.AND.EX P1, PT, RZ, c[0x0][0x50c], PT, P0 ;  /* 0x00014300ff007a0c */ /* 0x000fe20003f25300 */
[----:B------:R-:W-:Y:S01]  /*14540*/  IMAD.MOV.U32 R19, RZ, RZ, c[0x0][0x388] ;  /* 0x0000e200ff137624 */ /* 0x000fe200078e00ff */
[----:B------:R-:W-:Y:S01]  /*14550*/  ISETP.NE.AND.EX P2, PT, RZ, c[0x0][0x504], PT, P2 ;  /* 0x00014100ff007a0c */ /* 0x000fe20003f45320 */
[----:B------:R-:W-:-:S10]  /*14560*/  IMAD.WIDE R4, R209, R4, c[0x0][0x500] ;  /* 0x00014000d1047625 */ /* 0x000fd400078e0204 */
[C---:B------:R-:W-:Y:S02]  /*14570*/  @P1 LEA R2, P0, R209.reuse, c[0x0][0x508], 0x2 ;  /* 0x00014200d1021a11 */ /* 0x040fe400078010ff */
[----:B------:R1:W5:Y:S02]  /*14580*/  @P2 LDG.E R6, [R4.64] ;  /* 0x0000000604062981 */ /* 0x000364000c1e1900 */
[----:B------:R-:W-:-:S05]  /*14590*/  @P1 LEA.HI.X R3, R209, c[0x0][0x50c], R224, 0x2, P0 ;  /* 0x00014300d1031a11 */ /* 0x000fca00000f14e0 */
[----:B------:R1:W5:Y:S01]  /*145a0*/  @P1 LDG.E R19, [R2.64] ;  /* 0x0000000602131981 */ /* 0x000362000c1e1900 */
[----:B------:R-:W-:-:S04]  /*145b0*/  ISETP.NE.AND P0, PT, R225, RZ, PT ;  /* 0x000000ffe100720c */ /* 0x000fc80003f05270 */
[----:B------:R-:W-:Y:S01]  /*145c0*/  SEL R18, R225, c[0x0][0x3d4], P0 ;  /* 0x0000f500e1127a07 */ /* 0x000fe20000000000 */
[----:B------:R-:W-:Y:S05]  /*145d0*/  @P1 BRA `(.L_x_255) ;  /* 0x0000004000001947 */ /* 0x000fea0003800000 */
[----:B------:R-:W-:Y:S05]  /*145e0*/  @!P2 BRA `(.L_x_255) ;  /* 0x000000300000a947 */ /* 0x000fea0003800000 */
[----:B------:R2:W3:Y:S04]  /*145f0*/  LDG.E R0, [R4.64] ;  /* 0x0000000604007981 */ /* 0x0004e8000c1e1900 */
[----:B-12---:R-:W3:Y:S02]  /*14600*/  LDG.E R4, [R4.64+0x4] ;  /* 0x0000040604047981 */ /* 0x006ee4000c1e1900 */
[----:B---3-5:R-:W-:Y:S02]  /*14610*/  IADD3 R19, -R0, R4, RZ ;  /* 0x0000000400137210 */ /* 0x028fe40007ffe1ff */
.L_x_255:
[----:B-1----:R-:W1:Y:S01]  /*14620*/  S2R R2, SR_TID.X ;  /* 0x0000000000027919 */ /* 0x002e620000002100 */
[----:B------:R-:W-:Y:S01]  /*14630*/  BSSY B0, `(.L_x_256) ;  /* 0x0000035000007945 */ /* 0x000fe20003800000 */
[----:B------:R-:W-:Y:S02]  /*14640*/  SEL R12, R209, RZ, !P2 ;  /* 0x000000ffd10c7207 */ /* 0x000fe40005000000 */
[----:B------:R-:W-:-:S02]  /*14650*/  SEL R20, R224, RZ, !P2 ;  /* 0x000000ffe0147207 */ /* 0x000fc40005000000 */
[----:B-----5:R-:W-:Y:S02]  /*14660*/  SHF.R.S32.HI R17, RZ, 0x1f, R6 ;  /* 0x0000001fff117819 */ /* 0x020fe40000011406 */
[----:B-1----:R-:W-:-:S13]  /*14670*/  ISETP.GT.AND P0, PT, R2, 0x7f, PT ;  /* 0x0000007f0200780c */ /* 0x002fda0003f04270 */
[----:B------:R-:W-:Y:S05]  /*14680*/  @P0 BRA `(.L_x_257) ;  /* 0x000002f000000947 */ /* 0x000fea0003800000 */
[----:B------:R-:W-:Y:S01]  /*14690*/  IMAD R0, R19, c[0x0][0x4e8], RZ ;  /* 0x00013a0013007a24 */ /* 0x000fe200078e02ff */
[----:B------:R-:W-:-:S04]  /*146a0*/  LEA R13, R213, R2, 0x7 ;  /* 0x00000002d50d7211 */ /* 0x000fc800078e38ff */
[----:B------:R-:W-:-:S13]  /*146b0*/  ISETP.GE.AND P0, PT, R13, R0, PT ;  /* 0x000000000d00720c */ /* 0x000fda0003f06270 */
[----:B------:R-:W-:Y:S05]  /*146c0*/  @P0 BRA `(.L_x_257) ;  /* 0x000002b000000947 */ /* 0x000fea0003800000 */
[----:B------:R-:W-:Y:S01]  /*146d0*/  IMAD.MOV.U32 R0, RZ, RZ, 0x368 ;  /* 0x00000368ff007424 */ /* 0x000fe200078e00ff */
[----:B------:R-:W-:-:S04]  /*146e0*/  ISETP.GT.AND P2, PT, R18, 0x1, PT ;  /* 0x000000011200780c */ /* 0x000fc80003f44270 */
[----:B------:R-:W-:-:S04]  /*146f0*/  SEL R0, R0, 0x328, P2 ;  /* 0x0000032800007807 */ /* 0x000fc80001000000 */
[----:B------:R1:W2:Y:S08]  /*14700*/  LDC.64 R8, c[0x0][R0+0x170] ;  /* 0x00005c0000087b82 */ /* 0x0002b00000000a00 */
[----:B------:R1:W3:Y:S08]  /*14710*/  LDC.64 R4, c[0x0][R0+0x168] ;  /* 0x00005a0000047b82 */ /* 0x0002f00000000a00 */
[----:B------:R1:W4:Y:S08]  /*14720*/  LDC.64 R14, c[0x0][R0+0x178] ;  /* 0x00005e00000e7b82 */ /* 0x0003300000000a00 */
[----:B------:R1:W5:Y:S02]  /*14730*/  LDC.64 R10, c[0x0][R0+0x160] ;  /* 0x00005800000a7b82 */ /* 0x0003640000000a00 */
[----:B-1----:R-:W-:-:S02]  /*14740*/  IMAD.MOV.U32 R0, RZ, RZ, c[0x0][0x4e8] ;  /* 0x00013a00ff007624 */ /* 0x002fc400078e00ff */
[-C--:B--2---:R-:W-:Y:S02]  /*14750*/  IMAD R7, R9, R12.reuse, RZ ;  /* 0x0000000c09077224 */ /* 0x084fe400078e02ff */
[----:B------:R-:W-:Y:S01]  /*14760*/  IMAD.WIDE.U32 R2, R8, R12, RZ ;  /* 0x0000000c08027225 */ /* 0x000fe200078e00ff */
[----:B------:R-:W-:Y:S02]  /*14770*/  ISETP.NE.AND P0, PT, R0, 0x1, PT ;  /* 0x000000010000780c */ /* 0x000fe40003f05270 */
[----:B------:R-:W-:Y:S01]  /*14780*/  MOV R0, R13 ;  /* 0x0000000d00007202 */ /* 0x000fe20000000f00 */
[----:B------:R-:W-:Y:S01]  /*14790*/  IMAD R8, R8, R20, R7 ;  /* 0x0000001408087224 */ /* 0x000fe200078e0207 */
[----:B------:R-:W-:Y:S01]  /*147a0*/  SEL R7, R235, RZ, P2 ;  /* 0x000000ffeb077207 */ /* 0x000fe20001000000 */
[-C--:B---3--:R-:W-:Y:S02]  /*147b0*/  IMAD R9, R5, R220.reuse, RZ ;  /* 0x000000dc05097224 */ /* 0x088fe400078e02ff */
[----:B------:R-:W-:Y:S01]  /*147c0*/  IMAD.WIDE.U32 R4, R4, R220, RZ ;  /* 0x000000dc04047225 */ /* 0x000fe200078e00ff */
[----:B------:R-:W-:-:S03]  /*147d0*/  IADD3 R3, R3, R8, RZ ;  /* 0x0000000803037210 */ /* 0x000fc60007ffe0ff */
[----:B------:R-:W-:Y:S02]  /*147e0*/  IMAD.IADD R9, R5, 0x1, R9 ;  /* 0x0000000105097824 */ /* 0x000fe400078e0209 */
[----:B------:R-:W-:-:S04]  /*147f0*/  @P0 IMAD.HI.U32 R16, R13, c[0x0][0x4ec], RZ ;  /* 0x00013b000d100a27 */ /* 0x000fc800078e00ff */
[-C--:B----4-:R-:W-:Y:S01]  /*14800*/  IMAD R8, R15, R7.reuse, RZ ;  /* 0x000000070f087224 */ /* 0x090fe200078e02ff */
[----:B------:R-:W-:Y:S02]  /*14810*/  @P0 SHF.R.U32.HI R0, RZ, c[0x0][0x4f0], R16 ;  /* 0x00013c00ff000a19 */ /* 0x000fe40000011610 */
[----:B------:R-:W-:Y:S01]  /*14820*/  IADD3 R16, P1, P0, R2, R4, R6 ;  /* 0x0000000402107210 */ /* 0x000fe2000783e006 */
[----:B------:R-:W-:-:S03]  /*14830*/  IMAD.WIDE.U32 R4, R14, R7, RZ ;  /* 0x000000070e047225 */ /* 0x000fc600078e00ff */
[----:B------:R-:W-:Y:S01]  /*14840*/  IADD3.X R9, R3, R9, R17, P1, P0 ;  /* 0x0000000903097210 */ /* 0x000fe20000fe0411 */
[----:B------:R-:W-:Y:S01]  /*14850*/  IMAD.MOV R2, RZ, RZ, -R0 ;  /* 0x000000ffff027224 */ /* 0x000fe200078e0a00 */
[----:B------:R-:W-:Y:S01]  /*14860*/  IADD3 R5, R5, R8, RZ ;  /* 0x0000000805057210 */ /* 0x000fe20007ffe0ff */
[----:B------:R-:W-:Y:S01]  /*14870*/  IMAD.MOV.U32 R8, RZ, RZ, c[0x0][0x4a8] ;  /* 0x00012a00ff087624 */ /* 0x000fe200078e00ff */
[----:B------:R-:W-:Y:S01]  /*14880*/  IADD3 R4, P1, P0, R0, R16, R4 ;  /* 0x0000001000047210 */ /* 0x000fe2000783e004 */
[----:B------:R-:W-:Y:S01]  /*14890*/  IMAD R2, R2, c[0x0][0x4e8], R13 ;  /* 0x00013a0002027a24 */ /* 0x000fe200078e020d */
[----:B------:R-:W-:-:S03]  /*148a0*/  SHF.R.S32.HI R3, RZ, 0x1f, R0 ;  /* 0x0000001fff037819 */ /* 0x000fc60000011400 */
[----:B-----5:R-:W-:Y:S01]  /*148b0*/  IMAD R0, R11, R2, RZ ;  /* 0x000000020b007224 */ /* 0x020fe200078e02ff */
        /* <DEDUP_REMOVED lines=12> */
.L_x_257:
[----:B------:R-:W-:Y:S05]  /*14980*/  BSYNC B0 ;  /* 0x0000000000007941 */ /* 0x000fea0003800000 */
.L_x_256:
[----:B------:R-:W-:-:S13]  /*14990*/  ISETP.GT.AND P0, PT, R18, 0x1, PT ;  /* 0x000000011200780c */ /* 0x000fda0003f04270 */
[----:B------:R-:W-:Y:S05]  /*149a0*/  @P0 BRA `(.L_x_249) ;  /* 0x0000087000000947 */ /* 0x000fea0003800000 */
[----:B------:R-:W-:Y:S01]  /*149b0*/  MOV R2, c[0x0][0x4e8] ;  /* 0x00013a0000027a02 */ /* 0x000fe20000000f00 */
[----:B-1----:R-:W-:Y:S01]  /*149c0*/  IMAD R0, R17, c[0x0][0x3a0], RZ ;  /* 0x0000e80011007a24 */ /* 0x002fe200078e02ff */
[-C--:B------:R-:W-:Y:S01]  /*149d0*/  LEA R4, R219, R193.reuse, 0x5 ;  /* 0x000000c1db047211 */ /* 0x080fe200078e28ff */
[----:B------:R-:W-:Y:S01]  /*149e0*/  IMAD R5, R20, c[0x0][0x3f0], RZ ;  /* 0x0000fc0014057a24 */ /* 0x000fe200078e02ff */
[----:B------:R-:W-:Y:S01]  /*149f0*/  ISETP.NE.AND P0, PT, R2, 0x1, PT ;  /* 0x000000010200780c */ /* 0x000fe20003f05270 */
[C---:B------:R-:W-:Y:S01]  /*14a00*/  IMAD.WIDE.U32 R2, R6.reuse, c[0x0][0x3a0], RZ ;  /* 0x0000e80006027a25 */ /* 0x040fe200078e00ff */
[C---:B------:R-:W-:Y:S02]  /*14a10*/  LEA R4, R213.reuse, R4, 0x7 ;  /* 0x00000004d5047211 */ /* 0x040fe400078e38ff */
[----:B------:R-:W-:Y:S01]  /*14a20*/  LEA R15, R213, R193, 0x7 ;  /* 0x000000c1d50f7211 */ /* 0x000fe200078e38ff */
[----:B------:R-:W-:Y:S01]  /*14a30*/  IMAD R6, R6, c[0x0][0x3a4], R0 ;  /* 0x0000e90006067a24 */ /* 0x000fe200078e0200 */
[----:B------:R-:W-:Y:S01]  /*14a40*/  MOV R0, R4 ;  /* 0x0000000400007202 */ /* 0x000fe20000000f00 */
[----:B------:R-:W-:-:S03]  /*14a50*/  IMAD R7, R12, c[0x0][0x3f4], R5 ;  /* 0x0000fd000c077a24 */ /* 0x000fc600078e0205 */
[----:B------:R-:W-:-:S03]  /*14a60*/  IADD3 R3, R3, R6, RZ ;  /* 0x0000000603037210 */ /* 0x000fc60007ffe0ff */
[----:B------:R-:W-:-:S04]  /*14a70*/  @P0 IMAD.HI.U32 R6, R4, c[0x0][0x4ec], RZ ;  /* 0x00013b0004060a27 */ /* 0x000fc800078e00ff */
[----:B------:R-:W-:Y:S01]  /*14a80*/  IMAD.WIDE.U32 R2, R220, c[0x0][0x3e8], R2 ;  /* 0x0000fa00dc027a25 */ /* 0x000fe200078e0002 */
[----:B------:R-:W-:-:S03]  /*14a90*/  @P0 SHF.R.U32.HI R0, RZ, c[0x0][0x4f0], R6 ;  /* 0x00013c00ff000a19 */ /* 0x000fc60000011606 */
[----:B------:R-:W-:Y:S01]  /*14aa0*/  IMAD R3, R220, c[0x0][0x3ec], R3 ;  /* 0x0000fb00dc037a24 */ /* 0x000fe200078e0203 */
[----:B------:R-:W-:Y:S02]  /*14ab0*/  SHF.R.S32.HI R6, RZ, 0x1f, R0 ;  /* 0x0000001fff067819 */ /* 0x000fe40000011400 */
[----:B------:R-:W-:Y:S01]  /*14ac0*/  IADD3 R5, -R0, RZ, RZ ;  /* 0x000000ff00057210 */ /* 0x000fe20007ffe1ff */
[----:B------:R-:W-:-:S04]  /*14ad0*/  IMAD.WIDE.U32 R2, R12, c[0x0][0x3f0], R2 ;  /* 0x0000fc000c027a25 */ /* 0x000fc800078e0002 */
[----:B------:R-:W-:Y:S01]  /*14ae0*/  IMAD R6, R6, c[0x0][0x3e0], RZ ;  /* 0x0000f80006067a24 */ /* 0x000fe200078e02ff */
[----:B------:R-:W-:Y:S01]  /*14af0*/  IADD3 R3, R3, R7, RZ ;  /* 0x0000000703037210 */ /* 0x000fe20007ffe0ff */
        /* <DEDUP_REMOVED lines=13> */
.L_x_309:
[----:B------:R-:W-:Y:S05]  /*14bd0*/  BRA.DIV ~URZ, `(.L_x_259) ;  /* 0x00001f327f007947 */ /* 0x000fea000b800000 */
[----:B------:R3:W4:Y:S02]  /*14be0*/  SHFL.IDX PT, R0, R16, RZ, 0x181f ;  /* 0x00181fff10007589 */ /* 0x00072400000e0000 */
.L_x_310:
[----:B------:R-:W-:Y:S01]  /*14bf0*/  IMAD R14, R19, c[0x0][0x4e8], RZ ;  /* 0x00013a00130e7a24 */ /* 0x000fe200078e02ff */
[----:B------:R-:W-:Y:S01]  /*14c00*/  SHF.R.S32.HI R4, RZ, 0x1f, R134 ;  /* 0x0000001fff047819 */ /* 0x000fe20000011486 */
[----:B------:R-:W-:Y:S01]  /*14c10*/  BSSY B0, `(.L_x_260) ;  /* 0x0000019000007945 */ /* 0x000fe20003800000 */
[----:B------:R-:W-:Y:S02]  /*14c20*/  SHF.R.S32.HI R17, RZ, 0x1f, R132 ;  /* 0x0000001fff117819 */ /* 0x000fe40000011484 */
[----:B------:R-:W-:Y:S02]  /*14c30*/  ISETP.GE.AND P0, PT, R15, R14, PT ;  /* 0x0000000e0f00720c */ /* 0x000fe40003f06270 */
[----:B------:R-:W-:Y:S02]  /*14c40*/  LEA.HI R4, R4, R134, RZ, 0x3 ;  /* 0x0000008604047211 */ /* 0x000fe400078f18ff */
[----:B------:R-:W-:-:S02]  /*14c50*/  SHF.R.S32.HI R19, RZ, 0x1f, R192 ;  /* 0x0000001fff137819 */ /* 0x000fc400000114c0 */
[----:B------:R-:W-:Y:S02]  /*14c60*/  LOP3.LUT R4, R4, 0xfffffff8, RZ, 0xc0, !PT ;  /* 0xfffffff804047812 */ /* 0x000fe400078ec0ff */
[----:B------:R-:W-:Y:S02]  /*14c70*/  SHF.R.S32.HI R18, RZ, 0x1f, R191 ;  /* 0x0000001fff127819 */ /* 0x000fe400000114bf */
[----:B------:R-:W-:-:S03]  /*14c80*/  SHF.R.S32.HI R20, RZ, 0x1f, R4 ;  /* 0x0000001fff147819 */ /* 0x000fc60000011404 */
        /* <DEDUP_REMOVED lines=8> */
[----:B--2---:R-:W-:Y:S02]  /*14d10*/  @!P3 LEA.HI.X R11, R132, R12, R17, 0x1, P4 ;  /* 0x0000000c840bb211 */ /* 0x004fe400020f0c11 */
[----:B------:R-:W-:Y:S02]  /*14d20*/  @!P0 LEA R2, P4, R192, R0, 0x1 ;  /* 0x00000000c0028211 */ /* 0x000fe400078808ff */
[-C--:B------:R-:W-:Y:S01]  /*14d30*/  @!P2 LEA.HI.X R9, R4, R12.reuse, R20, 0x1, P6 ;  /* 0x0000000c0409a211 */ /* 0x080fe200030f0c14 */
[----:B------:R2:W-:Y:S01]  /*14d40*/  @!P3 ST.E.128 [R10.64], RZ ;  /* 0x000000ff0a00b985 */ /* 0x0005e2000c101d06 */
[----:B------:R-:W-:-:S02]  /*14d50*/  @!P1 LEA.HI.X R7, R191, R12, R18, 0x1, P5 ;  /* 0x0000000cbf079211 */ /* 0x000fc400028f0c12 */
[----:B------:R-:W-:Y:S01]  /*14d60*/  @!P0 LEA.HI.X R3, R192, R12, R19, 0x1, P4 ;  /* 0x0000000cc0038211 */ /* 0x000fe200020f0c13 */
[----:B------:R2:W-:Y:S04]  /*14d70*/  @!P2 ST.E.128 [R8.64], RZ ;  /* 0x000000ff0800a985 */ /* 0x0005e8000c101d06 */
[----:B------:R2:W-:Y:S04]  /*14d80*/  @!P1 ST.E.128 [R6.64], RZ ;  /* 0x000000ff06009985 */ /* 0x0005e8000c101d06 */
[----:B------:R2:W-:Y:S02]  /*14d90*/  @!P0 ST.E.128 [R2.64], RZ ;  /* 0x000000ff02008985 */ /* 0x0005e4000c101d06 */
.L_x_261:
[----:B------:R-:W-:Y:S05]  /*14da0*/  BSYNC B0 ;  /* 0x0000000000007941 */ /* 0x000fea0003800000 */
.L_x_260:
[----:B------:R-:W-:Y:S05]  /*14db0*/  BRA.DIV ~URZ, `(.L_x_262) ;  /* 0x00001db27f007947 */ /* 0x000fea000b800000 */
[----:B--2---:R2:W1:Y:S04]  /*14dc0*/  SHFL.IDX PT, R12, R13, 0x1, 0x181f ;  /* 0x00381f000d0c7f89 */ /* 0x00446800000e0000 */
[----:B----4-:R2:W4:Y:S02]  /*14dd0*/  SHFL.IDX PT, R0, R16, 0x1, 0x181f ;  /* 0x00381f0010007f89 */ /* 0x01052400000e0000 */
.L_x_311:
        /* <DEDUP_REMOVED lines=11> */
[----:B-1----:R-:W-:Y:S02]  /*14e90*/  @!P3 LEA.HI.X R11, R132, R12, R17, 0x1, P4 ;  /* 0x0000000c840bb211 */ /* 0x002fe400020f0c11 */
        /* <DEDUP_REMOVED lines=8> */
.L_x_264:
[----:B------:R-:W-:Y:S05]  /*14f20*/  BSYNC B0 ;  /* 0x0000000000007941 */ /* 0x000fea0003800000 */
.L_x_263:
[----:B------:R-:W-:Y:S05]  /*14f30*/  BRA.DIV ~URZ, `(.L_x_265) ;  /* 0x00001cf27f007947 */ /* 0x000fea000b800000 */
[----:B-1----:R1:W2:Y:S02]  /*14f40*/  SHFL.IDX PT, R12, R13, 0x2, 0x181f ;  /* 0x00581f000d0c7f89 */ /* 0x0022a400000e0000 */
.L_x_312:
[----:B------:R-:W-:Y:S05]  /*14f50*/  BRA.DIV ~URZ, `(.L_x_266) ;  /* 0x00001d427f007947 */ /* 0x000fea000b800000 */
[----:B----4-:R4:W1:Y:S02]  /*14f60*/  SHFL.IDX PT, R0, R16, 0x2, 0x181f ;  /* 0x00581f0010007f89 */ /* 0x01086400000e0000 */
.L_x_313:
        /* <DEDUP_REMOVED lines=8> */
[-C--:B-1----:R-:W-:Y:S02]  /*14ff0*/  @!P3 LEA R10, P4, R132, R0.reuse, 0x1 ;  /* 0x00000000840ab211 */ /* 0x082fe400078808ff */
        /* <DEDUP_REMOVED lines=11> */
.L_x_268:
[----:B------:R-:W-:Y:S05]  /*150b0*/  BSYNC B0 ;  /* 0x0000000000007941 */ /* 0x000fea0003800000 */
.L_x_267:
[----:B------:R-:W-:Y:S05]  /*150c0*/  BRA.DIV ~URZ, `(.L_x_269) ;  /* 0x00001c327f007947 */ /* 0x000fea000b800000 */
[----:B--2---:R2:W3:Y:S04]  /*150d0*/  SHFL.IDX PT, R12, R13, 0x3, 0x181f ;  /* 0x00781f000d0c7f89 */ /* 0x0044e800000e0000 */
[----:B-1----:R2:W1:Y:S02]  /*150e0*/  SHFL.IDX PT, R0, R16, 0x3, 0x181f ;  /* 0x00781f0010007f89 */ /* 0x00246400000e0000 */
.L_x_314:
[----:B------:R-:W-:-:S04]  /*150f0*/  IADD3 R2, R15, 0x60, RZ ;  /* 0x000000600f027810 */ /* 0x000fc80007ffe0ff */
        /* <DEDUP_REMOVED lines=9> */
[----:B---3--:R-:W-:Y:S02]  /*15190*/  @!P3 LEA.HI.X R11, R132, R12, R17, 0x1, P4 ;  /* 0x0000000c840bb211 */ /* 0x008fe400020f0c11 */
        /* <DEDUP_REMOVED lines=8> */
.L_x_249:
[----:B------:R-:W-:Y:S05]  /*15220*/  BSYNC B1 ;  /* 0x0000000000017941 */ /* 0x000fea0003800000 */
.L_x_233:
[----:B-1--4-:R-:W4:Y:S02]  /*15230*/  LDL R0, [R1] ;  /* 0x0000000001007983 */ /* 0x012f240000100800 */
[----:B----4-:R-:W-:-:S13]  /*15240*/  ISETP.NE.AND P0, PT, R0, RZ, PT ;  /* 0x000000ff0000720c */ /* 0x010fda0003f05270 */
[----:B------:R-:W-:Y:S01]  /*15250*/  @P0 WARPSYNC 0xffffffff ;  /* 0xffffffff00000948 */ /* 0x000fe20003800000 */
[----:B------:R-:W-:Y:S06]  /*15260*/  @P0 BAR.SYNC.DEFER_BLOCKING 0x5, 0x100 ;  /* 0x0144000000000b1d */ /* 0x000fec0000010000 */
[----:B------:R-:W1:Y:S04]  /*15270*/  @P0 LDS.128 R212, [0x20080] ;  /* 0x02008000ffd40984 */ /* 0x000e680000000c00 */
[----:B------:R-:W-:Y:S06]  /*15280*/  @P0 BAR.ARV 0x4, 0x100 ;  /* 0x0104000000000b1d */ /* 0x000fec0000002000 */
[----:B------:R-:W-:Y:S05]  /*15290*/  @P0 BRA `(.L_x_270) ;  /* 0x00000ae000000947 */ /* 0x000fea0003800000 */
[----:B------:R-:W4:Y:S01]  /*152a0*/  S2R R0, SR_TID.X ;  /* 0x0000000000007919 */ /* 0x000f220000002100 */
[----:B------:R-:W-:Y:S01]  /*152b0*/  IMAD.MOV.U32 R7, RZ, RZ, RZ ;  /* 0x000000ffff077224 */ /* 0x000fe200078e00ff */
[----:B--2-4-:R-:W-:-:S04]  /*152c0*/  LOP3.LUT R13, R0, 0x1f, RZ, 0xc0, !PT ;  /* 0x0000001f000d7812 */ /* 0x014fc800078ec0ff */
[----:B------:R-:W-:Y:S01]  /*152d0*/  ISETP.NE.AND P6, PT, R13, 0x1f, PT ;  /* 0x0000001f0d00780c */ /* 0x000fe20003fc5270 */
[----:B------:R-:W-:Y:S10]  /*152e0*/  BRA.DIV ~URZ, `(.L_x_271) ;  /* 0x00001ad27f007947 */ /* 0x000ff4000b800000 */
[----:B------:R2:W4:Y:S02]  /*152f0*/  SHFL.IDX PT, R9, R21, RZ, 0x1f ;  /* 0x00001fff15097589 */ /* 0x00052400000e0000 */
.L_x_315:
[----:B------:R-:W-:Y:S05]  /*15300*/  BRA.DIV ~URZ, `(.L_x_272) ;  /* 0x00001b227f007947 */ /* 0x000fea000b800000 */
[----:B------:R2:W4:Y:S02]  /*15310*/  SHFL.IDX PT, R8, R21, 0x1, 0x1f ;  /* 0x00201f0015087f89 */ /* 0x00052400000e0000 */
.L_x_316:
[----:B-1----:R-:W-:Y:S02]  /*15320*/  IMAD.IADD R0, R215, 0x1, R13 ;  /* 0x00000001d7007824 */ /* 0x002fe400078e020d */
[----:B------:R-:W-:-:S03]  /*15330*/  IMAD.MOV.U32 R6, RZ, RZ, RZ ;  /* 0x000000ffff067224 */ /* 0x000fc600078e00ff */
[----:B------:R-:W-:-:S13]  /*15340*/  ISETP.GE.OR P0, PT, R0, c[0x0][0x53c], !P6 ;  /* 0x00014f0000007a0c */ /* 0x000fda0007706670 */
[----:B------:R-:W-:Y:S01]  /*15350*/  @!P0 MOV R2, 0x4 ;  /* 0x0000000400028802 */ /* 0x000fe20000000f00 */
[----:B------:R-:W-:-:S04]  /*15360*/  @!P0 IMAD.MOV.U32 R4, RZ, RZ, 0x4 ;  /* 0x00000004ff048424 */ /* 0x000fc800078e00ff */
        /* <DEDUP_REMOVED lines=9> */
[----:B---3--:R-:W-:Y:S01]  /*15400*/  MOV R12, RZ ;  /* 0x000000ff000c7202 */ /* 0x008fe20000000f00 */
[----:B-----5:R-:W-:Y:S01]  /*15410*/  IMAD R0, R7, R6, RZ ;  /* 0x0000000607007224 */ /* 0x020fe200078e02ff */
[----:B------:R-:W-:Y:S07]  /*15420*/  BRA.DIV ~URZ, `(.L_x_273) ;  /* 0x00001a727f007947 */ /* 0x000fee000b800000 */
[----:B------:R1:W3:Y:S02]  /*15430*/  SHFL.UP PT, R4, R0, 0x1, RZ ;  /* 0x0420000000047989 */ /* 0x0002e400000e00ff */
.L_x_317:
        /* <DEDUP_REMOVED lines=16> */
.L_x_318:
[----:B---3--:R-:W-:Y:S01]  /*15540*/  IMAD R0, R0, c[0x0][0x538], RZ ;  /* 0x00014e0000007a24 */ /* 0x008fe200078e02ff */
[----:B------:R-:W-:Y:S04]  /*15550*/  BSSY B1, `(.L_x_275) ;  /* 0x000007d000017945 */ /* 0x000fe80003800000 */
[----:B----4-:R-:W-:-:S04]  /*15560*/  IADD3 R8, R0, R8, RZ ;  /* 0x0000000800087210 */ /* 0x010fc80007ffe0ff */
[----:B------:R-:W-:-:S13]  /*15570*/  ISETP.GT.AND P0, PT, R8, R9, PT ;  /* 0x000000090800720c */ /* 0x000fda0003f04270 */
[----:B------:R-:W-:Y:S05]  /*15580*/  @P0 BRA `(.L_x_276) ;  /* 0x0000024000000947 */ /* 0x000fea0003800000 */
.L_x_280:
[----:B------:R-:W-:-:S04]  /*15590*/  IADD3 R0, R215, 0x1f, RZ ;  /* 0x0000001fd7007810 */ /* 0x000fc80007ffe0ff */
[----:B------:R-:W-:-:S13]  /*155a0*/  ISETP.GE.AND P0, PT, R0, c[0x0][0x53c], PT ;  /* 0x00014f0000007a0c */ /* 0x000fda0003f06270 */
[----:B------:R-:W-:Y:S05]  /*155b0*/  @P0 BRA `(.L_x_277) ;  /* 0x0000072000000947 */ /* 0x000fea0003800000 */
[----:B------:R-:W-:Y:S01]  /*155c0*/  MOV R215, R0 ;  /* 0x0000000000d77202 */ /* 0x000fe20000000f00 */
[----:B------:R-:W-:-:S03]  /*155d0*/  CS2R R6, SRZ ;  /* 0x0000000000067805 */ /* 0x000fc6000001ff00 */
[----:B------:R-:W-:-:S04]  /*155e0*/  IADD3 R0, R215, R13, RZ ;  /* 0x0000000dd7007210 */ /* 0x000fc80007ffe0ff */
[----:B------:R-:W-:-:S13]  /*155f0*/  ISETP.GE.OR P0, PT, R0, c[0x0][0x53c], !P6 ;  /* 0x00014f0000007a0c */ /* 0x000fda0007706670 */
[----:B-1----:R-:W-:Y:S02]  /*15600*/  @!P0 MOV R4, 0x4 ;  /* 0x0000000400048802 */ /* 0x002fe40000000f00 */
[----:B------:R-:W-:-:S03]  /*15610*/  @!P0 MOV R2, 0x4 ;  /* 0x0000000400028802 */ /* 0x000fc60000000f00 */
[----:B------:R-:W-:-:S04]  /*15620*/  @!P0 IMAD.WIDE R4, R0, R4, c[0x0][0x580] ;  /* 0x0001600000048625 */ /* 0x000fc800078e0204 */
[----:B------:R-:W-:Y:S01]  /*15630*/  @!P0 IMAD.WIDE R2, R0, R2, c[0x0][0x578] ;  /* 0x00015e0000028625 */ /* 0x000fe200078e0202 */
[----:B------:R-:W3:Y:S04]  /*15640*/  @!P0 LDG.E R6, [R4.64] ;  /* 0x0000000604068981 */ /* 0x000ee8000c1e1900 */
[----:B------:R-:W3:Y:S02]  /*15650*/  @!P0 LDG.E R7, [R2.64] ;  /* 0x0000000602078981 */ /* 0x000ee4000c1e1900 */
[----:B---3--:R-:W-:Y:S01]  /*15660*/  IMAD R0, R7, R6, RZ ;  /* 0x0000000607007224 */ /* 0x008fe200078e02ff */
[----:B------:R-:W-:Y:S05]  /*15670*/  BRA.DIV ~URZ, `(.L_x_278) ;  /* 0x00001a027f007947 */ /* 0x000fea000b800000 */
[----:B------:R1:W3:Y:S02]  /*15680*/  SHFL.UP PT, R2, R0, 0x1, RZ ;  /* 0x0420000000027989 */ /* 0x0002e400000e00ff */
.L_x_319:
        /* <DEDUP_REMOVED lines=16> */
.L_x_320:
[----:B---3--:R-:W-:-:S05]  /*15790*/  IMAD R0, R0, c[0x0][0x538], RZ ;  /* 0x00014e0000007a24 */ /* 0x008fca00078e02ff */
[----:B------:R-:W-:-:S04]  /*157a0*/  IADD3 R8, R0, R8, RZ ;  /* 0x0000000800087210 */ /* 0x000fc80007ffe0ff */
[----:B------:R-:W-:-:S13]  /*157b0*/  ISETP.GT.AND P0, PT, R8, R9, PT ;  /* 0x000000090800720c */ /* 0x000fda0003f04270 */
[----:B-12---:R-:W-:Y:S05]  /*157c0*/  @!P0 BRA `(.L_x_280) ;  /* 0xfffffdc000008947 */ /* 0x006fea000383ffff */
.L_x_276:
[----:B------:R-:W-:-:S05]  /*157d0*/  IADD3 R10, -R0, R8, RZ ;  /* 0x00000008000a7210 */ /* 0x000fca0007ffe1ff */
[----:B------:R-:W-:-:S05]  /*157e0*/  IMAD R0, R4, c[0x0][0x538], R10 ;  /* 0x00014e0004007a24 */ /* 0x000fca00078e020a */
[----:B------:R-:W-:Y:S01]  /*157f0*/  ISETP.GT.AND P0, PT, R0, R9, PT ;  /* 0x000000090000720c */ /* 0x000fe20003f04270 */
[----:B------:R-:W-:-:S12]  /*15800*/  BRA.DIV ~URZ, `(.L_x_281) ;  /* 0x00001a627f007947 */ /* 0x000fd8000b800000 */
[----:B------:R-:W-:-:S04]  /*15810*/  VOTE.ANY R8, PT, !P0 ;  /* 0x0000000000087806 */ /* 0x000fc800040e0100 */
.L_x_321:
[----:B------:R3:W4:Y:S01]  /*15820*/  POPC R11, R8 ;  /* 0x00000008000b7309 */ /* 0x0007220000000000 */
[----:B------:R-:W-:Y:S05]  /*15830*/  BRA.DIV ~URZ, `(.L_x_282) ;  /* 0x00001a827f007947 */ /* 0x000fea000b800000 */
[----:B----4-:R4:W1:Y:S04]  /*15840*/  SHFL.IDX PT, R6, R6, R11, 0x1f ;  /* 0x00001f0b06067589 */ /* 0x01086800000e0000 */
[----:B------:R4:W2:Y:S02]  /*15850*/  SHFL.IDX PT, R7, R7, R11, 0x1f ;  /* 0x00001f0b07077589 */ /* 0x0008a400000e0000 */
.L_x_322:
[----:B------:R-:W-:Y:S01]  /*15860*/  ISETP.NE.AND P0, PT, R8, RZ, PT ;  /* 0x000000ff0800720c */ /* 0x000fe20003f05270 */
[----:B------:R-:W-:-:S12]  /*15870*/  BSSY B0, `(.L_x_283) ;  /* 0x0000005000007945 */ /* 0x000fd80003800000 */
[----:B------:R-:W-:Y:S05]  /*15880*/  @!P0 BRA `(.L_x_284) ;  /* 0x0000003000008947 */ /* 0x000fea0003800000 */
[----:B------:R-:W-:Y:S01]  /*15890*/  IADD3 R3, R11, -0x1, RZ ;  /* 0xffffffff0b037810 */ /* 0x000fe20007ffe0ff */
[----:B------:R-:W-:Y:S05]  /*158a0*/  BRA.DIV ~URZ, `(.L_x_285) ;  /* 0x00001ae27f007947 */ /* 0x000fea000b800000 */
[----:B------:R3:W4:Y:S02]  /*158b0*/  SHFL.IDX PT, R12, R4, R3, 0x1f ;  /* 0x00001f03040c7589 */ /* 0x00072400000e0000 */
.L_x_284:
[----:B------:R-:W-:Y:S05]  /*158c0*/  BSYNC B0 ;  /* 0x0000000000007941 */ /* 0x000fea0003800000 */
.L_x_283:
[----:B-1-3--:R-:W-:Y:S01]  /*158d0*/  IABS R4, R6 ;  /* 0x0000000600047213 */ /* 0x00afe20000000000 */
[----:B----4-:R-:W-:Y:S02]  /*158e0*/  IMAD R212, R12, c[0x0][0x538], R10 ;  /* 0x00014e000cd47a24 */ /* 0x010fe400078e020a */
[----:B------:R-:W-:Y:S01]  /*158f0*/  IMAD.IADD R215, R11, 0x1, R215 ;  /* 0x000000010bd77824 */ /* 0x000fe200078e02d7 */
[----:B------:R-:W1:Y:S01]  /*15900*/  I2F.RP R2, R4 ;  /* 0x0000000400027306 */ /* 0x000e620000209400 */
[----:B------:R-:W-:-:S07]  /*15910*/  IMAD.IADD R8, R9, 0x1, -R212 ;  /* 0x0000000109087824 */ /* 0x000fce00078e0ad4 */
[----:B-1----:R-:W1:Y:S02]  /*15920*/  MUFU.RCP R2, R2 ;  /* 0x0000000200027308 */ /* 0x002e640000001000 */
[----:B-1----:R-:W-:-:S06]  /*15930*/  IADD3 R2, R2, 0xffffffe, RZ ;  /* 0x0ffffffe02027810 */ /* 0x002fcc0007ffe0ff */
[----:B------:R1:W3:Y:S02]  /*15940*/  F2I.FTZ.U32.TRUNC.NTZ R3, R2 ;  /* 0x0000000200037305 */ /* 0x0002e4000021f000 */
[----:B-12---:R-:W-:Y:S01]  /*15950*/  IABS R2, R7 ;  /* 0x0000000700027213 */ /* 0x006fe20000000000 */
[----:B---3--:R-:W-:-:S03]  /*15960*/  IMAD.MOV R0, RZ, RZ, -R3 ;  /* 0x000000ffff007224 */ /* 0x008fc600078e0a03 */
[----:B------:R-:W-:Y:S01]  /*15970*/  MOV R5, R2 ;  /* 0x0000000200057202 */ /* 0x000fe20000000f00 */
[----:B------:R-:W-:Y:S01]  /*15980*/  IMAD.MOV.U32 R10, RZ, RZ, R0 ;  /* 0x000000ffff0a7224 */ /* 0x000fe200078e0000 */
[----:B------:R-:W-:Y:S01]  /*15990*/  IABS R0, R6 ;  /* 0x0000000600007213 */ /* 0x000fe20000000000 */
[----:B------:R-:W-:Y:S01]  /*159a0*/  IMAD.MOV.U32 R2, RZ, RZ, RZ ;  /* 0x000000ffff027224 */ /* 0x000fe200078e00ff */
[----:B------:R-:W1:Y:S01]  /*159b0*/  I2F.RP R12, R5 ;  /* 0x00000005000c7306 */ /* 0x000e620000209400 */
[----:B------:R-:W-:Y:S01]  /*159c0*/  IMAD R9, R10, R4, RZ ;  /* 0x000000040a097224 */ /* 0x000fe200078e02ff */
[----:B------:R-:W-:Y:S01]  /*159d0*/  IABS R10, R8 ;  /* 0x00000008000a7213 */ /* 0x000fe20000000000 */
[----:B------:R-:W-:Y:S02]  /*159e0*/  IMAD.MOV R0, RZ, RZ, -R0 ;  /* 0x000000ffff007224 */ /* 0x000fe400078e0a00 */
[----:B------:R-:W-:-:S03]  /*159f0*/  IMAD.HI.U32 R9, R3, R9, R2 ;  /* 0x0000000903097227 */ /* 0x000fc600078e0002 */
[----:B------:R-:W-:Y:S01]  /*15a00*/  MOV R3, R0 ;  /* 0x0000000000037202 */ /* 0x000fe20000000f00 */
[----:B------:R-:W-:-:S04]  /*15a10*/  IMAD.MOV.U32 R2, RZ, RZ, R10 ;  /* 0x000000ffff027224 */ /* 0x000fc800078e000a */
[----:B------:R-:W-:-:S04]  /*15a20*/  IMAD.HI.U32 R0, R9, R2, RZ ;  /* 0x0000000209007227 */ /* 0x000fc800078e00ff */
[----:B------:R-:W-:Y:S02]  /*15a30*/  IMAD R2, R0, R3, R2 ;  /* 0x0000000300027224 */ /* 0x000fe400078e0202 */
[----:B-1----:R-:W1:Y:S03]  /*15a40*/  MUFU.RCP R3, R12 ;  /* 0x0000000c00037308 */ /* 0x002e660000001000 */
        /* <DEDUP_REMOVED lines=9> */
[----:B------:R-:W-:Y:S01]  /*15ae0*/  @P2 IADD3 R0, R0, 0x1, RZ ;  /* 0x0000000100002810 */ /* 0x000fe20007ffe0ff */
[----:B-1----:R-:W-:-:S05]  /*15af0*/  IMAD.MOV R2, RZ, RZ, -R3 ;  /* 0x000000ffff027224 */ /* 0x002fca00078e0a03 */
[----:B------:R-:W-:Y:S01]  /*15b00*/  @!P1 IMAD.MOV R0, RZ, RZ, -R0 ;  /* 0x000000ffff009224 */ /* 0x000fe200078e0a00 */
[----:B------:R-:W-:Y:S02]  /*15b10*/  MOV R4, R2 ;  /* 0x0000000200047202 */ /* 0x000fe40000000f00 */
[----:B------:R-:W-:Y:S02]  /*15b20*/  IABS R2, R7 ;  /* 0x0000000700027213 */ /* 0x000fe40000000000 */
[----:B------:R-:W-:Y:S01]  /*15b30*/  @!P0 LOP3.LUT R0, RZ, R6, RZ, 0x33, !PT ;  /* 0x00000006ff008212 */ /* 0x000fe200078e33ff */
[----:B------:R-:W-:Y:S02]  /*15b40*/  IMAD R4, R4, R5, RZ ;  /* 0x0000000504047224 */ /* 0x000fe400078e02ff */
[----:B------:R-:W-:Y:S01]  /*15b50*/  IMAD.MOV R9, RZ, RZ, -R2 ;  /* 0x000000ffff097224 */ /* 0x000fe200078e0a02 */
[----:B------:R-:W-:Y:S01]  /*15b60*/  IABS R10, R0 ;  /* 0x00000000000a7213 */ /* 0x000fe20000000000 */
[----:B------:R-:W-:-:S02]  /*15b70*/  IMAD.MOV.U32 R2, RZ, RZ, RZ ;  /* 0x000000ffff027224 */ /* 0x000fc400078e00ff */
[----:B------:R-:W-:Y:S02]  /*15b80*/  IMAD R6, R0, R6, RZ ;  /* 0x0000000600067224 */ /* 0x000fe400078e02ff */
[----:B------:R-:W-:Y:S01]  /*15b90*/  IMAD.HI.U32 R2, R3, R4, R2 ;  /* 0x0000000403027227 */ /* 0x000fe200078e0002 */
[----:B------:R-:W-:Y:S02]  /*15ba0*/  MOV R4, R9 ;  /* 0x0000000900047202 */ /* 0x000fe40000000f00 */
[----:B------:R-:W-:Y:S01]  /*15bb0*/  IADD3 R213, R8, -R6, RZ ;  /* 0x8000000608d57210 */ /* 0x000fe20007ffe0ff */
[----:B------:R-:W-:-:S04]  /*15bc0*/  IMAD.MOV.U32 R3, RZ, RZ, R10 ;  /* 0x000000ffff037224 */ /* 0x000fc800078e000a */
        /* <DEDUP_REMOVED lines=11> */
[----:B------:R-:W-:-:S04]  /*15c80*/  @!P0 LOP3.LUT R2, RZ, R7, RZ, 0x33, !PT ;  /* 0x00000007ff028212 */ /* 0x000fc800078e33ff */
[----:B------:R-:W-:Y:S01]  /*15c90*/  IADD3 R3, -R2, RZ, RZ ;  /* 0x000000ff02037210 */ /* 0x000fe20007ffe1ff */
[----:B------:R-:W-:-:S04]  /*15ca0*/  IMAD R2, R7, 0x1000000, R2 ;  /* 0x0100000007027824 */ /* 0x000fc800078e0202 */
[----:B------:R-:W-:-:S04]  /*15cb0*/  IMAD R0, R7, R3, R0 ;  /* 0x0000000307007224 */ /* 0x000fc800078e0200 */
[----:B------:R-:W-:Y:S01]  /*15cc0*/  IMAD R214, R0, 0x10000, R2 ;  /* 0x0001000000d67824 */ /* 0x000fe200078e0202 */
[----:B------:R-:W-:Y:S05]  /*15cd0*/  BRA `(.L_x_286) ;  /* 0x0000004000007947 */ /* 0x000fea0003800000 */
.L_x_277:
[----:B------:R-:W-:Y:S01]  /*15ce0*/  IMAD.MOV.U32 R212, RZ, RZ, R9 ;  /* 0x000000ffffd47224 */ /* 0x000fe200078e0009 */
[----:B------:R-:W-:Y:S01]  /*15cf0*/  MOV R214, RZ ;  /* 0x000000ff00d67202 */ /* 0x000fe20000000f00 */
[----:B------:R-:W-:Y:S01]  /*15d00*/  IMAD.MOV.U32 R213, RZ, RZ, RZ ;  /* 0x000000ffffd57224 */ /* 0x000fe200078e00ff */
[----:B------:R-:W-:Y:S02]  /*15d10*/  MOV R215, c[0x0][0x53c] ;  /* 0x00014f0000d77a02 */ /* 0x000fe40000000f00 */
.L_x_286:
[----:B------:R-:W-:Y:S05]  /*15d20*/  BSYNC B1 ;  /* 0x0000000000017941 */ /* 0x000fea0003800000 */
.L_x_275:
[----:B------:R-:W-:Y:S01]  /*15d30*/  WARPSYNC 0xffffffff ;  /* 0xffffffff00007948 */ /* 0x000fe20003800000 */
[----:B------:R-:W-:Y:S01]  /*15d40*/  BAR.SYNC.DEFER_BLOCKING 0x4, 0x100 ;  /* 0x0104000000007b1d */ /* 0x000fe20000010000 */
[----:B------:R-:W-:-:S13]  /*15d50*/  ISETP.NE.AND P0, PT, R13, RZ, PT ;  /* 0x000000ff0d00720c */ /* 0x000fda0003f05270 */
[----:B------:R3:W-:Y:S04]  /*15d60*/  @!P0 STS.128 [0x20080], R212 ;  /* 0x020080d4ff008388 */ /* 0x0007e80000000c00 */
[----:B------:R-:W-:Y:S06]  /*15d70*/  BAR.ARV 0x5, 0x100 ;  /* 0x0144000000007b1d */ /* 0x000fec0000002000 */
.L_x_270:
[----:B-1----:R-:W-:-:S13]  /*15d80*/  ISETP.GE.AND P0, PT, R215, c[0x0][0x53c], PT ;  /* 0x00014f00d7007a0c */ /* 0x002fda0003f06270 */
[----:B--23--:R-:W-:Y:S01]  /*15d90*/  @P0 CALL.REL.NOINC `(.L_x_287) ;  /* 0x0000001000000944 */ /* 0x00cfe20003c00000 */
[----:B------:R-:W-:Y:S05]  /*15da0*/  BRA `(.L_x_288) ;  /* 0xfffeb75000007947 */ /* 0x000fea000383ffff */
.L_x_287:
[----:B------:R-:W-:Y:S05]  /*15db0*/  EXIT ;  /* 0x000000000000794d */ /* 0x000fea0003800000 */
.L_x_125:
[----:B------:R-:W-:Y:S01]  /*15dc0*/  IMAD.MOV.U32 R0, RZ, RZ, R5 ;  /* 0x000000ffff007224 */ /* 0x000fe200078e0005 */
[----:B------:R-:W-:Y:S02]  /*15dd0*/  MOV R2, 0x1 ;  /* 0x0000000100027802 */ /* 0x000fe40000000f00 */
[----:B------:R-:W-:Y:S02]  /*15de0*/  MOV R3, 0x15e00 ;  /* 0x00015e0000037802 */ /* 0x000fe40000000f00 */
[----:B--2---:R-:W-:Y:S05]  /*15df0*/  CALL.REL.NOINC `($__internal_6_$__cuda_sm70_shflsync_up_p) ;  /* 0x0000169000007944 */ /* 0x004fea0003c00000 */
[----:B------:R-:W-:Y:S01]  /*15e00*/  MOV R0, R4 ;  /* 0x0000000400007202 */ /* 0x000fe20000000f00 */
[----:B------:R-:W-:Y:S05]  /*15e10*/  BRA `(.L_x_289) ;  /* 0xfffea63000007947 */ /* 0x000fea000383ffff */
.L_x_126:
[----:B------:R-:W-:Y:S01]  /*15e20*/  IMAD.MOV.U32 R0, RZ, RZ, R5 ;  /* 0x000000ffff007224 */ /* 0x000fe200078e0005 */
[----:B------:R-:W-:Y:S02]  /*15e30*/  MOV R2, 0x2 ;  /* 0x0000000200027802 */ /* 0x000fe40000000f00 */
[----:B------:R-:W-:Y:S02]  /*15e40*/  MOV R3, 0x15e60 ;  /* 0x00015e6000037802 */ /* 0x000fe40000000f00 */
[----:B--2---:R-:W-:Y:S05]  /*15e50*/  CALL.REL.NOINC `($__internal_6_$__cuda_sm70_shflsync_up_p) ;  /* 0x0000163000007944 */ /* 0x004fea0003c00000 */
[----:B------:R-:W-:Y:S01]  /*15e60*/  SEL R0, R4, RZ, P4 ;  /* 0x000000ff04007207 */ /* 0x000fe20002000000 */
[----:B------:R-:W-:Y:S01]  /*15e70*/  IMAD.MOV.U32 R2, RZ, RZ, 0x4 ;  /* 0x00000004ff027424 */ /* 0x000fe200078e00ff */
[----:B------:R-:W-:-:S03]  /*15e80*/  MOV R3, 0x15eb0 ;  /* 0x00015eb000037802 */ /* 0x000fc60000000f00 */
[----:B------:R-:W-:Y:S02]  /*15e90*/  IMAD.IADD R0, R5, 0x1, R0 ;  /* 0x0000000105007824 */ /* 0x000fe400078e0200 */
[----:B------:R-:W-:Y:S05]  /*15ea0*/  CALL.REL.NOINC `($__internal_6_$__cuda_sm70_shflsync_up_p) ;  /* 0x000015e000007944 */ /* 0x000fea0003c00000 */
        /* <DEDUP_REMOVED lines=13> */
[----:B------:R-:W-:Y:S01]  /*15f80*/  IMAD.IADD R4, R0, 0x1, R4 ;  /* 0x0000000100047824 */ /* 0x000fe200078e0204 */
[----:B------:R-:W-:-:S03]  /*15f90*/  MOV R0, 0x1f ;  /* 0x0000001f00007802 */ /* 0x000fc60000000f00 */
[----:B------:R-:W-:Y:S02]  /*15fa0*/  IMAD.MOV.U32 R5, RZ, RZ, R4 ;  /* 0x000000ffff057224 */ /* 0x000fe400078e0004 */
[----:B------:R-:W-:Y:S05]  /*15fb0*/  CALL.REL.NOINC `($__internal_5_$__cuda_sm70_shflsync_idx_p) ;  /* 0x0000148000007944 */ /* 0x000fea0003c00000 */
[----:B------:R-:W-:Y:S05]  /*15fc0*/  BRA `(.L_x_290) ;  /* 0xfffea58000007947 */ /* 0x000fea000383ffff */
.L_x_128:
[----:B------:R-:W-:Y:S02]  /*15fd0*/  SEL R0, RZ, 0x1, P0 ;  /* 0x00000001ff007807 */ /* 0x000fe40000000000 */
[----:B------:R-:W-:Y:S02]  /*15fe0*/  MOV R2, 0x16000 ;  /* 0x0001600000027802 */ /* 0x000fe40000000f00 */
[----:B------:R-:W-:Y:S05]  /*15ff0*/  CALL.REL.NOINC `($__internal_7_$__cuda_sm70_votesync_ballot) ;  /* 0x0000150000007944 */ /* 0x000fea0003c00000 */
[----:B------:R-:W-:Y:S01]  /*16000*/  MOV R6, R0 ;  /* 0x0000000000067202 */ /* 0x000fe20000000f00 */
[----:B------:R-:W-:Y:S05]  /*16010*/  BRA `(.L_x_291) ;  /* 0xfffea5c000007947 */ /* 0x000fea000383ffff */
.L_x_129:
[----:B------:R-:W-:Y:S01]  /*16020*/  IMAD.MOV.U32 R5, RZ, RZ, R8 ;  /* 0x000000ffff057224 */ /* 0x000fe200078e0008 */
[----:B--2---:R-:W-:Y:S01]  /*16030*/  MOV R3, R215 ;  /* 0x000000d700037202 */ /* 0x004fe20000000f00 */
[----:B------:R-:W-:Y:S01]  /*16040*/  IMAD.MOV.U32 R0, RZ, RZ, 0x1f ;  /* 0x0000001fff007424 */ /* 0x000fe200078e00ff */
[----:B------:R-:W-:Y:S02]  /*16050*/  MOV R2, 0x16070 ;  /* 0x0001607000027802 */ /* 0x000fe40000000f00 */
[----:B-1----:R-:W-:Y:S05]  /*16060*/  CALL.REL.NOINC `($__internal_5_$__cuda_sm70_shflsync_idx_p) ;  /* 0x000013d000007944 */ /* 0x002fea0003c00000 */
[----:B------:R-:W-:Y:S01]  /*16070*/  IMAD.MOV.U32 R11, RZ, RZ, R0 ;  /* 0x000000ffff0b7224 */ /* 0x000fe200078e0000 */
[----:B------:R-:W-:Y:S01]  /*16080*/  MOV R5, R7 ;  /* 0x0000000700057202 */ /* 0x000fe20000000f00 */
[----:B------:R-:W-:Y:S01]  /*16090*/  IMAD.MOV.U32 R7, RZ, RZ, RZ ;  /* 0x000000ffff077224 */ /* 0x000fe200078e00ff */
[----:B------:R-:W-:Y:S01]  /*160a0*/  MOV R3, R215 ;  /* 0x000000d700037202 */ /* 0x000fe20000000f00 */
[----:B------:R-:W-:Y:S01]  /*160b0*/  IMAD.MOV.U32 R0, RZ, RZ, 0x1f ;  /* 0x0000001fff007424 */ /* 0x000fe200078e00ff */
[----:B------:R-:W-:-:S02]  /*160c0*/  MOV R2, 0x160e0 ;  /* 0x000160e000027802 */ /* 0x000fc40000000f00 */
[----:B------:R-:W-:Y:S05]  /*160d0*/  CALL.REL.NOINC `($__internal_5_$__cuda_sm70_shflsync_idx_p) ;  /* 0x0000136000007944 */ /* 0x000fea0003c00000 */
[----:B------:R-:W-:Y:S01]  /*160e0*/  MOV R10, R0 ;  /* 0x00000000000a7202 */ /* 0x000fe20000000f00 */
[----:B------:R-:W-:Y:S05]  /*160f0*/  BRA `(.L_x_292) ;  /* 0xfffea53000007947 */ /* 0x000fea000383ffff */
.L_x_132:
[----:B------:R-:W-:Y:S01]  /*16100*/  IMAD.MOV.U32 R5, RZ, RZ, R4 ;  /* 0x000000ffff057224 */ /* 0x000fe200078e0004 */
[----:B------:R-:W-:-:S02]  /*16110*/  MOV R0, 0x1f ;  /* 0x0000001f00007802 */ /* 0x000fc40000000f00 */
[----:B------:R-:W-:Y:S02]  /*16120*/  MOV R2, 0x16140 ;  /* 0x0001614000027802 */ /* 0x000fe40000000f00 */
[----:B-1----:R-:W-:Y:S05]  /*16130*/  CALL.REL.NOINC `($__internal_5_$__cuda_sm70_shflsync_idx_p) ;  /* 0x0000130000007944 */ /* 0x002fea0003c00000 */
[----:B------:R-:W-:Y:S01]  /*16140*/  MOV R7, R0 ;  /* 0x0000000000077202 */ /* 0x000fe20000000f00 */
[----:B------:R-:W-:Y:S05]  /*16150*/  BRA `(.L_x_131) ;  /* 0xfffea53000007947 */ /* 0x000fea000383ffff */
.L_x_162:
[----:B------:R-:W-:Y:S01]  /*16160*/  IMAD.MOV.U32 R5, RZ, RZ, R19 ;  /* 0x000000ffff057224 */ /* 0x000fe200078e0013 */
[----:B------:R-:W-:Y:S01]  /*16170*/  MOV R3, RZ ;  /* 0x000000ff00037202 */ /* 0x000fe20000000f00 */
[----:B------:R-:W-:Y:S01]  /*16180*/  IMAD.MOV.U32 R0, RZ, RZ, 0x181f ;  /* 0x0000181fff007424 */ /* 0x000fe200078e00ff */
[----:B------:R-:W-:Y:S02]  /*16190*/  MOV R2, 0x161b0 ;  /* 0x000161b000027802 */ /* 0x000fe40000000f00 */
[----:B-----5:R-:W-:Y:S05]  /*161a0*/  CALL.REL.NOINC `($__internal_5_$__cuda_sm70_shflsync_idx_p) ;  /* 0x0000129000007944 */ /* 0x020fea0003c00000 */
[----:B------:R-:W-:Y:S01]  /*161b0*/  MOV R4, R0 ;  /* 0x0000000000047202 */ /* 0x000fe20000000f00 */
[----:B------:R-:W-:Y:S05]  /*161c0*/  BRA `(.L_x_293) ;  /* 0xffff014000007947 */ /* 0x000fea000383ffff */
.L_x_163:
[----:B------:R-:W-:Y:S01]  /*161d0*/  IMAD.MOV.U32 R5, RZ, RZ, R21 ;  /* 0x000000ffff057224 */ /* 0x000fe200078e0015 */
[----:B------:R-:W-:Y:S01]  /*161e0*/  MOV R3, RZ ;  /* 0x000000ff00037202 */ /* 0x000fe20000000f00 */
[----:B------:R-:W-:Y:S01]  /*161f0*/  IMAD.MOV.U32 R0, RZ, RZ, 0x181f ;  /* 0x0000181fff007424 */ /* 0x000fe200078e00ff */
[----:B------:R-:W-:Y:S02]  /*16200*/  MOV R2, 0x16220 ;  /* 0x0001622000027802 */ /* 0x000fe40000000f00 */
[----:B-12--5:R-:W-:Y:S05]  /*16210*/  CALL.REL.NOINC `($__internal_5_$__cuda_sm70_shflsync_idx_p) ;  /* 0x0000122000007944 */ /* 0x026fea0003c00000 */
[----:B------:R-:W-:Y:S05]  /*16220*/  BRA `(.L_x_294) ;  /* 0xffff010000007947 */ /* 0x000fea000383ffff */
.L_x_166:
[----:B------:R-:W-:Y:S01]  /*16230*/  IMAD.MOV.U32 R5, RZ, RZ, R19 ;  /* 0x000000ffff057224 */ /* 0x000fe200078e0013 */
[----:B--2---:R-:W-:Y:S01]  /*16240*/  MOV R3, 0x1 ;  /* 0x0000000100037802 */ /* 0x004fe20000000f00 */
[----:B----4-:R-:W-:Y:S01]  /*16250*/  IMAD.MOV.U32 R0, RZ, RZ, 0x181f ;  /* 0x0000181fff007424 */ /* 0x010fe200078e00ff */
[----:B------:R-:W-:-:S02]  /*16260*/  MOV R2, 0x16280 ;  /* 0x0001628000027802 */ /* 0x000fc40000000f00 */
[----:B-1-3-5:R-:W-:Y:S05]  /*16270*/  CALL.REL.NOINC `($__internal_5_$__cuda_sm70_shflsync_idx_p) ;  /* 0x000011c000007944 */ /* 0x02afea0003c00000 */
[----:B------:R-:W-:Y:S01]  /*16280*/  IMAD.MOV.U32 R6, RZ, RZ, R0 ;  /* 0x000000ffff067224 */ /* 0x000fe200078e0000 */
[----:B------:R-:W-:Y:S01]  /*16290*/  MOV R3, 0x1 ;  /* 0x0000000100037802 */ /* 0x000fe20000000f00 */
[----:B------:R-:W-:Y:S01]  /*162a0*/  IMAD.MOV.U32 R5, RZ, RZ, R21 ;  /* 0x000000ffff057224 */ /* 0x000fe200078e0015 */
[----:B------:R-:W-:-:S02]  /*162b0*/  MOV R0, 0x181f ;  /* 0x0000181f00007802 */ /* 0x000fc40000000f00 */
[----:B------:R-:W-:Y:S02]  /*162c0*/  MOV R2, 0x162e0 ;  /* 0x000162e000027802 */ /* 0x000fe40000000f00 */
[----:B------:R-:W-:Y:S05]  /*162d0*/  CALL.REL.NOINC `($__internal_5_$__cuda_sm70_shflsync_idx_p) ;  /* 0x0000116000007944 */ /* 0x000fea0003c00000 */
[----:B------:R-:W-:Y:S05]  /*162e0*/  BRA `(.L_x_295) ;  /* 0xffff021000007947 */ /* 0x000fea000383ffff */
.L_x_169:
[----:B------:R-:W-:Y:S01]  /*162f0*/  IMAD.MOV.U32 R5, RZ, RZ, R19 ;  /* 0x000000ffff057224 */ /* 0x000fe200078e0013 */
[----:B-1----:R-:W-:Y:S01]  /*16300*/  MOV R3, 0x2 ;  /* 0x0000000200037802 */ /* 0x002fe20000000f00 */
[----:B----4-:R-:W-:Y:S01]  /*16310*/  IMAD.MOV.U32 R0, RZ, RZ, 0x181f ;  /* 0x0000181fff007424 */ /* 0x010fe200078e00ff */
[----:B------:R-:W-:Y:S02]  /*16320*/  MOV R2, 0x16340 ;  /* 0x0001634000027802 */ /* 0x000fe40000000f00 */
[----:B--23-5:R-:W-:Y:S05]  /*16330*/  CALL.REL.NOINC `($__internal_5_$__cuda_sm70_shflsync_idx_p) ;  /* 0x0000110000007944 */ /* 0x02cfea0003c00000 */
[----:B------:R-:W-:Y:S01]  /*16340*/  MOV R6, R0 ;  /* 0x0000000000067202 */ /* 0x000fe20000000f00 */
[----:B------:R-:W-:Y:S05]  /*16350*/  BRA `(.L_x_296) ;  /* 0xffff032000007947 */ /* 0x000fea000383ffff */
.L_x_170:
[----:B------:R-:W-:Y:S01]  /*16360*/  IMAD.MOV.U32 R5, RZ, RZ, R21 ;  /* 0x000000ffff057224 */ /* 0x000fe200078e0015 */
[----:B------:R-:W-:Y:S01]  /*16370*/  MOV R3, 0x2 ;  /* 0x0000000200037802 */ /* 0x000fe20000000f00 */
[----:B----4-:R-:W-:Y:S01]  /*16380*/  IMAD.MOV.U32 R0, RZ, RZ, 0x181f ;  /* 0x0000181fff007424 */ /* 0x010fe200078e00ff */
[----:B------:R-:W-:Y:S02]  /*16390*/  MOV R2, 0x163b0 ;  /* 0x000163b000027802 */ /* 0x000fe40000000f00 */
[----:B-123-5:R-:W-:Y:S05]  /*163a0*/  CALL.REL.NOINC `($__internal_5_$__cuda_sm70_shflsync_idx_p) ;  /* 0x0000109000007944 */ /* 0x02efea0003c00000 */
[----:B------:R-:W-:Y:S05]  /*163b0*/  BRA `(.L_x_297) ;  /* 0xffff02e000007947 */ /* 0x000fea000383ffff */
.L_x_173:
[----:B------:R-:W-:Y:S01]  /*163c0*/  IMAD.MOV.U32 R5, RZ, RZ, R19 ;  /* 0x000000ffff057224 */ /* 0x000fe200078e0013 */
[----:B-1----:R-:W-:Y:S01]  /*163d0*/  MOV R3, 0x3 ;  /* 0x0000000300037802 */ /* 0x002fe20000000f00 */
[----:B------:R-:W-:Y:S01]  /*163e0*/  IMAD.MOV.U32 R0, RZ, RZ, 0x181f ;  /* 0x0000181fff007424 */ /* 0x000fe200078e00ff */
[----:B------:R-:W-:-:S02]  /*163f0*/  MOV R2, 0x16410 ;  /* 0x0001641000027802 */ /* 0x000fc40000000f00 */
[----:B--2345:R-:W-:Y:S05]  /*16400*/  CALL.REL.NOINC `($__internal_5_$__cuda_sm70_shflsync_idx_p) ;  /* 0x0000103000007944 */ /* 0x03cfea0003c00000 */
[----:B------:R-:W-:Y:S01]  /*16410*/  IMAD.MOV.U32 R6, RZ, RZ, R0 ;  /* 0x000000ffff067224 */ /* 0x000fe200078e0000 */
[----:B------:R-:W-:Y:S01]  /*16420*/  MOV R3, 0x3 ;  /* 0x0000000300037802 */ /* 0x000fe20000000f00 */
[----:B------:R-:W-:Y:S01]  /*16430*/  IMAD.MOV.U32 R5, RZ, RZ, R21 ;  /* 0x000000ffff057224 */ /* 0x000fe200078e0015 */
[----:B------:R-:W-:-:S02]  /*16440*/  MOV R0, 0x181f ;  /* 0x0000181f00007802 */ /* 0x000fc40000000f00 */
[----:B------:R-:W-:Y:S02]  /*16450*/  MOV R2, 0x16470 ;  /* 0x0001647000027802 */ /* 0x000fe40000000f00 */
[----:B------:R-:W-:Y:S05]  /*16460*/  CALL.REL.NOINC `($__internal_5_$__cuda_sm70_shflsync_idx_p) ;  /* 0x00000fd000007944 */ /* 0x000fea0003c00000 */
[----:B------:R-:W-:Y:S05]  /*16470*/  BRA `(.L_x_298) ;  /* 0xffff039000007947 */ /* 0x000fea000383ffff */
.L_x_230:
[----:B------:R-:W-:Y:S01]  /*16480*/  IMAD.MOV.U32 R2, RZ, RZ, R190 ;  /* 0x000000ffff027224 */ /* 0x000fe200078e00be */
[----:B------:R-:W-:Y:S01]  /*16490*/  MOV R7, 0x1f ;  /* 0x0000001f00077802 */ /* 0x000fe20000000f00 */
[----:B------:R-:W-:Y:S01]  /*164a0*/  IMAD.MOV.U32 R5, RZ, RZ, 0x2 ;  /* 0x00000002ff057424 */ /* 0x000fe200078e00ff */
[----:B------:R-:W-:Y:S02]  /*164b0*/  MOV R6, 0xffffffff ;  /* 0xffffffff00067802 */ /* 0x000fe40000000f00 */
[----:B------:R-:W-:Y:S02]  /*164c0*/  MOV R3, 0x164e0 ;  /* 0x000164e000037802 */ /* 0x000fe40000000f00 */
[----:B------:R-:W-:Y:S05]  /*164d0*/  CALL.REL.NOINC `($__internal_4_$__cuda_sm70_shflsync_bfly_p) ;  /* 0x00000f1000007944 */ /* 0x000fea0003c00000 */
[----:B------:R-:W-:Y:S01]  /*164e0*/  FADD.FTZ R0, R190, R5 ;  /* 0x00000005be007221 */ /* 0x000fe20000010000 */
[----:B------:R-:W-:Y:S02]  /*164f0*/  MOV R5, 0x1 ;  /* 0x0000000100057802 */ /* 0x000fe40000000f00 */
[----:B------:R-:W-:Y:S02]  /*16500*/  MOV R3, 0x16530 ;  /* 0x0001653000037802 */ /* 0x000fe40000000f00 */
[----:B------:R-:W-:-:S02]  /*16510*/  MOV R2, R0 ;  /* 0x0000000000027202 */ /* 0x000fc40000000f00 */
[----:B------:R-:W-:Y:S05]  /*16520*/  CALL.REL.NOINC `($__internal_4_$__cuda_sm70_shflsync_bfly_p) ;  /* 0x00000ec000007944 */ /* 0x000fea0003c00000 */
[----:B------:R-:W-:Y:S01]  /*16530*/  FADD.FTZ R0, R0, R5 ;  /* 0x0000000500007221 */ /* 0x000fe20000010000 */
[----:B------:R-:W-:-:S02]  /*16540*/  MOV R2, R189 ;  /* 0x000000bd00027202 */ /* 0x000fc40000000f00 */
[----:B------:R-:W-:Y:S02]  /*16550*/  MOV R5, 0x2 ;  /* 0x0000000200057802 */ /* 0x000fe40000000f00 */
[----:B------:R-:W-:Y:S02]  /*16560*/  MOV R3, 0x16580 ;  /* 0x0001658000037802 */ /* 0x000fe40000000f00 */
[----:B------:R-:W-:Y:S05]  /*16570*/  CALL.REL.NOINC `($__internal_4_$__cuda_sm70_shflsync_bfly_p) ;  /* 0x00000e7000007944 */ /* 0x000fea0003c00000 */
[----:B------:R-:W-:Y:S01]  /*16580*/  FADD.FTZ R4, R189, R5 ;  /* 0x00000005bd047221 */ /* 0x000fe20000010000 */
[----:B------:R-:W-:Y:S02]  /*16590*/  MOV R5, 0x1 ;  /* 0x0000000100057802 */ /* 0x000fe40000000f00 */
[----:B------:R-:W-:Y:S02]  /*165a0*/  MOV R3, 0x165d0 ;  /* 0x000165d000037802 */ /* 0x000fe40000000f00 */
[----:B------:R-:W-:Y:S02]  /*165b0*/  MOV R2, R4 ;  /* 0x0000000400027202 */ /* 0x000fe40000000f00 */
[----:B------:R-:W-:Y:S05]  /*165c0*/  CALL.REL.NOINC `($__internal_4_$__cuda_sm70_shflsync_bfly_p) ;  /* 0x00000e2000007944 */ /* 0x000fea0003c00000 */
[----:B------:R-:W-:Y:S01]  /*165d0*/  MOV R3, R5 ;  /* 0x0000000500037202 */ /* 0x000fe20000000f00 */
[----:B------:R-:W-:Y:S05]  /*165e0*/  BRA `(.L_x_299) ;  /* 0xffffa36000007947 */ /* 0x000fea000383ffff */
.L_x_237:
[----:B--234-:R-:W-:Y:S01]  /*165f0*/  IMAD.MOV.U32 R5, RZ, RZ, R15 ;  /* 0x000000ffff057224 */ /* 0x01cfe200078e000f */
[----:B------:R-:W-:Y:S01]  /*16600*/  MOV R3, RZ ;  /* 0x000000ff00037202 */ /* 0x000fe20000000f00 */
[----:B------:R-:W-:Y:S01]  /*16610*/  IMAD.MOV.U32 R0, RZ, RZ, 0x181f ;  /* 0x0000181fff007424 */ /* 0x000fe200078e00ff */
[----:B------:R-:W-:-:S02]  /*16620*/  MOV R2, 0x16640 ;  /* 0x0001664000027802 */ /* 0x000fc40000000f00 */
[----:B-1----:R-:W-:Y:S05]  /*16630*/  CALL.REL.NOINC `($__internal_5_$__cuda_sm70_shflsync_idx_p) ;  /* 0x00000e0000007944 */ /* 0x002fea0003c00000 */
[----:B------:R-:W-:Y:S01]  /*16640*/  MOV R12, R0 ;  /* 0x00000000000c7202 */ /* 0x000fe20000000f00 */
[----:B------:R-:W-:Y:S05]  /*16650*/  BRA `(.L_x_300) ;  /* 0xffffbea000007947 */ /* 0x000fea000383ffff */
.L_x_238:
[----:B------:R-:W-:Y:S01]  /*16660*/  IMAD.MOV.U32 R5, RZ, RZ, R16 ;  /* 0x000000ffff057224 */ /* 0x000fe200078e0010 */
[----:B------:R-:W-:Y:S01]  /*16670*/  MOV R3, RZ ;  /* 0x000000ff00037202 */ /* 0x000fe20000000f00 */
[----:B------:R-:W-:Y:S01]  /*16680*/  IMAD.MOV.U32 R0, RZ, RZ, 0x181f ;  /* 0x0000181fff007424 */ /* 0x000fe200078e00ff */
[----:B------:R-:W-:-:S02]  /*16690*/  MOV R2, 0x166b0 ;  /* 0x000166b000027802 */ /* 0x000fc40000000f00 */
[----:B-123--:R-:W-:Y:S05]  /*166a0*/  CALL.REL.NOINC `($__internal_5_$__cuda_sm70_shflsync_idx_p) ;  /* 0x00000d9000007944 */ /* 0x00efea0003c00000 */
[----:B------:R-:W-:Y:S05]  /*166b0*/  BRA `(.L_x_301) ;  /* 0xffffbe6000007947 */ /* 0x000fea000383ffff */
.L_x_241:
[----:B------:R-:W-:Y:S01]  /*166c0*/  IMAD.MOV.U32 R5, RZ, RZ, R15 ;  /* 0x000000ffff057224 */ /* 0x000fe200078e000f */
[----:B--2---:R-:W-:Y:S01]  /*166d0*/  MOV R3, 0x1 ;  /* 0x0000000100037802 */ /* 0x004fe20000000f00 */
[----:B------:R-:W-:Y:S01]  /*166e0*/  IMAD.MOV.U32 R0, RZ, RZ, 0x181f ;  /* 0x0000181fff007424 */ /* 0x000fe200078e00ff */
[----:B------:R-:W-:-:S02]  /*166f0*/  MOV R2, 0x16710 ;  /* 0x0001671000027802 */ /* 0x000fc40000000f00 */
[----:B-1-34-:R-:W-:Y:S05]  /*16700*/  CALL.REL.NOINC `($__internal_5_$__cuda_sm70_shflsync_idx_p) ;  /* 0x00000d3000007944 */ /* 0x01afea0003c00000 */
[----:B------:R-:W-:Y:S01]  /*16710*/  IMAD.MOV.U32 R12, RZ, RZ, R0 ;  /* 0x000000ffff0c7224 */ /* 0x000fe200078e0000 */
[----:B------:R-:W-:Y:S01]  /*16720*/  MOV R3, 0x1 ;  /* 0x0000000100037802 */ /* 0x000fe20000000f00 */
[----:B------:R-:W-:Y:S01]  /*16730*/  IMAD.MOV.U32 R5, RZ, RZ, R16 ;  /* 0x000000ffff057224 */ /* 0x000fe200078e0010 */
[----:B------:R-:W-:-:S02]  /*16740*/  MOV R0, 0x181f ;  /* 0x0000181f00007802 */ /* 0x000fc40000000f00 */
[----:B------:R-:W-:Y:S02]  /*16750*/  MOV R2, 0x16770 ;  /* 0x0001677000027802 */ /* 0x000fe40000000f00 */
[----:B------:R-:W-:Y:S05]  /*16760*/  CALL.REL.NOINC `($__internal_5_$__cuda_sm70_shflsync_idx_p) ;  /* 0x00000cd000007944 */ /* 0x000fea0003c00000 */
[----:B------:R-:W-:Y:S05]  /*16770*/  BRA `(.L_x_302) ;  /* 0xffffbf8000007947 */ /* 0x000fea000383ffff */
.L_x_244:
[----:B------:R-:W-:Y:S01]  /*16780*/  IMAD.MOV.U32 R5, RZ, RZ, R15 ;  /* 0x000000ffff057224 */ /* 0x000fe200078e000f */
[----:B--2---:R-:W-:Y:S01]  /*16790*/  MOV R3, 0x2 ;  /* 0x0000000200037802 */ /* 0x004fe20000000f00 */
[----:B------:R-:W-:Y:S01]  /*167a0*/  IMAD.MOV.U32 R0, RZ, RZ, 0x181f ;  /* 0x0000181fff007424 */ /* 0x000fe200078e00ff */
[----:B------:R-:W-:Y:S02]  /*167b0*/  MOV R2, 0x167d0 ;  /* 0x000167d000027802 */ /* 0x000fe40000000f00 */
[----:B-1-34-:R-:W-:Y:S05]  /*167c0*/  CALL.REL.NOINC `($__internal_5_$__cuda_sm70_shflsync_idx_p) ;  /* 0x00000c7000007944 */ /* 0x01afea0003c00000 */
[----:B------:R-:W-:Y:S01]  /*167d0*/  MOV R12, R0 ;  /* 0x00000000000c7202 */ /* 0x000fe20000000f00 */
[----:B------:R-:W-:Y:S05]  /*167e0*/  BRA `(.L_x_303) ;  /* 0xffffc08000007947 */ /* 0x000fea000383ffff */
.L_x_245:
[----:B------:R-:W-:Y:S01]  /*167f0*/  IMAD.MOV.U32 R5, RZ, RZ, R16 ;  /* 0x000000ffff057224 */ /* 0x000fe200078e0010 */
[----:B--2---:R-:W-:Y:S01]  /*16800*/  MOV R3, 0x2 ;  /* 0x0000000200037802 */ /* 0x004fe20000000f00 */
[----:B------:R-:W-:Y:S01]  /*16810*/  IMAD.MOV.U32 R0, RZ, RZ, 0x181f ;  /* 0x0000181fff007424 */ /* 0x000fe200078e00ff */
[----:B------:R-:W-:Y:S02]  /*16820*/  MOV R2, 0x16840 ;  /* 0x0001684000027802 */ /* 0x000fe40000000f00 */
[----:B-1-34-:R-:W-:Y:S05]  /*16830*/  CALL.REL.NOINC `($__internal_5_$__cuda_sm70_shflsync_idx_p) ;  /* 0x00000c0000007944 */ /* 0x01afea0003c00000 */
[----:B------:R-:W-:Y:S05]  /*16840*/  BRA `(.L_x_304) ;  /* 0xffffc04000007947 */ /* 0x000fea000383ffff */
.L_x_248:
[----:B------:R-:W-:Y:S01]  /*16850*/  IMAD.MOV.U32 R5, RZ, RZ, R15 ;  /* 0x000000ffff057224 */ /* 0x000fe200078e000f */
[----:B---3--:R-:W-:Y:S01]  /*16860*/  MOV R3, 0x3 ;  /* 0x0000000300037802 */ /* 0x008fe20000000f00 */
[----:B----4-:R-:W-:Y:S01]  /*16870*/  IMAD.MOV.U32 R0, RZ, RZ, 0x181f ;  /* 0x0000181fff007424 */ /* 0x010fe200078e00ff */
[----:B------:R-:W-:-:S02]  /*16880*/  MOV R2, 0x168a0 ;  /* 0x000168a000027802 */ /* 0x000fc40000000f00 */
[----:B-12---:R-:W-:Y:S05]  /*16890*/  CALL.REL.NOINC `($__internal_5_$__cuda_sm70_shflsync_idx_p) ;  /* 0x00000ba000007944 */ /* 0x006fea0003c00000 */
[----:B------:R-:W-:Y:S01]  /*168a0*/  IMAD.MOV.U32 R10, RZ, RZ, R0 ;  /* 0x000000ffff0a7224 */ /* 0x000fe200078e0000 */
[----:B------:R-:W-:Y:S01]  /*168b0*/  MOV R3, 0x3 ;  /* 0x0000000300037802 */ /* 0x000fe20000000f00 */
[----:B------:R-:W-:Y:S01]  /*168c0*/  IMAD.MOV.U32 R5, RZ, RZ, R16 ;  /* 0x000000ffff057224 */ /* 0x000fe200078e0010 */
[----:B------:R-:W-:-:S02]  /*168d0*/  MOV R0, 0x181f ;  /* 0x0000181f00007802 */ /* 0x000fc40000000f00 */
[----:B------:R-:W-:Y:S02]  /*168e0*/  MOV R2, 0x16900 ;  /* 0x0001690000027802 */ /* 0x000fe40000000f00 */
[----:B------:R-:W-:Y:S05]  /*168f0*/  CALL.REL.NOINC `($__internal_5_$__cuda_sm70_shflsync_idx_p) ;  /* 0x00000b4000007944 */ /* 0x000fea0003c00000 */
[----:B------:R-:W-:Y:S05]  /*16900*/  BRA `(.L_x_305) ;  /* 0xffffc10000007947 */ /* 0x000fea000383ffff */
.L_x_250:
[----:B------:R-:W-:Y:S01]  /*16910*/  IMAD.MOV.U32 R5, RZ, RZ, R16 ;  /* 0x000000ffff057224 */ /* 0x000fe200078e0010 */
[----:B------:R-:W-:Y:S01]  /*16920*/  MOV R3, RZ ;  /* 0x000000ff00037202 */ /* 0x000fe20000000f00 */
[----:B------:R-:W-:Y:S01]  /*16930*/  IMAD.MOV.U32 R0, RZ, RZ, 0x1c1f ;  /* 0x00001c1fff007424 */ /* 0x000fe200078e00ff */
[----:B------:R-:W-:Y:S02]  /*16940*/  MOV R2, 0x16960 ;  /* 0x0001696000027802 */ /* 0x000fe40000000f00 */
[----:B------:R-:W-:Y:S05]  /*16950*/  CALL.REL.NOINC `($__internal_5_$__cuda_sm70_shflsync_idx_p) ;  /* 0x00000ae000007944 */ /* 0x000fea0003c00000 */
[----:B------:R-:W-:Y:S01]  /*16960*/  MOV R4, R0 ;  /* 0x0000000000047202 */ /* 0x000fe20000000f00 */
[----:B------:R-:W-:Y:S05]  /*16970*/  BRA `(.L_x_306) ;  /* 0xffffc3f000007947 */ /* 0x000fea000383ffff */
.L_x_251:
[----:B------:R-:W-:Y:S01]  /*16980*/  IMAD.MOV.U32 R5, RZ, RZ, R17 ;  /* 0x000000ffff057224 */ /* 0x000fe200078e0011 */
[----:B------:R-:W-:Y:S01]  /*16990*/  MOV R3, RZ ;  /* 0x000000ff00037202 */ /* 0x000fe20000000f00 */
[----:B------:R-:W-:Y:S01]  /*169a0*/  IMAD.MOV.U32 R0, RZ, RZ, 0x1c1f ;  /* 0x00001c1fff007424 */ /* 0x000fe200078e00ff */
[----:B------:R-:W-:Y:S02]  /*169b0*/  MOV R2, 0x169d0 ;  /* 0x000169d000027802 */ /* 0x000fe40000000f00 */
[----:B-12---:R-:W-:Y:S05]  /*169c0*/  CALL.REL.NOINC `($__internal_5_$__cuda_sm70_shflsync_idx_p) ;  /* 0x00000a7000007944 */ /* 0x006fea0003c00000 */
[----:B------:R-:W-:Y:S05]  /*169d0*/  BRA `(.L_x_307) ;  /* 0xffffc3b000007947 */ /* 0x000fea000383ffff */
.L_x_254:
[----:B------:R-:W-:Y:S01]  /*169e0*/  IMAD.MOV.U32 R5, RZ, RZ, R16 ;  /* 0x000000ffff057224 */ /* 0x000fe200078e0010 */
[----:B------:R-:W-:Y:S01]  /*169f0*/  MOV R3, 0x1 ;  /* 0x0000000100037802 */ /* 0x000fe20000000f00 */
[----:B----4-:R-:W-:Y:S01]  /*16a00*/  IMAD.MOV.U32 R0, RZ, RZ, 0x1c1f ;  /* 0x00001c1fff007424 */ /* 0x010fe200078e00ff */
[----:B------:R-:W-:-:S02]  /*16a10*/  MOV R2, 0x16a30 ;  /* 0x00016a3000027802 */ /* 0x000fc40000000f00 */
[----:B-123--:R-:W-:Y:S05]  /*16a20*/  CALL.REL.NOINC `($__internal_5_$__cuda_sm70_shflsync_idx_p) ;  /* 0x00000a1000007944 */ /* 0x00efea0003c00000 */
[----:B------:R-:W-:Y:S01]  /*16a30*/  IMAD.MOV.U32 R4, RZ, RZ, R0 ;  /* 0x000000ffff047224 */ /* 0x000fe200078e0000 */
[----:B------:R-:W-:Y:S01]  /*16a40*/  MOV R3, 0x1 ;  /* 0x0000000100037802 */ /* 0x000fe20000000f00 */
[----:B------:R-:W-:Y:S01]  /*16a50*/  IMAD.MOV.U32 R5, RZ, RZ, R17 ;  /* 0x000000ffff057224 */ /* 0x000fe200078e0011 */
[----:B------:R-:W-:-:S02]  /*16a60*/  MOV R0, 0x1c1f ;  /* 0x00001c1f00007802 */ /* 0x000fc40000000f00 */
[----:B------:R-:W-:Y:S02]  /*16a70*/  MOV R2, 0x16a90 ;  /* 0x00016a9000027802 */ /* 0x000fe40000000f00 */
[----:B------:R-:W-:Y:S05]  /*16a80*/  CALL.REL.NOINC `($__internal_5_$__cuda_sm70_shflsync_idx_p) ;  /* 0x000009b000007944 */ /* 0x000fea0003c00000 */
[----:B------:R-:W-:Y:S05]  /*16a90*/  BRA `(.L_x_308) ;  /* 0xffffce9000007947 */ /* 0x000fea000383ffff */
.L_x_258:
[----:B------:R-:W-:Y:S01]  /*16aa0*/  IMAD.MOV.U32 R5, RZ, RZ, R13 ;  /* 0x000000ffff057224 */ /* 0x000fe200078e000d */
[----:B------:R-:W-:Y:S01]  /*16ab0*/  MOV R3, RZ ;  /* 0x000000ff00037202 */ /* 0x000fe20000000f00 */
[----:B------:R-:W-:Y:S01]  /*16ac0*/  IMAD.MOV.U32 R0, RZ, RZ, 0x181f ;  /* 0x0000181fff007424 */ /* 0x000fe200078e00ff */
[----:B------:R-:W-:Y:S02]  /*16ad0*/  MOV R2, 0x16af0 ;  /* 0x00016af000027802 */ /* 0x000fe40000000f00 */
[----:B------:R-:W-:Y:S05]  /*16ae0*/  CALL.REL.NOINC `($__internal_5_$__cuda_sm70_shflsync_idx_p) ;  /* 0x0000095000007944 */ /* 0x000fea0003c00000 */
[----:B------:R-:W-:Y:S01]  /*16af0*/  MOV R12, R0 ;  /* 0x00000000000c7202 */ /* 0x000fe20000000f00 */
[----:B------:R-:W-:Y:S05]  /*16b00*/  BRA `(.L_x_309) ;  /* 0xffffe0c000007947 */ /* 0x000fea000383ffff */
.L_x_259:
[----:B------:R-:W-:Y:S01]  /*16b10*/  IMAD.MOV.U32 R5, RZ, RZ, R16 ;  /* 0x000000ffff057224 */ /* 0x000fe200078e0010 */
[----:B------:R-:W-:Y:S01]  /*16b20*/  MOV R3, RZ ;  /* 0x000000ff00037202 */ /* 0x000fe20000000f00 */
[----:B------:R-:W-:Y:S01]  /*16b30*/  IMAD.MOV.U32 R0, RZ, RZ, 0x181f ;  /* 0x0000181fff007424 */ /* 0x000fe200078e00ff */
[----:B------:R-:W-:Y:S02]  /*16b40*/  MOV R2, 0x16b60 ;  /* 0x00016b6000027802 */ /* 0x000fe40000000f00 */
[----:B-12---:R-:W-:Y:S05]  /*16b50*/  CALL.REL.NOINC `($__internal_5_$__cuda_sm70_shflsync_idx_p) ;  /* 0x000008e000007944 */ /* 0x006fea0003c00000 */
[----:B------:R-:W-:Y:S05]  /*16b60*/  BRA `(.L_x_310) ;  /* 0xffffe08000007947 */ /* 0x000fea000383ffff */
.L_x_262:
[----:B------:R-:W-:Y:S01]  /*16b70*/  IMAD.MOV.U32 R5, RZ, RZ, R13 ;  /* 0x000000ffff057224 */ /* 0x000fe200078e000d */
[----:B--2---:R-:W-:Y:S01]  /*16b80*/  MOV R3, 0x1 ;  /* 0x0000000100037802 */ /* 0x004fe20000000f00 */
[----:B----4-:R-:W-:Y:S01]  /*16b90*/  IMAD.MOV.U32 R0, RZ, RZ, 0x181f ;  /* 0x0000181fff007424 */ /* 0x010fe200078e00ff */
[----:B------:R-:W-:-:S02]  /*16ba0*/  MOV R2, 0x16bc0 ;  /* 0x00016bc000027802 */ /* 0x000fc40000000f00 */
[----:B-1-3--:R-:W-:Y:S05]  /*16bb0*/  CALL.REL.NOINC `($__internal_5_$__cuda_sm70_shflsync_idx_p) ;  /* 0x0000088000007944 */ /* 0x00afea0003c00000 */
[----:B------:R-:W-:Y:S01]  /*16bc0*/  IMAD.MOV.U32 R12, RZ, RZ, R0 ;  /* 0x000000ffff0c7224 */ /* 0x000fe200078e0000 */
[----:B------:R-:W-:Y:S01]  /*16bd0*/  MOV R3, 0x1 ;  /* 0x0000000100037802 */ /* 0x000fe20000000f00 */
[----:B------:R-:W-:Y:S01]  /*16be0*/  IMAD.MOV.U32 R5, RZ, RZ, R16 ;  /* 0x000000ffff057224 */ /* 0x000fe200078e0010 */
[----:B------:R-:W-:-:S02]  /*16bf0*/  MOV R0, 0x181f ;  /* 0x0000181f00007802 */ /* 0x000fc40000000f00 */
[----:B------:R-:W-:Y:S02]  /*16c00*/  MOV R2, 0x16c20 ;  /* 0x00016c2000027802 */ /* 0x000fe40000000f00 */
[----:B------:R-:W-:Y:S05]  /*16c10*/  CALL.REL.NOINC `($__internal_5_$__cuda_sm70_shflsync_idx_p) ;  /* 0x0000082000007944 */ /* 0x000fea0003c00000 */
[----:B------:R-:W-:Y:S05]  /*16c20*/  BRA `(.L_x_311) ;  /* 0xffffe1b000007947 */ /* 0x000fea000383ffff */
.L_x_265:
[----:B------:R-:W-:Y:S01]  /*16c30*/  IMAD.MOV.U32 R5, RZ, RZ, R13 ;  /* 0x000000ffff057224 */ /* 0x000fe200078e000d */
[----:B-1----:R-:W-:Y:S01]  /*16c40*/  MOV R3, 0x2 ;  /* 0x0000000200037802 */ /* 0x002fe20000000f00 */
[----:B----4-:R-:W-:Y:S01]  /*16c50*/  IMAD.MOV.U32 R0, RZ, RZ, 0x181f ;  /* 0x0000181fff007424 */ /* 0x010fe200078e00ff */
[----:B------:R-:W-:Y:S02]  /*16c60*/  MOV R2, 0x16c80 ;  /* 0x00016c8000027802 */ /* 0x000fe40000000f00 */
[----:B--23--:R-:W-:Y:S05]  /*16c70*/  CALL.REL.NOINC `($__internal_5_$__cuda_sm70_shflsync_idx_p) ;  /* 0x000007c000007944 */ /* 0x00cfea0003c00000 */
[----:B------:R-:W-:Y:S01]  /*16c80*/  MOV R12, R0 ;  /* 0x00000000000c7202 */ /* 0x000fe20000000f00 */
[----:B------:R-:W-:Y:S05]  /*16c90*/  BRA `(.L_x_312) ;  /* 0xffffe2b000007947 */ /* 0x000fea000383ffff */
.L_x_266:
[----:B------:R-:W-:Y:S01]  /*16ca0*/  IMAD.MOV.U32 R5, RZ, RZ, R16 ;  /* 0x000000ffff057224 */ /* 0x000fe200078e0010 */
[----:B------:R-:W-:Y:S01]  /*16cb0*/  MOV R3, 0x2 ;  /* 0x0000000200037802 */ /* 0x000fe20000000f00 */
[----:B----4-:R-:W-:Y:S01]  /*16cc0*/  IMAD.MOV.U32 R0, RZ, RZ, 0x181f ;  /* 0x0000181fff007424 */ /* 0x010fe200078e00ff */
[----:B------:R-:W-:Y:S02]  /*16cd0*/  MOV R2, 0x16cf0 ;  /* 0x00016cf000027802 */ /* 0x000fe40000000f00 */
[----:B-123--:R-:W-:Y:S05]  /*16ce0*/  CALL.REL.NOINC `($__internal_5_$__cuda_sm70_shflsync_idx_p) ;  /* 0x0000075000007944 */ /* 0x00efea0003c00000 */
[----:B------:R-:W-:Y:S05]  /*16cf0*/  BRA `(.L_x_313) ;  /* 0xffffe27000007947 */ /* 0x000fea000383ffff */
.L_x_269:
[----:B------:R-:W-:Y:S01]  /*16d00*/  IMAD.MOV.U32 R5, RZ, RZ, R13 ;  /* 0x000000ffff057224 */ /* 0x000fe200078e000d */
[----:B-1----:R-:W-:Y:S01]  /*16d10*/  MOV R3, 0x3 ;  /* 0x0000000300037802 */ /* 0x002fe20000000f00 */
[----:B------:R-:W-:Y:S01]  /*16d20*/  IMAD.MOV.U32 R0, RZ, RZ, 0x181f ;  /* 0x0000181fff007424 */ /* 0x000fe200078e00ff */
[----:B------:R-:W-:-:S02]  /*16d30*/  MOV R2, 0x16d50 ;  /* 0x00016d5000027802 */ /* 0x000fc40000000f00 */
[----:B--234-:R-:W-:Y:S05]  /*16d40*/  CALL.REL.NOINC `($__internal_5_$__cuda_sm70_shflsync_idx_p) ;  /* 0x000006f000007944 */ /* 0x01cfea0003c00000 */
[----:B------:R-:W-:Y:S01]  /*16d50*/  IMAD.MOV.U32 R12, RZ, RZ, R0 ;  /* 0x000000ffff0c7224 */ /* 0x000fe200078e0000 */
[----:B------:R-:W-:Y:S01]  /*16d60*/  MOV R3, 0x3 ;  /* 0x0000000300037802 */ /* 0x000fe20000000f00 */
[----:B------:R-:W-:Y:S01]  /*16d70*/  IMAD.MOV.U32 R5, RZ, RZ, R16 ;  /* 0x000000ffff057224 */ /* 0x000fe200078e0010 */
[----:B------:R-:W-:-:S02]  /*16d80*/  MOV R0, 0x181f ;  /* 0x0000181f00007802 */ /* 0x000fc40000000f00 */
[----:B------:R-:W-:Y:S02]  /*16d90*/  MOV R2, 0x16db0 ;  /* 0x00016db000027802 */ /* 0x000fe40000000f00 */
[----:B------:R-:W-:Y:S05]  /*16da0*/  CALL.REL.NOINC `($__internal_5_$__cuda_sm70_shflsync_idx_p) ;  /* 0x0000069000007944 */ /* 0x000fea0003c00000 */
[----:B------:R-:W-:Y:S05]  /*16db0*/  BRA `(.L_x_314) ;  /* 0xffffe33000007947 */ /* 0x000fea000383ffff */
.L_x_271:
[----:B------:R-:W-:Y:S01]  /*16dc0*/  IMAD.MOV.U32 R5, RZ, RZ, R21 ;  /* 0x000000ffff057224 */ /* 0x000fe200078e0015 */
[----:B------:R-:W-:Y:S01]  /*16dd0*/  MOV R3, RZ ;  /* 0x000000ff00037202 */ /* 0x000fe20000000f00 */
[----:B------:R-:W-:Y:S01]  /*16de0*/  IMAD.MOV.U32 R0, RZ, RZ, 0x1f ;  /* 0x0000001fff007424 */ /* 0x000fe200078e00ff */
[----:B------:R-:W-:Y:S02]  /*16df0*/  MOV R2, 0x16e10 ;  /* 0x00016e1000027802 */ /* 0x000fe40000000f00 */
[----:B-1-3--:R-:W-:Y:S05]  /*16e00*/  CALL.REL.NOINC `($__internal_5_$__cuda_sm70_shflsync_idx_p) ;  /* 0x0000063000007944 */ /* 0x00afea0003c00000 */
[----:B------:R-:W-:Y:S01]  /*16e10*/  MOV R9, R0 ;  /* 0x0000000000097202 */ /* 0x000fe20000000f00 */
[----:B------:R-:W-:Y:S05]  /*16e20*/  BRA `(.L_x_315) ;  /* 0xffffe4d000007947 */ /* 0x000fea000383ffff */
.L_x_272:
[----:B------:R-:W-:Y:S01]  /*16e30*/  IMAD.MOV.U32 R5, RZ, RZ, R21 ;  /* 0x000000ffff057224 */ /* 0x000fe200078e0015 */
[----:B------:R-:W-:Y:S01]  /*16e40*/  MOV R3, 0x1 ;  /* 0x0000000100037802 */ /* 0x000fe20000000f00 */
[----:B------:R-:W-:Y:S01]  /*16e50*/  IMAD.MOV.U32 R0, RZ, RZ, 0x1f ;  /* 0x0000001fff007424 */ /* 0x000fe200078e00ff */
[----:B------:R-:W-:Y:S02]  /*16e60*/  MOV R2, 0x16e80 ;  /* 0x00016e8000027802 */ /* 0x000fe40000000f00 */
[----:B-1234-:R-:W-:Y:S05]  /*16e70*/  CALL.REL.NOINC `($__internal_5_$__cuda_sm70_shflsync_idx_p) ;  /* 0x000005c000007944 */ /* 0x01efea0003c00000 */
[----:B------:R-:W-:Y:S01]  /*16e80*/  MOV R8, R0 ;  /* 0x0000000000087202 */ /* 0x000fe20000000f00 */
[----:B------:R-:W-:Y:S05]  /*16e90*/  BRA `(.L_x_316) ;  /* 0xffffe48000007947 */ /* 0x000fea000383ffff */
.L_x_273:
[----:B------:R-:W-:Y:S02]  /*16ea0*/  MOV R2, 0x1 ;  /* 0x0000000100027802 */ /* 0x000fe40000000f00 */
[----:B------:R-:W-:-:S02]  /*16eb0*/  MOV R3, 0x16ed0 ;  /* 0x00016ed000037802 */ /* 0x000fc40000000f00 */
[----:B--2-4-:R-:W-:Y:S05]  /*16ec0*/  CALL.REL.NOINC `($__internal_6_$__cuda_sm70_shflsync_up_p) ;  /* 0x000005c000007944 */ /* 0x014fea0003c00000 */
[----:B------:R-:W-:Y:S05]  /*16ed0*/  BRA `(.L_x_317) ;  /* 0xffffe56000007947 */ /* 0x000fea000383ffff */
.L_x_274:
[----:B------:R-:W-:Y:S02]  /*16ee0*/  MOV R2, 0x2 ;  /* 0x0000000200027802 */ /* 0x000fe40000000f00 */
[----:B------:R-:W-:-:S02]  /*16ef0*/  MOV R3, 0x16f10 ;  /* 0x00016f1000037802 */ /* 0x000fc40000000f00 */
[----:B--2-4-:R-:W-:Y:S05]  /*16f00*/  CALL.REL.NOINC `($__internal_6_$__cuda_sm70_shflsync_up_p) ;  /* 0x0000058000007944 */ /* 0x014fea0003c00000 */
        /* <DEDUP_REMOVED lines=23> */
.L_x_278:
[----:B------:R-:W-:Y:S02]  /*17080*/  MOV R2, 0x1 ;  /* 0x0000000100027802 */ /* 0x000fe40000000f00 */
[----:B------:R-:W-:Y:S02]  /*17090*/  MOV R3, 0x170b0 ;  /* 0x000170b000037802 */ /* 0x000fe40000000f00 */
[----:B--2---:R-:W-:Y:S05]  /*170a0*/  CALL.REL.NOINC `($__internal_6_$__cuda_sm70_shflsync_up_p) ;  /* 0x000003e000007944 */ /* 0x004fea0003c00000 */
[----:B------:R-:W-:Y:S01]  /*170b0*/  MOV R2, R4 ;  /* 0x0000000400027202 */ /* 0x000fe20000000f00 */
[----:B------:R-:W-:Y:S05]  /*170c0*/  BRA `(.L_x_319) ;  /* 0xffffe5c000007947 */ /* 0x000fea000383ffff */
.L_x_279:
        /* <DEDUP_REMOVED lines=26> */
.L_x_281:
[----:B------:R-:W-:Y:S02]  /*17270*/  SEL R0, RZ, 0x1, P0 ;  /* 0x00000001ff007807 */ /* 0x000fe40000000000 */
[----:B------:R-:W-:Y:S02]  /*17280*/  MOV R2, 0x172a0 ;  /* 0x000172a000027802 */ /* 0x000fe40000000f00 */
[----:B-12---:R-:W-:Y:S05]  /*17290*/  CALL.REL.NOINC `($__internal_7_$__cuda_sm70_votesync_ballot) ;  /* 0x0000026000007944 */ /* 0x006fea0003c00000 */
[----:B------:R-:W-:Y:S01]  /*172a0*/  MOV R8, R0 ;  /* 0x0000000000087202 */ /* 0x000fe20000000f00 */
[----:B------:R-:W-:Y:S05]  /*172b0*/  BRA `(.L_x_321) ;  /* 0xffffe56000007947 */ /* 0x000fea000383ffff */
.L_x_282:
[----:B------:R-:W-:Y:S01]  /*172c0*/  IMAD.MOV.U32 R5, RZ, RZ, R6 ;  /* 0x000000ffff057224 */ /* 0x000fe200078e0006 */
[----:B----4-:R-:W-:Y:S01]  /*172d0*/  MOV R3, R11 ;  /* 0x0000000b00037202 */ /* 0x010fe20000000f00 */
[----:B------:R-:W-:Y:S01]  /*172e0*/  IMAD.MOV.U32 R0, RZ, RZ, 0x1f ;  /* 0x0000001fff007424 */ /* 0x000fe200078e00ff */
[----:B------:R-:W-:Y:S02]  /*172f0*/  MOV R2, 0x17310 ;  /* 0x0001731000027802 */ /* 0x000fe40000000f00 */
[----:B-123--:R-:W-:Y:S05]  /*17300*/  CALL.REL.NOINC `($__internal_5_$__cuda_sm70_shflsync_idx_p) ;  /* 0x0000013000007944 */ /* 0x00efea0003c00000 */
[----:B------:R-:W-:Y:S01]  /*17310*/  IMAD.MOV.U32 R6, RZ, RZ, R0 ;  /* 0x000000ffff067224 */ /* 0x000fe200078e0000 */
[----:B------:R-:W-:Y:S01]  /*17320*/  MOV R3, R11 ;  /* 0x0000000b00037202 */ /* 0x000fe20000000f00 */
[----:B------:R-:W-:Y:S01]  /*17330*/  IMAD.MOV.U32 R5, RZ, RZ, R7 ;  /* 0x000000ffff057224 */ /* 0x000fe200078e0007 */
[----:B------:R-:W-:Y:S02]  /*17340*/  MOV R0, 0x1f ;  /* 0x0000001f00007802 */ /* 0x000fe40000000f00 */
[----:B------:R-:W-:-:S02]  /*17350*/  MOV R2, 0x17370 ;  /* 0x0001737000027802 */ /* 0x000fc40000000f00 */
[----:B------:R-:W-:Y:S05]  /*17360*/  CALL.REL.NOINC `($__internal_5_$__cuda_sm70_shflsync_idx_p) ;  /* 0x000000d000007944 */ /* 0x000fea0003c00000 */
[----:B------:R-:W-:Y:S01]  /*17370*/  MOV R7, R0 ;  /* 0x0000000000077202 */ /* 0x000fe20000000f00 */
[----:B------:R-:W-:Y:S05]  /*17380*/  BRA `(.L_x_322) ;  /* 0xffffe4d000007947 */ /* 0x000fea000383ffff */
.L_x_285:
[----:B------:R-:W-:Y:S01]  /*17390*/  IMAD.MOV.U32 R5, RZ, RZ, R4 ;  /* 0x000000ffff057224 */ /* 0x000fe200078e0004 */
[----:B------:R-:W-:-:S02]  /*173a0*/  MOV R0, 0x1f ;  /* 0x0000001f00007802 */ /* 0x000fc40000000f00 */
[----:B------:R-:W-:Y:S02]  /*173b0*/  MOV R2, 0x173d0 ;  /* 0x000173d000027802 */ /* 0x000fe40000000f00 */
[----:B-1234-:R-:W-:Y:S05]  /*173c0*/  CALL.REL.NOINC `($__internal_5_$__cuda_sm70_shflsync_idx_p) ;  /* 0x0000007000007944 */ /* 0x01efea0003c00000 */
[----:B------:R-:W-:Y:S01]  /*173d0*/  MOV R12, R0 ;  /* 0x00000000000c7202 */ /* 0x000fe20000000f00 */
[----:B------:R-:W-:Y:S05]  /*173e0*/  BRA `(.L_x_284) ;  /* 0xffffe4d000007947 */ /* 0x000fea000383ffff */
        .weak           $__internal_4_$__cuda_sm70_shflsync_bfly_p
        .type           $__internal_4_$__cuda_sm70_shflsync_bfly_p,@function
        .size           $__internal_4_$__cuda_sm70_shflsync_bfly_p,($__internal_5_$__cuda_sm70_shflsync_idx_p - $__internal_4_$__cuda_sm70_shflsync_bfly_p)
$__internal_4_$__cuda_sm70_shflsync_bfly_p:
[----:B------:R-:W-:Y:S04]  /*173f0*/  WARPSYNC R6 ;  /* 0x0000000600007348 */ /* 0x000fe80003800000 */
[----:B------:R1:W2:Y:S02]  /*17400*/  SHFL.BFLY PT, R5, R2, R5, R7 ;  /* 0x0c00000502057389 */ /* 0x0002a400000e0007 */
[----:B-1----:R-:W-:Y:S02]  /*17410*/  MOV R2, R3 ;  /* 0x0000000300027202 */ /* 0x002fe40000000f00 */
[----:B------:R-:W-:-:S04]  /*17420*/  MOV R3, 0x0 ;  /* 0x0000000000037802 */ /* 0x000fc80000000f00 */
[----:B--2---:R-:W-:Y:S05]  /*17430*/  RET.REL.NODEC R2 `(_ZN7cutlass13device_kernelIN5flash19enable_sm80_to_sm89INS1_16FlashAttnFwdSm80INS1_25CollectiveMainloopFwdSm80ILi8ELi1ELb0EN4cute5tupleIJNS5_1CILi128EEENS7_ILi32EEENS7_ILi256EEEEEELi256ENS_10bfloat16_tEfNS_4arch4Sm80ELb0ELb0ELb0ELb1ELb0ELb1ELb1ELb1EEENS1_21CollectiveEpilogueFwdINS6_IJS8_SA_S9_EEENS6_IJNS7_ILi1EEESI_SI_EEESC_SE_Li256ELb1ELb1ELb1ELb0EEENS1_36VarlenDynamicPersistentTileSchedulerILi128ELi32ELi256ELi256ELb1ELb1ELb0ELb0ELb1ELb1EEEEEEEEEvNT_6ParamsE) ;  /* 0xfffe8bc002007950 */ /* 0x004fea0003c3ffff */
        .weak           $__internal_5_$__cuda_sm70_shflsync_idx_p
        .type           $__internal_5_$__cuda_sm70_shflsync_idx_p,@function
        .size           $__internal_5_$__cuda_sm70_shflsync_idx_p,($__internal_6_$__cuda_sm70_shflsync_up_p - $__internal_5_$__cuda_sm70_shflsync_idx_p)
$__internal_5_$__cuda_sm70_shflsync_idx_p:
[----:B------:R-:W-:-:S04]  /*17440*/  MOV R115, 0xffffffff ;  /* 0xffffffff00737802 */ /* 0x000fc80000000f00 */
[----:B------:R-:W-:Y:S04]  /*17450*/  WARPSYNC R115 ;  /* 0x0000007300007348 */ /* 0x000fe80003800000 */
[----:B------:R1:W2:Y:S02]  /*17460*/  SHFL.IDX PT, R0, R5, R3, R0 ;  /* 0x0000000305007389 */ /* 0x0002a400000e0000 */
[----:B-1----:R-:W-:-:S04]  /*17470*/  MOV R3, 0x0 ;  /* 0x0000000000037802 */ /* 0x002fc80000000f00 */
[----:B--2---:R-:W-:Y:S05]  /*17480*/  RET.REL.NODEC R2 `(_ZN7cutlass13device_kernelIN5flash19enable_sm80_to_sm89INS1_16FlashAttnFwdSm80INS1_25CollectiveMainloopFwdSm80ILi8ELi1ELb0EN4cute5tupleIJNS5_1CILi128EEENS7_ILi32EEENS7_ILi256EEEEEELi256ENS_10bfloat16_tEfNS_4arch4Sm80ELb0ELb0ELb0ELb1ELb0ELb1ELb1ELb1EEENS1_21CollectiveEpilogueFwdINS6_IJS8_SA_S9_EEENS6_IJNS7_ILi1EEESI_SI_EEESC_SE_Li256ELb1ELb1ELb1ELb0EEENS1_36VarlenDynamicPersistentTileSchedulerILi128ELi32ELi256ELi256ELb1ELb1ELb0ELb0ELb1ELb1EEEEEEEEEvNT_6ParamsE) ;  /* 0xfffe8b7002007950 */ /* 0x004fea0003c3ffff */
        .weak           $__internal_6_$__cuda_sm70_shflsync_up_p
        .type           $__internal_6_$__cuda_sm70_shflsync_up_p,@function
        .size           $__internal_6_$__cuda_sm70_shflsync_up_p,($__internal_7_$__cuda_sm70_votesync_ballot - $__internal_6_$__cuda_sm70_shflsync_up_p)
$__internal_6_$__cuda_sm70_shflsync_up_p:
[----:B------:R-:W-:Y:S02]  /*17490*/  IMAD.MOV.U32 R4, RZ, RZ, RZ ;  /* 0x000000ffff047224 */ /* 0x000fe400078e00ff */
[----:B------:R-:W-:-:S04]  /*174a0*/  IMAD.MOV.U32 R10, RZ, RZ, -0x1 ;  /* 0xffffffffff0a7424 */ /* 0x000fc800078e00ff */
[----:B------:R-:W-:Y:S04]  /*174b0*/  WARPSYNC R10 ;  /* 0x0000000a00007348 */ /* 0x000fe80003800000 */
[----:B------:R1:W2:Y:S02]  /*174c0*/  SHFL.UP PT, R4, R0, R2, R4 ;  /* 0x0400000200047389 */ /* 0x0002a400000e0004 */
[----:B-1----:R-:W-:Y:S02]  /*174d0*/  MOV R2, R3 ;  /* 0x0000000300027202 */ /* 0x002fe40000000f00 */
[----:B------:R-:W-:-:S04]  /*174e0*/  MOV R3, 0x0 ;  /* 0x0000000000037802 */ /* 0x000fc80000000f00 */
[----:B--2---:R-:W-:Y:S05]  /*174f0*/  RET.REL.NODEC R2 `(_ZN7cutlass13device_kernelIN5flash19enable_sm80_to_sm89INS1_16FlashAttnFwdSm80INS1_25CollectiveMainloopFwdSm80ILi8ELi1ELb0EN4cute5tupleIJNS5_1CILi128EEENS7_ILi32EEENS7_ILi256EEEEEELi256ENS_10bfloat16_tEfNS_4arch4Sm80ELb0ELb0ELb0ELb1ELb0ELb1ELb1ELb1EEENS1_21CollectiveEpilogueFwdINS6_IJS8_SA_S9_EEENS6_IJNS7_ILi1EEESI_SI_EEESC_SE_Li256ELb1ELb1ELb1ELb0EEENS1_36VarlenDynamicPersistentTileSchedulerILi128ELi32ELi256ELi256ELb1ELb1ELb0ELb0ELb1ELb1EEEEEEEEEvNT_6ParamsE) ;  /* 0xfffe8b0002007950 */ /* 0x004fea0003c3ffff */
        .weak           $__internal_7_$__cuda_sm70_votesync_ballot
        .type           $__internal_7_$__cuda_sm70_votesync_ballot,@function
        .size           $__internal_7_$__cuda_sm70_votesync_ballot,(.L_x_2590 - $__internal_7_$__cuda_sm70_votesync_ballot)
$__internal_7_$__cuda_sm70_votesync_ballot:
[----:B------:R-:W-:Y:S01]  /*17500*/  ISETP.NE.U32.AND P0, PT, R0, 0x1, PT ;  /* 0x000000010000780c */ /* 0x000fe20003f05070 */
[----:B------:R-:W-:-:S04]  /*17510*/  IMAD.MOV.U32 R3, RZ, RZ, -0x1 ;  /* 0xffffffffff037424 */ /* 0x000fc800078e00ff */
[----:B------:R-:W-:Y:S08]  /*17520*/  WARPSYNC R3 ;  /* 0x0000000300007348 */ /* 0x000ff00003800000 */
[----:B------:R-:W-:-:S04]  /*17530*/  VOTE.ANY R0, PT, !P0 ;  /* 0x0000000000007806 */ /* 0x000fc800040e0100 */
[----:B------:R-:W-:Y:S01]  /*17540*/  LOP3.LUT R0, R0, R3, RZ, 0xc0, !PT ;  /* 0x0000000300007212 */ /* 0x000fe200078ec0ff */
[----:B------:R-:W-:-:S04]  /*17550*/  IMAD.MOV.U32 R3, RZ, RZ, 0x0 ;  /* 0x00000000ff037424 */ /* 0x000fc800078e00ff */
[----:B------:R-:W-:Y:S05]  /*17560*/  RET.REL.NODEC R2 `(_ZN7cutlass13device_kernelIN5flash19enable_sm80_to_sm89INS1_16FlashAttnFwdSm80INS1_25CollectiveMainloopFwdSm80ILi8ELi1ELb0EN4cute5tupleIJNS5_1CILi128EEENS7_ILi32EEENS7_ILi256EEEEEELi256ENS_10bfloat16_tEfNS_4arch4Sm80ELb0ELb0ELb0ELb1ELb0ELb1ELb1ELb1EEENS1_21CollectiveEpilogueFwdINS6_IJS8_SA_S9_EEENS6_IJNS7_ILi1EEESI_SI_EEESC_SE_Li256ELb1ELb1ELb1ELb0EEENS1_36VarlenDynamicPersistentTileSchedulerILi128ELi32ELi256ELi256ELb1ELb1ELb0ELb0ELb1ELb1EEEEEEEEEvNT_6ParamsE) ;  /* 0xfffe8a9002007950 */ /* 0x000fea0003c3ffff */
.L_x_323:
        /* <DEDUP_REMOVED lines=9> */
.L_x_2590:


//--------------------- .text._ZN7cutlass13device_kernelIN5flash19enable_sm80_to_sm89INS1_16FlashAttnFwdSm80INS1_25CollectiveMainloopFwdSm80ILi8ELi1ELb1EN4cute5tupleIJNS5_1CILi128EEENS7_ILi48EEENS7_ILi256EEEEEELi256ENS_10bfloat16_tEfNS_4arch4Sm80ELb0ELb1ELb0ELb0ELb0ELb0ELb1ELb1EEENS1_21CollectiveEpilogueFwdINS6_IJS8_SA_S9_EEENS6_IJNS7_ILi1EEESI_SI_EEESC_SE_Li256ELb0ELb1ELb1ELb0EEENS1_19SingleTileSchedulerILb0ELb1ELb1ELi128EEEEEEEEEvNT_6ParamsE --------------------------
	.section	.text._ZN7cutlass13device_kernelIN5flash19enable_sm80_to_sm89INS1_16FlashAttnFwdSm80INS1_25CollectiveMainloopFwdSm80ILi8ELi1ELb1EN4cute5tupleIJNS5_1CILi128EEENS7_ILi48EEENS7_ILi256EEEEEELi256ENS_10bfloat16_tEfNS_4arch4Sm80ELb0ELb1ELb0ELb0ELb0ELb0ELb1ELb1EEENS1_21CollectiveEpilogueFwdINS6_IJS8_SA_S9_EEENS6_IJNS7_ILi1EEESI_SI_EEESC_SE_Li256ELb0ELb1ELb1ELb0EEENS1_19SingleTileSchedulerILb0ELb1ELb1ELi128EEEEEEEEEvNT_6ParamsE,"ax",@progbits
	.sectioninfo	@"SHI_REGISTERS=255"
	.align	128
.text._ZN7cutlass13device_kernelIN5flash19enable_sm80_to_sm89INS1_16FlashAttnFwdSm80INS1_25CollectiveMainloopFwdSm80ILi8ELi1ELb1EN4cute5tupleIJNS5_1CILi128EEENS7_ILi48EEENS7_ILi256EEEEEELi256ENS_10bfloat16_tEfNS_4arch4Sm80ELb0ELb1ELb0ELb0ELb0ELb0ELb1ELb1EEENS1_21CollectiveEpilogueFwdINS6_IJS8_SA_S9_EEENS6_IJNS7_ILi1EEESI_SI_EEESC_SE_Li256ELb0ELb1ELb1ELb0EEENS1_19SingleTileSchedulerILb0ELb1ELb1ELi128EEEEEEEEEvNT_6ParamsE:
        .type           _ZN7cutlass13device_kernelIN5flash19enable_sm80_to_sm89INS1_16FlashAttnFwdSm80INS1_25CollectiveMainloopFwdSm80ILi8ELi1ELb1EN4cute5tupleIJNS5_1CILi128EEENS7_ILi48EEENS7_ILi256EEEEEELi256ENS_10bfloat16_tEfNS_4arch4Sm80ELb0ELb1ELb0ELb0ELb0ELb0ELb1ELb1EEENS1_21CollectiveEpilogueFwdINS6_IJS8_SA_S9_EEENS6_IJNS7_ILi1EEESI_SI_EEESC_SE_Li256ELb0ELb1ELb1ELb0EEENS1_19SingleTileSchedulerILb0ELb1ELb1ELi128EEEEEEEEEvNT_6ParamsE,@function
        .size           _ZN7cutlass13device_kernelIN5flash19enable_sm80_to_sm89INS1_16FlashAttnFwdSm80INS1_25CollectiveMainloopFwdSm80ILi8ELi1ELb1EN4cute5tupleIJNS5_1CILi128EEENS7_ILi48EEENS7_ILi256EEEEEELi256ENS_10bfloat16_tEfNS_4arch4Sm80ELb0ELb1ELb0ELb0ELb0ELb0ELb1ELb1EEENS1_21CollectiveEpilogueFwdINS6_IJS8_SA_S9_EEENS6_IJNS7_ILi1EEESI_SI_EEESC_SE_Li256ELb0ELb1ELb1ELb0EEENS1_19SingleTileSchedulerILb0ELb1ELb1ELi128EEEEEEEEEvNT_6ParamsE,(.L_x_2595 - _ZN7cutlass13device_kernelIN5flash19enable_sm80_to_sm89INS1_16FlashAttnFwdSm80INS1_25CollectiveMainloopFwdSm80ILi8ELi1ELb1EN4cute5tupleIJNS5_1CILi128EEENS7_ILi48EEENS7_ILi256EEEEEELi256ENS_10bfloat16_tEfNS_4arch4Sm80ELb0ELb1ELb0ELb0ELb0ELb0ELb1ELb1EEENS1_21CollectiveEpilogueFwdINS6_IJS8_SA_S9_EEENS6_IJNS7_ILi1EEESI_SI_EEESC_SE_Li256ELb0ELb1ELb1ELb0EEENS1_19SingleTileSchedulerILb0ELb1ELb1ELi128EEEEEEEEEvNT_6ParamsE)
        .other          _ZN7cutlass13device_kernelIN5flash19enable_sm80_to_sm89INS1_16FlashAttnFwdSm80INS1_25CollectiveMainloopFwdSm80ILi8ELi1ELb1EN4cute5tupleIJNS5_1CILi128EEENS7_ILi48EEENS7_ILi256EEEEEELi256ENS_10bfloat16_tEfNS_4arch4Sm80ELb0ELb1ELb0ELb0ELb0ELb0ELb1ELb1EEENS1_21CollectiveEpilogueFwdINS6_IJS8_SA_S9_EEENS6_IJNS7_ILi1EEESI_SI_EEESC_SE_Li256ELb0ELb1ELb1ELb0EEENS1_19SingleTileSchedulerILb0ELb1ELb1ELi128EEEEEEEEEvNT_6ParamsE,@"STO_CUDA_ENTRY STV_DEFAULT"
_ZN7cutlass13device_kernelIN5flash19enable_sm80_to_sm89INS1_16FlashAttnFwdSm80INS1_25CollectiveMainloopFwdSm80ILi8ELi1ELb1EN4cute5tupleIJNS5_1CILi128EEENS7_ILi48EEENS7_ILi256EEEEEELi256ENS_10bfloat16_tEfNS_4arch4Sm80ELb0ELb1ELb0ELb0ELb0ELb0ELb1ELb1EEENS1_21CollectiveEpilogueFwdINS6_IJS8_SA_S9_EEENS6_IJNS7_ILi1EEESI_SI_EEESC_SE_Li256ELb0ELb1ELb1ELb0EEENS1_19SingleTileSchedulerILb0ELb1ELb1ELi128EEEEEEEEEvNT_6ParamsE:
        /* <DEDUP_REMOVED lines=18> */
.L_x_324:
[----:B---3--:R-:W-:Y:S02]  /*0120*/  ULDC.64 UR4, c[0x0][0x550] ;  /* 0x0001540000047ab9 */ /* 0x008fe40000000a00 */
[----:B------:R-:W-:Y:S02]  /*0130*/  UISETP.NE.AND UP0, UPT, UR4, 0x1, UPT ;  /* 0x000000010400788c */ /* 0x000fe4000bf05270 */
[----:B------:R-:W-:-:S02]  /*0140*/  UIMAD.WIDE.U32 UR8, UR6, UR5, URZ ;  /* 0x00000005060872a5 */ /* 0x000fc4000f8e003f */
[----:B------:R-:W-:Y:S02]  /*0150*/  ULDC UR4, c[0x0][0x558] ;  /* 0x0001560000047ab9 */ /* 0x000fe40000000800 */
[----:B------:R-:W-:-:S05]  /*0160*/  UMOV UR12, UR6 ;  /* 0x00000006000c7c82 */ /* 0x000fca0008000000 */
[----:B------:R-:W-:-:S03]  /*0170*/  @UP0 USHF.R.U32.HI UR12, URZ, UR4, UR9 ;  /* 0x000000043f0c0299 */ /* 0x000fc60008011609 */
.L_x_325:
[----:B------:R-:W-:Y:S01]  /*0180*/  ISETP.GE.AND P0, PT, R11, RZ, PT ;  /* 0x000000ff0b00720c */ /* 0x000fe20003f06270 */
[----:B------:R-:W-:Y:S02]  /*0190*/  UIADD3 UR5, -UR12, URZ, URZ ;  /* 0x0000003f0c057290 */ /* 0x000fe4000fffe13f */
[----:B------:R-:W-:Y:S02]  /*01a0*/  ULDC UR4, c[0x0][0x550] ;  /* 0x0001540000047ab9 */ /* 0x000fe40000000800 */
[----:B------:R-:W-:-:S08]  /*01b0*/  UIMAD UR6, UR5, UR4, UR6 ;  /* 0x00000004050672a4 */ /* 0x000fd0000f8e0206 */
[----:B------:R-:W-:Y:S05]  /*01c0*/  @!P0 EXIT ;  /* 0x000000000000894d */ /* 0x000fea0003800000 */
[----:B------:R-:W1:Y:S01]  /*01d0*/  S2UR UR11, SR_CTAID.X ;  /* 0x00000000000b79c3 */ /* 0x000e620000002500 */
[----:B------:R-:W-:Y:S02]  /*01e0*/  ULDC UR7, c[0x0][0x2c4] ;  /* 0x0000b10000077ab9 */ /* 0x000fe40000000800 */
[----:B------:R-:W-:Y:S02]  /*01f0*/  UISETP.NE.AND UP1, UPT, UR7, 0x1, UPT ;  /* 0x000000010700788c */ /* 0x000fe4000bf25270 */
[----:B------:R-:W-:Y:S02]  /*0200*/  UMOV UR10, 0x1 ;  /* 0x00000001000a7882 */ /* 0x000fe40000000000 */
[----:B------:R-:W-:Y:S02]  /*0210*/  ULDC.64 UR4, c[0x0][0x328] ;  /* 0x0000ca0000047ab9 */ /* 0x000fe40000000a00 */
[----:B------:R-:W-:Y:S02]  /*0220*/  UISETP.LE.AND UP0, UPT, UR10, UR5, UPT ;  /* 0x000000050a00728c */ /* 0x000fe4000bf03270 */
[----:B------:R-:W-:-:S02]  /*0230*/  ULDC.64 UR8, c[0x0][0x2c8] ;  /* 0x0000b20000087ab9 */ /* 0x000fc40000000a00 */
[----:B------:R-:W-:Y:S02]  /*0240*/  ULDC UR13, c[0x0][0x168] ;  /* 0x00005a00000d7ab9 */ /* 0x000fe40000000800 */
[----:B------:R-:W-:Y:S01]  /*0250*/  PLOP3.LUT P0, PT, PT, PT, UP0, 0x40, 0x0 ;  /* 0x000000000000781c */ /* 0x000fe20003f0e808 */
[----:B------:R-:W-:Y:S02]  /*0260*/  ULDC UR5, c[0x0][0x1d0] ;  /* 0x0000740000057ab9 */ /* 0x000fe40000000800 */
[----:B------:R-:W-:Y:S02]  /*0270*/  UP2UR UR14, UPR, URZ, 0x2 ;  /* 0x000000023f0e7883 */ /* 0x000fe40008000000 */
[----:B-1----:R-:W-:-:S04]  /*0280*/  USHF.L.U32 UR11, UR11, 0x7, URZ ;  /* 0x000000070b0b7899 */ /* 0x002fc8000800063f */
[----:B------:R-:W-:Y:S02]  /*0290*/  @UP1 UIADD3 UR16, UR11, 0x7f, URZ ;  /* 0x0000007f0b101890 */ /* 0x000fe4000fffe03f */
[----:B------:R-:W-:Y:S02]  /*02a0*/  UIADD3 UR15, UR11, 0x7f, URZ ;  /* 0x0000007f0b0f7890 */ /* 0x000fe4000fffe03f */
[----:B------:R-:W-:Y:S02]  /*02b0*/  UIMAD.WIDE.U32 UR16, UR16, UR8, URZ ;  /* 0x00000008101072a5 */ /* 0x000fe4000f8e003f */
[----:B------:R-:W-:Y:S02]  /*02c0*/  UIADD3 UR8, UR10, -UR13, URZ ;  /* 0x8000000d0a087290 */ /* 0x000fe4000fffe03f */
[----:B------:R-:W-:Y:S02]  /*02d0*/  @UP1 USHF.R.U32.HI UR15, URZ, UR9, UR17 ;  /* 0x000000093f0f1299 */ /* 0x000fe40008011611 */
[----:B------:R-:W-:-:S02]  /*02e0*/  UP2UR UR13, UPR, URZ, 0x1 ;  /* 0x000000013f0d7883 */ /* 0x000fc40008000000 */
[----:B------:R-:W-:-:S04]  /*02f0*/  UIADD3 UR5, UR15, UR5, UR8 ;  /* 0x000000050f057290 */ /* 0x000fc8000fffe008 */
[----:B------:R-:W-:Y:S01]  /*0300*/  UIADD3 UR8, UR5, UR4, URZ ;  /* 0x0000000405087290 */ /* 0x000fe2000fffe03f */
[----:B------:R-:W-:Y:S05]  /*0310*/  @P0 BRA `(.L_x_326) ;  /* 0x0000014000000947 */ /* 0x000fea0003800000 */
[----:B------:R-:W-:Y:S01]  /*0320*/  ISETP.LT.AND P0, PT, RZ, UR5, PT ;  /* 0x00000005ff007c0c */ /* 0x000fe2000bf01270 */
[----:B------:R-:W-:-:S12]  /*0330*/  UIADD3 UR9, UR5, -0x1, URZ ;  /* 0xffffffff05097890 */ /* 0x000fd8000fffe03f */
[----:B------:R-:W-:Y:S05]  /*0340*/  @P0 BRA `(.L_x_327) ;  /* 0x0000008000000947 */ /* 0x000fea0003800000 */
[----:B------:R-:W-:Y:S02]  /*0350*/  ULDC UR4, c[0x0][0x32c] ;  /* 0x0000cb0000047ab9 */ /* 0x000fe40000000800 */
[----:B------:R-:W-:Y:S02]  /*0360*/  UISETP.NE.AND UP0, UPT, UR10, UR4, UPT ;  /* 0x000000040a00728c */ /* 0x000fe4000bf05270 */
[----:B------:R-:W-:-:S03]  /*0370*/  UIADD3 UR9, -UR5, URZ, URZ ;  /* 0x0000003f05097290 */ /* 0x000fc6000fffe13f */
[----:B------:R-:W-:Y:S02]  /*0380*/  ULDC.64 UR4, c[0x0][0x330] ;  /* 0x0000cc0000047ab9 */ /* 0x000fe40000000a00 */
[----:B------:R-:W-:-:S04]  /*0390*/  UIMAD.WIDE.U32 UR16, UR9, UR4, URZ ;  /* 0x00000004091072a5 */ /* 0x000fc8000f8e003f */
[----:B------:R-:W-:-:S04]  /*03a0*/  @UP0 USHF.R.U32.HI UR9, URZ, UR5, UR17 ;  /* 0x000000053f090299 */ /* 0x000fc80008011611 */
[----:B------:R-:W-:Y:S01]  /*03b0*/  ULOP3.LUT UR9, URZ, UR9, URZ, 0x33, !UPT ;  /* 0x000000093f097292 */ /* 0x000fe2000f8e333f */
[----:B------:R-:W-:Y:S05]  /*03c0*/  BRA `(.L_x_328) ;  /* 0x0000005000007947 */ /* 0x000fea0003800000 */
.L_x_327:
[----:B------:R-:W-:Y:S02]  /*03d0*/  ULDC UR4, c[0x0][0x32c] ;  /* 0x0000cb0000047ab9 */ /* 0x000fe40000000800 */
[----:B------:R-:W-:-:S03]  /*03e0*/  UISETP.NE.AND UP0, UPT, UR10, UR4, UPT ;  /* 0x000000040a00728c */ /* 0x000fc6000bf05270 */
[----:B------:R-:W-:Y:S02]  /*03f0*/  ULDC.64 UR4, c[0x0][0x330] ;  /* 0x0000cc0000047ab9 */ /* 0x000fe40000000a00 */
[----:B------:R-:W-:-:S06]  /*0400*/  UIMAD.WIDE.U32 UR16, UR9, UR4, URZ ;  /* 0x00000004091072a5 */ /* 0x000fcc000f8e003f */
[----:B------:R-:W-:Y:S02]  /*0410*/  @UP0 USHF.R.U32.HI UR9, URZ, UR5, UR17 ;  /* 0x000000053f090299 */ /* 0x000fe40008011611 */
.L_x_328:
[----:B------:R-:W-:Y:S02]  /*0420*/  ULDC UR4, c[0x0][0x32c] ;  /* 0x0000cb0000047ab9 */ /* 0x000fe40000000800 */
[----:B------:R-:W-:-:S04]  /*0430*/  UIMAD UR4, UR9, UR4, UR4 ;  /* 0x00000004090472a4 */ /* 0x000fc8000f8e0204 */
[----:B------:R-:W-:-:S04]  /*0440*/  UISETP.LT.AND UP0, UPT, UR8, UR4, UPT ;  /* 0x000000040800728c */ /* 0x000fc8000bf01270 */
[----:B------:R-:W-:Y:S02]  /*0450*/  USEL UR8, UR8, UR4, UP0 ;  /* 0x0000000408087287 */ /* 0x000fe40008000000 */
.L_x_326:
[----:B------:R-:W-:Y:S02]  /*0460*/  UMOV UR18, 0x2f ;  /* 0x0000002f00127882 */ /* 0x000fe40000000000 */
[----:B------:R-:W-:Y:S02]  /*0470*/  ULDC UR10, c[0x0][0x1d0] ;  /* 0x00007400000a7ab9 */ /* 0x000fe40000000800 */
[----:B------:R-:W-:Y:S02]  /*0480*/  UISETP.NE.AND UP0, UPT, UR7, 0x1, UPT ;  /* 0x000000010700788c */ /* 0x000fe4000bf05270 */
[----:B------:R-:W-:Y:S02]  /*0490*/  UIADD3 UR18, UR18, UR10, URZ ;  /* 0x0000000a12127290 */ /* 0x000fe4000fffe03f */
[----:B------:R-:W-:Y:S02]  /*04a0*/  ULDC.64 UR4, c[0x0][0x2c8] ;  /* 0x0000b20000047ab9 */ /* 0x000fe40000000a00 */
[----:B------:R-:W-:-:S02]  /*04b0*/  UIMAD.WIDE.U32 UR16, UR11, UR4, URZ ;  /* 0x000000040b1072a5 */ /* 0x000fc4000f8e003f */
[----:B------:R-:W-:Y:S02]  /*04c0*/  UIMAD.WIDE UR18, UR18, 0x2aaaaaab, URZ ;  /* 0x2aaaaaab121278a5 */ /* 0x000fe4000f8e023f */
[----:B------:R-:W-:Y:S02]  /*04d0*/  UIADD3 UR8, UR8, 0x2f, URZ ;  /* 0x0000002f08087890 */ /* 0x000fe4000fffe03f */
[----:B------:R-:W-:Y:S02]  /*04e0*/  UISETP.NE.AND UP1, UPT, UR13, URZ, UPT ;  /* 0x0000003f0d00728c */ /* 0x000fe4000bf25270 */
[----:B------:R-:W-:Y:S02]  /*04f0*/  UIMAD.WIDE UR8, UR8, 0x2aaaaaab, URZ ;  /* 0x2aaaaaab080878a5 */ /* 0x000fe4000f8e023f */
[----:B------:R-:W-:Y:S02]  /*0500*/  @UP0 UMOV UR15, UR17 ;  /* 0x00000011000f0c82 */ /* 0x000fe40008000000 */
[----:B------:R-:W-:Y:S01]  /*0510*/  UMOV UR4, UR11 ;  /* 0x0000000b00047c82 */ /* 0x000fe20008000000 */
[----:B------:R-:W-:Y:S01]  /*0520*/  PLOP3.LUT P0, PT, PT, PT, UP1, 0x40, 0x0 ;  /* 0x000000000000781c */ /* 0x000fe20003f0e818 */
[----:B------:R-:W-:-:S02]  /*0530*/  UMOV UR17, UR19 ;  /* 0x0000001300117c82 */ /* 0x000fc40008000000 */
[----:B------:R-:W-:Y:S02]  /*0540*/  @UP0 USHF.R.U32.HI UR4, URZ, UR5, UR15 ;  /* 0x000000053f040299 */ /* 0x000fe4000801160f */
[----:B------:R-:W-:Y:S02]  /*0550*/  USHF.R.U32.HI UR8, URZ, 0x1f, UR9 ;  /* 0x0000001f3f087899 */ /* 0x000fe40008011609 */
[----:B------:R-:W-:Y:S02]  /*0560*/  USHF.R.U32.HI UR15, URZ, 0x1f, UR17 ;  /* 0x0000001f3f0f7899 */ /* 0x000fe40008011611 */
[----:B------:R-:W-:Y:S02]  /*0570*/  ULDC UR16, c[0x0][0x168] ;  /* 0x00005a0000107ab9 */ /* 0x000fe40000000800 */
[----:B------:R-:W-:Y:S02]  /*0580*/  UIADD3 UR10, UR10, -UR16, URZ ;  /* 0x800000100a0a7290 */ /* 0x000fe4000fffe03f */
[----:B------:R-:W-:-:S02]  /*0590*/  ULEA.HI.SX32 UR8, UR9, UR8, 0x1d ;  /* 0x0000000809087291 */ /* 0x000fc4000f8fea3f */
[----:B------:R-:W-:Y:S02]  /*05a0*/  ULEA.HI.SX32 UR15, UR17, UR15, 0x1d ;  /* 0x0000000f110f7291 */ /* 0x000fe4000f8fea3f */
[----:B------:R-:W-:Y:S02]  /*05b0*/  UIADD3 UR4, UR10, UR4, URZ ;  /* 0x000000040a047290 */ /* 0x000fe4000fffe03f */
[----:B------:R-:W-:Y:S02]  /*05c0*/  UISETP.LT.AND UP0, UPT, UR15, UR8, UPT ;  /* 0x000000080f00728c */ /* 0x000fe4000bf01270 */
[----:B------:R-:W-:Y:S02]  /*05d0*/  ULDC UR5, c[0x0][0x324] ;  /* 0x0000c90000057ab9 */ /* 0x000fe40000000800 */
[----:B------:R-:W-:Y:S02]  /*05e0*/  UIADD3 UR9, UR4, -UR5, URZ ;  /* 0x8000000504097290 */ /* 0x000fe4000fffe03f */
[----:B------:R-:W-:Y:S01]  /*05f0*/  USEL UR8, UR15, UR8, UP0 ;  /* 0x000000080f087287 */ /* 0x000fe20008000000 */
[----:B------:R-:W-:Y:S05]  /*0600*/  @P0 BRA `(.L_x_329) ;  /* 0x0000015000000947 */ /* 0x000fea0003800000 */
[----:B------:R-:W-:Y:S02]  /*0610*/  UMOV UR15, UR4 ;  /* 0x00000004000f7c82 */ /* 0x000fe40008000000 */
[----:B------:R-:W-:-:S06]  /*0620*/  UISETP.GT.AND UP0, UPT, UR15, -0x1, UPT ;  /* 0xffffffff0f00788c */ /* 0x000fcc000bf04270 */
[----:B------:R-:W-:-:S13]  /*0630*/  PLOP3.LUT P0, PT, PT, PT, UP0, 0x80, 0x0 ;  /* 0x000000000000781c */ /* 0x000fda0003f0f008 */
[----:B------:R-:W-:Y:S05]  /*0640*/  @P0 BRA `(.L_x_330) ;  /* 0x0000008000000947 */ /* 0x000fea0003800000 */
[----:B------:R-:W-:Y:S02]  /*0650*/  ULDC UR4, c[0x0][0x32c] ;  /* 0x0000cb0000047ab9 */ /* 0x000fe40000000800 */
[----:B------:R-:W-:Y:S02]  /*0660*/  UISETP.NE.AND UP0, UPT, UR4, 0x1, UPT ;  /* 0x000000010400788c */ /* 0x000fe4000bf05270 */
[----:B------:R-:W-:Y:S02]  /*0670*/  ULOP3.LUT UR15, URZ, UR15, URZ, 0x33, !UPT ;  /* 0x0000000f3f0f7292 */ /* 0x000fe4000f8e333f */
[----:B------:R-:W-:Y:S02]  /*0680*/  ULDC.64 UR4, c[0x0][0x330] ;  /* 0x0000cc0000047ab9 */ /* 0x000fe40000000a00 */
[----:B------:R-:W-:-:S05]  /*0690*/  UIMAD.WIDE.U32 UR16, UR15, UR4, URZ ;  /* 0x000000040f1072a5 */ /* 0x000fca000f8e003f */
[----:B------:R-:W-:-:S04]  /*06a0*/  @UP0 USHF.R.U32.HI UR15, URZ, UR5, UR17 ;  /* 0x000000053f0f0299 */ /* 0x000fc80008011611 */
[----:B------:R-:W-:Y:S01]  /*06b0*/  ULOP3.LUT UR15, URZ, UR15, URZ, 0x33, !UPT ;  /* 0x0000000f3f0f7292 */ /* 0x000fe2000f8e333f */
[----:B------:R-:W-:Y:S05]  /*06c0*/  BRA `(.L_x_331) ;  /* 0x0000005000007947 */ /* 0x000fea0003800000 */
.L_x_330:
[----:B------:R-:W-:Y:S02]  /*06d0*/  ULDC UR4, c[0x0][0x32c] ;  /* 0x0000cb0000047ab9 */ /* 0x000fe40000000800 */
[----:B------:R-:W-:-:S03]  /*06e0*/  UISETP.NE.AND UP0, UPT, UR4, 0x1, UPT ;  /* 0x000000010400788c */ /* 0x000fc6000bf05270 */
[----:B------:R-:W-:Y:S02]  /*06f0*/  ULDC.64 UR4, c[0x0][0x330] ;  /* 0x0000cc0000047ab9 */ /* 0x000fe40000000a00 */
[----:B------:R-:W-:-:S06]  /*0700*/  UIMAD.WIDE.U32 UR16, UR15, UR4, URZ ;  /* 0x000000040f1072a5 */ /* 0x000fcc000f8e003f */
[----:B------:R-:W-:Y:S02]  /*0710*/  @UP0 USHF.R.U32.HI UR15, URZ, UR5, UR17 ;  /* 0x000000053f0f0299 */ /* 0x000fe40008011611 */
.L_x_331:
[----:B------:R-:W-:Y:S02]  /*0720*/  ULDC UR4, c[0x0][0x32c] ;  /* 0x0000cb0000047ab9 */ /* 0x000fe40000000800 */
[----:B------:R-:W-:-:S04]  /*0730*/  UIMAD UR4, UR15, UR4, URZ ;  /* 0x000000040f0472a4 */ /* 0x000fc8000f8e023f */
[----:B------:R-:W-:-:S04]  /*0740*/  UISETP.LT.AND UP0, UPT, UR9, UR4, UPT ;  /* 0x000000040900728c */ /* 0x000fc8000bf01270 */
[----:B------:R-:W-:-:S04]  /*0750*/  USEL UR9, UR9, UR4, !UP0 ;  /* 0x0000000409097287 */ /* 0x000fc8000c000000 */
.L_x_329:
[----:B------:R-:W-:-:S04]  /*0760*/  UIMAD.WIDE UR4, UR9, 0x2aaaaaab, URZ ;  /* 0x2aaaaaab090478a5 */ /* 0x000fc8000f8e023f */
[----:B------:R-:W-:-:S04]  /*0770*/  USHF.R.U32.HI UR4, URZ, 0x1f, UR5 ;  /* 0x0000001f3f047899 */ /* 0x000fc80008011605 */
[----:B------:R-:W-:-:S03]  /*0780*/  ULEA.HI.SX32 UR4, UR5, UR4, 0x1d ;  /* 0x0000000405047291 */ /* 0x000fc6000f8fea3f */
[----:B------:R-:W-:Y:S02]  /*0790*/  ULDC UR5, c[0x0][0x338] ;  /* 0x0000ce0000057ab9 */ /* 0x000fe40000000800 */
[----:B------:R-:W-:-:S04]  /*07a0*/  UISETP.LT.AND UP0, UPT, URZ, UR4, UPT ;  /* 0x000000043f00728c */ /* 0x000fc8000bf01270 */
[----:B------:R-:W-:Y:S02]  /*07b0*/  USEL UR9, URZ, UR4, !UP0 ;  /* 0x000000043f097287 */ /* 0x000fe4000c000000 */
[----:B------:R-:W-:Y:S02]  /*07c0*/  USHF.R.U32.HI UR4, URZ, 0x10, UR6 ;  /* 0x000000103f047899 */ /* 0x000fe40008011606 */
[----:B------:R-:W-:Y:S02]  /*07d0*/  UISETP.GT.AND UP0, UPT, UR8, UR9, UPT ;  /* 0x000000090800728c */ /* 0x000fe4000bf04270 */
[----:B------:R-:W-:-:S04]  /*07e0*/  UISETP.NE.AND UP1, UPT, UR4, URZ, UPT ;  /* 0x0000003f0400728c */ /* 0x000fc8000bf25270 */
[----:B------:R-:W-:Y:S01]  /*07f0*/  PLOP3.LUT P0, PT, PT, PT, UP0, 0x80, 0x0 ;  /* 0x000000000000781c */ /* 0x000fe20003f0f008 */
[----:B------:R-:W-:-:S03]  /*0800*/  USEL UR5, UR4, UR5, UP1 ;  /* 0x0000000504057287 */ /* 0x000fc60008800000 */
[----:B------:R-:W-:-:S09]  /*0810*/  UMOV UR4, URZ ;  /* 0x0000003f00047c82 */ /* 0x000fd20008000000 */
[----:B------:R-:W-:Y:S05]  /*0820*/  @!P0 BRA `(.L_x_332) ;  /* 0x0000021000008947 */ /* 0x000fea0003800000 */
[----:B------:R-:W-:Y:S01]  /*0830*/  IMAD.U32 R3, RZ, RZ, UR5 ;  /* 0x00000005ff037e24 */ /* 0x000fe2000f8e00ff */
[----:B------:R-:W-:Y:S02]  /*0840*/  UIADD3 UR18, UR5, -0x1, UR8 ;  /* 0xffffffff05127890 */ /* 0x000fe4000fffe008 */
[----:B------:R-:W-:Y:S02]  /*0850*/  UMOV UR20, URZ ;  /* 0x0000003f00147c82 */ /* 0x000fe40008000000 */
[----:B------:R-:W-:Y:S01]  /*0860*/  IABS R0, R3 ;  /* 0x0000000300007213 */ /* 0x000fe20000000000 */
[----:B------:R-:W-:-:S03]  /*0870*/  UIADD3 UR18, -UR9, UR18, URZ ;  /* 0x0000001209127290 */ /* 0x000fc6000fffe13f */
        /* <DEDUP_REMOVED lines=10> */
[----:B------:R-:W-:Y:S01]  /*0920*/  UIMAD UR4, UR4, UR17, URZ ;  /* 0x00000011040472a4 */ /* 0x000fe2000f8e023f */
[----:B------:R-:W-:-:S02]  /*0930*/  IABS R0, R3 ;  /* 0x0000000300007213 */ /* 0x000fc40000000000 */
[----:B------:R-:W1:Y:S01]  /*0940*/  R2UR UR16, R2 ;  /* 0x00000000021073c2 */ /* 0x000e6200000e0000 */
[----:B------:R-:W-:Y:S02]  /*0950*/  UIMAD.WIDE.U32 UR20, UR21, UR4, UR20 ;  /* 0x00000004151472a5 */ /* 0x000fe4000f8e0014 */
[----:B------:R-:W-:-:S05]  /*0960*/  IMAD.MOV R0, RZ, RZ, -R0 ;  /* 0x000000ffff007224 */ /* 0x000fca00078e0a00 */
        /* <DEDUP_REMOVED lines=9> */
[----:B------:R-:W-:-:S05]  /*0a00*/  UISETP.NE.AND UP1, UPT, UR5, URZ, UPT ;  /* 0x0000003f0500728c */ /* 0x000fca000bf25270 */
[----:B------:R-:W-:Y:S02]  /*0a10*/  UMOV UR4, UR21 ;  /* 0x0000001500047c82 */ /* 0x000fe40008000000 */
[----:B------:R-:W-:-:S04]  /*0a20*/  @!UP0 UIADD3 UR4, -UR4, URZ, URZ ;  /* 0x0000003f04048290 */ /* 0x000fc8000fffe13f */
[----:B------:R-:W-:Y:S02]  /*0a30*/  @!UP1 ULOP3.LUT UR4, URZ, UR5, URZ, 0x33, !UPT ;  /* 0x000000053f049292 */ /* 0x000fe4000f8e333f */
.L_x_332:
[----:B------:R-:W-:Y:S01]  /*0a40*/  ULOP3.LUT UR6, UR6, 0xffff, URZ, 0xc0, !UPT ;  /* 0x0000ffff06067892 */ /* 0x000fe2000f8ec03f */
[----:B------:R-:W-:Y:S01]  /*0a50*/  PLOP3.LUT P2, PT, PT, PT, PT, 0x80, 0x0 ;  /* 0x000000000000781c */ /* 0x000fe20003f4f070 */
[----:B------:R-:W-:Y:S01]  /*0a60*/  ULDC.64 UR16, c[0x0][0x118] ;  /* 0x0000460000107ab9 */ /* 0x000fe20000000a00 */
[----:B------:R-:W-:Y:S01]  /*0a70*/  CS2R R16, SRZ ;  /* 0x0000000000107805 */ /* 0x000fe2000001ff00 */
[----:B------:R-:W-:Y:S01]  /*0a80*/  UIMAD UR9, UR6, UR4, UR9 ;  /* 0x00000004060972a4 */ /* 0x000fe2000f8e0209 */
        /* <DEDUP_REMOVED lines=71> */
[----:B------:R-:W2:Y:S01]  /*0f00*/  LDL.LU R133, [R1+0x1c] ;  /* 0x00001c0001857983 */ /* 0x000ea20000300800 */
[----:B------:R-:W-:Y:S01]  /*0f10*/  SHF.R.S32.HI R67, RZ, 0x1f, R132 ;  /* 0x0000001fff437819 */ /* 0x000fe20000011484 */
[----:B------:R-:W-:Y:S01]  /*0f20*/  UISETP.NE.AND UP0, UPT, UR14, URZ, UPT ;  /* 0x0000003f0e00728c */ /* 0x000fe2000bf05270 */
[----:B------:R-:W-:Y:S01]  /*0f30*/  ISETP.NE.AND.EX P3, PT, RZ, c[0x0][0x344], PT, P0 ;  /* 0x0000d100ff007a0c */ /* 0x000fe20003f65300 */
[----:B------:R-:W-:-:S02]  /*0f40*/  USHF.R.S32.HI UR6, URZ, 0x1f, UR12 ;  /* 0x0000001f3f067899 */ /* 0x000fc4000801140c */
[----:B------:R-:W-:-:S10]  /*0f50*/  ULDC.64 UR4, c[0x0][0x1b8] ;  /* 0x00006e0000047ab9 */ /* 0x000fd40000000a00 */
[----:B------:R-:W-:-:S04]  /*0f60*/  @P3 IMAD.MOV.U32 R2, RZ, RZ, 0x4 ;  /* 0x00000004ff023424 */ /* 0x000fc800078e00ff */
[----:B------:R-:W-:-:S05]  /*0f70*/  @P3 IMAD.WIDE R2, R11, R2, c[0x0][0x340] ;  /* 0x0000d0000b023625 */ /* 0x000fca00078e0202 */
[----:B------:R1:W3:Y:S01]  /*0f80*/  @P3 LDG.E R8, [R2.64] ;  /* 0x0000001002083981 */ /* 0x0002e2000c1e1900 */
[----:B------:R-:W-:Y:S01]  /*0f90*/  PLOP3.LUT P1, PT, PT, PT, UP0, 0x80, 0x0 ;  /* 0x000000000000781c */ /* 0x000fe20003f2f008 */
[----:B------:R-:W-:Y:S01]  /*0fa0*/  UIMAD.WIDE.U32 UR18, UR12, UR4, URZ ;  /* 0x000000040c1272a5 */ /* 0x000fe2000f8e003f */
[----:B------:R-:W-:Y:S01]  /*0fb0*/  PLOP3.LUT P0, PT, PT, PT, UP0, 0x80, 0x0 ;  /* 0x000000000000781c */ /* 0x000fe20003f0f008 */
[----:B------:R-:W-:Y:S01]  /*0fc0*/  UIMAD UR4, UR6, UR4, URZ ;  /* 0x00000004060472a4 */ /* 0x000fe2000f8e023f */
[----:B------:R-:W-:Y:S01]  /*0fd0*/  SHF.R.S32.HI R10, RZ, 0x1f, R11 ;  /* 0x0000001fff0a7819 */ /* 0x000fe2000001140b */
[----:B------:R-:W-:Y:S01]  /*0fe0*/  UMOV UR21, 0x30 ;  /* 0x0000003000157882 */ /* 0x000fe20000000000 */
[-C--:B------:R-:W-:Y:S01]  /*0ff0*/  LEA.HI R66, R67, R132.reuse, RZ, 0x5 ;  /* 0x0000008443427211 */ /* 0x080fe200078f28ff */
[----:B------:R-:W-:Y:S02]  /*1000*/  UIMAD UR4, UR12, UR5, UR4 ;  /* 0x000000050c0472a4 */ /* 0x000fe4000f8e0204 */
[----:B------:R-:W-:Y:S01]  /*1010*/  IMAD R6, R10, c[0x0][0x1c0], RZ ;  /* 0x000070000a067a24 */ /* 0x000fe200078e02ff */
[----:B------:R-:W-:Y:S01]  /*1020*/  UIADD3 UR20, UR8, -0x1, URZ ;  /* 0xffffffff08147890 */ /* 0x000fe2000fffe03f */
[----:B------:R-:W-:Y:S01]  /*1030*/  SHF.R.S32.HI R65, RZ, 0x5, R66 ;  /* 0x00000005ff417819 */ /* 0x000fe20000011442 */
[----:B------:R-:W-:Y:S01]  /*1040*/  UIADD3 UR4, UR19, UR4, URZ ;  /* 0x0000000413047290 */ /* 0x000fe2000fffe03f */
[----:B------:R-:W-:Y:S01]  /*1050*/  IMAD R6, R11, c[0x0][0x1c4], R6 ;  /* 0x000071000b067a24 */ /* 0x000fe200078e0206 */
[----:B-1----:R-:W-:Y:S01]  /*1060*/  LEA.HI R2, R67, R132, RZ, 0x3 ;  /* 0x0000008443027211 */ /* 0x002fe200078f18ff */
[----:B------:R-:W-:Y:S01]  /*1070*/  IMAD.U32 R3, RZ, RZ, UR19 ;  /* 0x00000013ff037e24 */ /* 0x000fe2000f8e00ff */
[----:B------:R-:W-:-:S02]  /*1080*/  UIMAD UR19, UR8, -0x30, UR21 ;  /* 0xffffffd0081378a4 */ /* 0x000fc4000f8e0215 */
[----:B------:R-:W-:Y:S01]  /*1090*/  IMAD.U32 R3, RZ, RZ, UR4 ;  /* 0x00000004ff037e24 */ /* 0x000fe2000f8e00ff */
[----:B------:R-:W-:Y:S01]  /*10a0*/  LOP3.LUT R0, R2, 0xfffffff8, RZ, 0xc0, !PT ;  /* 0xfffffff802007812 */ /* 0x000fe200078ec0ff */
[----:B------:R-:W-:Y:S01]  /*10b0*/  ULDC UR4, c[0x0][0x168] ;  /* 0x00005a0000047ab9 */ /* 0x000fe20000000800 */
[----:B------:R-:W-:Y:S01]  /*10c0*/  SHF.R.S32.HI R69, RZ, 0x3, R2 ;  /* 0x00000003ff457819 */ /* 0x000fe20000011402 */
[----:B------:R-:W-:Y:S01]  /*10d0*/  IMAD.U32 R2, RZ, RZ, UR18 ;  /* 0x00000012ff027e24 */ /* 0x000fe2000f8e00ff */
[----:B------:R-:W-:Y:S01]  /*10e0*/  UIMAD UR4, UR7, UR4, URZ ;  /* 0x00000004070472a4 */ /* 0x000fe2000f8e023f */
[----:B------:R-:W-:Y:S01]  /*10f0*/  IMAD.IADD R21, R132, 0x1, -R0 ;  /* 0x0000000184157824 */ /* 0x000fe200078e0a00 */
[----:B------:R-:W-:Y:S01]  /*1100*/  IADD3 R18, R69, UR11, RZ ;  /* 0x0000000b45127c10 */ /* 0x000fe2000fffe0ff */
[----:B------:R-:W-:Y:S01]  /*1110*/  IMAD.WIDE.U32 R2, R11, c[0x0][0x1c0], R2 ;  /* 0x000070000b027a25 */ /* 0x000fe200078e0002 */
[----:B------:R-:W-:Y:S02]  /*1120*/  ULDC UR18, c[0x0][0x1d0] ;  /* 0x0000740000127ab9 */ /* 0x000fe40000000800 */
[----:B------:R-:W-:Y:S01]  /*1130*/  UIADD3 UR18, UR19, UR18, URZ ;  /* 0x0000001213127290 */ /* 0x000fe2000fffe03f */
[----:B------:R-:W-:-:S02]  /*1140*/  IMAD R0, R21, 0x20, R69 ;  /* 0x0000002015007824 */ /* 0x000fc400078e0245 */
[----:B------:R-:W-:Y:S01]  /*1150*/  IMAD.IADD R3, R3, 0x1, R6 ;  /* 0x0000000103037824 */ /* 0x000fe200078e0206 */
[----:B------:R-:W-:Y:S01]  /*1160*/  LEA.HI R6, R67, R132, RZ, 0x6 ;  /* 0x0000008443067211 */ /* 0x000fe200078f30ff */
[----:B------:R-:W-:Y:S01]  /*1170*/  UISETP.LT.AND UP0, UPT, UR18, 0x30, UPT ;  /* 0x000000301200788c */ /* 0x000fe2000bf01270 */
[----:B------:R-:W-:Y:S01]  /*1180*/  IADD3 R4, R0, UR11, RZ ;  /* 0x0000000b00047c10 */ /* 0x000fe2000fffe0ff */
[----:B------:R-:W-:Y:S02]  /*1190*/  IMAD.U32 R64, RZ, RZ, UR19 ;  /* 0x00000013ff407e24 */ /* 0x000fe4000f8e00ff */
[----:B------:R-:W-:Y:S02]  /*11a0*/  USEL UR23, UR18, 0x30, UP0 ;  /* 0x0000003012177887 */ /* 0x000fe40008000000 */
[----:B------:R-:W-:Y:S01]  /*11b0*/  @P1 IMAD.HI.U32 R5, R4, c[0x0][0x2c8], RZ ;  /* 0x0000b20004051a27 */ /* 0x000fe200078e00ff */
[----:B------:R-:W-:-:S03]  /*11c0*/  UISETP.GT.AND UP0, UPT, UR20, UR9, UPT ;  /* 0x000000091400728c */ /* 0x000fc6000bf04270 */
[----:B------:R-:W-:Y:S01]  /*11d0*/  IMAD.MOV.U32 R0, RZ, RZ, R4 ;  /* 0x000000ffff007224 */ /* 0x000fe200078e0004 */
[----:B------:R-:W-:-:S04]  /*11e0*/  @P0 SHF.R.U32.HI R0, RZ, c[0x0][0x2cc], R5 ;  /* 0x0000b300ff000a19 */ /* 0x000fc80000011605 */
[--C-:B------:R-:W-:Y:S01]  /*11f0*/  SHF.R.S32.HI R7, RZ, 0x1f, R0.reuse ;  /* 0x0000001fff077819 */ /* 0x100fe20000011400 */
[----:B------:R-:W-:Y:S02]  /*1200*/  IMAD.MOV R5, RZ, RZ, -R0 ;  /* 0x000000ffff057224 */ /* 0x000fe400078e0a00 */
[----:B------:R-:W-:-:S04]  /*1210*/  IMAD.WIDE.U32 R2, R0, c[0x0][0x1b0], R2 ;  /* 0x00006c0000027a25 */ /* 0x000fc800078e0002 */
[----:B------:R-:W-:Y:S02]  /*1220*/  IMAD R5, R5, c[0x0][0x2c4], R4 ;  /* 0x0000b10005057a24 */ /* 0x000fe400078e0204 */
[----:B------:R-:W-:-:S03]  /*1230*/  IMAD R7, R7, c[0x0][0x1b0], RZ ;  /* 0x00006c0007077a24 */ /* 0x000fc600078e02ff */
[----:B------:R-:W-:Y:S01]  /*1240*/  SHF.R.S32.HI R4, RZ, 0x1f, R5 ;  /* 0x0000001fff047819 */ /* 0x000fe20000011405 */
[----:B------:R-:W-:Y:S01]  /*1250*/  IMAD R0, R0, c[0x0][0x1b4], R7 ;  /* 0x00006d0000007a24 */ /* 0x000fe200078e0207 */
[----:B------:R-:W-:-:S03]  /*1260*/  IADD3 R7, R18, 0x20, RZ ;  /* 0x0000002012077810 */ /* 0x000fc60007ffe0ff */
[----:B------:R-:W-:Y:S01]  /*1270*/  IMAD.IADD R3, R3, 0x1, R0 ;  /* 0x0000000103037824 */ /* 0x000fe200078e0200 */
[----:B------:R-:W-:Y:S01]  /*1280*/  BAR.SYNC.DEFER_BLOCKING 0x0 ;  /* 0x0000000000007b1d */ /* 0x000fe20000010000 */
[----:B------:R-:W-:Y:S01]  /*1290*/  IMAD R0, R4, c[0x0][0x1a8], RZ ;  /* 0x00006a0004007a24 */ /* 0x000fe200078e02ff */
[----:B------:R-:W-:Y:S01]  /*12a0*/  ISETP.GE.AND P2, PT, R7, UR4, PT ;  /* 0x0000000407007c0c */ /* 0x000fe2000bf46270 */
[----:B------:R-:W-:-:S04]  /*12b0*/  IMAD.WIDE.U32 R2, R5, c[0x0][0x1a8], R2 ;  /* 0x00006a0005027a25 */ /* 0x000fc800078e0002 */
[----:B------:R-:W-:Y:S01]  /*12c0*/  IMAD R0, R5, c[0x0][0x1ac], R0 ;  /* 0x00006b0005007a24 */ /* 0x000fe200078e0200 */
[----:B------:R-:W-:-:S03]  /*12d0*/  LEA R19, P0, R2, c[0x0][0x160], 0x1 ;  /* 0x0000580002137a11 */ /* 0x000fc600078008ff */
[----:B------:R-:W-:Y:S02]  /*12e0*/  IMAD.IADD R0, R3, 0x1, R0 ;  /* 0x0000000103007824 */ /* 0x000fe400078e0200 */
[----:B------:R-:W-:Y:S01]  /*12f0*/  IMAD.SHL.U32 R3, R69, 0x40, RZ ;  /* 0x0000004045037824 */ /* 0x000fe200078e00ff */
[----:B------:R-:W-:Y:S02]  /*1300*/  SHFL.IDX PT, R4, R19, RZ, 0x181f ;  /* 0x00181fff13047589 */ /* 0x000fe400000e0000 */
[----:B------:R-:W-:Y:S01]  /*1310*/  LEA.HI.X R20, R2, c[0x0][0x164], R0, 0x1, P0 ;  /* 0x0000590002147a11 */ /* 0x000fe200000f0c00 */
[----:B------:R-:W-:Y:S01]  /*1320*/  IMAD.SHL.U32 R2, R21, 0x8, RZ ;  /* 0x0000000815027824 */ /* 0x000fe200078e00ff */
[----:B------:R-:W-:Y:S02]  /*1330*/  LOP3.LUT R0, R3, 0x1c0, RZ, 0xc0, !PT ;  /* 0x000001c003007812 */ /* 0x000fe400078ec0ff */
[----:B------:R-:W-:Y:S01]  /*1340*/  ISETP.GE.AND P0, PT, R18, UR4, PT ;  /* 0x0000000412007c0c */ /* 0x000fe2000bf06270 */
[----:B------:R-:W1:Y:S01]  /*1350*/  SHFL.IDX PT, R5, R20, RZ, 0x181f ;  /* 0x00181fff14057589 */ /* 0x000e6200000e0000 */
[----:B------:R-:W-:-:S02]  /*1360*/  SHF.R.U32.HI R3, RZ, 0x3, R0 ;  /* 0x00000003ff037819 */ /* 0x000fc40000011600 */
[----:B------:R-:W-:Y:S02]  /*1370*/  LOP3.LUT R0, R0, 0x38, R2, 0xf8, !PT ;  /* 0x0000003800007812 */ /* 0x000fe400078ef802 */
[----:B------:R-:W-:Y:S02]  /*1380*/  IADD3 R12, R2, 0x40, RZ ;  /* 0x00000040020c7810 */ /* 0x000fe40007ffe0ff */
[----:B------:R-:W-:Y:S01]  /*1390*/  LOP3.LUT R0, R0, R3, RZ, 0x3c, !PT ;  /* 0x0000000300007212 */ /* 0x000fe200078e3cff */
[----:B------:R-:W-:Y:S01]  /*13a0*/  IMAD.SHL.U32 R3, R6, 0x8, RZ ;  /* 0x0000000806037824 */ /* 0x000fe200078e00ff */
[----:B------:R-:W-:Y:S02]  /*13b0*/  IADD3 R6, R18, 0x40, RZ ;  /* 0x0000004012067810 */ /* 0x000fe40007ffe0ff */
[----:B------:R-:W-:Y:S02]  /*13c0*/  IADD3 R22, R2, 0xc0, RZ ;  /* 0x000000c002167810 */ /* 0x000fe40007ffe0ff */
[----:B------:R-:W-:-:S02]  /*13d0*/  LOP3.LUT R14, R0, 0xfffffe00, R3, 0xf8, !PT ;  /* 0xfffffe00000e7812 */ /* 0x000fc400078ef803 */
[----:B------:R-:W-:Y:S02]  /*13e0*/  IADD3 R0, R2, 0x80, RZ ;  /* 0x0000008002007810 */ /* 0x000fe40007ffe0ff */
[----:B------:R-:W-:Y:S01]  /*13f0*/  @!P0 SHF.R.S32.HI R13, RZ, 0x1f, R12 ;  /* 0x0000001fff0d8819 */ /* 0x000fe2000001140c */
[----:B------:R-:W-:Y:S01]  /*1400*/  IMAD.SHL.U32 R68, R14, 0x2, RZ ;  /* 0x000000020e447824 */ /* 0x000fe200078e00ff */
[----:B------:R-:W-:Y:S02]  /*1410*/  ISETP.GE.AND P1, PT, R6, UR4, PT ;  /* 0x0000000406007c0c */ /* 0x000fe4000bf26270 */
[----:B------:R-:W-:Y:S02]  /*1420*/  @!P0 SHF.R.S32.HI R7, RZ, 0x1f, R0 ;  /* 0x0000001fff078819 */ /* 0x000fe40000011400 */
[----:B------:R-:W-:Y:S01]  /*1430*/  @!P0 SHF.R.S32.HI R6, RZ, 0x1f, R22 ;  /* 0x0000001fff068819 */ /* 0x000fe20000011416 */
[----:B------:R-:W-:Y:S01]  /*1440*/  STL [R1+0x4], R68 ;  /* 0x0000044401007387 */ /* 0x000fe20000100800 */
[----:B------:R-:W-:-:S02]  /*1450*/  SHF.R.S32.HI R3, RZ, 0x1f, R2 ;  /* 0x0000001fff037819 */ /* 0x000fc40000011402 */
[----:B------:R-:W-:Y:S02]  /*1460*/  @!P0 LEA.HI R16, R13, R12, RZ, 0x3 ;  /* 0x0000000c0d108211 */ /* 0x000fe400078f18ff */
[----:B------:R-:W-:Y:S02]  /*1470*/  @!P0 LEA.HI R13, R7, R0, RZ, 0x3 ;  /* 0x00000000070d8211 */ /* 0x000fe400078f18ff */
[----:B------:R-:W-:Y:S02]  /*1480*/  @!P0 LEA.HI R7, R6, R22, RZ, 0x3 ;  /* 0x0000001606078211 */ /* 0x000fe400078f18ff */
[----:B------:R-:W-:Y:S01]  /*1490*/  ISETP.GE.AND P5, PT, R12, c[0x0][0x198], PT ;  /* 0x000066000c007a0c */ /* 0x000fe20003fa6270 */
[----:B------:R-:W4:Y:S01]  /*14a0*/  SHFL.IDX PT, R6, R19, 0x1, 0x181f ;  /* 0x00381f0013067f89 */ /* 0x000f2200000e0000 */
[----:B------:R-:W-:Y:S02]  /*14b0*/  ISETP.GE.AND P6, PT, R0, c[0x0][0x198], PT ;  /* 0x0000660000007a0c */ /* 0x000fe40003fc6270 */
[----:B------:R-:W-:-:S02]  /*14c0*/  @!P0 LOP3.LUT R16, R16, 0xfffffff8, RZ, 0xc0, !PT ;  /* 0xfffffff810108812 */ /* 0x000fc400078ec0ff */
[----:B------:R-:W-:Y:S02]  /*14d0*/  @!P0 LOP3.LUT R14, R13, 0xfffffff8, RZ, 0xc0, !PT ;  /* 0xfffffff80d0e8812 */ /* 0x000fe400078ec0ff */
[----:B------:R-:W-:Y:S01]  /*14e0*/  @!P0 LOP3.LUT R13, R7, 0xfffffff8, RZ, 0xc0, !PT ;  /* 0xfffffff8070d8812 */ /* 0x000fe200078ec0ff */
[--C-:B-1----:R-:W-:Y:S01]  /*14f0*/  @!P0 IMAD.WIDE R16, R16, 0x2, R4.reuse ;  /* 0x0000000210108825 */ /* 0x102fe200078e0204 */
[----:B------:R-:W1:Y:S01]  /*1500*/  SHFL.IDX PT, R7, R20, 0x1, 0x181f ;  /* 0x00381f0014077f89 */ /* 0x000e6200000e0000 */
[----:B------:R-:W-:Y:S02]  /*1510*/  IADD3 R18, R18, 0x60, RZ ;  /* 0x0000006012127810 */ /* 0x000fe40007ffe0ff */
[----:B------:R-:W-:Y:S01]  /*1520*/  @!P0 IMAD.WIDE R14, R14, 0x2, R4 ;  /* 0x000000020e0e8825 */ /* 0x000fe200078e0204 */
[----:B--2---:R-:W-:Y:S02]  /*1530*/  LOP3.LUT R133, R133, 0xfffffffe, RZ, 0xc0, !PT ;  /* 0xfffffffe85857812 */ /* 0x004fe400078ec0ff */
[----:B---3--:R-:W-:Y:S01]  /*1540*/  @P3 SHF.R.S32.HI R9, RZ, 0x1f, R8 ;  /* 0x0000001fff093819 */ /* 0x008fe20000011408 */
[----:B------:R-:W-:Y:S01]  /*1550*/  @!P3 IMAD.MOV.U32 R9, RZ, RZ, R10 ;  /* 0x000000ffff09b224 */ /* 0x000fe200078e000a */
[C---:B------:R-:W-:Y:S01]  /*1560*/  @!P0 LEA R10, P4, R2.reuse, R4, 0x1 ;  /* 0x00000004020a8211 */ /* 0x040fe200078808ff */
[----:B------:R-:W-:Y:S01]  /*1570*/  @!P3 IMAD.MOV.U32 R8, RZ, RZ, R11 ;  /* 0x000000ffff08b224 */ /* 0x000fe200078e000b */
[----:B------:R-:W-:-:S02]  /*1580*/  ISETP.GE.AND P3, PT, R2, c[0x0][0x198], PT ;  /* 0x0000660002007a0c */ /* 0x000fc40003f66270 */
[----:B------:R-:W-:Y:S01]  /*1590*/  @!P0 LEA.HI.X R11, R2, R5, R3, 0x1, P4 ;  /* 0x00000005020b8211 */ /* 0x000fe200020f0c03 */
[----:B------:R-:W-:Y:S01]  /*15a0*/  @!P0 IMAD.WIDE R4, R13, 0x2, R4 ;  /* 0x000000020d048825 */ /* 0x000fe200078e0204 */
[----:B------:R-:W-:-:S09]  /*15b0*/  ISETP.GE.AND P4, PT, R22, c[0x0][0x198], PT ;  /* 0x0000660016007a0c */ /* 0x000fd20003f86270 */
[----:B------:R2:W-:Y:S04]  /*15c0*/  @!P0 LDGSTS.E.BYPASS.LTC128B.128 [R68+0x100], [R10.64], !P3 ;  /* 0x001000000a448fae */ /* 0x0005e8000d901d50 */
[----:B------:R3:W-:Y:S04]  /*15d0*/  @!P0 LDGSTS.E.BYPASS.LTC128B.128 [R68+0x4100], [R16.64], !P5 ;  /* 0x0410000010448fae */ /* 0x0007e8000e901d50 */
[----:B------:R5:W-:Y:S04]  /*15e0*/  @!P0 LDGSTS.E.BYPASS.LTC128B.128 [R68+0x8100], [R14.64], !P6 ;  /* 0x081000000e448fae */ /* 0x000be8000f101d50 */
[----:B------:R1:W-:Y:S01]  /*15f0*/  @!P0 LDGSTS.E.BYPASS.LTC128B.128 [R68+0xc100], [R4.64], !P4 ;  /* 0x0c10000004448fae */ /* 0x0003e2000e101d50 */
[----:B--2---:R-:W-:-:S04]  /*1600*/  @!P2 SHF.R.S32.HI R10, RZ, 0x1f, R12 ;  /* 0x0000001fff0aa819 */ /* 0x004fc8000001140c */
[----:B------:R-:W-:-:S04]  /*1610*/  @!P2 LEA.HI R10, R10, R12, RZ, 0x3 ;  /* 0x0000000c0a0aa211 */ /* 0x000fc800078f18ff */
[----:B---3--:R-:W-:Y:S02]  /*1620*/  @!P2 LOP3.LUT R16, R10, 0xfffffff8, RZ, 0xc0, !PT ;  /* 0xfffffff80a10a812 */ /* 0x008fe400078ec0ff */
[----:B----4-:R-:W-:Y:S02]  /*1630*/  @!P2 LEA R10, P0, R2, R6, 0x1 ;  /* 0x00000006020aa211 */ /* 0x010fe400078008ff */
[----:B-1----:R-:W-:Y:S01]  /*1640*/  @!P2 SHF.R.S32.HI R5, RZ, 0x1f, R0 ;  /* 0x0000001fff05a819 */ /* 0x002fe20000011400 */
[----:B------:R-:W-:Y:S01]  /*1650*/  @!P2 IMAD.WIDE R16, R16, 0x2, R6 ;  /* 0x000000021010a825 */ /* 0x000fe200078e0206 */
[----:B------:R-:W-:Y:S02]  /*1660*/  @!P2 SHF.R.S32.HI R4, RZ, 0x1f, R22 ;  /* 0x0000001fff04a819 */ /* 0x000fe40000011416 */
[----:B-----5:R-:W-:Y:S02]  /*1670*/  @!P2 LEA.HI R14, R5, R0, RZ, 0x3 ;  /* 0x00000000050ea211 */ /* 0x020fe400078f18ff */
[----:B------:R-:W-:-:S02]  /*1680*/  @!P2 LEA.HI R5, R4, R22, RZ, 0x3 ;  /* 0x000000160405a211 */ /* 0x000fc400078f18ff */
[----:B------:R-:W-:Y:S01]  /*1690*/  SHFL.IDX PT, R4, R19, 0x2, 0x181f ;  /* 0x00581f0013047f89 */ /* 0x000fe200000e0000 */
[----:B------:R-:W-:Y:S02]  /*16a0*/  @!P2 LOP3.LUT R14, R14, 0xfffffff8, RZ, 0xc0, !PT ;  /* 0xfffffff80e0ea812 */ /* 0x000fe400078ec0ff */
[----:B------:R-:W-:Y:S02]  /*16b0*/  @!P2 LOP3.LUT R13, R5, 0xfffffff8, RZ, 0xc0, !PT ;  /* 0xfffffff8050da812 */ /* 0x000fe400078ec0ff */
[----:B------:R-:W1:Y:S01]  /*16c0*/  SHFL.IDX PT, R5, R20, 0x2, 0x181f ;  /* 0x00581f0014057f89 */ /* 0x000e6200000e0000 */
[----:B------:R-:W-:Y:S01]  /*16d0*/  @!P2 LEA.HI.X R11, R2, R7, R3, 0x1, P0 ;  /* 0x00000007020ba211 */ /* 0x000fe200000f0c03 */
[--C-:B------:R-:W-:Y:S01]  /*16e0*/  @!P2 IMAD.WIDE R14, R14, 0x2, R6.reuse ;  /* 0x000000020e0ea825 */ /* 0x100fe200078e0206 */
[----:B------:R-:W-:Y:S01]  /*16f0*/  ISETP.GE.AND P0, PT, R18, UR4, PT ;  /* 0x0000000412007c0c */ /* 0x000fe2000bf06270 */
[----:B------:R-:W-:Y:S02]  /*1700*/  ULDC.64 UR4, c[0x0][0x1e8] ;  /* 0x00007a0000047ab9 */ /* 0x000fe40000000a00 */
[----:B------:R-:W-:Y:S01]  /*1710*/  @!P2 IMAD.WIDE R6, R13, 0x2, R6 ;  /* 0x000000020d06a825 */ /* 0x000fe200078e0206 */
[----:B------:R2:W-:Y:S01]  /*1720*/  @!P2 LDGSTS.E.BYPASS.LTC128B.128 [R68+0x1100], [R10.64], !P3 ;  /* 0x011000000a44afae */ /* 0x0005e2000d901d50 */
[----:B------:R-:W-:Y:S01]  /*1730*/  @!P1 SHF.R.S32.HI R13, RZ, 0x1f, R0 ;  /* 0x0000001fff0d9819 */ /* 0x000fe20000011400 */
[----:B------:R-:W-:-:S02]  /*1740*/  UIMAD UR4, UR6, UR4, URZ ;  /* 0x00000004060472a4 */ /* 0x000fc4000f8e023f */
[----:B------:R3:W-:Y:S01]  /*1750*/  @!P2 LDGSTS.E.BYPASS.LTC128B.128 [R68+0x5100], [R16.64], !P5 ;  /* 0x051000001044afae */ /* 0x0007e2000e901d50 */
[----:B------:R-:W-:Y:S01]  /*1760*/  @!P1 LEA.HI R13, R13, R0, RZ, 0x3 ;  /* 0x000000000d0d9211 */ /* 0x000fe200078f18ff */
[----:B------:R-:W-:Y:S02]  /*1770*/  UIMAD UR15, UR12, UR5, UR4 ;  /* 0x000000050c0f72a4 */ /* 0x000fe4000f8e0204 */
[----:B------:R4:W-:Y:S01]  /*1780*/  @!P2 LDGSTS.E.BYPASS.LTC128B.128 [R68+0x9100], [R14.64], !P6 ;  /* 0x091000000e44afae */ /* 0x0009e2000f101d50 */
[----:B------:R-:W-:Y:S01]  /*1790*/  ISETP.GE.AND P6, PT, R2, c[0x0][0x1d4], PT ;  /* 0x0000750002007a0c */ /* 0x000fe20003fc6270 */
[----:B------:R-:W-:Y:S02]  /*17a0*/  ULDC.64 UR4, c[0x0][0x210] ;  /* 0x0000840000047ab9 */ /* 0x000fe40000000a00 */
[----:B------:R5:W-:Y:S01]  /*17b0*/  @!P2 LDGSTS.E.BYPASS.LTC128B.128 [R68+0xd100], [R6.64], !P4 ;  /* 0x0d1000000644afae */ /* 0x000be2000e101d50 */
[----:B------:R-:W-:-:S03]  /*17c0*/  UIMAD UR4, UR6, UR4, URZ ;  /* 0x00000004060472a4 */ /* 0x000fc6000f8e023f */
[----:B------:R-:W-:Y:S02]  /*17d0*/  ULDC.64 UR6, c[0x0][0x1e0] ;  /* 0x0000780000067ab9 */ /* 0x000fe40000000a00 */
[----:B------:R-:W-:Y:S02]  /*17e0*/  UIMAD.WIDE.U32 UR26, UR21, UR6, URZ ;  /* 0x00000006151a72a5 */ /* 0x000fe4000f8e003f */
[----:B------:R-:W-:Y:S02]  /*17f0*/  UIMAD UR21, UR21, UR7, URZ ;  /* 0x00000007151572a4 */ /* 0x000fe4000f8e023f */
[----:B------:R-:W-:Y:S02]  /*1800*/  UIMAD UR22, UR12, UR5, UR4 ;  /* 0x000000050c1672a4 */ /* 0x000fe4000f8e0204 */
[----:B------:R-:W-:Y:S02]  /*1810*/  UIADD3 UR21, UR27, UR21, URZ ;  /* 0x000000151b157290 */ /* 0x000fe4000fffe03f */
[----:B------:R-:W-:Y:S01]  /*1820*/  ULDC.64 UR4, c[0x0][0x208] ;  /* 0x0000820000047ab9 */ /* 0x000fe20000000a00 */
[----:B--2---:R-:W2:Y:S01]  /*1830*/  SHFL.IDX PT, R10, R19, 0x3, 0x181f ;  /* 0x00781f00130a7f89 */ /* 0x004ea200000e0000 */
[----:B------:R-:W-:-:S03]  /*1840*/  UIMAD.WIDE.U32 UR24, UR20, UR4, URZ ;  /* 0x00000004141872a5 */ /* 0x000fc6000f8e003f */
[----:B------:R-:W2:Y:S01]  /*1850*/  SHFL.IDX PT, R11, R20, 0x3, 0x181f ;  /* 0x00781f00140b7f89 */ /* 0x000ea200000e0000 */
[----:B----4-:R-:W-:Y:S02]  /*1860*/  @!P1 LOP3.LUT R14, R13, 0xfffffff8, RZ, 0xc0, !PT ;  /* 0xfffffff80d0e9812 */ /* 0x010fe400078ec0ff */
[----:B-----5:R-:W-:-:S03]  /*1870*/  @!P1 SHF.R.S32.HI R6, RZ, 0x1f, R12 ;  /* 0x0000001fff069819 */ /* 0x020fc6000001140c */
[----:B-1----:R-:W-:Y:S01]  /*1880*/  @!P1 IMAD.WIDE R14, R14, 0x2, R4 ;  /* 0x000000020e0e9825 */ /* 0x002fe200078e0204 */
[----:B------:R-:W-:Y:S02]  /*1890*/  @!P1 SHF.R.S32.HI R7, RZ, 0x1f, R22 ;  /* 0x0000001fff079819 */ /* 0x000fe40000011416 */
[----:B------:R-:W-:Y:S02]  /*18a0*/  @!P1 LEA.HI R6, R6, R12, RZ, 0x3 ;  /* 0x0000000c06069211 */ /* 0x000fe400078f18ff */
[----:B------:R-:W-:Y:S02]  /*18b0*/  @!P1 LEA.HI R7, R7, R22, RZ, 0x3 ;  /* 0x0000001607079211 */ /* 0x000fe400078f18ff */
[----:B---3--:R-:W-:Y:S02]  /*18c0*/  @!P1 LOP3.LUT R16, R6, 0xfffffff8, RZ, 0xc0, !PT ;  /* 0xfffffff806109812 */ /* 0x008fe400078ec0ff */
[----:B------:R-:W-:Y:S02]  /*18d0*/  @!P1 LEA R6, P2, R2, R4, 0x1 ;  /* 0x0000000402069211 */ /* 0x000fe400078408ff */
[----:B------:R-:W-:Y:S01]  /*18e0*/  @!P1 LOP3.LUT R13, R7, 0xfffffff8, RZ, 0xc0, !PT ;  /* 0xfffffff8070d9812 */ /* 0x000fe200078ec0ff */
[----:B------:R-:W-:Y:S01]  /*18f0*/  @!P1 IMAD.WIDE R16, R16, 0x2, R4 ;  /* 0x0000000210109825 */ /* 0x000fe200078e0204 */
[----:B------:R-:W-:-:S02]  /*1900*/  @!P1 LEA.HI.X R7, R2, R5, R3, 0x1, P2 ;  /* 0x0000000502079211 */ /* 0x000fc400010f0c03 */
[----:B------:R-:W-:Y:S01]  /*1910*/  ISETP.GE.AND P2, PT, R0, c[0x0][0x198], PT ;  /* 0x0000660000007a0c */ /* 0x000fe20003f46270 */
[----:B------:R-:W-:Y:S01]  /*1920*/  @!P1 IMAD.WIDE R4, R13, 0x2, R4 ;  /* 0x000000020d049825 */ /* 0x000fe200078e0204 */
[----:B------:R-:W-:Y:S01]  /*1930*/  SHF.R.S32.HI R13, RZ, 0x1f, R69 ;  /* 0x0000001fff0d7819 */ /* 0x000fe20000011445 */
[----:B------:R1:W-:Y:S04]  /*1940*/  @!P1 LDGSTS.E.BYPASS.LTC128B.128 [R68+0x2100], [R6.64], !P3 ;  /* 0x0210000006449fae */ /* 0x0003e8000d901d50 */
[----:B------:R3:W-:Y:S01]  /*1950*/  @!P1 LDGSTS.E.BYPASS.LTC128B.128 [R68+0x6100], [R16.64], !P5 ;  /* 0x0610000010449fae */ /* 0x0007e2000e901d50 */
[----:B------:R-:W-:-:S05]  /*1960*/  ISETP.GE.AND P5, PT, R12, c[0x0][0x1d4], PT ;  /* 0x000075000c007a0c */ /* 0x000fca0003fa6270 */
[----:B------:R4:W-:Y:S04]  /*1970*/  @!P1 LDGSTS.E.BYPASS.LTC128B.128 [R68+0xa100], [R14.64], !P2 ;  /* 0x0a1000000e449fae */ /* 0x0009e8000d101d50 */
[----:B------:R2:W-:Y:S04]  /*1980*/  @!P1 LDGSTS.E.BYPASS.LTC128B.128 [R68+0xe100], [R4.64], !P4 ;  /* 0x0e10000004449fae */ /* 0x0005e8000e101d50 */
[----:B------:R-:W-:Y:S02]  /*1990*/  @P5 LOP3.LUT R133, R133, 0x1, RZ, 0xfc, !PT ;  /* 0x0000000185855812 */ /* 0x000fe400078efcff */
[----:B------:R-:W-:-:S03]  /*19a0*/  ISETP.GE.AND P5, PT, R0, c[0x0][0x1d4], PT ;  /* 0x0000750000007a0c */ /* 0x000fc60003fa6270 */
[----:B------:R-:W-:Y:S01]  /*19b0*/  STL [R1+0x1c], R133 ;  /* 0x00001c8501007387 */ /* 0x000fe20000100800 */
[----:B-1----:R-:W-:Y:S01]  /*19c0*/  @!P0 SHF.R.S32.HI R6, RZ, 0x1f, R12 ;  /* 0x0000001fff068819 */ /* 0x002fe2000001140c */
[----:B------:R-:W-:-:S04]  /*19d0*/  IMAD R7, R13, c[0x0][0x1e0], RZ ;  /* 0x000078000d077a24 */ /* 0x000fc800078e02ff */
[----:B------:R-:W-:Y:S01]  /*19e0*/  IMAD R7, R69, c[0x0][0x1e4], R7 ;  /* 0x0000790045077a24 */ /* 0x000fe200078e0207 */
[----:B----4-:R-:W-:Y:S01]  /*19f0*/  @!P0 LEA.HI R14, R6, R12, RZ, 0x3 ;  /* 0x0000000c060e8211 */ /* 0x010fe200078f18ff */
[----:B------:R-:W-:Y:S01]  /*1a00*/  IMAD R6, R13, c[0x0][0x208], RZ ;  /* 0x000082000d067a24 */ /* 0x000fe200078e02ff */
[----:B--2---:R-:W-:-:S03]  /*1a10*/  @!P0 LEA R4, P1, R2, R10, 0x1 ;  /* 0x0000000a02048211 */ /* 0x004fc600078208ff */
[----:B------:R-:W-:Y:S01]  /*1a20*/  IMAD R13, R69, c[0x0][0x20c], R6 ;  /* 0x00008300450d7a24 */ /* 0x000fe200078e0206 */
[----:B------:R-:W-:Y:S02]  /*1a30*/  @!P0 SHF.R.S32.HI R6, RZ, 0x1f, R0 ;  /* 0x0000001fff068819 */ /* 0x000fe40000011400 */
[----:B------:R-:W-:Y:S02]  /*1a40*/  @!P0 LEA.HI.X R5, R2, R11, R3, 0x1, P1 ;  /* 0x0000000b02058211 */ /* 0x000fe400008f0c03 */
[----:B------:R-:W-:Y:S01]  /*1a50*/  @!P0 LEA.HI R6, R6, R0, RZ, 0x3 ;  /* 0x0000000006068211 */ /* 0x000fe200078f18ff */
[----:B------:R-:W-:Y:S01]  /*1a60*/  IMAD.U32 R0, RZ, RZ, UR12 ;  /* 0x0000000cff007e24 */ /* 0x000fe2000f8e00ff */
[----:B------:R-:W-:Y:S01]  /*1a70*/  ISETP.GE.AND P1, PT, R12, c[0x0][0x198], PT ;  /* 0x000066000c007a0c */ /* 0x000fe20003f26270 */
[----:B------:R1:W-:Y:S01]  /*1a80*/  @!P0 LDGSTS.E.BYPASS.LTC128B.128 [R68+0x3100], [R4.64], !P3 ;  /* 0x0310000004448fae */ /* 0x0003e2000d901d50 */
[----:B------:R-:W-:Y:S02]  /*1a90*/  @!P0 LOP3.LUT R14, R14, 0xfffffff8, RZ, 0xc0, !PT ;  /* 0xfffffff80e0e8812 */ /* 0x000fe400078ec0ff */
[----:B------:R-:W-:-:S02]  /*1aa0*/  @!P0 LOP3.LUT R6, R6, 0xfffffff8, RZ, 0xc0, !PT ;  /* 0xfffffff806068812 */ /* 0x000fc400078ec0ff */
[----:B------:R-:W-:Y:S01]  /*1ab0*/  LOP3.LUT P3, RZ, R133, 0x1, RZ, 0xc0, !PT ;  /* 0x0000000185ff7812 */ /* 0x000fe2000786c0ff */
[----:B------:R-:W-:-:S06]  /*1ac0*/  @!P0 IMAD.WIDE R14, R14, 0x2, R10 ;  /* 0x000000020e0e8825 */ /* 0x000fcc00078e020a */
[----:B------:R2:W-:Y:S01]  /*1ad0*/  @!P0 LDGSTS.E.BYPASS.LTC128B.128 [R68+0x7100], [R14.64], !P1 ;  /* 0x071000000e448fae */ /* 0x0005e2000c901d50 */
[----:B-1----:R-:W-:-:S04]  /*1ae0*/  IMAD.WIDE.U32 R4, R69, c[0x0][0x1e0], R2 ;  /* 0x0000780045047a25 */ /* 0x002fc800078e0002 */
[----:B------:R-:W-:-:S04]  /*1af0*/  IMAD.WIDE.U32 R2, R69, c[0x0][0x208], R2 ;  /* 0x0000820045027a25 */ /* 0x000fc800078e0002 */
[----:B------:R-:W-:Y:S02]  /*1b00*/  IMAD.IADD R5, R5, 0x1, R7 ;  /* 0x0000000105057824 */ /* 0x000fe400078e0207 */
[----:B------:R-:W-:Y:S02]  /*1b10*/  IMAD.IADD R3, R3, 0x1, R13 ;  /* 0x0000000103037824 */ /* 0x000fe400078e020d */
[----:B------:R-:W-:-:S04]  /*1b20*/  @!P0 IMAD.WIDE R6, R6, 0x2, R10 ;  /* 0x0000000206068825 */ /* 0x000fc800078e020a */
[C---:B------:R-:W-:Y:S01]  /*1b30*/  IMAD.WIDE.U32 R4, R0.reuse, c[0x0][0x1e8], R4 ;  /* 0x00007a0000047a25 */ /* 0x040fe200078e0004 */
[----:B------:R1:W-:Y:S03]  /*1b40*/  @!P0 LDGSTS.E.BYPASS.LTC128B.128 [R68+0xb100], [R6.64], !P2 ;  /* 0x0b10000006448fae */ /* 0x0003e6000d101d50 */
[----:B------:R-:W-:Y:S01]  /*1b50*/  IMAD.WIDE.U32 R2, R0, c[0x0][0x210], R2 ;  /* 0x0000840000027a25 */ /* 0x000fe200078e0002 */
[----:B------:R-:W-:Y:S02]  /*1b60*/  IADD3 R0, -R69, UR23, RZ ;  /* 0x0000001745007c10 */ /* 0x000fe4000fffe1ff */
[----:B------:R-:W-:Y:S01]  /*1b70*/  IADD3 R5, R5, UR15, RZ ;  /* 0x0000000f05057c10 */ /* 0x000fe2000fffe0ff */
[----:B------:R-:W-:Y:S01]  /*1b80*/  USHF.R.S32.HI UR15, URZ, 0x1f, UR20 ;  /* 0x0000001f3f0f7899 */ /* 0x000fe20008011414 */
[C---:B------:R-:W-:Y:S02]  /*1b90*/  ISETP.GE.AND P2, PT, R0.reuse, 0x1, PT ;  /* 0x000000010000780c */ /* 0x040fe40003f46270 */
[----:B------:R-:W-:Y:S01]  /*1ba0*/  ISETP.GE.AND P1, PT, R0, 0x21, PT ;  /* 0x000000210000780c */ /* 0x000fe20003f26270 */
[----:B------:R-:W-:Y:S01]  /*1bb0*/  IMAD.WIDE.U32 R72, R8, c[0x0][0x1f0], R4 ;  /* 0x00007c0008487a25 */ /* 0x000fe200078e0004 */
[----:B------:R-:W-:Y:S01]  /*1bc0*/  IADD3 R3, R3, UR22, RZ ;  /* 0x0000001603037c10 */ /* 0x000fe2000fffe0ff */
[----:B------:R-:W-:-:S02]  /*1bd0*/  UIMAD UR22, UR21, UR20, URZ ;  /* 0x00000014151672a4 */ /* 0x000fc4000f8e023f */
[----:B------:R-:W-:Y:S01]  /*1be0*/  IMAD.U32 R4, RZ, RZ, UR26 ;  /* 0x0000001aff047e24 */ /* 0x000fe2000f8e00ff */
[----:B------:R-:W-:Y:S01]  /*1bf0*/  UIMAD UR4, UR15, UR4, URZ ;  /* 0x000000040f0472a4 */ /* 0x000fe2000f8e023f */
[----:B------:R-:W-:Y:S01]  /*1c00*/  IMAD.MOV.U32 R70, RZ, RZ, R72 ;  /* 0x000000ffff467224 */ /* 0x000fe200078e0048 */
[----:B------:R-:W-:Y:S01]  /*1c10*/  UIMAD UR22, UR15, UR26, UR22 ;  /* 0x0000001a0f1672a4 */ /* 0x000fe2000f8e0216 */
[----:B------:R-:W-:Y:S01]  /*1c20*/  IMAD.U32 R5, RZ, RZ, UR27 ;  /* 0x0000001bff057e24 */ /* 0x000fe2000f8e00ff */
[----:B------:R-:W-:Y:S01]  /*1c30*/  USHF.L.U32 UR15, UR6, 0x5, URZ ;  /* 0x00000005060f7899 */ /* 0x000fe2000800063f */
[----:B------:R-:W-:Y:S01]  /*1c40*/  IMAD.WIDE.U32 R26, R8, c[0x0][0x218], R2 ;  /* 0x00008600081a7a25 */ /* 0x000fe200078e0002 */
[----:B------:R-:W-:Y:S01]  /*1c50*/  UIMAD UR4, UR20, UR5, UR4 ;  /* 0x00000005140472a4 */ /* 0x000fe2000f8e0204 */
[----:B------:R-:W-:Y:S02]  /*1c60*/  STL.64 [R1+0x30], R72 ;  /* 0x0000304801007387 */ /* 0x000fe40000100a00 */
[----:B------:R-:W-:Y:S01]  /*1c70*/  UMOV UR5, 0x5 ;  /* 0x0000000500057882 */ /* 0x000fe20000000000 */
[----:B------:R-:W-:Y:S01]  /*1c80*/  IMAD.MOV.U32 R24, RZ, RZ, R26 ;  /* 0x000000ffff187224 */ /* 0x000fe200078e001a */
[----:B-1----:R-:W-:Y:S01]  /*1c90*/  @!P0 SHF.R.S32.HI R6, RZ, 0x1f, R22 ;  /* 0x0000001fff068819 */ /* 0x002fe20000011416 */
[----:B------:R-:W-:Y:S01]  /*1ca0*/  USHF.L.U64.HI UR6, UR6, UR5, UR7 ;  /* 0x0000000506067299 */ /* 0x000fe20008010207 */
[----:B------:R-:W-:Y:S01]  /*1cb0*/  IMAD.U32 R7, RZ, RZ, UR25 ;  /* 0x00000019ff077e24 */ /* 0x000fe2000f8e00ff */
[----:B------:R-:W-:Y:S01]  /*1cc0*/  UIADD3 UR4, UR25, UR4, URZ ;  /* 0x0000000419047290 */ /* 0x000fe2000fffe03f */
[----:B------:R-:W-:Y:S01]  /*1cd0*/  @!P0 LEA.HI R0, R6, R22, RZ, 0x3 ;  /* 0x0000001606008211 */ /* 0x000fe200078f18ff */
[----:B------:R-:W-:-:S02]  /*1ce0*/  IMAD R6, R9, c[0x0][0x1f0], RZ ;  /* 0x00007c0009067a24 */ /* 0x000fc400078e02ff */
[----:B------:R-:W-:Y:S01]  /*1cf0*/  UIMAD UR4, UR4, 0x30, URZ ;  /* 0x00000030040478a4 */ /* 0x000fe2000f8e023f */
[----:B------:R-:W-:Y:S01]  /*1d00*/  @!P0 LOP3.LUT R0, R0, 0xfffffff8, RZ, 0xc0, !PT ;  /* 0xfffffff800008812 */ /* 0x000fe200078ec0ff */
[----:B------:R-:W-:-:S04]  /*1d10*/  IMAD R6, R8, c[0x0][0x1f4], R6 ;  /* 0x00007d0008067a24 */ /* 0x000fc800078e0206 */
[----:B------:R-:W-:-:S04]  /*1d20*/  @!P0 IMAD.WIDE R10, R0, 0x2, R10 ;  /* 0x00000002000a8825 */ /* 0x000fc800078e020a */
[----:B------:R-:W-:Y:S01]  /*1d30*/  IMAD R0, R9, c[0x0][0x218], RZ ;  /* 0x0000860009007a24 */ /* 0x000fe200078e02ff */
[----:B------:R1:W-:Y:S01]  /*1d40*/  @!P0 LDGSTS.E.BYPASS.LTC128B.128 [R68+0xf100], [R10.64], !P4 ;  /* 0x0f1000000a448fae */ /* 0x0003e2000e101d50 */
[----:B------:R-:W-:Y:S01]  /*1d50*/  IMAD.IADD R71, R73, 0x1, R6 ;  /* 0x0000000149477824 */ /* 0x000fe200078e0206 */
[----:B------:R-:W-:Y:S01]  /*1d60*/  ISETP.GE.AND P4, PT, R22, c[0x0][0x1d4], PT ;  /* 0x0000750016007a0c */ /* 0x000fe20003f86270 */
[----:B------:R-:W-:Y:S01]  /*1d70*/  IMAD R0, R8, c[0x0][0x21c], R0 ;  /* 0x0000870008007a24 */ /* 0x000fe200078e0200 */
[----:B------:R-:W0:Y:S01]  /*1d80*/  LDGDEPBAR ;  /* 0x00000000000079af */ /* 0x000e220000000000 */
[----:B------:R-:W-:-:S03]  /*1d90*/  IMAD.WIDE.U32 R4, R4, UR20, R70 ;  /* 0x0000001404047c25 */ /* 0x000fc6000f8e0046 */
[----:B------:R-:W-:Y:S01]  /*1da0*/  STL.64 [R1+0x28], R70 ;  /* 0x0000284601007387 */ /* 0x000fe20000100a00 */
[----:B------:R-:W-:Y:S01]  /*1db0*/  IMAD.IADD R25, R27, 0x1, R0 ;  /* 0x000000011b197824 */ /* 0x000fe200078e0200 */
[----:B------:R-:W-:Y:S01]  /*1dc0*/  IADD3 R0, R5, UR22, RZ ;  /* 0x0000001605007c10 */ /* 0x000fe2000fffe0ff */
[----:B------:R-:W-:Y:S01]  /*1dd0*/  IMAD.U32 R6, RZ, RZ, UR24 ;  /* 0x00000018ff067e24 */ /* 0x000fe2000f8e00ff */
[----:B------:R-:W-:Y:S01]  /*1de0*/  @P2 LEA R2, P0, R4, c[0x0][0x1c8], 0x1 ;  /* 0x0000720004022a11 */ /* 0x000fe200078008ff */
[----:B------:R-:W-:Y:S02]  /*1df0*/  STL.64 [R1+0x40], R26 ;  /* 0x0000401a01007387 */ /* 0x000fe40000100a00 */
[----:B------:R-:W-:Y:S01]  /*1e00*/  IMAD.WIDE.U32 R6, R6, 0x30, R24 ;  /* 0x0000003006067825 */ /* 0x000fe200078e0018 */
[C---:B------:R-:W-:Y:S01]  /*1e10*/  @P2 LEA.HI.X R3, R4.reuse, c[0x0][0x1cc], R0, 0x1, P0 ;  /* 0x0000730004032a11 */ /* 0x040fe200000f0c00 */
[----:B------:R-:W-:Y:S01]  /*1e20*/  STL.64 [R1+0x38], R24 ;  /* 0x0000381801007387 */ /* 0x000fe20000100a00 */
[----:B------:R-:W-:-:S03]  /*1e30*/  @P1 IADD3 R4, P0, R4, UR15, RZ ;  /* 0x0000000f04041c10 */ /* 0x000fc6000ff1e0ff */
[----:B------:R4:W-:Y:S01]  /*1e40*/  @P2 LDGSTS.E.BYPASS.LTC128B.128 [R68+0x10100], [R2.64], !P6 ;  /* 0x1010000002442fae */ /* 0x0009e2000f101d50 */
[----:B------:R-:W-:Y:S02]  /*1e50*/  @P1 IADD3.X R0, R0, UR6, RZ, P0, !PT ;  /* 0x0000000600001c10 */ /* 0x000fe400087fe4ff */
[----:B------:R-:W-:Y:S01]  /*1e60*/  @P1 LEA R8, P0, R4, c[0x0][0x1c8], 0x1 ;  /* 0x0000720004081a11 */ /* 0x000fe200078008ff */
[----:B------:R4:W-:Y:S01]  /*1e70*/  @P2 LDGSTS.E.BYPASS.LTC128B.128 [R68+0x11900], [R2.64+0x80], !P3 ;  /* 0x1190008002442fae */ /* 0x0009e2000d901d50 */
[----:B------:R-:W-:Y:S02]  /*1e80*/  ISETP.GT.AND P3, PT, R132, 0x7f, PT ;  /* 0x0000007f8400780c */ /* 0x000fe40003f64270 */
[----:B-1----:R-:W-:Y:S01]  /*1e90*/  LEA.HI R10, R67, R132, RZ, 0x4 ;  /* 0x00000084430a7211 */ /* 0x002fe200078f20ff */
[----:B------:R4:W-:Y:S01]  /*1ea0*/  @P2 LDGSTS.E.BYPASS.LTC128B.128 [R68+0x13100], [R2.64+0x100], !P5 ;  /* 0x1310010002442fae */ /* 0x0009e2000e901d50 */
[----:B------:R-:W-:Y:S02]  /*1eb0*/  @P1 LEA.HI.X R9, R4, c[0x0][0x1cc], R0, 0x1, P0 ;  /* 0x0000730004091a11 */ /* 0x000fe400000f0c00 */
[----:B------:R-:W-:Y:S01]  /*1ec0*/  IADD3 R0, R7, UR4, RZ ;  /* 0x0000000407007c10 */ /* 0x000fe2000fffe0ff */
[----:B------:R4:W-:Y:S01]  /*1ed0*/  @P2 LDGSTS.E.BYPASS.LTC128B.128 [R68+0x14900], [R2.64+0x180], !P4 ;  /* 0x1490018002442fae */ /* 0x0009e2000e101d50 */
[----:B------:R-:W-:-:S02]  /*1ee0*/  LEA R12, P0, R6, c[0x0][0x1f8], 0x1 ;  /* 0x00007e00060c7a11 */ /* 0x000fc400078008ff */
[----:B------:R-:W-:Y:S01]  /*1ef0*/  LOP3.LUT P2, RZ, R133, 0x1, RZ, 0xc0, !PT ;  /* 0x0000000185ff7812 */ /* 0x000fe2000784c0ff */
[----:B------:R1:W-:Y:S01]  /*1f00*/  @P1 LDGSTS.E.BYPASS.LTC128B.128 [R68+0x11100], [R8.64], !P6 ;  /* 0x1110000008441fae */ /* 0x0003e2000f101d50 */
[----:B------:R-:W-:Y:S01]  /*1f10*/  LEA.HI.X R13, R6, c[0x0][0x1fc], R0, 0x1, P0 ;  /* 0x00007f00060d7a11 */ /* 0x000fe200000f0c00 */
[----:B------:R-:W-:Y:S02]  /*1f20*/  IMAD.SHL.U32 R6, R69, 0x8, RZ ;  /* 0x0000000845067824 */ /* 0x000fe400078e00ff */
[----:B------:R-:W-:Y:S02]  /*1f30*/  @!P3 IMAD.MOV.U32 R7, RZ, RZ, c[0x0][0x208] ;  /* 0x00008200ff07b624 */ /* 0x000fe400078e00ff */
[----:B------:R-:W-:-:S03]  /*1f40*/  @!P3 IMAD.MOV.U32 R11, RZ, RZ, c[0x0][0x20c] ;  /* 0x00008300ff0bb624 */ /* 0x000fc600078e00ff */
[----:B--2---:R-:W-:-:S03]  /*1f50*/  @!P3 LEA R14, P0, R7, R12, 0x6 ;  /* 0x0000000c070eb211 */ /* 0x004fc600078030ff */
[----:B------:R1:W-:Y:S01]  /*1f60*/  @P1 LDGSTS.E.BYPASS.LTC128B.128 [R68+0x12900], [R8.64+0x80], !P2 ;  /* 0x1290008008441fae */ /* 0x0003e2000d101d50 */
[----:B------:R-:W-:Y:S02]  /*1f70*/  @!P3 LEA.HI.X R15, R7, R13, R11, 0x6, P0 ;  /* 0x0000000d070fb211 */ /* 0x000fe400000f340b */
[----:B------:R-:W-:Y:S01]  /*1f80*/  LOP3.LUT P0, RZ, R21, 0x2, RZ, 0xc0, !PT ;  /* 0x0000000215ff7812 */ /* 0x000fe2000780c0ff */
[----:B------:R1:W-:Y:S01]  /*1f90*/  @P1 LDGSTS.E.BYPASS.LTC128B.128 [R68+0x14100], [R8.64+0x100], !P5 ;  /* 0x1410010008441fae */ /* 0x0003e2000e901d50 */
[----:B------:R-:W-:Y:S02]  /*1fa0*/  SEL R7, RZ, 0x1, P6 ;  /* 0x00000001ff077807 */ /* 0x000fe40003000000 */
[----:B------:R-:W-:Y:S01]  /*1fb0*/  P2R R11, PR, RZ, 0x8 ;  /* 0x00000008ff0b7803 */ /* 0x000fe20000000000 */
[----:B------:R1:W-:Y:S01]  /*1fc0*/  @P1 LDGSTS.E.BYPASS.LTC128B.128 [R68+0x15900], [R8.64+0x180], !P4 ;  /* 0x1590018008441fae */ /* 0x0003e2000e101d50 */
[----:B----4-:R-:W-:-:S03]  /*1fd0*/  LOP3.LUT R2, R10, 0xfffffff0, RZ, 0xc0, !PT ;  /* 0xfffffff00a027812 */ /* 0x010fc600078ec0ff */
[----:B------:R-:W0:Y:S01]  /*1fe0*/  LDGDEPBAR ;  /* 0x00000000000079af */ /* 0x000e220000000000 */
[----:B------:R-:W-:Y:S01]  /*1ff0*/  SHF.R.S32.HI R3, RZ, 0x4, R10 ;  /* 0x00000004ff037819 */ /* 0x000fe2000001140a */
[----:B------:R-:W-:-:S03]  /*2000*/  IMAD.IADD R0, R132, 0x1, -R2 ;  /* 0x0000000184007824 */ /* 0x000fc600078e0a02 */
[----:B------:R-:W-:Y:S01]  /*2010*/  LEA.HI R4, R10, R3, RZ, 0x1 ;  /* 0x000000030a047211 */ /* 0x000fe200078f08ff */
[----:B------:R-:W-:Y:S01]  /*2020*/  IMAD.SHL.U32 R2, R21, 0x40, RZ ;  /* 0x0000004015027824 */ /* 0x000fe200078e00ff */
[----:B------:R-:W-:-:S04]  /*2030*/  SHF.R.S32.HI R5, RZ, 0x1f, R0 ;  /* 0x0000001fff057819 */ /* 0x000fc80000011400 */
[----:B------:R-:W-:Y:S02]  /*2040*/  LOP3.LUT R2, R2, 0x1c0, RZ, 0xc0, !PT ;  /* 0x000001c002027812 */ /* 0x000fe400078ec0ff */
[----:B------:R-:W-:Y:S02]  /*2050*/  LEA.HI R10, R5, R0, RZ, 0x3 ;  /* 0x00000000050a7211 */ /* 0x000fe400078f18ff */
[----:B------:R-:W-:Y:S02]  /*2060*/  LOP3.LUT R4, R4, 0xfffffffe, RZ, 0xc0, !PT ;  /* 0xfffffffe04047812 */ /* 0x000fe400078ec0ff */
[----:B------:R-:W-:Y:S02]  /*2070*/  LOP3.LUT R5, R10, 0xfffffff8, RZ, 0xc0, !PT ;  /* 0xfffffff80a057812 */ /* 0x000fe400078ec0ff */
[----:B------:R-:W-:Y:S01]  /*2080*/  LOP3.LUT R6, R2, 0x8, R6, 0xf8, !PT ;  /* 0x0000000802067812 */ /* 0x000fe200078ef806 */
[----:B------:R-:W-:Y:S01]  /*2090*/  IMAD.IADD R3, R3, 0x1, -R4 ;  /* 0x0000000103037824 */ /* 0x000fe200078e0a04 */
[----:B------:R-:W-:Y:S01]  /*20a0*/  SHF.R.U32.HI R2, RZ, 0x3, R2 ;  /* 0x00000003ff027819 */ /* 0x000fe20000011602 */
[----:B------:R-:W-:Y:S01]  /*20b0*/  IMAD.IADD R4, R0, 0x1, -R5 ;  /* 0x0000000100047824 */ /* 0x000fe200078e0a05 */
[----:B------:R-:W-:Y:S01]  /*20c0*/  SEL R5, RZ, 0x4, P5 ;  /* 0x00000004ff057807 */ /* 0x000fe20002800000 */
[----:B------:R-:W-:-:S04]  /*20d0*/  DEPBAR.LE SB0, 0x1 ;  /* 0x000080400000791a */ /* 0x000fc80000000000 */
[----:B------:R-:W-:Y:S01]  /*20e0*/  LOP3.LUT R0, R6, R2, RZ, 0x3c, !PT ;  /* 0x0000000206007212 */ /* 0x000fe200078e3cff */
[C---:B------:R-:W-:Y:S01]  /*20f0*/  IMAD.SHL.U32 R2, R4.reuse, 0x40, RZ ;  /* 0x0000004004027824 */ /* 0x040fe200078e00ff */
[----:B------:R-:W-:Y:S01]  /*2100*/  SEL R6, RZ, 0x2, P2 ;  /* 0x00000002ff067807 */ /* 0x000fe20001000000 */
[----:B------:R-:W-:Y:S01]  /*2110*/  BAR.SYNC.DEFER_BLOCKING 0x0 ;  /* 0x0000000000007b1d */ /* 0x000fe20000010000 */
[----:B------:R-:W-:Y:S01]  /*2120*/  LOP3.LUT P1, RZ, R4, 0x4, RZ, 0xc0, !PT ;  /* 0x0000000404ff7812 */ /* 0x000fe2000782c0ff */
[C---:B------:R-:W-:Y:S01]  /*2130*/  IMAD R0, R3.reuse, 0x200, R0 ;  /* 0x0000020003007824 */ /* 0x040fe200078e0200 */
[----:B------:R-:W-:Y:S01]  /*2140*/  LOP3.LUT R2, R2, 0x1c0, RZ, 0xc0, !PT ;  /* 0x000001c002027812 */ /* 0x000fe200078ec0ff */
[----:B------:R-:W-:Y:S01]  /*2150*/  IMAD.SHL.U32 R3, R3, 0x8, RZ ;  /* 0x0000000803037824 */ /* 0x000fe200078e00ff */
[----:B------:R-:W-:Y:S01]  /*2160*/  IADD3 R5, R5, R6, R7 ;  /* 0x0000000605057210 */ /* 0x000fe20007ffe007 */
[----:B------:R-:W-:Y:S01]  /*2170*/  IMAD.SHL.U32 R135, R0, 0x2, RZ ;  /* 0x0000000200877824 */ /* 0x000fe200078e00ff */
[----:B------:R-:W-:-:S02]  /*2180*/  P2R R7, PR, RZ, 0x40 ;  /* 0x00000040ff077803 */ /* 0x000fc40000000000 */
[----:B------:R-:W-:Y:S02]  /*2190*/  LOP3.LUT R3, R2, 0x8, R3, 0xf8, !PT ;  /* 0x0000000802037812 */ /* 0x000fe400078ef803 */
[----:B------:R-:W-:Y:S02]  /*21a0*/  SHF.R.U32.HI R2, RZ, 0x3, R2 ;  /* 0x00000003ff027819 */ /* 0x000fe40000011602 */
[----:B------:R-:W-:Y:S02]  /*21b0*/  IADD3 R0, R135, 0x10100, RZ ;  /* 0x0001010087007810 */ /* 0x000fe40007ffe0ff */
[----:B------:R-:W-:Y:S01]  /*21c0*/  LOP3.LUT R2, R3, R2, RZ, 0x3c, !PT ;  /* 0x0000000203027212 */ /* 0x000fe200078e3cff */
[----:B------:R-:W-:Y:S01]  /*21d0*/  IMAD.SHL.U32 R3, R10, 0x40, RZ ;  /* 0x000000400a037824 */ /* 0x000fe200078e00ff */
[----:B------:R-:W-:Y:S02]  /*21e0*/  IADD3 R242, R135, 0x10120, RZ ;  /* 0x0001012087f27810 */ /* 0x000fe40007ffe0ff */
[----:B------:R-:W-:-:S02]  /*21f0*/  @P0 IADD3 R242, R0, -0x20, RZ ;  /* 0xffffffe000f20810 */ /* 0x000fc40007ffe0ff */
[----:B------:R-:W-:Y:S01]  /*2200*/  LOP3.LUT R3, R2, 0xfffffe00, R3, 0xf8, !PT ;  /* 0xfffffe0002037812 */ /* 0x000fe200078ef803 */
[----:B------:R-:W-:Y:S01]  /*2210*/  IMAD.MOV.U32 R2, RZ, RZ, 0x40 ;  /* 0x00000040ff027424 */ /* 0x000fe200078e00ff */
[----:B------:R-:W-:Y:S02]  /*2220*/  SEL R0, RZ, 0x8, P4 ;  /* 0x00000008ff007807 */ /* 0x000fe40002000000 */
[----:B------:R-:W-:Y:S01]  /*2230*/  LOP3.LUT P0, RZ, R4, 0x2, RZ, 0xc0, !PT ;  /* 0x0000000204ff7812 */ /* 0x000fe2000780c0ff */
[----:B------:R-:W-:Y:S01]  /*2240*/  IMAD.MOV.U32 R4, RZ, RZ, 0x10 ;  /* 0x00000010ff047424 */ /* 0x000fe200078e00ff */
[C---:B------:R-:W-:Y:S01]  /*2250*/  IADD3 R252, R242.reuse, 0x1000, RZ ;  /* 0x00001000f2fc7810 */ /* 0x040fe20007ffe0ff */
[----:B------:R-:W-:Y:S01]  /*2260*/  IMAD R220, R65, 0x400, R3 ;  /* 0x0000040041dc7824 */ /* 0x000fe200078e0203 */
[----:B------:R-:W-:Y:S01]  /*2270*/  IADD3 R251, R242, 0x1800, RZ ;  /* 0x00001800f2fb7810 */ /* 0x000fe20007ffe0ff */
[----:B------:R-:W-:Y:S01]  /*2280*/  IMAD.IADD R6, R0, 0x1, R5 ;  /* 0x0000000100067824 */ /* 0x000fe200078e0205 */
[----:B------:R-:W-:Y:S01]  /*2290*/  SEL R4, R4, 0xfffffff0, !P0 ;  /* 0xfffffff004047807 */ /* 0x000fe20004000000 */
[----:B------:R-:W-:Y:S01]  /*22a0*/  IMAD.MOV.U32 R0, RZ, RZ, 0x20 ;  /* 0x00000020ff007424 */ /* 0x000fe200078e00ff */
[C---:B------:R-:W-:Y:S01]  /*22b0*/  LEA R228, R220.reuse, 0x100, 0x1 ;  /* 0x00000100dce47811 */ /* 0x040fe200078e08ff */
[----:B------:R-:W-:Y:S01]  /*22c0*/  IMAD.SHL.U32 R220, R220, 0x2, RZ ;  /* 0x00000002dcdc7824 */ /* 0x000fe200078e00ff */
[----:B------:R-:W-:-:S02]  /*22d0*/  IADD3 R5, R64, c[0x0][0x1d0], -R69 ;  /* 0x0000740040057a10 */ /* 0x000fc40007ffe845 */
[----:B------:R-:W-:Y:S01]  /*22e0*/  SEL R0, R0, 0xffffffe0, !P1 ;  /* 0xffffffe000007807 */ /* 0x000fe20004800000 */
[--C-:B------:R-:W-:Y:S01]  /*22f0*/  IMAD R224, R4, 0x2, R228.reuse ;  /* 0x0000000204e07824 */ /* 0x100fe200078e02e4 */
[----:B------:R-:W-:Y:S01]  /*2300*/  LDSM.16.M88.4 R160, [R220+0x100] ;  /* 0x00010000dca0783b */ /* 0x000fe20000000200 */
[----:B------:R-:W-:Y:S02]  /*2310*/  LOP3.LUT P6, RZ, R6, 0x1, RZ, 0xc0, !PT ;  /* 0x0000000106ff7812 */ /* 0x000fe400078cc0ff */
[C---:B------:R-:W-:Y:S01]  /*2320*/  IMAD R228, R0.reuse, 0x2, R228 ;  /* 0x0000000200e47824 */ /* 0x040fe200078e02e4 */
[----:B------:R-:W-:Y:S01]  /*2330*/  LDSM.16.M88.4 R188, [R220+0x4100] ;  /* 0x00410000dcbc783b */ /* 0x000fe20000000200 */
[----:B------:R-:W-:Y:S01]  /*2340*/  IMAD R232, R0, 0x2, R224 ;  /* 0x0000000200e87824 */ /* 0x000fe200078e02e0 */
[----:B------:R-:W-:Y:S02]  /*2350*/  ISETP.LT.OR P0, PT, R5, 0x1, !P6 ;  /* 0x000000010500780c */ /* 0x000fe40007701670 */
[----:B------:R-:W-:Y:S01]  /*2360*/  LDSM.16.M88.4 R204, [R220+0x8100] ;  /* 0x00810000dccc783b */ /* 0x000fe20000000200 */
[----:B------:R-:W-:-:S02]  /*2370*/  LOP3.LUT P2, RZ, R6, 0x2, RZ, 0xc0, !PT ;  /* 0x0000000206ff7812 */ /* 0x000fc4000784c0ff */
[----:B------:R-:W-:Y:S01]  /*2380*/  LOP3.LUT P1, RZ, R6, 0x4, RZ, 0xc0, !PT ;  /* 0x0000000406ff7812 */ /* 0x000fe2000782c0ff */
[----:B------:R-:W-:Y:S01]  /*2390*/  LDSM.16.M88.4 R164, [R224] ;  /* 0x00000000e0a4783b */ /* 0x000fe20000000200 */
[C---:B------:R-:W-:Y:S02]  /*23a0*/  IADD3 R250, R242.reuse, 0x2000, RZ ;  /* 0x00002000f2fa7810 */ /* 0x040fe40007ffe0ff */
[C---:B------:R-:W-:Y:S01]  /*23b0*/  IADD3 R249, R242.reuse, 0x2800, RZ ;  /* 0x00002800f2f97810 */ /* 0x040fe20007ffe0ff */
[----:B------:R-:W-:Y:S01]  /*23c0*/  LDSM.16.M88.4 R192, [R224+0x4000] ;  /* 0x00400000e0c0783b */ /* 0x000fe20000000200 */
[C---:B------:R-:W-:Y:S02]  /*23d0*/  IADD3 R248, R242.reuse, 0x3000, RZ ;  /* 0x00003000f2f87810 */ /* 0x040fe40007ffe0ff */
[C---:B------:R-:W-:Y:S01]  /*23e0*/  IADD3 R247, R242.reuse, 0x3800, RZ ;  /* 0x00003800f2f77810 */ /* 0x040fe20007ffe0ff */
[----:B------:R-:W-:Y:S01]  /*23f0*/  LDSM.16.M88.4 R208, [R224+0x8000] ;  /* 0x00800000e0d0783b */ /* 0x000fe20000000200 */
[----:B------:R-:W-:-:S02]  /*2400*/  IADD3 R246, R242, 0x4000, RZ ;  /* 0x00004000f2f67810 */ /* 0x000fc40007ffe0ff */
[C---:B------:R-:W-:Y:S01]  /*2410*/  IADD3 R245, R242.reuse, 0x4800, RZ ;  /* 0x00004800f2f57810 */ /* 0x040fe20007ffe0ff */
[----:B------:R-:W-:Y:S01]  /*2420*/  LDSM.16.M88.4 R180, [R228] ;  /* 0x00000000e4b4783b */ /* 0x000fe20000000200 */
[C---:B------:R-:W-:Y:S02]  /*2430*/  IADD3 R244, R242.reuse, 0x5000, RZ ;  /* 0x00005000f2f47810 */ /* 0x040fe40007ffe0ff */
[----:B------:R-:W-:Y:S01]  /*2440*/  IADD3 R243, R242, 0x5800, RZ ;  /* 0x00005800f2f37810 */ /* 0x000fe20007ffe0ff */
        /* <DEDUP_REMOVED lines=10> */
[----:B------:R-:W-:-:S04]  /*24f0*/  DEPBAR.LE SB0, 0x0 ;  /* 0x000080000000791a */ /* 0x000fc80000000000 */
[----:B------:R-:W-:Y:S06]  /*2500*/  BAR.SYNC.DEFER_BLOCKING 0x0 ;  /* 0x0000000000007b1d */ /* 0x000fec0000010000 */
[----:B---3--:R-:W-:Y:S04]  /*2510*/  LDSM.16.M88.4 R16, [R135+0x10100] ;  /* 0x010100008710783b */ /* 0x008fe80000000200 */
[----:B------:R-:W2:Y:S04]  /*2520*/  LDSM.16.M88.4 R24, [R135+0x10900] ;  /* 0x010900008718783b */ /* 0x000ea80000000200 */
[----:B------:R-:W3:Y:S04]  /*2530*/  LDSM.16.M88.4 R28, [R135+0x11100] ;  /* 0x01110000871c783b */ /* 0x000ee80000000200 */
[----:B------:R-:W-:Y:S04]  /*2540*/  LDSM.16.M88.4 R36, [R242] ;  /* 0x00000000f224783b */ /* 0x000fe80000000200 */
[----:B------:R-:W4:Y:S04]  /*2550*/  LDSM.16.M88.4 R44, [R242+0x800] ;  /* 0x00080000f22c783b */ /* 0x000f280000000200 */
[----:B------:R-:W5:Y:S04]  /*2560*/  LDSM.16.M88.4 R52, [R242+0x1000] ;  /* 0x00100000f234783b */ /* 0x000f680000000200 */
[----:B------:R-:W-:Y:S01]  /*2570*/  @!PT LDS RZ, [RZ] ;  /* 0x00000000fffff984 */ /* 0x000fe20000000800 */
[----:B------:R-:W-:Y:S01]  /*2580*/  @!PT LDS RZ, [RZ] ;  /* 0x00000000fffff984 */ /* 0x000fe20000000800 */
[----:B------:R-:W-:Y:S01]  /*2590*/  @!PT LDS RZ, [RZ] ;  /* 0x00000000fffff984 */ /* 0x000fe20000000800 */
[----:B------:R1:W-:Y:S01]  /*25a0*/  LDGSTS.E.BYPASS.LTC128B.128 [R68+0x100], [R12.64], !P0 ;  /* 0x001000000c447fae */ /* 0x0003e2000c101d50 */
[----:B------:R-:W-:-:S04]  /*25b0*/  LOP3.LUT P0, RZ, R21, 0x4, RZ, 0xc0, !PT ;  /* 0x0000000415ff7812 */ /* 0x000fc8000780c0ff */
[----:B------:R-:W-:Y:S02]  /*25c0*/  SEL R2, R2, 0xffffffc0, !P0 ;  /* 0xffffffc002027807 */ /* 0x000fe40004000000 */
[----:B------:R-:W-:-:S03]  /*25d0*/  ISETP.LT.OR P0, PT, R5, 0x1, !P2 ;  /* 0x000000010500780c */ /* 0x000fc60005701670 */
[--C-:B------:R-:W-:Y:S02]  /*25e0*/  IMAD.IADD R241, R135, 0x1, R2.reuse ;  /* 0x0000000187f17824 */ /* 0x100fe400078e0202 */
[C---:B------:R-:W-:Y:S01]  /*25f0*/  IMAD.IADD R238, R242.reuse, 0x1, R2 ;  /* 0x00000001f2ee7824 */ /* 0x040fe200078e0202 */
[----:B------:R-:W-:-:S05]  /*2600*/  IADD3 R2, R242, 0x800, RZ ;  /* 0x00000800f2027810 */ /* 0x000fca0007ffe0ff */
[----:B------:R-:W-:Y:S01]  /*2610*/  STL [R1], R2 ;  /* 0x0000000201007387 */ /* 0x000fe20000100800 */
[----:B--2---:R-:W-:Y:S03]  /*2620*/  HMMA.16816.F32.BF16 R20, R160, R24, RZ ;  /* 0x00000018a014723c */ /* 0x004fe600000418ff */
[----:B------:R2:W-:Y:S01]  /*2630*/  LDGSTS.E.BYPASS.LTC128B.128 [R68+0x1900], [R12.64+0x80], !P0 ;  /* 0x019000800c447fae */ /* 0x0005e2000c101d50 */
[----:B------:R-:W-:-:S04]  /*2640*/  ISETP.LT.OR P0, PT, R5, 0x1, !P1 ;  /* 0x000000010500780c */ /* 0x000fc80004f01670 */
[C---:B------:R-:W-:Y:S09]  /*2650*/  HMMA.16816.F32.BF16 R24, R160.reuse, R26, RZ ;  /* 0x0000001aa018723c */ /* 0x040ff200000418ff */
[----:B------:R2:W-:Y:S01]  /*2660*/  LDGSTS.E.BYPASS.LTC128B.128 [R68+0x3100], [R12.64+0x100], !P0 ;  /* 0x031001000c447fae */ /* 0x0005e2000c101d50 */
[----:B------:R-:W-:Y:S01]  /*2670*/  LOP3.LUT P0, RZ, R6, 0x8, RZ, 0xc0, !PT ;  /* 0x0000000806ff7812 */ /* 0x000fe2000780c0ff */
[----:B---3--:R-:W-:Y:S03]  /*2680*/  HMMA.16816.F32.BF16 R32, R160, R28, RZ ;  /* 0x0000001ca020723c */ /* 0x008fe600000418ff */
[----:B------:R-:W-:-:S05]  /*2690*/  ISETP.LT.OR P3, PT, R5, 0x1, !P0 ;  /* 0x000000010500780c */ /* 0x000fca0004761670 */
[----:B------:R-:W-:Y:S08]  /*26a0*/  HMMA.16816.F32.BF16 R40, R160, R30, RZ ;  /* 0x0000001ea028723c */ /* 0x000ff000000418ff */
[----:B------:R2:W-:Y:S01]  /*26b0*/  LDGSTS.E.BYPASS.LTC128B.128 [R68+0x4900], [R12.64+0x180], !P3 ;  /* 0x049001800c447fae */ /* 0x0005e2000d901d50 */
[----:B------:R-:W-:Y:S01]  /*26c0*/  ISETP.NE.AND P3, PT, R11, RZ, PT ;  /* 0x000000ff0b00720c */ /* 0x000fe20003f65270 */
[----:B----4-:R-:W-:Y:S08]  /*26d0*/  HMMA.16816.F32.BF16 R20, R164, R44, R20 ;  /* 0x0000002ca414723c */ /* 0x010ff00000041814 */
[----:B-1----:R-:W-:Y:S04]  /*26e0*/  HMMA.16816.F32.BF16 R8, R160, R16, RZ ;  /* 0x00000010a008723c */ /* 0x002fe800000418ff */
[----:B------:R-:W-:-:S02]  /*26f0*/  @!P3 ISETP.LT.OR P6, PT, R5, 0x21, !P6 ;  /* 0x000000210500b80c */ /* 0x000fc400077c1670 */
[C---:B------:R-:W-:Y:S02]  /*2700*/  @!P3 ISETP.LT.OR P2, PT, R5.reuse, 0x21, !P2 ;  /* 0x000000210500b80c */ /* 0x040fe40005741670 */
[C---:B------:R-:W-:Y:S01]  /*2710*/  @!P3 ISETP.LT.OR P1, PT, R5.reuse, 0x21, !P1 ;  /* 0x000000210500b80c */ /* 0x040fe20004f21670 */
[----:B------:R-:W-:Y:S01]  /*2720*/  HMMA.16816.F32.BF16 R16, R160, R18, RZ ;  /* 0x00000012a010723c */ /* 0x000fe200000418ff */
[----:B------:R-:W-:-:S07]  /*2730*/  @!P3 ISETP.LT.OR P0, PT, R5, 0x21, !P0 ;  /* 0x000000210500b80c */ /* 0x000fce0004701670 */
[----:B------:R2:W-:Y:S01]  /*2740*/  @!P3 LDGSTS.E.BYPASS.LTC128B.128 [R68+0x1100], [R14.64], !P6 ;  /* 0x011000000e44bfae */ /* 0x0005e2000f101d50 */
[C---:B------:R-:W-:Y:S01]  /*2750*/  HMMA.16816.F32.BF16 R24, R164.reuse, R46, R24 ;  /* 0x0000002ea418723c */ /* 0x040fe20000041818 */
[----:B------:R-:W-:Y:S02]  /*2760*/  ISETP.NE.AND P6, PT, R7, RZ, PT ;  /* 0x000000ff0700720c */ /* 0x000fe40003fc5270 */
[----:B------:R2:W-:Y:S04]  /*2770*/  @!P3 LDGSTS.E.BYPASS.LTC128B.128 [R68+0x2900], [R14.64+0x80], !P2 ;  /* 0x029000800e44bfae */ /* 0x0005e8000d101d50 */
[----:B------:R2:W-:Y:S01]  /*2780*/  @!P3 LDGSTS.E.BYPASS.LTC128B.128 [R68+0x4100], [R14.64+0x100], !P1 ;  /* 0x041001000e44bfae */ /* 0x0005e2000c901d50 */
[----:B------:R-:W-:Y:S03]  /*2790*/  HMMA.16816.F32.BF16 R8, R164, R36, R8 ;  /* 0x00000024a408723c */ /* 0x000fe60000041808 */
[----:B------:R2:W-:Y:S01]  /*27a0*/  @!P3 LDGSTS.E.BYPASS.LTC128B.128 [R68+0x5900], [R14.64+0x180], !P0 ;  /* 0x059001800e44bfae */ /* 0x0005e2000c101d50 */
[----:B------:R-:W-:-:S03]  /*27b0*/  PLOP3.LUT P0, PT, PT, PT, UP0, 0x40, 0x0 ;  /* 0x000000000000781c */ /* 0x000fc60003f0e808 */
[----:B------:R-:W1:Y:S01]  /*27c0*/  LDSM.16.M88.4 R48, [R241+0x10100] ;  /* 0x01010000f130783b */ /* 0x000e620000000200 */
[C---:B------:R-:W-:Y:S03]  /*27d0*/  HMMA.16816.F32.BF16 R16, R164.reuse, R38, R16 ;  /* 0x00000026a410723c */ /* 0x040fe60000041810 */
[----:B------:R-:W3:Y:S04]  /*27e0*/  LDSM.16.M88.4 R56, [R241+0x10900] ;  /* 0x01090000f138783b */ /* 0x000ee80000000200 */
[----:B------:R-:W4:Y:S01]  /*27f0*/  LDSM.16.M88.4 R60, [R241+0x11100] ;  /* 0x01110000f13c783b */ /* 0x000f220000000200 */
[C---:B-----5:R-:W-:Y:S03]  /*2800*/  HMMA.16816.F32.BF16 R28, R164.reuse, R52, R32 ;  /* 0x00000034a41c723c */ /* 0x060fe60000041820 */
[----:B------:R-:W-:Y:S04]  /*2810*/  LDSM.16.M88.4 R36, [R135+0x11900] ;  /* 0x011900008724783b */ /* 0x000fe80000000200 */
[----:B------:R-:W-:Y:S01]  /*2820*/  LDSM.16.M88.4 R44, [R135+0x12100] ;  /* 0x01210000872c783b */ /* 0x000fe20000000200 */
[----:B------:R-:W-:Y:S03]  /*2830*/  HMMA.16816.F32.BF16 R32, R164, R54, R40 ;  /* 0x00000036a420723c */ /* 0x000fe60000041828 */
[----:B------:R-:W-:Y:S04]  /*2840*/  LDSM.16.M88.4 R40, [R238+0x800] ;  /* 0x00080000ee28783b */ /* 0x000fe80000000200 */
[----:B--2---:R-:W2:Y:S04]  /*2850*/  LDSM.16.M88.4 R12, [R238] ;  /* 0x00000000ee0c783b */ /* 0x004ea80000000200 */
[----:B------:R-:W5:Y:S04]  /*2860*/  LDSM.16.M88.4 R52, [R238+0x1000] ;  /* 0x00100000ee34783b */ /* 0x000f680000000200 */
[----:B------:R-:W0:Y:S01]  /*2870*/  LDGDEPBAR ;  /* 0x00000000000079af */ /* 0x000e220000000000 */
[C---:B-1----:R-:W-:Y:S08]  /*2880*/  HMMA.16816.F32.BF16 R8, R180.reuse, R48, R8 ;  /* 0x00000030b408723c */ /* 0x042ff00000041808 */
[C---:B------:R-:W-:Y:S01]  /*2890*/  HMMA.16816.F32.BF16 R16, R180.reuse, R50, R16 ;  /* 0x00000032b410723c */ /* 0x040fe20000041810 */
[----:B------:R-:W-:Y:S07]  /*28a0*/  LDSM.16.M88.4 R48, [R242+0x2800] ;  /* 0x00280000f230783b */ /* 0x000fee0000000200 */
[C---:B---3--:R-:W-:Y:S08]  /*28b0*/  HMMA.16816.F32.BF16 R20, R180.reuse, R56, R20 ;  /* 0x00000038b414723c */ /* 0x048ff00000041814 */
[C---:B------:R-:W-:Y:S01]  /*28c0*/  HMMA.16816.F32.BF16 R24, R180.reuse, R58, R24 ;  /* 0x0000003ab418723c */ /* 0x040fe20000041818 */
[----:B------:R-:W1:Y:S07]  /*28d0*/  LDSM.16.M88.4 R56, [R135+0x12900] ;  /* 0x012900008738783b */ /* 0x000e6e0000000200 */
[C---:B----4-:R-:W-:Y:S08]  /*28e0*/  HMMA.16816.F32.BF16 R28, R180.reuse, R60, R28 ;  /* 0x0000003cb41c723c */ /* 0x050ff0000004181c */
[----:B------:R-:W-:Y:S01]  /*28f0*/  HMMA.16816.F32.BF16 R32, R180, R62, R32 ;  /* 0x0000003eb420723c */ /* 0x000fe20000041820 */
[----:B------:R-:W-:Y:S07]  /*2900*/  LDSM.16.M88.4 R60, [R135+0x15900] ;  /* 0x01590000873c783b */ /* 0x000fee0000000200 */
[C---:B--2---:R-:W-:Y:S08]  /*2910*/  HMMA.16816.F32.BF16 R8, R184.reuse, R12, R8 ;  /* 0x0000000cb808723c */ /* 0x044ff00000041808 */
[C---:B------:R-:W-:Y:S01]  /*2920*/  HMMA.16816.F32.BF16 R16, R184.reuse, R14, R16 ;  /* 0x0000000eb810723c */ /* 0x040fe20000041810 */
[----:B------:R-:W2:Y:S07]  /*2930*/  LDSM.16.M88.4 R12, [R242+0x1800] ;  /* 0x00180000f20c783b */ /* 0x000eae0000000200 */
[C---:B------:R-:W-:Y:S08]  /*2940*/  HMMA.16816.F32.BF16 R20, R184.reuse, R40, R20 ;  /* 0x00000028b814723c */ /* 0x040ff00000041814 */
[C---:B------:R-:W-:Y:S01]  /*2950*/  HMMA.16816.F32.BF16 R24, R184.reuse, R42, R24 ;  /* 0x0000002ab818723c */ /* 0x040fe20000041818 */
[----:B------:R-:W3:Y:S07]  /*2960*/  LDSM.16.M88.4 R40, [R242+0x2000] ;  /* 0x00200000f228783b */ /* 0x000eee0000000200 */
[C---:B-----5:R-:W-:Y:S08]  /*2970*/  HMMA.16816.F32.BF16 R28, R184.reuse, R52, R28 ;  /* 0x00000034b81c723c */ /* 0x060ff0000004181c */
[----:B------:R-:W-:Y:S01]  /*2980*/  HMMA.16816.F32.BF16 R32, R184, R54, R32 ;  /* 0x00000036b820723c */ /* 0x000fe20000041820 */
[----:B------:R-:W-:Y:S07]  /*2990*/  LDSM.16.M88.4 R52, [R238+0x2800] ;  /* 0x00280000ee34783b */ /* 0x000fee0000000200 */
[C---:B------:R-:W-:Y:S08]  /*29a0*/  HMMA.16816.F32.BF16 R8, R188.reuse, R36, R8 ;  /* 0x00000024bc08723c */ /* 0x040ff00000041808 */
[C---:B------:R-:W-:Y:S01]  /*29b0*/  HMMA.16816.F32.BF16 R16, R188.reuse, R38, R16 ;  /* 0x00000026bc10723c */ /* 0x040fe20000041810 */
[----:B------:R-:W4:Y:S07]  /*29c0*/  LDSM.16.M88.4 R36, [R241+0x11900] ;  /* 0x01190000f124783b */ /* 0x000f2e0000000200 */
[C---:B------:R-:W-:Y:S08]  /*29d0*/  HMMA.16816.F32.BF16 R20, R188.reuse, R44, R20 ;  /* 0x0000002cbc14723c */ /* 0x040ff00000041814 */
[C---:B------:R-:W-:Y:S01]  /*29e0*/  HMMA.16816.F32.BF16 R24, R188.reuse, R46, R24 ;  /* 0x0000002ebc18723c */ /* 0x040fe20000041818 */
[----:B------:R-:W5:Y:S07]  /*29f0*/  LDSM.16.M88.4 R44, [R241+0x12100] ;  /* 0x01210000f12c783b */ /* 0x000f6e0000000200 */
[C---:B-1----:R-:W-:Y:S08]  /*2a00*/  HMMA.16816.F32.BF16 R28, R188.reuse, R56, R28 ;  /* 0x00000038bc1c723c */ /* 0x042ff0000004181c */
[----:B------:R-:W-:Y:S01]  /*2a10*/  HMMA.16816.F32.BF16 R32, R188, R58, R32 ;  /* 0x0000003abc20723c */ /* 0x000fe20000041820 */
[----:B------:R-:W1:Y:S07]  /*2a20*/  LDSM.16.M88.4 R56, [R241+0x12900] ;  /* 0x01290000f138783b */ /* 0x000e6e0000000200 */
[C---:B--2---:R-:W-:Y:S08]  /*2a30*/  HMMA.16816.F32.BF16 R8, R192.reuse, R12, R8 ;  /* 0x0000000cc008723c */ /* 0x044ff00000041808 */
[C---:B------:R-:W-:Y:S01]  /*2a40*/  HMMA.16816.F32.BF16 R16, R192.reuse, R14, R16 ;  /* 0x0000000ec010723c */ /* 0x040fe20000041810 */
[----:B------:R-:W2:Y:S07]  /*2a50*/  LDSM.16.M88.4 R12, [R238+0x1800] ;  /* 0x00180000ee0c783b */ /* 0x000eae0000000200 */
[C---:B---3--:R-:W-:Y:S08]  /*2a60*/  HMMA.16816.F32.BF16 R20, R192.reuse, R40, R20 ;  /* 0x00000028c014723c */ /* 0x048ff00000041814 */
[C---:B------:R-:W-:Y:S01]  /*2a70*/  HMMA.16816.F32.BF16 R24, R192.reuse, R42, R24 ;  /* 0x0000002ac018723c */ /* 0x040fe20000041818 */
[----:B------:R-:W3:Y:S07]  /*2a80*/  LDSM.16.M88.4 R40, [R238+0x2000] ;  /* 0x00200000ee28783b */ /* 0x000eee0000000200 */
[C---:B------:R-:W-:Y:S08]  /*2a90*/  HMMA.16816.F32.BF16 R28, R192.reuse, R48, R28 ;  /* 0x00000030c01c723c */ /* 0x040ff0000004181c */
[----:B------:R-:W-:Y:S01]  /*2aa0*/  HMMA.16816.F32.BF16 R32, R192, R50, R32 ;  /* 0x00000032c020723c */ /* 0x000fe20000041820 */
[----:B------:R-:W-:Y:S07]  /*2ab0*/  LDSM.16.M88.4 R48, [R135+0x13900] ;  /* 0x013900008730783b */ /* 0x000fee0000000200 */
[C---:B----4-:R-:W-:Y:S08]  /*2ac0*/  HMMA.16816.F32.BF16 R8, R196.reuse, R36, R8 ;  /* 0x00000024c408723c */ /* 0x050ff00000041808 */
[C---:B------:R-:W-:Y:S01]  /*2ad0*/  HMMA.16816.F32.BF16 R16, R196.reuse, R38, R16 ;  /* 0x00000026c410723c */ /* 0x040fe20000041810 */
[----:B------:R-:W4:Y:S07]  /*2ae0*/  LDSM.16.M88.4 R36, [R135+0x13100] ;  /* 0x013100008724783b */ /* 0x000f2e0000000200 */
[C---:B-----5:R-:W-:Y:S08]  /*2af0*/  HMMA.16816.F32.BF16 R20, R196.reuse, R44, R20 ;  /* 0x0000002cc414723c */ /* 0x060ff00000041814 */
[C---:B------:R-:W-:Y:S01]  /*2b00*/  HMMA.16816.F32.BF16 R24, R196.reuse, R46, R24 ;  /* 0x0000002ec418723c */ /* 0x040fe20000041818 */
[----:B------:R-:W-:Y:S07]  /*2b10*/  LDSM.16.M88.4 R44, [R242+0x3800] ;  /* 0x00380000f22c783b */ /* 0x000fee0000000200 */
        /* <DEDUP_REMOVED lines=8> */
[----:B------:R-:W-:Y:S07]  /*2ba0*/  LDSM.16.M88.4 R40, [R241+0x13100] ;  /* 0x01310000f128783b */ /* 0x000fee0000000200 */
[C---:B------:R-:W-:Y:S08]  /*2bb0*/  HMMA.16816.F32.BF16 R28, R200.reuse, R52, R28 ;  /* 0x00000034c81c723c */ /* 0x040ff0000004181c */
[----:B------:R-:W-:Y:S01]  /*2bc0*/  HMMA.16816.F32.BF16 R32, R200, R54, R32 ;  /* 0x00000036c820723c */ /* 0x000fe20000041820 */
[----:B------:R-:W3:Y:S07]  /*2bd0*/  LDSM.16.M88.4 R52, [R242+0x4000] ;  /* 0x00400000f234783b */ /* 0x000eee0000000200 */
[C---:B----4-:R-:W-:Y:S08]  /*2be0*/  HMMA.16816.F32.BF16 R8, R204.reuse, R36, R8 ;  /* 0x00000024cc08723c */ /* 0x050ff00000041808 */
[C---:B------:R-:W-:Y:S01]  /*2bf0*/  HMMA.16816.F32.BF16 R16, R204.reuse, R38, R16 ;  /* 0x00000026cc10723c */ /* 0x040fe20000041810 */
[----:B------:R-:W-:Y:S07]  /*2c00*/  LDSM.16.M88.4 R36, [R238+0x3000] ;  /* 0x00300000ee24783b */ /* 0x000fee0000000200 */
[C---:B------:R-:W-:Y:S08]  /*2c10*/  HMMA.16816.F32.BF16 R20, R204.reuse, R48, R20 ;  /* 0x00000030cc14723c */ /* 0x040ff00000041814 */
[C---:B------:R-:W-:Y:S01]  /*2c20*/  HMMA.16816.F32.BF16 R24, R204.reuse, R50, R24 ;  /* 0x00000032cc18723c */ /* 0x040fe20000041818 */
[----:B------:R-:W4:Y:S07]  /*2c30*/  LDSM.16.M88.4 R48, [R241+0x13900] ;  /* 0x01390000f130783b */ /* 0x000f2e0000000200 */
[C---:B-1----:R-:W-:Y:S08]  /*2c40*/  HMMA.16816.F32.BF16 R28, R204.reuse, R56, R28 ;  /* 0x00000038cc1c723c */ /* 0x042ff0000004181c */
[----:B------:R-:W-:Y:S01]  /*2c50*/  HMMA.16816.F32.BF16 R32, R204, R58, R32 ;  /* 0x0000003acc20723c */ /* 0x000fe20000041820 */
[----:B------:R-:W1:Y:S07]  /*2c60*/  LDSM.16.M88.4 R56, [R241+0x14100] ;  /* 0x01410000f138783b */ /* 0x000e6e0000000200 */
[C---:B--2---:R-:W-:Y:S08]  /*2c70*/  HMMA.16816.F32.BF16 R8, R208.reuse, R12, R8 ;  /* 0x0000000cd008723c */ /* 0x044ff00000041808 */
[C---:B------:R-:W-:Y:S08]  /*2c80*/  HMMA.16816.F32.BF16 R16, R208.reuse, R14, R16 ;  /* 0x0000000ed010723c */ /* 0x040ff00000041810 */
[C---:B------:R-:W-:Y:S08]  /*2c90*/  HMMA.16816.F32.BF16 R20, R208.reuse, R44, R20 ;  /* 0x0000002cd014723c */ /* 0x040ff00000041814 */
[C---:B------:R-:W-:Y:S01]  /*2ca0*/  HMMA.16816.F32.BF16 R24, R208.reuse, R46, R24 ;  /* 0x0000002ed018723c */ /* 0x040fe20000041818 */
[----:B------:R-:W2:Y:S07]  /*2cb0*/  LDSM.16.M88.4 R44, [R238+0x3800] ;  /* 0x00380000ee2c783b */ /* 0x000eae0000000200 */
[C---:B---3--:R-:W-:Y:S08]  /*2cc0*/  HMMA.16816.F32.BF16 R28, R208.reuse, R52, R28 ;  /* 0x00000034d01c723c */ /* 0x048ff0000004181c */
[----:B------:R-:W-:Y:S01]  /*2cd0*/  HMMA.16816.F32.BF16 R32, R208, R54, R32 ;  /* 0x00000036d020723c */ /* 0x000fe20000041820 */
[----:B------:R-:W3:Y:S07]  /*2ce0*/  LDSM.16.M88.4 R52, [R238+0x4000] ;  /* 0x00400000ee34783b */ /* 0x000eee0000000200 */
[C---:B------:R-:W-:Y:S08]  /*2cf0*/  HMMA.16816.F32.BF16 R12, R212.reuse, R40, R8 ;  /* 0x00000028d40c723c */ /* 0x040ff00000041808 */
[C---:B------:R-:W-:Y:S01]  /*2d00*/  HMMA.16816.F32.BF16 R8, R212.reuse, R42, R16 ;  /* 0x0000002ad408723c */ /* 0x040fe20000041810 */
[----:B------:R-:W5:Y:S07]  /*2d10*/  LDSM.16.M88.4 R40, [R135+0x14900] ;  /* 0x014900008728783b */ /* 0x000f6e0000000200 */
[C---:B----4-:R-:W-:Y:S08]  /*2d20*/  HMMA.16816.F32.BF16 R20, R212.reuse, R48, R20 ;  /* 0x00000030d414723c */ /* 0x050ff00000041814 */
[C---:B------:R-:W-:Y:S01]  /*2d30*/  HMMA.16816.F32.BF16 R24, R212.reuse, R50, R24 ;  /* 0x00000032d418723c */ /* 0x040fe20000041818 */
[----:B------:R-:W4:Y:S07]  /*2d40*/  LDSM.16.M88.4 R48, [R135+0x15100] ;  /* 0x015100008730783b */ /* 0x000f2e0000000200 */
[C---:B-1----:R-:W-:Y:S08]  /*2d50*/  HMMA.16816.F32.BF16 R28, R212.reuse, R56, R28 ;  /* 0x00000038d41c723c */ /* 0x042ff0000004181c */
[----:B------:R-:W-:Y:S01]  /*2d60*/  HMMA.16816.F32.BF16 R32, R212, R58, R32 ;  /* 0x0000003ad420723c */ /* 0x000fe20000041820 */
[----:B------:R-:W-:Y:S07]  /*2d70*/  LDSM.16.M88.4 R56, [R242+0x5800] ;  /* 0x00580000f238783b */ /* 0x000fee0000000200 */
[C---:B------:R-:W-:Y:S08]  /*2d80*/  HMMA.16816.F32.BF16 R16, R216.reuse, R36, R12 ;  /* 0x00000024d810723c */ /* 0x040ff0000004180c */
[C---:B------:R-:W-:Y:S01]  /*2d90*/  HMMA.16816.F32.BF16 R12, R216.reuse, R38, R8 ;  /* 0x00000026d80c723c */ /* 0x040fe20000041808 */
[----:B------:R-:W1:Y:S07]  /*2da0*/  LDSM.16.M88.4 R36, [R242+0x4800] ;  /* 0x00480000f224783b */ /* 0x000e6e0000000200 */
[C---:B--2---:R-:W-:Y:S08]  /*2db0*/  HMMA.16816.F32.BF16 R8, R216.reuse, R44, R20 ;  /* 0x0000002cd808723c */ /* 0x044ff00000041814 */
[C---:B------:R-:W-:Y:S01]  /*2dc0*/  HMMA.16816.F32.BF16 R24, R216.reuse, R46, R24 ;  /* 0x0000002ed818723c */ /* 0x040fe20000041818 */
[----:B------:R-:W2:Y:S07]  /*2dd0*/  LDSM.16.M88.4 R44, [R242+0x5000] ;  /* 0x00500000f22c783b */ /* 0x000eae0000000200 */
[C---:B---3--:R-:W-:Y:S08]  /*2de0*/  HMMA.16816.F32.BF16 R28, R216.reuse, R52, R28 ;  /* 0x00000034d81c723c */ /* 0x048ff0000004181c */
[----:B------:R-:W-:Y:S01]  /*2df0*/  HMMA.16816.F32.BF16 R32, R216, R54, R32 ;  /* 0x00000036d820723c */ /* 0x000fe20000041820 */
[----:B------:R-:W-:Y:S07]  /*2e00*/  LDSM.16.M88.4 R52, [R241+0x15100] ;  /* 0x01510000f134783b */ /* 0x000fee0000000200 */
[C---:B-----5:R-:W-:Y:S08]  /*2e10*/  HMMA.16816.F32.BF16 R20, R220.reuse, R40, R16 ;  /* 0x00000028dc14723c */ /* 0x060ff00000041810 */
[C---:B------:R-:W-:Y:S01]  /*2e20*/  HMMA.16816.F32.BF16 R16, R220.reuse, R42, R12 ;  /* 0x0000002adc10723c */ /* 0x040fe2000004180c */
[----:B------:R-:W-:Y:S07]  /*2e30*/  LDSM.16.M88.4 R40, [R238+0x5000] ;  /* 0x00500000ee28783b */ /* 0x000fee0000000200 */
[C---:B----4-:R-:W-:Y:S08]  /*2e40*/  HMMA.16816.F32.BF16 R12, R220.reuse, R48, R8 ;  /* 0x00000030dc0c723c */ /* 0x050ff00000041808 */
[C---:B------:R-:W-:Y:S01]  /*2e50*/  HMMA.16816.F32.BF16 R8, R220.reuse, R50, R24 ;  /* 0x00000032dc08723c */ /* 0x040fe20000041818 */
[----:B------:R-:W3:Y:S07]  /*2e60*/  LDSM.16.M88.4 R48, [R241+0x14900] ;  /* 0x01490000f130783b */ /* 0x000eee0000000200 */
[C---:B------:R-:W-:Y:S08]  /*2e70*/  HMMA.16816.F32.BF16 R28, R220.reuse, R60, R28 ;  /* 0x0000003cdc1c723c */ /* 0x040ff0000004181c */
[----:B------:R-:W-:Y:S01]  /*2e80*/  HMMA.16816.F32.BF16 R32, R220, R62, R32 ;  /* 0x0000003edc20723c */ /* 0x000fe20000041820 */
[----:B------:R-:W4:Y:S07]  /*2e90*/  LDSM.16.M88.4 R60, [R241+0x15900] ;  /* 0x01590000f13c783b */ /* 0x000f2e0000000200 */
[C---:B-1----:R-:W-:Y:S08]  /*2ea0*/  HMMA.16816.F32.BF16 R24, R224.reuse, R36, R20 ;  /* 0x00000024e018723c */ /* 0x042ff00000041814 */
[C---:B------:R-:W-:Y:S01]  /*2eb0*/  HMMA.16816.F32.BF16 R20, R224.reuse, R38, R16 ;  /* 0x00000026e014723c */ /* 0x040fe20000041810 */
[----:B------:R-:W-:Y:S07]  /*2ec0*/  LDSM.16.M88.4 R36, [R238+0x5800] ;  /* 0x00580000ee24783b */ /* 0x000fee0000000200 */
[C---:B--2---:R-:W-:Y:S08]  /*2ed0*/  HMMA.16816.F32.BF16 R16, R224.reuse, R44, R12 ;  /* 0x0000002ce010723c */ /* 0x044ff0000004180c */
[----:B------:R-:W-:Y:S01]  /*2ee0*/  HMMA.16816.F32.BF16 R12, R224, R46, R8 ;  /* 0x0000002ee00c723c */ /* 0x000fe20000041808 */
[----:B------:R-:W1:Y:S01]  /*2ef0*/  LDSM.16.M88.4 R44, [R238+0x4800] ;  /* 0x00480000ee2c783b */ /* 0x000e620000000200 */
[----:B------:R-:W-:-:S06]  /*2f00*/  DEPBAR.LE SB0, 0x0 ;  /* 0x000080000000791a */ /* 0x000fcc0000000000 */
[C---:B------:R-:W-:Y:S08]  /*2f10*/  HMMA.16816.F32.BF16 R8, R224.reuse, R56, R28 ;  /* 0x00000038e008723c */ /* 0x040ff0000004181c */
[----:B------:R-:W-:Y:S08]  /*2f20*/  HMMA.16816.F32.BF16 R32, R224, R58, R32 ;  /* 0x0000003ae020723c */ /* 0x000ff00000041820 */
[C---:B---3--:R-:W-:Y:S08]  /*2f30*/  HMMA.16816.F32.BF16 R28, R228.reuse, R48, R24 ;  /* 0x00000030e41c723c */ /* 0x048ff00000041818 */
[C---:B------:R-:W-:Y:S08]  /*2f40*/  HMMA.16816.F32.BF16 R24, R228.reuse, R50, R20 ;  /* 0x00000032e418723c */ /* 0x040ff00000041814 */
[C---:B------:R-:W-:Y:S08]  /*2f50*/  HMMA.16816.F32.BF16 R20, R228.reuse, R52, R16 ;  /* 0x00000034e414723c */ /* 0x040ff00000041810 */
[C---:B------:R-:W-:Y:S08]  /*2f60*/  HMMA.16816.F32.BF16 R16, R228.reuse, R54, R12 ;  /* 0x00000036e410723c */ /* 0x040ff0000004180c */
[C---:B----4-:R-:W-:Y:S08]  /*2f70*/  HMMA.16816.F32.BF16 R12, R228.reuse, R60, R8 ;  /* 0x0000003ce40c723c */ /* 0x050ff00000041808 */
[----:B------:R-:W-:Y:S08]  /*2f80*/  HMMA.16816.F32.BF16 R8, R228, R62, R32 ;  /* 0x0000003ee408723c */ /* 0x000ff00000041820 */
[C---:B-1----:R-:W-:Y:S08]  /*2f90*/  HMMA.16816.F32.BF16 R32, R232.reuse, R44, R28 ;  /* 0x0000002ce820723c */ /* 0x042ff0000004181c */
[C---:B------:R-:W-:Y:S08]  /*2fa0*/  HMMA.16816.F32.BF16 R44, R232.reuse, R46, R24 ;  /* 0x0000002ee82c723c */ /* 0x040ff00000041818 */
[C---:B------:R-:W-:Y:S08]  /*2fb0*/  HMMA.16816.F32.BF16 R28, R232.reuse, R40, R20 ;  /* 0x00000028e81c723c */ /* 0x040ff00000041814 */
[C---:B------:R-:W-:Y:S08]  /*2fc0*/  HMMA.16816.F32.BF16 R24, R232.reuse, R36, R12 ;  /* 0x00000024e818723c */ /* 0x040ff0000004180c */
[C---:B------:R-:W-:Y:S08]  /*2fd0*/  HMMA.16816.F32.BF16 R40, R232.reuse, R42, R16 ;  /* 0x0000002ae828723c */ /* 0x040ff00000041810 */
[----:B------:R-:W-:Y:S01]  /*2fe0*/  HMMA.16816.F32.BF16 R36, R232, R38, R8 ;  /* 0x00000026e824723c */ /* 0x000fe20000041808 */
[----:B------:R-:W-:Y:S06]  /*2ff0*/  BAR.SYNC.DEFER_BLOCKING 0x0 ;  /* 0x0000000000007b1d */ /* 0x000fec0000010000 */
[----:B------:R-:W-:Y:S05]  /*3000*/  @P0 BRA `(.L_x_334) ;  /* 0x000001f000000947 */ /* 0x000fea0003800000 */
[----:B------:R-:W-:Y:S01]  /*3010*/  IADD3 R2, -R69, 0x30, RZ ;  /* 0x0000003045027810 */ /* 0x000fe20007ffe1ff */
[----:B------:R-:W-:Y:S01]  /*3020*/  UIADD3 UR5, UR8, -0x2, URZ ;  /* 0xfffffffe08057890 */ /* 0x000fe2000fffe03f */
[----:B------:R-:W-:-:S02]  /*3030*/  IMAD.U32 R5, RZ, RZ, UR15 ;  /* 0x0000000fff057e24 */ /* 0x000fc4000f8e00ff */
[----:B------:R-:W-:Y:S01]  /*3040*/  ISETP.GE.AND P0, PT, R2, 0x21, PT ;  /* 0x000000210200780c */ /* 0x000fe20003f06270 */
[----:B------:R-:W-:Y:S01]  /*3050*/  USHF.R.S32.HI UR4, URZ, 0x1f, UR5 ;  /* 0x0000001f3f047899 */ /* 0x000fe20008011405 */
[----:B------:R-:W-:Y:S01]  /*3060*/  IMAD.U32 R7, RZ, RZ, UR6 ;  /* 0x00000006ff077e24 */ /* 0x000fe2000f8e00ff */
[----:B------:R-:W-:Y:S02]  /*3070*/  UIMAD UR21, UR21, UR5, URZ ;  /* 0x00000005151572a4 */ /* 0x000fe4000f8e023f */
[----:B------:R-:W-:Y:S02]  /*3080*/  UIMAD.WIDE.U32 UR22, UR26, UR5, URZ ;  /* 0x000000051a1672a5 */ /* 0x000fe4000f8e003f */
[----:B------:R-:W-:-:S04]  /*3090*/  UIMAD UR4, UR4, UR26, UR21 ;  /* 0x0000001a040472a4 */ /* 0x000fc8000f8e0215 */
[----:B------:R-:W-:Y:S02]  /*30a0*/  UIADD3 UR4, UR23, UR4, URZ ;  /* 0x0000000417047290 */ /* 0x000fe4000fffe03f */
[----:B------:R-:W-:-:S04]  /*30b0*/  @P0 IADD3 R5, P2, P1, R72, UR22, R5 ;  /* 0x0000001648050c10 */ /* 0x000fc8000f95e005 */
[----:B------:R-:W-:Y:S02]  /*30c0*/  @P0 IADD3.X R7, R71, UR4, R7, P2, P1 ;  /* 0x0000000447070c10 */ /* 0x000fe400097e2407 */
[----:B------:R-:W-:-:S13]  /*30d0*/  ISETP.GE.AND P1, PT, R2, 0x1, PT ;  /* 0x000000010200780c */ /* 0x000fda0003f26270 */
[----:B------:R-:W-:-:S04]  /*30e0*/  @P1 IADD3 R2, P2, R72, UR22, RZ ;  /* 0x0000001648021c10 */ /* 0x000fc8000ff5e0ff */
[----:B------:R-:W-:Y:S02]  /*30f0*/  @P1 IADD3.X R6, R71, UR4, RZ, P2, !PT ;  /* 0x0000000447061c10 */ /* 0x000fe400097fe4ff */
[----:B------:R-:W-:-:S04]  /*3100*/  @P1 LEA R8, P2, R2, c[0x0][0x1c8], 0x1 ;  /* 0x0000720002081a11 */ /* 0x000fc800078408ff */
[----:B------:R-:W-:Y:S02]  /*3110*/  @P1 LEA.HI.X R9, R2, c[0x0][0x1cc], R6, 0x1, P2 ;  /* 0x0000730002091a11 */ /* 0x000fe400010f0c06 */
[----:B------:R-:W-:-:S03]  /*3120*/  @P0 LEA R6, P2, R5, c[0x0][0x1c8], 0x1 ;  /* 0x0000720005060a11 */ /* 0x000fc600078408ff */
[----:B------:R-:W-:Y:S01]  /*3130*/  @!PT LDS RZ, [RZ] ;  /* 0x00000000fffff984 */ /* 0x000fe20000000800 */
[----:B------:R-:W-:Y:S01]  /*3140*/  @!PT LDS RZ, [RZ] ;  /* 0x00000000fffff984 */ /* 0x000fe20000000800 */
[----:B------:R-:W-:Y:S01]  /*3150*/  @!PT LDS RZ, [RZ] ;  /* 0x00000000fffff984 */ /* 0x000fe20000000800 */
[----:B------:R1:W-:Y:S01]  /*3160*/  @P1 LDGSTS.E.BYPASS.LTC128B.128 [R68+0x10100], [R8.64], !P6 ;  /* 0x1010000008441fae */ /* 0x0003e2000f101d50 */
[----:B------:R-:W-:Y:S02]  /*3170*/  @P0 LEA.HI.X R7, R5, c[0x0][0x1cc], R7, 0x1, P2 ;  /* 0x0000730005070a11 */ /* 0x000fe400010f0c07 */
[----:B------:R-:W-:-:S13]  /*3180*/  LOP3.LUT P2, RZ, R133, 0x1, RZ, 0xc0, !PT ;  /* 0x0000000185ff7812 */ /* 0x000fda000784c0ff */
[----:B------:R1:W-:Y:S04]  /*3190*/  @P1 LDGSTS.E.BYPASS.LTC128B.128 [R68+0x11900], [R8.64+0x80], !P2 ;  /* 0x1190008008441fae */ /* 0x0003e8000d101d50 */
[----:B------:R1:W-:Y:S04]  /*31a0*/  @P1 LDGSTS.E.BYPASS.LTC128B.128 [R68+0x13100], [R8.64+0x100], !P5 ;  /* 0x1310010008441fae */ /* 0x0003e8000e901d50 */
[----:B------:R1:W-:Y:S04]  /*31b0*/  @P1 LDGSTS.E.BYPASS.LTC128B.128 [R68+0x14900], [R8.64+0x180], !P4 ;  /* 0x1490018008441fae */ /* 0x0003e8000e101d50 */
[----:B------:R1:W-:Y:S04]  /*31c0*/  @P0 LDGSTS.E.BYPASS.LTC128B.128 [R68+0x11100], [R6.64], !P6 ;  /* 0x1110000006440fae */ /* 0x0003e8000f101d50 */
[----:B------:R1:W-:Y:S04]  /*31d0*/  @P0 LDGSTS.E.BYPASS.LTC128B.128 [R68+0x12900], [R6.64+0x80], !P2 ;  /* 0x1290008006440fae */ /* 0x0003e8000d101d50 */
[----:B------:R1:W-:Y:S04]  /*31e0*/  @P0 LDGSTS.E.BYPASS.LTC128B.128 [R68+0x14100], [R6.64+0x100], !P5 ;  /* 0x1410010006440fae */ /* 0x0003e8000e901d50 */
[----:B------:R1:W-:Y:S02]  /*31f0*/  @P0 LDGSTS.E.BYPASS.LTC128B.128 [R68+0x15900], [R6.64+0x180], !P4 ;  /* 0x1590018006440fae */ /* 0x0003e4000e101d50 */
.L_x_334:
[----:B------:R-:W-:Y:S01]  /*3200*/  LOP3.LUT R2, R66, 0xffffffe0, RZ, 0xc0, !PT ;  /* 0xffffffe042027812 */ /* 0x000fe200078ec0ff */
[----:B------:R-:W-:Y:S01]  /*3210*/  UISETP.NE.AND UP1, UPT, UR14, URZ, UPT ;  /* 0x0000003f0e00728c */ /* 0x000fe2000bf25270 */
[----:B------:R-:W-:Y:S01]  /*3220*/  LEA.HI R5, R67, R132, RZ, 0x2 ;  /* 0x0000008443057211 */ /* 0x000fe200078f10ff */
[----:B------:R-:W-:Y:S01]  /*3230*/  UISETP.NE.AND UP0, UPT, UR13, URZ, UPT ;  /* 0x0000003f0d00728c */ /* 0x000fe2000bf05270 */
[----:B-1----:R-:W-:Y:S01]  /*3240*/  SHF.R.S32.HI R7, RZ, 0x1f, R65 ;  /* 0x0000001fff077819 */ /* 0x002fe20000011441 */
[C---:B------:R-:W-:Y:S01]  /*3250*/  IMAD.IADD R2, R132.reuse, 0x1, -R2 ;  /* 0x0000000184027824 */ /* 0x040fe200078e0a02 */
[----:B------:R-:W-:Y:S01]  /*3260*/  LOP3.LUT R5, R5, 0xfffffffc, RZ, 0xc0, !PT ;  /* 0xfffffffc05057812 */ /* 0x000fe200078ec0ff */
[----:B------:R-:W-:Y:S01]  /*3270*/  ULDC UR7, c[0x0][0x324] ;  /* 0x0000c90000077ab9 */ /* 0x000fe20000000800 */
[----:B------:R-:W-:Y:S01]  /*3280*/  LEA.HI R7, R7, R65, RZ, 0x3 ;  /* 0x0000004107077211 */ /* 0x000fe200078f18ff */
[----:B------:R-:W-:Y:S01]  /*3290*/  ULOP3.LUT UR7, URZ, UR7, URZ, 0x33, !UPT ;  /* 0x000000073f077292 */ /* 0x000fe2000f8e333f */
[----:B------:R-:W-:Y:S01]  /*32a0*/  SHF.R.S32.HI R6, RZ, 0x1f, R2 ;  /* 0x0000001fff067819 */ /* 0x000fe20000011402 */
[----:B------:R-:W-:Y:S01]  /*32b0*/  IMAD.IADD R5, R132, 0x1, -R5 ;  /* 0x0000000184057824 */ /* 0x000fe200078e0a05 */
[----:B------:R-:W-:Y:S01]  /*32c0*/  LOP3.LUT R7, R7, 0xffffff8, RZ, 0xc0, !PT ;  /* 0x0ffffff807077812 */ /* 0x000fe200078ec0ff */
[----:B------:R-:W0:Y:S01]  /*32d0*/  LDGDEPBAR ;  /* 0x00000000000079af */ /* 0x000e220000000000 */
[----:B------:R-:W-:-:S02]  /*32e0*/  LEA.HI R6, R6, R2, RZ, 0x2 ;  /* 0x0000000206067211 */ /* 0x000fc400078f10ff */
[----:B------:R-:W-:Y:S01]  /*32f0*/  LEA.HI R8, R5, R5, RZ, 0x1 ;  /* 0x0000000505087211 */ /* 0x000fe200078f08ff */
[----:B------:R-:W-:Y:S01]  /*3300*/  IMAD.IADD R9, R65, 0x1, -R7 ;  /* 0x0000000141097824 */ /* 0x000fe200078e0a07 */
[----:B------:R-:W-:Y:S02]  /*3310*/  PLOP3.LUT P1, PT, PT, PT, UP1, 0x80, 0x0 ;  /* 0x000000000000781c */ /* 0x000fe40003f2f018 */
[----:B------:R-:W-:Y:S02]  /*3320*/  LEA.HI.SX32 R7, R6, UR11, 0x1e ;  /* 0x0000000b06077c11 */ /* 0x000fe4000f8ff2ff */
[----:B------:R-:W-:Y:S02]  /*3330*/  LOP3.LUT R8, R8, 0x1ffffffe, RZ, 0xc0, !PT ;  /* 0x1ffffffe08087812 */ /* 0x000fe400078ec0ff */
[----:B------:R-:W-:Y:S01]  /*3340*/  PLOP3.LUT P0, PT, PT, PT, UP1, 0x80, 0x0 ;  /* 0x000000000000781c */ /* 0x000fe20003f0f018 */
[----:B------:R-:W-:Y:S02]  /*3350*/  IMAD R7, R9, 0x10, R7 ;  /* 0x0000001009077824 */ /* 0x000fe400078e0207 */
[----:B------:R-:W-:-:S04]  /*3360*/  IMAD.IADD R5, R5, 0x1, -R8 ;  /* 0x0000000105057824 */ /* 0x000fc800078e0a08 */
[----:B------:R-:W-:-:S04]  /*3370*/  IMAD R10, R5, 0x8, R7 ;  /* 0x00000008050a7824 */ /* 0x000fc800078e0207 */
[----:B------:R-:W-:Y:S01]  /*3380*/  @P1 IMAD.HI.U32 R5, R10, c[0x0][0x2c8], RZ ;  /* 0x0000b2000a051a27 */ /* 0x000fe200078e00ff */
[----:B------:R1:W-:Y:S03]  /*3390*/  STL [R1+0x78], R10 ;  /* 0x0000780a01007387 */ /* 0x0003e60000100800 */
[----:B------:R-:W-:Y:S01]  /*33a0*/  IMAD.MOV.U32 R7, RZ, RZ, R10 ;  /* 0x000000ffff077224 */ /* 0x000fe200078e000a */
[----:B------:R-:W-:Y:S02]  /*33b0*/  @P0 SHF.R.U32.HI R7, RZ, c[0x0][0x2cc], R5 ;  /* 0x0000b300ff070a19 */ /* 0x000fe40000011605 */
[----:B------:R-:W-:Y:S02]  /*33c0*/  LOP3.LUT R5, R6, 0x7ffffffc, RZ, 0xc0, !PT ;  /* 0x7ffffffc06057812 */ /* 0x000fe400078ec0ff */
[----:B------:R-:W-:Y:S01]  /*33d0*/  PLOP3.LUT P0, PT, PT, PT, UP0, 0x40, 0x0 ;  /* 0x000000000000781c */ /* 0x000fe20003f0e808 */
[----:B------:R-:W2:Y:S02]  /*33e0*/  SHFL.IDX PT, R6, R7, RZ, 0x1c1f ;  /* 0x001c1fff07067589 */ /* 0x000ea400000e0000 */
[----:B------:R-:W-:-:S02]  /*33f0*/  IMAD.IADD R5, R2, 0x1, -R5 ;  /* 0x0000000102057824 */ /* 0x000fc400078e0a05 */
[----:B------:R-:W-:Y:S02]  /*3400*/  IMAD.U32 R2, RZ, RZ, UR18 ;  /* 0x00000012ff027e24 */ /* 0x000fe4000f8e00ff */
[----:B------:R-:W-:-:S05]  /*3410*/  IMAD.SHL.U32 R11, R5, 0x2, RZ ;  /* 0x00000002050b7824 */ /* 0x000fca00078e00ff */
[C---:B------:R-:W-:Y:S01]  /*3420*/  IADD3 R2, -R11.reuse, 0x1, R2 ;  /* 0x000000010b027810 */ /* 0x040fe20007ffe102 */
[----:B------:R3:W-:Y:S01]  /*3430*/  STL [R1+0x74], R11 ;  /* 0x0000740b01007387 */ /* 0x0007e20000100800 */
[----:B------:R-:W-:Y:S02]  /*3440*/  IADD3 R9, -R11, c[0x0][0x1d0], R64 ;  /* 0x000074000b097a10 */ /* 0x000fe40007ffe140 */
[----:B------:R-:W-:-:S04]  /*3450*/  IADD3 R2, R2, -c[0x0][0x168], RZ ;  /* 0x80005a0002027a10 */ /* 0x000fc80007ffe0ff */
[C---:B------:R-:W-:Y:S02]  /*3460*/  IADD3 R8, R2.reuse, c[0x0][0x328], RZ ;  /* 0x0000ca0002087a10 */ /* 0x040fe40007ffe0ff */
[----:B-1----:R-:W-:-:S03]  /*3470*/  IADD3 R10, R2, UR7, RZ ;  /* 0x00000007020a7c10 */ /* 0x002fc6000fffe0ff */
[--C-:B--2---:R-:W-:Y:S02]  /*3480*/  IMAD.IADD R5, R8, 0x1, R6.reuse ;  /* 0x0000000108057824 */ /* 0x104fe400078e0206 */
[----:B------:R-:W-:-:S03]  /*3490*/  IMAD.IADD R2, R10, 0x1, R6 ;  /* 0x000000010a027824 */ /* 0x000fc600078e0206 */
[----:B------:R-:W-:Y:S02]  /*34a0*/  IMNMX R5, R5, R9, PT ;  /* 0x0000000905057217 */ /* 0x000fe40003800200 */
[----:B---3--:R-:W-:Y:S01]  /*34b0*/  IADD3 R11, -R11, UR19, RZ ;  /* 0x000000130b0b7c10 */ /* 0x008fe2000fffe1ff */
[----:B------:R-:W-:Y:S05]  /*34c0*/  @P0 BRA `(.L_x_335) ;  /* 0x0000015000000947 */ /* 0x000fea0003800000 */
[----:B------:R-:W-:Y:S01]  /*34d0*/  IADD3 R6, R6, c[0x0][0x1d0], RZ ;  /* 0x0000740006067a10 */ /* 0x000fe20007ffe0ff */
[----:B------:R-:W-:Y:S03]  /*34e0*/  BSSY B0, `(.L_x_336) ;  /* 0x000000f000007945 */ /* 0x000fe60003800000 */
[----:B------:R-:W-:-:S04]  /*34f0*/  IADD3 R6, R6, -c[0x0][0x168], RZ ;  /* 0x80005a0006067a10 */ /* 0x000fc80007ffe0ff */
[----:B------:R-:W-:-:S13]  /*3500*/  ISETP.GT.AND P0, PT, R6, -0x1, PT ;  /* 0xffffffff0600780c */ /* 0x000fda0003f04270 */
[----:B------:R-:W-:Y:S05]  /*3510*/  @P0 BRA `(.L_x_337) ;  /* 0x0000007000000947 */ /* 0x000fea0003800000 */
[----:B------:R-:W-:Y:S01]  /*3520*/  IMAD.MOV.U32 R12, RZ, RZ, c[0x0][0x32c] ;  /* 0x0000cb00ff0c7624 */ /* 0x000fe200078e00ff */
[----:B------:R-:W-:-:S04]  /*3530*/  LOP3.LUT R6, RZ, R6, RZ, 0x33, !PT ;  /* 0x00000006ff067212 */ /* 0x000fc800078e33ff */
[----:B------:R-:W-:-:S13]  /*3540*/  ISETP.NE.AND P0, PT, R12, 0x1, PT ;  /* 0x000000010c00780c */ /* 0x000fda0003f05270 */
[----:B------:R-:W-:-:S05]  /*3550*/  @P0 IMAD.HI.U32 R12, R6, c[0x0][0x330], RZ ;  /* 0x0000cc00060c0a27 */ /* 0x000fca00078e00ff */
[----:B------:R-:W-:-:S04]  /*3560*/  @P0 SHF.R.U32.HI R6, RZ, c[0x0][0x334], R12 ;  /* 0x0000cd00ff060a19 */ /* 0x000fc8000001160c */
[----:B------:R-:W-:Y:S01]  /*3570*/  LOP3.LUT R6, RZ, R6, RZ, 0x33, !PT ;  /* 0x00000006ff067212 */ /* 0x000fe200078e33ff */
[----:B------:R-:W-:Y:S05]  /*3580*/  BRA `(.L_x_338) ;  /* 0x0000004000007947 */ /* 0x000fea0003800000 */
.L_x_337:
[----:B------:R-:W-:-:S04]  /*3590*/  MOV R12, c[0x0][0x32c] ;  /* 0x0000cb00000c7a02 */ /* 0x000fc80000000f00 */
[----:B------:R-:W-:-:S13]  /*35a0*/  ISETP.NE.AND P0, PT, R12, 0x1, PT ;  /* 0x000000010c00780c */ /* 0x000fda0003f05270 */
[----:B------:R-:W-:-:S05]  /*35b0*/  @P0 IMAD.HI.U32 R12, R6, c[0x0][0x330], RZ ;  /* 0x0000cc00060c0a27 */ /* 0x000fca00078e00ff */
[----:B------:R-:W-:Y:S02]  /*35c0*/  @P0 SHF.R.U32.HI R6, RZ, c[0x0][0x334], R12 ;  /* 0x0000cd00ff060a19 */ /* 0x000fe4000001160c */
.L_x_338:
[----:B------:R-:W-:Y:S05]  /*35d0*/  BSYNC B0 ;  /* 0x0000000000007941 */ /* 0x000fea0003800000 */
.L_x_336:
[----:B------:R-:W-:-:S05]  /*35e0*/  IMAD R6, R6, c[0x0][0x32c], R11 ;  /* 0x0000cb0006067a24 */ /* 0x000fca00078e020b */
[----:B------:R-:W-:Y:S02]  /*35f0*/  IADD3 R12, R6, c[0x0][0x32c], RZ ;  /* 0x0000cb00060c7a10 */ /* 0x000fe40007ffe0ff */
[----:B------:R-:W-:Y:S02]  /*3600*/  IMNMX R2, R2, R6, !PT ;  /* 0x0000000602027217 */ /* 0x000fe40007800200 */
[----:B------:R-:W-:Y:S02]  /*3610*/  IMNMX R5, R5, R12, PT ;  /* 0x0000000c05057217 */ /* 0x000fe40003800200 */
.L_x_335:
[----:B------:R-:W-:Y:S01]  /*3620*/  UISETP.GE.AND UP1, UPT, UR19, 0x1, UPT ;  /* 0x000000011300788c */ /* 0x000fe2000bf26270 */
[----:B------:R-:W1:Y:S01]  /*3630*/  SHFL.IDX PT, R6, R7, 0x1, 0x1c1f ;  /* 0x003c1f0007067f89 */ /* 0x000e6200000e0000 */
[----:B------:R-:W-:Y:S02]  /*3640*/  UISETP.GE.AND UP0, UPT, UR19, 0x2, UPT ;  /* 0x000000021300788c */ /* 0x000fe4000bf06270 */
[----:B------:R-:W-:Y:S02]  /*3650*/  UP2UR UR21, UPR, URZ, 0x2 ;  /* 0x000000023f157883 */ /* 0x000fe40008000000 */
[----:B------:R-:W-:Y:S01]  /*3660*/  PLOP3.LUT P1, PT, PT, PT, UP1, 0x40, 0x0 ;  /* 0x000000000000781c */ /* 0x000fe20003f2e818 */
[----:B------:R-:W-:Y:S01]  /*3670*/  UP2UR UR20, UPR, URZ, 0x1 ;  /* 0x000000013f147883 */ /* 0x000fe20008000000 */
[----:B------:R-:W-:Y:S01]  /*3680*/  PLOP3.LUT P0, PT, PT, PT, UP0, 0x40, 0x0 ;  /* 0x000000000000781c */ /* 0x000fe20003f0e808 */
[----:B------:R-:W-:Y:S01]  /*3690*/  UISETP.GE.AND UP1, UPT, UR19, 0x9, UPT ;  /* 0x000000091300788c */ /* 0x000fe2000bf26270 */
[C---:B------:R-:W-:Y:S01]  /*36a0*/  ISETP.GT.AND P1, PT, R2.reuse, RZ, P1 ;  /* 0x000000ff0200720c */ /* 0x040fe20000f24270 */
[----:B------:R-:W-:Y:S01]  /*36b0*/  UISETP.GE.AND UP0, UPT, UR19, 0xa, UPT ;  /* 0x0000000a1300788c */ /* 0x000fe2000bf06270 */
[----:B------:R-:W-:Y:S01]  /*36c0*/  ISETP.GT.AND P0, PT, R2, 0x1, P0 ;  /* 0x000000010200780c */ /* 0x000fe20000704270 */
[----:B------:R-:W-:Y:S01]  /*36d0*/  UISETP.GE.AND UP6, UPT, UR19, 0x12, UPT ;  /* 0x000000121300788c */ /* 0x000fe2000bfc6270 */
[C---:B------:R-:W-:Y:S01]  /*36e0*/  ISETP.LT.OR P1, PT, R5.reuse, 0x1, P1 ;  /* 0x000000010500780c */ /* 0x040fe20000f21670 */
[----:B------:R-:W-:Y:S01]  /*36f0*/  UP2UR UR5, UPR, URZ, 0x1 ;  /* 0x000000013f057883 */ /* 0x000fe20008000000 */
[----:B------:R-:W-:Y:S01]  /*3700*/  ISETP.LT.OR P0, PT, R5, 0x2, P0 ;  /* 0x000000020500780c */ /* 0x000fe20000701670 */
[----:B------:R-:W-:Y:S01]  /*3710*/  UISETP.GE.AND UP5, UPT, UR19, 0x19, UPT ;  /* 0x000000191300788c */ /* 0x000fe2000bfa6270 */
[----:B------:R-:W-:Y:S01]  /*3720*/  FSEL R14, R32, -INF , !P1 ;  /* 0xff800000200e7808 */ /* 0x000fe20004800000 */
[----:B------:R-:W-:Y:S01]  /*3730*/  UISETP.GE.AND UP4, UPT, UR19, 0x1a, UPT ;  /* 0x0000001a1300788c */ /* 0x000fe2000bf86270 */
[----:B------:R-:W-:Y:S01]  /*3740*/  PLOP3.LUT P1, PT, PT, PT, UP1, 0x40, 0x0 ;  /* 0x000000000000781c */ /* 0x000fe20003f2e818 */
[----:B------:R-:W-:Y:S01]  /*3750*/  UISETP.GE.AND UP3, UPT, UR19, 0x21, UPT ;  /* 0x000000211300788c */ /* 0x000fe2000bf66270 */
[----:B------:R-:W-:Y:S01]  /*3760*/  FSEL R16, R33, -INF , !P0 ;  /* 0xff80000021107808 */ /* 0x000fe20004000000 */
[----:B------:R-:W-:Y:S01]  /*3770*/  UISETP.GE.AND UP2, UPT, UR19, 0x22, UPT ;  /* 0x000000221300788c */ /* 0x000fe2000bf46270 */
[----:B------:R-:W-:Y:S01]  /*3780*/  PLOP3.LUT P0, PT, PT, PT, UP0, 0x40, 0x0 ;  /* 0x000000000000781c */ /* 0x000fe20003f0e808 */
[----:B------:R-:W-:Y:S01]  /*3790*/  UISETP.GE.AND UP0, UPT, UR19, 0x11, UPT ;  /* 0x000000111300788c */ /* 0x000fe2000bf06270 */
[C---:B------:R-:W-:Y:S01]  /*37a0*/  ISETP.GT.AND P1, PT, R2.reuse, 0x8, P1 ;  /* 0x000000080200780c */ /* 0x040fe20000f24270 */
[----:B------:R-:W-:Y:S01]  /*37b0*/  UP2UR UR18, UPR, URZ, 0x2 ;  /* 0x000000023f127883 */ /* 0x000fe20008000000 */
[----:B------:R-:W-:Y:S01]  /*37c0*/  ISETP.GT.AND P0, PT, R2, 0x9, P0 ;  /* 0x000000090200780c */ /* 0x000fe20000704270 */
[----:B------:R-:W-:Y:S01]  /*37d0*/  UP2UR UR4, UPR, URZ, 0x1 ;  /* 0x000000013f047883 */ /* 0x000fe20008000000 */
[C---:B------:R-:W-:Y:S01]  /*37e0*/  ISETP.LT.OR P1, PT, R5.reuse, 0x9, P1 ;  /* 0x000000090500780c */ /* 0x040fe20000f21670 */
[----:B------:R-:W-:Y:S01]  /*37f0*/  UISETP.GE.AND UP1, UPT, UR19, 0x29, UPT ;  /* 0x000000291300788c */ /* 0x000fe2000bf26270 */
[----:B------:R-:W-:Y:S01]  /*3800*/  ISETP.LT.OR P0, PT, R5, 0xa, P0 ;  /* 0x0000000a0500780c */ /* 0x000fe20000701670 */
[----:B------:R-:W-:Y:S01]  /*3810*/  UP2UR UR22, UPR, URZ, 0x40 ;  /* 0x000000403f167883 */ /* 0x000fe20008000000 */
[----:B------:R-:W-:-:S02]  /*3820*/  FSEL R20, R44, -INF , !P1 ;  /* 0xff8000002c147808 */ /* 0x000fc40004800000 */
[----:B------:R-:W-:Y:S01]  /*3830*/  PLOP3.LUT P1, PT, PT, PT, UP0, 0x40, 0x0 ;  /* 0x000000000000781c */ /* 0x000fe20003f2e808 */
[----:B------:R-:W-:Y:S01]  /*3840*/  UISETP.GE.AND UP0, UPT, UR19, 0x2a, UPT ;  /* 0x0000002a1300788c */ /* 0x000fe2000bf06270 */
[----:B------:R-:W-:Y:S02]  /*3850*/  FSEL R19, R45, -INF , !P0 ;  /* 0xff8000002d137808 */ /* 0x000fe40004000000 */
[----:B------:R-:W-:Y:S01]  /*3860*/  PLOP3.LUT P0, PT, PT, PT, UP6, 0x40, 0x0 ;  /* 0x000000000000781c */ /* 0x000fe20003f0e868 */
[----:B------:R-:W-:Y:S01]  /*3870*/  UISETP.NE.AND UP6, UPT, UR13, URZ, UPT ;  /* 0x0000003f0d00728c */ /* 0x000fe2000bfc5270 */
[C---:B------:R-:W-:Y:S02]  /*3880*/  ISETP.GT.AND P1, PT, R2.reuse, 0x10, P1 ;  /* 0x000000100200780c */ /* 0x040fe40000f24270 */
[----:B------:R-:W-:Y:S02]  /*3890*/  ISETP.GT.AND P0, PT, R2, 0x11, P0 ;  /* 0x000000110200780c */ /* 0x000fe40000704270 */
[----:B------:R-:W-:-:S02]  /*38a0*/  ISETP.LT.OR P1, PT, R5, 0x11, P1 ;  /* 0x000000110500780c */ /* 0x000fc40000f21670 */
[----:B------:R-:W-:Y:S02]  /*38b0*/  ISETP.LT.OR P0, PT, R5, 0x12, P0 ;  /* 0x000000120500780c */ /* 0x000fe40000701670 */
[----:B------:R-:W-:Y:S02]  /*38c0*/  FSEL R18, R28, -INF , !P1 ;  /* 0xff8000001c127808 */ /* 0x000fe40004800000 */
[----:B------:R-:W-:Y:S02]  /*38d0*/  PLOP3.LUT P1, PT, PT, PT, UP5, 0x40, 0x0 ;  /* 0x000000000000781c */ /* 0x000fe40003f2e858 */
[----:B------:R-:W-:Y:S02]  /*38e0*/  FSEL R17, R29, -INF , !P0 ;  /* 0xff8000001d117808 */ /* 0x000fe40004000000 */
[----:B------:R-:W-:Y:S02]  /*38f0*/  PLOP3.LUT P0, PT, PT, PT, UP4, 0x40, 0x0 ;  /* 0x000000000000781c */ /* 0x000fe40003f0e848 */
[----:B------:R-:W-:-:S02]  /*3900*/  ISETP.GT.AND P1, PT, R2, 0x18, P1 ;  /* 0x000000180200780c */ /* 0x000fc40000f24270 */
[----:B------:R-:W-:Y:S02]  /*3910*/  ISETP.GT.AND P0, PT, R2, 0x19, P0 ;  /* 0x000000190200780c */ /* 0x000fe40000704270 */
[C---:B------:R-:W-:Y:S02]  /*3920*/  ISETP.LT.OR P1, PT, R5.reuse, 0x19, P1 ;  /* 0x000000190500780c */ /* 0x040fe40000f21670 */
[----:B------:R-:W-:Y:S02]  /*3930*/  ISETP.LT.OR P0, PT, R5, 0x1a, P0 ;  /* 0x0000001a0500780c */ /* 0x000fe40000701670 */
[----:B------:R-:W-:Y:S02]  /*3940*/  FSEL R22, R40, -INF , !P1 ;  /* 0xff80000028167808 */ /* 0x000fe40004800000 */
[----:B------:R-:W-:Y:S02]  /*3950*/  PLOP3.LUT P1, PT, PT, PT, UP3, 0x40, 0x0 ;  /* 0x000000000000781c */ /* 0x000fe40003f2e838 */
[----:B------:R-:W-:-:S02]  /*3960*/  FSEL R21, R41, -INF , !P0 ;  /* 0xff80000029157808 */ /* 0x000fc40004000000 */
[----:B------:R-:W-:Y:S02]  /*3970*/  PLOP3.LUT P0, PT, PT, PT, UP2, 0x40, 0x0 ;  /* 0x000000000000781c */ /* 0x000fe40003f0e828 */
[C---:B------:R-:W-:Y:S02]  /*3980*/  ISETP.GT.AND P1, PT, R2.reuse, 0x20, P1 ;  /* 0x000000200200780c */ /* 0x040fe40000f24270 */
[----:B------:R-:W-:Y:S02]  /*3990*/  ISETP.GT.AND P0, PT, R2, 0x21, P0 ;  /* 0x000000210200780c */ /* 0x000fe40000704270 */
[C---:B------:R-:W-:Y:S02]  /*39a0*/  ISETP.LT.OR P1, PT, R5.reuse, 0x21, P1 ;  /* 0x000000210500780c */ /* 0x040fe40000f21670 */
[----:B------:R-:W-:Y:S02]  /*39b0*/  ISETP.LT.OR P0, PT, R5, 0x22, P0 ;  /* 0x000000220500780c */ /* 0x000fe40000701670 */
[----:B------:R-:W-:-:S02]  /*39c0*/  FSEL R96, R24, -INF , !P1 ;  /* 0xff80000018607808 */ /* 0x000fc40004800000 */
[----:B------:R-:W-:Y:S02]  /*39d0*/  PLOP3.LUT P1, PT, PT, PT, UP1, 0x40, 0x0 ;  /* 0x000000000000781c */ /* 0x000fe40003f2e818 */
[----:B------:R-:W-:Y:S02]  /*39e0*/  FSEL R95, R25, -INF , !P0 ;  /* 0xff800000195f7808 */ /* 0x000fe40004000000 */
[----:B------:R-:W-:Y:S02]  /*39f0*/  PLOP3.LUT P0, PT, PT, PT, UP0, 0x40, 0x0 ;  /* 0x000000000000781c */ /* 0x000fe40003f0e808 */
[C---:B------:R-:W-:Y:S02]  /*3a00*/  ISETP.GT.AND P1, PT, R2.reuse, 0x28, P1 ;  /* 0x000000280200780c */ /* 0x040fe40000f24270 */
[----:B------:R-:W-:Y:S01]  /*3a10*/  ISETP.GT.AND P0, PT, R2, 0x29, P0 ;  /* 0x000000290200780c */ /* 0x000fe20000704270 */
[----:B-1----:R-:W-:Y:S01]  /*3a20*/  IMAD.IADD R2, R10, 0x1, R6 ;  /* 0x000000010a027824 */ /* 0x002fe200078e0206 */
[----:B------:R-:W-:-:S02]  /*3a30*/  ISETP.LT.OR P2, PT, R5, 0x29, P1 ;  /* 0x000000290500780c */ /* 0x000fc40000f41670 */
[----:B------:R-:W-:Y:S01]  /*3a40*/  ISETP.LT.OR P1, PT, R5, 0x2a, P0 ;  /* 0x0000002a0500780c */ /* 0x000fe20000721670 */
[----:B------:R-:W-:Y:S01]  /*3a50*/  IMAD.IADD R5, R8, 0x1, R6 ;  /* 0x0000000108057824 */ /* 0x000fe200078e0206 */
[----:B------:R-:W-:Y:S01]  /*3a60*/  PLOP3.LUT P0, PT, PT, PT, UP6, 0x40, 0x0 ;  /* 0x000000000000781c */ /* 0x000fe20003f0e868 */
[----:B------:R-:W-:Y:S01]  /*3a70*/  UISETP.NE.AND UP6, UPT, UR22, URZ, UPT ;  /* 0x0000003f1600728c */ /* 0x000fe2000bfc5270 */
[----:B------:R-:W-:Y:S02]  /*3a80*/  FSEL R94, R36, -INF , !P2 ;  /* 0xff800000245e7808 */ /* 0x000fe40005000000 */
[----:B------:R-:W-:Y:S02]  /*3a90*/  IMNMX R5, R5, R9, PT ;  /* 0x0000000905057217 */ /* 0x000fe40003800200 */
[----:B------:R-:W-:-:S07]  /*3aa0*/  FSEL R93, R37, -INF , !P1 ;  /* 0xff800000255d7808 */ /* 0x000fce0004800000 */
        /* <DEDUP_REMOVED lines=13> */
.L_x_341:
[----:B------:R-:W-:-:S04]  /*3b80*/  MOV R7, c[0x0][0x32c] ;  /* 0x0000cb0000077a02 */ /* 0x000fc80000000f00 */
[----:B------:R-:W-:-:S13]  /*3b90*/  ISETP.NE.AND P0, PT, R7, 0x1, PT ;  /* 0x000000010700780c */ /* 0x000fda0003f05270 */
[----:B------:R-:W-:-:S05]  /*3ba0*/  @P0 IMAD.HI.U32 R7, R6, c[0x0][0x330], RZ ;  /* 0x0000cc0006070a27 */ /* 0x000fca00078e00ff */
[----:B------:R-:W-:Y:S02]  /*3bb0*/  @P0 SHF.R.U32.HI R6, RZ, c[0x0][0x334], R7 ;  /* 0x0000cd00ff060a19 */ /* 0x000fe40000011607 */
.L_x_342:
[----:B------:R-:W-:Y:S05]  /*3bc0*/  BSYNC B0 ;  /* 0x0000000000007941 */ /* 0x000fea0003800000 */
.L_x_340:
[----:B------:R-:W-:-:S05]  /*3bd0*/  IMAD R6, R6, c[0x0][0x32c], R11 ;  /* 0x0000cb0006067a24 */ /* 0x000fca00078e020b */
[----:B------:R-:W-:Y:S02]  /*3be0*/  IADD3 R7, R6, c[0x0][0x32c], RZ ;  /* 0x0000cb0006077a10 */ /* 0x000fe40007ffe0ff */
[----:B------:R-:W-:Y:S02]  /*3bf0*/  IMNMX R2, R2, R6, !PT ;  /* 0x0000000602027217 */ /* 0x000fe40007800200 */
[----:B------:R-:W-:Y:S02]  /*3c00*/  IMNMX R5, R5, R7, PT ;  /* 0x0000000705057217 */ /* 0x000fe40003800200 */
.L_x_339:
[----:B------:R-:W-:Y:S01]  /*3c10*/  UP2UR UR19, UPR, URZ, 0x10 ;  /* 0x000000103f137883 */ /* 0x000fe20008000000 */
[----:B------:R-:W-:Y:S01]  /*3c20*/  FMNMX.FTZ R7, R14, R16, !PT ;  /* 0x000000100e077209 */ /* 0x000fe20007810000 */
[----:B------:R-:W-:Y:S01]  /*3c30*/  UISETP.NE.AND UP4, UPT, UR21, URZ, UPT ;  /* 0x0000003f1500728c */ /* 0x000fe2000bf85270 */
[----:B------:R-:W-:Y:S01]  /*3c40*/  IMAD.SHL.U32 R236, R3, 0x2, RZ ;  /* 0x0000000203ec7824 */ /* 0x000fe200078e00ff */
[----:B------:R-:W-:Y:S01]  /*3c50*/  UP2UR UR21, UPR, URZ, 0x8 ;  /* 0x000000083f157883 */ /* 0x000fe20008000000 */
[----:B------:R-:W-:Y:S01]  /*3c60*/  FMNMX.FTZ R7, R20, R7, !PT ;  /* 0x0000000714077209 */ /* 0x000fe20007810000 */
[----:B------:R-:W-:Y:S01]  /*3c70*/  UISETP.NE.AND UP3, UPT, UR20, URZ, UPT ;  /* 0x0000003f1400728c */ /* 0x000fe2000bf65270 */
[--C-:B------:R-:W-:Y:S01]  /*3c80*/  IMAD R237, R4, 0x2, R236.reuse ;  /* 0x0000000204ed7824 */ /* 0x100fe200078e02ec */
[----:B------:R-:W-:Y:S01]  /*3c90*/  PLOP3.LUT P0, PT, PT, PT, UP4, 0x40, 0x0 ;  /* 0x000000000000781c */ /* 0x000fe20003f0e848 */
[----:B------:R-:W-:Y:S01]  /*3ca0*/  UP2UR UR20, UPR, URZ, 0x4 ;  /* 0x000000043f147883 */ /* 0x000fe20008000000 */
[----:B------:R-:W-:Y:S01]  /*3cb0*/  FMNMX.FTZ R7, R19, R7, !PT ;  /* 0x0000000713077209 */ /* 0x000fe20007810000 */
[----:B------:R-:W-:Y:S01]  /*3cc0*/  UISETP.NE.AND UP2, UPT, UR18, URZ, UPT ;  /* 0x0000003f1200728c */ /* 0x000fe2000bf45270 */
[----:B------:R-:W-:Y:S01]  /*3cd0*/  ISETP.GT.AND P0, PT, R2, RZ, P0 ;  /* 0x000000ff0200720c */ /* 0x000fe20000704270 */
[----:B------:R-:W-:Y:S01]  /*3ce0*/  UP2UR UR18, UPR, URZ, 0x2 ;  /* 0x000000023f127883 */ /* 0x000fe20008000000 */
[----:B------:R-:W-:Y:S01]  /*3cf0*/  PLOP3.LUT P2, PT, PT, PT, UP3, 0x40, 0x0 ;  /* 0x000000000000781c */ /* 0x000fe20003f4e838 */
[----:B------:R-:W-:Y:S01]  /*3d00*/  UISETP.NE.AND UP1, UPT, UR5, URZ, UPT ;  /* 0x0000003f0500728c */ /* 0x000fe2000bf25270 */
[C---:B------:R-:W-:Y:S01]  /*3d10*/  ISETP.LT.OR P0, PT, R5.reuse, 0x1, P0 ;  /* 0x000000010500780c */ /* 0x040fe20000701670 */
[----:B------:R-:W-:Y:S01]  /*3d20*/  UP2UR UR5, UPR, URZ, 0x1 ;  /* 0x000000013f057883 */ /* 0x000fe20008000000 */
[----:B------:R-:W-:Y:S01]  /*3d30*/  PLOP3.LUT P1, PT, PT, PT, UP2, 0x40, 0x0 ;  /* 0x000000000000781c */ /* 0x000fe20003f2e828 */
[----:B------:R-:W-:Y:S01]  /*3d40*/  UISETP.NE.AND UP0, UPT, UR4, URZ, UPT ;  /* 0x0000003f0400728c */ /* 0x000fe2000bf05270 */
[----:B------:R-:W-:Y:S01]  /*3d50*/  FSEL R6, R34, -INF , !P0 ;  /* 0xff80000022067808 */ /* 0x000fe20004000000 */
[----:B------:R-:W-:Y:S01]  /*3d60*/  UISETP.NE.AND UP4, UPT, UR19, URZ, UPT ;  /* 0x0000003f1300728c */ /* 0x000fe2000bf85270 */
[----:B------:R-:W-:Y:S01]  /*3d70*/  ISETP.GT.AND P0, PT, R2, 0x1, P2 ;  /* 0x000000010200780c */ /* 0x000fe20001704270 */
[----:B------:R-:W-:Y:S01]  /*3d80*/  UISETP.NE.AND UP3, UPT, UR21, URZ, UPT ;  /* 0x0000003f1500728c */ /* 0x000fe2000bf65270 */
[----:B------:R-:W-:Y:S01]  /*3d90*/  PLOP3.LUT P2, PT, PT, PT, UP1, 0x40, 0x0 ;  /* 0x000000000000781c */ /* 0x000fe20003f4e818 */
[----:B------:R-:W-:Y:S01]  /*3da0*/  UISETP.NE.AND UP2, UPT, UR20, URZ, UPT ;  /* 0x0000003f1400728c */ /* 0x000fe2000bf45270 */
[----:B------:R-:W-:Y:S01]  /*3db0*/  ISETP.LT.OR P0, PT, R5, 0x2, P0 ;  /* 0x000000020500780c */ /* 0x000fe20000701670 */
[----:B------:R-:W-:Y:S01]  /*3dc0*/  UISETP.NE.AND UP1, UPT, UR18, URZ, UPT ;  /* 0x0000003f1200728c */ /* 0x000fe2000bf25270 */
[----:B------:R-:W-:Y:S01]  /*3dd0*/  FMNMX.FTZ R7, R18, R7, !PT ;  /* 0x0000000712077209 */ /* 0x000fe20007810000 */
[----:B------:R-:W-:Y:S01]  /*3de0*/  IMAD R240, R0, 0x2, R236 ;  /* 0x0000000200f07824 */ /* 0x000fe200078e02ec */
[----:B------:R-:W-:Y:S01]  /*3df0*/  FSEL R11, R35, -INF , !P0 ;  /* 0xff800000230b7808 */ /* 0x000fe20004000000 */
[----:B------:R-:W-:Y:S01]  /*3e00*/  LDSM.16.MT88.4 R48, [R237+0x900] ;  /* 0x00090000ed30783b */ /* 0x000fe20000004200 */
[----:B------:R-:W-:-:S02]  /*3e10*/  ISETP.GT.AND P0, PT, R2, 0x8, P1 ;  /* 0x000000080200780c */ /* 0x000fc40000f04270 */
[----:B------:R-:W-:Y:S01]  /*3e20*/  PLOP3.LUT P1, PT, PT, PT, UP0, 0x40, 0x0 ;  /* 0x000000000000781c */ /* 0x000fe20003f2e808 */
[----:B------:R-:W-:Y:S01]  /*3e30*/  UISETP.NE.AND UP0, UPT, UR5, URZ, UPT ;  /* 0x0000003f0500728c */ /* 0x000fe2000bf05270 */
[----:B------:R-:W-:Y:S01]  /*3e40*/  ISETP.LT.OR P0, PT, R5, 0x9, P0 ;  /* 0x000000090500780c */ /* 0x000fe20000701670 */
[----:B------:R-:W-:Y:S01]  /*3e50*/  LDSM.16.MT88.4 R68, [R240+0x1900] ;  /* 0x00190000f044783b */ /* 0x000fe20000004200 */
[----:B------:R-:W-:Y:S01]  /*3e60*/  FMNMX.FTZ R7, R17, R7, !PT ;  /* 0x0000000711077209 */ /* 0x000fe20007810000 */
[----:B------:R-:W-:Y:S01]  /*3e70*/  ULDC.64 UR4, c[0x0][0x2c8] ;  /* 0x0000b20000047ab9 */ /* 0x000fe20000000a00 */
[----:B------:R-:W-:Y:S01]  /*3e80*/  FSEL R10, R46, -INF , !P0 ;  /* 0xff8000002e0a7808 */ /* 0x000fe20004000000 */
[----:B------:R-:W-:Y:S01]  /*3e90*/  LDSM.16.MT88.4 R60, [R236+0x2100] ;  /* 0x00210000ec3c783b */ /* 0x000fe20000004200 */
[----:B------:R-:W-:Y:S02]  /*3ea0*/  ISETP.GT.AND P0, PT, R2, 0x9, P2 ;  /* 0x000000090200780c */ /* 0x000fe40001704270 */
[----:B------:R-:W-:Y:S01]  /*3eb0*/  FMNMX.FTZ R7, R22, R7, !PT ;  /* 0x0000000716077209 */ /* 0x000fe20007810000 */
[----:B------:R-:W-:Y:S01]  /*3ec0*/  LDSM.16.MT88.4 R64, [R237+0x1900] ;  /* 0x00190000ed40783b */ /* 0x000fe20000004200 */
[----:B------:R-:W-:-:S02]  /*3ed0*/  ISETP.LT.OR P0, PT, R5, 0xa, P0 ;  /* 0x0000000a0500780c */ /* 0x000fc40000701670 */
[----:B------:R-:W-:Y:S01]  /*3ee0*/  FMNMX.FTZ R7, R21, R7, !PT ;  /* 0x0000000715077209 */ /* 0x000fe20007810000 */
[----:B------:R-:W-:Y:S01]  /*3ef0*/  LDSM.16.MT88.4 R56, [R237+0x2100] ;  /* 0x00210000ed38783b */ /* 0x000fe20000004200 */
[----:B------:R-:W-:Y:S02]  /*3f00*/  FSEL R9, R47, -INF , !P0 ;  /* 0xff8000002f097808 */ /* 0x000fe40004000000 */
[----:B------:R-:W-:Y:S01]  /*3f10*/  ISETP.GT.AND P0, PT, R2, 0x10, P1 ;  /* 0x000000100200780c */ /* 0x000fe20000f04270 */
[----:B------:R-:W-:Y:S01]  /*3f20*/  LDSM.16.MT88.4 R44, [R240+0x100] ;  /* 0x00010000f02c783b */ /* 0x000fe20000004200 */
[----:B------:R-:W-:Y:S01]  /*3f30*/  PLOP3.LUT P2, PT, PT, PT, UP6, 0x40, 0x0 ;  /* 0x000000000000781c */ /* 0x000fe20003f4e868 */
[----:B------:R-:W-:Y:S01]  /*3f40*/  UISETP.NE.AND UP6, UPT, UR13, URZ, UPT ;  /* 0x0000003f0d00728c */ /* 0x000fe2000bfc5270 */
[----:B------:R-:W-:Y:S01]  /*3f50*/  ISETP.LT.OR P0, PT, R5, 0x11, P0 ;  /* 0x000000110500780c */ /* 0x000fe20000701670 */
[----:B------:R-:W-:Y:S01]  /*3f60*/  STL [R1+0x90], R163 ;  /* 0x000090a301007387 */ /* 0x000fe20000100800 */
[----:B------:R-:W-:-:S02]  /*3f70*/  FMNMX.FTZ R7, R96, R7, !PT ;  /* 0x0000000760077209 */ /* 0x000fc40007810000 */
[----:B------:R-:W-:Y:S01]  /*3f80*/  FSEL R8, R30, -INF , !P0 ;  /* 0xff8000001e087808 */ /* 0x000fe20004000000 */
[----:B------:R-:W-:Y:S01]  /*3f90*/  STL [R1+0x8c], R162 ;  /* 0x00008ca201007387 */ /* 0x000fe20000100800 */
[----:B------:R-:W-:Y:S02]  /*3fa0*/  ISETP.GT.AND P0, PT, R2, 0x11, P2 ;  /* 0x000000110200780c */ /* 0x000fe40001704270 */
[----:B------:R-:W-:Y:S01]  /*3fb0*/  FMNMX.FTZ R7, R95, R7, !PT ;  /* 0x000000075f077209 */ /* 0x000fe20007810000 */
[----:B------:R-:W-:Y:S01]  /*3fc0*/  STL [R1+0x88], R161 ;  /* 0x000088a101007387 */ /* 0x000fe20000100800 */
[----:B------:R-:W-:Y:S02]  /*3fd0*/  ISETP.LT.OR P0, PT, R5, 0x12, P0 ;  /* 0x000000120500780c */ /* 0x000fe40000701670 */
[----:B------:R-:W-:Y:S01]  /*3fe0*/  PLOP3.LUT P1, PT, PT, PT, UP5, 0x40, 0x0 ;  /* 0x000000000000781c */ /* 0x000fe20003f2e858 */
[----:B------:R-:W-:Y:S01]  /*3ff0*/  STL [R1+0x84], R160 ;  /* 0x000084a001007387 */ /* 0x000fe20000100800 */
[----:B------:R-:W-:Y:S01]  /*4000*/  FMNMX.FTZ R133, R94, R7, !PT ;  /* 0x000000075e857209 */ /* 0x000fe20007810000 */
[----:B------:R-:W-:Y:S01]  /*4010*/  UISETP.NE.AND UP5, UPT, UR14, URZ, UPT ;  /* 0x0000003f0e00728c */ /* 0x000fe2000bfa5270 */
[----:B------:R-:W-:Y:S01]  /*4020*/  FSEL R7, R31, -INF , !P0 ;  /* 0xff8000001f077808 */ /* 0x000fe20004000000 */
[----:B------:R-:W-:Y:S01]  /*4030*/  STL [R1+0x80], R135 ;  /* 0x0000808701007387 */ /* 0x000fe20000100800 */
[----:B------:R-:W-:-:S02]  /*4040*/  PLOP3.LUT P0, PT, PT, PT, UP4, 0x40, 0x0 ;  /* 0x000000000000781c */ /* 0x000fc40003f0e848 */
[----:B------:R-:W-:Y:S01]  /*4050*/  ISETP.GT.AND P1, PT, R2, 0x18, P1 ;  /* 0x000000180200780c */ /* 0x000fe20000f24270 */
[----:B------:R-:W-:Y:S01]  /*4060*/  LDSM.16.MT88.4 R28, [R237+0x100] ;  /* 0x00010000ed1c783b */ /* 0x000fe20000004200 */
[----:B------:R-:W-:Y:S02]  /*4070*/  FMNMX.FTZ R23, R6, R11, !PT ;  /* 0x0000000b06177209 */ /* 0x000fe40007810000 */
[----:B------:R-:W-:Y:S02]  /*4080*/  ISETP.GT.AND P0, PT, R2, 0x19, P0 ;  /* 0x000000190200780c */ /* 0x000fe40000704270 */
[C---:B------:R-:W-:Y:S02]  /*4090*/  ISETP.LT.OR P1, PT, R5.reuse, 0x19, P1 ;  /* 0x000000190500780c */ /* 0x040fe40000f21670 */
[----:B------:R-:W-:Y:S02]  /*40a0*/  FMNMX.FTZ R23, R10, R23, !PT ;  /* 0x000000170a177209 */ /* 0x000fe40007810000 */
[----:B------:R-:W-:-:S02]  /*40b0*/  ISETP.LT.OR P0, PT, R5, 0x1a, P0 ;  /* 0x0000001a0500780c */ /* 0x000fc40000701670 */
[----:B------:R-:W-:Y:S02]  /*40c0*/  FSEL R13, R42, -INF , !P1 ;  /* 0xff8000002a0d7808 */ /* 0x000fe40004800000 */
[----:B------:R-:W-:Y:S02]  /*40d0*/  PLOP3.LUT P1, PT, PT, PT, UP3, 0x40, 0x0 ;  /* 0x000000000000781c */ /* 0x000fe40003f2e838 */
[----:B------:R-:W-:Y:S02]  /*40e0*/  FMNMX.FTZ R23, R9, R23, !PT ;  /* 0x0000001709177209 */ /* 0x000fe40007810000 */
[----:B------:R-:W-:Y:S02]  /*40f0*/  FSEL R15, R43, -INF , !P0 ;  /* 0xff8000002b0f7808 */ /* 0x000fe40004000000 */
[----:B------:R-:W-:Y:S01]  /*4100*/  PLOP3.LUT P0, PT, PT, PT, UP2, 0x40, 0x0 ;  /* 0x000000000000781c */ /* 0x000fe20003f0e828 */
[----:B------:R-:W-:Y:S01]  /*4110*/  LDSM.16.MT88.4 R40, [R240+0x900] ;  /* 0x00090000f028783b */ /* 0x000fe20000004200 */
[----:B------:R-:W-:-:S02]  /*4120*/  ISETP.GT.AND P1, PT, R2, 0x20, P1 ;  /* 0x000000200200780c */ /* 0x000fc40000f24270 */
[----:B------:R-:W-:Y:S02]  /*4130*/  FMNMX.FTZ R23, R8, R23, !PT ;  /* 0x0000001708177209 */ /* 0x000fe40007810000 */
[----:B------:R-:W-:Y:S02]  /*4140*/  ISETP.GT.AND P0, PT, R2, 0x21, P0 ;  /* 0x000000210200780c */ /* 0x000fe40000704270 */
[----:B------:R-:W-:Y:S02]  /*4150*/  ISETP.LT.OR P1, PT, R5, 0x21, P1 ;  /* 0x000000210500780c */ /* 0x000fe40000f21670 */
[----:B------:R-:W-:Y:S02]  /*4160*/  FMNMX.FTZ R23, R7, R23, !PT ;  /* 0x0000001707177209 */ /* 0x000fe40007810000 */
[----:B------:R-:W-:Y:S02]  /*4170*/  ISETP.LT.OR P0, PT, R5, 0x22, P0 ;  /* 0x000000220500780c */ /* 0x000fe40000701670 */
[----:B------:R-:W-:-:S02]  /*4180*/  FSEL R91, R26, -INF , !P1 ;  /* 0xff8000001a5b7808 */ /* 0x000fc40004800000 */
[----:B------:R-:W-:Y:S02]  /*4190*/  PLOP3.LUT P1, PT, PT, PT, UP1, 0x40, 0x0 ;  /* 0x000000000000781c */ /* 0x000fe40003f2e818 */
[----:B------:R-:W-:Y:S02]  /*41a0*/  FMNMX.FTZ R23, R13, R23, !PT ;  /* 0x000000170d177209 */ /* 0x000fe40007810000 */
[----:B------:R-:W-:Y:S02]  /*41b0*/  FSEL R92, R27, -INF , !P0 ;  /* 0xff8000001b5c7808 */ /* 0x000fe40004000000 */
[----:B------:R-:W-:Y:S01]  /*41c0*/  PLOP3.LUT P0, PT, PT, PT, UP0, 0x40, 0x0 ;  /* 0x000000000000781c */ /* 0x000fe20003f0e808 */
[----:B------:R-:W-:Y:S01]  /*41d0*/  LDSM.16.MT88.4 R24, [R236+0x900] ;  /* 0x00090000ec18783b */ /* 0x000fe20000004200 */
[----:B------:R-:W-:Y:S02]  /*41e0*/  ISETP.GT.AND P1, PT, R2, 0x28, P1 ;  /* 0x000000280200780c */ /* 0x000fe40000f24270 */
[----:B------:R-:W-:-:S02]  /*41f0*/  FMNMX.FTZ R132, R15, R23, !PT ;  /* 0x000000170f847209 */ /* 0x000fc40007810000 */
[----:B------:R-:W-:Y:S02]  /*4200*/  ISETP.GT.AND P0, PT, R2, 0x29, P0 ;  /* 0x000000290200780c */ /* 0x000fe40000704270 */
[----:B------:R-:W-:Y:S02]  /*4210*/  ISETP.LT.OR P1, PT, R5, 0x29, P1 ;  /* 0x000000290500780c */ /* 0x000fe40000f21670 */
[----:B------:R-:W-:Y:S02]  /*4220*/  FMNMX.FTZ R132, R91, R132, !PT ;  /* 0x000000845b847209 */ /* 0x000fe40007810000 */
[----:B------:R-:W-:Y:S02]  /*4230*/  FMNMX.FTZ R133, R93, R133, !PT ;  /* 0x000000855d857209 */ /* 0x000fe40007810000 */
[----:B------:R-:W-:Y:S02]  /*4240*/  ISETP.LT.OR P0, PT, R5, 0x2a, P0 ;  /* 0x0000002a0500780c */ /* 0x000fe40000701670 */
[----:B------:R-:W-:Y:S01]  /*4250*/  FSEL R90, R38, -INF , !P1 ;  /* 0xff800000265a7808 */ /* 0x000fe20004800000 */
[----:B------:R-:W1:Y:S01]  /*4260*/  SHFL.BFLY PT, R12, R133, 0x2, 0x1f ;  /* 0x0c401f00850c7f89 */ /* 0x000e6200000e0000 */
[----:B------:R-:W-:-:S02]  /*4270*/  FMNMX.FTZ R132, R92, R132, !PT ;  /* 0x000000845c847209 */ /* 0x000fc40007810000 */
[----:B------:R-:W-:Y:S02]  /*4280*/  FSEL R89, R39, -INF , !P0 ;  /* 0xff80000027597808 */ /* 0x000fe40004000000 */
[----:B------:R-:W-:Y:S02]  /*4290*/  FMNMX.FTZ R132, R90, R132, !PT ;  /* 0x000000845a847209 */ /* 0x000fe40007810000 */
[----:B------:R-:W-:Y:S02]  /*42a0*/  LEA R239, R0, R237, 0x1 ;  /* 0x000000ed00ef7211 */ /* 0x000fe400078e08ff */
[----:B------:R-:W-:-:S03]  /*42b0*/  FMNMX.FTZ R132, R89, R132, !PT ;  /* 0x0000008459847209 */ /* 0x000fc60007810000 */
[----:B------:R-:W-:Y:S04]  /*42c0*/  LDSM.16.MT88.4 R32, [R239+0x100] ;  /* 0x00010000ef20783b */ /* 0x000fe80000004200 */
[----:B------:R-:W2:Y:S04]  /*42d0*/  SHFL.BFLY PT, R2, R132, 0x2, 0x1f ;  /* 0x0c401f0084027f89 */ /* 0x000ea800000e0000 */
[----:B------:R-:W-:Y:S01]  /*42e0*/  LDSM.16.MT88.4 R72, [R239+0x900] ;  /* 0x00090000ef48783b */ /* 0x000fe20000004200 */
[----:B-1----:R-:W-:-:S03]  /*42f0*/  FMNMX.FTZ R133, R133, R12, !PT ;  /* 0x0000000c85857209 */ /* 0x002fc60007810000 */
[----:B------:R-:W-:Y:S04]  /*4300*/  LDSM.16.MT88.4 R76, [R239+0x1900] ;  /* 0x00190000ef4c783b */ /* 0x000fe80000004200 */
[----:B------:R-:W1:Y:S04]  /*4310*/  SHFL.BFLY PT, R12, R133, 0x1, 0x1f ;  /* 0x0c201f00850c7f89 */ /* 0x000e6800000e0000 */
[----:B------:R-:W-:Y:S01]  /*4320*/  LDSM.16.MT88.4 R80, [R239+0x2100] ;  /* 0x00210000ef50783b */ /* 0x000fe20000004200 */
[----:B--2---:R-:W-:-:S05]  /*4330*/  FMNMX.FTZ R132, R132, R2, !PT ;  /* 0x0000000284847209 */ /* 0x004fca0007810000 */
[----:B------:R-:W2:Y:S01]  /*4340*/  SHFL.BFLY PT, R2, R132, 0x1, 0x1f ;  /* 0x0c201f0084027f89 */ /* 0x000ea200000e0000 */
[----:B-1----:R-:W-:-:S04]  /*4350*/  FMNMX.FTZ R133, R133, R12, !PT ;  /* 0x0000000c85857209 */ /* 0x002fc80007810000 */
[C---:B------:R-:W-:Y:S01]  /*4360*/  FSETP.NEU.FTZ.AND P0, PT, R133.reuse, -INF , PT ;  /* 0xff8000008500780b */ /* 0x040fe20003f1d000 */
[----:B------:R-:W-:-:S05]  /*4370*/  FMUL.FTZ R12, R133, c[0x0][0x2d0] ;  /* 0x0000b400850c7a20 */ /* 0x000fca0000410000 */
[----:B------:R-:W-:-:S05]  /*4380*/  FSEL R12, R12, RZ, P0 ;  /* 0x000000ff0c0c7208 */ /* 0x000fca0000000000 */
[--C-:B------:R-:W-:Y:S01]  /*4390*/  FFMA.FTZ R14, R14, c[0x0][0x2d0], -R12.reuse ;  /* 0x0000b4000e0e7a23 */ /* 0x100fe2000001080c */
[----:B--2---:R-:W-:Y:S01]  /*43a0*/  FMNMX.FTZ R132, R132, R2, !PT ;  /* 0x0000000284847209 */ /* 0x004fe20007810000 */
[--C-:B------:R-:W-:Y:S02]  /*43b0*/  FFMA.FTZ R16, R16, c[0x0][0x2d0], -R12.reuse ;  /* 0x0000b40010107a23 */ /* 0x100fe4000001080c */
[--C-:B------:R-:W-:Y:S01]  /*43c0*/  FFMA.FTZ R19, R19, c[0x0][0x2d0], -R12.reuse ;  /* 0x0000b40013137a23 */ /* 0x100fe2000001080c */
[C---:B------:R-:W-:Y:S01]  /*43d0*/  FSETP.NEU.FTZ.AND P0, PT, R132.reuse, -INF , PT ;  /* 0xff8000008400780b */ /* 0x040fe20003f1d000 */
[----:B------:R-:W-:Y:S01]  /*43e0*/  FMUL.FTZ R2, R132, c[0x0][0x2d0] ;  /* 0x0000b40084027a20 */ /* 0x000fe20000410000 */
[----:B------:R-:W-:Y:S01]  /*43f0*/  MUFU.EX2 R97, R14 ;  /* 0x0000000e00617308 */ /* 0x000fe20000000800 */
[--C-:B------:R-:W-:Y:S02]  /*4400*/  FFMA.FTZ R18, R18, c[0x0][0x2d0], -R12.reuse ;  /* 0x0000b40012127a23 */ /* 0x100fe4000001080c */
[--C-:B------:R-:W-:Y:S01]  /*4410*/  FFMA.FTZ R17, R17, c[0x0][0x2d0], -R12.reuse ;  /* 0x0000b40011117a23 */ /* 0x100fe2000001080c */
[----:B------:R-:W-:Y:S01]  /*4420*/  FSEL R2, R2, RZ, P0 ;  /* 0x000000ff02027208 */ /* 0x000fe20000000000 */
[----:B------:R-:W-:-:S02]  /*4430*/  FFMA.FTZ R20, R20, c[0x0][0x2d0], -R12 ;  /* 0x0000b40014147a23 */ /* 0x000fc4000001080c */
[----:B------:R-:W-:Y:S01]  /*4440*/  FFMA.FTZ R22, R22, c[0x0][0x2d0], -R12 ;  /* 0x0000b40016167a23 */ /* 0x000fe2000001080c */
[----:B------:R-:W-:Y:S01]  /*4450*/  MUFU.EX2 R14, R16 ;  /* 0x00000010000e7308 */ /* 0x000fe20000000800 */
[--C-:B------:R-:W-:Y:S02]  /*4460*/  FFMA.FTZ R3, R11, c[0x0][0x2d0], -R2.reuse ;  /* 0x0000b4000b037a23 */ /* 0x100fe40000010802 */
[----:B------:R-:W-:Y:S02]  /*4470*/  FFMA.FTZ R6, R6, c[0x0][0x2d0], -R2 ;  /* 0x0000b40006067a23 */ /* 0x000fe40000010802 */
[----:B------:R-:W-:-:S03]  /*4480*/  FFMA.FTZ R21, R21, c[0x0][0x2d0], -R12 ;  /* 0x0000b40015157a23 */ /* 0x000fc6000001080c */
[----:B------:R-:W-:Y:S08]  /*4490*/  MUFU.EX2 R99, R19 ;  /* 0x0000001300637308 */ /* 0x000ff00000000800 */
[----:B------:R-:W-:Y:S08]  /*44a0*/  MUFU.EX2 R128, R18 ;  /* 0x0000001200807308 */ /* 0x000ff00000000800 */
[----:B------:R1:W2:Y:S08]  /*44b0*/  MUFU.EX2 R130, R17 ;  /* 0x0000001100827308 */ /* 0x0002b00000000800 */
[----:B------:R3:W-:Y:S01]  /*44c0*/  MUFU.EX2 R84, R3 ;  /* 0x0000000300547308 */ /* 0x0007e20000000800 */
[----:B-1----:R-:W1:Y:S07]  /*44d0*/  LDSM.16.MT88.4 R16, [R236+0x100] ;  /* 0x00010000ec10783b */ /* 0x002e6e0000004200 */
[----:B------:R-:W4:Y:S01]  /*44e0*/  MUFU.EX2 R98, R20 ;  /* 0x0000001400627308 */ /* 0x000f220000000800 */
[----:B--2---:R-:W-:Y:S01]  /*44f0*/  F2FP.BF16.PACK_AB R4, R130, R128 ;  /* 0x000000808204723e */ /* 0x004fe200000010ff */
[----:B---3--:R-:W-:-:S06]  /*4500*/  FFMA.FTZ R3, R10, c[0x0][0x2d0], -R2 ;  /* 0x0000b4000a037a23 */ /* 0x008fcc0000010802 */
[----:B------:R-:W2:Y:S08]  /*4510*/  MUFU.EX2 R86, R6 ;  /* 0x0000000600567308 */ /* 0x000eb00000000800 */
[----:B------:R3:W-:Y:S01]  /*4520*/  MUFU.EX2 R85, R3 ;  /* 0x0000000300557308 */ /* 0x0007e20000000800 */
[----:B----4-:R-:W-:-:S07]  /*4530*/  F2FP.BF16.PACK_AB R10, R99, R98 ;  /* 0x00000062630a723e */ /* 0x010fce00000010ff */
[----:B------:R-:W-:Y:S01]  /*4540*/  MUFU.EX2 R129, R22 ;  /* 0x0000001600817308 */ /* 0x000fe20000000800 */
[----:B---3--:R-:W-:Y:S01]  /*4550*/  FFMA.FTZ R3, R9, c[0x0][0x2d0], -R2 ;  /* 0x0000b40009037a23 */ /* 0x008fe20000010802 */
[----:B--2---:R-:W-:-:S06]  /*4560*/  F2FP.BF16.PACK_AB R9, R84, R86 ;  /* 0x000000565409723e */ /* 0x004fcc00000010ff */
[----:B------:R-:W2:Y:S08]  /*4570*/  MUFU.EX2 R120, R21 ;  /* 0x0000001500787308 */ /* 0x000eb00000000800 */
[----:B------:R3:W4:Y:S01]  /*4580*/  MUFU.EX2 R88, R3 ;  /* 0x0000000300587308 */ /* 0x0007220000000800 */
[----:B--2---:R-:W-:Y:S01]  /*4590*/  F2FP.BF16.PACK_AB R6, R120, R129 ;  /* 0x000000817806723e */ /* 0x004fe200000010ff */
[----:B---3--:R-:W-:Y:S01]  /*45a0*/  FFMA.FTZ R3, R8, c[0x0][0x2d0], -R2 ;  /* 0x0000b40008037a23 */ /* 0x008fe20000010802 */
[----:B------:R-:W-:-:S02]  /*45b0*/  F2FP.BF16.PACK_AB R8, R14, R97 ;  /* 0x000000610e08723e */ /* 0x000fc400000010ff */
[----:B----4-:R-:W-:-:S03]  /*45c0*/  F2FP.BF16.PACK_AB R11, R88, R85 ;  /* 0x00000055580b723e */ /* 0x010fc600000010ff */
[----:B------:R2:W-:Y:S04]  /*45d0*/  MUFU.EX2 R87, R3 ;  /* 0x0000000300577308 */ /* 0x0005e80000000800 */
[C---:B-1----:R-:W-:Y:S08]  /*45e0*/  HMMA.16816.F32.BF16 R20, R8.reuse, R16, RZ ;  /* 0x000000100814723c */ /* 0x042ff000000418ff */
[----:B------:R-:W-:Y:S01]  /*45f0*/  HMMA.16816.F32.BF16 R16, R8, R18, RZ ;  /* 0x000000120810723c */ /* 0x000fe200000418ff */
[----:B--2---:R-:W-:-:S04]  /*4600*/  FFMA.FTZ R3, R7, c[0x0][0x2d0], -R2 ;  /* 0x0000b40007037a23 */ /* 0x004fc80000010802 */
[----:B------:R1:W2:Y:S03]  /*4610*/  MUFU.EX2 R103, R3 ;  /* 0x0000000300677308 */ /* 0x0002a60000000800 */
[----:B------:R-:W-:Y:S01]  /*4620*/  HMMA.16816.F32.BF16 R36, R8, R28, RZ ;  /* 0x0000001c0824723c */ /* 0x000fe200000418ff */
[----:B-1----:R-:W-:Y:S01]  /*4630*/  FFMA.FTZ R3, R13, c[0x0][0x2d0], -R2 ;  /* 0x0000b4000d037a23 */ /* 0x002fe20000010802 */
[----:B--2---:R-:W-:-:S03]  /*4640*/  F2FP.BF16.PACK_AB R5, R103, R87 ;  /* 0x000000576705723e */ /* 0x004fc600000010ff */
[----:B------:R1:W-:Y:S02]  /*4650*/  MUFU.EX2 R105, R3 ;  /* 0x0000000300697308 */ /* 0x0003e40000000800 */
[----:B-1----:R-:W-:-:S06]  /*4660*/  FFMA.FTZ R3, R15, c[0x0][0x2d0], -R2 ;  /* 0x0000b4000f037a23 */ /* 0x002fcc0000010802 */
[----:B------:R-:W1:Y:S02]  /*4670*/  MUFU.EX2 R134, R3 ;  /* 0x0000000300867308 */ /* 0x000e640000000800 */
[----:B-1----:R-:W-:-:S07]  /*4680*/  F2FP.BF16.PACK_AB R7, R134, R105 ;  /* 0x000000698607723e */ /* 0x002fce00000010ff */
[C---:B------:R-:W-:Y:S08]  /*4690*/  HMMA.16816.F32.BF16 R156, R4.reuse, R24, R20 ;  /* 0x00000018049c723c */ /* 0x040ff00000041814 */
[----:B------:R-:W-:Y:S08]  /*46a0*/  HMMA.16816.F32.BF16 R52, R4, R26, R16 ;  /* 0x0000001a0434723c */ /* 0x000ff00000041810 */
[C---:B------:R-:W-:Y:S01]  /*46b0*/  HMMA.16816.F32.BF16 R24, R8.reuse, R30, RZ ;  /* 0x0000001e0818723c */ /* 0x040fe200000418ff */
[----:B------:R-:W1:Y:S07]  /*46c0*/  LDSM.16.MT88.4 R28, [R236+0x1900] ;  /* 0x00190000ec1c783b */ /* 0x000e6e0000004200 */
[C---:B------:R-:W-:Y:S08]  /*46d0*/  HMMA.16816.F32.BF16 R20, R8.reuse, R44, RZ ;  /* 0x0000002c0814723c */ /* 0x040ff000000418ff */
[----:B------:R-:W-:Y:S01]  /*46e0*/  HMMA.16816.F32.BF16 R16, R8, R46, RZ ;  /* 0x0000002e0810723c */ /* 0x000fe200000418ff */
[----:B------:R-:W-:Y:S01]  /*46f0*/  IMAD.MOV.U32 R104, RZ, RZ, R52 ;  /* 0x000000ffff687224 */ /* 0x000fe200078e0034 */
[----:B------:R-:W-:Y:S01]  /*4700*/  MOV R169, R53 ;  /* 0x0000003500a97202 */ /* 0x000fe20000000f00 */
[----:B------:R-:W-:-:S02]  /*4710*/  IMAD.MOV.U32 R100, RZ, RZ, R55 ;  /* 0x000000ffff647224 */ /* 0x000fc400078e0037 */
[----:B------:R-:W-:Y:S02]  /*4720*/  IMAD.MOV.U32 R168, RZ, RZ, R54 ;  /* 0x000000ffffa87224 */ /* 0x000fe400078e0036 */
[----:B------:R-:W2:Y:S01]  /*4730*/  LDSM.16.MT88.4 R52, [R240+0x2100] ;  /* 0x00210000f034783b */ /* 0x000ea20000004200 */
[C---:B------:R-:W-:Y:S08]  /*4740*/  HMMA.16816.F32.BF16 R148, R4.reuse, R48, R36 ;  /* 0x000000300494723c */ /* 0x040ff00000041824 */
[C---:B------:R-:W-:Y:S08]  /*4750*/  HMMA.16816.F32.BF16 R140, R4.reuse, R40, R20 ;  /* 0x00000028048c723c */ /* 0x040ff00000041814 */
[C---:B------:R-:W-:Y:S08]  /*4760*/  HMMA.16816.F32.BF16 R108, R4.reuse, R42, R16 ;  /* 0x0000002a046c723c */ /* 0x040ff00000041810 */
[----:B------:R-:W-:Y:S08]  /*4770*/  HMMA.16816.F32.BF16 R136, R4, R50, R24 ;  /* 0x000000320488723c */ /* 0x000ff00000041818 */
[C---:B-1----:R-:W-:Y:S08]  /*4780*/  HMMA.16816.F32.BF16 R40, R8.reuse, R28, RZ ;  /* 0x0000001c0828723c */ /* 0x042ff000000418ff */
[----:B------:R-:W-:Y:S01]  /*4790*/  HMMA.16816.F32.BF16 R48, R8, R32, RZ ;  /* 0x000000200830723c */ /* 0x000fe200000418ff */
[----:B------:R-:W-:Y:S01]  /*47a0*/  IMAD.MOV.U32 R154, RZ, RZ, R108 ;  /* 0x000000ffff9a7224 */ /* 0x000fe200078e006c */
[----:B------:R-:W-:Y:S01]  /*47b0*/  MOV R153, R109 ;  /* 0x0000006d00997202 */ /* 0x000fe20000000f00 */
[----:B------:R-:W-:-:S02]  /*47c0*/  IMAD.MOV.U32 R152, RZ, RZ, R110 ;  /* 0x000000ffff987224 */ /* 0x000fc400078e006e */
[----:B------:R-:W-:-:S03]  /*47d0*/  IMAD.MOV.U32 R147, RZ, RZ, R111 ;  /* 0x000000ffff937224 */ /* 0x000fc600078e006f */
[C---:B------:R-:W-:Y:S08]  /*47e0*/  HMMA.16816.F32.BF16 R24, R8.reuse, R68, RZ ;  /* 0x000000440818723c */ /* 0x040ff000000418ff */
[----:B------:R-:W-:Y:S08]  /*47f0*/  HMMA.16816.F32.BF16 R44, R8, R34, RZ ;  /* 0x00000022082c723c */ /* 0x000ff000000418ff */
[----:B------:R-:W-:Y:S08]  /*4800*/  HMMA.16816.F32.BF16 R40, R4, R60, R40 ;  /* 0x0000003c0428723c */ /* 0x000ff00000041828 */
[----:B------:R-:W-:Y:S08]  /*4810*/  HMMA.16816.F32.BF16 R36, R8, R30, RZ ;  /* 0x0000001e0824723c */ /* 0x000ff000000418ff */
[----:B------:R-:W-:Y:S08]  /*4820*/  HMMA.16816.F32.BF16 R48, R4, R72, R48 ;  /* 0x000000480430723c */ /* 0x000ff00000041830 */
[----:B------:R-:W-:Y:S01]  /*4830*/  HMMA.16816.F32.BF16 R16, R8, R76, RZ ;  /* 0x0000004c0810723c */ /* 0x000fe200000418ff */
[----:B------:R-:W-:Y:S01]  /*4840*/  IMAD.MOV.U32 R146, RZ, RZ, R40 ;  /* 0x000000ffff927224 */ /* 0x000fe200078e0028 */
[----:B------:R-:W-:Y:S01]  /*4850*/  MOV R145, R41 ;  /* 0x0000002900917202 */ /* 0x000fe20000000f00 */
[----:B------:R-:W-:-:S02]  /*4860*/  IMAD.MOV.U32 R144, RZ, RZ, R42 ;  /* 0x000000ffff907224 */ /* 0x000fc400078e002a */
[----:B------:R-:W-:-:S03]  /*4870*/  IMAD.MOV.U32 R131, RZ, RZ, R43 ;  /* 0x000000ffff837224 */ /* 0x000fc600078e002b */
[C---:B------:R-:W-:Y:S08]  /*4880*/  HMMA.16816.F32.BF16 R32, R8.reuse, R64, RZ ;  /* 0x000000400820723c */ /* 0x040ff000000418ff */
[----:B------:R-:W-:Y:S01]  /*4890*/  HMMA.16816.F32.BF16 R28, R8, R66, RZ ;  /* 0x00000042081c723c */ /* 0x000fe200000418ff */
[----:B------:R-:W1:Y:S01]  /*48a0*/  LDSM.16.MT88.4 R64, [R236+0x3100] ;  /* 0x00310000ec40783b */ /* 0x000e620000004200 */
[----:B------:R-:W-:Y:S01]  /*48b0*/  MOV R161, R48 ;  /* 0x0000003000a17202 */ /* 0x000fe20000000f00 */
[----:B------:R-:W-:Y:S01]  /*48c0*/  IMAD.MOV.U32 R160, RZ, RZ, R49 ;  /* 0x000000ffffa07224 */ /* 0x000fe200078e0031 */
[----:B------:R-:W-:Y:S01]  /*48d0*/  MOV R155, R51 ;  /* 0x00000033009b7202 */ /* 0x000fe20000000f00 */
[----:B------:R-:W-:-:S02]  /*48e0*/  IMAD.MOV.U32 R135, RZ, RZ, R50 ;  /* 0x000000ffff877224 */ /* 0x000fc400078e0032 */
[----:B------:R-:W3:Y:S01]  /*48f0*/  LDSM.16.MT88.4 R48, [R237+0x3100] ;  /* 0x00310000ed30783b */ /* 0x000ee20000004200 */
[C---:B--2---:R-:W-:Y:S08]  /*4900*/  HMMA.16816.F32.BF16 R24, R4.reuse, R52, R24 ;  /* 0x000000340418723c */ /* 0x044ff00000041818 */
[C---:B------:R-:W-:Y:S08]  /*4910*/  HMMA.16816.F32.BF16 R44, R4.reuse, R74, R44 ;  /* 0x0000004a042c723c */ /* 0x040ff0000004182c */
[----:B------:R-:W-:Y:S01]  /*4920*/  HMMA.16816.F32.BF16 R40, R4, R62, R36 ;  /* 0x0000003e0428723c */ /* 0x000fe20000041824 */
[----:B------:R-:W-:Y:S07]  /*4930*/  LDSM.16.MT88.4 R60, [R236+0x4900] ;  /* 0x00490000ec3c783b */ /* 0x000fee0000004200 */
[----:B------:R-:W-:Y:S01]  /*4940*/  HMMA.16816.F32.BF16 R20, R8, R70, RZ ;  /* 0x000000460814723c */ /* 0x000fe200000418ff */
[----:B------:R-:W-:Y:S01]  /*4950*/  IMAD.MOV.U32 R119, RZ, RZ, R25 ;  /* 0x000000ffff777224 */ /* 0x000fe200078e0019 */
[----:B------:R-:W-:Y:S01]  /*4960*/  MOV R118, R26 ;  /* 0x0000001a00767202 */ /* 0x000fe20000000f00 */
[----:B------:R-:W-:-:S02]  /*4970*/  IMAD.MOV.U32 R117, RZ, RZ, R27 ;  /* 0x000000ffff757224 */ /* 0x000fc400078e001b */
[----:B------:R-:W-:Y:S02]  /*4980*/  IMAD.MOV.U32 R116, RZ, RZ, R24 ;  /* 0x000000ffff747224 */ /* 0x000fe400078e0018 */
[----:B------:R-:W2:Y:S01]  /*4990*/  LDSM.16.MT88.4 R24, [R236+0x3900] ;  /* 0x00390000ec18783b */ /* 0x000ea20000004200 */
[C---:B------:R-:W-:Y:S01]  /*49a0*/  HMMA.16816.F32.BF16 R16, R4.reuse, R80, R16 ;  /* 0x000000500410723c */ /* 0x040fe20000041810 */
[----:B------:R-:W-:Y:S01]  /*49b0*/  IMAD.MOV.U32 R102, RZ, RZ, R45 ;  /* 0x000000ffff667224 */ /* 0x000fe200078e002d */
[----:B------:R-:W-:Y:S01]  /*49c0*/  MOV R163, R46 ;  /* 0x0000002e00a37202 */ /* 0x000fe20000000f00 */
[----:B------:R-:W-:Y:S02]  /*49d0*/  IMAD.MOV.U32 R101, RZ, RZ, R44 ;  /* 0x000000ffff657224 */ /* 0x000fe400078e002c */
[----:B------:R-:W-:Y:S02]  /*49e0*/  IMAD.MOV.U32 R162, RZ, RZ, R47 ;  /* 0x000000ffffa27224 */ /* 0x000fe400078e002f */
[----:B------:R-:W4:Y:S01]  /*49f0*/  LDSM.16.MT88.4 R44, [R240+0x3100] ;  /* 0x00310000f02c783b */ /* 0x000f220000004200 */
[----:B------:R-:W-:Y:S01]  /*4a00*/  HMMA.16816.F32.BF16 R32, R4, R56, R32 ;  /* 0x000000380420723c */ /* 0x000fe20000041820 */
[----:B------:R-:W-:Y:S01]  /*4a10*/  MOV R36, R41 ;  /* 0x0000002900247202 */ /* 0x000fe20000000f00 */
[----:B------:R-:W-:Y:S01]  /*4a20*/  IMAD.MOV.U32 R127, RZ, RZ, R42 ;  /* 0x000000ffff7f7224 */ /* 0x000fe200078e002a */
[----:B------:R-:W-:Y:S01]  /*4a30*/  MOV R125, R40 ;  /* 0x00000028007d7202 */ /* 0x000fe20000000f00 */
[----:B------:R-:W-:-:S02]  /*4a40*/  IMAD.MOV.U32 R126, RZ, RZ, R43 ;  /* 0x000000ffff7e7224 */ /* 0x000fc400078e002b */
[----:B------:R-:W2:Y:S02]  /*4a50*/  LDSM.16.MT88.4 R40, [R237+0x3900] ;  /* 0x00390000ed28783b */ /* 0x000ea40000004200 */
[C---:B------:R-:W-:Y:S02]  /*4a60*/  HMMA.16816.F32.BF16 R20, R4.reuse, R54, R20 ;  /* 0x000000360414723c */ /* 0x040fe40000041814 */
[----:B------:R-:W2:Y:S06]  /*4a70*/  LDSM.16.MT88.4 R52, [R239+0x3100] ;  /* 0x00310000ef34783b */ /* 0x000eac0000004200 */
[----:B------:R-:W-:Y:S01]  /*4a80*/  IMAD.MOV.U32 R15, RZ, RZ, R17 ;  /* 0x000000ffff0f7224 */ /* 0x000fe200078e0011 */
[----:B------:R-:W-:Y:S01]  /*4a90*/  MOV R3, R19 ;  /* 0x0000001300037202 */ /* 0x000fe20000000f00 */
[----:B------:R-:W-:Y:S01]  /*4aa0*/  IMAD.MOV.U32 R13, RZ, RZ, R18 ;  /* 0x000000ffff0d7224 */ /* 0x000fe200078e0012 */
[----:B------:R-:W-:Y:S01]  /*4ab0*/  HMMA.16816.F32.BF16 R72, R4, R58, R28 ;  /* 0x0000003a0448723c */ /* 0x000fe2000004181c */
[----:B------:R-:W-:Y:S01]  /*4ac0*/  IMAD.MOV.U32 R0, RZ, RZ, R16 ;  /* 0x000000ffff007224 */ /* 0x000fe200078e0010 */
[----:B------:R-:W4:Y:S03]  /*4ad0*/  LDSM.16.MT88.4 R56, [R240+0x3900] ;  /* 0x00390000f038783b */ /* 0x000f260000004200 */
[----:B------:R-:W-:Y:S01]  /*4ae0*/  IMAD.MOV.U32 R124, RZ, RZ, R33 ;  /* 0x000000ffff7c7224 */ /* 0x000fe200078e0021 */
[----:B------:R-:W-:Y:S01]  /*4af0*/  MOV R122, R35 ;  /* 0x00000023007a7202 */ /* 0x000fe20000000f00 */
[----:B------:R-:W-:Y:S01]  /*4b00*/  IMAD.MOV.U32 R123, RZ, RZ, R34 ;  /* 0x000000ffff7b7224 */ /* 0x000fe200078e0022 */
[----:B-1----:R-:W-:Y:S01]  /*4b10*/  HMMA.16816.F32.BF16 R16, R8, R64, RZ ;  /* 0x000000400810723c */ /* 0x002fe200000418ff */
[----:B------:R-:W-:-:S04]  /*4b20*/  IMAD.MOV.U32 R121, RZ, RZ, R32 ;  /* 0x000000ffff797224 */ /* 0x000fc800078e0020 */
[----:B------:R-:W-:Y:S01]  /*4b30*/  MOV R111, R23 ;  /* 0x00000017006f7202 */ /* 0x000fe20000000f00 */
[----:B------:R-:W-:Y:S01]  /*4b40*/  IMAD.MOV.U32 R110, RZ, RZ, R21 ;  /* 0x000000ffff6e7224 */ /* 0x000fe200078e0015 */
[----:B------:R-:W-:Y:S01]  /*4b50*/  MOV R108, R20 ;  /* 0x00000014006c7202 */ /* 0x000fe20000000f00 */
[----:B---3--:R-:W-:Y:S01]  /*4b60*/  HMMA.16816.F32.BF16 R32, R8, R48, RZ ;  /* 0x000000300820723c */ /* 0x008fe200000418ff */
[----:B------:R-:W-:Y:S02]  /*4b70*/  IMAD.MOV.U32 R65, RZ, RZ, R36 ;  /* 0x000000ffff417224 */ /* 0x000fe400078e0024 */
[----:B------:R-:W-:-:S05]  /*4b80*/  IMAD.MOV.U32 R109, RZ, RZ, R22 ;  /* 0x000000ffff6d7224 */ /* 0x000fca00078e0016 */
[C---:B------:R-:W-:Y:S01]  /*4b90*/  HMMA.16816.F32.BF16 R28, R8.reuse, R50, RZ ;  /* 0x00000032081c723c */ /* 0x040fe200000418ff */
[----:B------:R-:W1:Y:S07]  /*4ba0*/  LDSM.16.MT88.4 R48, [R239+0x3900] ;  /* 0x00390000ef30783b */ /* 0x000e6e0000004200 */
[----:B------:R-:W-:Y:S08]  /*4bb0*/  HMMA.16816.F32.BF16 R36, R8, R66, RZ ;  /* 0x000000420824723c */ /* 0x000ff000000418ff */
[----:B--2---:R-:W-:Y:S08]  /*4bc0*/  HMMA.16816.F32.BF16 R68, R4, R24, R16 ;  /* 0x000000180444723c */ /* 0x004ff00000041810 */
[C---:B----4-:R-:W-:Y:S07]  /*4bd0*/  HMMA.16816.F32.BF16 R16, R8.reuse, R44, RZ ;  /* 0x0000002c0810723c */ /* 0x050fee00000418ff */
[----:B------:R-:W-:Y:S01]  /*4be0*/  MOV R45, R105 ;  /* 0x00000069002d7202 */ /* 0x000fe20000000f00 */
[----:B------:R-:W-:Y:S08]  /*4bf0*/  HMMA.16816.F32.BF16 R20, R8, R78, RZ ;  /* 0x0000004e0814723c */ /* 0x000ff000000418ff */
[C---:B------:R-:W-:Y:S08]  /*4c00*/  HMMA.16816.F32.BF16 R76, R4.reuse, R40, R32 ;  /* 0x00000028044c723c */ /* 0x040ff00000041820 */
[----:B------:R-:W-:Y:S01]  /*4c10*/  HMMA.16816.F32.BF16 R172, R4, R42, R28 ;  /* 0x0000002a04ac723c */ /* 0x000fe2000004181c */
[----:B------:R-:W-:Y:S07]  /*4c20*/  LDSM.16.MT88.4 R40, [R237+0x4900] ;  /* 0x00490000ed28783b */ /* 0x000fee0000004200 */
[C---:B------:R-:W-:Y:S07]  /*4c30*/  HMMA.16816.F32.BF16 R32, R8.reuse, R46, RZ ;  /* 0x0000002e0820723c */ /* 0x040fee00000418ff */
[----:B------:R-:W-:Y:S01]  /*4c40*/  MOV R46, R123 ;  /* 0x0000007b002e7202 */ /* 0x000fe20000000f00 */
[----:B------:R-:W-:Y:S01]  /*4c50*/  HMMA.16816.F32.BF16 R28, R8, R52, RZ ;  /* 0x00000034081c723c */ /* 0x000fe200000418ff */
[----:B------:R-:W-:-:S06]  /*4c60*/  IMAD.MOV.U32 R47, RZ, RZ, R122 ;  /* 0x000000ffff2f7224 */ /* 0x000fcc00078e007a */
[----:B------:R-:W-:Y:S01]  /*4c70*/  IMAD.MOV.U32 R53, RZ, RZ, R119 ;  /* 0x000000ffff357224 */ /* 0x000fe200078e0077 */
[----:B------:R-:W-:Y:S01]  /*4c80*/  HMMA.16816.F32.BF16 R176, R4, R26, R36 ;  /* 0x0000001a04b0723c */ /* 0x000fe20000041824 */
[----:B------:R-:W2:Y:S01]  /*4c90*/  LDSM.16.MT88.4 R36, [R236+0x5100] ;  /* 0x00510000ec24783b */ /* 0x000ea20000004200 */
[----:B------:R-:W-:-:S06]  /*4ca0*/  IMAD.MOV.U32 R52, RZ, RZ, R116 ;  /* 0x000000ffff347224 */ /* 0x000fcc00078e0074 */
[----:B------:R-:W-:Y:S07]  /*4cb0*/  HMMA.16816.F32.BF16 R24, R8, R54, RZ ;  /* 0x000000360818723c */ /* 0x000fee00000418ff */
[----:B------:R-:W-:Y:S01]  /*4cc0*/  IMAD.MOV.U32 R54, RZ, RZ, R118 ;  /* 0x000000ffff367224 */ /* 0x000fe200078e0076 */
[----:B------:R-:W-:Y:S01]  /*4cd0*/  HMMA.16816.F32.BF16 R16, R4, R56, R16 ;  /* 0x000000380410723c */ /* 0x000fe20000041810 */
[----:B------:R-:W-:-:S06]  /*4ce0*/  MOV R55, R117 ;  /* 0x0000007500377202 */ /* 0x000fcc0000000f00 */
[----:B------:R-:W-:Y:S01]  /*4cf0*/  IMAD.MOV.U32 R56, RZ, RZ, R104 ;  /* 0x000000ffff387224 */ /* 0x000fe200078e0068 */
[----:B------:R-:W-:Y:S01]  /*4d00*/  HMMA.16816.F32.BF16 R80, R4, R82, R20 ;  /* 0x000000520450723c */ /* 0x000fe20000041814 */
[----:B------:R-:W-:-:S07]  /*4d10*/  MOV R57, R103 ;  /* 0x0000006700397202 */ /* 0x000fce0000000f00 */
[----:B------:R-:W-:Y:S07]  /*4d20*/  HMMA.16816.F32.BF16 R20, R8, R60, RZ ;  /* 0x0000003c0814723c */ /* 0x000fee00000418ff */
[----:B------:R-:W-:Y:S01]  /*4d30*/  MOV R60, R0 ;  /* 0x00000000003c7202 */ /* 0x000fe20000000f00 */
[----:B------:R-:W-:Y:S01]  /*4d40*/  HMMA.16816.F32.BF16 R112, R4, R58, R32 ;  /* 0x0000003a0470723c */ /* 0x000fe20000041820 */
[----:B------:R-:W-:Y:S01]  /*4d50*/  IMAD.MOV.U32 R44, RZ, RZ, R16 ;  /* 0x000000ffff2c7224 */ /* 0x000fe200078e0010 */
[----:B------:R-:W-:Y:S01]  /*4d60*/  MOV R66, R18 ;  /* 0x0000001200427202 */ /* 0x000fe20000000f00 */
[----:B------:R-:W-:Y:S01]  /*4d70*/  IMAD.MOV.U32 R67, RZ, RZ, R17 ;  /* 0x000000ffff437224 */ /* 0x000fe200078e0011 */
[----:B------:R-:W-:Y:S01]  /*4d80*/  MOV R61, R15 ;  /* 0x0000000f003d7202 */ /* 0x000fe20000000f00 */
[----:B------:R-:W-:-:S02]  /*4d90*/  IMAD.MOV.U32 R64, RZ, RZ, R19 ;  /* 0x000000ffff407224 */ /* 0x000fc400078e0013 */
[----:B------:R-:W-:Y:S01]  /*4da0*/  IMAD.MOV.U32 R32, RZ, RZ, R102 ;  /* 0x000000ffff207224 */ /* 0x000fe200078e0066 */
[----:B-1----:R-:W-:Y:S01]  /*4db0*/  HMMA.16816.F32.BF16 R104, R4, R48, R28 ;  /* 0x000000300468723c */ /* 0x002fe2000004181c */
[----:B------:R-:W-:Y:S01]  /*4dc0*/  LDSM.16.MT88.4 R28, [R240+0x4900] ;  /* 0x00490000f01c783b */ /* 0x000fe20000004200 */
[----:B------:R-:W-:Y:S01]  /*4dd0*/  IMAD.MOV.U32 R33, RZ, RZ, R57 ;  /* 0x000000ffff217224 */ /* 0x000fe200078e0039 */
[----:B------:R-:W-:Y:S01]  /*4de0*/  MOV R35, R44 ;  /* 0x0000002c00237202 */ /* 0x000fe20000000f00 */
[----:B------:R-:W-:Y:S01]  /*4df0*/  IMAD.MOV.U32 R57, RZ, RZ, R65 ;  /* 0x000000ffff397224 */ /* 0x000fe200078e0041 */
[----:B------:R-:W-:Y:S01]  /*4e00*/  MOV R65, R120 ;  /* 0x0000007800417202 */ /* 0x000fe20000000f00 */
[----:B------:R-:W-:Y:S01]  /*4e10*/  IMAD.MOV.U32 R44, RZ, RZ, R121 ;  /* 0x000000ffff2c7224 */ /* 0x000fe200078e0079 */
[----:B------:R-:W-:Y:S01]  /*4e20*/  MOV R48, R100 ;  /* 0x0000006400307202 */ /* 0x000fe20000000f00 */
[----:B------:R-:W-:Y:S01]  /*4e30*/  IMAD.MOV.U32 R49, RZ, RZ, R101 ;  /* 0x000000ffff317224 */ /* 0x000fe200078e0065 */
[----:B------:R-:W-:Y:S01]  /*4e40*/  HMMA.16816.F32.BF16 R16, R8, R62, RZ ;  /* 0x0000003e0810723c */ /* 0x000fe200000418ff */
[----:B------:R-:W-:Y:S01]  /*4e50*/  IMAD.MOV.U32 R34, RZ, RZ, R45 ;  /* 0x000000ffff227224 */ /* 0x000fe200078e002d */
[----:B------:R-:W-:Y:S01]  /*4e60*/  MOV R59, R126 ;  /* 0x0000007e003b7202 */ /* 0x000fe20000000f00 */
[----:B------:R-:W-:-:S02]  /*4e70*/  IMAD.MOV.U32 R58, RZ, RZ, R127 ;  /* 0x000000ffff3a7224 */ /* 0x000fc400078e007f */
[----:B------:R-:W-:Y:S02]  /*4e80*/  IMAD.MOV.U32 R45, RZ, RZ, R124 ;  /* 0x000000ffff2d7224 */ /* 0x000fe400078e007c */
[----:B------:R-:W-:Y:S01]  /*4e90*/  FADD.FTZ R0, R97, R14 ;  /* 0x0000000e61007221 */ /* 0x000fe20000010000 */
[----:B------:R-:W-:Y:S01]  /*4ea0*/  HMMA.16816.F32.BF16 R100, R4, R50, R24 ;  /* 0x000000320464723c */ /* 0x000fe20000041818 */
[----:B------:R-:W1:Y:S01]  /*4eb0*/  LDSM.16.MT88.4 R24, [R237+0x5100] ;  /* 0x00510000ed18783b */ /* 0x000e620000004200 */
[----:B------:R-:W-:Y:S02]  /*4ec0*/  IMAD.MOV.U32 R62, RZ, RZ, R13 ;  /* 0x000000ffff3e7224 */ /* 0x000fe400078e000d */
[----:B------:R-:W-:Y:S02]  /*4ed0*/  FADD.FTZ R13, R98, R0 ;  /* 0x00000000620d7221 */ /* 0x000fe40000010000 */
[----:B------:R-:W-:Y:S02]  /*4ee0*/  IMAD.MOV.U32 R63, RZ, RZ, R3 ;  /* 0x000000ffff3f7224 */ /* 0x000fe400078e0003 */
[----:B------:R-:W-:-:S02]  /*4ef0*/  IMAD.MOV.U32 R50, RZ, RZ, R169 ;  /* 0x000000ffff327224 */ /* 0x000fc400078e00a9 */
[----:B------:R-:W-:Y:S02]  /*4f00*/  IMAD.MOV.U32 R51, RZ, RZ, R168 ;  /* 0x000000ffff337224 */ /* 0x000fe400078e00a8 */
[----:B--2---:R-:W-:Y:S01]  /*4f10*/  HMMA.16816.F32.BF16 R168, R4, R36, R20 ;  /* 0x0000002404a8723c */ /* 0x004fe20000041814 */
[--C-:B------:R-:W-:Y:S02]  /*4f20*/  FFMA.FTZ R3, R94, c[0x0][0x2d0], -R12.reuse ;  /* 0x0000b4005e037a23 */ /* 0x100fe4000001080c */
[----:B------:R-:W-:Y:S02]  /*4f30*/  FFMA.FTZ R0, R93, c[0x0][0x2d0], -R12 ;  /* 0x0000b4005d007a23 */ /* 0x000fe4000001080c */
[----:B------:R-:W-:Y:S01]  /*4f40*/  IMAD.MOV.U32 R97, RZ, RZ, R50 ;  /* 0x000000ffff617224 */ /* 0x000fe200078e0032 */
[----:B------:R-:W-:Y:S01]  /*4f50*/  MOV R50, R163 ;  /* 0x000000a300327202 */ /* 0x000fe20000000f00 */
[----:B------:R-:W-:Y:S01]  /*4f60*/  IMAD.MOV.U32 R36, RZ, RZ, R111 ;  /* 0x000000ffff247224 */ /* 0x000fe200078e006f */
[----:B------:R-:W-:Y:S01]  /*4f70*/  HMMA.16816.F32.BF16 R20, R8, R40, RZ ;  /* 0x000000280814723c */ /* 0x000fe200000418ff */
[----:B------:R-:W-:Y:S01]  /*4f80*/  MOV R37, R56 ;  /* 0x0000003800257202 */ /* 0x000fe20000000f00 */
[----:B------:R-:W-:Y:S01]  /*4f90*/  IMAD.MOV.U32 R56, RZ, RZ, R125 ;  /* 0x000000ffff387224 */ /* 0x000fe200078e007d */
[----:B------:R2:W3:Y:S01]  /*4fa0*/  MUFU.EX2 R40, R0 ;  /* 0x0000000000287308 */ /* 0x0004e20000000800 */
[----:B------:R-:W-:Y:S01]  /*4fb0*/  IMAD.MOV.U32 R98, RZ, RZ, R51 ;  /* 0x000000ffff627224 */ /* 0x000fe200078e0033 */
[----:B------:R4:W5:Y:S02]  /*4fc0*/  LDL.LU R163, [R1+0x90] ;  /* 0x0000900001a37983 */ /* 0x0009640000300800 */
[----:B------:R-:W-:Y:S01]  /*4fd0*/  IMAD.MOV.U32 R41, RZ, RZ, R108 ;  /* 0x000000ffff297224 */ /* 0x000fe200078e006c */
[----:B------:R-:W-:Y:S07]  /*4fe0*/  HMMA.16816.F32.BF16 R120, R4, R38, R16 ;  /* 0x000000260478723c */ /* 0x000fee0000041810 */
[----:B------:R-:W-:Y:S01]  /*4ff0*/  MOV R38, R110 ;  /* 0x0000006e00267202 */ /* 0x000fe20000000f00 */
[----:B------:R-:W-:Y:S01]  /*5000*/  HMMA.16816.F32.BF16 R16, R8, R42, RZ ;  /* 0x0000002a0810723c */ /* 0x000fe200000418ff */
[----:B------:R-:W-:-:S02]  /*5010*/  IMAD.MOV.U32 R39, RZ, RZ, R109 ;  /* 0x000000ffff277224 */ /* 0x000fc400078e006d */
[----:B------:R-:W-:Y:S01]  /*5020*/  MOV R93, R38 ;  /* 0x00000026005d7202 */ /* 0x000fe20000000f00 */
[----:B--2---:R-:W-:-:S04]  /*5030*/  FFMA.FTZ R0, R91, c[0x0][0x2d0], -R2 ;  /* 0x0000b4005b007a23 */ /* 0x004fc80000010802 */
[C---:B-1----:R-:W-:Y:S01]  /*5040*/  HMMA.16816.F32.BF16 R108, R4.reuse, R24, R20 ;  /* 0x00000018046c723c */ /* 0x042fe20000041814 */
[----:B------:R-:W1:Y:S11]  /*5050*/  LDSM.16.MT88.4 R20, [R240+0x5100] ;  /* 0x00510000f014783b */ /* 0x000e760000004200 */
[----:B------:R-:W-:Y:S04]  /*5060*/  @!UPT UIADD3 URZ, URZ, URZ, URZ ;  /* 0x0000003f3f3ff290 */ /* 0x000fe8000fffe03f */
[----:B------:R-:W-:Y:S01]  /*5070*/  HMMA.16816.F32.BF16 R116, R4, R26, R16 ;  /* 0x0000001a0474723c */ /* 0x000fe20000041810 */
[----:B------:R-:W-:Y:S02]  /*5080*/  IMAD.MOV.U32 R43, RZ, RZ, R155 ;  /* 0x000000ffff2b7224 */ /* 0x000fe400078e009b */
[----:B------:R-:W-:-:S05]  /*5090*/  IMAD.MOV.U32 R94, RZ, RZ, R39 ;  /* 0x000000ffff5e7224 */ /* 0x000fca00078e0027 */
[----:B------:R-:W-:Y:S11]  /*50a0*/  HMMA.16816.F32.BF16 R16, R8, R28, RZ ;  /* 0x0000001c0810723c */ /* 0x000ff600000418ff */
[----:B------:R-:W-:Y:S11]  /*50b0*/  @!UPT UIADD3 URZ, URZ, URZ, URZ ;  /* 0x0000003f3f3ff290 */ /* 0x000ff6000fffe03f */
[----:B------:R-:W-:Y:S02]  /*50c0*/  @!UPT UIADD3 URZ, URZ, URZ, URZ ;  /* 0x0000003f3f3ff290 */ /* 0x000fe4000fffe03f */
[----:B-1----:R-:W-:Y:S07]  /*50d0*/  HMMA.16816.F32.BF16 R124, R4, R20, R16 ;  /* 0x00000014047c723c */ /* 0x002fee0000041810 */
[--C-:B------:R-:W-:Y:S01]  /*50e0*/  FFMA.FTZ R21, R96, c[0x0][0x2d0], -R12.reuse ;  /* 0x0000b40060157a23 */ /* 0x100fe2000001080c */
[----:B------:R-:W-:Y:S01]  /*50f0*/  HMMA.16816.F32.BF16 R16, R8, R30, RZ ;  /* 0x0000001e0810723c */ /* 0x000fe200000418ff */
[----:B------:R-:W-:Y:S01]  /*5100*/  FFMA.FTZ R20, R95, c[0x0][0x2d0], -R12 ;  /* 0x0000b4005f147a23 */ /* 0x000fe2000001080c */
[----:B------:R-:W-:Y:S01]  /*5110*/  MOV R96, R37 ;  /* 0x0000002500607202 */ /* 0x000fe20000000f00 */
[----:B------:R-:W-:Y:S01]  /*5120*/  IMAD.MOV.U32 R95, RZ, RZ, R36 ;  /* 0x000000ffff5f7224 */ /* 0x000fe200078e0024 */
[----:B------:R-:W-:Y:S01]  /*5130*/  MOV R38, R144 ;  /* 0x0000009000267202 */ /* 0x000fe20000000f00 */
[----:B------:R-:W-:Y:S01]  /*5140*/  IMAD.MOV.U32 R29, RZ, RZ, R153 ;  /* 0x000000ffff1d7224 */ /* 0x000fe200078e0099 */
[----:B------:R-:W-:Y:S01]  /*5150*/  MOV R28, R154 ;  /* 0x0000009a001c7202 */ /* 0x000fe20000000f00 */
[----:B------:R-:W-:Y:S11]  /*5160*/  MUFU.EX2 R21, R21 ;  /* 0x0000001500157308 */ /* 0x000ff60000000800 */
[----:B------:R-:W-:Y:S06]  /*5170*/  @!UPT UIADD3 URZ, URZ, URZ, URZ ;  /* 0x0000003f3f3ff290 */ /* 0x000fec000fffe03f */
[----:B------:R-:W-:Y:S01]  /*5180*/  HMMA.16816.F32.BF16 R24, R4, R22, R16 ;  /* 0x000000160418723c */ /* 0x000fe20000041810 */
[----:B------:R-:W-:Y:S01]  /*5190*/  MOV R31, R147 ;  /* 0x00000093001f7202 */ /* 0x000fe20000000f00 */
[----:B------:R-:W-:Y:S01]  /*51a0*/  IMAD.MOV.U32 R36, RZ, RZ, R146 ;  /* 0x000000ffff247224 */ /* 0x000fe200078e0092 */
[----:B------:R1:W-:Y:S04]  /*51b0*/  MUFU.EX2 R23, R3 ;  /* 0x0000000300177308 */ /* 0x0003e80000000800 */
[----:B------:R-:W-:Y:S01]  /*51c0*/  FADD.FTZ R22, R99, R13 ;  /* 0x0000000d63167221 */ /* 0x000fe20000010000 */
[----:B------:R-:W-:Y:S01]  /*51d0*/  MOV R99, R48 ;  /* 0x0000003000637202 */ /* 0x000fe20000000f00 */
[----:B------:R-:W2:Y:S01]  /*51e0*/  LDSM.16.MT88.4 R12, [R239+0x4900] ;  /* 0x00490000ef0c783b */ /* 0x000ea20000004200 */
[----:B------:R-:W-:Y:S01]  /*51f0*/  IMAD.MOV.U32 R37, RZ, RZ, R145 ;  /* 0x000000ffff257224 */ /* 0x000fe200078e0091 */
[----:B------:R-:W2:Y:S01]  /*5200*/  MUFU.EX2 R20, R20 ;  /* 0x0000001400147308 */ /* 0x000ea20000000800 */
[----:B------:R-:W-:Y:S01]  /*5210*/  IMAD.MOV.U32 R30, RZ, RZ, R152 ;  /* 0x000000ffff1e7224 */ /* 0x000fe200078e0098 */
[----:B------:R-:W-:Y:S01]  /*5220*/  LDSM.16.MT88.4 R144, [R237+0x1100] ;  /* 0x00110000ed90783b */ /* 0x000fe20000004200 */
[----:B------:R-:W-:-:S02]  /*5230*/  IMAD.MOV.U32 R39, RZ, RZ, R131 ;  /* 0x000000ffff277224 */ /* 0x000fc400078e0083 */
[----:B------:R-:W-:Y:S01]  /*5240*/  IMAD.MOV.U32 R48, RZ, RZ, R49 ;  /* 0x000000ffff307224 */ /* 0x000fe200078e0031 */
[----:B------:R-:W-:Y:S01]  /*5250*/  LDSM.16.MT88.4 R152, [R236+0x1100] ;  /* 0x00110000ec98783b */ /* 0x000fe20000004200 */
[----:B------:R-:W-:Y:S02]  /*5260*/  IMAD.MOV.U32 R49, RZ, RZ, R32 ;  /* 0x000000ffff317224 */ /* 0x000fe400078e0020 */
[----:B-1----:R-:W-:Y:S01]  /*5270*/  FFMA.FTZ R3, R90, c[0x0][0x2d0], -R2 ;  /* 0x0000b4005a037a23 */ /* 0x002fe20000010802 */
[C---:B--2---:R-:W-:Y:S08]  /*5280*/  HMMA.16816.F32.BF16 R16, R8.reuse, R12, RZ ;  /* 0x0000000c0810723c */ /* 0x044ff000000418ff */
[----:B------:R-:W-:Y:S01]  /*5290*/  HMMA.16816.F32.BF16 R8, R8, R14, RZ ;  /* 0x0000000e0808723c */ /* 0x000fe200000418ff */
[----:B------:R-:W1:Y:S11]  /*52a0*/  LDSM.16.MT88.4 R12, [R239+0x5100] ;  /* 0x00510000ef0c783b */ /* 0x000e760000004200 */
[----:B------:R-:W-:Y:S04]  /*52b0*/  @!UPT UIADD3 URZ, URZ, URZ, URZ ;  /* 0x0000003f3f3ff290 */ /* 0x000fe8000fffe03f */
[C---:B-1----:R-:W-:Y:S08]  /*52c0*/  HMMA.16816.F32.BF16 R16, R4.reuse, R12, R16 ;  /* 0x0000000c0410723c */ /* 0x042ff00000041810 */
[----:B------:R-:W-:Y:S01]  /*52d0*/  HMMA.16816.F32.BF16 R12, R4, R14, R8 ;  /* 0x0000000e040c723c */ /* 0x000fe20000041808 */
[----:B------:R1:W-:Y:S06]  /*52e0*/  MUFU.EX2 R7, R0 ;  /* 0x0000000000077308 */ /* 0x0003ec0000000800 */
[----:B------:R-:W-:-:S02]  /*52f0*/  FADD.FTZ R4, R128, R22 ;  /* 0x0000001680047221 */ /* 0x000fc40000010000 */
[----:B------:R-:W-:Y:S01]  /*5300*/  MUFU.EX2 R5, R3 ;  /* 0x0000000300057308 */ /* 0x000fe20000000800 */
[----:B---3--:R-:W-:Y:S02]  /*5310*/  IMAD.MOV.U32 R22, RZ, RZ, R40 ;  /* 0x000000ffff167224 */ /* 0x008fe400078e0028 */
[--C-:B-1----:R-:W-:Y:S02]  /*5320*/  FFMA.FTZ R0, R92, c[0x0][0x2d0], -R2.reuse ;  /* 0x0000b4005c007a23 */ /* 0x102fe40000010802 */
[----:B------:R-:W-:-:S03]  /*5330*/  FFMA.FTZ R2, R89, c[0x0][0x2d0], -R2 ;  /* 0x0000b40059027a23 */ /* 0x000fc60000010802 */
[----:B------:R1:W-:Y:S01]  /*5340*/  MUFU.EX2 R6, R0 ;  /* 0x0000000000067308 */ /* 0x0003e20000000800 */
[----:B------:R-:W-:Y:S01]  /*5350*/  F2FP.BF16.PACK_AB R128, R20, R21 ;  /* 0x000000151480723e */ /* 0x000fe200000010ff */
[----:B------:R-:W-:Y:S02]  /*5360*/  IMAD.MOV.U32 R8, RZ, RZ, R35 ;  /* 0x000000ffff087224 */ /* 0x000fe400078e0023 */
[----:B------:R-:W-:-:S04]  /*5370*/  IMAD.MOV.U32 R92, RZ, RZ, R41 ;  /* 0x000000ffff5c7224 */ /* 0x000fc800078e0029 */
[----:B------:R2:W3:Y:S01]  /*5380*/  MUFU.EX2 R3, R2 ;  /* 0x0000000200037308 */ /* 0x0004e20000000800 */
[----:B------:R-:W-:Y:S02]  /*5390*/  IMAD.MOV.U32 R40, RZ, RZ, R161 ;  /* 0x000000ffff287224 */ /* 0x000fe400078e00a1 */
[----:B------:R-:W-:Y:S02]  /*53a0*/  IMAD.MOV.U32 R42, RZ, RZ, R135 ;  /* 0x000000ffff2a7224 */ /* 0x000fe400078e0087 */
[----:B------:R-:W-:Y:S01]  /*53b0*/  IMAD.MOV.U32 R51, RZ, RZ, R162 ;  /* 0x000000ffff337224 */ /* 0x000fe200078e00a2 */
[----:B------:R-:W-:Y:S01]  /*53c0*/  MOV R41, R160 ;  /* 0x000000a000297202 */ /* 0x000fe20000000f00 */
[----:B------:R-:W-:Y:S01]  /*53d0*/  IMAD.MOV.U32 R9, RZ, RZ, R67 ;  /* 0x000000ffff097224 */ /* 0x000fe200078e0043 */
[----:B------:R-:W-:Y:S01]  /*53e0*/  MOV R10, R66 ;  /* 0x00000042000a7202 */ /* 0x000fe20000000f00 */
[----:B-1----:R-:W-:Y:S01]  /*53f0*/  FADD.FTZ R0, R86, R84 ;  /* 0x0000005456007221 */ /* 0x002fe20000010000 */
[----:B------:R4:W5:Y:S01]  /*5400*/  LDL.LU R162, [R1+0x8c] ;  /* 0x00008c0001a27983 */ /* 0x0009620000300800 */
[----:B--2---:R-:W-:Y:S01]  /*5410*/  FADD.FTZ R2, R130, R4 ;  /* 0x0000000482027221 */ /* 0x004fe20000010000 */
[----:B------:R-:W-:-:S02]  /*5420*/  F2FP.BF16.PACK_AB R130, R22, R23 ;  /* 0x000000171682723e */ /* 0x000fc400000010ff */
[----:B---3--:R-:W-:Y:S01]  /*5430*/  F2FP.BF16.PACK_AB R131, R3, R5 ;  /* 0x000000050383723e */ /* 0x008fe200000010ff */
[----:B------:R-:W-:Y:S01]  /*5440*/  FADD.FTZ R4, R129, R2 ;  /* 0x0000000281047221 */ /* 0x000fe20000010000 */
[----:B------:R-:W-:Y:S01]  /*5450*/  F2FP.BF16.PACK_AB R129, R6, R7 ;  /* 0x000000070681723e */ /* 0x000fe200000010ff */
[----:B------:R-:W-:Y:S01]  /*5460*/  FADD.FTZ R0, R85, R0 ;  /* 0x0000000055007221 */ /* 0x000fe20000010000 */
[----:B------:R4:W5:Y:S05]  /*5470*/  LDL.LU R161, [R1+0x88] ;  /* 0x0000880001a17983 */ /* 0x00096a0000300800 */
[C---:B------:R-:W-:Y:S08]  /*5480*/  HMMA.16816.F32.BF16 R148, R128.reuse, R144, R148 ;  /* 0x000000908094723c */ /* 0x040ff00000041894 */
[C---:B------:R-:W-:Y:S01]  /*5490*/  HMMA.16816.F32.BF16 R156, R128.reuse, R152, R156 ;  /* 0x00000098809c723c */ /* 0x040fe2000004189c */
[----:B------:R-:W-:Y:S01]  /*54a0*/  FADD.FTZ R0, R88, R0 ;  /* 0x0000000058007221 */ /* 0x000fe20000010000 */
[----:B------:R4:W5:Y:S06]  /*54b0*/  LDL.LU R160, [R1+0x84] ;  /* 0x0000840001a07983 */ /* 0x00096c0000300800 */
[C---:B------:R-:W-:Y:S01]  /*54c0*/  HMMA.16816.F32.BF16 R144, R128.reuse, R146, R136 ;  /* 0x000000928090723c */ /* 0x040fe20000041888 */
[----:B------:R-:W1:Y:S07]  /*54d0*/  LDSM.16.MT88.4 R136, [R240+0x1100] ;  /* 0x00110000f088783b */ /* 0x000e6e0000004200 */
[----:B------:R-:W-:Y:S01]  /*54e0*/  HMMA.16816.F32.BF16 R152, R128, R154, R96 ;  /* 0x0000009a8098723c */ /* 0x000fe20000041860 */
[----:B------:R-:W-:Y:S01]  /*54f0*/  FADD.FTZ R2, R87, R0 ;  /* 0x0000000057027221 */ /* 0x000fe20000010000 */
[----:B------:R-:W-:Y:S01]  /*5500*/  LDSM.16.MT88.4 R88, [R240+0x4100] ;  /* 0x00410000f058783b */ /* 0x000fe20000004200 */
[----:B------:R-:W-:-:S03]  /*5510*/  IMAD.MOV.U32 R11, RZ, RZ, R64 ;  /* 0x000000ffff0b7224 */ /* 0x000fc600078e0040 */
[----:B------:R4:W5:Y:S01]  /*5520*/  LDL.LU R135, [R1+0x80] ;  /* 0x0000800001877983 */ /* 0x0009620000300800 */
[----:B------:R-:W-:Y:S01]  /*5530*/  IMAD.MOV.U32 R98, RZ, RZ, R33 ;  /* 0x000000ffff627224 */ /* 0x000fe200078e0021 */
[----:B------:R-:W-:Y:S02]  /*5540*/  MOV R97, R34 ;  /* 0x0000002200617202 */ /* 0x000fe40000000f00 */
[----:B------:R-:W2:Y:S01]  /*5550*/  LDSM.16.MT88.4 R32, [R239+0x1100] ;  /* 0x00110000ef20783b */ /* 0x000ea20000004200 */
[C---:B-1----:R-:W-:Y:S08]  /*5560*/  HMMA.16816.F32.BF16 R140, R128.reuse, R136, R140 ;  /* 0x00000088808c723c */ /* 0x042ff0000004188c */
[C---:B------:R-:W-:Y:S08]  /*5570*/  HMMA.16816.F32.BF16 R136, R128.reuse, R138, R28 ;  /* 0x0000008a8088723c */ /* 0x040ff0000004181c */
[C---:B--2---:R-:W-:Y:S01]  /*5580*/  HMMA.16816.F32.BF16 R28, R128.reuse, R32, R40 ;  /* 0x00000020801c723c */ /* 0x044fe20000041828 */
[----:B------:R-:W-:Y:S07]  /*5590*/  LDSM.16.MT88.4 R40, [R236+0x2900] ;  /* 0x00290000ec28783b */ /* 0x000fee0000004200 */
[C---:B------:R-:W-:Y:S01]  /*55a0*/  HMMA.16816.F32.BF16 R32, R128.reuse, R34, R48 ;  /* 0x000000228020723c */ /* 0x040fe20000041830 */
[----:B------:R-:W1:Y:S07]  /*55b0*/  LDSM.16.MT88.4 R48, [R237+0x2900] ;  /* 0x00290000ed30783b */ /* 0x000e6e0000004200 */
[C---:B-1----:R-:W-:Y:S08]  /*55c0*/  HMMA.16816.F32.BF16 R44, R128.reuse, R48, R44 ;  /* 0x00000030802c723c */ /* 0x042ff0000004182c */
[C---:B------:R-:W-:Y:S01]  /*55d0*/  HMMA.16816.F32.BF16 R48, R128.reuse, R50, R72 ;  /* 0x000000328030723c */ /* 0x040fe20000041848 */
[----:B------:R-:W1:Y:S07]  /*55e0*/  LDSM.16.MT88.4 R72, [R236+0x4100] ;  /* 0x00410000ec48783b */ /* 0x000e6e0000004200 */
[C---:B------:R-:W-:Y:S08]  /*55f0*/  HMMA.16816.F32.BF16 R36, R128.reuse, R40, R36 ;  /* 0x000000288024723c */ /* 0x040ff00000041824 */
[C---:B------:R-:W-:Y:S01]  /*5600*/  HMMA.16816.F32.BF16 R40, R128.reuse, R42, R56 ;  /* 0x0000002a8028723c */ /* 0x040fe20000041838 */
[----:B------:R-:W2:Y:S07]  /*5610*/  LDSM.16.MT88.4 R56, [R240+0x2900] ;  /* 0x00290000f038783b */ /* 0x000eae0000004200 */
[C---:B-1----:R-:W-:Y:S08]  /*5620*/  HMMA.16816.F32.BF16 R68, R128.reuse, R72, R68 ;  /* 0x000000488044723c */ /* 0x042ff00000041844 */
[----:B------:R-:W-:Y:S07]  /*5630*/  HMMA.16816.F32.BF16 R72, R128, R74, R176 ;  /* 0x0000004a8048723c */ /* 0x000fee00000418b0 */
[----:B------:R-:W-:Y:S01]  /*5640*/  MOV R178, R98 ;  /* 0x0000006200b27202 */ /* 0x000fe20000000f00 */
[----:B------:R-:W-:-:S02]  /*5650*/  IMAD.MOV.U32 R179, RZ, RZ, R97 ;  /* 0x000000ffffb37224 */ /* 0x000fc400078e0061 */
[----:B------:R-:W1:Y:S01]  /*5660*/  LDSM.16.MT88.4 R96, [R239+0x4100] ;  /* 0x00410000ef60783b */ /* 0x000e620000004200 */
[C---:B--2---:R-:W-:Y:S01]  /*5670*/  HMMA.16816.F32.BF16 R52, R128.reuse, R56, R52 ;  /* 0x000000388034723c */ /* 0x044fe20000041834 */
[----:B------:R-:W-:Y:S02]  /*5680*/  IMAD.MOV.U32 R0, RZ, RZ, R65 ;  /* 0x000000ffff007224 */ /* 0x000fe400078e0041 */
[----:B------:R-:W2:Y:S05]  /*5690*/  LDSM.16.MT88.4 R64, [R239+0x2900] ;  /* 0x00290000ef40783b */ /* 0x000eaa0000004200 */
[C---:B------:R-:W-:Y:S08]  /*56a0*/  HMMA.16816.F32.BF16 R56, R128.reuse, R58, R92 ;  /* 0x0000003a8038723c */ /* 0x040ff0000004185c */
[----:B-1----:R-:W-:Y:S01]  /*56b0*/  HMMA.16816.F32.BF16 R92, R128, R96, R104 ;  /* 0x00000060805c723c */ /* 0x002fe20000041868 */
[----:B------:R-:W1:Y:S01]  /*56c0*/  LDSM.16.MT88.4 R104, [R236+0x5900] ;  /* 0x00590000ec68783b */ /* 0x000e620000004200 */
[----:B------:R-:W-:-:S02]  /*56d0*/  FADD.FTZ R0, R0, R4 ;  /* 0x0000000400007221 */ /* 0x000fc40000010000 */
[----:B------:R-:W-:Y:S02]  /*56e0*/  FADD.FTZ R2, R178, R2 ;  /* 0x00000002b2027221 */ /* 0x000fe40000010000 */
[----:B------:R-:W-:Y:S02]  /*56f0*/  FADD.FTZ R4, R21, R0 ;  /* 0x0000000015047221 */ /* 0x000fe40000010000 */
[C---:B------:R-:W-:Y:S01]  /*5700*/  HMMA.16816.F32.BF16 R84, R128.reuse, R88, R8 ;  /* 0x000000588054723c */ /* 0x040fe20000041808 */
[----:B------:R-:W-:Y:S01]  /*5710*/  FADD.FTZ R0, R179, R2 ;  /* 0x00000002b3007221 */ /* 0x000fe20000010000 */
[----:B------:R-:W-:Y:S06]  /*5720*/  LDSM.16.MT88.4 R8, [R239+0x5900] ;  /* 0x00590000ef08783b */ /* 0x000fec0000004200 */
[----:B------:R-:W-:Y:S01]  /*5730*/  HMMA.16816.F32.BF16 R88, R128, R90, R112 ;  /* 0x0000005a8058723c */ /* 0x000fe20000041870 */
[----:B------:R-:W3:Y:S01]  /*5740*/  LDSM.16.MT88.4 R112, [R237+0x5900] ;  /* 0x00590000ed70783b */ /* 0x000ee20000004200 */
[----:B------:R-:W-:-:S06]  /*5750*/  FADD.FTZ R0, R134, R0 ;  /* 0x0000000086007221 */ /* 0x000fcc0000010000 */
[C---:B------:R-:W-:Y:S08]  /*5760*/  HMMA.16816.F32.BF16 R96, R128.reuse, R98, R100 ;  /* 0x000000628060723c */ /* 0x040ff00000041864 */
[C---:B--2---:R-:W-:Y:S08]  /*5770*/  HMMA.16816.F32.BF16 R60, R128.reuse, R64, R60 ;  /* 0x00000040803c723c */ /* 0x044ff0000004183c */
[C---:B------:R-:W-:Y:S01]  /*5780*/  HMMA.16816.F32.BF16 R64, R128.reuse, R66, R80 ;  /* 0x000000428040723c */ /* 0x040fe20000041850 */
[----:B------:R-:W2:Y:S07]  /*5790*/  LDSM.16.MT88.4 R80, [R237+0x4100] ;  /* 0x00410000ed50783b */ /* 0x000eae0000004200 */
[C---:B-1----:R-:W-:Y:S08]  /*57a0*/  HMMA.16816.F32.BF16 R100, R128.reuse, R104, R168 ;  /* 0x000000688064723c */ /* 0x042ff000000418a8 */
[----:B------:R-:W-:Y:S01]  /*57b0*/  HMMA.16816.F32.BF16 R104, R128, R106, R120 ;  /* 0x0000006a8068723c */ /* 0x000fe20000041878 */
[----:B------:R-:W1:Y:S01]  /*57c0*/  LDSM.16.MT88.4 R120, [R240+0x5900] ;  /* 0x00590000f078783b */ /* 0x000e620000004200 */
[----:B------:R-:W-:-:S02]  /*57d0*/  FADD.FTZ R7, R7, R0 ;  /* 0x0000000007077221 */ /* 0x000fc40000010000 */
[----:B------:R-:W-:Y:S02]  /*57e0*/  FADD.FTZ R2, R20, R4 ;  /* 0x0000000414027221 */ /* 0x000fe40000010000 */
[----:B------:R-:W-:Y:S02]  /*57f0*/  FADD.FTZ R6, R6, R7 ;  /* 0x0000000706067221 */ /* 0x000fe40000010000 */
[----:B------:R-:W-:Y:S02]  /*5800*/  FADD.FTZ R0, R23, R2 ;  /* 0x0000000217007221 */ /* 0x000fe40000010000 */
[----:B------:R-:W-:Y:S02]  /*5810*/  FADD.FTZ R5, R5, R6 ;  /* 0x0000000605057221 */ /* 0x000fe40000010000 */
[----:B------:R-:W-:Y:S02]  /*5820*/  FADD.FTZ R2, R22, R0 ;  /* 0x0000000016027221 */ /* 0x000fe40000010000 */
[----:B------:R-:W-:-:S05]  /*5830*/  FADD.FTZ R0, R3, R5 ;  /* 0x0000000503007221 */ /* 0x000fca0000010000 */
[----:B------:R4:W-:Y:S04]  /*5840*/  STL [R1+0x18], R0 ;  /* 0x0000180001007387 */ /* 0x0009e80000100800 */
[----:B------:R4:W-:Y:S01]  /*5850*/  STL [R1+0x14], R2 ;  /* 0x0000140201007387 */ /* 0x0009e20000100800 */
[----:B------:R-:W-:Y:S01]  /*5860*/  UIMAD.WIDE.U32 UR18, UR11, UR4, URZ ;  /* 0x000000040b1272a5 */ /* 0x000fe2000f8e003f */
[----:B------:R-:W-:-:S03]  /*5870*/  PLOP3.LUT P0, PT, PT, PT, UP6, 0x40, 0x0 ;  /* 0x000000000000781c */ /* 0x000fc60003f0e868 */
[----:B------:R-:W-:Y:S01]  /*5880*/  @UP5 USHF.R.U32.HI UR11, URZ, UR5, UR19 ;  /* 0x000000053f0b5299 */ /* 0x000fe20008011613 */
[----:B---3--:R-:W-:Y:S03]  /*5890*/  HMMA.16816.F32.BF16 R108, R128, R112, R108 ;  /* 0x00000070806c723c */ /* 0x008fe6000004186c */
[----:B------:R-:W-:-:S03]  /*58a0*/  UIADD3 UR4, UR10, UR11, URZ ;  /* 0x0000000b0a047290 */ /* 0x000fc6000fffe03f */
[----:B------:R-:W-:Y:S02]  /*58b0*/  ULDC UR11, c[0x0][0x328] ;  /* 0x0000ca00000b7ab9 */ /* 0x000fe40000000800 */
[----:B------:R-:W-:Y:S01]  /*58c0*/  HMMA.16816.F32.BF16 R112, R128, R114, R116 ;  /* 0x000000728070723c */ /* 0x000fe20000041874 */
[----:B------:R-:W-:Y:S02]  /*58d0*/  UIADD3 UR8, UR8, -0x2, URZ ;  /* 0xfffffffe08087890 */ /* 0x000fe4000fffe03f */
[----:B------:R-:W-:-:S05]  /*58e0*/  UIADD3 UR11, UR4, UR11, URZ ;  /* 0x0000000b040b7290 */ /* 0x000fca000fffe03f */
[C---:B--2---:R-:W-:Y:S08]  /*58f0*/  HMMA.16816.F32.BF16 R76, R128.reuse, R80, R76 ;  /* 0x00000050804c723c */ /* 0x044ff0000004184c */
[C---:B-1----:R-:W-:Y:S08]  /*5900*/  HMMA.16816.F32.BF16 R116, R128.reuse, R120, R124 ;  /* 0x000000788074723c */ /* 0x042ff0000004187c */
[C---:B------:R-:W-:Y:S08]  /*5910*/  HMMA.16816.F32.BF16 R80, R128.reuse, R82, R172 ;  /* 0x000000528050723c */ /* 0x040ff000000418ac */
[C---:B------:R-:W-:Y:S08]  /*5920*/  HMMA.16816.F32.BF16 R120, R128.reuse, R122, R24 ;  /* 0x0000007a8078723c */ /* 0x040ff00000041818 */
[C---:B------:R-:W-:Y:S08]  /*5930*/  HMMA.16816.F32.BF16 R124, R128.reuse, R8, R16 ;  /* 0x00000008807c723c */ /* 0x040ff00000041810 */
[----:B------:R-:W-:Y:S01]  /*5940*/  HMMA.16816.F32.BF16 R128, R128, R10, R12 ;  /* 0x0000000a8080723c */ /* 0x000fe2000004180c */
[----:B------:R-:W-:Y:S07]  /*5950*/  @P0 BRA `(.L_x_343) ;  /* 0x0000015000000947 */ /* 0x000fee0003800000 */
[----:B----4-:R-:W-:Y:S01]  /*5960*/  ISETP.LT.AND P0, PT, RZ, UR4, PT ;  /* 0x00000004ff007c0c */ /* 0x010fe2000bf01270 */
[----:B------:R-:W-:-:S02]  /*5970*/  UIADD3 UR18, UR4, -0x1, URZ ;  /* 0xffffffff04127890 */ /* 0x000fc4000fffe03f */
[----:B------:R-:W-:-:S10]  /*5980*/  ULDC UR10, c[0x0][0x32c] ;  /* 0x0000cb00000a7ab9 */ /* 0x000fd40000000800 */
[----:B------:R-:W-:Y:S05]  /*5990*/  @P0 BRA `(.L_x_344) ;  /* 0x0000008000000947 */ /* 0x000fea0003800000 */
[----:B------:R-:W-:Y:S02]  /*59a0*/  UISETP.NE.AND UP0, UPT, UR10, 0x1, UPT ;  /* 0x000000010a00788c */ /* 0x000fe4000bf05270 */
[----:B------:R-:W-:-:S03]  /*59b0*/  UIADD3 UR18, -UR4, URZ, URZ ;  /* 0x0000003f04127290 */ /* 0x000fc6000fffe13f */
[----:B------:R-:W-:Y:S02]  /*59c0*/  ULDC.64 UR4, c[0x0][0x330] ;  /* 0x0000cc0000047ab9 */ /* 0x000fe40000000a00 */
[----:B------:R-:W-:-:S07]  /*59d0*/  UIMAD.WIDE.U32 UR20, UR18, UR4, URZ ;  /* 0x00000004121472a5 */ /* 0x000fce000f8e003f */
[----:B------:R-:W-:Y:S02]  /*59e0*/  @UP0 UMOV UR19, UR21 ;  /* 0x0000001500130c82 */ /* 0x000fe40008000000 */
[----:B------:R-:W-:-:S04]  /*59f0*/  @UP0 USHF.R.U32.HI UR18, URZ, UR5, UR19 ;  /* 0x000000053f120299 */ /* 0x000fc80008011613 */
[----:B------:R-:W-:Y:S01]  /*5a00*/  ULOP3.LUT UR18, URZ, UR18, URZ, 0x33, !UPT ;  /* 0x000000123f127292 */ /* 0x000fe2000f8e333f */
[----:B------:R-:W-:Y:S05]  /*5a10*/  BRA `(.L_x_345) ;  /* 0x0000005000007947 */ /* 0x000fea0003800000 */
.L_x_344:
[----:B------:R-:W-:Y:S02]  /*5a20*/  UISETP.NE.AND UP0, UPT, UR10, 0x1, UPT ;  /* 0x000000010a00788c */ /* 0x000fe4000bf05270 */
[----:B------:R-:W-:Y:S02]  /*5a30*/  ULDC.64 UR4, c[0x0][0x330] ;  /* 0x0000cc0000047ab9 */ /* 0x000fe40000000a00 */
[----:B------:R-:W-:-:S07]  /*5a40*/  UIMAD.WIDE.U32 UR20, UR18, UR4, URZ ;  /* 0x00000004121472a5 */ /* 0x000fce000f8e003f */
[----:B------:R-:W-:Y:S02]  /*5a50*/  @UP0 UMOV UR19, UR21 ;  /* 0x0000001500130c82 */ /* 0x000fe40008000000 */
[----:B------:R-:W-:Y:S02]  /*5a60*/  @UP0 USHF.R.U32.HI UR18, URZ, UR5, UR19 ;  /* 0x000000053f120299 */ /* 0x000fe40008011613 */
.L_x_345:
[----:B------:R-:W-:Y:S02]  /*5a70*/  ULDC UR4, c[0x0][0x32c] ;  /* 0x0000cb0000047ab9 */ /* 0x000fe40000000800 */
[----:B------:R-:W-:-:S04]  /*5a80*/  UIMAD UR4, UR18, UR10, UR4 ;  /* 0x0000000a120472a4 */ /* 0x000fc8000f8e0204 */
[----:B------:R-:W-:-:S04]  /*5a90*/  UISETP.LT.AND UP0, UPT, UR11, UR4, UPT ;  /* 0x000000040b00728c */ /* 0x000fc8000bf01270 */
[----:B------:R-:W-:-:S04]  /*5aa0*/  USEL UR11, UR11, UR4, UP0 ;  /* 0x000000040b0b7287 */ /* 0x000fc80008000000 */
.L_x_343:
[----:B----4-:R-:W-:-:S04]  /*5ab0*/  UIMAD.WIDE UR4, UR11, 0x2aaaaaab, URZ ;  /* 0x2aaaaaab0b0478a5 */ /* 0x010fc8000f8e023f */
[----:B------:R-:W-:-:S04]  /*5ac0*/  USHF.R.U32.HI UR4, URZ, 0x1f, UR5 ;  /* 0x0000001f3f047899 */ /* 0x000fc80008011605 */
[----:B------:R-:W-:-:S04]  /*5ad0*/  ULEA.HI.SX32 UR4, UR5, UR4, 0x1d ;  /* 0x0000000405047291 */ /* 0x000fc8000f8fea3f */
[----:B------:R-:W-:-:S04]  /*5ae0*/  UISETP.LT.AND UP0, UPT, UR9, UR4, UPT ;  /* 0x000000040900728c */ /* 0x000fc8000bf01270 */
[----:B------:R-:W-:-:S04]  /*5af0*/  USEL UR10, UR9, UR4, !UP0 ;  /* 0x00000004090a7287 */ /* 0x000fc8000c000000 */
[----:B------:R-:W-:-:S06]  /*5b00*/  UISETP.GE.AND UP0, UPT, UR8, UR10, UPT ;  /* 0x0000000a0800728c */ /* 0x000fcc000bf06270 */
[----:B------:R-:W-:-:S13]  /*5b10*/  PLOP3.LUT P0, PT, PT, PT, UP0, 0x40, 0x0 ;  /* 0x000000000000781c */ /* 0x000fda0003f0e808 */
[----:B------:R-:W-:Y:S05]  /*5b20*/  @P0 BRA `(.L_x_346) ;  /* 0x00003c9000000947 */ /* 0x000fea0003800000 */
[----:B------:R-:W2:Y:S04]  /*5b30*/  LDL.64 R8, [R1+0x40] ;  /* 0x0000400001087983 */ /* 0x000ea80000100a00 */
[----:B------:R-:W3:Y:S04]  /*5b40*/  LDL.64 R6, [R1+0x38] ;  /* 0x0000380001067983 */ /* 0x000ee80000100a00 */
[----:B------:R-:W4:Y:S04]  /*5b50*/  LDL.64 R2, [R1+0x30] ;  /* 0x0000300001027983 */ /* 0x000f280000100a00 */
[----:B------:R-:W4:Y:S01]  /*5b60*/  LDL.64 R4, [R1+0x28] ;  /* 0x0000280001047983 */ /* 0x000f220000100a00 */
[----:B------:R-:W-:-:S02]  /*5b70*/  MOV R134, R132 ;  /* 0x0000008400867202 */ /* 0x000fc40000000f00 */
[C---:B--2---:R-:W-:Y:S02]  /*5b80*/  IADD3 R0, P0, R8.reuse, 0x40, RZ ;  /* 0x0000004008007810 */ /* 0x044fe40007f1e0ff */
[----:B------:R-:W-:-:S03]  /*5b90*/  IADD3 R11, P1, R8, 0x80, RZ ;  /* 0x00000080080b7810 */ /* 0x000fc60007f3e0ff */
[--C-:B---3--:R-:W-:Y:S01]  /*5ba0*/  IMAD.X R10, RZ, RZ, R7.reuse, P0 ;  /* 0x000000ffff0a7224 */ /* 0x108fe200000e0607 */
[----:B------:R1:W-:Y:S01]  /*5bb0*/  STL [R1+0x68], R0 ;  /* 0x0000680001007387 */ /* 0x0003e20000100800 */
[----:B------:R-:W-:-:S03]  /*5bc0*/  IMAD.X R9, RZ, RZ, R7, P1 ;  /* 0x000000ffff097224 */ /* 0x000fc600008e0607 */
[----:B------:R-:W-:Y:S04]  /*5bd0*/  STL [R1+0x60], R11 ;  /* 0x0000600b01007387 */ /* 0x000fe80000100800 */
[----:B------:R-:W-:Y:S01]  /*5be0*/  STL [R1+0x64], R10 ;  /* 0x0000640a01007387 */ /* 0x000fe20000100800 */
[----:B-1----:R-:W-:Y:S02]  /*5bf0*/  IADD3 R0, P0, R8, 0xc0, RZ ;  /* 0x000000c008007810 */ /* 0x002fe40007f1e0ff */
[----:B----4-:R-:W-:-:S03]  /*5c00*/  IADD3 R8, P2, R2, 0x40, RZ ;  /* 0x0000004002087810 */ /* 0x010fc60007f5e0ff */
[----:B------:R1:W-:Y:S02]  /*5c10*/  STL [R1+0x58], R0 ;  /* 0x0000580001007387 */ /* 0x0003e40000100800 */
[----:B------:R-:W-:Y:S02]  /*5c20*/  IMAD.X R6, RZ, RZ, R5, P2 ;  /* 0x000000ffff067224 */ /* 0x000fe400010e0605 */
[----:B------:R-:W-:Y:S04]  /*5c30*/  STL [R1+0x5c], R9 ;  /* 0x00005c0901007387 */ /* 0x000fe80000100800 */
[----:B------:R-:W-:Y:S01]  /*5c40*/  STL [R1+0x50], R8 ;  /* 0x0000500801007387 */ /* 0x000fe20000100800 */
[----:B-1----:R-:W-:Y:S01]  /*5c50*/  IMAD.X R0, RZ, RZ, R7, P0 ;  /* 0x000000ffff007224 */ /* 0x002fe200000e0607 */
[----:B------:R-:W-:-:S04]  /*5c60*/  IADD3 R7, P1, R2, 0x80, RZ ;  /* 0x0000008002077810 */ /* 0x000fc80007f3e0ff */
[----:B------:R1:W-:Y:S01]  /*5c70*/  STL [R1+0x54], R0 ;  /* 0x0000540001007387 */ /* 0x0003e20000100800 */
[----:B------:R-:W-:-:S03]  /*5c80*/  IMAD.X R3, RZ, RZ, R5, P1 ;  /* 0x000000ffff037224 */ /* 0x000fc600008e0605 */
[----:B------:R-:W-:Y:S04]  /*5c90*/  STL [R1+0x48], R7 ;  /* 0x0000480701007387 */ /* 0x000fe80000100800 */
[----:B------:R-:W-:Y:S01]  /*5ca0*/  STL [R1+0x4c], R6 ;  /* 0x00004c0601007387 */ /* 0x000fe20000100800 */
[----:B-1----:R-:W-:-:S05]  /*5cb0*/  IADD3 R0, P0, R2, 0xc0, RZ ;  /* 0x000000c002007810 */ /* 0x002fca0007f1e0ff */
[----:B------:R1:W-:Y:S04]  /*5cc0*/  STL [R1+0x10], R0 ;  /* 0x0000100001007387 */ /* 0x0003e80000100800 */
[----:B------:R2:W-:Y:S01]  /*5cd0*/  STL [R1+0x20], R3 ;  /* 0x0000200301007387 */ /* 0x0005e20000100800 */
[----:B-1----:R-:W-:-:S05]  /*5ce0*/  IADD3.X R0, RZ, R5, RZ, P0, !PT ;  /* 0x00000005ff007210 */ /* 0x002fca00007fe4ff */
[----:B------:R2:W-:Y:S01]  /*5cf0*/  STL [R1+0xc], R0 ;  /* 0x00000c0001007387 */ /* 0x0005e20000100800 */
[----:B------:R-:W-:-:S03]  /*5d00*/  IMAD.MOV.U32 R2, RZ, RZ, R133 ;  /* 0x000000ffff027224 */ /* 0x000fc600078e0085 */
.L_x_357:
[----:B-12---:R-:W2:Y:S01]  /*5d10*/  LDL R0, [R1] ;  /* 0x0000000001007983 */ /* 0x006ea20000100800 */
[----:B------:R-:W-:Y:S04]  /*5d20*/  DEPBAR.LE SB0, 0x0 ;  /* 0x000080000000791a */ /* 0x000fe80000000000 */
[----:B------:R-:W-:Y:S01]  /*5d30*/  BAR.SYNC.DEFER_BLOCKING 0x0 ;  /* 0x0000000000007b1d */ /* 0x000fe20000010000 */
[----:B------:R-:W-:Y:S06]  /*5d40*/  UISETP.GT.AND UP0, UPT, UR9, UR8, UPT ;  /* 0x000000080900728c */ /* 0x000fec000bf04270 */
[----:B------:R-:W-:Y:S01]  /*5d50*/  PLOP3.LUT P0, PT, PT, PT, UP0, 0x80, 0x0 ;  /* 0x000000000000781c */ /* 0x000fe20003f0f008 */
[----:B-----5:R1:W3:Y:S04]  /*5d60*/  LDSM.16.M88.4 R8, [R135+0x10100] ;  /* 0x010100008708783b */ /* 0x0202e80000000200 */
[----:B------:R1:W4:Y:S04]  /*5d70*/  LDSM.16.M88.4 R16, [R135+0x10900] ;  /* 0x010900008710783b */ /* 0x0003280000000200 */
[----:B------:R1:W1:Y:S04]  /*5d80*/  LDSM.16.M88.4 R24, [R135+0x11100] ;  /* 0x011100008718783b */ /* 0x0002680000000200 */
[----:B------:R1:W1:Y:S04]  /*5d90*/  LDSM.16.M88.4 R168, [R242] ;  /* 0x00000000f2a8783b */ /* 0x0002680000000200 */
[----:B------:R1:W1:Y:S04]  /*5da0*/  LDSM.16.M88.4 R176, [R252] ;  /* 0x00000000fcb0783b */ /* 0x0002680000000200 */
[----:B--2---:R2:W1:Y:S01]  /*5db0*/  LDSM.16.M88.4 R172, [R0] ;  /* 0x0000000000ac783b */ /* 0x0044620000000200 */
[----:B------:R-:W-:-:S05]  /*5dc0*/  @P0 BRA `(.L_x_347) ;  /* 0x0000043000000947 */ /* 0x000fca0003800000 */
[----:B--234-:R-:W2:Y:S01]  /*5dd0*/  LDL R0, [R1+0x1c] ;  /* 0x00001c0001007983 */ /* 0x01cea20000100800 */
[----:B------:R-:W-:Y:S02]  /*5de0*/  ULDC.64 UR4, c[0x0][0x208] ;  /* 0x0000820000047ab9 */ /* 0x000fe40000000a00 */
[----:B------:R-:W-:Y:S01]  /*5df0*/  UIMAD.WIDE.U32 UR18, UR8, UR4, URZ ;  /* 0x00000004081272a5 */ /* 0x000fe2000f8e003f */
[----:B------:R-:W3:Y:S01]  /*5e00*/  LDL.64 R6, [R1+0x40] ;  /* 0x0000400001067983 */ /* 0x000ee20000100a00 */
[----:B------:R-:W-:Y:S03]  /*5e10*/  USHF.R.S32.HI UR11, URZ, 0x1f, UR8 ;  /* 0x0000001f3f0b7899 */ /* 0x000fe60008011408 */
[----:B------:R-:W4:Y:S01]  /*5e20*/  LDL.64 R132, [R1+0x38] ;  /* 0x0000380001847983 */ /* 0x000f220000100a00 */
[----:B------:R-:W-:Y:S03]  /*5e30*/  UIMAD UR11, UR11, UR4, URZ ;  /* 0x000000040b0b72a4 */ /* 0x000fe6000f8e023f */
[----:B------:R-:W5:Y:S01]  /*5e40*/  LDL R12, [R1+0x4] ;  /* 0x00000400010c7983 */ /* 0x000f620000100800 */
[----:B------:R-:W-:Y:S03]  /*5e50*/  UIMAD UR11, UR8, UR5, UR11 ;  /* 0x00000005080b72a4 */ /* 0x000fe6000f8e020b */
[----:B------:R-:W5:Y:S01]  /*5e60*/  LDL R22, [R1+0x68] ;  /* 0x0000680001167983 */ /* 0x000f620000100800 */
[----:B------:R-:W-:Y:S02]  /*5e70*/  UIADD3 UR4, UR19, UR11, URZ ;  /* 0x0000000b13047290 */ /* 0x000fe4000fffe03f */
[----:B------:R-:W-:Y:S01]  /*5e80*/  UIMAD.WIDE.U32 UR18, UR18, 0x30, URZ ;  /* 0x00000030121278a5 */ /* 0x000fe2000f8e003f */
[----:B------:R-:W5:Y:S01]  /*5e90*/  LDL R21, [R1+0x64] ;  /* 0x0000640001157983 */ /* 0x000f620000100800 */
[----:B------:R-:W-:Y:S03]  /*5ea0*/  UIMAD UR4, UR4, 0x30, URZ ;  /* 0x00000030040478a4 */ /* 0x000fe6000f8e023f */
[----:B------:R-:W5:Y:S01]  /*5eb0*/  LDL R20, [R1+0x60] ;  /* 0x0000600001147983 */ /* 0x000f620000100800 */
[----:B------:R-:W-:Y:S03]  /*5ec0*/  UIADD3 UR4, UR19, UR4, URZ ;  /* 0x0000000413047290 */ /* 0x000fe6000fffe03f */
[----:B------:R-:W5:Y:S04]  /*5ed0*/  LDL R15, [R1+0x5c] ;  /* 0x00005c00010f7983 */ /* 0x000f680000100800 */
[----:B------:R-:W5:Y:S04]  /*5ee0*/  LDL R14, [R1+0x58] ;  /* 0x00005800010e7983 */ /* 0x000f680000100800 */
[----:B------:R-:W5:Y:S01]  /*5ef0*/  LDL R13, [R1+0x54] ;  /* 0x00005400010d7983 */ /* 0x000f620000100800 */
[----:B--2---:R-:W-:Y:S02]  /*5f00*/  LOP3.LUT P2, RZ, R0, 0x1, RZ, 0xc0, !PT ;  /* 0x0000000100ff7812 */ /* 0x004fe4000784c0ff */
[----:B---3--:R-:W-:Y:S04]  /*5f10*/  IADD3 R0, P1, R6, UR18, RZ ;  /* 0x0000001206007c10 */ /* 0x008fe8000ff3e0ff */
[C---:B------:R-:W-:Y:S02]  /*5f20*/  LEA R4, P0, R0.reuse, c[0x0][0x1f8], 0x1 ;  /* 0x00007e0000047a11 */ /* 0x040fe400078008ff */
[----:B----4-:R-:W-:Y:S04]  /*5f30*/  IADD3.X R3, R133, UR4, RZ, P1, !PT ;  /* 0x0000000485037c10 */ /* 0x010fe80008ffe4ff */
[----:B------:R-:W-:Y:S02]  /*5f40*/  LEA.HI.X R5, R0, c[0x0][0x1fc], R3, 0x1, P0 ;  /* 0x00007f0000057a11 */ /* 0x000fe400000f0c03 */
[----:B-----5:R-:W-:Y:S03]  /*5f50*/  IADD3 R0, P1, R22, UR18, RZ ;  /* 0x0000001216007c10 */ /* 0x020fe6000ff3e0ff */
[----:B------:R-:W-:Y:S01]  /*5f60*/  @!PT LDS RZ, [RZ] ;  /* 0x00000000fffff984 */ /* 0x000fe20000000800 */
[----:B------:R-:W-:Y:S01]  /*5f70*/  @!PT LDS RZ, [RZ] ;  /* 0x00000000fffff984 */ /* 0x000fe20000000800 */
[----:B------:R-:W-:Y:S01]  /*5f80*/  @!PT LDS RZ, [RZ] ;  /* 0x00000000fffff984 */ /* 0x000fe20000000800 */
[----:B------:R2:W-:Y:S01]  /*5f90*/  LDGSTS.E.BYPASS.LTC128B.128 [R12+0x100], [R4.64], !P6 ;  /* 0x00100000040c7fae */ /* 0x0005e2000f101d50 */
[----:B------:R-:W-:Y:S02]  /*5fa0*/  IADD3.X R3, R21, UR4, RZ, P1, !PT ;  /* 0x0000000415037c10 */ /* 0x000fe40008ffe4ff */
[C---:B--2---:R-:W-:Y:S04]  /*5fb0*/  LEA R4, P0, R0.reuse, c[0x0][0x1f8], 0x1 ;  /* 0x00007e0000047a11 */ /* 0x044fe800078008ff */
[----:B------:R-:W-:Y:S02]  /*5fc0*/  LEA.HI.X R5, R0, c[0x0][0x1fc], R3, 0x1, P0 ;  /* 0x00007f0000057a11 */ /* 0x000fe400000f0c03 */
[----:B------:R-:W-:Y:S03]  /*5fd0*/  IADD3 R0, P1, R20, UR18, RZ ;  /* 0x0000001214007c10 */ /* 0x000fe6000ff3e0ff */
        /* <DEDUP_REMOVED lines=8> */
[----:B------:R-:W-:Y:S01]  /*6060*/  LEA.HI.X R5, R0, c[0x0][0x1fc], R3, 0x1, P0 ;  /* 0x00007f0000057a11 */ /* 0x000fe200000f0c03 */
[----:B------:R-:W-:Y:S04]  /*6070*/  @!P3 IMAD.MOV.U32 R0, RZ, RZ, c[0x0][0x208] ;  /* 0x00008200ff00b624 */ /* 0x000fe800078e00ff */
[----:B------:R2:W-:Y:S01]  /*6080*/  LDGSTS.E.BYPASS.LTC128B.128 [R12+0x4900], [R4.64], !P4 ;  /* 0x04900000040c7fae */ /* 0x0005e2000e101d50 */
[C---:B------:R-:W-:Y:S01]  /*6090*/  @!P3 LEA R3, P0, R0.reuse, UR18, 0x5 ;  /* 0x000000120003bc11 */ /* 0x040fe2000f8028ff */
[----:B--2---:R-:W-:Y:S05]  /*60a0*/  @!P3 IMAD.MOV.U32 R4, RZ, RZ, c[0x0][0x20c] ;  /* 0x00008300ff04b624 */ /* 0x004fea00078e00ff */
[----:B------:R-:W-:Y:S02]  /*60b0*/  @!P3 LEA.HI.X R0, R0, UR4, R4, 0x5, P0 ;  /* 0x000000040000bc11 */ /* 0x000fe400080f2c04 */
[C---:B------:R-:W-:Y:S04]  /*60c0*/  @!P3 IADD3 R4, P1, R3.reuse, R6, RZ ;  /* 0x000000060304b210 */ /* 0x040fe80007f3e0ff */
[----:B------:R-:W-:Y:S01]  /*60d0*/  @!P3 LEA R6, P0, R4, c[0x0][0x1f8], 0x1 ;  /* 0x00007e000406ba11 */ /* 0x000fe200078008ff */
[----:B------:R-:W-:Y:S05]  /*60e0*/  @!P3 IMAD.X R5, R0, 0x1, R133, P1 ;  /* 0x000000010005b824 */ /* 0x000fea00008e0685 */
[----:B------:R-:W-:Y:S02]  /*60f0*/  @!P3 LEA.HI.X R7, R4, c[0x0][0x1fc], R5, 0x1, P0 ;  /* 0x00007f000407ba11 */ /* 0x000fe400000f0c05 */
[----:B------:R-:W-:Y:S03]  /*6100*/  @!P3 IADD3 R5, P1, R3, R22, RZ ;  /* 0x000000160305b210 */ /* 0x000fe60007f3e0ff */
[----:B------:R2:W-:Y:S01]  /*6110*/  @!P3 LDGSTS.E.BYPASS.LTC128B.128 [R12+0x1100], [R6.64], !P6 ;  /* 0x01100000060cbfae */ /* 0x0005e2000f101d50 */
[C---:B------:R-:W-:Y:S01]  /*6120*/  @!P3 LEA R4, P0, R5.reuse, c[0x0][0x1f8], 0x1 ;  /* 0x00007e000504ba11 */ /* 0x040fe200078008ff */
[C---:B--2---:R-:W-:Y:S05]  /*6130*/  @!P3 IMAD.X R6, R0.reuse, 0x1, R21, P1 ;  /* 0x000000010006b824 */ /* 0x044fea00008e0615 */
[----:B------:R-:W-:Y:S05]  /*6140*/  @!P3 LEA.HI.X R5, R5, c[0x0][0x1fc], R6, 0x1, P0 ;  /* 0x00007f000505ba11 */ /* 0x000fea00000f0c06 */
[----:B------:R2:W-:Y:S02]  /*6150*/  @!P3 LDGSTS.E.BYPASS.LTC128B.128 [R12+0x2900], [R4.64], !P2 ;  /* 0x02900000040cbfae */ /* 0x0005e4000d101d50 */
[----:B--2---:R-:W-:Y:S04]  /*6160*/  @!P3 IADD3 R5, P1, R3, R20, RZ ;  /* 0x000000140305b210 */ /* 0x004fe80007f3e0ff */
[----:B------:R-:W-:Y:S01]  /*6170*/  @!P3 LEA R4, P0, R5, c[0x0][0x1f8], 0x1 ;  /* 0x00007e000504ba11 */ /* 0x000fe200078008ff */
[C---:B------:R-:W-:Y:S01]  /*6180*/  @!P3 IMAD.X R6, R0.reuse, 0x1, R15, P1 ;  /* 0x000000010006b824 */ /* 0x040fe200008e060f */
[----:B------:R-:W-:Y:S04]  /*6190*/  @!P3 IADD3 R3, P1, R3, R14, RZ ;  /* 0x0000000e0303b210 */ /* 0x000fe80007f3e0ff */
[----:B------:R-:W-:Y:S01]  /*61a0*/  @!P3 LEA.HI.X R5, R5, c[0x0][0x1fc], R6, 0x1, P0 ;  /* 0x00007f000505ba11 */ /* 0x000fe200000f0c06 */
[----:B------:R-:W-:Y:S04]  /*61b0*/  @!P3 IMAD.X R0, R0, 0x1, R13, P1 ;  /* 0x000000010000b824 */ /* 0x000fe800008e060d */
[----:B------:R2:W-:Y:S02]  /*61c0*/  @!P3 LDGSTS.E.BYPASS.LTC128B.128 [R12+0x4100], [R4.64], !P5 ;  /* 0x04100000040cbfae */ /* 0x0005e4000e901d50 */
[C---:B--2---:R-:W-:Y:S04]  /*61d0*/  @!P3 LEA R4, P0, R3.reuse, c[0x0][0x1f8], 0x1 ;  /* 0x00007e000304ba11 */ /* 0x044fe800078008ff */
[----:B------:R-:W-:Y:S05]  /*61e0*/  @!P3 LEA.HI.X R5, R3, c[0x0][0x1fc], R0, 0x1, P0 ;  /* 0x00007f000305ba11 */ /* 0x000fea00000f0c00 */
[----:B------:R2:W-:Y:S04]  /*61f0*/  @!P3 LDGSTS.E.BYPASS.LTC128B.128 [R12+0x5900], [R4.64], !P4 ;  /* 0x05900000040cbfae */ /* 0x0005e8000e101d50 */
.L_x_347:
[C---:B--234-:R-:W-:Y:S01]  /*6200*/  HMMA.16816.F32.BF16 R4, R160.reuse, R8, RZ ;  /* 0x00000008a004723c */ /* 0x05cfe200000418ff */
[----:B------:R-:W0:Y:S01]  /*6210*/  LDGDEPBAR ;  /* 0x00000000000079af */ /* 0x000e220000000000 */
[----:B------:R-:W-:Y:S06]  /*6220*/  UISETP.GT.AND UP0, UPT, UR8, UR9, UPT ;  /* 0x000000090800728c */ /* 0x000fec000bf04270 */
[C---:B------:R-:W-:Y:S01]  /*6230*/  HMMA.16816.F32.BF16 R8, R160.reuse, R10, RZ ;  /* 0x0000000aa008723c */ /* 0x040fe200000418ff */
[----:B------:R-:W-:Y:S07]  /*6240*/  PLOP3.LUT P0, PT, PT, PT, UP0, 0x40, 0x0 ;  /* 0x000000000000781c */ /* 0x000fee0003f0e808 */
[C---:B------:R-:W-:Y:S08]  /*6250*/  HMMA.16816.F32.BF16 R12, R160.reuse, R16, RZ ;  /* 0x00000010a00c723c */ /* 0x040ff000000418ff */
[C---:B------:R-:W-:Y:S08]  /*6260*/  HMMA.16816.F32.BF16 R16, R160.reuse, R18, RZ ;  /* 0x00000012a010723c */ /* 0x040ff000000418ff */
[C---:B-1----:R-:W-:Y:S08]  /*6270*/  HMMA.16816.F32.BF16 R20, R160.reuse, R24, RZ ;  /* 0x00000018a014723c */ /* 0x042ff000000418ff */
[----:B------:R-:W-:Y:S08]  /*6280*/  HMMA.16816.F32.BF16 R24, R160, R26, RZ ;  /* 0x0000001aa018723c */ /* 0x000ff000000418ff */
[C---:B------:R-:W-:Y:S08]  /*6290*/  HMMA.16816.F32.BF16 R4, R164.reuse, R168, R4 ;  /* 0x000000a8a404723c */ /* 0x040ff00000041804 */
[C---:B------:R-:W-:Y:S01]  /*62a0*/  HMMA.16816.F32.BF16 R8, R164.reuse, R170, R8 ;  /* 0x000000aaa408723c */ /* 0x040fe20000041808 */
[----:B------:R-:W1:Y:S07]  /*62b0*/  LDSM.16.M88.4 R168, [R241+0x10100] ;  /* 0x01010000f1a8783b */ /* 0x000e6e0000000200 */
[C---:B------:R-:W-:Y:S08]  /*62c0*/  HMMA.16816.F32.BF16 R12, R164.reuse, R172, R12 ;  /* 0x000000aca40c723c */ /* 0x040ff0000004180c */
[C---:B------:R-:W-:Y:S01]  /*62d0*/  HMMA.16816.F32.BF16 R16, R164.reuse, R174, R16 ;  /* 0x000000aea410723c */ /* 0x040fe20000041810 */
[----:B------:R-:W2:Y:S07]  /*62e0*/  LDSM.16.M88.4 R172, [R241+0x10900] ;  /* 0x01090000f1ac783b */ /* 0x000eae0000000200 */
[C---:B------:R-:W-:Y:S08]  /*62f0*/  HMMA.16816.F32.BF16 R20, R164.reuse, R176, R20 ;  /* 0x000000b0a414723c */ /* 0x040ff00000041814 */
[----:B------:R-:W-:Y:S08]  /*6300*/  HMMA.16816.F32.BF16 R24, R164, R178, R24 ;  /* 0x000000b2a418723c */ /* 0x000ff00000041818 */
[C---:B-1----:R-:W-:Y:S08]  /*6310*/  HMMA.16816.F32.BF16 R4, R180.reuse, R168, R4 ;  /* 0x000000a8b404723c */ /* 0x042ff00000041804 */
[C---:B------:R-:W-:Y:S01]  /*6320*/  HMMA.16816.F32.BF16 R8, R180.reuse, R170, R8 ;  /* 0x000000aab408723c */ /* 0x040fe20000041808 */
[----:B------:R-:W1:Y:S07]  /*6330*/  LDSM.16.M88.4 R168, [R241+0x11100] ;  /* 0x01110000f1a8783b */ /* 0x000e6e0000000200 */
[C---:B--2---:R-:W-:Y:S08]  /*6340*/  HMMA.16816.F32.BF16 R12, R180.reuse, R172, R12 ;  /* 0x000000acb40c723c */ /* 0x044ff0000004180c */
[C---:B------:R-:W-:Y:S01]  /*6350*/  HMMA.16816.F32.BF16 R16, R180.reuse, R174, R16 ;  /* 0x000000aeb410723c */ /* 0x040fe20000041810 */
[----:B------:R-:W2:Y:S07]  /*6360*/  LDSM.16.M88.4 R172, [R238] ;  /* 0x00000000eeac783b */ /* 0x000eae0000000200 */
[C---:B-1----:R-:W-:Y:S08]  /*6370*/  HMMA.16816.F32.BF16 R20, R180.reuse, R168, R20 ;  /* 0x000000a8b414723c */ /* 0x042ff00000041814 */
[----:B------:R-:W-:Y:S01]  /*6380*/  HMMA.16816.F32.BF16 R24, R180, R170, R24 ;  /* 0x000000aab418723c */ /* 0x000fe20000041818 */
[----:B------:R-:W1:Y:S07]  /*6390*/  LDSM.16.M88.4 R168, [R238+0x800] ;  /* 0x00080000eea8783b */ /* 0x000e6e0000000200 */
[C---:B--2---:R-:W-:Y:S08]  /*63a0*/  HMMA.16816.F32.BF16 R4, R184.reuse, R172, R4 ;  /* 0x000000acb804723c */ /* 0x044ff00000041804 */
[C---:B------:R-:W-:Y:S01]  /*63b0*/  HMMA.16816.F32.BF16 R8, R184.reuse, R174, R8 ;  /* 0x000000aeb808723c */ /* 0x040fe20000041808 */
[----:B------:R-:W2:Y:S07]  /*63c0*/  LDSM.16.M88.4 R172, [R238+0x1000] ;  /* 0x00100000eeac783b */ /* 0x000eae0000000200 */
[C---:B-1----:R-:W-:Y:S08]  /*63d0*/  HMMA.16816.F32.BF16 R12, R184.reuse, R168, R12 ;  /* 0x000000a8b80c723c */ /* 0x042ff0000004180c */
[C---:B------:R-:W-:Y:S01]  /*63e0*/  HMMA.16816.F32.BF16 R16, R184.reuse, R170, R16 ;  /* 0x000000aab810723c */ /* 0x040fe20000041810 */
[----:B------:R-:W1:Y:S07]  /*63f0*/  LDSM.16.M88.4 R168, [R135+0x11900] ;  /* 0x0119000087a8783b */ /* 0x000e6e0000000200 */
[C---:B--2---:R-:W-:Y:S08]  /*6400*/  HMMA.16816.F32.BF16 R20, R184.reuse, R172, R20 ;  /* 0x000000acb814723c */ /* 0x044ff00000041814 */
[----:B------:R-:W-:Y:S01]  /*6410*/  HMMA.16816.F32.BF16 R24, R184, R174, R24 ;  /* 0x000000aeb818723c */ /* 0x000fe20000041818 */
[----:B------:R-:W2:Y:S07]  /*6420*/  LDSM.16.M88.4 R172, [R135+0x12100] ;  /* 0x0121000087ac783b */ /* 0x000eae0000000200 */
        /* <DEDUP_REMOVED lines=8> */
[----:B------:R-:W1:Y:S07]  /*64b0*/  LDSM.16.M88.4 R168, [R250] ;  /* 0x00000000faa8783b */ /* 0x000e6e0000000200 */
[C---:B--2---:R-:W-:Y:S08]  /*64c0*/  HMMA.16816.F32.BF16 R4, R192.reuse, R172, R4 ;  /* 0x000000acc004723c */ /* 0x044ff00000041804 */
[C---:B------:R-:W-:Y:S01]  /*64d0*/  HMMA.16816.F32.BF16 R8, R192.reuse, R174, R8 ;  /* 0x000000aec008723c */ /* 0x040fe20000041808 */
[----:B------:R-:W2:Y:S07]  /*64e0*/  LDSM.16.M88.4 R172, [R249] ;  /* 0x00000000f9ac783b */ /* 0x000eae0000000200 */
        /* <DEDUP_REMOVED lines=11> */
[----:B------:R-:W2:Y:S07]  /*65a0*/  LDSM.16.M88.4 R172, [R238+0x1800] ;  /* 0x00180000eeac783b */ /* 0x000eae0000000200 */
        /* <DEDUP_REMOVED lines=77> */
[----:B------:R-:W2:Y:S01]  /*6a80*/  LDSM.16.M88.4 R172, [R238+0x5800] ;  /* 0x00580000eeac783b */ /* 0x000ea20000000200 */
[----:B------:R-:W-:Y:S06]  /*6a90*/  DEPBAR.LE SB0, 0x0 ;  /* 0x000080000000791a */ /* 0x000fec0000000000 */
[----:B------:R-:W-:Y:S01]  /*6aa0*/  BAR.SYNC.DEFER_BLOCKING 0x0 ;  /* 0x0000000000007b1d */ /* 0x000fe20000010000 */
[C---:B-1----:R-:W-:Y:S08]  /*6ab0*/  HMMA.16816.F32.BF16 R12, R232.reuse, R168, R12 ;  /* 0x000000a8e80c723c */ /* 0x042ff0000004180c */
[C---:B------:R-:W-:Y:S08]  /*6ac0*/  HMMA.16816.F32.BF16 R16, R232.reuse, R170, R16 ;  /* 0x000000aae810723c */ /* 0x040ff00000041810 */
[C---:B--2---:R-:W-:Y:S08]  /*6ad0*/  HMMA.16816.F32.BF16 R20, R232.reuse, R172, R20 ;  /* 0x000000ace814723c */ /* 0x044ff00000041814 */
[----:B------:R-:W-:Y:S01]  /*6ae0*/  HMMA.16816.F32.BF16 R24, R232, R174, R24 ;  /* 0x000000aee818723c */ /* 0x000fe20000041818 */
[----:B------:R-:W-:-:S07]  /*6af0*/  @P0 BRA `(.L_x_348) ;  /* 0x000004e000000947 */ /* 0x000fce0003800000 */
[----:B------:R-:W2:Y:S01]  /*6b00*/  LDL.64 R174, [R1+0x30] ;  /* 0x0000300001ae7983 */ /* 0x000ea20000100a00 */
[----:B------:R-:W-:Y:S02]  /*6b10*/  UIADD3 UR18, UR8, -0x1, URZ ;  /* 0xffffffff08127890 */ /* 0x000fe4000fffe03f */
[----:B------:R-:W-:Y:S01]  /*6b20*/  ULDC.64 UR4, c[0x0][0x1e0] ;  /* 0x0000780000047ab9 */ /* 0x000fe20000000a00 */
[----:B------:R-:W3:Y:S01]  /*6b30*/  LDL.64 R178, [R1+0x28] ;  /* 0x0000280001b27983 */ /* 0x000ee20000100a00 */
[----:B------:R-:W-:Y:S02]  /*6b40*/  USHF.R.S32.HI UR11, URZ, 0x1f, UR18 ;  /* 0x0000001f3f0b7899 */ /* 0x000fe40008011412 */
[----:B------:R-:W-:Y:S01]  /*6b50*/  UIMAD.WIDE.U32 UR20, UR18, UR4, URZ ;  /* 0x00000004121472a5 */ /* 0x000fe2000f8e003f */
[----:B------:R-:W4:Y:S01]  /*6b60*/  LDL R177, [R1+0x4] ;  /* 0x0000040001b17983 */ /* 0x000f220000100800 */
[----:B------:R-:W-:Y:S03]  /*6b70*/  UIMAD UR11, UR11, UR4, URZ ;  /* 0x000000040b0b72a4 */ /* 0x000fe6000f8e023f */
[----:B------:R-:W5:Y:S01]  /*6b80*/  LDL R173, [R1+0x50] ;  /* 0x0000500001ad7983 */ /* 0x000f620000100800 */
[----:B------:R-:W-:Y:S03]  /*6b90*/  UIMAD UR11, UR18, UR5, UR11 ;  /* 0x00000005120b72a4 */ /* 0x000fe6000f8e020b */
[----:B------:R-:W4:Y:S01]  /*6ba0*/  LDL R172, [R1+0x4c] ;  /* 0x00004c0001ac7983 */ /* 0x000f220000100800 */
[----:B------:R-:W-:Y:S02]  /*6bb0*/  UIADD3 UR11, UR21, UR11, URZ ;  /* 0x0000000b150b7290 */ /* 0x000fe4000fffe03f */
[----:B------:R-:W-:Y:S01]  /*6bc0*/  UIMAD.WIDE.U32 UR20, UR20, 0x30, URZ ;  /* 0x00000030141478a5 */ /* 0x000fe2000f8e003f */
[----:B------:R-:W4:Y:S01]  /*6bd0*/  LDL R176, [R1+0x1c] ;  /* 0x00001c0001b07983 */ /* 0x000f220000100800 */
[----:B------:R-:W-:Y:S03]  /*6be0*/  UIMAD UR4, UR11, 0x30, URZ ;  /* 0x000000300b0478a4 */ /* 0x000fe6000f8e023f */
[----:B------:R-:W4:Y:S01]  /*6bf0*/  LDL R171, [R1+0x48] ;  /* 0x0000480001ab7983 */ /* 0x000f220000100800 */
[----:B------:R-:W-:Y:S03]  /*6c00*/  UIADD3 UR4, UR21, UR4, URZ ;  /* 0x0000000415047290 */ /* 0x000fe6000fffe03f */
[----:B------:R-:W4:Y:S04]  /*6c10*/  LDL R170, [R1+0x20] ;  /* 0x0000200001aa7983 */ /* 0x000f280000100800 */
[----:B------:R-:W4:Y:S04]  /*6c20*/  LDL R169, [R1+0x10] ;  /* 0x0000100001a97983 */ /* 0x000f280000100800 */
[----:B------:R-:W4:Y:S04]  /*6c30*/  LDL R168, [R1+0xc] ;  /* 0x00000c0001a87983 */ /* 0x000f280000100800 */
[----:B------:R-:W1:Y:S04]  /*6c40*/  S2R R0, SR_TID.X ;  /* 0x0000000000007919 */ /* 0x000e680000002100 */
[----:B------:R-:W1:Y:S02]  /*6c50*/  S2R R3, SR_TID.X ;  /* 0x0000000000037919 */ /* 0x000e640000002100 */
[----:B-1----:R-:W-:Y:S04]  /*6c60*/  SHF.R.S32.HI R0, RZ, 0x1f, R0 ;  /* 0x0000001fff007819 */ /* 0x002fe80000011400 */
[----:B------:R-:W-:Y:S04]  /*6c70*/  LEA.HI R0, R0, R3, RZ, 0x3 ;  /* 0x0000000300007211 */ /* 0x000fe800078f18ff */
[----:B------:R-:W-:Y:S04]  /*6c80*/  SHF.R.S32.HI R0, RZ, 0x3, R0 ;  /* 0x00000003ff007819 */ /* 0x000fe80000011400 */
[----:B------:R-:W-:Y:S04]  /*6c90*/  IADD3 R0, -R0, 0x30, RZ ;  /* 0x0000003000007810 */ /* 0x000fe80007ffe1ff */
[C---:B------:R-:W-:Y:S02]  /*6ca0*/  ISETP.GE.AND P1, PT, R0.reuse, 0x1, PT ;  /* 0x000000010000780c */ /* 0x040fe40003f26270 */
[----:B------:R-:W-:Y:S11]  /*6cb0*/  ISETP.GE.AND P0, PT, R0, 0x21, PT ;  /* 0x000000210000780c */ /* 0x000ff60003f06270 */
[----:B------:R-:W-:Y:S02]  /*6cc0*/  @!UPT UIADD3 URZ, URZ, URZ, URZ ;  /* 0x0000003f3f3ff290 */ /* 0x000fe4000fffe03f */
[----:B------:R-:W-:Y:S01]  /*6cd0*/  VOTEU.ANY UP0, P0 ;  /* 0x00000000003f7886 */ /* 0x000fe20000000100 */
[----:B--2---:R-:W-:Y:S04]  /*6ce0*/  @P1 IADD3 R0, P2, R174, UR20, RZ ;  /* 0x00000014ae001c10 */ /* 0x004fe8000ff5e0ff */
[----:B---3--:R-:W-:Y:S02]  /*6cf0*/  @P1 IADD3.X R3, R179, UR4, RZ, P2, !PT ;  /* 0x00000004b3031c10 */ /* 0x008fe400097fe4ff */
[C---:B------:R-:W-:Y:S04]  /*6d00*/  @P1 LEA R132, P2, R0.reuse, c[0x0][0x1c8], 0x1 ;  /* 0x0000720000841a11 */ /* 0x040fe800078408ff */
[----:B------:R-:W-:Y:S02]  /*6d10*/  @P1 LEA.HI.X R133, R0, c[0x0][0x1cc], R3, 0x1, P2 ;  /* 0x0000730000851a11 */ /* 0x000fe400010f0c03 */
[----:B-----5:R-:W-:Y:S03]  /*6d20*/  @P1 IADD3 R0, P2, R173, UR20, RZ ;  /* 0x00000014ad001c10 */ /* 0x020fe6000ff5e0ff */
[----:B------:R-:W-:Y:S01]  /*6d30*/  @!PT LDS RZ, [RZ] ;  /* 0x00000000fffff984 */ /* 0x000fe20000000800 */
[----:B------:R-:W-:Y:S01]  /*6d40*/  @!PT LDS RZ, [RZ] ;  /* 0x00000000fffff984 */ /* 0x000fe20000000800 */
[----:B------:R-:W-:Y:S01]  /*6d50*/  @!PT LDS RZ, [RZ] ;  /* 0x00000000fffff984 */ /* 0x000fe20000000800 */
[----:B----4-:R1:W-:Y:S01]  /*6d60*/  @P1 LDGSTS.E.BYPASS.LTC128B.128 [R177+0x10100], [R132.64], !P6 ;  /* 0x1010000084b11fae */ /* 0x0103e2000f101d50 */
[----:B------:R-:W-:Y:S02]  /*6d70*/  @P1 IADD3.X R3, R172, UR4, RZ, P2, !PT ;  /* 0x00000004ac031c10 */ /* 0x000fe400097fe4ff */
[C---:B-1----:R-:W-:Y:S04]  /*6d80*/  @P1 LEA R132, P2, R0.reuse, c[0x0][0x1c8], 0x1 ;  /* 0x0000720000841a11 */ /* 0x042fe800078408ff */
[----:B------:R-:W-:Y:S02]  /*6d90*/  @P1 LEA.HI.X R133, R0, c[0x0][0x1cc], R3, 0x1, P2 ;  /* 0x0000730000851a11 */ /* 0x000fe400010f0c03 */
[----:B------:R-:W-:Y:S11]  /*6da0*/  LOP3.LUT P2, RZ, R176, 0x1, RZ, 0xc0, !PT ;  /* 0x00000001b0ff7812 */ /* 0x000ff6000784c0ff */
[----:B------:R-:W-:Y:S02]  /*6db0*/  @!UPT UIADD3 URZ, URZ, URZ, URZ ;  /* 0x0000003f3f3ff290 */ /* 0x000fe4000fffe03f */
[----:B------:R1:W-:Y:S01]  /*6dc0*/  @P1 LDGSTS.E.BYPASS.LTC128B.128 [R177+0x11900], [R132.64], !P2 ;  /* 0x1190000084b11fae */ /* 0x0003e2000d101d50 */
[----:B------:R-:W-:Y:S04]  /*6dd0*/  @P1 IADD3 R0, P2, R171, UR20, RZ ;  /* 0x00000014ab001c10 */ /* 0x000fe8000ff5e0ff */
[----:B------:R-:W-:Y:S02]  /*6de0*/  @P1 IADD3.X R3, R170, UR4, RZ, P2, !PT ;  /* 0x00000004aa031c10 */ /* 0x000fe400097fe4ff */
[C---:B-1----:R-:W-:Y:S04]  /*6df0*/  @P1 LEA R132, P2, R0.reuse, c[0x0][0x1c8], 0x1 ;  /* 0x0000720000841a11 */ /* 0x042fe800078408ff */
[----:B------:R-:W-:Y:S02]  /*6e00*/  @P1 LEA.HI.X R133, R0, c[0x0][0x1cc], R3, 0x1, P2 ;  /* 0x0000730000851a11 */ /* 0x000fe400010f0c03 */
[----:B------:R-:W-:Y:S01]  /*6e10*/  @P1 IADD3 R0, P2, R169, UR20, RZ ;  /* 0x00000014a9001c10 */ /* 0x000fe2000ff5e0ff */
[----:B------:R-:W-:Y:S02]  /*6e20*/  @UP0 UIADD3 UR20, UP1, UR15, UR20, URZ ;  /* 0x000000140f140290 */ /* 0x000fe4000ff3e03f */
[----:B------:R1:W-:Y:S01]  /*6e30*/  @P1 LDGSTS.E.BYPASS.LTC128B.128 [R177+0x13100], [R132.64], !P5 ;  /* 0x1310000084b11fae */ /* 0x0003e2000e901d50 */
[----:B------:R-:W-:Y:S01]  /*6e40*/  @P1 IADD3.X R3, R168, UR4, RZ, P2, !PT ;  /* 0x00000004a8031c10 */ /* 0x000fe200097fe4ff */
[----:B------:R-:W-:Y:S01]  /*6e50*/  @UP0 UIADD3.X UR4, UR6, UR4, URZ, UP1, !UPT ;  /* 0x0000000406040290 */ /* 0x000fe20008ffe43f */
[C---:B-1----:R-:W-:Y:S04]  /*6e60*/  @P1 LEA R132, P2, R0.reuse, c[0x0][0x1c8], 0x1 ;  /* 0x0000720000841a11 */ /* 0x042fe800078408ff */
[----:B------:R-:W-:Y:S02]  /*6e70*/  @P1 LEA.HI.X R133, R0, c[0x0][0x1cc], R3, 0x1, P2 ;  /* 0x0000730000851a11 */ /* 0x000fe400010f0c03 */
[----:B------:R-:W-:Y:S03]  /*6e80*/  LOP3.LUT P2, RZ, R176, 0x1, RZ, 0xc0, !PT ;  /* 0x00000001b0ff7812 */ /* 0x000fe6000784c0ff */
[----:B------:R1:W-:Y:S01]  /*6e90*/  @P1 LDGSTS.E.BYPASS.LTC128B.128 [R177+0x14900], [R132.64], !P4 ;  /* 0x1490000084b11fae */ /* 0x0003e2000e101d50 */
[----:B------:R-:W-:Y:S04]  /*6ea0*/  @P0 IADD3 R0, P1, R174, UR20, RZ ;  /* 0x00000014ae000c10 */ /* 0x000fe8000ff3e0ff */
[----:B------:R-:W-:Y:S02]  /*6eb0*/  @P0 IADD3.X R3, R179, UR4, RZ, P1, !PT ;  /* 0x00000004b3030c10 */ /* 0x000fe40008ffe4ff */
[C---:B-1----:R-:W-:Y:S04]  /*6ec0*/  @P0 LEA R132, P1, R0.reuse, c[0x0][0x1c8], 0x1 ;  /* 0x0000720000840a11 */ /* 0x042fe800078208ff */
[----:B------:R-:W-:Y:S02]  /*6ed0*/  @P0 LEA.HI.X R133, R0, c[0x0][0x1cc], R3, 0x1, P1 ;  /* 0x0000730000850a11 */ /* 0x000fe400008f0c03 */
[----:B------:R-:W-:Y:S03]  /*6ee0*/  @P0 IADD3 R0, P1, R173, UR20, RZ ;  /* 0x00000014ad000c10 */ /* 0x000fe6000ff3e0ff */
[----:B------:R1:W-:Y:S01]  /*6ef0*/  @P0 LDGSTS.E.BYPASS.LTC128B.128 [R177+0x11100], [R132.64], !P6 ;  /* 0x1110000084b10fae */ /* 0x0003e2000f101d50 */
        /* <DEDUP_REMOVED lines=12> */
[----:B------:R-:W-:Y:S05]  /*6fc0*/  @P0 LEA.HI.X R133, R0, c[0x0][0x1cc], R3, 0x1, P1 ;  /* 0x0000730000850a11 */ /* 0x000fea00008f0c03 */
[----:B------:R1:W-:Y:S04]  /*6fd0*/  @P0 LDGSTS.E.BYPASS.LTC128B.128 [R177+0x15900], [R132.64], !P4 ;  /* 0x1590000084b10fae */ /* 0x0003e8000e101d50 */
.L_x_348:
[----:B------:R-:W2:Y:S01]  /*6fe0*/  LDL R3, [R1+0x78] ;  /* 0x0000780001037983 */ /* 0x000ea20000100800 */
[----:B------:R-:W-:Y:S02]  /*6ff0*/  UISETP.NE.AND UP1, UPT, UR14, URZ, UPT ;  /* 0x0000003f0e00728c */ /* 0x000fe4000bf25270 */
[----:B------:R-:W-:Y:S01]  /*7000*/  UIMAD UR4, UR8, -0x30, URZ ;  /* 0xffffffd0080478a4 */ /* 0x000fe2000f8e023f */
[----:B------:R-:W3:Y:S01]  /*7010*/  LDL R171, [R1+0x74] ;  /* 0x0000740001ab7983 */ /* 0x000ee20000100800 */
[----:B------:R-:W-:Y:S02]  /*7020*/  UISETP.NE.AND UP0, UPT, UR13, URZ, UPT ;  /* 0x0000003f0d00728c */ /* 0x000fe4000bf05270 */
[----:B------:R-:W-:Y:S01]  /*7030*/  PLOP3.LUT P1, PT, PT, PT, UP1, 0x80, 0x0 ;  /* 0x000000000000781c */ /* 0x000fe20003f2f018 */
[----:B------:R-:W0:Y:S01]  /*7040*/  LDGDEPBAR ;  /* 0x00000000000079af */ /* 0x000e220000000000 */
[----:B------:R-:W-:Y:S11]  /*7050*/  PLOP3.LUT P0, PT, PT, PT, UP1, 0x80, 0x0 ;  /* 0x000000000000781c */ /* 0x000ff60003f0f018 */
[----:B--2---:R-:W-:Y:S04]  /*7060*/  @P1 IMAD.HI.U32 R0, R3, c[0x0][0x2c8], RZ ;  /* 0x0000b20003001a27 */ /* 0x004fe800078e00ff */
[----:B-1----:R-:W-:Y:S01]  /*7070*/  IMAD.MOV.U32 R133, RZ, RZ, R3 ;  /* 0x000000ffff857224 */ /* 0x002fe200078e0003 */
[----:B------:R-:W-:Y:S01]  /*7080*/  @P0 SHF.R.U32.HI R133, RZ, c[0x0][0x2cc], R0 ;  /* 0x0000b300ff850a19 */ /* 0x000fe20000011600 */
[----:B------:R-:W-:Y:S01]  /*7090*/  IMAD.U32 R0, RZ, RZ, UR4 ;  /* 0x00000004ff007e24 */ /* 0x000fe2000f8e00ff */
[----:B------:R-:W-:Y:S03]  /*70a0*/  PLOP3.LUT P0, PT, PT, PT, UP0, 0x40, 0x0 ;  /* 0x000000000000781c */ /* 0x000fe60003f0e808 */
[----:B------:R-:W1:Y:S01]  /*70b0*/  SHFL.IDX PT, R132, R133, RZ, 0x1c1f ;  /* 0x001c1fff85847589 */ /* 0x000e6200000e0000 */
[----:B---3--:R-:W-:Y:S04]  /*70c0*/  IADD3 R0, -R171, 0x1, R0 ;  /* 0x00000001ab007810 */ /* 0x008fe80007ffe100 */
[----:B------:R-:W-:Y:S04]  /*70d0*/  IADD3 R0, R0, c[0x0][0x1d0], RZ ;  /* 0x0000740000007a10 */ /* 0x000fe80007ffe0ff */
[----:B------:R-:W-:Y:S04]  /*70e0*/  IADD3 R0, R0, -c[0x0][0x168], RZ ;  /* 0x80005a0000007a10 */ /* 0x000fe80007ffe0ff */
[C---:B------:R-:W-:Y:S02]  /*70f0*/  IADD3 R169, R0.reuse, c[0x0][0x328], RZ ;  /* 0x0000ca0000a97a10 */ /* 0x040fe40007ffe0ff */
[----:B------:R-:W-:Y:S03]  /*7100*/  IADD3 R168, R0, UR7, RZ ;  /* 0x0000000700a87c10 */ /* 0x000fe6000fffe0ff */
[----:B-1----:R-:W-:Y:S02]  /*7110*/  IMAD.IADD R3, R169, 0x1, R132 ;  /* 0x00000001a9037824 */ /* 0x002fe400078e0284 */
[----:B------:R-:W-:Y:S01]  /*7120*/  IMAD.IADD R0, R132, 0x1, R168 ;  /* 0x0000000184007824 */ /* 0x000fe200078e02a8 */
[----:B------:R-:W-:-:S05]  /*7130*/  @P0 BRA `(.L_x_349) ;  /* 0x0000019000000947 */ /* 0x000fca0003800000 */
[----:B------:R-:W-:Y:S01]  /*7140*/  IADD3 R132, R132, c[0x0][0x1d0], RZ ;  /* 0x0000740084847a10 */ /* 0x000fe20007ffe0ff */
[----:B------:R-:W-:Y:S03]  /*7150*/  BSSY B0, `(.L_x_350) ;  /* 0x0000012000007945 */ /* 0x000fe60003800000 */
[----:B------:R-:W-:Y:S04]  /*7160*/  IADD3 R132, R132, -c[0x0][0x168], RZ ;  /* 0x80005a0084847a10 */ /* 0x000fe80007ffe0ff */
[----:B------:R-:W-:Y:S11]  /*7170*/  ISETP.GT.AND P0, PT, R132, -0x1, PT ;  /* 0xffffffff8400780c */ /* 0x000ff60003f04270 */
[----:B------:R-:W-:Y:S02]  /*7180*/  @!UPT UIADD3 URZ, URZ, URZ, URZ ;  /* 0x0000003f3f3ff290 */ /* 0x000fe4000fffe03f */
[----:B------:R-:W-:-:S05]  /*7190*/  @P0 BRA `(.L_x_351) ;  /* 0x0000008000000947 */ /* 0x000fca0003800000 */
[----:B------:R-:W-:Y:S01]  /*71a0*/  LOP3.LUT R132, RZ, R132, RZ, 0x33, !PT ;  /* 0x00000084ff847212 */ /* 0x000fe200078e33ff */
[----:B------:R-:W-:Y:S05]  /*71b0*/  IMAD.MOV.U32 R170, RZ, RZ, c[0x0][0x32c] ;  /* 0x0000cb00ffaa7624 */ /* 0x000fea00078e00ff */
[----:B------:R-:W-:Y:S11]  /*71c0*/  ISETP.NE.AND P0, PT, R170, 0x1, PT ;  /* 0x00000001aa00780c */ /* 0x000ff60003f05270 */
[----:B------:R-:W-:Y:S02]  /*71d0*/  @!UPT UIADD3 URZ, URZ, URZ, URZ ;  /* 0x0000003f3f3ff290 */ /* 0x000fe4000fffe03f */
[----:B------:R-:W-:Y:S05]  /*71e0*/  @P0 IMAD.HI.U32 R170, R132, c[0x0][0x330], RZ ;  /* 0x0000cc0084aa0a27 */ /* 0x000fea00078e00ff */
[----:B------:R-:W-:Y:S04]  /*71f0*/  @P0 SHF.R.U32.HI R132, RZ, c[0x0][0x334], R170 ;  /* 0x0000cd00ff840a19 */ /* 0x000fe800000116aa */
[----:B------:R-:W-:Y:S01]  /*7200*/  LOP3.LUT R132, RZ, R132, RZ, 0x33, !PT ;  /* 0x00000084ff847212 */ /* 0x000fe200078e33ff */
[----:B------:R-:W-:-:S05]  /*7210*/  BRA `(.L_x_352) ;  /* 0x0000005000007947 */ /* 0x000fca0003800000 */
.L_x_351:
[----:B------:R-:W-:Y:S04]  /*7220*/  MOV R170, c[0x0][0x32c] ;  /* 0x0000cb0000aa7a02 */ /* 0x000fe80000000f00 */
[----:B------:R-:W-:Y:S11]  /*7230*/  ISETP.NE.AND P0, PT, R170, 0x1, PT ;  /* 0x00000001aa00780c */ /* 0x000ff60003f05270 */
[----:B------:R-:W-:Y:S02]  /*7240*/  @!UPT UIADD3 URZ, URZ, URZ, URZ ;  /* 0x0000003f3f3ff290 */ /* 0x000fe4000fffe03f */
[----:B------:R-:W-:Y:S05]  /*7250*/  @P0 IMAD.HI.U32 R170, R132, c[0x0][0x330], RZ ;  /* 0x0000cc0084aa0a27 */ /* 0x000fea00078e00ff */
[----:B------:R-:W-:Y:S02]  /*7260*/  @P0 SHF.R.U32.HI R132, RZ, c[0x0][0x334], R170 ;  /* 0x0000cd00ff840a19 */ /* 0x000fe400000116aa */
.L_x_352:
[----:B------:R-:W-:Y:S05]  /*7270*/  BSYNC B0 ;  /* 0x0000000000007941 */ /* 0x000fea0003800000 */
.L_x_350:
[----:B------:R-:W-:Y:S05]  /*7280*/  IADD3 R170, -R171, UR4, RZ ;  /* 0x00000004abaa7c10 */ /* 0x000fea000fffe1ff */
[----:B------:R-:W-:Y:S05]  /*7290*/  IMAD R132, R132, c[0x0][0x32c], R170 ;  /* 0x0000cb0084847a24 */ /* 0x000fea00078e02aa */
[----:B------:R-:W-:Y:S02]  /*72a0*/  IMNMX R0, R0, R132, !PT ;  /* 0x0000008400007217 */ /* 0x000fe40007800200 */
[----:B------:R-:W-:Y:S04]  /*72b0*/  IADD3 R132, R132, c[0x0][0x32c], RZ ;  /* 0x0000cb0084847a10 */ /* 0x000fe80007ffe0ff */
[----:B------:R-:W-:Y:S02]  /*72c0*/  IMNMX R3, R3, R132, PT ;  /* 0x0000008403037217 */ /* 0x000fe40003800200 */
.L_x_349:
[----:B------:R-:W-:Y:S02]  /*72d0*/  UISETP.GE.AND UP1, UPT, UR4, 0x1, UPT ;  /* 0x000000010400788c */ /* 0x000fe4000bf26270 */
        /* <DEDUP_REMOVED lines=29> */
[----:B------:R-:W1:Y:S01]  /*74b0*/  SHFL.IDX PT, R5, R133, 0x1, 0x1c1f ;  /* 0x003c1f0085057f89 */ /* 0x000e6200000e0000 */
[----:B------:R-:W-:Y:S01]  /*74c0*/  FSEL R8, R8, -INF , !P1 ;  /* 0xff80000008087808 */ /* 0x000fe20004800000 */
[----:B------:R-:W-:Y:S01]  /*74d0*/  UP2UR UR21, UPR, URZ, 0x40 ;  /* 0x000000403f157883 */ /* 0x000fe20008000000 */
[----:B------:R-:W-:Y:S01]  /*74e0*/  PLOP3.LUT P1, PT, PT, PT, UP0, 0x40, 0x0 ;  /* 0x000000000000781c */ /* 0x000fe20003f2e808 */
[----:B------:R-:W-:Y:S01]  /*74f0*/  UISETP.GE.AND UP0, UPT, UR4, 0x2a, UPT ;  /* 0x0000002a0400788c */ /* 0x000fe2000bf06270 */
[----:B------:R-:W-:Y:S02]  /*7500*/  FSEL R9, R9, -INF , !P0 ;  /* 0xff80000009097808 */ /* 0x000fe40004000000 */
[----:B------:R-:W-:Y:S01]  /*7510*/  PLOP3.LUT P0, PT, PT, PT, UP6, 0x40, 0x0 ;  /* 0x000000000000781c */ /* 0x000fe20003f0e868 */
[----:B------:R-:W-:Y:S01]  /*7520*/  UISETP.NE.AND UP6, UPT, UR13, URZ, UPT ;  /* 0x0000003f0d00728c */ /* 0x000fe2000bfc5270 */
[C---:B------:R-:W-:Y:S02]  /*7530*/  ISETP.GT.AND P1, PT, R0.reuse, 0x10, P1 ;  /* 0x000000100000780c */ /* 0x040fe40000f24270 */
[----:B------:R-:W-:Y:S02]  /*7540*/  ISETP.GT.AND P0, PT, R0, 0x11, P0 ;  /* 0x000000110000780c */ /* 0x000fe40000704270 */
[C---:B------:R-:W-:Y:S02]  /*7550*/  ISETP.LT.OR P1, PT, R3.reuse, 0x11, P1 ;  /* 0x000000110300780c */ /* 0x040fe40000f21670 */
[----:B------:R-:W-:Y:S02]  /*7560*/  ISETP.LT.OR P0, PT, R3, 0x12, P0 ;  /* 0x000000120300780c */ /* 0x000fe40000701670 */
[----:B------:R-:W-:Y:S02]  /*7570*/  FSEL R12, R12, -INF , !P1 ;  /* 0xff8000000c0c7808 */ /* 0x000fe40004800000 */
[----:B------:R-:W-:Y:S02]  /*7580*/  PLOP3.LUT P1, PT, PT, PT, UP5, 0x40, 0x0 ;  /* 0x000000000000781c */ /* 0x000fe40003f2e858 */
[----:B------:R-:W-:Y:S02]  /*7590*/  FSEL R13, R13, -INF , !P0 ;  /* 0xff8000000d0d7808 */ /* 0x000fe40004000000 */
[----:B------:R-:W-:Y:S01]  /*75a0*/  PLOP3.LUT P0, PT, PT, PT, UP4, 0x40, 0x0 ;  /* 0x000000000000781c */ /* 0x000fe20003f0e848 */
[--C-:B-1----:R-:W-:Y:S01]  /*75b0*/  IMAD.IADD R4, R169, 0x1, R5.reuse ;  /* 0x00000001a9047824 */ /* 0x102fe200078e0205 */
[C---:B------:R-:W-:Y:S02]  /*75c0*/  ISETP.GT.AND P1, PT, R0.reuse, 0x18, P1 ;  /* 0x000000180000780c */ /* 0x040fe40000f24270 */
[----:B------:R-:W-:Y:S02]  /*75d0*/  ISETP.GT.AND P0, PT, R0, 0x19, P0 ;  /* 0x000000190000780c */ /* 0x000fe40000704270 */
[C---:B------:R-:W-:Y:S02]  /*75e0*/  ISETP.LT.OR P1, PT, R3.reuse, 0x19, P1 ;  /* 0x000000190300780c */ /* 0x040fe40000f21670 */
[----:B------:R-:W-:Y:S02]  /*75f0*/  ISETP.LT.OR P0, PT, R3, 0x1a, P0 ;  /* 0x0000001a0300780c */ /* 0x000fe40000701670 */
[----:B------:R-:W-:Y:S02]  /*7600*/  FSEL R16, R16, -INF , !P1 ;  /* 0xff80000010107808 */ /* 0x000fe40004800000 */
[----:B------:R-:W-:Y:S02]  /*7610*/  PLOP3.LUT P1, PT, PT, PT, UP3, 0x40, 0x0 ;  /* 0x000000000000781c */ /* 0x000fe40003f2e838 */
[----:B------:R-:W-:Y:S02]  /*7620*/  FSEL R17, R17, -INF , !P0 ;  /* 0xff80000011117808 */ /* 0x000fe40004000000 */
[----:B------:R-:W-:Y:S02]  /*7630*/  PLOP3.LUT P0, PT, PT, PT, UP2, 0x40, 0x0 ;  /* 0x000000000000781c */ /* 0x000fe40003f0e828 */
        /* <DEDUP_REMOVED lines=11> */
[----:B------:R-:W-:Y:S01]  /*76f0*/  ISETP.LT.OR P1, PT, R3, 0x2a, P0 ;  /* 0x0000002a0300780c */ /* 0x000fe20000721670 */
[----:B------:R-:W-:Y:S01]  /*7700*/  IMAD.IADD R3, R168, 0x1, R5 ;  /* 0x00000001a8037824 */ /* 0x000fe200078e0205 */
[----:B------:R-:W-:Y:S01]  /*7710*/  PLOP3.LUT P0, PT, PT, PT, UP6, 0x40, 0x0 ;  /* 0x000000000000781c */ /* 0x000fe20003f0e868 */
[----:B------:R-:W-:Y:S01]  /*7720*/  UISETP.NE.AND UP6, UPT, UR21, URZ, UPT ;  /* 0x0000003f1500728c */ /* 0x000fe2000bfc5270 */
[----:B------:R-:W-:Y:S02]  /*7730*/  FSEL R24, R24, -INF , !P2 ;  /* 0xff80000018187808 */ /* 0x000fe40005000000 */
[----:B------:R-:W-:Y:S09]  /*7740*/  FSEL R25, R25, -INF , !P1 ;  /* 0xff80000019197808 */ /* 0x000ff20004800000 */
        /* <DEDUP_REMOVED lines=15> */
.L_x_355:
[----:B------:R-:W-:Y:S04]  /*7840*/  MOV R5, c[0x0][0x32c] ;  /* 0x0000cb0000057a02 */ /* 0x000fe80000000f00 */
[----:B------:R-:W-:Y:S11]  /*7850*/  ISETP.NE.AND P0, PT, R5, 0x1, PT ;  /* 0x000000010500780c */ /* 0x000ff60003f05270 */
[----:B------:R-:W-:Y:S02]  /*7860*/  @!UPT UIADD3 URZ, URZ, URZ, URZ ;  /* 0x0000003f3f3ff290 */ /* 0x000fe4000fffe03f */
[----:B------:R-:W-:Y:S05]  /*7870*/  @P0 IMAD.HI.U32 R5, R0, c[0x0][0x330], RZ ;  /* 0x0000cc0000050a27 */ /* 0x000fea00078e00ff */
[----:B------:R-:W-:Y:S02]  /*7880*/  @P0 SHF.R.U32.HI R0, RZ, c[0x0][0x334], R5 ;  /* 0x0000cd00ff000a19 */ /* 0x000fe40000011605 */
.L_x_356:
[----:B------:R-:W-:Y:S05]  /*7890*/  BSYNC B0 ;  /* 0x0000000000007941 */ /* 0x000fea0003800000 */
.L_x_354:
[----:B------:R-:W-:Y:S05]  /*78a0*/  IADD3 R5, -R171, UR4, RZ ;  /* 0x00000004ab057c10 */ /* 0x000fea000fffe1ff */
[----:B------:R-:W-:Y:S05]  /*78b0*/  IMAD R0, R0, c[0x0][0x32c], R5 ;  /* 0x0000cb0000007a24 */ /* 0x000fea00078e0205 */
[----:B------:R-:W-:Y:S02]  /*78c0*/  IMNMX R3, R3, R0, !PT ;  /* 0x0000000003037217 */ /* 0x000fe40007800200 */
[----:B------:R-:W-:Y:S04]  /*78d0*/  IADD3 R0, R0, c[0x0][0x32c], RZ ;  /* 0x0000cb0000007a10 */ /* 0x000fe80007ffe0ff */
[----:B------:R-:W-:Y:S02]  /*78e0*/  IMNMX R4, R4, R0, PT ;  /* 0x0000000004047217 */ /* 0x000fe40003800200 */
.L_x_353:
[----:B------:R-:W-:Y:S01]  /*78f0*/  FMNMX.FTZ R133, R132, R2, !PT ;  /* 0x0000000284857209 */ /* 0x000fe20007810000 */
[----:B------:R-:W-:Y:S02]  /*7900*/  UP2UR UR4, UPR, URZ, 0x10 ;  /* 0x000000103f047883 */ /* 0x000fe40008000000 */
[----:B------:R-:W-:Y:S01]  /*7910*/  UISETP.NE.AND UP4, UPT, UR20, URZ, UPT ;  /* 0x0000003f1400728c */ /* 0x000fe2000bf85270 */
[----:B------:R-:W-:Y:S01]  /*7920*/  FMNMX.FTZ R133, R170, R133, !PT ;  /* 0x00000085aa857209 */ /* 0x000fe20007810000 */
[----:B------:R-:W-:Y:S02]  /*7930*/  UP2UR UR20, UPR, URZ, 0x8 ;  /* 0x000000083f147883 */ /* 0x000fe40008000000 */
[----:B------:R-:W-:Y:S01]  /*7940*/  UISETP.NE.AND UP3, UPT, UR19, URZ, UPT ;  /* 0x0000003f1300728c */ /* 0x000fe2000bf65270 */
[----:B------:R-:W-:Y:S01]  /*7950*/  FMNMX.FTZ R133, R8, R133, !PT ;  /* 0x0000008508857209 */ /* 0x000fe20007810000 */
[----:B------:R-:W-:Y:S02]  /*7960*/  UP2UR UR19, UPR, URZ, 0x4 ;  /* 0x000000043f137883 */ /* 0x000fe40008000000 */
[----:B------:R-:W-:Y:S01]  /*7970*/  UISETP.NE.AND UP2, UPT, UR18, URZ, UPT ;  /* 0x0000003f1200728c */ /* 0x000fe2000bf45270 */
[----:B------:R-:W-:Y:S01]  /*7980*/  FMNMX.FTZ R133, R9, R133, !PT ;  /* 0x0000008509857209 */ /* 0x000fe20007810000 */
[----:B------:R-:W-:Y:S01]  /*7990*/  UP2UR UR18, UPR, URZ, 0x2 ;  /* 0x000000023f127883 */ /* 0x000fe20008000000 */
[----:B------:R-:W-:Y:S01]  /*79a0*/  PLOP3.LUT P2, PT, PT, PT, UP3, 0x40, 0x0 ;  /* 0x000000000000781c */ /* 0x000fe20003f4e838 */
[----:B------:R-:W-:Y:S01]  /*79b0*/  UISETP.NE.AND UP1, UPT, UR11, URZ, UPT ;  /* 0x0000003f0b00728c */ /* 0x000fe2000bf25270 */
[----:B------:R-:W-:Y:S01]  /*79c0*/  FMNMX.FTZ R133, R12, R133, !PT ;  /* 0x000000850c857209 */ /* 0x000fe20007810000 */
[----:B------:R-:W-:Y:S01]  /*79d0*/  UP2UR UR11, UPR, URZ, 0x1 ;  /* 0x000000013f0b7883 */ /* 0x000fe20008000000 */
[----:B------:R-:W-:Y:S01]  /*79e0*/  PLOP3.LUT P1, PT, PT, PT, UP2, 0x40, 0x0 ;  /* 0x000000000000781c */ /* 0x000fe20003f2e828 */
[----:B------:R-:W-:Y:S01]  /*79f0*/  UISETP.NE.AND UP0, UPT, UR5, URZ, UPT ;  /* 0x0000003f0500728c */ /* 0x000fe2000bf05270 */
[----:B------:R-:W-:Y:S01]  /*7a00*/  FMNMX.FTZ R133, R13, R133, !PT ;  /* 0x000000850d857209 */ /* 0x000fe20007810000 */
[----:B------:R-:W-:Y:S02]  /*7a10*/  UISETP.NE.AND UP3, UPT, UR20, URZ, UPT ;  /* 0x0000003f1400728c */ /* 0x000fe4000bf65270 */
[----:B------:R-:W-:Y:S01]  /*7a20*/  UISETP.NE.AND UP2, UPT, UR19, URZ, UPT ;  /* 0x0000003f1300728c */ /* 0x000fe2000bf45270 */
        /* <DEDUP_REMOVED lines=9> */
[----:B-1----:R-:W-:Y:S04]  /*7ac0*/  FMNMX.FTZ R133, R133, R0, !PT ;  /* 0x0000000085857209 */ /* 0x002fe80007810000 */
[C---:B------:R-:W-:Y:S04]  /*7ad0*/  FSETP.NEU.FTZ.AND P0, PT, R133.reuse, -INF , PT ;  /* 0xff8000008500780b */ /* 0x040fe80003f1d000 */
[C---:B------:R-:W-:Y:S05]  /*7ae0*/  FSEL R0, R133.reuse, RZ, P0 ;  /* 0x000000ff85007208 */ /* 0x040fea0000000000 */
[----:B------:R-:W-:Y:S02]  /*7af0*/  FADD.FTZ R0, -R0, R2 ;  /* 0x0000000200007221 */ /* 0x000fe40000010100 */
[----:B------:R-:W-:Y:S02]  /*7b00*/  FMUL.FTZ R2, R133, c[0x0][0x2d0] ;  /* 0x0000b40085027a20 */ /* 0x000fe40000410000 */
[----:B------:R-:W-:Y:S03]  /*7b10*/  FMUL.FTZ R0, R0, c[0x0][0x2d0] ;  /* 0x0000b40000007a20 */ /* 0x000fe60000410000 */
[----:B------:R-:W-:Y:S02]  /*7b20*/  FSEL R2, R2, RZ, P0 ;  /* 0x000000ff02027208 */ /* 0x000fe40000000000 */
[----:B------:R-:W-:Y:S01]  /*7b30*/  PLOP3.LUT P0, PT, PT, PT, UP4, 0x40, 0x0 ;  /* 0x000000000000781c */ /* 0x000fe20003f0e848 */
[----:B------:R-:W-:Y:S02]  /*7b40*/  UISETP.NE.AND UP4, UPT, UR4, URZ, UPT ;  /* 0x0000003f0400728c */ /* 0x000fe4000bf85270 */
[--C-:B------:R-:W-:Y:S01]  /*7b50*/  FFMA.FTZ R5, R12, c[0x0][0x2d0], -R2.reuse ;  /* 0x0000b4000c057a23 */ /* 0x100fe20000010802 */
[----:B------:R-:W-:Y:S01]  /*7b60*/  ISETP.GT.AND P0, PT, R3, RZ, P0 ;  /* 0x000000ff0300720c */ /* 0x000fe20000704270 */
[----:B------:R-:W2:Y:S01]  /*7b70*/  LDL.LU R12, [R1+0x14] ;  /* 0x00001400010c7983 */ /* 0x000ea20000300800 */
[--C-:B------:R-:W-:Y:S02]  /*7b80*/  FFMA.FTZ R132, R132, c[0x0][0x2d0], -R2.reuse ;  /* 0x0000b40084847a23 */ /* 0x100fe40000010802 */
[----:B------:R-:W-:Y:S01]  /*7b90*/  ISETP.LT.OR P0, PT, R4, 0x1, P0 ;  /* 0x000000010400780c */ /* 0x000fe20000701670 */
[--C-:B------:R-:W-:Y:S02]  /*7ba0*/  FFMA.FTZ R21, R21, c[0x0][0x2d0], -R2.reuse ;  /* 0x0000b40015157a23 */ /* 0x100fe40000010802 */
[--C-:B------:R-:W-:Y:S01]  /*7bb0*/  FFMA.FTZ R24, R24, c[0x0][0x2d0], -R2.reuse ;  /* 0x0000b40018187a23 */ /* 0x100fe20000010802 */
[----:B------:R-:W-:Y:S01]  /*7bc0*/  FSEL R6, R6, -INF , !P0 ;  /* 0xff80000006067808 */ /* 0x000fe20004000000 */
[--C-:B------:R-:W-:Y:S01]  /*7bd0*/  FFMA.FTZ R25, R25, c[0x0][0x2d0], -R2.reuse ;  /* 0x0000b40019197a23 */ /* 0x100fe20000010802 */
[----:B------:R-:W-:Y:S01]  /*7be0*/  ISETP.GT.AND P0, PT, R3, 0x1, P2 ;  /* 0x000000010300780c */ /* 0x000fe20001704270 */
[--C-:B------:R-:W-:Y:S01]  /*7bf0*/  FFMA.FTZ R170, R170, c[0x0][0x2d0], -R2.reuse ;  /* 0x0000b400aaaa7a23 */ /* 0x100fe20000010802 */
[----:B------:R-:W-:Y:S01]  /*7c00*/  PLOP3.LUT P2, PT, PT, PT, UP1, 0x40, 0x0 ;  /* 0x000000000000781c */ /* 0x000fe20003f4e818 */
[--C-:B------:R-:W-:Y:S01]  /*7c10*/  FFMA.FTZ R8, R8, c[0x0][0x2d0], -R2.reuse ;  /* 0x0000b40008087a23 */ /* 0x100fe20000010802 */
[----:B------:R-:W-:Y:S01]  /*7c20*/  ISETP.LT.OR P0, PT, R4, 0x2, P0 ;  /* 0x000000020400780c */ /* 0x000fe20000701670 */
[--C-:B------:R-:W-:Y:S01]  /*7c30*/  FFMA.FTZ R9, R9, c[0x0][0x2d0], -R2.reuse ;  /* 0x0000b40009097a23 */ /* 0x100fe20000010802 */
[----:B------:R-:W-:Y:S01]  /*7c40*/  MUFU.EX2 R132, R132 ;  /* 0x0000008400847308 */ /* 0x000fe20000000800 */
[--C-:B------:R-:W-:Y:S01]  /*7c50*/  FFMA.FTZ R176, R13, c[0x0][0x2d0], -R2.reuse ;  /* 0x0000b4000db07a23 */ /* 0x100fe20000010802 */
[----:B------:R-:W-:Y:S01]  /*7c60*/  FSEL R7, R7, -INF , !P0 ;  /* 0xff80000007077808 */ /* 0x000fe20004000000 */
[--C-:B------:R-:W-:Y:S01]  /*7c70*/  FFMA.FTZ R179, R16, c[0x0][0x2d0], -R2.reuse ;  /* 0x0000b40010b37a23 */ /* 0x100fe20000010802 */
[----:B------:R-:W-:Y:S01]  /*7c80*/  ISETP.GT.AND P0, PT, R3, 0x8, P1 ;  /* 0x000000080300780c */ /* 0x000fe20000f04270 */
[--C-:B------:R-:W-:Y:S01]  /*7c90*/  FFMA.FTZ R17, R17, c[0x0][0x2d0], -R2.reuse ;  /* 0x0000b40011117a23 */ /* 0x100fe20000010802 */
[----:B------:R-:W-:Y:S01]  /*7ca0*/  PLOP3.LUT P1, PT, PT, PT, UP0, 0x40, 0x0 ;  /* 0x000000000000781c */ /* 0x000fe20003f2e808 */
[----:B------:R-:W-:Y:S01]  /*7cb0*/  FFMA.FTZ R169, R20, c[0x0][0x2d0], -R2 ;  /* 0x0000b40014a97a23 */ /* 0x000fe20000010802 */
[----:B------:R-:W-:Y:S01]  /*7cc0*/  ISETP.LT.OR P0, PT, R4, 0x9, P0 ;  /* 0x000000090400780c */ /* 0x000fe20000701670 */
[----:B------:R-:W-:Y:S01]  /*7cd0*/  UISETP.NE.AND UP1, UPT, UR18, URZ, UPT ;  /* 0x0000003f1200728c */ /* 0x000fe2000bf25270 */
[----:B------:R-:W1:Y:S01]  /*7ce0*/  MUFU.EX2 R2, R0 ;  /* 0x0000000000027308 */ /* 0x000e620000000800 */
[----:B------:R-:W-:Y:S01]  /*7cf0*/  UISETP.NE.AND UP0, UPT, UR11, URZ, UPT ;  /* 0x0000003f0b00728c */ /* 0x000fe2000bf05270 */
[----:B------:R-:W-:Y:S02]  /*7d00*/  FSEL R10, R10, -INF , !P0 ;  /* 0xff8000000a0a7808 */ /* 0x000fe40004000000 */
[----:B------:R-:W-:Y:S02]  /*7d10*/  ISETP.GT.AND P0, PT, R3, 0x9, P2 ;  /* 0x000000090300780c */ /* 0x000fe40001704270 */
[----:B------:R-:W-:Y:S02]  /*7d20*/  PLOP3.LUT P2, PT, PT, PT, UP6, 0x40, 0x0 ;  /* 0x000000000000781c */ /* 0x000fe40003f4e868 */
[C---:B------:R-:W-:Y:S02]  /*7d30*/  ISETP.LT.OR P0, PT, R4.reuse, 0xa, P0 ;  /* 0x0000000a0400780c */ /* 0x040fe40000701670 */
[----:B------:R-:W-:Y:S02]  /*7d40*/  MUFU.EX2 R168, R170 ;  /* 0x000000aa00a87308 */ /* 0x000fe40000000800 */
[----:B------:R-:W-:Y:S02]  /*7d50*/  FSEL R171, R11, -INF , !P0 ;  /* 0xff8000000bab7808 */ /* 0x000fe40004000000 */
[C---:B------:R-:W-:Y:S02]  /*7d60*/  ISETP.GT.AND P0, PT, R3.reuse, 0x10, P1 ;  /* 0x000000100300780c */ /* 0x040fe40000f04270 */
[----:B------:R-:W-:Y:S02]  /*7d70*/  PLOP3.LUT P1, PT, PT, PT, UP5, 0x40, 0x0 ;  /* 0x000000000000781c */ /* 0x000fe40003f2e858 */
[----:B------:R-:W-:Y:S02]  /*7d80*/  ISETP.LT.OR P0, PT, R4, 0x11, P0 ;  /* 0x000000110400780c */ /* 0x000fe40000701670 */
[C---:B------:R-:W-:Y:S01]  /*7d90*/  ISETP.GT.AND P1, PT, R3.reuse, 0x18, P1 ;  /* 0x000000180300780c */ /* 0x040fe20000f24270 */
[----:B------:R-:W-:Y:S01]  /*7da0*/  MUFU.EX2 R8, R8 ;  /* 0x0000000800087308 */ /* 0x000fe20000000800 */
[----:B------:R-:W-:Y:S02]  /*7db0*/  FSEL R173, R14, -INF , !P0 ;  /* 0xff8000000ead7808 */ /* 0x000fe40004000000 */
[----:B------:R-:W-:Y:S01]  /*7dc0*/  ISETP.GT.AND P0, PT, R3, 0x11, P2 ;  /* 0x000000110300780c */ /* 0x000fe20001704270 */
[----:B-1----:R-:W-:Y:S01]  /*7dd0*/  FMUL.FTZ R16, R2, R144 ;  /* 0x0000009002107220 */ /* 0x002fe20000410000 */
[----:B------:R-:W-:Y:S01]  /*7de0*/  ISETP.LT.OR P1, PT, R4, 0x19, P1 ;  /* 0x000000190400780c */ /* 0x000fe20000f21670 */
[----:B------:R-:W-:Y:S01]  /*7df0*/  FMUL.FTZ R13, R2, R149 ;  /* 0x00000095020d7220 */ /* 0x000fe20000410000 */
[----:B------:R-:W-:Y:S01]  /*7e00*/  ISETP.LT.OR P0, PT, R4, 0x12, P0 ;  /* 0x000000120400780c */ /* 0x000fe20000701670 */
[----:B------:R-:W-:Y:S01]  /*7e10*/  FMUL.FTZ R20, R2, R140 ;  /* 0x0000008c02147220 */ /* 0x000fe20000410000 */
[----:B------:R-:W-:Y:S01]  /*7e20*/  FSEL R174, R18, -INF , !P1 ;  /* 0xff80000012ae7808 */ /* 0x000fe20004800000 */
[----:B------:R-:W1:Y:S01]  /*7e30*/  MUFU.EX2 R9, R9 ;  /* 0x0000000900097308 */ /* 0x000e620000000800 */
[----:B------:R-:W-:Y:S01]  /*7e40*/  FSEL R172, R15, -INF , !P0 ;  /* 0xff8000000fac7808 */ /* 0x000fe20004000000 */
[C---:B------:R-:W-:Y:S01]  /*7e50*/  FMUL.FTZ R28, R2.reuse, R28 ;  /* 0x0000001c021c7220 */ /* 0x040fe20000410000 */
[----:B------:R-:W-:Y:S01]  /*7e60*/  PLOP3.LUT P0, PT, PT, PT, UP4, 0x40, 0x0 ;  /* 0x000000000000781c */ /* 0x000fe20003f0e848 */
[C---:B------:R-:W-:Y:S01]  /*7e70*/  FMUL.FTZ R29, R2.reuse, R29 ;  /* 0x0000001d021d7220 */ /* 0x040fe20000410000 */
[----:B------:R-:W-:Y:S01]  /*7e80*/  PLOP3.LUT P1, PT, PT, PT, UP3, 0x40, 0x0 ;  /* 0x000000000000781c */ /* 0x000fe20003f2e838 */
[C---:B------:R-:W-:Y:S01]  /*7e90*/  FMUL.FTZ R32, R2.reuse, R32 ;  /* 0x0000002002207220 */ /* 0x040fe20000410000 */
[C---:B------:R-:W-:Y:S01]  /*7ea0*/  ISETP.GT.AND P0, PT, R3.reuse, 0x19, P0 ;  /* 0x000000190300780c */ /* 0x040fe20000704270 */
[C---:B------:R-:W-:Y:S01]  /*7eb0*/  FMUL.FTZ R33, R2.reuse, R33 ;  /* 0x0000002102217220 */ /* 0x040fe20000410000 */
[----:B------:R-:W-:Y:S01]  /*7ec0*/  ISETP.GT.AND P1, PT, R3, 0x20, P1 ;  /* 0x000000200300780c */ /* 0x000fe20000f24270 */
[----:B------:R-:W-:Y:S01]  /*7ed0*/  FMUL.FTZ R36, R2, R36 ;  /* 0x0000002402247220 */ /* 0x000fe20000410000 */
[----:B------:R-:W-:Y:S01]  /*7ee0*/  ISETP.LT.OR P0, PT, R4, 0x1a, P0 ;  /* 0x0000001a0400780c */ /* 0x000fe20000701670 */
[----:B------:R-:W-:Y:S01]  /*7ef0*/  FMUL.FTZ R37, R2, R37 ;  /* 0x0000002502257220 */ /* 0x000fe20000410000 */
[----:B------:R-:W-:Y:S01]  /*7f00*/  ISETP.LT.OR P1, PT, R4, 0x21, P1 ;  /* 0x000000210400780c */ /* 0x000fe20000f21670 */
[C---:B------:R-:W-:Y:S01]  /*7f10*/  FMUL.FTZ R40, R2.reuse, R40 ;  /* 0x0000002802287220 */ /* 0x040fe20000410000 */
[----:B------:R-:W-:Y:S01]  /*7f20*/  FSEL R175, R19, -INF , !P0 ;  /* 0xff80000013af7808 */ /* 0x000fe20004000000 */
[C---:B------:R-:W-:Y:S01]  /*7f30*/  FMUL.FTZ R41, R2.reuse, R41 ;  /* 0x0000002902297220 */ /* 0x040fe20000410000 */
[----:B------:R-:W-:Y:S01]  /*7f40*/  PLOP3.LUT P0, PT, PT, PT, UP2, 0x40, 0x0 ;  /* 0x000000000000781c */ /* 0x000fe20003f0e828 */
[----:B------:R-:W-:Y:S01]  /*7f50*/  FMUL.FTZ R44, R2, R44 ;  /* 0x0000002c022c7220 */ /* 0x000fe20000410000 */
[----:B------:R-:W-:Y:S01]  /*7f60*/  FSEL R177, R22, -INF , !P1 ;  /* 0xff80000016b17808 */ /* 0x000fe20004800000 */
[C---:B------:R-:W-:Y:S01]  /*7f70*/  FMUL.FTZ R45, R2.reuse, R45 ;  /* 0x0000002d022d7220 */ /* 0x040fe20000410000 */
[C---:B------:R-:W-:Y:S01]  /*7f80*/  ISETP.GT.AND P0, PT, R3.reuse, 0x21, P0 ;  /* 0x000000210300780c */ /* 0x040fe20000704270 */
[C---:B------:R-:W-:Y:S01]  /*7f90*/  FMUL.FTZ R48, R2.reuse, R48 ;  /* 0x0000003002307220 */ /* 0x040fe20000410000 */
[----:B------:R-:W-:Y:S01]  /*7fa0*/  PLOP3.LUT P1, PT, PT, PT, UP1, 0x40, 0x0 ;  /* 0x000000000000781c */ /* 0x000fe20003f2e818 */
[----:B------:R-:W-:Y:S01]  /*7fb0*/  FMUL.FTZ R49, R2, R49 ;  /* 0x0000003102317220 */ /* 0x000fe20000410000 */
[----:B------:R-:W-:Y:S01]  /*7fc0*/  ISETP.LT.OR P0, PT, R4, 0x22, P0 ;  /* 0x000000220400780c */ /* 0x000fe20000701670 */
[C---:B------:R-:W-:Y:S01]  /*7fd0*/  FMUL.FTZ R52, R2.reuse, R52 ;  /* 0x0000003402347220 */ /* 0x040fe20000410000 */
[----:B------:R-:W-:Y:S01]  /*7fe0*/  ISETP.GT.AND P1, PT, R3, 0x28, P1 ;  /* 0x000000280300780c */ /* 0x000fe20000f24270 */
[C---:B------:R-:W-:Y:S01]  /*7ff0*/  FMUL.FTZ R53, R2.reuse, R53 ;  /* 0x0000003502357220 */ /* 0x040fe20000410000 */
[----:B------:R-:W-:Y:S01]  /*8000*/  FSEL R178, R23, -INF , !P0 ;  /* 0xff80000017b27808 */ /* 0x000fe20004000000 */
[C---:B------:R-:W-:Y:S01]  /*8010*/  FMUL.FTZ R56, R2.reuse, R56 ;  /* 0x0000003802387220 */ /* 0x040fe20000410000 */
[----:B------:R-:W-:Y:S01]  /*8020*/  PLOP3.LUT P0, PT, PT, PT, UP0, 0x40, 0x0 ;  /* 0x000000000000781c */ /* 0x000fe20003f0e808 */
[----:B------:R-:W-:Y:S01]  /*8030*/  FMUL.FTZ R57, R2, R57 ;  /* 0x0000003902397220 */ /* 0x000fe20000410000 */
[----:B------:R-:W-:Y:S01]  /*8040*/  ISETP.LT.OR P1, PT, R4, 0x29, P1 ;  /* 0x000000290400780c */ /* 0x000fe20000f21670 */
[C---:B------:R-:W-:Y:S01]  /*8050*/  FMUL.FTZ R60, R2.reuse, R60 ;  /* 0x0000003c023c7220 */ /* 0x040fe20000410000 */
[----:B------:R-:W-:Y:S01]  /*8060*/  ISETP.GT.AND P0, PT, R3, 0x29, P0 ;  /* 0x000000290300780c */ /* 0x000fe20000704270 */
[C---:B------:R-:W-:Y:S01]  /*8070*/  FMUL.FTZ R61, R2.reuse, R61 ;  /* 0x0000003d023d7220 */ /* 0x040fe20000410000 */
[----:B------:R-:W-:Y:S01]  /*8080*/  MOV R15, R176 ;  /* 0x000000b0000f7202 */ /* 0x000fe20000000f00 */
[----:B------:R-:W-:Y:S01]  /*8090*/  FMUL.FTZ R64, R2, R64 ;  /* 0x0000004002407220 */ /* 0x000fe20000410000 */
[----:B------:R-:W-:Y:S01]  /*80a0*/  ISETP.LT.OR P0, PT, R4, 0x2a, P0 ;  /* 0x0000002a0400780c */ /* 0x000fe20000701670 */
[----:B------:R-:W-:Y:S01]  /*80b0*/  FMUL.FTZ R65, R2, R65 ;  /* 0x0000004102417220 */ /* 0x000fe20000410000 */
[----:B------:R-:W-:Y:S01]  /*80c0*/  FSEL R176, R26, -INF , !P1 ;  /* 0xff8000001ab07808 */ /* 0x000fe20004800000 */
[C---:B------:R-:W-:Y:S01]  /*80d0*/  FMUL.FTZ R68, R2.reuse, R68 ;  /* 0x0000004402447220 */ /* 0x040fe20000410000 */
[----:B-1----:R-:W-:Y:S01]  /*80e0*/  F2FP.BF16.PACK_AB R170, R9, R8 ;  /* 0x0000000809aa723e */ /* 0x002fe200000010ff */
[C---:B------:R-:W-:Y:S01]  /*80f0*/  FMUL.FTZ R69, R2.reuse, R69 ;  /* 0x0000004502457220 */ /* 0x040fe20000410000 */
[----:B------:R-:W-:Y:S01]  /*8100*/  MOV R14, R179 ;  /* 0x000000b3000e7202 */ /* 0x000fe20000000f00 */
        /* <DEDUP_REMOVED lines=13> */
[----:B------:R-:W-:Y:S01]  /*81e0*/  MUFU.EX2 R145, R145 ;  /* 0x0000009100917308 */ /* 0x000fe20000000800 */
[C---:B------:R-:W-:Y:S01]  /*81f0*/  FMUL.FTZ R80, R2.reuse, R80 ;  /* 0x0000005002507220 */ /* 0x040fe20000410000 */
[----:B------:R-:W-:Y:S01]  /*8200*/  UISETP.GT.AND UP0, UPT, UR8, UR10, UPT ;  /* 0x0000000a0800728c */ /* 0x000fe2000bf04270 */
[C---:B------:R-:W-:Y:S01]  /*8210*/  FMUL.FTZ R81, R2.reuse, R81 ;  /* 0x0000005102517220 */ /* 0x040fe20000410000 */
[----:B------:R-:W-:Y:S01]  /*8220*/  UIADD3 UR8, UR8, -0x1, URZ ;  /* 0xffffffff08087890 */ /* 0x000fe2000fffe03f */
        /* <DEDUP_REMOVED lines=25> */
[C---:B--2---:R-:W-:Y:S02]  /*83c0*/  FFMA.FTZ R0, R2.reuse, R12, R132 ;  /* 0x0000000c02007223 */ /* 0x044fe40000010084 */
[----:B------:R-:W-:Y:S01]  /*83d0*/  FMUL.FTZ R12, R2, R148 ;  /* 0x00000094020c7220 */ /* 0x000fe20000410000 */
[----:B------:R-:W-:Y:S01]  /*83e0*/  MOV R148, R169 ;  /* 0x000000a900947202 */ /* 0x000fe20000000f00 */
[----:B------:R-:W-:Y:S01]  /*83f0*/  FADD.FTZ R4, R168, R0 ;  /* 0x00000000a8047221 */ /* 0x000fe20000010000 */
[----:B------:R-:W-:Y:S02]  /*8400*/  FMNMX.FTZ R0, R6, R134, !PT ;  /* 0x0000008606007209 */ /* 0x000fe40007810000 */
[----:B------:R-:W-:Y:S02]  /*8410*/  F2FP.BF16.PACK_AB R168, R168, R132 ;  /* 0x00000084a8a8723e */ /* 0x000fe400000010ff */
[----:B------:R-:W-:Y:S02]  /*8420*/  FMNMX.FTZ R0, R7, R0, !PT ;  /* 0x0000000007007209 */ /* 0x000fe40007810000 */
[----:B------:R-:W-:Y:S02]  /*8430*/  FSEL R132, R27, -INF , !P0 ;  /* 0xff8000001b847808 */ /* 0x000fe40004000000 */
        /* <DEDUP_REMOVED lines=13> */
[----:B-1----:R-:W-:Y:S01]  /*8510*/  FMNMX.FTZ R3, R0, R3, !PT ;  /* 0x0000000300037209 */ /* 0x002fe20007810000 */
[----:B------:R-:W-:Y:S02]  /*8520*/  FADD.FTZ R0, R8, R4 ;  /* 0x0000000408007221 */ /* 0x000fe40000010000 */
[C---:B------:R-:W-:Y:S01]  /*8530*/  FMUL.FTZ R8, R2.reuse, R152 ;  /* 0x0000009802087220 */ /* 0x040fe20000410000 */
[----:B------:R-:W-:Y:S01]  /*8540*/  MOV R152, R21 ;  /* 0x0000001500987202 */ /* 0x000fe20000000f00 */
[C---:B------:R-:W-:Y:S01]  /*8550*/  FMUL.FTZ R21, R2.reuse, R141 ;  /* 0x0000008d02157220 */ /* 0x040fe20000410000 */
[----:B------:R-:W-:Y:S01]  /*8560*/  FSETP.NEU.FTZ.AND P0, PT, R3, -INF , PT ;  /* 0xff8000000300780b */ /* 0x000fe20003f1d000 */
[----:B------:R-:W2:Y:S01]  /*8570*/  LDL.LU R141, [R1+0x18] ;  /* 0x00001800018d7983 */ /* 0x000ea20000300800 */
[----:B------:R-:W-:Y:S02]  /*8580*/  FADD.FTZ R179, R9, R0 ;  /* 0x0000000009b37221 */ /* 0x000fe40000010000 */
[C---:B------:R-:W-:Y:S01]  /*8590*/  FSEL R0, R3.reuse, RZ, P0 ;  /* 0x000000ff03007208 */ /* 0x040fe20000000000 */
[C---:B------:R-:W-:Y:S01]  /*85a0*/  FMUL.FTZ R9, R2.reuse, R153 ;  /* 0x0000009902097220 */ /* 0x040fe20000410000 */
[----:B------:R-:W-:Y:S01]  /*85b0*/  MOV R153, R24 ;  /* 0x0000001800997202 */ /* 0x000fe20000000f00 */
[----:B------:R-:W-:Y:S01]  /*85c0*/  FMUL.FTZ R24, R2, R136 ;  /* 0x0000008802187220 */ /* 0x000fe20000410000 */
[----:B------:R-:W-:Y:S01]  /*85d0*/  MUFU.EX2 R152, R152 ;  /* 0x0000009800987308 */ /* 0x000fe20000000800 */
[----:B------:R-:W-:Y:S02]  /*85e0*/  FADD.FTZ R0, -R0, R134 ;  /* 0x0000008600007221 */ /* 0x000fe40000010100 */
[----:B------:R-:W-:Y:S02]  /*85f0*/  FMUL.FTZ R134, R3, c[0x0][0x2d0] ;  /* 0x0000b40003867a20 */ /* 0x000fe40000410000 */
[----:B------:R-:W-:Y:S02]  /*8600*/  FMUL.FTZ R0, R0, c[0x0][0x2d0] ;  /* 0x0000b40000007a20 */ /* 0x000fe40000410000 */
[----:B------:R-:W-:Y:S01]  /*8610*/  FMUL.FTZ R4, R2, R156 ;  /* 0x0000009c02047220 */ /* 0x000fe20000410000 */
[----:B------:R-:W-:Y:S02]  /*8620*/  FSEL R134, R134, RZ, P0 ;  /* 0x000000ff86867208 */ /* 0x000fe40000000000 */
[----:B------:R-:W-:Y:S01]  /*8630*/  MOV R156, R14 ;  /* 0x0000000e009c7202 */ /* 0x000fe20000000f00 */
[----:B------:R-:W1:Y:S01]  /*8640*/  MUFU.EX2 R0, R0 ;  /* 0x0000000000007308 */ /* 0x000e620000000800 */
[----:B------:R-:W-:Y:S01]  /*8650*/  PLOP3.LUT P0, PT, PT, PT, UP0, 0x80, 0x0 ;  /* 0x000000000000781c */ /* 0x000fe20003f0f008 */
[--C-:B------:R-:W-:Y:S02]  /*8660*/  FFMA.FTZ R169, R6, c[0x0][0x2d0], -R134.reuse ;  /* 0x0000b40006a97a23 */ /* 0x100fe40000010886 */
[--C-:B------:R-:W-:Y:S02]  /*8670*/  FFMA.FTZ R7, R7, c[0x0][0x2d0], -R134.reuse ;  /* 0x0000b40007077a23 */ /* 0x100fe40000010886 */
[--C-:B------:R-:W-:Y:S04]  /*8680*/  FFMA.FTZ R2, R10, c[0x0][0x2d0], -R134.reuse ;  /* 0x0000b4000a027a23 */ /* 0x100fe80000010886 */
[----:B------:R-:W2:Y:S10]  /*8690*/  MUFU.EX2 R169, R169 ;  /* 0x000000a900a97308 */ /* 0x000eb40000000800 */
[----:B------:R3:W4:Y:S01]  /*86a0*/  MUFU.EX2 R144, R7 ;  /* 0x0000000700907308 */ /* 0x0007220000000800 */
[C---:B-1----:R-:W-:Y:S02]  /*86b0*/  FMUL.FTZ R26, R0.reuse, R138 ;  /* 0x0000008a001a7220 */ /* 0x042fe40000410000 */
[C---:B------:R-:W-:Y:S02]  /*86c0*/  FMUL.FTZ R27, R0.reuse, R139 ;  /* 0x0000008b001b7220 */ /* 0x040fe40000410000 */
[----:B------:R-:W1:Y:S01]  /*86d0*/  LDSM.16.MT88.4 R136, [R236+0x100] ;  /* 0x00010000ec88783b */ /* 0x000e620000004200 */
[C---:B------:R-:W-:Y:S04]  /*86e0*/  FMUL.FTZ R11, R0.reuse, R155 ;  /* 0x0000009b000b7220 */ /* 0x040fe80000410000 */
[----:B------:R-:W-:Y:S01]  /*86f0*/  MUFU.EX2 R156, R156 ;  /* 0x0000009c009c7308 */ /* 0x000fe20000000800 */
[C---:B------:R-:W-:Y:S02]  /*8700*/  FMUL.FTZ R22, R0.reuse, R142 ;  /* 0x0000008e00167220 */ /* 0x040fe40000410000 */
[C---:B------:R-:W-:Y:S02]  /*8710*/  FMUL.FTZ R23, R0.reuse, R143 ;  /* 0x0000008f00177220 */ /* 0x040fe40000410000 */
[C---:B------:R-:W-:Y:S01]  /*8720*/  FMUL.FTZ R6, R0.reuse, R158 ;  /* 0x0000009e00067220 */ /* 0x040fe20000410000 */
[----:B------:R-:W-:Y:S01]  /*8730*/  MOV R158, R149 ;  /* 0x00000095009e7202 */ /* 0x000fe20000000f00 */
[C---:B------:R-:W-:Y:S02]  /*8740*/  FMUL.FTZ R10, R0.reuse, R154 ;  /* 0x0000009a000a7220 */ /* 0x040fe40000410000 */
[C---:B------:R-:W-:Y:S01]  /*8750*/  FMUL.FTZ R14, R0.reuse, R150 ;  /* 0x00000096000e7220 */ /* 0x040fe20000410000 */
[----:B------:R-:W-:Y:S01]  /*8760*/  MUFU.EX2 R153, R153 ;  /* 0x0000009900997308 */ /* 0x000fe20000000800 */
[C---:B------:R-:W-:Y:S02]  /*8770*/  FMUL.FTZ R15, R0.reuse, R151 ;  /* 0x00000097000f7220 */ /* 0x040fe40000410000 */
[C---:B------:R-:W-:Y:S02]  /*8780*/  FMUL.FTZ R18, R0.reuse, R146 ;  /* 0x0000009200127220 */ /* 0x040fe40000410000 */
[C---:B---3--:R-:W-:Y:S01]  /*8790*/  FMUL.FTZ R7, R0.reuse, R159 ;  /* 0x0000009f00077220 */ /* 0x048fe20000410000 */
[----:B------:R-:W-:Y:S01]  /*87a0*/  MOV R159, R148 ;  /* 0x00000094009f7202 */ /* 0x000fe20000000f00 */
        /* <DEDUP_REMOVED lines=57> */
[C---:B----4-:R-:W-:Y:S01]  /*8b40*/  F2FP.BF16.PACK_AB R169, R144.reuse, R169 ;  /* 0x000000a990a9723e */ /* 0x050fe200000010ff */
[--C-:B------:R-:W-:Y:S01]  /*8b50*/  FFMA.FTZ R0, R171, c[0x0][0x2d0], -R134.reuse ;  /* 0x0000b400ab007a23 */ /* 0x100fe20000010886 */
[----:B---3--:R-:W-:Y:S01]  /*8b60*/  LDSM.16.MT88.4 R140, [R236+0x900] ;  /* 0x00090000ec8c783b */ /* 0x008fe20000004200 */
[----:B------:R-:W-:Y:S02]  /*8b70*/  FADD.FTZ R144, R144, R151 ;  /* 0x0000009790907221 */ /* 0x000fe40000010000 */
[----:B------:R-:W2:Y:S02]  /*8b80*/  MUFU.EX2 R146, R0 ;  /* 0x0000000000927308 */ /* 0x000ea40000000800 */
[----:B--2---:R-:W-:Y:S01]  /*8b90*/  F2FP.BF16.PACK_AB R171, R146, R147 ;  /* 0x0000009392ab723e */ /* 0x004fe200000010ff */
[--C-:B------:R-:W-:Y:S07]  /*8ba0*/  FFMA.FTZ R0, R173, c[0x0][0x2d0], -R134.reuse ;  /* 0x0000b400ad007a23 */ /* 0x100fee0000010886 */
[----:B------:R2:W-:Y:S01]  /*8bb0*/  MUFU.EX2 R149, R0 ;  /* 0x0000000000957308 */ /* 0x0005e20000000800 */
[C---:B-1----:R-:W-:Y:S08]  /*8bc0*/  HMMA.16816.F32.BF16 R4, R168.reuse, R136, R4 ;  /* 0x00000088a804723c */ /* 0x042ff00000041804 */
[C---:B------:R-:W-:Y:S01]  /*8bd0*/  HMMA.16816.F32.BF16 R8, R168.reuse, R138, R8 ;  /* 0x0000008aa808723c */ /* 0x040fe20000041808 */
[----:B------:R-:W1:Y:S03]  /*8be0*/  LDSM.16.MT88.4 R136, [R237+0x100] ;  /* 0x00010000ed88783b */ /* 0x000e660000004200 */
[--C-:B--2---:R-:W-:Y:S04]  /*8bf0*/  FFMA.FTZ R0, R172, c[0x0][0x2d0], -R134.reuse ;  /* 0x0000b400ac007a23 */ /* 0x104fe80000010886 */
[----:B------:R2:W3:Y:S01]  /*8c00*/  MUFU.EX2 R150, R0 ;  /* 0x0000000000967308 */ /* 0x0004e20000000800 */
[C---:B-1----:R-:W-:Y:S03]  /*8c10*/  HMMA.16816.F32.BF16 R12, R168.reuse, R136, R12 ;  /* 0x00000088a80c723c */ /* 0x042fe6000004180c */
[--C-:B--2---:R-:W-:Y:S06]  /*8c20*/  FFMA.FTZ R0, R174, c[0x0][0x2d0], -R134.reuse ;  /* 0x0000b400ae007a23 */ /* 0x104fec0000010886 */
[----:B------:R1:W-:Y:S01]  /*8c30*/  MUFU.EX2 R148, R0 ;  /* 0x0000000000947308 */ /* 0x0003e20000000800 */
[C---:B------:R-:W-:Y:S01]  /*8c40*/  HMMA.16816.F32.BF16 R16, R168.reuse, R138, R16 ;  /* 0x0000008aa810723c */ /* 0x040fe20000041810 */
[----:B------:R-:W2:Y:S02]  /*8c50*/  LDSM.16.MT88.4 R136, [R240+0x100] ;  /* 0x00010000f088783b */ /* 0x000ea40000004200 */
[----:B-1----:R-:W-:Y:S06]  /*8c60*/  FFMA.FTZ R0, R175, c[0x0][0x2d0], -R134 ;  /* 0x0000b400af007a23 */ /* 0x002fec0000010886 */
[----:B------:R1:W4:Y:S01]  /*8c70*/  MUFU.EX2 R174, R0 ;  /* 0x0000000000ae7308 */ /* 0x0003220000000800 */
[C---:B--2---:R-:W-:Y:S08]  /*8c80*/  HMMA.16816.F32.BF16 R20, R168.reuse, R136, R20 ;  /* 0x00000088a814723c */ /* 0x044ff00000041814 */
[C---:B------:R-:W-:Y:S01]  /*8c90*/  HMMA.16816.F32.BF16 R24, R168.reuse, R138, R24 ;  /* 0x0000008aa818723c */ /* 0x040fe20000041818 */
[----:B------:R-:W2:Y:S03]  /*8ca0*/  LDSM.16.MT88.4 R136, [R239+0x100] ;  /* 0x00010000ef88783b */ /* 0x000ea60000004200 */
[----:B-1----:R-:W-:Y:S02]  /*8cb0*/  FADD.FTZ R0, R2, R179 ;  /* 0x000000b302007221 */ /* 0x002fe40000010000 */
[----:B------:R-:W1:Y:S02]  /*8cc0*/  MUFU.EX2 R179, R159 ;  /* 0x0000009f00b37308 */ /* 0x000e640000000800 */
[----:B------:R-:W-:Y:S04]  /*8cd0*/  FADD.FTZ R151, R145, R0 ;  /* 0x0000000091977221 */ /* 0x000fe80000010000 */
[----:B------:R-:W-:Y:S01]  /*8ce0*/  FADD.FTZ R0, R147, R144 ;  /* 0x0000009093007221 */ /* 0x000fe20000010000 */
        /* <DEDUP_REMOVED lines=36> */
[C---:B--2---:R-:W-:Y:S07]  /*8f30*/  HMMA.16816.F32.BF16 R124, R168.reuse, R136, R124 ;  /* 0x00000088a87c723c */ /* 0x044fee000004187c */
[----:B------:R-:W-:Y:S01]  /*8f40*/  F2FP.BF16.PACK_AB R136, R145, R2 ;  /* 0x000000029188723e */ /* 0x000fe200000010ff */
[----:B------:R-:W-:Y:S04]  /*8f50*/  HMMA.16816.F32.BF16 R128, R168, R138, R128 ;  /* 0x0000008aa880723c */ /* 0x000fe80000041880 */
[----:B---3--:R-:W-:Y:S01]  /*8f60*/  F2FP.BF16.PACK_AB R137, R150, R149 ;  /* 0x000000959689723e */ /* 0x008fe200000010ff */
[----:B------:R-:W-:Y:S02]  /*8f70*/  FADD.FTZ R2, R146, R0 ;  /* 0x0000000092027221 */ /* 0x000fe40000010000 */
[----:B------:R-:W-:Y:S01]  /*8f80*/  F2FP.BF16.PACK_AB R138, R157, R156 ;  /* 0x0000009c9d8a723e */ /* 0x000fe200000010ff */
[----:B------:R-:W-:Y:S01]  /*8f90*/  LDSM.16.MT88.4 R144, [R239+0x5100] ;  /* 0x00510000ef90783b */ /* 0x000fe20000004200 */
[----:B----4-:R-:W-:Y:S03]  /*8fa0*/  F2FP.BF16.PACK_AB R139, R174, R148 ;  /* 0x00000094ae8b723e */ /* 0x010fe600000010ff */
[----:B------:R-:W-:Y:S01]  /*8fb0*/  FFMA.FTZ R0, R177, c[0x0][0x2d0], -R134 ;  /* 0x0000b400b1007a23 */ /* 0x000fe20000010886 */
[----:B------:R-:W-:Y:S01]  /*8fc0*/  MOV R177, R154 ;  /* 0x0000009a00b17202 */ /* 0x000fe20000000f00 */
[----:B------:R-:W-:Y:S02]  /*8fd0*/  FADD.FTZ R2, R149, R2 ;  /* 0x0000000295027221 */ /* 0x000fe40000010000 */
[C---:B------:R-:W-:Y:S01]  /*8fe0*/  HMMA.16816.F32.BF16 R4, R136.reuse, R140, R4 ;  /* 0x0000008c8804723c */ /* 0x040fe20000041804 */
[----:B------:R2:W-:Y:S04]  /*8ff0*/  MUFU.EX2 R172, R0 ;  /* 0x0000000000ac7308 */ /* 0x0005e80000000800 */
[----:B------:R-:W-:Y:S03]  /*9000*/  FADD.FTZ R2, R150, R2 ;  /* 0x0000000296027221 */ /* 0x000fe60000010000 */
[C---:B------:R-:W-:Y:S01]  /*9010*/  HMMA.16816.F32.BF16 R8, R136.reuse, R142, R8 ;  /* 0x0000008e8808723c */ /* 0x040fe20000041808 */
[----:B------:R-:W3:Y:S03]  /*9020*/  LDSM.16.MT88.4 R140, [R237+0x900] ;  /* 0x00090000ed8c783b */ /* 0x000ee60000004200 */
[--C-:B--2---:R-:W-:Y:S01]  /*9030*/  FFMA.FTZ R0, R178, c[0x0][0x2d0], -R134.reuse ;  /* 0x0000b400b2007a23 */ /* 0x104fe20000010886 */
[----:B------:R-:W-:Y:S03]  /*9040*/  MOV R178, R153 ;  /* 0x0000009900b27202 */ /* 0x000fe60000000f00 */
[----:B------:R2:W4:Y:S01]  /*9050*/  MUFU.EX2 R173, R0 ;  /* 0x0000000000ad7308 */ /* 0x0005220000000800 */
[----:B------:R-:W-:Y:S01]  /*9060*/  F2FP.BF16.PACK_AB R170, R177, R178 ;  /* 0x000000b2b1aa723e */ /* 0x000fe200000010ff */
[C---:B---3--:R-:W-:Y:S03]  /*9070*/  HMMA.16816.F32.BF16 R12, R136.reuse, R140, R12 ;  /* 0x0000008c880c723c */ /* 0x048fe6000004180c */
[--C-:B--2---:R-:W-:Y:S01]  /*9080*/  FFMA.FTZ R0, R176, c[0x0][0x2d0], -R134.reuse ;  /* 0x0000b400b0007a23 */ /* 0x104fe20000010886 */
[----:B------:R-:W-:Y:S01]  /*9090*/  MOV R176, R152 ;  /* 0x0000009800b07202 */ /* 0x000fe20000000f00 */
[----:B------:R-:W-:Y:S01]  /*90a0*/  FFMA.FTZ R134, R132, c[0x0][0x2d0], -R134 ;  /* 0x0000b40084867a23 */ /* 0x000fe20000010886 */
[----:B------:R-:W-:Y:S02]  /*90b0*/  LDSM.16.MT88.4 R152, [R236+0x1100] ;  /* 0x00110000ec98783b */ /* 0x000fe40000004200 */
[C---:B------:R-:W-:Y:S01]  /*90c0*/  HMMA.16816.F32.BF16 R16, R136.reuse, R142, R16 ;  /* 0x0000008e8810723c */ /* 0x040fe20000041810 */
[----:B------:R2:W-:Y:S03]  /*90d0*/  MUFU.EX2 R132, R0 ;  /* 0x0000000000847308 */ /* 0x0005e60000000800 */
[----:B-1----:R-:W-:Y:S02]  /*90e0*/  F2FP.BF16.PACK_AB R168, R176, R179 ;  /* 0x000000b3b0a8723e */ /* 0x002fe400000010ff */
[----:B----4-:R-:W-:Y:S01]  /*90f0*/  F2FP.BF16.PACK_AB R169, R173, R172 ;  /* 0x000000acada9723e */ /* 0x010fe200000010ff */
[----:B------:R-:W1:Y:S04]  /*9100*/  LDSM.16.MT88.4 R140, [R240+0x900] ;  /* 0x00090000f08c783b */ /* 0x000e680000004200 */
[----:B------:R-:W3:Y:S01]  /*9110*/  MUFU.EX2 R134, R134 ;  /* 0x0000008600867308 */ /* 0x000ee20000000800 */
[----:B--2---:R-:W-:Y:S04]  /*9120*/  FADD.FTZ R0, R156, R151 ;  /* 0x000000979c007221 */ /* 0x004fe80000010000 */
[----:B------:R-:W-:Y:S02]  /*9130*/  FADD.FTZ R175, R157, R0 ;  /* 0x000000009daf7221 */ /* 0x000fe40000010000 */
[----:B------:R-:W-:Y:S02]  /*9140*/  FADD.FTZ R0, R148, R2 ;  /* 0x0000000294007221 */ /* 0x000fe40000010000 */
[----:B------:R-:W-:Y:S01]  /*9150*/  FADD.FTZ R2, R179, R175 ;  /* 0x000000afb3027221 */ /* 0x000fe20000010000 */
[----:B---3--:R-:W-:Y:S01]  /*9160*/  F2FP.BF16.PACK_AB R171, R134, R132 ;  /* 0x0000008486ab723e */ /* 0x008fe200000010ff */
[----:B------:R-:W-:Y:S02]  /*9170*/  FADD.FTZ R0, R174, R0 ;  /* 0x00000000ae007221 */ /* 0x000fe40000010000 */
[----:B------:R-:W-:Y:S02]  /*9180*/  FADD.FTZ R2, R176, R2 ;  /* 0x00000002b0027221 */ /* 0x000fe40000010000 */
[----:B------:R-:W-:Y:S02]  /*9190*/  FADD.FTZ R0, R172, R0 ;  /* 0x00000000ac007221 */ /* 0x000fe40000010000 */
[----:B------:R-:W-:Y:S02]  /*91a0*/  FADD.FTZ R2, R178, R2 ;  /* 0x00000002b2027221 */ /* 0x000fe40000010000 */
[----:B------:R-:W-:Y:S01]  /*91b0*/  FADD.FTZ R0, R173, R0 ;  /* 0x00000000ad007221 */ /* 0x000fe20000010000 */
[C---:B-1----:R-:W-:Y:S03]  /*91c0*/  HMMA.16816.F32.BF16 R20, R136.reuse, R140, R20 ;  /* 0x0000008c8814723c */ /* 0x042fe60000041814 */
[----:B------:R-:W-:Y:S01]  /*91d0*/  FADD.FTZ R0, R132, R0 ;  /* 0x0000000084007221 */ /* 0x000fe20000010000 */
[-C--:B------:R-:W-:Y:S03]  /*91e0*/  MOV R132, R3.reuse ;  /* 0x0000000300847202 */ /* 0x080fe60000000f00 */
[----:B------:R-:W-:Y:S01]  /*91f0*/  FADD.FTZ R0, R134, R0 ;  /* 0x0000000086007221 */ /* 0x000fe20000010000 */
[C---:B------:R-:W-:Y:S01]  /*9200*/  HMMA.16816.F32.BF16 R24, R136.reuse, R142, R24 ;  /* 0x0000008e8818723c */ /* 0x040fe20000041818 */
[----:B------:R-:W1:Y:S03]  /*9210*/  LDSM.16.MT88.4 R140, [R239+0x900] ;  /* 0x00090000ef8c783b */ /* 0x000e660000004200 */
[----:B------:R-:W-:Y:S04]  /*9220*/  MOV R134, R3 ;  /* 0x0000000300867202 */ /* 0x000fe80000000f00 */
        /* <DEDUP_REMOVED lines=34> */
[C---:B------:R-:W-:Y:S08]  /*9450*/  HMMA.16816.F32.BF16 R120, R136.reuse, R142, R120 ;  /* 0x0000008e8878723c */ /* 0x040ff00000041878 */
[C---:B------:R-:W-:Y:S08]  /*9460*/  HMMA.16816.F32.BF16 R124, R136.reuse, R144, R124 ;  /* 0x00000090887c723c */ /* 0x040ff0000004187c */
[----:B------:R-:W-:Y:S01]  /*9470*/  HMMA.16816.F32.BF16 R128, R136, R146, R128 ;  /* 0x000000928880723c */ /* 0x000fe20000041880 */
[----:B------:R-:W1:Y:S07]  /*9480*/  LDSM.16.MT88.4 R144, [R237+0x1100] ;  /* 0x00110000ed90783b */ /* 0x000e6e0000004200 */
[C---:B------:R-:W-:Y:S01]  /*9490*/  HMMA.16816.F32.BF16 R156, R168.reuse, R152, R4 ;  /* 0x00000098a89c723c */ /* 0x040fe20000041804 */
[----:B------:R-:W2:Y:S07]  /*94a0*/  LDSM.16.MT88.4 R136, [R240+0x1100] ;  /* 0x00110000f088783b */ /* 0x000eae0000004200 */
[C---:B------:R-:W-:Y:S01]  /*94b0*/  HMMA.16816.F32.BF16 R152, R168.reuse, R154, R8 ;  /* 0x0000009aa898723c */ /* 0x040fe20000041808 */
[----:B------:R-:W3:Y:S08]  /*94c0*/  LDSM.16.MT88.4 R4, [R239+0x1100] ;  /* 0x00110000ef04783b */ /* 0x000ef00000004200 */
[----:B------:R-:W4:Y:S01]  /*94d0*/  LDSM.16.MT88.4 R8, [R236+0x2900] ;  /* 0x00290000ec08783b */ /* 0x000f220000004200 */
[C---:B-1----:R-:W-:Y:S07]  /*94e0*/  HMMA.16816.F32.BF16 R148, R168.reuse, R144, R12 ;  /* 0x00000090a894723c */ /* 0x042fee000004180c */
[----:B------:R-:W1:Y:S01]  /*94f0*/  LDSM.16.MT88.4 R12, [R237+0x2900] ;  /* 0x00290000ed0c783b */ /* 0x000e620000004200 */
[C---:B------:R-:W-:Y:S08]  /*9500*/  HMMA.16816.F32.BF16 R144, R168.reuse, R146, R16 ;  /* 0x00000092a890723c */ /* 0x040ff00000041810 */
[C---:B--2---:R-:W-:Y:S08]  /*9510*/  HMMA.16816.F32.BF16 R140, R168.reuse, R136, R20 ;  /* 0x00000088a88c723c */ /* 0x044ff00000041814 */
[C---:B------:R-:W-:Y:S08]  /*9520*/  HMMA.16816.F32.BF16 R136, R168.reuse, R138, R24 ;  /* 0x0000008aa888723c */ /* 0x040ff00000041818 */
[C---:B---3--:R-:W-:Y:S08]  /*9530*/  HMMA.16816.F32.BF16 R28, R168.reuse, R4, R28 ;  /* 0x00000004a81c723c */ /* 0x048ff0000004181c */
[C---:B------:R-:W-:Y:S01]  /*9540*/  HMMA.16816.F32.BF16 R32, R168.reuse, R6, R32 ;  /* 0x00000006a820723c */ /* 0x040fe20000041820 */
[----:B------:R-:W2:Y:S07]  /*9550*/  LDSM.16.MT88.4 R4, [R240+0x2900] ;  /* 0x00290000f004783b */ /* 0x000eae0000004200 */
[C---:B----4-:R-:W-:Y:S08]  /*9560*/  HMMA.16816.F32.BF16 R36, R168.reuse, R8, R36 ;  /* 0x00000008a824723c */ /* 0x050ff00000041824 */
        /* <DEDUP_REMOVED lines=28> */
[C---:B-1----:R-:W-:Y:S08]  /*9730*/  HMMA.16816.F32.BF16 R116, R168.reuse, R12, R116 ;  /* 0x0000000ca874723c */ /* 0x042ff00000041874 */
[C---:B------:R-:W-:Y:S08]  /*9740*/  HMMA.16816.F32.BF16 R120, R168.reuse, R14, R120 ;  /* 0x0000000ea878723c */ /* 0x040ff00000041878 */
[C---:B--2---:R-:W-:Y:S07]  /*9750*/  HMMA.16816.F32.BF16 R124, R168.reuse, R4, R124 ;  /* 0x00000004a87c723c */ /* 0x044fee000004187c */
[----:B------:R-:W-:Y:S01]  /*9760*/  FADD.FTZ R4, R177, R2 ;  /* 0x00000002b1047221 */ /* 0x000fe20000010000 */
[----:B------:R-:W-:Y:S04]  /*9770*/  HMMA.16816.F32.BF16 R128, R168, R6, R128 ;  /* 0x00000006a880723c */ /* 0x000fe80000041880 */
[----:B------:R1:W-:Y:S01]  /*9780*/  STL [R1+0x14], R4 ;  /* 0x0000140401007387 */ /* 0x0003e20000100800 */
[----:B------:R-:W-:Y:S03]  /*9790*/  MOV R2, R133 ;  /* 0x0000008500027202 */ /* 0x000fe60000000f00 */
[----:B------:R1:W-:Y:S01]  /*97a0*/  STL [R1+0x18], R0 ;  /* 0x0000180001007387 */ /* 0x0003e20000100800 */
[----:B------:R-:W-:-:S05]  /*97b0*/  @P0 BRA `(.L_x_357) ;  /* 0xffffc55000000947 */ /* 0x000fca000383ffff */
.L_x_346:
[----:B------:R-:W2:Y:S01]  /*97c0*/  S2UR UR10, SR_CTAID.X ;  /* 0x00000000000a79c3 */ /* 0x000ea20000002500 */
[----:B------:R-:W-:-:S02]  /*97d0*/  UISETP.NE.AND UP1, UPT, UR14, URZ, UPT ;  /* 0x0000003f0e00728c */ /* 0x000fc4000bf25270 */
[----:B------:R-:W-:Y:S02]  /*97e0*/  UISETP.NE.AND UP0, UPT, UR13, URZ, UPT ;  /* 0x0000003f0d00728c */ /* 0x000fe4000bf05270 */
[----:B------:R-:W-:-:S04]  /*97f0*/  ULDC.64 UR4, c[0x0][0x2c8] ;  /* 0x0000b20000047ab9 */ /* 0x000fc80000000a00 */
[----:B------:R-:W-:Y:S01]  /*9800*/  PLOP3.LUT P0, PT, PT, PT, UP0, 0x40, 0x0 ;  /* 0x000000000000781c */ /* 0x000fe20003f0e808 */
[----:B--2---:R-:W-:-:S04]  /*9810*/  ULEA UR10, UR10, 0x7f, 0x7 ;  /* 0x0000007f0a0a7891 */ /* 0x004fc8000f8e383f */
[----:B------:R-:W-:-:S03]  /*9820*/  UIMAD.WIDE.U32 UR18, UR10, UR4, URZ ;  /* 0x000000040a1272a5 */ /* 0x000fc6000f8e003f */
[----:B------:R-:W-:Y:S02]  /*9830*/  ULDC UR4, c[0x0][0x168] ;  /* 0x00005a0000047ab9 */ /* 0x000fe40000000800 */
[----:B------:R-:W-:Y:S02]  /*9840*/  @UP1 USHF.R.U32.HI UR10, URZ, UR5, UR19 ;  /* 0x000000053f0a1299 */ /* 0x000fe40008011613 */
[----:B------:R-:W-:Y:S02]  /*9850*/  UIADD3 UR4, -UR4, 0x1, URZ ;  /* 0x0000000104047890 */ /* 0x000fe4000fffe13f */
[----:B------:R-:W-:Y:S02]  /*9860*/  ULDC UR5, c[0x0][0x1d0] ;  /* 0x0000740000057ab9 */ /* 0x000fe40000000800 */
[----:B------:R-:W-:-:S03]  /*9870*/  UIADD3 UR11, UR10, UR5, UR4 ;  /* 0x000000050a0b7290 */ /* 0x000fc6000fffe004 */
[----:B------:R-:W-:Y:S02]  /*9880*/  ULDC UR10, c[0x0][0x324] ;  /* 0x0000c900000a7ab9 */ /* 0x000fe40000000800 */
[----:B------:R-:W-:Y:S01]  /*9890*/  UIADD3 UR10, UR11, -UR10, URZ ;  /* 0x8000000a0b0a7290 */ /* 0x000fe2000fffe03f */
[----:B------:R-:W-:Y:S05]  /*98a0*/  @P0 BRA `(.L_x_358) ;  /* 0x0000014000000947 */ /* 0x000fea0003800000 */
        /* <DEDUP_REMOVED lines=11> */
.L_x_359:
[----:B------:R-:W-:Y:S02]  /*9960*/  ULDC UR4, c[0x0][0x32c] ;  /* 0x0000cb0000047ab9 */ /* 0x000fe40000000800 */
[----:B------:R-:W-:-:S03]  /*9970*/  UISETP.NE.AND UP0, UPT, UR4, 0x1, UPT ;  /* 0x000000010400788c */ /* 0x000fc6000bf05270 */
[----:B------:R-:W-:Y:S02]  /*9980*/  ULDC.64 UR4, c[0x0][0x330] ;  /* 0x0000cc0000047ab9 */ /* 0x000fe40000000a00 */
[----:B------:R-:W-:-:S06]  /*9990*/  UIMAD.WIDE.U32 UR18, UR11, UR4, URZ ;  /* 0x000000040b1272a5 */ /* 0x000fcc000f8e003f */
[----:B------:R-:W-:Y:S02]  /*99a0*/  @UP0 USHF.R.U32.HI UR11, URZ, UR5, UR19 ;  /* 0x000000053f0b0299 */ /* 0x000fe40008011613 */
.L_x_360:
[----:B------:R-:W-:Y:S02]  /*99b0*/  ULDC UR4, c[0x0][0x32c] ;  /* 0x0000cb0000047ab9 */ /* 0x000fe40000000800 */
[----:B------:R-:W-:-:S04]  /*99c0*/  UIMAD UR4, UR11, UR4, URZ ;  /* 0x000000040b0472a4 */ /* 0x000fc8000f8e023f */
[----:B------:R-:W-:-:S04]  /*99d0*/  UISETP.LT.AND UP0, UPT, UR10, UR4, UPT ;  /* 0x000000040a00728c */ /* 0x000fc8000bf01270 */
[----:B------:R-:W-:-:S04]  /*99e0*/  USEL UR10, UR10, UR4, !UP0 ;  /* 0x000000040a0a7287 */ /* 0x000fc8000c000000 */
.L_x_358:
[----:B------:R-:W-:-:S04]  /*99f0*/  UIADD3 UR10, UR10, 0x2f, URZ ;  /* 0x0000002f0a0a7890 */ /* 0x000fc8000fffe03f */
[----:B------:R-:W-:-:S04]  /*9a00*/  UIMAD.WIDE UR4, UR10, 0x2aaaaaab, URZ ;  /* 0x2aaaaaab0a0478a5 */ /* 0x000fc8000f8e023f */
        /* <DEDUP_REMOVED lines=9> */
[----:B-1----:R-:W4:Y:S04]  /*9aa0*/  LDL.64 R4, [R1+0x30] ;  /* 0x0000300001047983 */ /* 0x002f280000100a00 */
[----:B------:R-:W4:Y:S01]  /*9ab0*/  LDL.64 R2, [R1+0x28] ;  /* 0x0000280001027983 */ /* 0x000f220000100a00 */
[----:B--2---:R-:W-:-:S02]  /*9ac0*/  IADD3 R11, P0, R8, 0x40, RZ ;  /* 0x00000040080b7810 */ /* 0x004fc40007f1e0ff */
[----:B------:R-:W-:-:S03]  /*9ad0*/  IADD3 R10, P1, R8, 0x80, RZ ;  /* 0x00000080080a7810 */ /* 0x000fc60007f3e0ff */
[--C-:B---3--:R-:W-:Y:S01]  /*9ae0*/  IMAD.X R0, RZ, RZ, R7.reuse, P0 ;  /* 0x000000ffff007224 */ /* 0x108fe200000e0607 */
[----:B------:R-:W-:Y:S01]  /*9af0*/  STL [R1+0x6c], R11 ;  /* 0x00006c0b01007387 */ /* 0x000fe20000100800 */
[----:B------:R-:W-:Y:S01]  /*9b00*/  IADD3 R9, P0, R8, 0xc0, RZ ;  /* 0x000000c008097810 */ /* 0x000fe20007f1e0ff */
[--C-:B------:R-:W-:Y:S01]  /*9b10*/  IMAD.X R8, RZ, RZ, R7.reuse, P1 ;  /* 0x000000ffff087224 */ /* 0x100fe200008e0607 */
[C---:B----4-:R-:W-:Y:S01]  /*9b20*/  IADD3 R6, P1, R4.reuse, 0x80, RZ ;  /* 0x0000008004067810 */ /* 0x050fe20007f3e0ff */
[----:B------:R-:W-:Y:S02]  /*9b30*/  STL [R1+0x64], R10 ;  /* 0x0000640a01007387 */ /* 0x000fe40000100800 */
[----:B------:R-:W-:Y:S01]  /*9b40*/  IMAD.X R7, RZ, RZ, R7, P0 ;  /* 0x000000ffff077224 */ /* 0x000fe200000e0607 */
[C---:B------:R-:W-:Y:S01]  /*9b50*/  IADD3 R5, P0, R4.reuse, 0xc0, RZ ;  /* 0x000000c004057810 */ /* 0x040fe20007f1e0ff */
[----:B------:R1:W-:Y:S04]  /*9b60*/  STL [R1+0x68], R0 ;  /* 0x0000680001007387 */ /* 0x0003e80000100800 */
[----:B------:R-:W-:Y:S04]  /*9b70*/  STL [R1+0x5c], R9 ;  /* 0x00005c0901007387 */ /* 0x000fe80000100800 */
[----:B------:R-:W-:Y:S01]  /*9b80*/  STL [R1+0x60], R8 ;  /* 0x0000600801007387 */ /* 0x000fe20000100800 */
[----:B-1----:R-:W-:Y:S01]  /*9b90*/  IADD3 R0, P2, R4, 0x40, RZ ;  /* 0x0000004004007810 */ /* 0x002fe20007f5e0ff */
[----:B------:R-:W-:-:S04]  /*9ba0*/  IMAD.X R4, RZ, RZ, R3, P1 ;  /* 0x000000ffff047224 */ /* 0x000fc800008e0603 */
[----:B------:R1:W-:Y:S04]  /*9bb0*/  STL [R1+0x54], R0 ;  /* 0x0000540001007387 */ /* 0x0003e80000100800 */
[----:B------:R-:W-:Y:S04]  /*9bc0*/  STL [R1+0x58], R7 ;  /* 0x0000580701007387 */ /* 0x000fe80000100800 */
[----:B------:R-:W-:Y:S01]  /*9bd0*/  STL [R1+0x4c], R6 ;  /* 0x00004c0601007387 */ /* 0x000fe20000100800 */
[----:B-1----:R-:W-:-:S05]  /*9be0*/  IMAD.X R0, RZ, RZ, R3, P2 ;  /* 0x000000ffff007224 */ /* 0x002fca00010e0603 */
[----:B------:R1:W-:Y:S04]  /*9bf0*/  STL [R1+0x50], R0 ;  /* 0x0000500001007387 */ /* 0x0003e80000100800 */
[----:B------:R2:W-:Y:S01]  /*9c00*/  STL [R1+0x20], R5 ;  /* 0x0000200501007387 */ /* 0x0005e20000100800 */
[----:B-1----:R-:W-:-:S05]  /*9c10*/  IMAD.X R0, RZ, RZ, R3, P0 ;  /* 0x000000ffff007224 */ /* 0x002fca00000e0603 */
[----:B------:R2:W-:Y:S04]  /*9c20*/  STL [R1+0x10], R0 ;  /* 0x0000100001007387 */ /* 0x0005e80000100800 */
[----:B------:R2:W-:Y:S02]  /*9c30*/  STL [R1+0x48], R4 ;  /* 0x0000480401007387 */ /* 0x0005e40000100800 */
.L_x_364:
[----:B--2---:R-:W2:Y:S01]  /*9c40*/  LDL R0, [R1] ;  /* 0x0000000001007983 */ /* 0x004ea20000100800 */
[----:B------:R-:W-:Y:S04]  /*9c50*/  DEPBAR.LE SB0, 0x0 ;  /* 0x000080000000791a */ /* 0x000fe80000000000 */
[----:B------:R-:W-:Y:S01]  /*9c60*/  BAR.SYNC.DEFER_BLOCKING 0x0 ;  /* 0x0000000000007b1d */ /* 0x000fe20000010000 */
[----:B------:R-:W-:Y:S06]  /*9c70*/  UISETP.GT.AND UP0, UPT, UR9, UR8, UPT ;  /* 0x000000080900728c */ /* 0x000fec000bf04270 */
[----:B------:R-:W-:Y:S01]  /*9c80*/  PLOP3.LUT P0, PT, PT, PT, UP0, 0x80, 0x0 ;  /* 0x000000000000781c */ /* 0x000fe20003f0f008 */
[----:B-----5:R-:W1:Y:S04]  /*9c90*/  LDSM.16.M88.4 R8, [R135+0x10100] ;  /* 0x010100008708783b */ /* 0x020e680000000200 */
[----:B------:R-:W3:Y:S04]  /*9ca0*/  LDSM.16.M88.4 R16, [R135+0x10900] ;  /* 0x010900008710783b */ /* 0x000ee80000000200 */
[----:B------:R-:W4:Y:S04]  /*9cb0*/  LDSM.16.M88.4 R24, [R135+0x11100] ;  /* 0x011100008718783b */ /* 0x000f280000000200 */
[----:B------:R-:W1:Y:S04]  /*9cc0*/  LDSM.16.M88.4 R168, [R242] ;  /* 0x00000000f2a8783b */ /* 0x000e680000000200 */
[----:B------:R-:W1:Y:S04]  /*9cd0*/  LDSM.16.M88.4 R176, [R252] ;  /* 0x00000000fcb0783b */ /* 0x000e680000000200 */
[----:B--2---:R2:W1:Y:S02]  /*9ce0*/  LDSM.16.M88.4 R172, [R0] ;  /* 0x0000000000ac783b */ /* 0x0044640000000200 */
[----:B--2---:R-:W-:Y:S01]  /*9cf0*/  MOV R0, R133 ;  /* 0x0000008500007202 */ /* 0x004fe20000000f00 */
[----:B------:R-:W-:-:S05]  /*9d00*/  @P0 BRA `(.L_x_362) ;  /* 0x0000045000000947 */ /* 0x000fca0003800000 */
[----:B---34-:R-:W2:Y:S01]  /*9d10*/  LDL R2, [R1+0x1c] ;  /* 0x00001c0001027983 */ /* 0x018ea20000100800 */
[----:B------:R-:W-:Y:S02]  /*9d20*/  ULDC.64 UR4, c[0x0][0x208] ;  /* 0x0000820000047ab9 */ /* 0x000fe40000000a00 */
[----:B------:R-:W-:Y:S01]  /*9d30*/  UIMAD.WIDE.U32 UR18, UR8, UR4, URZ ;  /* 0x00000004081272a5 */ /* 0x000fe2000f8e003f */
[----:B-1----:R1:W-:Y:S01]  /*9d40*/  STL.64 [R1+0x80], R8 ;  /* 0x0000800801007387 */ /* 0x0023e20000100a00 */
[----:B------:R-:W-:Y:S03]  /*9d50*/  USHF.R.S32.HI UR11, URZ, 0x1f, UR8 ;  /* 0x0000001f3f0b7899 */ /* 0x000fe60008011408 */
[----:B------:R-:W3:Y:S01]  /*9d60*/  LDL.64 R22, [R1+0x38] ;  /* 0x0000380001167983 */ /* 0x000ee20000100a00 */
[----:B------:R-:W-:Y:S03]  /*9d70*/  UIMAD UR11, UR11, UR4, URZ ;  /* 0x000000040b0b72a4 */ /* 0x000fe6000f8e023f */
[----:B------:R-:W4:Y:S01]  /*9d80*/  LDL R7, [R1+0x4] ;  /* 0x0000040001077983 */ /* 0x000f220000100800 */
[----:B------:R-:W-:Y:S03]  /*9d90*/  UIMAD UR11, UR8, UR5, UR11 ;  /* 0x00000005080b72a4 */ /* 0x000fe6000f8e020b */
[----:B------:R-:W3:Y:S01]  /*9da0*/  LDL R21, [R1+0x6c] ;  /* 0x00006c0001157983 */ /* 0x000ee20000100800 */
[----:B------:R-:W-:Y:S02]  /*9db0*/  UIADD3 UR4, UR19, UR11, URZ ;  /* 0x0000000b13047290 */ /* 0x000fe4000fffe03f */
[----:B------:R-:W-:Y:S01]  /*9dc0*/  UIMAD.WIDE.U32 UR18, UR18, 0x30, URZ ;  /* 0x00000030121278a5 */ /* 0x000fe2000f8e003f */
[----:B------:R-:W3:Y:S01]  /*9dd0*/  LDL R20, [R1+0x68] ;  /* 0x0000680001147983 */ /* 0x000ee20000100800 */
[----:B------:R-:W-:Y:S03]  /*9de0*/  UIMAD UR4, UR4, 0x30, URZ ;  /* 0x00000030040478a4 */ /* 0x000fe6000f8e023f */
[----:B------:R-:W3:Y:S01]  /*9df0*/  LDL R15, [R1+0x64] ;  /* 0x00006400010f7983 */ /* 0x000ee20000100800 */
[----:B------:R-:W-:Y:S03]  /*9e00*/  UIADD3 UR4, UR19, UR4, URZ ;  /* 0x0000000413047290 */ /* 0x000fe6000fffe03f */
[----:B------:R-:W3:Y:S04]  /*9e10*/  LDL R14, [R1+0x60] ;  /* 0x00006000010e7983 */ /* 0x000ee80000100800 */
[----:B-1----:R-:W3:Y:S04]  /*9e20*/  LDL.64 R8, [R1+0x40] ;  /* 0x0000400001087983 */ /* 0x002ee80000100a00 */
[----:B------:R-:W4:Y:S04]  /*9e30*/  LDL R13, [R1+0x5c] ;  /* 0x00005c00010d7983 */ /* 0x000f280000100800 */
[----:B------:R-:W4:Y:S01]  /*9e40*/  LDL R12, [R1+0x58] ;  /* 0x00005800010c7983 */ /* 0x000f220000100800 */
[----:B--2---:R-:W-:Y:S02]  /*9e50*/  LOP3.LUT P2, RZ, R2, 0x1, RZ, 0xc0, !PT ;  /* 0x0000000102ff7812 */ /* 0x004fe4000784c0ff */
[----:B---3--:R-:W-:Y:S04]  /*9e60*/  IADD3 R3, P1, R8, UR18, RZ ;  /* 0x0000001208037c10 */ /* 0x008fe8000ff3e0ff */
[----:B------:R-:W-:Y:S02]  /*9e70*/  LEA R2, P0, R3, c[0x0][0x1f8], 0x1 ;  /* 0x00007e0003027a11 */ /* 0x000fe400078008ff */
[----:B------:R-:W-:Y:S04]  /*9e80*/  IADD3.X R4, R23, UR4, RZ, P1, !PT ;  /* 0x0000000417047c10 */ /* 0x000fe80008ffe4ff */
[----:B------:R-:W-:Y:S05]  /*9e90*/  LEA.HI.X R3, R3, c[0x0][0x1fc], R4, 0x1, P0 ;  /* 0x00007f0003037a11 */ /* 0x000fea00000f0c04 */
[----:B------:R-:W-:Y:S01]  /*9ea0*/  @!PT LDS RZ, [RZ] ;  /* 0x00000000fffff984 */ /* 0x000fe20000000800 */
[----:B------:R-:W-:Y:S01]  /*9eb0*/  @!PT LDS RZ, [RZ] ;  /* 0x00000000fffff984 */ /* 0x000fe20000000800 */
[----:B------:R-:W-:Y:S01]  /*9ec0*/  @!PT LDS RZ, [RZ] ;  /* 0x00000000fffff984 */ /* 0x000fe20000000800 */
[----:B----4-:R1:W-:Y:S02]  /*9ed0*/  LDGSTS.E.BYPASS.LTC128B.128 [R7+0x100], [R2.64], !P6 ;  /* 0x0010000002077fae */ /* 0x0103e4000f101d50 */
        /* <DEDUP_REMOVED lines=13> */
[----:B------:R-:W-:Y:S01]  /*9fb0*/  LEA.HI.X R3, R3, c[0x0][0x1fc], R4, 0x1, P0 ;  /* 0x00007f0003037a11 */ /* 0x000fe200000f0c04 */
[----:B------:R-:W-:Y:S04]  /*9fc0*/  @!P3 IMAD.MOV.U32 R4, RZ, RZ, c[0x0][0x20c] ;  /* 0x00008300ff04b624 */ /* 0x000fe800078e00ff */
[----:B------:R1:W-:Y:S02]  /*9fd0*/  LDGSTS.E.BYPASS.LTC128B.128 [R7+0x4900], [R2.64], !P4 ;  /* 0x0490000002077fae */ /* 0x0003e4000e101d50 */
[----:B-1----:R-:W-:Y:S05]  /*9fe0*/  @!P3 IMAD.MOV.U32 R2, RZ, RZ, c[0x0][0x208] ;  /* 0x00008200ff02b624 */ /* 0x002fea00078e00ff */
[C---:B------:R-:W-:Y:S04]  /*9ff0*/  @!P3 LEA R3, P0, R2.reuse, UR18, 0x5 ;  /* 0x000000120203bc11 */ /* 0x040fe8000f8028ff */
[----:B------:R-:W-:Y:S02]  /*a000*/  @!P3 IADD3 R5, P1, R3, R8, RZ ;  /* 0x000000080305b210 */ /* 0x000fe40007f3e0ff */
[----:B------:R-:W-:Y:S01]  /*a010*/  @!P3 LEA.HI.X R2, R2, UR4, R4, 0x5, P0 ;  /* 0x000000040202bc11 */ /* 0x000fe200080f2c04 */
[----:B------:R1:W5:Y:S01]  /*a020*/  LDL.LU.64 R8, [R1+0x80] ;  /* 0x0000800001087983 */ /* 0x0003620000300a00 */
[C---:B------:R-:W-:Y:S03]  /*a030*/  @!P3 LEA R4, P0, R5.reuse, c[0x0][0x1f8], 0x1 ;  /* 0x00007e000504ba11 */ /* 0x040fe600078008ff */
[C---:B------:R-:W-:Y:S05]  /*a040*/  @!P3 IMAD.X R6, R2.reuse, 0x1, R23, P1 ;  /* 0x000000010206b824 */ /* 0x040fea00008e0617 */
[----:B------:R-:W-:Y:S05]  /*a050*/  @!P3 LEA.HI.X R5, R5, c[0x0][0x1fc], R6, 0x1, P0 ;  /* 0x00007f000505ba11 */ /* 0x000fea00000f0c06 */
[----:B------:R2:W-:Y:S02]  /*a060*/  @!P3 LDGSTS.E.BYPASS.LTC128B.128 [R7+0x1100], [R4.64], !P6 ;  /* 0x011000000407bfae */ /* 0x0005e4000f101d50 */
[----:B--2---:R-:W-:Y:S04]  /*a070*/  @!P3 IADD3 R5, P1, R3, R21, RZ ;  /* 0x000000150305b210 */ /* 0x004fe80007f3e0ff */
[C---:B------:R-:W-:Y:S01]  /*a080*/  @!P3 LEA R4, P0, R5.reuse, c[0x0][0x1f8], 0x1 ;  /* 0x00007e000504ba11 */ /* 0x040fe200078008ff */
[C---:B------:R-:W-:Y:S05]  /*a090*/  @!P3 IMAD.X R6, R2.reuse, 0x1, R20, P1 ;  /* 0x000000010206b824 */ /* 0x040fea00008e0614 */
        /* <DEDUP_REMOVED lines=12> */
.L_x_362:
[C---:B-1-345:R-:W-:Y:S01]  /*a160*/  HMMA.16816.F32.BF16 R4, R160.reuse, R8, RZ ;  /* 0x00000008a004723c */ /* 0x07afe200000418ff */
[----:B------:R-:W0:Y:S01]  /*a170*/  LDGDEPBAR ;  /* 0x00000000000079af */ /* 0x000e220000000000 */
[----:B------:R-:W-:Y:S06]  /*a180*/  UISETP.GT.AND UP0, UPT, UR8, UR9, UPT ;  /* 0x000000090800728c */ /* 0x000fec000bf04270 */
[C---:B------:R-:W-:Y:S01]  /*a190*/  HMMA.16816.F32.BF16 R8, R160.reuse, R10, RZ ;  /* 0x0000000aa008723c */ /* 0x040fe200000418ff */
[----:B------:R-:W-:Y:S07]  /*a1a0*/  PLOP3.LUT P0, PT, PT, PT, UP0, 0x80, 0x0 ;  /* 0x000000000000781c */ /* 0x000fee0003f0f008 */
[C---:B------:R-:W-:Y:S08]  /*a1b0*/  HMMA.16816.F32.BF16 R12, R160.reuse, R16, RZ ;  /* 0x00000010a00c723c */ /* 0x040ff000000418ff */
[C---:B------:R-:W-:Y:S08]  /*a1c0*/  HMMA.16816.F32.BF16 R16, R160.reuse, R18, RZ ;  /* 0x00000012a010723c */ /* 0x040ff000000418ff */
[C---:B------:R-:W-:Y:S08]  /*a1d0*/  HMMA.16816.F32.BF16 R20, R160.reuse, R24, RZ ;  /* 0x00000018a014723c */ /* 0x040ff000000418ff */
        /* <DEDUP_REMOVED lines=135> */
[----:B------:R-:W-:-:S07]  /*aa50*/  @!P0 BRA `(.L_x_363) ;  /* 0x000004e000008947 */ /* 0x000fce0003800000 */
        /* <DEDUP_REMOVED lines=19> */
[----:B------:R-:W5:Y:S04]  /*ab90*/  LDL R168, [R1+0x10] ;  /* 0x0000100001a87983 */ /* 0x000f680000100800 */
        /* <DEDUP_REMOVED lines=13> */
[----:B------:R-:W-:Y:S05]  /*ac70*/  @P1 LEA.HI.X R3, R3, c[0x0][0x1cc], R134, 0x1, P2 ;  /* 0x0000730003031a11 */ /* 0x000fea00010f0c86 */
[----:B------:R-:W-:Y:S01]  /*ac80*/  @!PT LDS RZ, [RZ] ;  /* 0x00000000fffff984 */ /* 0x000fe20000000800 */
[----:B------:R-:W-:Y:S01]  /*ac90*/  @!PT LDS RZ, [RZ] ;  /* 0x00000000fffff984 */ /* 0x000fe20000000800 */
[----:B------:R-:W-:Y:S01]  /*aca0*/  @!PT LDS RZ, [RZ] ;  /* 0x00000000fffff984 */ /* 0x000fe20000000800 */
[----:B----4-:R5:W-:Y:S02]  /*acb0*/  @P1 LDGSTS.E.BYPASS.LTC128B.128 [R177+0x10100], [R2.64], !P6 ;  /* 0x1010000002b11fae */ /* 0x010be4000f101d50 */
[----:B-----5:R-:W-:Y:S04]  /*acc0*/  @P1 IADD3 R3, P2, R173, UR20, RZ ;  /* 0x00000014ad031c10 */ /* 0x020fe8000ff5e0ff */
[----:B------:R-:W-:Y:S02]  /*acd0*/  @P1 IADD3.X R134, R172, UR4, RZ, P2, !PT ;  /* 0x00000004ac861c10 */ /* 0x000fe400097fe4ff */
[C---:B------:R-:W-:Y:S04]  /*ace0*/  @P1 LEA R2, P2, R3.reuse, c[0x0][0x1c8], 0x1 ;  /* 0x0000720003021a11 */ /* 0x040fe800078408ff */
[----:B------:R-:W-:Y:S02]  /*acf0*/  @P1 LEA.HI.X R3, R3, c[0x0][0x1cc], R134, 0x1, P2 ;  /* 0x0000730003031a11 */ /* 0x000fe400010f0c86 */
[----:B------:R-:W-:Y:S11]  /*ad00*/  LOP3.LUT P2, RZ, R176, 0x1, RZ, 0xc0, !PT ;  /* 0x00000001b0ff7812 */ /* 0x000ff6000784c0ff */
[----:B------:R-:W-:Y:S02]  /*ad10*/  @!UPT UIADD3 URZ, URZ, URZ, URZ ;  /* 0x0000003f3f3ff290 */ /* 0x000fe4000fffe03f */
[----:B------:R1:W-:Y:S02]  /*ad20*/  @P1 LDGSTS.E.BYPASS.LTC128B.128 [R177+0x11900], [R2.64], !P2 ;  /* 0x1190000002b11fae */ /* 0x0003e4000d101d50 */
[----:B-1----:R-:W-:Y:S04]  /*ad30*/  @P1 IADD3 R3, P2, R171, UR20, RZ ;  /* 0x00000014ab031c10 */ /* 0x002fe8000ff5e0ff */
[----:B------:R-:W-:Y:S02]  /*ad40*/  @P1 IADD3.X R134, R170, UR4, RZ, P2, !PT ;  /* 0x00000004aa861c10 */ /* 0x000fe400097fe4ff */
[C---:B------:R-:W-:Y:S04]  /*ad50*/  @P1 LEA R2, P2, R3.reuse, c[0x0][0x1c8], 0x1 ;  /* 0x0000720003021a11 */ /* 0x040fe800078408ff */
[----:B------:R-:W-:Y:S05]  /*ad60*/  @P1 LEA.HI.X R3, R3, c[0x0][0x1cc], R134, 0x1, P2 ;  /* 0x0000730003031a11 */ /* 0x000fea00010f0c86 */
[----:B------:R1:W-:Y:S02]  /*ad70*/  @P1 LDGSTS.E.BYPASS.LTC128B.128 [R177+0x13100], [R2.64], !P5 ;  /* 0x1310000002b11fae */ /* 0x0003e4000e901d50 */
[----:B-1----:R-:W-:Y:S01]  /*ad80*/  @P1 IADD3 R3, P2, R169, UR20, RZ ;  /* 0x00000014a9031c10 */ /* 0x002fe2000ff5e0ff */
[----:B------:R-:W-:Y:S03]  /*ad90*/  @UP0 UIADD3 UR20, UP1, UR15, UR20, URZ ;  /* 0x000000140f140290 */ /* 0x000fe6000ff3e03f */
[----:B------:R-:W-:Y:S01]  /*ada0*/  @P1 IADD3.X R134, R168, UR4, RZ, P2, !PT ;  /* 0x00000004a8861c10 */ /* 0x000fe200097fe4ff */
[----:B------:R-:W-:Y:S01]  /*adb0*/  @UP0 UIADD3.X UR4, UR6, UR4, URZ, UP1, !UPT ;  /* 0x0000000406040290 */ /* 0x000fe20008ffe43f */
[C---:B------:R-:W-:Y:S04]  /*adc0*/  @P1 LEA R2, P2, R3.reuse, c[0x0][0x1c8], 0x1 ;  /* 0x0000720003021a11 */ /* 0x040fe800078408ff */
[----:B------:R-:W-:Y:S02]  /*add0*/  @P1 LEA.HI.X R3, R3, c[0x0][0x1cc], R134, 0x1, P2 ;  /* 0x0000730003031a11 */ /* 0x000fe400010f0c86 */
[----:B------:R-:W-:Y:S03]  /*ade0*/  LOP3.LUT P2, RZ, R176, 0x1, RZ, 0xc0, !PT ;  /* 0x00000001b0ff7812 */ /* 0x000fe6000784c0ff */
[----:B------:R1:W-:Y:S02]  /*adf0*/  @P1 LDGSTS.E.BYPASS.LTC128B.128 [R177+0x14900], [R2.64], !P4 ;  /* 0x1490000002b11fae */ /* 0x0003e4000e101d50 */
[----:B-1----:R-:W-:Y:S04]  /*ae00*/  @P0 IADD3 R3, P1, R174, UR20, RZ ;  /* 0x00000014ae030c10 */ /* 0x002fe8000ff3e0ff */
[----:B------:R-:W-:Y:S02]  /*ae10*/  @P0 IADD3.X R134, R179, UR4, RZ, P1, !PT ;  /* 0x00000004b3860c10 */ /* 0x000fe40008ffe4ff */
[C---:B------:R-:W-:Y:S04]  /*ae20*/  @P0 LEA R2, P1, R3.reuse, c[0x0][0x1c8], 0x1 ;  /* 0x0000720003020a11 */ /* 0x040fe800078208ff */
[----:B------:R-:W-:Y:S05]  /*ae30*/  @P0 LEA.HI.X R3, R3, c[0x0][0x1cc], R134, 0x1, P1 ;  /* 0x0000730003030a11 */ /* 0x000fea00008f0c86 */
        /* <DEDUP_REMOVED lines=15> */
[----:B------:R1:W-:Y:S04]  /*af30*/  @P0 LDGSTS.E.BYPASS.LTC128B.128 [R177+0x15900], [R2.64], !P4 ;  /* 0x1590000002b10fae */ /* 0x0003e8000e101d50 */
.L_x_363:
[----:B------:R-:W2:Y:S01]  /*af40*/  LDL.LU R168, [R1+0x14] ;  /* 0x0000140001a87983 */ /* 0x000ea20000300800 */
[----:B------:R-:W-:Y:S01]  /*af50*/  FMNMX.FTZ R133, R4, R133, !PT ;  /* 0x0000008504857209 */ /* 0x000fe20007810000 */
[----:B------:R-:W-:Y:S02]  /*af60*/  UISETP.GT.AND UP0, UPT, UR8, UR10, UPT ;  /* 0x0000000a0800728c */ /* 0x000fe4000bf04270 */
[----:B------:R-:W0:Y:S01]  /*af70*/  LDGDEPBAR ;  /* 0x00000000000079af */ /* 0x000e220000000000 */
[----:B------:R-:W-:Y:S01]  /*af80*/  FMNMX.FTZ R133, R5, R133, !PT ;  /* 0x0000008505857209 */ /* 0x000fe20007810000 */
[----:B------:R-:W-:Y:S02]  /*af90*/  UIADD3 UR8, UR8, -0x1, URZ ;  /* 0xffffffff08087890 */ /* 0x000fe4000fffe03f */
[----:B------:R-:W-:Y:S02]  /*afa0*/  PLOP3.LUT P0, PT, PT, PT, UP0, 0x80, 0x0 ;  /* 0x000000000000781c */ /* 0x000fe40003f0f008 */
        /* <DEDUP_REMOVED lines=10> */
[----:B-1----:R-:W1:Y:S02]  /*b050*/  SHFL.BFLY PT, R2, R133, 0x2, 0x1f ;  /* 0x0c401f0085027f89 */ /* 0x002e6400000e0000 */
[----:B-1----:R-:W-:Y:S06]  /*b060*/  FMNMX.FTZ R133, R133, R2, !PT ;  /* 0x0000000285857209 */ /* 0x002fec0007810000 */
[----:B------:R-:W1:Y:S02]  /*b070*/  SHFL.BFLY PT, R2, R133, 0x1, 0x1f ;  /* 0x0c201f0085027f89 */ /* 0x000e6400000e0000 */
[----:B-1----:R-:W-:Y:S05]  /*b080*/  FMNMX.FTZ R133, R133, R2, !PT ;  /* 0x0000000285857209 */ /* 0x002fea0007810000 */
[C---:B------:R-:W-:Y:S02]  /*b090*/  FMUL.FTZ R2, R133.reuse, c[0x0][0x2d0] ;  /* 0x0000b40085027a20 */ /* 0x040fe40000410000 */
[----:B------:R-:W-:Y:S02]  /*b0a0*/  FADD.FTZ R0, -R133, R0 ;  /* 0x0000000085007221 */ /* 0x000fe40000010100 */
[--C-:B------:R-:W-:Y:S02]  /*b0b0*/  FFMA.FTZ R179, R12, c[0x0][0x2d0], -R2.reuse ;  /* 0x0000b4000cb37a23 */ /* 0x100fe40000010802 */
[----:B------:R-:W3:Y:S01]  /*b0c0*/  LDL.LU R12, [R1+0x18] ;  /* 0x00001800010c7983 */ /* 0x000ee20000300800 */
[--C-:B------:R-:W-:Y:S02]  /*b0d0*/  FFMA.FTZ R4, R4, c[0x0][0x2d0], -R2.reuse ;  /* 0x0000b40004047a23 */ /* 0x100fe40000010802 */
[----:B------:R-:W-:Y:S02]  /*b0e0*/  FMUL.FTZ R0, R0, c[0x0][0x2d0] ;  /* 0x0000b40000007a20 */ /* 0x000fe40000410000 */
[--C-:B------:R-:W-:Y:S02]  /*b0f0*/  FFMA.FTZ R5, R5, c[0x0][0x2d0], -R2.reuse ;  /* 0x0000b40005057a23 */ /* 0x100fe40000010802 */
[----:B------:R-:W1:Y:S01]  /*b100*/  MUFU.EX2 R3, R0 ;  /* 0x0000000000037308 */ /* 0x000e620000000800 */
[--C-:B------:R-:W-:Y:S02]  /*b110*/  FFMA.FTZ R8, R8, c[0x0][0x2d0], -R2.reuse ;  /* 0x0000b40008087a23 */ /* 0x100fe40000010802 */
[--C-:B------:R-:W-:Y:S02]  /*b120*/  FFMA.FTZ R9, R9, c[0x0][0x2d0], -R2.reuse ;  /* 0x0000b40009097a23 */ /* 0x100fe40000010802 */
[--C-:B------:R-:W-:Y:S02]  /*b130*/  FFMA.FTZ R134, R20, c[0x0][0x2d0], -R2.reuse ;  /* 0x0000b40014867a23 */ /* 0x100fe40000010802 */
[--C-:B------:R-:W-:Y:S02]  /*b140*/  FFMA.FTZ R177, R16, c[0x0][0x2d0], -R2.reuse ;  /* 0x0000b40010b17a23 */ /* 0x100fe40000010802 */
[--C-:B------:R-:W-:Y:S01]  /*b150*/  FFMA.FTZ R21, R21, c[0x0][0x2d0], -R2.reuse ;  /* 0x0000b40015157a23 */ /* 0x100fe20000010802 */
[----:B------:R-:W-:Y:S01]  /*b160*/  MUFU.EX2 R4, R4 ;  /* 0x0000000400047308 */ /* 0x000fe20000000800 */
[--C-:B------:R-:W-:Y:S02]  /*b170*/  FFMA.FTZ R24, R24, c[0x0][0x2d0], -R2.reuse ;  /* 0x0000b40018187a23 */ /* 0x100fe40000010802 */
[--C-:B------:R-:W-:Y:S02]  /*b180*/  FFMA.FTZ R25, R25, c[0x0][0x2d0], -R2.reuse ;  /* 0x0000b40019197a23 */ /* 0x100fe40000010802 */
[--C-:B------:R-:W-:Y:S02]  /*b190*/  FFMA.FTZ R178, R13, c[0x0][0x2d0], -R2.reuse ;  /* 0x0000b4000db27a23 */ /* 0x100fe40000010802 */
[----:B------:R-:W-:Y:S03]  /*b1a0*/  FFMA.FTZ R176, R17, c[0x0][0x2d0], -R2 ;  /* 0x0000b40011b07a23 */ /* 0x000fe60000010802 */
[----:B------:R-:W-:Y:S01]  /*b1b0*/  MUFU.EX2 R5, R5 ;  /* 0x0000000500057308 */ /* 0x000fe20000000800 */
[C---:B-1----:R-:W-:Y:S02]  /*b1c0*/  FMUL.FTZ R17, R3.reuse, R145 ;  /* 0x0000009103117220 */ /* 0x042fe40000410000 */
[C---:B------:R-:W-:Y:S02]  /*b1d0*/  FMUL.FTZ R13, R3.reuse, R149 ;  /* 0x00000095030d7220 */ /* 0x040fe40000410000 */
[C---:B------:R-:W-:Y:S05]  /*b1e0*/  FMUL.FTZ R16, R3.reuse, R144 ;  /* 0x0000009003107220 */ /* 0x040fea0000410000 */
[----:B------:R-:W-:Y:S01]  /*b1f0*/  MUFU.EX2 R8, R8 ;  /* 0x0000000800087308 */ /* 0x000fe20000000800 */
        /* <DEDUP_REMOVED lines=18> */
[----:B------:R-:W-:Y:S01]  /*b320*/  FMUL.FTZ R60, R3, R60 ;  /* 0x0000003c033c7220 */ /* 0x000fe20000410000 */
[----:B-1----:R-:W-:Y:S01]  /*b330*/  F2FP.BF16.PACK_AB R170, R9, R8 ;  /* 0x0000000809aa723e */ /* 0x002fe200000010ff */
        /* <DEDUP_REMOVED lines=36> */
[C---:B------:R-:W-:Y:S03]  /*b580*/  F2FP.BF16.PACK_AB R168, R5.reuse, R4 ;  /* 0x0000000405a8723e */ /* 0x040fe600000010ff */
[----:B------:R-:W-:Y:S02]  /*b590*/  FADD.FTZ R0, R5, R0 ;  /* 0x0000000005007221 */ /* 0x000fe40000010000 */
[C---:B------:R-:W-:Y:S02]  /*b5a0*/  FMUL.FTZ R5, R3.reuse, R157 ;  /* 0x0000009d03057220 */ /* 0x040fe40000410000 */
[----:B------:R-:W-:Y:S02]  /*b5b0*/  FADD.FTZ R0, R8, R0 ;  /* 0x0000000008007221 */ /* 0x000fe40000010000 */
[----:B------:R-:W-:Y:S02]  /*b5c0*/  FMUL.FTZ R8, R3, R152 ;  /* 0x0000009803087220 */ /* 0x000fe40000410000 */
[----:B------:R-:W-:Y:S01]  /*b5d0*/  FADD.FTZ R20, R9, R0 ;  /* 0x0000000009147221 */ /* 0x000fe20000010000 */
[----:B------:R-:W-:Y:S01]  /*b5e0*/  FMNMX.FTZ R0, R6, R132, !PT ;  /* 0x0000008406007209 */ /* 0x000fe20007810000 */
[----:B------:R-:W-:Y:S03]  /*b5f0*/  FMUL.FTZ R9, R3, R153 ;  /* 0x0000009903097220 */ /* 0x000fe60000410000 */
        /* <DEDUP_REMOVED lines=15> */
[C---:B------:R-:W-:Y:S02]  /*b6f0*/  FMUL.FTZ R4, R2.reuse, c[0x0][0x2d0] ;  /* 0x0000b40002047a20 */ /* 0x040fe40000410000 */
[----:B------:R-:W-:Y:S02]  /*b700*/  FADD.FTZ R0, -R2, R132 ;  /* 0x0000008402007221 */ /* 0x000fe40000010100 */
[--C-:B------:R-:W-:Y:S02]  /*b710*/  FFMA.FTZ R6, R6, c[0x0][0x2d0], -R4.reuse ;  /* 0x0000b40006067a23 */ /* 0x100fe40000010804 */
[----:B------:R-:W-:Y:S02]  /*b720*/  FMUL.FTZ R0, R0, c[0x0][0x2d0] ;  /* 0x0000b40000007a20 */ /* 0x000fe40000410000 */
[--C-:B------:R-:W-:Y:S02]  /*b730*/  FFMA.FTZ R7, R7, c[0x0][0x2d0], -R4.reuse ;  /* 0x0000b40007077a23 */ /* 0x100fe40000010804 */
[----:B------:R-:W-:Y:S01]  /*b740*/  MUFU.EX2 R6, R6 ;  /* 0x0000000600067308 */ /* 0x000fe20000000800 */
[--C-:B------:R-:W-:Y:S02]  /*b750*/  FFMA.FTZ R26, R26, c[0x0][0x2d0], -R4.reuse ;  /* 0x0000b4001a1a7a23 */ /* 0x100fe40000010804 */
[--C-:B------:R-:W-:Y:S02]  /*b760*/  FFMA.FTZ R27, R27, c[0x0][0x2d0], -R4.reuse ;  /* 0x0000b4001b1b7a23 */ /* 0x100fe40000010804 */
[--C-:B------:R-:W-:Y:S01]  /*b770*/  FFMA.FTZ R174, R18, c[0x0][0x2d0], -R4.reuse ;  /* 0x0000b40012ae7a23 */ /* 0x100fe20000010804 */
[----:B------:R-:W-:Y:S01]  /*b780*/  MOV R157, R26 ;  /* 0x0000001a009d7202 */ /* 0x000fe20000000f00 */
[--C-:B------:R-:W-:Y:S01]  /*b790*/  FFMA.FTZ R175, R19, c[0x0][0x2d0], -R4.reuse ;  /* 0x0000b40013af7a23 */ /* 0x100fe20000010804 */
[----:B------:R-:W-:Y:S01]  /*b7a0*/  MOV R18, R21 ;  /* 0x0000001500127202 */ /* 0x000fe20000000f00 */
[--C-:B------:R-:W-:Y:S01]  /*b7b0*/  FFMA.FTZ R22, R22, c[0x0][0x2d0], -R4.reuse ;  /* 0x0000b40016167a23 */ /* 0x100fe20000010804 */
[----:B------:R-:W3:Y:S01]  /*b7c0*/  MUFU.EX2 R0, R0 ;  /* 0x0000000000007308 */ /* 0x000ee20000000800 */
[--C-:B------:R-:W-:Y:S02]  /*b7d0*/  FFMA.FTZ R23, R23, c[0x0][0x2d0], -R4.reuse ;  /* 0x0000b40017177a23 */ /* 0x100fe40000010804 */
[--C-:B------:R-:W-:Y:S01]  /*b7e0*/  FFMA.FTZ R171, R10, c[0x0][0x2d0], -R4.reuse ;  /* 0x0000b4000aab7a23 */ /* 0x100fe20000010804 */
[----:B------:R-:W-:Y:S01]  /*b7f0*/  MOV R10, R134 ;  /* 0x00000086000a7202 */ /* 0x000fe20000000f00 */
[--C-:B------:R-:W-:Y:S01]  /*b800*/  FFMA.FTZ R134, R11, c[0x0][0x2d0], -R4.reuse ;  /* 0x0000b4000b867a23 */ /* 0x100fe20000010804 */
[----:B------:R-:W-:Y:S01]  /*b810*/  MOV R11, R25 ;  /* 0x00000019000b7202 */ /* 0x000fe20000000f00 */
[--C-:B------:R-:W-:Y:S01]  /*b820*/  FFMA.FTZ R173, R14, c[0x0][0x2d0], -R4.reuse ;  /* 0x0000b4000ead7a23 */ /* 0x100fe20000010804 */
[----:B------:R-:W-:Y:S01]  /*b830*/  MOV R14, R20 ;  /* 0x00000014000e7202 */ /* 0x000fe20000000f00 */
[----:B------:R-:W-:Y:S01]  /*b840*/  FFMA.FTZ R172, R15, c[0x0][0x2d0], -R4 ;  /* 0x0000b4000fac7a23 */ /* 0x000fe20000010804 */
[----:B------:R-:W1:Y:S01]  /*b850*/  MUFU.EX2 R7, R7 ;  /* 0x0000000700077308 */ /* 0x000e620000000800 */
[C---:B------:R-:W-:Y:S01]  /*b860*/  FMUL.FTZ R25, R3.reuse, R137 ;  /* 0x0000008903197220 */ /* 0x040fe20000410000 */
[----:B------:R-:W-:Y:S01]  /*b870*/  MOV R15, R24 ;  /* 0x00000018000f7202 */ /* 0x000fe20000000f00 */
[C---:B------:R-:W-:Y:S01]  /*b880*/  FMUL.FTZ R24, R3.reuse, R136 ;  /* 0x0000008803187220 */ /* 0x040fe20000410000 */
[----:B------:R-:W-:Y:S01]  /*b890*/  MOV R145, R10 ;  /* 0x0000000a00917202 */ /* 0x000fe20000000f00 */
[C---:B------:R-:W-:Y:S01]  /*b8a0*/  FMUL.FTZ R20, R3.reuse, R140 ;  /* 0x0000008c03147220 */ /* 0x040fe20000410000 */
[----:B------:R-:W-:Y:S01]  /*b8b0*/  MOV R153, R22 ;  /* 0x0000001600997202 */ /* 0x000fe20000000f00 */
[C---:B------:R-:W-:Y:S01]  /*b8c0*/  FMUL.FTZ R21, R3.reuse, R141 ;  /* 0x0000008d03157220 */ /* 0x040fe20000410000 */
[----:B------:R-:W-:Y:S02]  /*b8d0*/  MOV R152, R23 ;  /* 0x0000001700987202 */ /* 0x000fe40000000f00 */
[----:B------:R-:W2:Y:S01]  /*b8e0*/  MUFU.EX2 R171, R171 ;  /* 0x000000ab00ab7308 */ /* 0x000ea20000000800 */
[C---:B---3--:R-:W-:Y:S02]  /*b8f0*/  FFMA.FTZ R4, R0.reuse, R12, R6 ;  /* 0x0000000c00047223 */ /* 0x048fe40000010006 */
[C---:B------:R-:W-:Y:S02]  /*b900*/  FMUL.FTZ R26, R0.reuse, R138 ;  /* 0x0000008a001a7220 */ /* 0x040fe40000410000 */
[----:B------:R-:W-:Y:S02]  /*b910*/  FMUL.FTZ R12, R3, R148 ;  /* 0x00000094030c7220 */ /* 0x000fe40000410000 */
[C---:B------:R-:W-:Y:S01]  /*b920*/  FMUL.FTZ R10, R0.reuse, R154 ;  /* 0x0000009a000a7220 */ /* 0x040fe20000410000 */
[----:B------:R-:W-:Y:S01]  /*b930*/  MOV R154, R18 ;  /* 0x00000012009a7202 */ /* 0x000fe20000000f00 */
[C---:B------:R-:W-:Y:S01]  /*b940*/  FMUL.FTZ R18, R0.reuse, R146 ;  /* 0x0000009200127220 */ /* 0x040fe20000410000 */
[----:B------:R-:W-:Y:S01]  /*b950*/  MUFU.EX2 R149, R173 ;  /* 0x000000ad00957308 */ /* 0x000fe20000000800 */
[C---:B-1----:R-:W-:Y:S01]  /*b960*/  FADD.FTZ R132, R7.reuse, R4 ;  /* 0x0000000407847221 */ /* 0x042fe20000010000 */
[----:B------:R-:W-:Y:S01]  /*b970*/  F2FP.BF16.PACK_AB R169, R7, R6 ;  /* 0x0000000607a9723e */ /* 0x000fe200000010ff */
[----:B------:R-:W-:Y:S01]  /*b980*/  FMUL.FTZ R4, R3, R156 ;  /* 0x0000009c03047220 */ /* 0x000fe20000410000 */
[----:B------:R-:W-:Y:S01]  /*b990*/  MOV R156, R27 ;  /* 0x0000001b009c7202 */ /* 0x000fe20000000f00 */
[C---:B------:R-:W-:Y:S02]  /*b9a0*/  FMUL.FTZ R27, R0.reuse, R139 ;  /* 0x0000008b001b7220 */ /* 0x040fe40000410000 */
[----:B------:R-:W1:Y:S01]  /*b9b0*/  LDSM.16.MT88.4 R136, [R236+0x100] ;  /* 0x00010000ec88783b */ /* 0x000e620000004200 */
[C---:B------:R-:W-:Y:S01]  /*b9c0*/  FMUL.FTZ R6, R0.reuse, R158 ;  /* 0x0000009e00067220 */ /* 0x040fe20000410000 */
[----:B------:R-:W-:Y:S01]  /*b9d0*/  MOV R158, R11 ;  /* 0x0000000b009e7202 */ /* 0x000fe20000000f00 */
[C---:B------:R-:W-:Y:S01]  /*b9e0*/  FMUL.FTZ R11, R0.reuse, R155 ;  /* 0x0000009b000b7220 */ /* 0x040fe20000410000 */
[----:B------:R-:W-:Y:S01]  /*b9f0*/  MOV R155, R14 ;  /* 0x0000000e009b7202 */ /* 0x000fe20000000f00 */
[C---:B------:R-:W-:Y:S01]  /*ba00*/  FMUL.FTZ R14, R0.reuse, R150 ;  /* 0x00000096000e7220 */ /* 0x040fe20000410000 */
[----:B------:R-:W-:Y:S01]  /*ba10*/  MUFU.EX2 R3, R178 ;  /* 0x000000b200037308 */ /* 0x000fe20000000800 */
[C---:B------:R-:W-:Y:S01]  /*ba20*/  FMUL.FTZ R7, R0.reuse, R159 ;  /* 0x0000009f00077220 */ /* 0x040fe20000410000 */
[----:B------:R-:W-:Y:S01]  /*ba30*/  MOV R159, R15 ;  /* 0x0000000f009f7202 */ /* 0x000fe20000000f00 */
[----:B--2---:R-:W-:Y:S02]  /*ba40*/  FADD.FTZ R148, R171, R132 ;  /* 0x00000084ab947221 */ /* 0x004fe40000010000 */
[C---:B------:R-:W-:Y:S02]  /*ba50*/  FMUL.FTZ R15, R0.reuse, R151 ;  /* 0x00000097000f7220 */ /* 0x040fe40000410000 */
[C---:B------:R-:W-:Y:S02]  /*ba60*/  FMUL.FTZ R19, R0.reuse, R147 ;  /* 0x0000009300137220 */ /* 0x040fe40000410000 */
[C---:B------:R-:W-:Y:S01]  /*ba70*/  FMUL.FTZ R22, R0.reuse, R142 ;  /* 0x0000008e00167220 */ /* 0x040fe20000410000 */
[----:B------:R-:W2:Y:S01]  /*ba80*/  MUFU.EX2 R150, R134 ;  /* 0x0000008600967308 */ /* 0x000ea20000000800 */
[C---:B------:R-:W-:Y:S02]  /*ba90*/  FMUL.FTZ R23, R0.reuse, R143 ;  /* 0x0000008f00177220 */ /* 0x040fe40000410000 */
[C---:B------:R-:W-:Y:S01]  /*baa0*/  FMUL.FTZ R30, R0.reuse, R30 ;  /* 0x0000001e001e7220 */ /* 0x040fe20000410000 */
[----:B------:R-:W-:Y:S01]  /*bab0*/  LDSM.16.MT88.4 R140, [R236+0x900] ;  /* 0x00090000ec8c783b */ /* 0x000fe20000004200 */
[C---:B------:R-:W-:Y:S02]  /*bac0*/  FMUL.FTZ R31, R0.reuse, R31 ;  /* 0x0000001f001f7220 */ /* 0x040fe40000410000 */
[C---:B------:R-:W-:Y:S02]  /*bad0*/  FMUL.FTZ R34, R0.reuse, R34 ;  /* 0x0000002200227220 */ /* 0x040fe40000410000 */
[C---:B------:R-:W-:Y:S01]  /*bae0*/  FMUL.FTZ R35, R0.reuse, R35 ;  /* 0x0000002300237220 */ /* 0x040fe20000410000 */
[----:B------:R-:W3:Y:S01]  /*baf0*/  MUFU.EX2 R132, R179 ;  /* 0x000000b300847308 */ /* 0x000ee20000000800 */
[C---:B------:R-:W-:Y:S02]  /*bb00*/  FMUL.FTZ R38, R0.reuse, R38 ;  /* 0x0000002600267220 */ /* 0x040fe40000410000 */
[C---:B------:R-:W-:Y:S02]  /*bb10*/  FMUL.FTZ R39, R0.reuse, R39 ;  /* 0x0000002700277220 */ /* 0x040fe40000410000 */
[C---:B------:R-:W-:Y:S02]  /*bb20*/  FMUL.FTZ R42, R0.reuse, R42 ;  /* 0x0000002a002a7220 */ /* 0x040fe40000410000 */
[C---:B------:R-:W-:Y:S02]  /*bb30*/  FMUL.FTZ R43, R0.reuse, R43 ;  /* 0x0000002b002b7220 */ /* 0x040fe40000410000 */
[C---:B------:R-:W-:Y:S01]  /*bb40*/  FMUL.FTZ R46, R0.reuse, R46 ;  /* 0x0000002e002e7220 */ /* 0x040fe20000410000 */
[----:B------:R-:W4:Y:S01]  /*bb50*/  MUFU.EX2 R134, R176 ;  /* 0x000000b000867308 */ /* 0x000f220000000800 */
[C---:B------:R-:W-:Y:S02]  /*bb60*/  FMUL.FTZ R47, R0.reuse, R47 ;  /* 0x0000002f002f7220 */ /* 0x040fe40000410000 */
[----:B------:R-:W-:Y:S01]  /*bb70*/  FMUL.FTZ R50, R0, R50 ;  /* 0x0000003200327220 */ /* 0x000fe20000410000 */
[----:B--2---:R-:W-:Y:S01]  /*bb80*/  F2FP.BF16.PACK_AB R171, R150, R171 ;  /* 0x000000ab96ab723e */ /* 0x004fe200000010ff */
[C---:B------:R-:W-:Y:S02]  /*bb90*/  FMUL.FTZ R51, R0.reuse, R51 ;  /* 0x0000003300337220 */ /* 0x040fe40000410000 */
[C---:B------:R-:W-:Y:S02]  /*bba0*/  FMUL.FTZ R54, R0.reuse, R54 ;  /* 0x0000003600367220 */ /* 0x040fe40000410000 */
[C---:B------:R-:W-:Y:S01]  /*bbb0*/  FMUL.FTZ R55, R0.reuse, R55 ;  /* 0x0000003700377220 */ /* 0x040fe20000410000 */
[----:B------:R-:W2:Y:S01]  /*bbc0*/  MUFU.EX2 R178, R172 ;  /* 0x000000ac00b27308 */ /* 0x000ea20000000800 */
[C---:B-1----:R-:W-:Y:S05]  /*bbd0*/  HMMA.16816.F32.BF16 R4, R168.reuse, R136, R4 ;  /* 0x00000088a804723c */ /* 0x042fea0000041804 */
[C---:B------:R-:W-:Y:S02]  /*bbe0*/  FMUL.FTZ R58, R0.reuse, R58 ;  /* 0x0000003a003a7220 */ /* 0x040fe40000410000 */
[C---:B------:R-:W-:Y:S01]  /*bbf0*/  FMUL.FTZ R59, R0.reuse, R59 ;  /* 0x0000003b003b7220 */ /* 0x040fe20000410000 */
[C---:B------:R-:W-:Y:S01]  /*bc00*/  HMMA.16816.F32.BF16 R8, R168.reuse, R138, R8 ;  /* 0x0000008aa808723c */ /* 0x040fe20000041808 */
[----:B------:R-:W1:Y:S01]  /*bc10*/  LDSM.16.MT88.4 R136, [R237+0x100] ;  /* 0x00010000ed88783b */ /* 0x000e620000004200 */
[----:B------:R-:W-:Y:S02]  /*bc20*/  MUFU.EX2 R177, R174 ;  /* 0x000000ae00b17308 */ /* 0x000fe40000000800 */
[C---:B------:R-:W-:Y:S02]  /*bc30*/  FMUL.FTZ R62, R0.reuse, R62 ;  /* 0x0000003e003e7220 */ /* 0x040fe40000410000 */
[C---:B------:R-:W-:Y:S02]  /*bc40*/  FMUL.FTZ R63, R0.reuse, R63 ;  /* 0x0000003f003f7220 */ /* 0x040fe40000410000 */
[C---:B------:R-:W-:Y:S04]  /*bc50*/  FMUL.FTZ R66, R0.reuse, R66 ;  /* 0x0000004200427220 */ /* 0x040fe80000410000 */
[----:B------:R-:W-:Y:S01]  /*bc60*/  MUFU.EX2 R174, R153 ;  /* 0x0000009900ae7308 */ /* 0x000fe20000000800 */
[C---:B------:R-:W-:Y:S02]  /*bc70*/  FMUL.FTZ R67, R0.reuse, R67 ;  /* 0x0000004300437220 */ /* 0x040fe40000410000 */
[C---:B------:R-:W-:Y:S02]  /*bc80*/  FMUL.FTZ R70, R0.reuse, R70 ;  /* 0x0000004600467220 */ /* 0x040fe40000410000 */
[C---:B------:R-:W-:Y:S02]  /*bc90*/  FMUL.FTZ R71, R0.reuse, R71 ;  /* 0x0000004700477220 */ /* 0x040fe40000410000 */
[C---:B------:R-:W-:Y:S02]  /*bca0*/  FMUL.FTZ R74, R0.reuse, R74 ;  /* 0x0000004a004a7220 */ /* 0x040fe40000410000 */
[C---:B------:R-:W-:Y:S01]  /*bcb0*/  FMUL.FTZ R75, R0.reuse, R75 ;  /* 0x0000004b004b7220 */ /* 0x040fe20000410000 */
[----:B------:R-:W5:Y:S01]  /*bcc0*/  MUFU.EX2 R176, R175 ;  /* 0x000000af00b07308 */ /* 0x000f620000000800 */
[C---:B------:R-:W-:Y:S02]  /*bcd0*/  FMUL.FTZ R78, R0.reuse, R78 ;  /* 0x0000004e004e7220 */ /* 0x040fe40000410000 */
[C---:B------:R-:W-:Y:S02]  /*bce0*/  FMUL.FTZ R79, R0.reuse, R79 ;  /* 0x0000004f004f7220 */ /* 0x040fe40000410000 */
[C---:B------:R-:W-:Y:S02]  /*bcf0*/  FMUL.FTZ R82, R0.reuse, R82 ;  /* 0x0000005200527220 */ /* 0x040fe40000410000 */
[C---:B------:R-:W-:Y:S02]  /*bd00*/  FMUL.FTZ R83, R0.reuse, R83 ;  /* 0x0000005300537220 */ /* 0x040fe40000410000 */
[C---:B------:R-:W-:Y:S01]  /*bd10*/  FMUL.FTZ R86, R0.reuse, R86 ;  /* 0x0000005600567220 */ /* 0x040fe20000410000 */
[----:B------:R-:W2:Y:S01]  /*bd20*/  MUFU.EX2 R175, R152 ;  /* 0x0000009800af7308 */ /* 0x000ea20000000800 */
[C---:B------:R-:W-:Y:S02]  /*bd30*/  FMUL.FTZ R87, R0.reuse, R87 ;  /* 0x0000005700577220 */ /* 0x040fe40000410000 */
[C---:B------:R-:W-:Y:S02]  /*bd40*/  FMUL.FTZ R90, R0.reuse, R90 ;  /* 0x0000005a005a7220 */ /* 0x040fe40000410000 */
[C---:B------:R-:W-:Y:S02]  /*bd50*/  FMUL.FTZ R91, R0.reuse, R91 ;  /* 0x0000005b005b7220 */ /* 0x040fe40000410000 */
[C---:B------:R-:W-:Y:S01]  /*bd60*/  FMUL.FTZ R94, R0.reuse, R94 ;  /* 0x0000005e005e7220 */ /* 0x040fe20000410000 */
[C---:B-1----:R-:W-:Y:S02]  /*bd70*/  HMMA.16816.F32.BF16 R12, R168.reuse, R136, R12 ;  /* 0x00000088a80c723c */ /* 0x042fe4000004180c */
[----:B------:R-:W-:Y:S01]  /*bd80*/  MUFU.EX2 R172, R157 ;  /* 0x0000009d00ac7308 */ /* 0x000fe20000000800 */
[C---:B------:R-:W-:Y:S02]  /*bd90*/  FMUL.FTZ R95, R0.reuse, R95 ;  /* 0x0000005f005f7220 */ /* 0x040fe40000410000 */
[C---:B------:R-:W-:Y:S02]  /*bda0*/  FMUL.FTZ R98, R0.reuse, R98 ;  /* 0x0000006200627220 */ /* 0x040fe40000410000 */
[C---:B------:R-:W-:Y:S01]  /*bdb0*/  FMUL.FTZ R99, R0.reuse, R99 ;  /* 0x0000006300637220 */ /* 0x040fe20000410000 */
[C---:B------:R-:W-:Y:S01]  /*bdc0*/  HMMA.16816.F32.BF16 R16, R168.reuse, R138, R16 ;  /* 0x0000008aa810723c */ /* 0x040fe20000041810 */
[----:B------:R-:W1:Y:S03]  /*bdd0*/  LDSM.16.MT88.4 R136, [R240+0x100] ;  /* 0x00010000f088783b */ /* 0x000e660000004200 */
[----:B------:R-:W1:Y:S01]  /*bde0*/  MUFU.EX2 R173, R156 ;  /* 0x0000009c00ad7308 */ /* 0x000e620000000800 */
[C---:B------:R-:W-:Y:S02]  /*bdf0*/  FMUL.FTZ R102, R0.reuse, R102 ;  /* 0x0000006600667220 */ /* 0x040fe40000410000 */
[C---:B------:R-:W-:Y:S02]  /*be00*/  FMUL.FTZ R103, R0.reuse, R103 ;  /* 0x0000006700677220 */ /* 0x040fe40000410000 */
[C---:B------:R-:W-:Y:S03]  /*be10*/  FMUL.FTZ R106, R0.reuse, R106 ;  /* 0x0000006a006a7220 */ /* 0x040fe60000410000 */
        /* <DEDUP_REMOVED lines=12> */
[----:B------:R-:W-:Y:S02]  /*bee0*/  FMUL.FTZ R131, R0, R131 ;  /* 0x0000008300837220 */ /* 0x000fe40000410000 */
[----:B---3--:R-:W-:Y:S01]  /*bef0*/  FADD.FTZ R0, R132, R155 ;  /* 0x0000009b84007221 */ /* 0x008fe20000010000 */
[----:B------:R-:W-:Y:S01]  /*bf00*/  MOV R155, R145 ;  /* 0x00000091009b7202 */ /* 0x000fe20000000f00 */
[C---:B-1----:R-:W-:Y:S03]  /*bf10*/  HMMA.16816.F32.BF16 R20, R168.reuse, R136, R20 ;  /* 0x00000088a814723c */ /* 0x042fe60000041814 */
[C---:B------:R-:W-:Y:S04]  /*bf20*/  FADD.FTZ R0, R3.reuse, R0 ;  /* 0x0000000003007221 */ /* 0x040fe80000010000 */
[----:B------:R-:W-:Y:S01]  /*bf30*/  FADD.FTZ R0, R144, R0 ;  /* 0x0000000090007221 */ /* 0x000fe20000010000 */
[C---:B------:R-:W-:Y:S01]  /*bf40*/  HMMA.16816.F32.BF16 R24, R168.reuse, R138, R24 ;  /* 0x0000008aa818723c */ /* 0x040fe20000041818 */
[----:B------:R-:W1:Y:S03]  /*bf50*/  LDSM.16.MT88.4 R136, [R239+0x100] ;  /* 0x00010000ef88783b */ /* 0x000e660000004200 */
[----:B----4-:R-:W-:Y:S04]  /*bf60*/  FADD.FTZ R0, R134, R0 ;  /* 0x0000000086007221 */ /* 0x010fe80000010000 */
        /* <DEDUP_REMOVED lines=39> */
[----:B------:R-:W1:Y:S03]  /*c1e0*/  MUFU.EX2 R132, R155 ;  /* 0x0000009b00847308 */ /* 0x000e660000000800 */
[----:B--2---:R-:W-:Y:S01]  /*c1f0*/  F2FP.BF16.PACK_AB R137, R178, R149 ;  /* 0x00000095b289723e */ /* 0x004fe200000010ff */
[----:B------:R-:W-:Y:S02]  /*c200*/  FADD.FTZ R3, R150, R148 ;  /* 0x0000009496037221 */ /* 0x000fe40000010000 */
[----:B------:R-:W-:Y:S02]  /*c210*/  F2FP.BF16.PACK_AB R138, R134, R144 ;  /* 0x00000090868a723e */ /* 0x000fe400000010ff */
[----:B------:R-:W2:Y:S02]  /*c220*/  LDSM.16.MT88.4 R144, [R237+0x900] ;  /* 0x00090000ed90783b */ /* 0x000ea40000004200 */
[----:B------:R-:W3:Y:S01]  /*c230*/  MUFU.EX2 R168, R154 ;  /* 0x0000009a00a87308 */ /* 0x000ee20000000800 */
[----:B-----5:R-:W-:Y:S02]  /*c240*/  F2FP.BF16.PACK_AB R139, R176, R177 ;  /* 0x000000b1b08b723e */ /* 0x020fe400000010ff */
[----:B------:R-:W-:Y:S02]  /*c250*/  F2FP.BF16.PACK_AB R169, R175, R174 ;  /* 0x000000aeafa9723e */ /* 0x000fe400000010ff */
[----:B------:R-:W-:Y:S03]  /*c260*/  F2FP.BF16.PACK_AB R171, R173, R172 ;  /* 0x000000acadab723e */ /* 0x000fe600000010ff */
[C---:B------:R-:W-:Y:S02]  /*c270*/  HMMA.16816.F32.BF16 R4, R136.reuse, R140, R4 ;  /* 0x0000008c8804723c */ /* 0x040fe40000041804 */
[----:B------:R-:W4:Y:S03]  /*c280*/  MUFU.EX2 R134, R159 ;  /* 0x0000009f00867308 */ /* 0x000f260000000800 */
[----:B-1----:R-:W-:Y:S03]  /*c290*/  FADD.FTZ R0, R132, R0 ;  /* 0x0000000084007221 */ /* 0x002fe60000010000 */
[C---:B------:R-:W-:Y:S01]  /*c2a0*/  HMMA.16816.F32.BF16 R8, R136.reuse, R142, R8 ;  /* 0x0000008e8808723c */ /* 0x040fe20000041808 */
[----:B------:R-:W1:Y:S03]  /*c2b0*/  LDSM.16.MT88.4 R140, [R240+0x900] ;  /* 0x00090000f08c783b */ /* 0x000e660000004200 */
[----:B------:R-:W5:Y:S01]  /*c2c0*/  MUFU.EX2 R170, R158 ;  /* 0x0000009e00aa7308 */ /* 0x000f620000000800 */
[C---:B---3--:R-:W-:Y:S04]  /*c2d0*/  FADD.FTZ R0, R168.reuse, R0 ;  /* 0x00000000a8007221 */ /* 0x048fe80000010000 */
[----:B------:R-:W-:Y:S03]  /*c2e0*/  LDSM.16.MT88.4 R152, [R236+0x1100] ;  /* 0x00110000ec98783b */ /* 0x000fe60000004200 */
[----:B------:R-:W-:Y:S01]  /*c2f0*/  F2FP.BF16.PACK_AB R168, R168, R132 ;  /* 0x00000084a8a8723e */ /* 0x000fe200000010ff */
[----:B----4-:R-:W-:Y:S01]  /*c300*/  FADD.FTZ R0, R134, R0 ;  /* 0x0000000086007221 */ /* 0x010fe20000010000 */
[C---:B--2---:R-:W-:Y:S03]  /*c310*/  HMMA.16816.F32.BF16 R12, R136.reuse, R144, R12 ;  /* 0x00000090880c723c */ /* 0x044fe6000004180c */
[C---:B-----5:R-:W-:Y:S01]  /*c320*/  FADD.FTZ R132, R170.reuse, R0 ;  /* 0x00000000aa847221 */ /* 0x060fe20000010000 */
[----:B------:R-:W-:Y:S04]  /*c330*/  F2FP.BF16.PACK_AB R170, R170, R134 ;  /* 0x00000086aaaa723e */ /* 0x000fe800000010ff */
[C---:B------:R-:W-:Y:S01]  /*c340*/  HMMA.16816.F32.BF16 R16, R136.reuse, R146, R16 ;  /* 0x000000928810723c */ /* 0x040fe20000041810 */
[----:B------:R-:W2:Y:S03]  /*c350*/  LDSM.16.MT88.4 R144, [R239+0x900] ;  /* 0x00090000ef90783b */ /* 0x000ea60000004200 */
[----:B------:R-:W-:Y:S04]  /*c360*/  FADD.FTZ R0, R149, R3 ;  /* 0x0000000395007221 */ /* 0x000fe80000010000 */
[----:B------:R-:W-:Y:S01]  /*c370*/  FADD.FTZ R0, R178, R0 ;  /* 0x00000000b2007221 */ /* 0x000fe20000010000 */
[----:B------:R3:W-:Y:S01]  /*c380*/  STL [R1+0x14], R132 ;  /* 0x0000148401007387 */ /* 0x0007e20000100800 */
[C---:B-1----:R-:W-:Y:S03]  /*c390*/  HMMA.16816.F32.BF16 R20, R136.reuse, R140, R20 ;  /* 0x0000008c8814723c */ /* 0x042fe60000041814 */
[----:B------:R-:W-:Y:S04]  /*c3a0*/  FADD.FTZ R0, R177, R0 ;  /* 0x00000000b1007221 */ /* 0x000fe80000010000 */
[----:B------:R-:W-:Y:S01]  /*c3b0*/  FADD.FTZ R0, R176, R0 ;  /* 0x00000000b0007221 */ /* 0x000fe20000010000 */
[C---:B------:R-:W-:Y:S01]  /*c3c0*/  HMMA.16816.F32.BF16 R24, R136.reuse, R142, R24 ;  /* 0x0000008e8818723c */ /* 0x040fe20000041818 */
[----:B------:R-:W1:Y:S03]  /*c3d0*/  LDSM.16.MT88.4 R140, [R236+0x2100] ;  /* 0x00210000ec8c783b */ /* 0x000e660000004200 */
[----:B------:R-:W-:Y:S04]  /*c3e0*/  FADD.FTZ R0, R174, R0 ;  /* 0x00000000ae007221 */ /* 0x000fe80000010000 */
[----:B------:R-:W-:Y:S04]  /*c3f0*/  FADD.FTZ R0, R175, R0 ;  /* 0x00000000af007221 */ /* 0x000fe80000010000 */
[----:B------:R-:W-:Y:S01]  /*c400*/  FADD.FTZ R0, R172, R0 ;  /* 0x00000000ac007221 */ /* 0x000fe20000010000 */
[----:B---3--:R-:W-:Y:S03]  /*c410*/  MOV R132, R2 ;  /* 0x0000000200847202 */ /* 0x008fe60000000f00 */
[----:B------:R-:W-:Y:S05]  /*c420*/  FADD.FTZ R0, R173, R0 ;  /* 0x00000000ad007221 */ /* 0x000fea0000010000 */
[----:B------:R-:W-:Y:S01]  /*c430*/  STL [R1+0x18], R0 ;  /* 0x0000180001007387 */ /* 0x000fe20000100800 */
        /* <DEDUP_REMOVED lines=34> */
[C---:B------:R-:W-:Y:S08]  /*c660*/  HMMA.16816.F32.BF16 R120, R136.reuse, R142, R120 ;  /* 0x0000008e8878723c */ /* 0x040ff00000041878 */
[C---:B--2---:R-:W-:Y:S08]  /*c670*/  HMMA.16816.F32.BF16 R124, R136.reuse, R144, R124 ;  /* 0x00000090887c723c */ /* 0x044ff0000004187c */
        /* <DEDUP_REMOVED lines=46> */
[C---:B--2---:R-:W-:Y:S08]  /*c960*/  HMMA.16816.F32.BF16 R124, R168.reuse, R4, R124 ;  /* 0x00000004a87c723c */ /* 0x044ff0000004187c */
[----:B------:R-:W-:Y:S01]  /*c970*/  HMMA.16816.F32.BF16 R128, R168, R6, R128 ;  /* 0x00000006a880723c */ /* 0x000fe20000041880 */
[----:B------:R-:W-:-:S07]  /*c980*/  @P0 BRA `(.L_x_364) ;  /* 0xffffd2b000000947 */ /* 0x000fce000383ffff */
.L_x_361:
[----:B------:R-:W-:-:S06]  /*c990*/  UISETP.GE.AND UP0, UPT, UR8, UR9, UPT ;  /* 0x000000090800728c */ /* 0x000fcc000bf06270 */
[----:B------:R-:W-:-:S13]  /*c9a0*/  PLOP3.LUT P0, PT, PT, PT, UP0, 0x40, 0x0 ;  /* 0x000000000000781c */ /* 0x000fda0003f0e808 */
[----:B------:R-:W-:Y:S05]  /*c9b0*/  @P0 BRA `(.L_x_365) ;  /* 0x00003c7000000947 */ /* 0x000fea0003800000 */
[----:B------:R-:W2:Y:S01]  /*c9c0*/  LDL.64 R8, [R1+0x40] ;  /* 0x0000400001087983 */ /* 0x000ea20000100a00 */
[----:B------:R-:W-:-:S03]  /*c9d0*/  ULDC.64 UR4, c[0x0][0x208] ;  /* 0x0000820000047ab9 */ /* 0x000fc60000000a00 */
[----:B------:R-:W3:Y:S04]  /*c9e0*/  LDL.64 R2, [R1+0x38] ;  /* 0x0000380001027983 */ /* 0x000ee80000100a00 */
[----:B------:R-:W4:Y:S04]  /*c9f0*/  LDL.64 R6, [R1+0x30] ;  /* 0x0000300001067983 */ /* 0x000f280000100a00 */
[----:B-1----:R-:W4:Y:S01]  /*ca00*/  LDL.64 R4, [R1+0x28] ;  /* 0x0000280001047983 */ /* 0x002f220000100a00 */
[----:B------:R-:W-:Y:S01]  /*ca10*/  UIMAD.WIDE.U32 UR18, UR4, 0x30, URZ ;  /* 0x00000030041278a5 */ /* 0x000fe2000f8e003f */
[----:B------:R-:W-:Y:S01]  /*ca20*/  IMAD.MOV.U32 R134, RZ, RZ, R132 ;  /* 0x000000ffff867224 */ /* 0x000fe200078e0084 */
[----:B------:R-:W-:-:S04]  /*ca30*/  UIMAD UR5, UR5, 0x30, URZ ;  /* 0x00000030050578a4 */ /* 0x000fc8000f8e023f */
[----:B------:R-:W-:Y:S01]  /*ca40*/  UIADD3 UR10, UR19, UR5, URZ ;  /* 0x00000005130a7290 */ /* 0x000fe2000fffe03f */
[C---:B--2---:R-:W-:Y:S02]  /*ca50*/  IADD3 R10, P0, R8.reuse, 0x40, RZ ;  /* 0x00000040080a7810 */ /* 0x044fe40007f1e0ff */
[C---:B------:R-:W-:Y:S01]  /*ca60*/  IADD3 R0, P1, R8.reuse, 0x80, RZ ;  /* 0x0000008008007810 */ /* 0x040fe20007f3e0ff */
[----:B---3--:R-:W1:Y:S04]  /*ca70*/  S2R R2, SR_TID.X ;  /* 0x0000000000027919 */ /* 0x008e680000002100 */
[--C-:B------:R-:W-:Y:S01]  /*ca80*/  IMAD.X R9, RZ, RZ, R3.reuse, P1 ;  /* 0x000000ffff097224 */ /* 0x100fe200008e0603 */
[----:B------:R2:W-:Y:S04]  /*ca90*/  STL [R1+0x70], R10 ;  /* 0x0000700a01007387 */ /* 0x0005e80000100800 */
[----:B------:R3:W-:Y:S01]  /*caa0*/  STL [R1+0x68], R0 ;  /* 0x0000680001007387 */ /* 0x0007e20000100800 */
[----:B--2---:R-:W-:Y:S01]  /*cab0*/  IMAD.X R10, RZ, RZ, R3, P0 ;  /* 0x000000ffff0a7224 */ /* 0x004fe200000e0603 */
[----:B---3--:R-:W-:-:S04]  /*cac0*/  IADD3 R0, P0, R8, 0xc0, RZ ;  /* 0x000000c008007810 */ /* 0x008fc80007f1e0ff */
[----:B------:R-:W-:Y:S01]  /*cad0*/  STL [R1+0x6c], R10 ;  /* 0x00006c0a01007387 */ /* 0x000fe20000100800 */
[----:B----4-:R-:W-:-:S03]  /*cae0*/  IADD3 R8, P2, R6, 0x40, RZ ;  /* 0x0000004006087810 */ /* 0x010fc60007f5e0ff */
[----:B------:R2:W-:Y:S04]  /*caf0*/  STL [R1+0x60], R0 ;  /* 0x0000600001007387 */ /* 0x0005e80000100800 */
[----:B------:R-:W-:Y:S04]  /*cb00*/  STL [R1+0x64], R9 ;  /* 0x0000640901007387 */ /* 0x000fe80000100800 */
[----:B------:R-:W-:Y:S01]  /*cb10*/  STL [R1+0x58], R8 ;  /* 0x0000580801007387 */ /* 0x000fe20000100800 */
[----:B--2---:R-:W-:Y:S01]  /*cb20*/  IMAD.X R0, RZ, RZ, R3, P0 ;  /* 0x000000ffff007224 */ /* 0x004fe200000e0603 */
[----:B------:R-:W-:-:S04]  /*cb30*/  IADD3 R3, P1, R6, 0x80, RZ ;  /* 0x0000008006037810 */ /* 0x000fc80007f3e0ff */
[----:B------:R2:W-:Y:S04]  /*cb40*/  STL [R1+0x5c], R0 ;  /* 0x00005c0001007387 */ /* 0x0005e80000100800 */
[----:B------:R3:W-:Y:S04]  /*cb50*/  STL [R1+0x50], R3 ;  /* 0x0000500301007387 */ /* 0x0007e80000100800 */
[----:B--2---:R-:W2:Y:S01]  /*cb60*/  S2R R0, SR_TID.X ;  /* 0x0000000000007919 */ /* 0x004ea20000002100 */
[----:B---3--:R-:W-:-:S05]  /*cb70*/  IMAD.X R3, RZ, RZ, R5, P2 ;  /* 0x000000ffff037224 */ /* 0x008fca00010e0605 */
[----:B------:R3:W-:Y:S01]  /*cb80*/  STL [R1+0x54], R3 ;  /* 0x0000540301007387 */ /* 0x0007e20000100800 */
[----:B--2---:R-:W-:-:S04]  /*cb90*/  SHF.R.S32.HI R0, RZ, 0x1f, R0 ;  /* 0x0000001fff007819 */ /* 0x004fc80000011400 */
[----:B-1----:R-:W-:Y:S02]  /*cba0*/  LEA.HI R0, R0, R2, RZ, 0x3 ;  /* 0x0000000200007211 */ /* 0x002fe400078f18ff */
[----:B------:R-:W-:Y:S02]  /*cbb0*/  IADD3 R2, P0, R6, 0xc0, RZ ;  /* 0x000000c006027810 */ /* 0x000fe40007f1e0ff */
[----:B------:R-:W-:Y:S01]  /*cbc0*/  SHF.R.S32.HI R0, RZ, 0x3, R0 ;  /* 0x00000003ff007819 */ /* 0x000fe20000011400 */
[----:B---3--:R-:W-:Y:S02]  /*cbd0*/  IMAD.X R3, RZ, RZ, R5, P1 ;  /* 0x000000ffff037224 */ /* 0x008fe400008e0605 */
[----:B------:R1:W-:Y:S01]  /*cbe0*/  STL [R1+0x48], R2 ;  /* 0x0000480201007387 */ /* 0x0003e20000100800 */
[----:B------:R-:W-:-:S05]  /*cbf0*/  IADD3 R0, -R0, 0x30, RZ ;  /* 0x0000003000007810 */ /* 0x000fca0007ffe1ff */
[----:B------:R2:W-:Y:S01]  /*cc00*/  STL [R1+0x8], R0 ;  /* 0x0000080001007387 */ /* 0x0005e20000100800 */
[----:B-1----:R-:W-:Y:S02]  /*cc10*/  IMAD.MOV.U32 R2, RZ, RZ, R133 ;  /* 0x000000ffff027224 */ /* 0x002fe400078e0085 */
[----:B--2---:R-:W-:-:S05]  /*cc20*/  IMAD.X R0, RZ, RZ, R5, P0 ;  /* 0x000000ffff007224 */ /* 0x004fca00000e0605 */
[----:B------:R1:W-:Y:S04]  /*cc30*/  STL [R1+0x20], R0 ;  /* 0x0000200001007387 */ /* 0x0003e80000100800 */
[----:B------:R1:W-:Y:S02]  /*cc40*/  STL [R1+0x4c], R3 ;  /* 0x00004c0301007387 */ /* 0x0003e40000100800 */
.L_x_375:
[----:B------:R-:W2:Y:S01]  /*cc50*/  LDL.64 R26, [R1+0x40] ;  /* 0x00004000011a7983 */ /* 0x000ea20000100a00 */
[----:B------:R-:W-:Y:S01]  /*cc60*/  USHF.R.S32.HI UR5, URZ, 0x1f, UR8 ;  /* 0x0000001f3f057899 */ /* 0x000fe20008011408 */
[----:B------:R-:W-:Y:S01]  /*cc70*/  IMAD.MOV.U32 R133, RZ, RZ, c[0x0][0x208] ;  /* 0x00008200ff857624 */ /* 0x000fe200078e00ff */
[----:B------:R-:W-:Y:S01]  /*cc80*/  UIMAD UR4, UR10, UR8, URZ ;  /* 0x000000080a0472a4 */ /* 0x000fe2000f8e023f */
[----:B------:R-:W3:Y:S01]  /*cc90*/  LDL.64 R22, [R1+0x38] ;  /* 0x0000380001167983 */ /* 0x000ee20000100a00 */
[----:B------:R-:W-:Y:S01]  /*cca0*/  UIMAD.WIDE.U32 UR20, UR18, UR8, URZ ;  /* 0x00000008121472a5 */ /* 0x000fe2000f8e003f */
[----:B------:R-:W-:Y:S01]  /*ccb0*/  IMAD.MOV.U32 R172, RZ, RZ, c[0x0][0x20c] ;  /* 0x00008300ffac7624 */ /* 0x000fe200078e00ff */
[----:B------:R-:W-:Y:S01]  /*ccc0*/  UIMAD UR4, UR5, UR18, UR4 ;  /* 0x00000012050472a4 */ /* 0x000fe2000f8e0204 */
[----:B------:R-:W4:Y:S01]  /*ccd0*/  LDL R24, [R1+0x70] ;  /* 0x0000700001187983 */ /* 0x000f220000100800 */
[----:B------:R-:W-:Y:S04]  /*cce0*/  DEPBAR.LE SB0, 0x0 ;  /* 0x000080000000791a */ /* 0x000fe80000000000 */
[----:B------:R-:W4:Y:S01]  /*ccf0*/  LDL R132, [R1+0x6c] ;  /* 0x00006c0001847983 */ /* 0x000f220000100800 */
[----:B------:R-:W-:Y:S02]  /*cd00*/  UIADD3 UR4, UR21, UR4, URZ ;  /* 0x0000000415047290 */ /* 0x000fe4000fffe03f */
[----:B------:R-:W-:Y:S01]  /*cd10*/  UISETP.GT.AND UP0, UPT, UR8, UR9, UPT ;  /* 0x000000090800728c */ /* 0x000fe2000bf04270 */
[----:B------:R-:W4:Y:S04]  /*cd20*/  LDL R171, [R1+0x68] ;  /* 0x0000680001ab7983 */ /* 0x000f280000100800 */
[----:B------:R-:W4:Y:S04]  /*cd30*/  LDL R170, [R1+0x60] ;  /* 0x0000600001aa7983 */ /* 0x000f280000100800 */
[----:B------:R-:W4:Y:S04]  /*cd40*/  LDL R169, [R1+0x64] ;  /* 0x0000640001a97983 */ /* 0x000f280000100800 */
[----:B------:R-:W4:Y:S04]  /*cd50*/  LDL R168, [R1+0x5c] ;  /* 0x00005c0001a87983 */ /* 0x000f280000100800 */
[----:B------:R-:W4:Y:S04]  /*cd60*/  LDL R25, [R1+0x1c] ;  /* 0x00001c0001197983 */ /* 0x000f280000100800 */
[----:B-1----:R1:W-:Y:S04]  /*cd70*/  STL.64 [R1+0x88], R30 ;  /* 0x0000881e01007387 */ /* 0x0023e80000100a00 */
[----:B------:R1:W-:Y:S04]  /*cd80*/  STL.64 [R1+0x80], R28 ;  /* 0x0000801c01007387 */ /* 0x0003e80000100a00 */
[----:B------:R-:W-:Y:S06]  /*cd90*/  BAR.SYNC.DEFER_BLOCKING 0x0 ;  /* 0x0000000000007b1d */ /* 0x000fec0000010000 */
[----:B-----5:R-:W1:Y:S04]  /*cda0*/  LDSM.16.M88.4 R8, [R135+0x10100] ;  /* 0x010100008708783b */ /* 0x020e680000000200 */
[----:B------:R-:W1:Y:S04]  /*cdb0*/  LDSM.16.M88.4 R16, [R135+0x10900] ;  /* 0x010900008710783b */ /* 0x000e680000000200 */
[----:B------:R-:W-:Y:S01]  /*cdc0*/  LDSM.16.M88.4 R176, [R252] ;  /* 0x00000000fcb0783b */ /* 0x000fe20000000200 */
[----:B-12---:R-:W-:Y:S04]  /*cdd0*/  IADD3 R0, P1, R26, UR20, RZ ;  /* 0x000000141a007c10 */ /* 0x006fe8000ff3e0ff */
[----:B---3--:R-:W-:Y:S02]  /*cde0*/  IADD3.X R4, R23, UR4, RZ, P1, !PT ;  /* 0x0000000417047c10 */ /* 0x008fe40008ffe4ff */
[----:B------:R-:W-:Y:S02]  /*cdf0*/  LEA R14, P1, R0, c[0x0][0x1f8], 0x1 ;  /* 0x00007e00000e7a11 */ /* 0x000fe400078208ff */
[----:B----4-:R-:W-:Y:S02]  /*ce00*/  IADD3 R3, P0, R24, UR20, RZ ;  /* 0x0000001418037c10 */ /* 0x010fe4000ff1e0ff */
[----:B------:R-:W-:Y:S02]  /*ce10*/  LEA.HI.X R15, R0, c[0x0][0x1fc], R4, 0x1, P1 ;  /* 0x00007f00000f7a11 */ /* 0x000fe400008f0c04 */
[----:B------:R-:W-:Y:S02]  /*ce20*/  IADD3.X R5, R132, UR4, RZ, P0, !PT ;  /* 0x0000000484057c10 */ /* 0x000fe400087fe4ff */
[----:B------:R-:W-:Y:S02]  /*ce30*/  LEA R12, P0, R3, c[0x0][0x1f8], 0x1 ;  /* 0x00007e00030c7a11 */ /* 0x000fe400078008ff */
[----:B------:R-:W-:Y:S02]  /*ce40*/  IADD3 R0, P1, R171, UR20, RZ ;  /* 0x00000014ab007c10 */ /* 0x000fe4000ff3e0ff */
[----:B------:R-:W-:Y:S02]  /*ce50*/  LEA.HI.X R13, R3, c[0x0][0x1fc], R5, 0x1, P0 ;  /* 0x00007f00030d7a11 */ /* 0x000fe400000f0c05 */
[----:B------:R-:W-:Y:S02]  /*ce60*/  LEA R6, P0, R0, c[0x0][0x1f8], 0x1 ;  /* 0x00007e0000067a11 */ /* 0x000fe400078008ff */
[----:B------:R-:W-:Y:S02]  /*ce70*/  IADD3.X R3, R169, UR4, RZ, P1, !PT ;  /* 0x00000004a9037c10 */ /* 0x000fe40008ffe4ff */
[----:B------:R-:W-:Y:S02]  /*ce80*/  IADD3 R4, P1, R170, UR20, RZ ;  /* 0x00000014aa047c10 */ /* 0x000fe4000ff3e0ff */
[----:B------:R-:W-:Y:S02]  /*ce90*/  LEA.HI.X R7, R0, c[0x0][0x1fc], R3, 0x1, P0 ;  /* 0x00007f0000077a11 */ /* 0x000fe400000f0c03 */
[----:B------:R-:W-:Y:S02]  /*cea0*/  IADD3.X R21, R168, UR4, RZ, P1, !PT ;  /* 0x00000004a8157c10 */ /* 0x000fe40008ffe4ff */
[C---:B------:R-:W-:Y:S02]  /*ceb0*/  LEA R20, P2, R4.reuse, c[0x0][0x1f8], 0x1 ;  /* 0x00007e0004147a11 */ /* 0x040fe400078408ff */
[C---:B------:R-:W-:Y:S02]  /*cec0*/  @!P3 LEA R3, P0, R133.reuse, UR20, 0x5 ;  /* 0x000000148503bc11 */ /* 0x040fe4000f8028ff */
[----:B------:R-:W-:Y:S02]  /*ced0*/  LEA.HI.X R21, R4, c[0x0][0x1fc], R21, 0x1, P2 ;  /* 0x00007f0004157a11 */ /* 0x000fe400010f0c15 */
[----:B------:R-:W-:Y:S02]  /*cee0*/  @!P3 LEA.HI.X R0, R133, UR4, R172, 0x5, P0 ;  /* 0x000000048500bc11 */ /* 0x000fe400080f2cac */
[C---:B------:R-:W-:Y:S01]  /*cef0*/  @!P3 IADD3 R5, P1, R3.reuse, R26, RZ ;  /* 0x0000001a0305b210 */ /* 0x040fe20007f3e0ff */
[----:B------:R-:W2:Y:S01]  /*cf00*/  LDL R172, [R1] ;  /* 0x0000000001ac7983 */ /* 0x000ea20000100800 */
[----:B------:R-:W-:Y:S02]  /*cf10*/  @!P3 IADD3 R4, P0, R3, R24, RZ ;  /* 0x000000180304b210 */ /* 0x000fe40007f1e0ff */
[----:B------:R-:W-:Y:S01]  /*cf20*/  LOP3.LUT P2, RZ, R25, 0x1, RZ, 0xc0, !PT ;  /* 0x0000000119ff7812 */ /* 0x000fe2000784c0ff */
[C---:B------:R-:W-:Y:S01]  /*cf30*/  @!P3 IMAD.X R23, R0.reuse, 0x1, R23, P1 ;  /* 0x000000010017b824 */ /* 0x040fe200008e0617 */
[C---:B------:R-:W-:Y:S01]  /*cf40*/  @!P3 LEA R22, P1, R5.reuse, c[0x0][0x1f8], 0x1 ;  /* 0x00007e000516ba11 */ /* 0x040fe200078208ff */
[----:B------:R-:W-:Y:S01]  /*cf50*/  @!P3 IMAD.X R133, R0, 0x1, R132, P0 ;  /* 0x000000010085b824 */ /* 0x000fe200000e0684 */
[C---:B------:R-:W-:Y:S01]  /*cf60*/  @!P3 LEA R132, P0, R4.reuse, c[0x0][0x1f8], 0x1 ;  /* 0x00007e000484ba11 */ /* 0x040fe200078008ff */
[----:B------:R-:W1:Y:S01]  /*cf70*/  LDSM.16.M88.4 R24, [R135+0x11100] ;  /* 0x011100008718783b */ /* 0x000e620000000200 */
[----:B------:R-:W-:Y:S02]  /*cf80*/  @!P3 LEA.HI.X R23, R5, c[0x0][0x1fc], R23, 0x1, P1 ;  /* 0x00007f000517ba11 */ /* 0x000fe400008f0c17 */
[C---:B------:R-:W-:Y:S02]  /*cf90*/  @!P3 IADD3 R5, P1, R3.reuse, R171, RZ ;  /* 0x000000ab0305b210 */ /* 0x040fe40007f3e0ff */
[----:B------:R-:W-:Y:S02]  /*cfa0*/  @!P3 LEA.HI.X R133, R4, c[0x0][0x1fc], R133, 0x1, P0 ;  /* 0x00007f000485ba11 */ /* 0x000fe400000f0c85 */
[----:B------:R-:W-:Y:S01]  /*cfb0*/  @!P3 IADD3 R3, P0, R3, R170, RZ ;  /* 0x000000aa0303b210 */ /* 0x000fe20007f1e0ff */
[C---:B------:R-:W-:Y:S01]  /*cfc0*/  @!P3 IMAD.X R4, R0.reuse, 0x1, R169, P1 ;  /* 0x000000010004b824 */ /* 0x040fe200008e06a9 */
[----:B------:R-:W-:Y:S03]  /*cfd0*/  @!P3 LEA R30, P1, R5, c[0x0][0x1f8], 0x1 ;  /* 0x00007e00051eba11 */ /* 0x000fe600078208ff */
[----:B------:R-:W-:Y:S01]  /*cfe0*/  @!P3 IMAD.X R0, R0, 0x1, R168, P0 ;  /* 0x000000010000b824 */ /* 0x000fe200000e06a8 */
[----:B------:R-:W-:Y:S01]  /*cff0*/  @!P3 LEA R28, P0, R3, c[0x0][0x1f8], 0x1 ;  /* 0x00007e00031cba11 */ /* 0x000fe200078008ff */
[----:B------:R-:W3:Y:S01]  /*d000*/  LDSM.16.M88.4 R168, [R242] ;  /* 0x00000000f2a8783b */ /* 0x000ee20000000200 */
[----:B------:R-:W-:Y:S02]  /*d010*/  @!P3 LEA.HI.X R31, R5, c[0x0][0x1fc], R4, 0x1, P1 ;  /* 0x00007f00051fba11 */ /* 0x000fe400008f0c04 */
[----:B------:R-:W-:Y:S02]  /*d020*/  @!P3 LEA.HI.X R29, R3, c[0x0][0x1fc], R0, 0x1, P0 ;  /* 0x00007f00031dba11 */ /* 0x000fe400000f0c00 */
[----:B------:R-:W4:Y:S01]  /*d030*/  LDL R0, [R1+0x4] ;  /* 0x0000040001007983 */ /* 0x000f220000100800 */
[----:B------:R-:W-:Y:S03]  /*d040*/  PLOP3.LUT P0, PT, PT, PT, UP0, 0x40, 0x0 ;  /* 0x000000000000781c */ /* 0x000fe60003f0e808 */
[----:B--2---:R-:W2:Y:S04]  /*d050*/  LDSM.16.M88.4 R172, [R172] ;  /* 0x00000000acac783b */ /* 0x004ea80000000200 */
[----:B------:R-:W-:Y:S01]  /*d060*/  @!PT LDS RZ, [RZ] ;  /* 0x00000000fffff984 */ /* 0x000fe20000000800 */
[----:B------:R-:W-:Y:S01]  /*d070*/  @!PT LDS RZ, [RZ] ;  /* 0x00000000fffff984 */ /* 0x000fe20000000800 */
[----:B------:R-:W-:Y:S01]  /*d080*/  @!PT LDS RZ, [RZ] ;  /* 0x00000000fffff984 */ /* 0x000fe20000000800 */
[----:B----4-:R4:W-:Y:S04]  /*d090*/  LDGSTS.E.BYPASS.LTC128B.128 [R0+0x100], [R14.64], !P6 ;  /* 0x001000000e007fae */ /* 0x0109e8000f101d50 */
[----:B------:R4:W-:Y:S04]  /*d0a0*/  LDGSTS.E.BYPASS.LTC128B.128 [R0+0x1900], [R12.64], !P2 ;  /* 0x019000000c007fae */ /* 0x0009e8000d101d50 */
[----:B------:R1:W-:Y:S04]  /*d0b0*/  LDGSTS.E.BYPASS.LTC128B.128 [R0+0x3100], [R6.64], !P5 ;  /* 0x0310000006007fae */ /* 0x0003e8000e901d50 */
[----:B------:R2:W-:Y:S04]  /*d0c0*/  LDGSTS.E.BYPASS.LTC128B.128 [R0+0x4900], [R20.64], !P4 ;  /* 0x0490000014007fae */ /* 0x0005e8000e101d50 */
[----:B------:R2:W-:Y:S04]  /*d0d0*/  @!P3 LDGSTS.E.BYPASS.LTC128B.128 [R0+0x1100], [R22.64], !P6 ;  /* 0x011000001600bfae */ /* 0x0005e8000f101d50 */
[----:B------:R2:W-:Y:S04]  /*d0e0*/  @!P3 LDGSTS.E.BYPASS.LTC128B.128 [R0+0x2900], [R132.64], !P2 ;  /* 0x029000008400bfae */ /* 0x0005e8000d101d50 */
[----:B------:R2:W-:Y:S04]  /*d0f0*/  @!P3 LDGSTS.E.BYPASS.LTC128B.128 [R0+0x4100], [R30.64], !P5 ;  /* 0x041000001e00bfae */ /* 0x0005e8000e901d50 */
[----:B------:R3:W-:Y:S04]  /*d100*/  @!P3 LDGSTS.E.BYPASS.LTC128B.128 [R0+0x5900], [R28.64], !P4 ;  /* 0x059000001c00bfae */ /* 0x0007e8000e101d50 */
[----:B------:R-:W0:Y:S01]  /*d110*/  LDGDEPBAR ;  /* 0x00000000000079af */ /* 0x000e220000000000 */
[C---:B-1----:R-:W-:Y:S08]  /*d120*/  HMMA.16816.F32.BF16 R4, R160.reuse, R8, RZ ;  /* 0x00000008a004723c */ /* 0x042ff000000418ff */
[C---:B------:R-:W-:Y:S08]  /*d130*/  HMMA.16816.F32.BF16 R8, R160.reuse, R10, RZ ;  /* 0x0000000aa008723c */ /* 0x040ff000000418ff */
[C---:B----4-:R-:W-:Y:S01]  /*d140*/  HMMA.16816.F32.BF16 R12, R160.reuse, R16, RZ ;  /* 0x00000010a00c723c */ /* 0x050fe200000418ff */
[----:B--2---:R1:W5:Y:S04]  /*d150*/  LDL.LU.64 R30, [R1+0x88] ;  /* 0x00008800011e7983 */ /* 0x0043680000300a00 */
[----:B---3--:R1:W5:Y:S03]  /*d160*/  LDL.LU.64 R28, [R1+0x80] ;  /* 0x00008000011c7983 */ /* 0x0083660000300a00 */
[C---:B------:R-:W-:Y:S08]  /*d170*/  HMMA.16816.F32.BF16 R16, R160.reuse, R18, RZ ;  /* 0x00000012a010723c */ /* 0x040ff000000418ff */
[C---:B------:R-:W-:Y:S08]  /*d180*/  HMMA.16816.F32.BF16 R20, R160.reuse, R24, RZ ;  /* 0x00000018a014723c */ /* 0x040ff000000418ff */
[----:B------:R-:W-:Y:S08]  /*d190*/  HMMA.16816.F32.BF16 R24, R160, R26, RZ ;  /* 0x0000001aa018723c */ /* 0x000ff000000418ff */
[C---:B------:R-:W-:Y:S08]  /*d1a0*/  HMMA.16816.F32.BF16 R4, R164.reuse, R168, R4 ;  /* 0x000000a8a404723c */ /* 0x040ff00000041804 */
[C---:B------:R-:W-:Y:S01]  /*d1b0*/  HMMA.16816.F32.BF16 R8, R164.reuse, R170, R8 ;  /* 0x000000aaa408723c */ /* 0x040fe20000041808 */
[----:B------:R-:W2:Y:S07]  /*d1c0*/  LDSM.16.M88.4 R168, [R241+0x10100] ;  /* 0x01010000f1a8783b */ /* 0x000eae0000000200 */
[C---:B------:R-:W-:Y:S08]  /*d1d0*/  HMMA.16816.F32.BF16 R12, R164.reuse, R172, R12 ;  /* 0x000000aca40c723c */ /* 0x040ff0000004180c */
[C---:B------:R-:W-:Y:S01]  /*d1e0*/  HMMA.16816.F32.BF16 R16, R164.reuse, R174, R16 ;  /* 0x000000aea410723c */ /* 0x040fe20000041810 */
[----:B------:R-:W3:Y:S07]  /*d1f0*/  LDSM.16.M88.4 R172, [R241+0x10900] ;  /* 0x01090000f1ac783b */ /* 0x000eee0000000200 */
[C---:B------:R-:W-:Y:S08]  /*d200*/  HMMA.16816.F32.BF16 R20, R164.reuse, R176, R20 ;  /* 0x000000b0a414723c */ /* 0x040ff00000041814 */
[----:B------:R-:W-:Y:S01]  /*d210*/  HMMA.16816.F32.BF16 R24, R164, R178, R24 ;  /* 0x000000b2a418723c */ /* 0x000fe20000041818 */
[----:B------:R-:W4:Y:S07]  /*d220*/  LDSM.16.M88.4 R176, [R241+0x11100] ;  /* 0x01110000f1b0783b */ /* 0x000f2e0000000200 */
[C---:B--2---:R-:W-:Y:S08]  /*d230*/  HMMA.16816.F32.BF16 R4, R180.reuse, R168, R4 ;  /* 0x000000a8b404723c */ /* 0x044ff00000041804 */
[C---:B------:R-:W-:Y:S01]  /*d240*/  HMMA.16816.F32.BF16 R8, R180.reuse, R170, R8 ;  /* 0x000000aab408723c */ /* 0x040fe20000041808 */
[----:B------:R-:W2:Y:S07]  /*d250*/  LDSM.16.M88.4 R168, [R238] ;  /* 0x00000000eea8783b */ /* 0x000eae0000000200 */
[C---:B---3--:R-:W-:Y:S08]  /*d260*/  HMMA.16816.F32.BF16 R12, R180.reuse, R172, R12 ;  /* 0x000000acb40c723c */ /* 0x048ff0000004180c */
[C---:B------:R-:W-:Y:S01]  /*d270*/  HMMA.16816.F32.BF16 R16, R180.reuse, R174, R16 ;  /* 0x000000aeb410723c */ /* 0x040fe20000041810 */
[----:B------:R-:W3:Y:S07]  /*d280*/  LDSM.16.M88.4 R172, [R238+0x800] ;  /* 0x00080000eeac783b */ /* 0x000eee0000000200 */
[C---:B----4-:R-:W-:Y:S08]  /*d290*/  HMMA.16816.F32.BF16 R20, R180.reuse, R176, R20 ;  /* 0x000000b0b414723c */ /* 0x050ff00000041814 */
[----:B------:R-:W-:Y:S01]  /*d2a0*/  HMMA.16816.F32.BF16 R24, R180, R178, R24 ;  /* 0x000000b2b418723c */ /* 0x000fe20000041818 */
[----:B------:R-:W4:Y:S07]  /*d2b0*/  LDSM.16.M88.4 R176, [R238+0x1000] ;  /* 0x00100000eeb0783b */ /* 0x000f2e0000000200 */
[C---:B--2---:R-:W-:Y:S08]  /*d2c0*/  HMMA.16816.F32.BF16 R4, R184.reuse, R168, R4 ;  /* 0x000000a8b804723c */ /* 0x044ff00000041804 */
[C---:B------:R-:W-:Y:S01]  /*d2d0*/  HMMA.16816.F32.BF16 R8, R184.reuse, R170, R8 ;  /* 0x000000aab808723c */ /* 0x040fe20000041808 */
[----:B------:R-:W2:Y:S07]  /*d2e0*/  LDSM.16.M88.4 R168, [R135+0x11900] ;  /* 0x0119000087a8783b */ /* 0x000eae0000000200 */
        /* <DEDUP_REMOVED lines=8> */
[----:B------:R-:W2:Y:S07]  /*d370*/  LDSM.16.M88.4 R168, [R251] ;  /* 0x00000000fba8783b */ /* 0x000eae0000000200 */
[C---:B---3--:R-:W-:Y:S08]  /*d380*/  HMMA.16816.F32.BF16 R12, R188.reuse, R172, R12 ;  /* 0x000000acbc0c723c */ /* 0x048ff0000004180c */
[C---:B------:R-:W-:Y:S01]  /*d390*/  HMMA.16816.F32.BF16 R16, R188.reuse, R174, R16 ;  /* 0x000000aebc10723c */ /* 0x040fe20000041810 */
[----:B------:R-:W3:Y:S07]  /*d3a0*/  LDSM.16.M88.4 R172, [R250] ;  /* 0x00000000faac783b */ /* 0x000eee0000000200 */
[C---:B----4-:R-:W-:Y:S08]  /*d3b0*/  HMMA.16816.F32.BF16 R20, R188.reuse, R176, R20 ;  /* 0x000000b0bc14723c */ /* 0x050ff00000041814 */
[----:B------:R-:W-:Y:S01]  /*d3c0*/  HMMA.16816.F32.BF16 R24, R188, R178, R24 ;  /* 0x000000b2bc18723c */ /* 0x000fe20000041818 */
[----:B------:R-:W4:Y:S07]  /*d3d0*/  LDSM.16.M88.4 R176, [R249] ;  /* 0x00000000f9b0783b */ /* 0x000f2e0000000200 */
        /* <DEDUP_REMOVED lines=89> */
[----:B------:R-:W4:Y:S01]  /*d970*/  LDSM.16.M88.4 R176, [R238+0x5800] ;  /* 0x00580000eeb0783b */ /* 0x000f220000000200 */
[----:B------:R-:W-:Y:S04]  /*d980*/  DEPBAR.LE SB0, 0x0 ;  /* 0x000080000000791a */ /* 0x000fe80000000000 */
[----:B------:R-:W-:Y:S02]  /*d990*/  BAR.SYNC.DEFER_BLOCKING 0x0 ;  /* 0x0000000000007b1d */ /* 0x000fe40000010000 */
[C---:B--2---:R-:W-:Y:S08]  /*d9a0*/  HMMA.16816.F32.BF16 R4, R232.reuse, R168, R4 ;  /* 0x000000a8e804723c */ /* 0x044ff00000041804 */
[C---:B------:R-:W-:Y:S08]  /*d9b0*/  HMMA.16816.F32.BF16 R8, R232.reuse, R170, R8 ;  /* 0x000000aae808723c */ /* 0x040ff00000041808 */
[C---:B---3--:R-:W-:Y:S08]  /*d9c0*/  HMMA.16816.F32.BF16 R12, R232.reuse, R172, R12 ;  /* 0x000000ace80c723c */ /* 0x048ff0000004180c */
[C---:B------:R-:W-:Y:S08]  /*d9d0*/  HMMA.16816.F32.BF16 R16, R232.reuse, R174, R16 ;  /* 0x000000aee810723c */ /* 0x040ff00000041810 */
[C---:B----4-:R-:W-:Y:S08]  /*d9e0*/  HMMA.16816.F32.BF16 R20, R232.reuse, R176, R20 ;  /* 0x000000b0e814723c */ /* 0x050ff00000041814 */
[----:B------:R-:W-:Y:S01]  /*d9f0*/  HMMA.16816.F32.BF16 R24, R232, R178, R24 ;  /* 0x000000b2e818723c */ /* 0x000fe20000041818 */
[----:B------:R-:W-:-:S07]  /*da00*/  @P0 BRA `(.L_x_366) ;  /* 0x0000046000000947 */ /* 0x000fce0003800000 */
[----:B-1----:R-:W2:Y:S01]  /*da10*/  LDL R174, [R1+0x8] ;  /* 0x0000080001ae7983 */ /* 0x002ea20000100800 */
[----:B------:R-:W-:Y:S02]  /*da20*/  ULDC.64 UR4, c[0x0][0x1e0] ;  /* 0x0000780000047ab9 */ /* 0x000fe40000000a00 */
[----:B------:R-:W-:Y:S01]  /*da30*/  UIADD3 UR20, UR8, -0x1, URZ ;  /* 0xffffffff08147890 */ /* 0x000fe2000fffe03f */
[----:B------:R-:W3:Y:S03]  /*da40*/  LDL.64 R178, [R1+0x30] ;  /* 0x0000300001b27983 */ /* 0x000ee60000100a00 */
[----:B------:R-:W-:Y:S01]  /*da50*/  USHF.R.S32.HI UR11, URZ, 0x1f, UR20 ;  /* 0x0000001f3f0b7899 */ /* 0x000fe20008011414 */
[----:B------:R-:W4:Y:S01]  /*da60*/  LDL.64 R176, [R1+0x28] ;  /* 0x0000280001b07983 */ /* 0x000f220000100a00 */
[----:B------:R-:W-:Y:S02]  /*da70*/  UIMAD.WIDE.U32 UR22, UR20, UR4, URZ ;  /* 0x00000004141672a5 */ /* 0x000fe4000f8e003f */
[----:B------:R-:W-:Y:S01]  /*da80*/  UIMAD UR11, UR11, UR4, URZ ;  /* 0x000000040b0b72a4 */ /* 0x000fe2000f8e023f */
[----:B------:R-:W3:Y:S03]  /*da90*/  LDL R169, [R1+0x4] ;  /* 0x0000040001a97983 */ /* 0x000ee60000100800 */
[----:B------:R-:W-:Y:S01]  /*daa0*/  UIMAD UR11, UR20, UR5, UR11 ;  /* 0x00000005140b72a4 */ /* 0x000fe2000f8e020b */
[----:B------:R-:W4:Y:S03]  /*dab0*/  LDL R175, [R1+0x58] ;  /* 0x0000580001af7983 */ /* 0x000f260000100800 */
[----:B------:R-:W-:Y:S01]  /*dac0*/  UIADD3 UR11, UR23, UR11, URZ ;  /* 0x0000000b170b7290 */ /* 0x000fe2000fffe03f */
[----:B------:R-:W4:Y:S01]  /*dad0*/  LDL R172, [R1+0x54] ;  /* 0x0000540001ac7983 */ /* 0x000f220000100800 */
[----:B------:R-:W-:Y:S02]  /*dae0*/  UIMAD.WIDE.U32 UR22, UR22, 0x30, URZ ;  /* 0x00000030161678a5 */ /* 0x000fe4000f8e003f */
[----:B------:R-:W-:Y:S01]  /*daf0*/  UIMAD UR4, UR11, 0x30, URZ ;  /* 0x000000300b0478a4 */ /* 0x000fe2000f8e023f */
[----:B------:R-:W4:Y:S03]  /*db00*/  LDL R173, [R1+0x50] ;  /* 0x0000500001ad7983 */ /* 0x000f260000100800 */
[----:B------:R-:W-:Y:S01]  /*db10*/  UIADD3 UR4, UR23, UR4, URZ ;  /* 0x0000000417047290 */ /* 0x000fe2000fffe03f */
[----:B------:R-:W4:Y:S04]  /*db20*/  LDL R170, [R1+0x4c] ;  /* 0x00004c0001aa7983 */ /* 0x000f280000100800 */
[----:B------:R-:W4:Y:S04]  /*db30*/  LDL R171, [R1+0x48] ;  /* 0x0000480001ab7983 */ /* 0x000f280000100800 */
[----:B------:R-:W4:Y:S01]  /*db40*/  LDL R168, [R1+0x20] ;  /* 0x0000200001a87983 */ /* 0x000f220000100800 */
[----:B--2---:R-:W-:Y:S11]  /*db50*/  ISETP.GE.AND P0, PT, R174, 0x1, PT ;  /* 0x00000001ae00780c */ /* 0x004ff60003f06270 */
[----:B------:R-:W-:Y:S02]  /*db60*/  @!UPT UIADD3 URZ, URZ, URZ, URZ ;  /* 0x0000003f3f3ff290 */ /* 0x000fe4000fffe03f */
[----:B---3--:R-:W-:Y:S04]  /*db70*/  @P0 IADD3 R0, P1, R178, UR22, RZ ;  /* 0x00000016b2000c10 */ /* 0x008fe8000ff3e0ff */
[----:B----4-:R-:W-:Y:S02]  /*db80*/  @P0 IADD3.X R3, R177, UR4, RZ, P1, !PT ;  /* 0x00000004b1030c10 */ /* 0x010fe40008ffe4ff */
[C---:B------:R-:W-:Y:S04]  /*db90*/  @P0 LEA R132, P1, R0.reuse, c[0x0][0x1c8], 0x1 ;  /* 0x0000720000840a11 */ /* 0x040fe800078208ff */
[----:B------:R-:W-:Y:S02]  /*dba0*/  @P0 LEA.HI.X R133, R0, c[0x0][0x1cc], R3, 0x1, P1 ;  /* 0x0000730000850a11 */ /* 0x000fe400008f0c03 */
[----:B------:R-:W-:Y:S03]  /*dbb0*/  @P0 IADD3 R0, P1, R175, UR22, RZ ;  /* 0x00000016af000c10 */ /* 0x000fe6000ff3e0ff */
[----:B------:R-:W-:Y:S01]  /*dbc0*/  @!PT LDS RZ, [RZ] ;  /* 0x00000000fffff984 */ /* 0x000fe20000000800 */
[----:B------:R-:W-:Y:S01]  /*dbd0*/  @!PT LDS RZ, [RZ] ;  /* 0x00000000fffff984 */ /* 0x000fe20000000800 */
[----:B------:R-:W-:Y:S01]  /*dbe0*/  @!PT LDS RZ, [RZ] ;  /* 0x00000000fffff984 */ /* 0x000fe20000000800 */
        /* <DEDUP_REMOVED lines=14> */
[----:B------:R1:W-:Y:S01]  /*dcd0*/  @P0 LDGSTS.E.BYPASS.LTC128B.128 [R169+0x14900], [R132.64], !P4 ;  /* 0x1490000084a90fae */ /* 0x0003e2000e101d50 */
[----:B------:R-:W-:Y:S11]  /*dce0*/  ISETP.GE.AND P0, PT, R174, 0x21, PT ;  /* 0x00000021ae00780c */ /* 0x000ff60003f06270 */
[----:B------:R-:W-:Y:S02]  /*dcf0*/  @!UPT UIADD3 URZ, URZ, URZ, URZ ;  /* 0x0000003f3f3ff290 */ /* 0x000fe4000fffe03f */
[----:B------:R-:W-:Y:S05]  /*dd00*/  VOTEU.ANY UP0, P0 ;  /* 0x00000000003f7886 */ /* 0x000fea0000000100 */
[----:B------:R-:W-:Y:S04]  /*dd10*/  @UP0 UIADD3 UR22, UP1, UR15, UR22, URZ ;  /* 0x000000160f160290 */ /* 0x000fe8000ff3e03f */
[----:B------:R-:W-:Y:S02]  /*dd20*/  @UP0 UIADD3.X UR4, UR6, UR4, URZ, UP1, !UPT ;  /* 0x0000000406040290 */ /* 0x000fe40008ffe43f */
        /* <DEDUP_REMOVED lines=20> */
.L_x_366:
[----:B-1----:R-:W2:Y:S01]  /*de70*/  LDL R132, [R1+0x78] ;  /* 0x0000780001847983 */ /* 0x002ea20000100800 */
[----:B------:R-:W-:Y:S02]  /*de80*/  UISETP.NE.AND UP1, UPT, UR14, URZ, UPT ;  /* 0x0000003f0e00728c */ /* 0x000fe4000bf25270 */
[----:B------:R-:W-:Y:S01]  /*de90*/  UIMAD UR4, UR8, -0x30, URZ ;  /* 0xffffffd0080478a4 */ /* 0x000fe2000f8e023f */
[----:B------:R-:W3:Y:S01]  /*dea0*/  LDL R3, [R1+0x74] ;  /* 0x0000740001037983 */ /* 0x000ee20000100800 */
[----:B------:R-:W-:Y:S02]  /*deb0*/  UISETP.NE.AND UP0, UPT, UR13, URZ, UPT ;  /* 0x0000003f0d00728c */ /* 0x000fe4000bf05270 */
[----:B------:R-:W-:Y:S01]  /*dec0*/  PLOP3.LUT P1, PT, PT, PT, UP1, 0x80, 0x0 ;  /* 0x000000000000781c */ /* 0x000fe20003f2f018 */
[----:B------:R-:W0:Y:S01]  /*ded0*/  LDGDEPBAR ;  /* 0x00000000000079af */ /* 0x000e220000000000 */
[----:B------:R-:W-:Y:S02]  /*dee0*/  PLOP3.LUT P0, PT, PT, PT, UP1, 0x80, 0x0 ;  /* 0x000000000000781c */ /* 0x000fe40003f0f018 */
[C---:B---3--:R-:W-:Y:S09]  /*def0*/  IADD3 R170, -R3.reuse, UR4, RZ ;  /* 0x0000000403aa7c10 */ /* 0x048ff2000fffe1ff */
[----:B--2---:R-:W-:Y:S04]  /*df00*/  @P1 IMAD.HI.U32 R0, R132, c[0x0][0x2c8], RZ ;  /* 0x0000b20084001a27 */ /* 0x004fe800078e00ff */
[----:B------:R-:W-:Y:S01]  /*df10*/  IMAD.MOV.U32 R133, RZ, RZ, R132 ;  /* 0x000000ffff857224 */ /* 0x000fe200078e0084 */
[----:B------:R-:W-:Y:S01]  /*df20*/  @P0 SHF.R.U32.HI R133, RZ, c[0x0][0x2cc], R0 ;  /* 0x0000b300ff850a19 */ /* 0x000fe20000011600 */
[----:B------:R-:W-:Y:S01]  /*df30*/  IMAD.U32 R0, RZ, RZ, UR4 ;  /* 0x00000004ff007e24 */ /* 0x000fe2000f8e00ff */
[----:B------:R-:W-:Y:S03]  /*df40*/  PLOP3.LUT P0, PT, PT, PT, UP0, 0x40, 0x0 ;  /* 0x000000000000781c */ /* 0x000fe60003f0e808 */
[----:B------:R-:W1:Y:S01]  /*df50*/  SHFL.IDX PT, R132, R133, RZ, 0x1c1f ;  /* 0x001c1fff85847589 */ /* 0x000e6200000e0000 */
[----:B------:R-:W-:Y:S04]  /*df60*/  IADD3 R0, -R3, 0x1, R0 ;  /* 0x0000000103007810 */ /* 0x000fe80007ffe100 */
[----:B------:R-:W-:Y:S04]  /*df70*/  IADD3 R0, R0, c[0x0][0x1d0], RZ ;  /* 0x0000740000007a10 */ /* 0x000fe80007ffe0ff */
[----:B------:R-:W-:Y:S04]  /*df80*/  IADD3 R0, R0, -c[0x0][0x168], RZ ;  /* 0x80005a0000007a10 */ /* 0x000fe80007ffe0ff */
[C---:B------:R-:W-:Y:S02]  /*df90*/  IADD3 R169, R0.reuse, c[0x0][0x328], RZ ;  /* 0x0000ca0000a97a10 */ /* 0x040fe40007ffe0ff */
[----:B------:R-:W-:Y:S03]  /*dfa0*/  IADD3 R168, R0, UR7, RZ ;  /* 0x0000000700a87c10 */ /* 0x000fe6000fffe0ff */
[--C-:B-1----:R-:W-:Y:S02]  /*dfb0*/  IMAD.IADD R3, R169, 0x1, R132.reuse ;  /* 0x00000001a9037824 */ /* 0x102fe400078e0284 */
        /* <DEDUP_REMOVED lines=16> */
.L_x_369:
[----:B------:R-:W-:Y:S04]  /*e0c0*/  MOV R171, c[0x0][0x32c] ;  /* 0x0000cb0000ab7a02 */ /* 0x000fe80000000f00 */
[----:B------:R-:W-:Y:S11]  /*e0d0*/  ISETP.NE.AND P0, PT, R171, 0x1, PT ;  /* 0x00000001ab00780c */ /* 0x000ff60003f05270 */
[----:B------:R-:W-:Y:S02]  /*e0e0*/  @!UPT UIADD3 URZ, URZ, URZ, URZ ;  /* 0x0000003f3f3ff290 */ /* 0x000fe4000fffe03f */
[----:B------:R-:W-:Y:S05]  /*e0f0*/  @P0 IMAD.HI.U32 R171, R132, c[0x0][0x330], RZ ;  /* 0x0000cc0084ab0a27 */ /* 0x000fea00078e00ff */
[----:B------:R-:W-:Y:S02]  /*e100*/  @P0 SHF.R.U32.HI R132, RZ, c[0x0][0x334], R171 ;  /* 0x0000cd00ff840a19 */ /* 0x000fe400000116ab */
.L_x_370:
[----:B------:R-:W-:Y:S05]  /*e110*/  BSYNC B0 ;  /* 0x0000000000007941 */ /* 0x000fea0003800000 */
.L_x_368:
[----:B------:R-:W-:Y:S05]  /*e120*/  IMAD R132, R132, c[0x0][0x32c], R170 ;  /* 0x0000cb0084847a24 */ /* 0x000fea00078e02aa */
[----:B------:R-:W-:Y:S02]  /*e130*/  IMNMX R0, R0, R132, !PT ;  /* 0x0000008400007217 */ /* 0x000fe40007800200 */
[----:B------:R-:W-:Y:S04]  /*e140*/  IADD3 R132, R132, c[0x0][0x32c], RZ ;  /* 0x0000cb0084847a10 */ /* 0x000fe80007ffe0ff */
[----:B------:R-:W-:Y:S02]  /*e150*/  IMNMX R3, R3, R132, PT ;  /* 0x0000008403037217 */ /* 0x000fe40003800200 */
.L_x_367:
        /* <DEDUP_REMOVED lines=87> */
.L_x_373:
[----:B------:R-:W-:Y:S04]  /*e6d0*/  MOV R5, c[0x0][0x32c] ;  /* 0x0000cb0000057a02 */ /* 0x000fe80000000f00 */
[----:B------:R-:W-:Y:S11]  /*e6e0*/  ISETP.NE.AND P0, PT, R5, 0x1, PT ;  /* 0x000000010500780c */ /* 0x000ff60003f05270 */
[----:B------:R-:W-:Y:S02]  /*e6f0*/  @!UPT UIADD3 URZ, URZ, URZ, URZ ;  /* 0x0000003f3f3ff290 */ /* 0x000fe4000fffe03f */
[----:B------:R-:W-:Y:S05]  /*e700*/  @P0 IMAD.HI.U32 R5, R0, c[0x0][0x330], RZ ;  /* 0x0000cc0000050a27 */ /* 0x000fea00078e00ff */
[----:B------:R-:W-:Y:S02]  /*e710*/  @P0 SHF.R.U32.HI R0, RZ, c[0x0][0x334], R5 ;  /* 0x0000cd00ff000a19 */ /* 0x000fe40000011605 */
.L_x_374:
[----:B------:R-:W-:Y:S05]  /*e720*/  BSYNC B0 ;  /* 0x0000000000007941 */ /* 0x000fea0003800000 */
.L_x_372:
[----:B------:R-:W-:Y:S05]  /*e730*/  IMAD R0, R0, c[0x0][0x32c], R170 ;  /* 0x0000cb0000007a24 */ /* 0x000fea00078e02aa */
[----:B------:R-:W-:Y:S02]  /*e740*/  IMNMX R3, R3, R0, !PT ;  /* 0x0000000003037217 */ /* 0x000fe40007800200 */
[----:B------:R-:W-:Y:S04]  /*e750*/  IADD3 R0, R0, c[0x0][0x32c], RZ ;  /* 0x0000cb0000007a10 */ /* 0x000fe80007ffe0ff */
[----:B------:R-:W-:Y:S02]  /*e760*/  IMNMX R4, R4, R0, PT ;  /* 0x0000000004047217 */ /* 0x000fe40003800200 */
.L_x_371:
[----:B------:R-:W2:Y:S01]  /*e770*/  LDL.LU R170, [R1+0x14] ;  /* 0x0000140001aa7983 */ /* 0x000ea20000300800 */
        /* <DEDUP_REMOVED lines=40> */
[--C-:B------:R-:W-:Y:S02]  /*ea00*/  FFMA.FTZ R169, R20, c[0x0][0x2d0], -R2.reuse ;  /* 0x0000b40014a97a23 */ /* 0x100fe40000010802 */
        /* <DEDUP_REMOVED lines=18> */
[----:B------:R-:W-:Y:S01]  /*eb30*/  FFMA.FTZ R17, R17, c[0x0][0x2d0], -R2 ;  /* 0x0000b40011117a23 */ /* 0x000fe20000010802 */
[----:B------:R-:W-:Y:S01]  /*eb40*/  PLOP3.LUT P1, PT, PT, PT, UP0, 0x40, 0x0 ;  /* 0x000000000000781c */ /* 0x000fe20003f2e808 */
[----:B------:R-:W-:Y:S01]  /*eb50*/  UISETP.NE.AND UP1, UPT, UR20, URZ, UPT ;  /* 0x0000003f1400728c */ /* 0x000fe2000bf25270 */
[----:B------:R-:W-:Y:S01]  /*eb60*/  ISETP.LT.OR P0, PT, R4, 0x9, P0 ;  /* 0x000000090400780c */ /* 0x000fe20000701670 */
[----:B------:R-:W-:Y:S01]  /*eb70*/  UISETP.NE.AND UP0, UPT, UR11, URZ, UPT ;  /* 0x0000003f0b00728c */ /* 0x000fe2000bf05270 */
[----:B------:R-:W1:Y:S02]  /*eb80*/  MUFU.EX2 R2, R0 ;  /* 0x0000000000027308 */ /* 0x000e640000000800 */
        /* <DEDUP_REMOVED lines=10> */
[----:B------:R-:W3:Y:S01]  /*ec30*/  MUFU.EX2 R9, R9 ;  /* 0x0000000900097308 */ /* 0x000ee20000000800 */
[----:B------:R-:W-:Y:S02]  /*ec40*/  FSEL R174, R14, -INF , !P0 ;  /* 0xff8000000eae7808 */ /* 0x000fe40004000000 */
[----:B------:R-:W-:Y:S01]  /*ec50*/  ISETP.GT.AND P0, PT, R3, 0x11, P2 ;  /* 0x000000110300780c */ /* 0x000fe20001704270 */
[----:B-1----:R-:W-:Y:S01]  /*ec60*/  FMUL.FTZ R20, R2, R140 ;  /* 0x0000008c02147220 */ /* 0x002fe20000410000 */
[----:B------:R-:W-:Y:S01]  /*ec70*/  ISETP.LT.OR P1, PT, R4, 0x19, P1 ;  /* 0x000000190400780c */ /* 0x000fe20000f21670 */
[----:B------:R-:W-:Y:S01]  /*ec80*/  FMUL.FTZ R12, R2, R148 ;  /* 0x00000094020c7220 */ /* 0x000fe20000410000 */
[----:B------:R-:W-:Y:S01]  /*ec90*/  ISETP.LT.OR P0, PT, R4, 0x12, P0 ;  /* 0x000000120400780c */ /* 0x000fe20000701670 */
[----:B-----5:R-:W-:Y:S01]  /*eca0*/  FMUL.FTZ R28, R2, R28 ;  /* 0x0000001c021c7220 */ /* 0x020fe20000410000 */
[----:B------:R-:W-:Y:S01]  /*ecb0*/  FSEL R175, R18, -INF , !P1 ;  /* 0xff80000012af7808 */ /* 0x000fe20004800000 */
[C---:B------:R-:W-:Y:S01]  /*ecc0*/  FMUL.FTZ R29, R2.reuse, R29 ;  /* 0x0000001d021d7220 */ /* 0x040fe20000410000 */
        /* <DEDUP_REMOVED lines=35> */
[----:B------:R-:W-:Y:S01]  /*ef00*/  FMUL.FTZ R65, R2, R65 ;  /* 0x0000004102417220 */ /* 0x000fe20000410000 */
[----:B------:R-:W-:Y:S01]  /*ef10*/  FSEL R177, R26, -INF , !P1 ;  /* 0xff8000001ab17808 */ /* 0x000fe20004800000 */
[----:B------:R-:W-:Y:S01]  /*ef20*/  FMUL.FTZ R68, R2, R68 ;  /* 0x0000004402447220 */ /* 0x000fe20000410000 */
[----:B------:R-:W-:Y:S01]  /*ef30*/  ISETP.LT.OR P0, PT, R4, 0x2a, P0 ;  /* 0x0000002a0400780c */ /* 0x000fe20000701670 */
        /* <DEDUP_REMOVED lines=44> */
[----:B---3--:R-:W-:Y:S03]  /*f200*/  F2FP.BF16.PACK_AB R170, R9, R8 ;  /* 0x0000000809aa723e */ /* 0x008fe600000010ff */
        /* <DEDUP_REMOVED lines=30> */
[----:B------:R-:W-:Y:S01]  /*f3f0*/  MOV R149, R11 ;  /* 0x0000000b00957202 */ /* 0x000fe20000000f00 */
[----:B------:R-:W-:Y:S01]  /*f400*/  FADD.FTZ R0, -R0, R134 ;  /* 0x0000008600007221 */ /* 0x000fe20000010100 */
[----:B------:R-:W-:Y:S01]  /*f410*/  MUFU.EX2 R152, R152 ;  /* 0x0000009800987308 */ /* 0x000fe20000000800 */
[----:B------:R-:W-:Y:S02]  /*f420*/  FMUL.FTZ R134, R3, c[0x0][0x2d0] ;  /* 0x0000b40003867a20 */ /* 0x000fe40000410000 */
[----:B------:R-:W-:Y:S02]  /*f430*/  FMUL.FTZ R0, R0, c[0x0][0x2d0] ;  /* 0x0000b40000007a20 */ /* 0x000fe40000410000 */
[----:B------:R-:W-:Y:S01]  /*f440*/  FMUL.FTZ R9, R2, R153 ;  /* 0x0000009902097220 */ /* 0x000fe20000410000 */
[----:B------:R-:W-:Y:S02]  /*f450*/  FSEL R134, R134, RZ, P0 ;  /* 0x000000ff86867208 */ /* 0x000fe40000000000 */
[----:B------:R-:W-:Y:S01]  /*f460*/  MOV R153, R24 ;  /* 0x0000001800997202 */ /* 0x000fe20000000f00 */
[----:B------:R-:W-:Y:S01]  /*f470*/  FMUL.FTZ R24, R2, R136 ;  /* 0x0000008802187220 */ /* 0x000fe20000410000 */
[----:B------:R-:W1:Y:S01]  /*f480*/  MUFU.EX2 R0, R0 ;  /* 0x0000000000007308 */ /* 0x000e620000000800 */
[--C-:B------:R-:W-:Y:S01]  /*f490*/  FFMA.FTZ R169, R6, c[0x0][0x2d0], -R134.reuse ;  /* 0x0000b40006a97a23 */ /* 0x100fe20000010886 */
[----:B------:R-:W-:Y:S01]  /*f4a0*/  PLOP3.LUT P0, PT, PT, PT, UP0, 0x80, 0x0 ;  /* 0x000000000000781c */ /* 0x000fe20003f0f008 */
[--C-:B------:R-:W-:Y:S02]  /*f4b0*/  FFMA.FTZ R7, R7, c[0x0][0x2d0], -R134.reuse ;  /* 0x0000b40007077a23 */ /* 0x100fe40000010886 */
[--C-:B------:R-:W-:Y:S05]  /*f4c0*/  FFMA.FTZ R2, R10, c[0x0][0x2d0], -R134.reuse ;  /* 0x0000b4000a027a23 */ /* 0x100fea0000010886 */
        /* <DEDUP_REMOVED lines=17> */
[C---:B------:R-:W-:Y:S02]  /*f5e0*/  FMUL.FTZ R18, R0.reuse, R146 ;  /* 0x0000009200127220 */ /* 0x040fe40000410000 */
[C---:B---3--:R-:W-:Y:S01]  /*f5f0*/  FMUL.FTZ R7, R0.reuse, R159 ;  /* 0x0000009f00077220 */ /* 0x048fe20000410000 */
[----:B------:R-:W-:Y:S01]  /*f600*/  MOV R159, R140 ;  /* 0x0000008c009f7202 */ /* 0x000fe20000000f00 */
        /* <DEDUP_REMOVED lines=57> */
[----:B----4-:R-:W-:Y:S01]  /*f9a0*/  F2FP.BF16.PACK_AB R169, R144, R169 ;  /* 0x000000a990a9723e */ /* 0x010fe200000010ff */
[--C-:B------:R-:W-:Y:S01]  /*f9b0*/  FFMA.FTZ R0, R172, c[0x0][0x2d0], -R134.reuse ;  /* 0x0000b400ac007a23 */ /* 0x100fe20000010886 */
[----:B------:R-:W-:Y:S01]  /*f9c0*/  LDSM.16.MT88.4 R140, [R236+0x900] ;  /* 0x00090000ec8c783b */ /* 0x000fe20000004200 */
        /* <DEDUP_REMOVED lines=16> */
[----:B------:R-:W-:Y:S10]  /*fad0*/  MUFU.EX2 R176, R159 ;  /* 0x0000009f00b07308 */ /* 0x000ff40000000800 */
        /* <DEDUP_REMOVED lines=53> */
[----:B-1----:R-:W-:Y:S01]  /*fe30*/  MOV R178, R154 ;  /* 0x0000009a00b27202 */ /* 0x002fe20000000f00 */
[----:B------:R-:W-:Y:S02]  /*fe40*/  FADD.FTZ R2, R149, R2 ;  /* 0x0000000295027221 */ /* 0x000fe40000010000 */
[C---:B------:R-:W-:Y:S01]  /*fe50*/  HMMA.16816.F32.BF16 R4, R136.reuse, R140, R4 ;  /* 0x0000008c8804723c */ /* 0x040fe20000041804 */
[----:B------:R1:W-:Y:S04]  /*fe60*/  MUFU.EX2 R172, R0 ;  /* 0x0000000000ac7308 */ /* 0x0003e80000000800 */
[----:B------:R-:W-:Y:S03]  /*fe70*/  FADD.FTZ R2, R150, R2 ;  /* 0x0000000296027221 */ /* 0x000fe60000010000 */
[C---:B------:R-:W-:Y:S01]  /*fe80*/  HMMA.16816.F32.BF16 R8, R136.reuse, R142, R8 ;  /* 0x0000008e8808723c */ /* 0x040fe20000041808 */
[----:B------:R-:W2:Y:S03]  /*fe90*/  LDSM.16.MT88.4 R140, [R237+0x900] ;  /* 0x00090000ed8c783b */ /* 0x000ea60000004200 */
[--C-:B-1----:R-:W-:Y:S01]  /*fea0*/  FFMA.FTZ R0, R179, c[0x0][0x2d0], -R134.reuse ;  /* 0x0000b400b3007a23 */ /* 0x102fe20000010886 */
[----:B------:R-:W-:Y:S03]  /*feb0*/  MOV R179, R153 ;  /* 0x0000009900b37202 */ /* 0x000fe60000000f00 */
[----:B------:R1:W3:Y:S01]  /*fec0*/  MUFU.EX2 R173, R0 ;  /* 0x0000000000ad7308 */ /* 0x0002e20000000800 */
[----:B------:R-:W-:Y:S01]  /*fed0*/  F2FP.BF16.PACK_AB R170, R178, R179 ;  /* 0x000000b3b2aa723e */ /* 0x000fe200000010ff */
[C---:B--2---:R-:W-:Y:S03]  /*fee0*/  HMMA.16816.F32.BF16 R12, R136.reuse, R140, R12 ;  /* 0x0000008c880c723c */ /* 0x044fe6000004180c */
[--C-:B-1----:R-:W-:Y:S01]  /*fef0*/  FFMA.FTZ R0, R177, c[0x0][0x2d0], -R134.reuse ;  /* 0x0000b400b1007a23 */ /* 0x102fe20000010886 */
[----:B------:R-:W-:Y:S01]  /*ff00*/  MOV R177, R152 ;  /* 0x0000009800b17202 */ /* 0x000fe20000000f00 */
[----:B------:R-:W-:Y:S01]  /*ff10*/  FFMA.FTZ R134, R132, c[0x0][0x2d0], -R134 ;  /* 0x0000b40084867a23 */ /* 0x000fe20000010886 */
[----:B------:R-:W-:Y:S02]  /*ff20*/  LDSM.16.MT88.4 R152, [R236+0x1100] ;  /* 0x00110000ec98783b */ /* 0x000fe40000004200 */
[C---:B------:R-:W-:Y:S01]  /*ff30*/  HMMA.16816.F32.BF16 R16, R136.reuse, R142, R16 ;  /* 0x0000008e8810723c */ /* 0x040fe20000041810 */
[----:B------:R1:W-:Y:S03]  /*ff40*/  MUFU.EX2 R132, R0 ;  /* 0x0000000000847308 */ /* 0x0003e60000000800 */
[----:B------:R-:W-:Y:S02]  /*ff50*/  F2FP.BF16.PACK_AB R168, R177, R176 ;  /* 0x000000b0b1a8723e */ /* 0x000fe400000010ff */
[----:B---3--:R-:W-:Y:S01]  /*ff60*/  F2FP.BF16.PACK_AB R169, R173, R172 ;  /* 0x000000acada9723e */ /* 0x008fe200000010ff */
[----:B------:R-:W2:Y:S04]  /*ff70*/  LDSM.16.MT88.4 R140, [R240+0x900] ;  /* 0x00090000f08c783b */ /* 0x000ea80000004200 */
[----:B------:R-:W3:Y:S01]  /*ff80*/  MUFU.EX2 R134, R134 ;  /* 0x0000008600867308 */ /* 0x000ee20000000800 */
[----:B-1----:R-:W-:Y:S04]  /*ff90*/  FADD.FTZ R0, R156, R151 ;  /* 0x000000979c007221 */ /* 0x002fe80000010000 */
        /* <DEDUP_REMOVED lines=9> */
[C---:B--2---:R-:W-:Y:S03]  /*10030*/  HMMA.16816.F32.BF16 R20, R136.reuse, R140, R20 ;  /* 0x0000008c8814723c */ /* 0x044fe60000041814 */
        /* <DEDUP_REMOVED lines=95> */
.L_x_365:
[----:B------:R-:W2:Y:S04]  /*10630*/  LDL.LU R3, [R1+0x14] ;  /* 0x0000140001037983 */ /* 0x000ea80000300800 */
[----:B-1----:R-:W3:Y:S01]  /*10640*/  LDL.LU R0, [R1+0x18] ;  /* 0x0000180001007983 */ /* 0x002ee20000300800 */
        /* <DEDUP_REMOVED lines=155> */
.L_x_333:
        /* <DEDUP_REMOVED lines=13> */
[----:B------:R-:W4:Y:S01]  /*110d0*/  S2R R19, SR_CTAID.X ;  /* 0x0000000000137919 */ /* 0x000f220000002500 */
[----:B------:R-:W-:-:S04]  /*110e0*/  UIMAD UR7, UR6, UR4, URZ ;  /* 0x00000004060772a4 */ /* 0x000fc8000f8e023f */
        /* <DEDUP_REMOVED lines=38> */
[----:B------:R-:W-:Y:S02]  /*11350*/  IMAD R6, R10, c[0x0][0x444], R6 ;  /* 0x000111000a067a24 */ /* 0x000fe400078e0206 */
[----:B----4-:R-:W-:Y:S01]  /*11360*/  IMAD R8, R19, 0x80, R0 ;  /* 0x0000008013087824 */ /* 0x010fe200078e0200 */
[----:B------:R-:W-:Y:S01]  /*11370*/  SHF.R.S32.HI R0, RZ, 0x1f, R9 ;  /* 0x0000001fff007819 */ /* 0x000fe20000011409 */
[----:B------:R-:W-:-:S02]  /*11380*/  IMAD.IADD R5, R5, 0x1, R7 ;  /* 0x0000000105057824 */ /* 0x000fc400078e0207 */
[----:B------:R-:W-:-:S04]  /*11390*/  @P1 IMAD.HI.U32 R7, R8, c[0x0][0x4ec], RZ ;  /* 0x00013b0008071a27 */ /* 0x000fc800078e00ff */
[----:B------:R-:W-:-:S04]  /*113a0*/  IMAD.WIDE.U32 R2, R10, c[0x0][0x440], R2 ;  /* 0x000110000a027a25 */ /* 0x000fc800078e0002 */
[----:B------:R-:W-:Y:S01]  /*113b0*/  IMAD.MOV.U32 R10, RZ, RZ, R8 ;  /* 0x000000ffff0a7224 */ /* 0x000fe200078e0008 */
[----:B------:R-:W-:Y:S02]  /*113c0*/  @P1 SHF.R.U32.HI R10, RZ, c[0x0][0x4f0], R7 ;  /* 0x00013c00ff0a1a19 */ /* 0x000fe40000011607 */
[----:B------:R-:W-:Y:S01]  /*113d0*/  IADD3 R3, R3, R6, RZ ;  /* 0x0000000603037210 */ /* 0x000fe20007ffe0ff */
[C---:B------:R-:W-:Y:S02]  /*113e0*/  IMAD R6, R0.reuse, c[0x0][0x4e0], RZ ;  /* 0x0001380000067a24 */ /* 0x040fe400078e02ff */
[----:B------:R-:W-:Y:S02]  /*113f0*/  IMAD R0, R0, c[0x0][0x448], RZ ;  /* 0x0001120000007a24 */ /* 0x000fe400078e02ff */
[----:B------:R-:W-:Y:S02]  /*11400*/  IMAD.MOV R11, RZ, RZ, -R10 ;  /* 0x000000ffff0b7224 */ /* 0x000fe400078e0a0a */
[----:B------:R-:W-:-:S02]  /*11410*/  IMAD R13, R9, c[0x0][0x4e4], R6 ;  /* 0x00013900090d7a24 */ /* 0x000fc400078e0206 */
[----:B------:R-:W-:-:S04]  /*11420*/  IMAD.WIDE.U32 R6, R9, c[0x0][0x448], R2 ;  /* 0x0001120009067a25 */ /* 0x000fc800078e0002 */
[C---:B------:R-:W-:Y:S01]  /*11430*/  IMAD R12, R9.reuse, c[0x0][0x44c], R0 ;  /* 0x00011300090c7a24 */ /* 0x040fe200078e0200 */
[----:B------:R-:W-:Y:S01]  /*11440*/  MOV R0, R8 ;  /* 0x0000000800007202 */ /* 0x000fe20000000f00 */
[----:B------:R-:W-:-:S04]  /*11450*/  IMAD.WIDE.U32 R2, R9, c[0x0][0x4e0], R4 ;  /* 0x0001380009027a25 */ /* 0x000fc800078e0004 */
[----:B------:R-:W-:Y:S01]  /*11460*/  IMAD R9, R11, c[0x0][0x4e8], R8 ;  /* 0x00013a000b097a24 */ /* 0x000fe200078e0208 */
[----:B------:R-:W-:Y:S01]  /*11470*/  SHF.R.S32.HI R11, RZ, 0x1f, R10 ;  /* 0x0000001fff0b7819 */ /* 0x000fe2000001140a */
[----:B------:R-:W-:Y:S01]  /*11480*/  @P1 IMAD.HI.U32 R4, R8, c[0x0][0x4ec], RZ ;  /* 0x00013b0008041a27 */ /* 0x000fe200078e00ff */
[----:B------:R-:W-:Y:S01]  /*11490*/  BAR.SYNC.DEFER_BLOCKING 0x1, 0x100 ;  /* 0x0044000000007b1d */ /* 0x000fe20000010000 */
[----:B------:R-:W-:Y:S02]  /*114a0*/  IADD3 R2, P0, R10, R2, RZ ;  /* 0x000000020a027210 */ /* 0x000fe40007f1e0ff */
[----:B------:R-:W-:Y:S01]  /*114b0*/  IMAD.IADD R5, R7, 0x1, R12 ;  /* 0x0000000107057824 */ /* 0x000fe200078e020c */
[----:B------:R-:W-:Y:S02]  /*114c0*/  SHF.R.S32.HI R7, RZ, 0x1f, R9 ;  /* 0x0000001fff077819 */ /* 0x000fe40000011409 */
[----:B------:R-:W-:Y:S02]  /*114d0*/  @P1 SHF.R.U32.HI R0, RZ, c[0x0][0x4f0], R4 ;  /* 0x00013c00ff001a19 */ /* 0x000fe40000011604 */
[----:B------:R-:W-:Y:S01]  /*114e0*/  IADD3.X R3, R11, R3, R13, P0, !PT ;  /* 0x000000030b037210 */ /* 0x000fe200007fe40d */
[----:B------:R-:W-:Y:S01]  /*114f0*/  IMAD R11, R19, 0x80, R15 ;  /* 0x00000080130b7824 */ /* 0x000fe200078e020f */
[----:B------:R-:W-:Y:S01]  /*11500*/  MOV R4, R6 ;  /* 0x0000000600047202 */ /* 0x000fe20000000f00 */
[----:B------:R-:W-:Y:S01]  /*11510*/  IMAD R6, R7, c[0x0][0x4c8], RZ ;  /* 0x0001320007067a24 */ /* 0x000fe200078e02ff */
[----:B------:R-:W-:Y:S01]  /*11520*/  SHF.R.S32.HI R7, RZ, 0x1f, R0 ;  /* 0x0000001fff077819 */ /* 0x000fe20000011400 */
[----:B------:R-:W-:-:S04]  /*11530*/  IMAD.WIDE.U32 R2, R9, c[0x0][0x4c8], R2 ;  /* 0x0001320009027a25 */ /* 0x000fc800078e0002 */
[----:B------:R-:W-:Y:S02]  /*11540*/  IMAD.MOV R10, RZ, RZ, -R0 ;  /* 0x000000ffff0a7224 */ /* 0x000fe400078e0a00 */
[----:B------:R-:W-:Y:S01]  /*11550*/  IMAD R9, R9, c[0x0][0x4cc], R6 ;  /* 0x0001330009097a24 */ /* 0x000fe200078e0206 */
[----:B------:R-:W-:Y:S01]  /*11560*/  LEA R6, P0, R2, c[0x0][0x4a8], 0x2 ;  /* 0x00012a0002067a11 */ /* 0x000fe200078010ff */
[----:B------:R-:W-:Y:S02]  /*11570*/  IMAD R10, R10, c[0x0][0x4e8], R8 ;  /* 0x00013a000a0a7a24 */ /* 0x000fe400078e0208 */
[----:B------:R-:W-:Y:S01]  /*11580*/  IMAD R7, R7, c[0x0][0x430], RZ ;  /* 0x00010c0007077a24 */ /* 0x000fe200078e02ff */
[----:B------:R-:W-:Y:S01]  /*11590*/  IADD3 R3, R3, R9, RZ ;  /* 0x0000000903037210 */ /* 0x000fe20007ffe0ff */
[----:B------:R-:W-:Y:S01]  /*115a0*/  IMAD.WIDE.U32 R4, R0, c[0x0][0x430], R4 ;  /* 0x00010c0000047a25 */ /* 0x000fe200078e0004 */
[----:B------:R-:W-:Y:S02]  /*115b0*/  SHFL.IDX PT, R8, R6, RZ, 0x1c1f ;  /* 0x001c1fff06087589 */ /* 0x000fe400000e0000 */
[----:B------:R-:W-:Y:S01]  /*115c0*/  LEA.HI.X R2, R2, c[0x0][0x4ac], R3, 0x2, P0 ;  /* 0x00012b0002027a11 */ /* 0x000fe200000f1403 */
[----:B------:R-:W-:Y:S01]  /*115d0*/  IMAD R0, R0, c[0x0][0x434], R7 ;  /* 0x00010d0000007a24 */ /* 0x000fe200078e0207 */
[----:B------:R-:W-:Y:S01]  /*115e0*/  SHF.R.S32.HI R7, RZ, 0x1f, R10 ;  /* 0x0000001fff077819 */ /* 0x000fe2000001140a */
[----:B------:R-:W-:Y:S01]  /*115f0*/  SHFL.IDX PT, R6, R6, 0x1, 0x1c1f ;  /* 0x003c1f0006067f89 */ /* 0x000fe200000e0000 */
[----:B------:R-:W-:-:S02]  /*11600*/  LOP3.LUT P0, RZ, R14, 0x3, RZ, 0xc0, !PT ;  /* 0x000000030eff7812 */ /* 0x000fc4000780c0ff */
[----:B------:R-:W-:Y:S01]  /*11610*/  IADD3 R3, R5, R0, RZ ;  /* 0x0000000005037210 */ /* 0x000fe20007ffe0ff */
[----:B------:R-:W-:Y:S01]  /*11620*/  IMAD R0, R7, c[0x0][0x428], RZ ;  /* 0x00010a0007007a24 */ /* 0x000fe200078e02ff */
[----:B------:R-:W1:Y:S01]  /*11630*/  SHFL.IDX PT, R9, R2, RZ, 0x1c1f ;  /* 0x001c1fff02097589 */ /* 0x000e6200000e0000 */
[----:B------:R-:W-:Y:S02]  /*11640*/  IMAD R5, R20, c[0x0][0x388], RZ ;  /* 0x0000e20014057a24 */ /* 0x000fe400078e02ff */
[----:B------:R-:W-:Y:S01]  /*11650*/  IMAD R0, R10, c[0x0][0x42c], R0 ;  /* 0x00010b000a007a24 */ /* 0x000fe200078e0200 */
[----:B------:R2:W3:Y:S02]  /*11660*/  SHFL.IDX PT, R7, R2, 0x1, 0x1c1f ;  /* 0x003c1f0002077f89 */ /* 0x0004e400000e0000 */
[----:B------:R-:W-:-:S13]  /*11670*/  ISETP.GE.OR P2, PT, R11, R5, P0 ;  /* 0x000000050b00720c */ /* 0x000fda0000746670 */
[----:B-1----:R1:W-:Y:S01]  /*11680*/  @!P2 ST.E [R8.64], R16 ;  /* 0x000000100800a985 */ /* 0x0023e2000c101910 */
[----:B--2---:R-:W-:Y:S01]  /*11690*/  IMAD.MOV.U32 R2, RZ, RZ, R4 ;  /* 0x000000ffff027224 */ /* 0x004fe200078e0004 */
[----:B------:R-:W-:-:S03]  /*116a0*/  IADD3 R4, R11, 0x8, RZ ;  /* 0x000000080b047810 */ /* 0x000fc60007ffe0ff */
[----:B------:R-:W-:Y:S01]  /*116b0*/  IMAD.WIDE.U32 R2, R10, c[0x0][0x428], R2 ;  /* 0x00010a000a027a25 */ /* 0x000fe200078e0002 */
[----:B------:R-:W-:-:S04]  /*116c0*/  ISETP.GE.OR P0, PT, R4, R5, P0 ;  /* 0x000000050400720c */ /* 0x000fc80000706670 */
[----:B------:R-:W-:Y:S02]  /*116d0*/  IADD3 R0, R3, R0, RZ ;  /* 0x0000000003007210 */ /* 0x000fe40007ffe0ff */
[----:B------:R-:W-:-:S04]  /*116e0*/  LEA R20, P1, R2, c[0x0][0x400], 0x2 ;  /* 0x0001000002147a11 */ /* 0x000fc800078210ff */
[----:B------:R-:W-:Y:S02]  /*116f0*/  LEA.HI.X R19, R2, c[0x0][0x404], R0, 0x2, P1 ;  /* 0x0001010002137a11 */ /* 0x000fe400008f1400 */
[----:B------:R-:W-:Y:S01]  /*11700*/  LOP3.LUT R0, R18, 0x7ffffffc, RZ, 0xc0, !PT ;  /* 0x7ffffffc12007812 */ /* 0x000fe200078ec0ff */
[----:B---3--:R2:W-:Y:S01]  /*11710*/  @!P0 ST.E [R6.64], R17 ;  /* 0x0000001106008985 */ /* 0x0085e2000c101910 */
[-C--:B------:R-:W-:Y:S02]  /*11720*/  ISETP.GE.AND P0, PT, R11, R5.reuse, PT ;  /* 0x000000050b00720c */ /* 0x080fe40003f06270 */
[----:B------:R-:W-:Y:S01]  /*11730*/  ISETP.GE.AND P1, PT, R4, R5, PT ;  /* 0x000000050400720c */ /* 0x000fe20003f26270 */
[----:B------:R-:W-:Y:S01]  /*11740*/  IMAD.IADD R0, R14, 0x1, -R0 ;  /* 0x000000010e007824 */ /* 0x000fe200078e0a00 */
[----:B------:R2:W3:Y:S02]  /*11750*/  SHFL.IDX PT, R2, R20, RZ, 0x1c1f ;  /* 0x001c1fff14027589 */ /* 0x0004e400000e0000 */
[----:B-1----:R-:W-:-:S02]  /*11760*/  P2R R16, PR, RZ, 0x2 ;  /* 0x00000002ff107803 */ /* 0x002fc40000000000 */
[----:B------:R2:W1:Y:S01]  /*11770*/  SHFL.IDX PT, R3, R19, RZ, 0x1c1f ;  /* 0x001c1fff13037589 */ /* 0x00046200000e0000 */
[----:B------:R-:W-:-:S04]  /*11780*/  SHF.L.U32 R0, R0, 0x1, RZ ;  /* 0x0000000100007819 */ /* 0x000fc800000006ff */
[----:B------:R-:W-:Y:S05]  /*11790*/  @P0 BRA `(.L_x_378) ;  /* 0x00000bd000000947 */ /* 0x000fea0003800000 */
[C---:B------:R-:W-:Y:S02]  /*117a0*/  ISETP.GE.AND P0, PT, R0.reuse, c[0x0][0x3c8], PT ;  /* 0x0000f20000007a0c */ /* 0x040fe40003f06270 */
[C---:B------:R-:W-:Y:S02]  /*117b0*/  IADD3 R5, R0.reuse, 0x8, RZ ;  /* 0x0000000800057810 */ /* 0x040fe40007ffe0ff */
[----:B------:R-:W-:Y:S02]  /*117c0*/  IADD3 R4, R0, 0x10, RZ ;  /* 0x0000001000047810 */ /* 0x000fe40007ffe0ff */
[----:B------:R-:W-:Y:S02]  /*117d0*/  ISETP.GE.AND P5, PT, R5, c[0x0][0x3c8], PT ;  /* 0x0000f20005007a0c */ /* 0x000fe40003fa6270 */
[----:B------:R-:W-:Y:S02]  /*117e0*/  ISETP.GE.AND P4, PT, R4, c[0x0][0x3c8], PT ;  /* 0x0000f20004007a0c */ /* 0x000fe40003f86270 */
[----:B------:R-:W-:-:S02]  /*117f0*/  IADD3 R8, R0, 0x18, RZ ;  /* 0x0000001800087810 */ /* 0x000fc40007ffe0ff */
[C---:B------:R-:W-:Y:S01]  /*11800*/  IADD3 R10, R0.reuse, 0x20, RZ ;  /* 0x00000020000a7810 */ /* 0x040fe20007ffe0ff */
[C---:B-123--:R-:W-:Y:S01]  /*11810*/  @!P0 IMAD.WIDE R6, R0.reuse, 0x4, R2 ;  /* 0x0000000400068825 */ /* 0x04efe200078e0202 */
        /* <DEDUP_REMOVED lines=87> */
[----:B------:R-:W-:-:S02]  /*11d90*/  IADD3 R13, R0, 0xa0, RZ ;  /* 0x000000a0000d7810 */ /* 0x000fc40007ffe0ff */
[----:B------:R-:W-:Y:S01]  /*11da0*/  ISETP.GE.AND P5, PT, R12, c[0x0][0x3c8], PT ;  /* 0x0000f2000c007a0c */ /* 0x000fe20003fa6270 */
[----:B------:R2:W-:Y:S01]  /*11db0*/  @!P4 ST.E.64 [R4.64], R60 ;  /* 0x0000003c0400c985 */ /* 0x0005e2000c101b10 */
        /* <DEDUP_REMOVED lines=91> */
.L_x_378:
[----:B------:R-:W-:Y:S05]  /*12370*/  BSYNC B0 ;  /* 0x0000000000007941 */ /* 0x000fea0003800000 */
.L_x_377:
[----:B------:R-:W-:Y:S01]  /*12380*/  ISETP.NE.AND P0, PT, R16, RZ, PT ;  /* 0x000000ff1000720c */ /* 0x000fe20003f05270 */
[----:B-1----:R1:W4:Y:S04]  /*12390*/  SHFL.IDX PT, R3, R19, 0x1, 0x1c1f ;  /* 0x003c1f0013037f89 */ /* 0x00232800000e0000 */
[----:B---3--:R1:W3:Y:S08]  /*123a0*/  SHFL.IDX PT, R2, R20, 0x1, 0x1c1f ;  /* 0x003c1f0014027f89 */ /* 0x0082f000000e0000 */
[----:B------:R-:W-:Y:S05]  /*123b0*/  @P0 EXIT ;  /* 0x000000000000094d */ /* 0x000fea0003800000 */
[C---:B------:R-:W-:Y:S02]  /*123c0*/  IADD3 R5, R0.reuse, 0x8, RZ ;  /* 0x0000000800057810 */ /* 0x040fe40007ffe0ff */
        /* <DEDUP_REMOVED lines=14> */
[----:B--2---:R-:W-:Y:S01]  /*124b0*/  @!P1 IMAD.WIDE R6, R5, 0x4, R2 ;  /* 0x0000000405069825 */ /* 0x004fe200078e0202 */
        /* <DEDUP_REMOVED lines=11> */
[C---:B---3--:R-:W-:Y:S02]  /*12570*/  IADD3 R8, R0.reuse, 0x28, RZ ;  /* 0x0000002800087810 */ /* 0x048fe40007ffe0ff */
[----:B------:R-:W-:Y:S02]  /*12580*/  IADD3 R9, R0, 0x30, RZ ;  /* 0x0000003000097810 */ /* 0x000fe40007ffe0ff */
[----:B------:R-:W-:Y:S02]  /*12590*/  ISETP.GE.AND P4, PT, R8, c[0x0][0x3c8], PT ;  /* 0x0000f20008007a0c */ /* 0x000fe40003f86270 */
[----:B------:R-:W-:Y:S02]  /*125a0*/  ISETP.GE.AND P3, PT, R9, c[0x0][0x3c8], PT ;  /* 0x0000f20009007a0c */ /* 0x000fe40003f66270 */
[----:B--2---:R-:W-:-:S02]  /*125b0*/  @!P6 LEA.HI R4, R11, R11, RZ, 0x1 ;  /* 0x0000000b0b04e211 */ /* 0x004fc400078f08ff */
        /* <DEDUP_REMOVED lines=159> */
.L_x_376:
        /* <DEDUP_REMOVED lines=50> */
.L_x_379:
        /* <DEDUP_REMOVED lines=11> */
.L_x_2595:


//--------------------- .text._ZN7cutlass13device_kernelIN5flash19enable_sm80_to_sm89INS1_16FlashAttnFwdSm80INS1_25CollectiveMainloopFwdSm80ILi8ELi1ELb1EN4cute5tupleIJNS5_1CILi128EEENS7_ILi48EEENS7_ILi256EEEEEELi256ENS_10bfloat16_tEfNS_4arch4Sm80ELb0ELb1ELb0ELb1ELb0ELb0ELb1ELb1EEENS1_21CollectiveEpilogueFwdINS6_IJS8_SA_S9_EEENS6_IJNS7_ILi1EEESI_SI_EEESC_SE_Li256ELb1ELb1ELb1ELb0EEENS1_36VarlenDynamicPersistentTileSchedulerILi128ELi48ELi256ELi256ELb1ELb1ELb0ELb1ELb0ELb1EEEEEEEEEvNT_6ParamsE --------------------------
	.section	.text._ZN7cutlass13device_kernelIN5flash19enable_sm80_to_sm89INS1_16FlashAttnFwdSm80INS1_25CollectiveMainloopFwdSm80ILi8ELi1ELb1EN4cute5tupleIJNS5_1CILi128EEENS7_ILi48EEENS7_ILi256EEEEEELi256ENS_10bfloat16_tEfNS_4arch4Sm80ELb0ELb1ELb0ELb1ELb0ELb0ELb1ELb1EEENS1_21CollectiveEpilogueFwdINS6_IJS8_SA_S9_EEENS6_IJNS7_ILi1EEESI_SI_EEESC_SE_Li256ELb1ELb1ELb1ELb0EEENS1_36VarlenDynamicPersistentTileSchedulerILi128ELi48ELi256ELi256ELb1ELb1ELb0ELb1ELb0ELb1EEEEEEEEEvNT_6ParamsE,"ax",@progbits
	.sectioninfo	@"SHI_REGISTERS=255"
	.align	128
.text._ZN7cutlass13device_kernelIN5flash19enable_sm80_to_sm89INS1_16FlashAttnFwdSm80INS1_25CollectiveMainloopFwdSm80ILi8ELi1ELb1EN4cute5tupleIJNS5_1CILi128EEENS7_ILi48EEENS7_ILi256EEEEEELi256ENS_10bfloat16_tEfNS_4arch4Sm80ELb0ELb1ELb0ELb1ELb0ELb0ELb1ELb1EEENS1_21CollectiveEpilogueFwdINS6_IJS8_SA_S9_EEENS6_IJNS7_ILi1EEESI_SI_EEESC_SE_Li256ELb1ELb1ELb1ELb0EEENS1_36VarlenDynamicPersistentTileSchedulerILi128ELi48ELi256ELi256ELb1ELb1ELb0ELb1ELb0ELb1EEEEEEEEEvNT_6ParamsE:
        .type           _ZN7cutlass13device_kernelIN5flash19enable_sm80_to_sm89INS1_16FlashAttnFwdSm80INS1_25CollectiveMainloopFwdSm80ILi8ELi1ELb1EN4cute5tupleIJNS5_1CILi128EEENS7_ILi48EEENS7_ILi256EEEEEELi256ENS_10bfloat16_tEfNS_4arch4Sm80ELb0ELb1ELb0ELb1ELb0ELb0ELb1ELb1EEENS1_21CollectiveEpilogueFwdINS6_IJS8_SA_S9_EEENS6_IJNS7_ILi1EEESI_SI_EEESC_SE_Li256ELb1ELb1ELb1ELb0EEENS1_36VarlenDynamicPersistentTileSchedulerILi128ELi48ELi256ELi256ELb1ELb1ELb0ELb1ELb0ELb1EEEEEEEEEvNT_6ParamsE,@function
        .size           _ZN7cutlass13device_kernelIN5flash19enable_sm80_to_sm89INS1_16FlashAttnFwdSm80INS1_25CollectiveMainloopFwdSm80ILi8ELi1ELb1EN4cute5tupleIJNS5_1CILi128EEENS7_ILi48EEENS7_ILi256EEEEEELi256ENS_10bfloat16_tEfNS_4arch4Sm80ELb0ELb1ELb0ELb1ELb0ELb0ELb1ELb1EEENS1_21CollectiveEpilogueFwdINS6_IJS8_SA_S9_EEENS6_IJNS7_ILi1EEESI_SI_EEESC_SE_Li256ELb1ELb1ELb1ELb0EEENS1_36VarlenDynamicPersistentTileSchedulerILi128ELi48ELi256ELi256ELb1ELb1ELb0ELb1ELb0ELb1EEEEEEEEEvNT_6ParamsE,(.L_x_2596 - _ZN7cutlass13device_kernelIN5flash19enable_sm80_to_sm89INS1_16FlashAttnFwdSm80INS1_25CollectiveMainloopFwdSm80ILi8ELi1ELb1EN4cute5tupleIJNS5_1CILi128EEENS7_ILi48EEENS7_ILi256EEEEEELi256ENS_10bfloat16_tEfNS_4arch4Sm80ELb0ELb1ELb0ELb1ELb0ELb0ELb1ELb1EEENS1_21CollectiveEpilogueFwdINS6_IJS8_SA_S9_EEENS6_IJNS7_ILi1EEESI_SI_EEESC_SE_Li256ELb1ELb1ELb1ELb0EEENS1_36VarlenDynamicPersistentTileSchedulerILi128ELi48ELi256ELi256ELb1ELb1ELb0ELb1ELb0ELb1EEEEEEEEEvNT_6ParamsE)
        .other          _ZN7cutlass13device_kernelIN5flash19enable_sm80_to_sm89INS1_16FlashAttnFwdSm80INS1_25CollectiveMainloopFwdSm80ILi8ELi1ELb1EN4cute5tupleIJNS5_1CILi128EEENS7_ILi48EEENS7_ILi256EEEEEELi256ENS_10bfloat16_tEfNS_4arch4Sm80ELb0ELb1ELb0ELb1ELb0ELb0ELb1ELb1EEENS1_21CollectiveEpilogueFwdINS6_IJS8_SA_S9_EEENS6_IJNS7_ILi1EEESI_SI_EEESC_SE_Li256ELb1ELb1ELb1ELb0EEENS1_36VarlenDynamicPersistentTileSchedulerILi128ELi48ELi256ELi256ELb1ELb1ELb0ELb1ELb0ELb1EEEEEEEEEvNT_6ParamsE,@"STO_CUDA_ENTRY STV_DEFAULT"
_ZN7cutlass13device_kernelIN5flash19enable_sm80_to_sm89INS1_16FlashAttnFwdSm80INS1_25CollectiveMainloopFwdSm80ILi8ELi1ELb1EN4cute5tupleIJNS5_1CILi128EEENS7_ILi48EEENS7_ILi256EEEEEELi256ENS_10bfloat16_tEfNS_4arch4Sm80ELb0ELb1ELb0ELb1ELb0ELb0ELb1ELb1EEENS1_21CollectiveEpilogueFwdINS6_IJS8_SA_S9_EEENS6_IJNS7_ILi1EEESI_SI_EEESC_SE_Li256ELb1ELb1ELb1ELb0EEENS1_36VarlenDynamicPersistentTileSchedulerILi128ELi48ELi256ELi256ELb1ELb1ELb0ELb1ELb0ELb1EEEEEEEEEvNT_6ParamsE:
        /* <DEDUP_REMOVED lines=15> */
[----:B------:R-:W-:-:S03]  /*00f0*/  CS2R R8, SRZ ;  /* 0x0000000000087805 */ /* 0x000fc6000001ff00 */
[----:B------:R-:W-:-:S04]  /*0100*/  ISETP.NE.AND P6, PT, R13, 0x1f, PT ;  /* 0x0000001f0d00780c */ /* 0x000fc80003fc5270 */
[----:B------:R-:W-:-:S13]  /*0110*/  ISETP.GE.OR P0, PT, R13, c[0x0][0x53c], !P6 ;  /* 0x00014f000d007a0c */ /* 0x000fda0007706670 */
[----:B-1----:R-:W-:Y:S02]  /*0120*/  @!P0 IMAD.MOV.U32 R4, RZ, RZ, 0x4 ;  /* 0x00000004ff048424 */ /* 0x002fe400078e00ff */
[----:B------:R-:W-:Y:S02]  /*0130*/  @!P0 IMAD.MOV.U32 R2, RZ, RZ, 0x4 ;  /* 0x00000004ff028424 */ /* 0x000fe400078e00ff */
[----:B------:R-:W-:-:S04]  /*0140*/  @!P0 IMAD.WIDE.U32 R4, R13, R4, c[0x0][0x580] ;  /* 0x000160000d048625 */ /* 0x000fc800078e0004 */
[C---:B------:R-:W-:Y:S01]  /*0150*/  @!P0 IMAD.WIDE.U32 R2, R13.reuse, R2, c[0x0][0x578] ;  /* 0x00015e000d028625 */ /* 0x040fe200078e0002 */
[----:B------:R-:W2:Y:S04]  /*0160*/  @!P0 LDG.E R9, [R4.64] ;  /* 0x0000000604098981 */ /* 0x000ea8000c1e1900 */
[----:B------:R-:W2:Y:S01]  /*0170*/  @!P0 LDG.E R8, [R2.64] ;  /* 0x0000000602088981 */ /* 0x000ea2000c1e1900 */
[C---:B------:R-:W-:Y:S01]  /*0180*/  ISETP.NE.AND P5, PT, R13.reuse, RZ, PT ;  /* 0x000000ff0d00720c */ /* 0x040fe20003fa5270 */
[----:B------:R-:W1:Y:S01]  /*0190*/  S2UR UR4, SR_CTAID.X ;  /* 0x00000000000479c3 */ /* 0x000e620000002500 */
[C---:B------:R-:W-:Y:S01]  /*01a0*/  ISETP.GE.U32.AND P4, PT, R13.reuse, 0x2, PT ;  /* 0x000000020d00780c */ /* 0x040fe20003f86070 */
[----:B------:R-:W-:Y:S01]  /*01b0*/  IMAD.MOV.U32 R7, RZ, RZ, RZ ;  /* 0x000000ffff077224 */ /* 0x000fe200078e00ff */
        /* <DEDUP_REMOVED lines=26> */
.L_x_385:
[----:B------:R-:W-:-:S04]  /*0360*/  IADD3 R0, R7, 0x1f, RZ ;  /* 0x0000001f07007810 */ /* 0x000fc80007ffe0ff */
[----:B------:R-:W-:-:S13]  /*0370*/  ISETP.GE.AND P0, PT, R0, c[0x0][0x53c], PT ;  /* 0x00014f0000007a0c */ /* 0x000fda0003f06270 */
[----:B------:R-:W-:Y:S05]  /*0380*/  @P0 BRA `(.L_x_382) ;  /* 0x00000c4000000947 */ /* 0x000fea0003800000 */
[----:B------:R-:W-:Y:S01]  /*0390*/  MOV R7, R0 ;  /* 0x0000000000077202 */ /* 0x000fe20000000f00 */
[----:B------:R-:W-:-:S03]  /*03a0*/  CS2R R8, SRZ ;  /* 0x0000000000087805 */ /* 0x000fc6000001ff00 */
[----:B------:R-:W-:-:S04]  /*03b0*/  IADD3 R0, R13, R7, RZ ;  /* 0x000000070d007210 */ /* 0x000fc80007ffe0ff */
[----:B------:R-:W-:-:S13]  /*03c0*/  ISETP.GE.OR P0, PT, R0, c[0x0][0x53c], !P6 ;  /* 0x00014f0000007a0c */ /* 0x000fda0007706670 */
[----:B------:R-:W-:Y:S02]  /*03d0*/  @!P0 MOV R2, 0x4 ;  /* 0x0000000400028802 */ /* 0x000fe40000000f00 */
[----:B------:R-:W-:-:S03]  /*03e0*/  @!P0 MOV R3, 0x4 ;  /* 0x0000000400038802 */ /* 0x000fc60000000f00 */
[----:B------:R-:W-:-:S04]  /*03f0*/  @!P0 IMAD.WIDE R4, R0, R2, c[0x0][0x580] ;  /* 0x0001600000048625 */ /* 0x000fc800078e0202 */
[----:B------:R-:W-:Y:S01]  /*0400*/  @!P0 IMAD.WIDE R2, R0, R3, c[0x0][0x578] ;  /* 0x00015e0000028625 */ /* 0x000fe200078e0203 */
[----:B------:R-:W2:Y:S04]  /*0410*/  @!P0 LDG.E R9, [R4.64] ;  /* 0x0000000604098981 */ /* 0x000ea8000c1e1900 */
[----:B------:R-:W2:Y:S02]  /*0420*/  @!P0 LDG.E R8, [R2.64] ;  /* 0x0000000602088981 */ /* 0x000ea4000c1e1900 */
[----:B--2---:R-:W-:Y:S01]  /*0430*/  IMAD R5, R9, R8, RZ ;  /* 0x0000000809057224 */ /* 0x004fe200078e02ff */
[----:B------:R-:W-:Y:S05]  /*0440*/  BRA.DIV ~URZ, `(.L_x_383) ;  /* 0x00015a627f007947 */ /* 0x000fea000b800000 */
[----:B------:R1:W2:Y:S02]  /*0450*/  SHFL.UP PT, R0, R5, 0x1, RZ ;  /* 0x0420000005007989 */ /* 0x0002a400000e00ff */
.L_x_522:
        /* <DEDUP_REMOVED lines=16> */
.L_x_523:
[----:B--2---:R-:W-:-:S05]  /*0560*/  IMAD R0, R0, c[0x0][0x538], RZ ;  /* 0x00014e0000007a24 */ /* 0x004fca00078e02ff */
[----:B------:R-:W-:-:S04]  /*0570*/  IADD3 R6, R0, R6, RZ ;  /* 0x0000000600067210 */ /* 0x000fc80007ffe0ff */
[----:B------:R-:W-:-:S13]  /*0580*/  ISETP.GT.AND P0, PT, R6, UR4, PT ;  /* 0x0000000406007c0c */ /* 0x000fda000bf04270 */
[----:B-1----:R-:W-:Y:S05]  /*0590*/  @!P0 BRA `(.L_x_385) ;  /* 0xfffffdc000008947 */ /* 0x002fea000383ffff */
.L_x_381:
[----:B------:R-:W-:-:S05]  /*05a0*/  IADD3 R11, -R0, R6, RZ ;  /* 0x00000006000b7210 */ /* 0x000fca0007ffe1ff */
[----:B------:R-:W-:-:S05]  /*05b0*/  IMAD R0, R4, c[0x0][0x538], R11 ;  /* 0x00014e0004007a24 */ /* 0x000fca00078e020b */
[----:B------:R-:W-:Y:S01]  /*05c0*/  ISETP.GT.AND P0, PT, R0, UR4, PT ;  /* 0x0000000400007c0c */ /* 0x000fe2000bf04270 */
[----:B------:R-:W-:-:S12]  /*05d0*/  BRA.DIV ~URZ, `(.L_x_386) ;  /* 0x00015ae27f007947 */ /* 0x000fd8000b800000 */
[----:B------:R-:W-:-:S04]  /*05e0*/  VOTE.ANY R10, PT, !P0 ;  /* 0x00000000000a7806 */ /* 0x000fc800040e0100 */
.L_x_524:
[----:B------:R-:W1:Y:S02]  /*05f0*/  POPC R6, R10 ;  /* 0x0000000a00067309 */ /* 0x000e640000000000 */
[----:B-1----:R-:W-:-:S05]  /*0600*/  IADD3 R0, R6, R7, RZ ;  /* 0x0000000706007210 */ /* 0x002fca0007ffe0ff */
[----:B------:R1:W-:Y:S01]  /*0610*/  STL [R1+0x7c], R0 ;  /* 0x00007c0001007387 */ /* 0x0003e20000100800 */
[----:B------:R-:W-:Y:S05]  /*0620*/  BRA.DIV ~URZ, `(.L_x_387) ;  /* 0x00015ae27f007947 */ /* 0x000fea000b800000 */
[----:B------:R2:W3:Y:S01]  /*0630*/  SHFL.IDX PT, R12, R9, R6, 0x1f ;  /* 0x00001f06090c7589 */ /* 0x0004e200000e0000 */
[----:B------:R-:W-:-:S03]  /*0640*/  MOV R7, RZ ;  /* 0x000000ff00077202 */ /* 0x000fc60000000f00 */
[----:B------:R2:W4:Y:S04]  /*0650*/  SHFL.IDX PT, R9, R8, R6, 0x1f ;  /* 0x00001f0608097589 */ /* 0x00052800000e0000 */
.L_x_525:
[----:B------:R-:W-:Y:S01]  /*0660*/  ISETP.NE.AND P0, PT, R10, RZ, PT ;  /* 0x000000ff0a00720c */ /* 0x000fe20003f05270 */
[----:B------:R-:W-:-:S12]  /*0670*/  BSSY B0, `(.L_x_388) ;  /* 0x0000005000007945 */ /* 0x000fd80003800000 */
[----:B------:R-:W-:Y:S05]  /*0680*/  @!P0 BRA `(.L_x_389) ;  /* 0x0000003000008947 */ /* 0x000fea0003800000 */
[----:B------:R-:W-:Y:S01]  /*0690*/  IADD3 R3, R6, -0x1, RZ ;  /* 0xffffffff06037810 */ /* 0x000fe20007ffe0ff */
[----:B------:R-:W-:Y:S05]  /*06a0*/  BRA.DIV ~URZ, `(.L_x_390) ;  /* 0x00015b427f007947 */ /* 0x000fea000b800000 */
[----:B------:R1:W2:Y:S02]  /*06b0*/  SHFL.IDX PT, R7, R4, R3, 0x1f ;  /* 0x00001f0304077589 */ /* 0x0002a400000e0000 */
.L_x_389:
[----:B------:R-:W-:Y:S05]  /*06c0*/  BSYNC B0 ;  /* 0x0000000000007941 */ /* 0x000fea0003800000 */
.L_x_388:
[----:B-12---:R-:W-:Y:S01]  /*06d0*/  IMAD R0, R7, c[0x0][0x538], R11 ;  /* 0x00014e0007007a24 */ /* 0x006fe200078e020b */
[----:B----4-:R-:W-:Y:S01]  /*06e0*/  ISETP.NE.AND P0, PT, R9, 0x1, PT ;  /* 0x000000010900780c */ /* 0x010fe20003f05270 */
[----:B------:R-:W-:Y:S03]  /*06f0*/  BSSY B0, `(.L_x_391) ;  /* 0x0000089000007945 */ /* 0x000fe60003800000 */
[----:B------:R1:W-:Y:S01]  /*0700*/  STL [R1+0x70], R0 ;  /* 0x0000700001007387 */ /* 0x0003e20000100800 */
[----:B------:R-:W-:-:S08]  /*0710*/  IADD3 R11, -R0, UR4, RZ ;  /* 0x00000004000b7c10 */ /* 0x000fd0000fffe1ff */
[----:B------:R-:W-:Y:S05]  /*0720*/  @!P0 BRA `(.L_x_392) ;  /* 0x000003f000008947 */ /* 0x000fea0003800000 */
[-C--:B-1-3--:R-:W-:Y:S02]  /*0730*/  IABS R0, R12.reuse ;  /* 0x0000000c00007213 */ /* 0x08afe40000000000 */
[----:B------:R-:W-:-:S03]  /*0740*/  IABS R6, R12 ;  /* 0x0000000c00067213 */ /* 0x000fc60000000000 */
[----:B------:R-:W-:Y:S01]  /*0750*/  IMAD.MOV.U32 R5, RZ, RZ, R0 ;  /* 0x000000ffff057224 */ /* 0x000fe200078e0000 */
[----:B------:R-:W-:-:S03]  /*0760*/  IABS R0, R9 ;  /* 0x0000000900007213 */ /* 0x000fc60000000000 */
[----:B------:R-:W1:Y:S02]  /*0770*/  I2F.RP R2, R5 ;  /* 0x0000000500027306 */ /* 0x000e640000209400 */
[----:B------:R-:W-:Y:S01]  /*0780*/  IMAD.MOV.U32 R8, RZ, RZ, R0 ;  /* 0x000000ffff087224 */ /* 0x000fe200078e0000 */
[----:B------:R-:W-:-:S05]  /*0790*/  IABS R0, R11 ;  /* 0x0000000b00007213 */ /* 0x000fca0000000000 */
[----:B------:R-:W-:Y:S08]  /*07a0*/  I2F.RP R7, R8 ;  /* 0x0000000800077306 */ /* 0x000ff00000209400 */
[----:B-1----:R-:W1:Y:S02]  /*07b0*/  MUFU.RCP R2, R2 ;  /* 0x0000000200027308 */ /* 0x002e640000001000 */
[----:B-1----:R-:W-:-:S06]  /*07c0*/  IADD3 R2, R2, 0xffffffe, RZ ;  /* 0x0ffffffe02027810 */ /* 0x002fcc0007ffe0ff */
[----:B------:R-:W1:Y:S02]  /*07d0*/  F2I.FTZ.U32.TRUNC.NTZ R3, R2 ;  /* 0x0000000200037305 */ /* 0x000e64000021f000 */
[----:B-1----:R-:W-:-:S04]  /*07e0*/  IMAD.MOV R2, RZ, RZ, -R3 ;  /* 0x000000ffff027224 */ /* 0x002fc800078e0a03 */
[----:B------:R-:W-:Y:S02]  /*07f0*/  IMAD R4, R2, R5, RZ ;  /* 0x0000000502047224 */ /* 0x000fe400078e02ff */
[----:B------:R-:W-:-:S04]  /*0800*/  IMAD.MOV.U32 R2, RZ, RZ, RZ ;  /* 0x000000ffff027224 */ /* 0x000fc800078e00ff */
[----:B------:R-:W-:Y:S01]  /*0810*/  IMAD.HI.U32 R2, R3, R4, R2 ;  /* 0x0000000403027227 */ /* 0x000fe200078e0002 */
[----:B------:R-:W-:-:S03]  /*0820*/  MOV R3, R0 ;  /* 0x0000000000037202 */ /* 0x000fc60000000f00 */
[----:B------:R-:W-:Y:S02]  /*0830*/  IMAD.MOV R0, RZ, RZ, -R6 ;  /* 0x000000ffff007224 */ /* 0x000fe400078e0a06 */
        /* <DEDUP_REMOVED lines=28> */
[----:B------:R-:W-:-:S03]  /*0a00*/  IMAD.MOV R5, RZ, RZ, -R4 ;  /* 0x000000ffff057224 */ /* 0x000fc600078e0a04 */
        /* <DEDUP_REMOVED lines=10> */
[----:B------:R-:W-:-:S04]  /*0ab0*/  IMAD.MOV R2, RZ, RZ, -R0 ;  /* 0x000000ffff027224 */ /* 0x000fc800078e0a00 */
[C---:B------:R-:W-:Y:S01]  /*0ac0*/  IMAD R3, R9.reuse, R2, R4 ;  /* 0x0000000209037224 */ /* 0x040fe200078e0204 */
[----:B------:R-:W-:Y:S01]  /*0ad0*/  LEA R2, R9, R0, 0x18 ;  /* 0x0000000009027211 */ /* 0x000fe200078ec0ff */
[----:B------:R-:W-:-:S04]  /*0ae0*/  IMAD R0, R12, R5, R11 ;  /* 0x000000050c007224 */ /* 0x000fc800078e020b */
[----:B------:R-:W-:-:S05]  /*0af0*/  IMAD R2, R3, 0x10000, R2 ;  /* 0x0001000003027824 */ /* 0x000fca00078e0202 */
[----:B------:R1:W-:Y:S01]  /*0b00*/  STL [R1+0x78], R2 ;  /* 0x0000780201007387 */ /* 0x0003e20000100800 */
[----:B------:R-:W-:Y:S05]  /*0b10*/  BRA `(.L_x_393) ;  /* 0x0000046000007947 */ /* 0x000fea0003800000 */
.L_x_392:
[----:B------:R-:W2:Y:S01]  /*0b20*/  LDL R3, [R1+0x7c] ;  /* 0x00007c0001037983 */ /* 0x000ea20000100800 */
[----:B------:R-:W-:-:S04]  /*0b30*/  IMAD.MOV.U32 R2, RZ, RZ, 0x4 ;  /* 0x00000004ff027424 */ /* 0x000fc800078e00ff */
[----:B--2---:R-:W-:-:S05]  /*0b40*/  IMAD.WIDE R2, R3, R2, c[0x0][0x590] ;  /* 0x0001640003027625 */ /* 0x004fca00078e0202 */
[----:B------:R-:W2:Y:S02]  /*0b50*/  LDG.E R7, [R2.64] ;  /* 0x0000000602077981 */ /* 0x000ea4000c1e1900 */
[----:B--23--:R-:W-:-:S05]  /*0b60*/  IMAD R9, R7, R12, RZ ;  /* 0x0000000c07097224 */ /* 0x00cfca00078e02ff */
[-C--:B-1----:R-:W-:Y:S02]  /*0b70*/  IABS R0, R9.reuse ;  /* 0x0000000900007213 */ /* 0x082fe40000000000 */
[----:B------:R-:W-:-:S03]  /*0b80*/  IABS R8, R9 ;  /* 0x0000000900087213 */ /* 0x000fc60000000000 */
[----:B------:R-:W-:-:S04]  /*0b90*/  IMAD.MOV.U32 R6, RZ, RZ, R0 ;  /* 0x000000ffff067224 */ /* 0x000fc800078e0000 */
[----:B------:R-:W1:Y:S08]  /*0ba0*/  I2F.RP R2, R6 ;  /* 0x0000000600027306 */ /* 0x000e700000209400 */
[----:B-1----:R-:W1:Y:S02]  /*0bb0*/  MUFU.RCP R2, R2 ;  /* 0x0000000200027308 */ /* 0x002e640000001000 */
[----:B-1----:R-:W-:-:S06]  /*0bc0*/  IADD3 R2, R2, 0xffffffe, RZ ;  /* 0x0ffffffe02027810 */ /* 0x002fcc0007ffe0ff */
[----:B------:R-:W1:Y:S02]  /*0bd0*/  F2I.FTZ.U32.TRUNC.NTZ R3, R2 ;  /* 0x0000000200037305 */ /* 0x000e64000021f000 */
[----:B-1----:R-:W-:-:S04]  /*0be0*/  IMAD.MOV R0, RZ, RZ, -R3 ;  /* 0x000000ffff007224 */ /* 0x002fc800078e0a03 */
[----:B------:R-:W-:Y:S01]  /*0bf0*/  IMAD.MOV.U32 R2, RZ, RZ, R0 ;  /* 0x000000ffff027224 */ /* 0x000fe200078e0000 */
[----:B------:R-:W-:-:S03]  /*0c00*/  IABS R0, R11 ;  /* 0x0000000b00007213 */ /* 0x000fc60000000000 */
[----:B------:R-:W-:Y:S01]  /*0c10*/  IMAD R4, R2, R6, RZ ;  /* 0x0000000602047224 */ /* 0x000fe200078e02ff */
[----:B------:R-:W-:Y:S01]  /*0c20*/  MOV R5, R0 ;  /* 0x0000000000057202 */ /* 0x000fe20000000f00 */
[----:B------:R-:W-:-:S04]  /*0c30*/  IMAD.MOV.U32 R2, RZ, RZ, RZ ;  /* 0x000000ffff027224 */ /* 0x000fc800078e00ff */
[----:B------:R-:W-:-:S04]  /*0c40*/  IMAD.HI.U32 R0, R3, R4, R2 ;  /* 0x0000000403007227 */ /* 0x000fc800078e0002 */
[----:B------:R-:W-:Y:S02]  /*0c50*/  IMAD.MOV R2, RZ, RZ, -R8 ;  /* 0x000000ffff027224 */ /* 0x000fe400078e0a08 */
        /* <DEDUP_REMOVED lines=9> */
[----:B------:R-:W-:-:S04]  /*0cf0*/  @P2 IADD3 R0, R0, 0x1, RZ ;  /* 0x0000000100002810 */ /* 0x000fc80007ffe0ff */
[----:B------:R-:W-:-:S05]  /*0d00*/  MOV R4, R0 ;  /* 0x0000000000047202 */ /* 0x000fca0000000f00 */
[----:B------:R-:W-:Y:S01]  /*0d10*/  @!P1 IMAD.MOV R4, RZ, RZ, -R4 ;  /* 0x000000ffff049224 */ /* 0x000fe200078e0a04 */
[----:B------:R-:W-:-:S05]  /*0d20*/  @!P0 LOP3.LUT R4, RZ, R9, RZ, 0x33, !PT ;  /* 0x00000009ff048212 */ /* 0x000fca00078e33ff */
[----:B------:R-:W-:-:S05]  /*0d30*/  IMAD R10, R7, R4, RZ ;  /* 0x00000004070a7224 */ /* 0x000fca00078e02ff */
[----:B------:R-:W-:-:S04]  /*0d40*/  IADD3 R0, -R10, c[0x0][0x538], RZ ;  /* 0x00014e000a007a10 */ /* 0x000fc80007ffe1ff */
[----:B------:R-:W-:-:S04]  /*0d50*/  IMNMX R6, R7, R0, PT ;  /* 0x0000000007067217 */ /* 0x000fc80003800200 */
[----:B------:R-:W-:-:S05]  /*0d60*/  IABS R0, R6 ;  /* 0x0000000600007213 */ /* 0x000fca0000000000 */
[----:B------:R-:W-:-:S04]  /*0d70*/  IMAD.MOV.U32 R5, RZ, RZ, R0 ;  /* 0x000000ffff057224 */ /* 0x000fc800078e0000 */
[----:B------:R-:W1:Y:S08]  /*0d80*/  I2F.RP R2, R5 ;  /* 0x0000000500027306 */ /* 0x000e700000209400 */
[----:B-1----:R-:W1:Y:S02]  /*0d90*/  MUFU.RCP R2, R2 ;  /* 0x0000000200027308 */ /* 0x002e640000001000 */
[----:B-1----:R-:W-:-:S06]  /*0da0*/  IADD3 R2, R2, 0xffffffe, RZ ;  /* 0x0ffffffe02027810 */ /* 0x002fcc0007ffe0ff */
[----:B------:R1:W2:Y:S02]  /*0db0*/  F2I.FTZ.U32.TRUNC.NTZ R3, R2 ;  /* 0x0000000200037305 */ /* 0x0002a4000021f000 */
[----:B-1----:R-:W-:Y:S01]  /*0dc0*/  IMAD.MOV R2, RZ, RZ, -R4 ;  /* 0x000000ffff027224 */ /* 0x002fe200078e0a04 */
[----:B--2---:R-:W-:-:S03]  /*0dd0*/  IADD3 R0, RZ, -R3, RZ ;  /* 0x80000003ff007210 */ /* 0x004fc60007ffe0ff */
[----:B------:R-:W-:Y:S01]  /*0de0*/  IMAD R8, R9, R2, R11 ;  /* 0x0000000209087224 */ /* 0x000fe200078e020b */
[----:B------:R-:W-:Y:S01]  /*0df0*/  IABS R9, R6 ;  /* 0x0000000600097213 */ /* 0x000fe20000000000 */
[----:B------:R-:W-:-:S03]  /*0e00*/  IMAD.MOV.U32 R2, RZ, RZ, R0 ;  /* 0x000000ffff027224 */ /* 0x000fc600078e0000 */
[----:B------:R-:W-:Y:S01]  /*0e10*/  IABS R0, R8 ;  /* 0x0000000800007213 */ /* 0x000fe20000000000 */
[----:B------:R-:W-:Y:S02]  /*0e20*/  IMAD R7, R2, R5, RZ ;  /* 0x0000000502077224 */ /* 0x000fe400078e02ff */
[----:B------:R-:W-:Y:S02]  /*0e30*/  IMAD.MOV.U32 R2, RZ, RZ, RZ ;  /* 0x000000ffff027224 */ /* 0x000fe400078e00ff */
[----:B------:R-:W-:Y:S01]  /*0e40*/  IMAD.MOV.U32 R4, RZ, RZ, R0 ;  /* 0x000000ffff047224 */ /* 0x000fe200078e0000 */
[----:B------:R-:W-:Y:S01]  /*0e50*/  IADD3 R0, RZ, -R9, RZ ;  /* 0x80000009ff007210 */ /* 0x000fe20007ffe0ff */
[----:B------:R-:W-:-:S04]  /*0e60*/  IMAD.HI.U32 R3, R3, R7, R2 ;  /* 0x0000000703037227 */ /* 0x000fc800078e0002 */
[----:B------:R-:W-:Y:S02]  /*0e70*/  IMAD.MOV.U32 R2, RZ, RZ, R0 ;  /* 0x000000ffff027224 */ /* 0x000fe400078e0000 */
[----:B------:R-:W-:Y:S01]  /*0e80*/  IMAD.HI.U32 R0, R3, R4, RZ ;  /* 0x0000000403007227 */ /* 0x000fe200078e00ff */
[----:B------:R-:W-:-:S03]  /*0e90*/  IADD3 R3, R10, 0x1000000, R8 ;  /* 0x010000000a037810 */ /* 0x000fc60007ffe008 */
[----:B------:R-:W-:-:S05]  /*0ea0*/  IMAD R2, R0, R2, R4 ;  /* 0x0000000200027224 */ /* 0x000fca00078e0204 */
[----:B------:R-:W-:-:S13]  /*0eb0*/  ISETP.GT.U32.AND P0, PT, R5, R2, PT ;  /* 0x000000020500720c */ /* 0x000fda0003f04070 */
[----:B------:R-:W-:Y:S01]  /*0ec0*/  @!P0 IMAD.IADD R2, R2, 0x1, -R5 ;  /* 0x0000000102028824 */ /* 0x000fe200078e0a05 */
[----:B------:R-:W-:Y:S02]  /*0ed0*/  @!P0 IADD3 R0, R0, 0x1, RZ ;  /* 0x0000000100008810 */ /* 0x000fe40007ffe0ff */
[----:B------:R-:W-:Y:S02]  /*0ee0*/  ISETP.NE.AND P0, PT, R6, RZ, PT ;  /* 0x000000ff0600720c */ /* 0x000fe40003f05270 */
[----:B------:R-:W-:Y:S02]  /*0ef0*/  ISETP.GE.U32.AND P2, PT, R2, R5, PT ;  /* 0x000000050200720c */ /* 0x000fe40003f46070 */
[----:B------:R-:W-:-:S04]  /*0f00*/  LOP3.LUT R2, R8, R6, RZ, 0x3c, !PT ;  /* 0x0000000608027212 */ /* 0x000fc800078e3cff */
[----:B------:R-:W-:Y:S01]  /*0f10*/  ISETP.GE.AND P1, PT, R2, RZ, PT ;  /* 0x000000ff0200720c */ /* 0x000fe20003f26270 */
[----:B------:R-:W-:-:S06]  /*0f20*/  IMAD.MOV R2, RZ, RZ, -R6 ;  /* 0x000000ffff027224 */ /* 0x000fcc00078e0a06 */
[----:B------:R-:W-:-:S06]  /*0f30*/  @P2 IADD3 R0, R0, 0x1, RZ ;  /* 0x0000000100002810 */ /* 0x000fcc0007ffe0ff */
[----:B------:R-:W-:Y:S02]  /*0f40*/  @!P1 IADD3 R0, -R0, RZ, RZ ;  /* 0x000000ff00009210 */ /* 0x000fe40007ffe1ff */
[----:B------:R-:W-:-:S05]  /*0f50*/  @!P0 LOP3.LUT R0, RZ, R6, RZ, 0x33, !PT ;  /* 0x00000006ff008212 */ /* 0x000fca00078e33ff */
[----:B------:R-:W-:-:S05]  /*0f60*/  IMAD R2, R0, R2, R3 ;  /* 0x0000000200027224 */ /* 0x000fca00078e0203 */
[----:B------:R1:W-:Y:S02]  /*0f70*/  STL [R1+0x78], R2 ;  /* 0x0000780201007387 */ /* 0x0003e40000100800 */
.L_x_393:
[----:B------:R-:W-:Y:S05]  /*0f80*/  BSYNC B0 ;  /* 0x0000000000007941 */ /* 0x000fea0003800000 */
.L_x_391:
[----:B------:R-:W-:-:S04]  /*0f90*/  LOP3.LUT R0, RZ, R0, RZ, 0x33, !PT ;  /* 0x00000000ff007212 */ /* 0x000fc800078e33ff */
[----:B------:R-:W-:-:S05]  /*0fa0*/  IADD3 R0, R0, R12, RZ ;  /* 0x0000000c00007210 */ /* 0x000fca0007ffe0ff */
[----:B------:R2:W-:Y:S01]  /*0fb0*/  STL [R1+0x74], R0 ;  /* 0x0000740001007387 */ /* 0x0005e20000100800 */
[----:B------:R-:W-:Y:S05]  /*0fc0*/  BRA `(.L_x_394) ;  /* 0x0000006000007947 */ /* 0x000fea0003800000 */
.L_x_382:
[----:B------:R-:W-:Y:S01]  /*0fd0*/  MOV R0, UR4 ;  /* 0x0000000400007c02 */ /* 0x000fe20008000f00 */
[----:B------:R-:W-:Y:S04]  /*0fe0*/  STL [R1+0x74], RZ ;  /* 0x000074ff01007387 */ /* 0x000fe80000100800 */
[----:B------:R-:W-:Y:S04]  /*0ff0*/  STL [R1+0x78], RZ ;  /* 0x000078ff01007387 */ /* 0x000fe80000100800 */
[----:B------:R1:W-:Y:S02]  /*1000*/  STL [R1+0x70], R0 ;  /* 0x0000700001007387 */ /* 0x0003e40000100800 */
[----:B-1----:R-:W-:-:S05]  /*1010*/  MOV R0, c[0x0][0x53c] ;  /* 0x00014f0000007a02 */ /* 0x002fca0000000f00 */
[----:B------:R1:W-:Y:S02]  /*1020*/  STL [R1+0x7c], R0 ;  /* 0x00007c0001007387 */ /* 0x0003e40000100800 */
.L_x_394:
[----:B------:R-:W3:Y:S04]  /*1030*/  LDL R4, [R1+0x70] ;  /* 0x0000700001047983 */ /* 0x000ee80000100800 */
[----:B------:R-:W3:Y:S04]  /*1040*/  LDL R5, [R1+0x74] ;  /* 0x0000740001057983 */ /* 0x000ee80000100800 */
[----:B------:R-:W3:Y:S04]  /*1050*/  LDL R6, [R1+0x78] ;  /* 0x0000780001067983 */ /* 0x000ee80000100800 */
[----:B------:R-:W3:Y:S01]  /*1060*/  LDL R7, [R1+0x7c] ;  /* 0x00007c0001077983 */ /* 0x000ee20000100800 */
[----:B------:R-:W-:Y:S01]  /*1070*/  ISETP.NE.AND P0, PT, R13, RZ, PT ;  /* 0x000000ff0d00720c */ /* 0x000fe20003f05270 */
[----:B------:R-:W-:-:S12]  /*1080*/  WARPSYNC 0xffffffff ;  /* 0xffffffff00007948 */ /* 0x000fd80003800000 */
[----:B---3--:R3:W-:Y:S04]  /*1090*/  @!P0 STS.128 [0x1a080], R4 ;  /* 0x01a08004ff008388 */ /* 0x0087e80000000c00 */
[----:B------:R-:W-:Y:S06]  /*10a0*/  BAR.ARV 0x5, 0x100 ;  /* 0x0144000000007b1d */ /* 0x000fec0000002000 */
.L_x_380:
[----:B-12---:R-:W2:Y:S02]  /*10b0*/  LDL R0, [R1+0x7c] ;  /* 0x00007c0001007983 */ /* 0x006ea40000100800 */
[----:B--2---:R-:W-:-:S13]  /*10c0*/  ISETP.GE.AND P0, PT, R0, c[0x0][0x53c], PT ;  /* 0x00014f0000007a0c */ /* 0x004fda0003f06270 */
[----:B------:R-:W-:Y:S05]  /*10d0*/  @P0 EXIT ;  /* 0x000000000000094d */ /* 0x000fea0003800000 */
[----:B------:R-:W1:Y:S02]  /*10e0*/  S2R R17, SR_TID.X ;  /* 0x0000000000117919 */ /* 0x000e640000002100 */
[----:B-1-3--:R-:W-:-:S04]  /*10f0*/  SHF.R.S32.HI R7, RZ, 0x1f, R17 ;  /* 0x0000001fff077819 */ /* 0x00afc80000011411 */
[CC--:B------:R-:W-:Y:S02]  /*1100*/  LEA.HI R0, R7.reuse, R17.reuse, RZ, 0x4 ;  /* 0x0000001107007211 */ /* 0x0c0fe400078f20ff */
[-C--:B------:R-:W-:Y:S02]  /*1110*/  LEA.HI R14, R7, R17.reuse, RZ, 0x3 ;  /* 0x00000011070e7211 */ /* 0x080fe400078f18ff */
[----:B------:R-:W-:Y:S02]  /*1120*/  SHF.R.S32.HI R2, RZ, 0x4, R0 ;  /* 0x00000004ff027819 */ /* 0x000fe40000011400 */
[----:B------:R-:W-:Y:S02]  /*1130*/  SHF.R.S32.HI R4, RZ, 0x3, R14 ;  /* 0x00000003ff047819 */ /* 0x000fe4000001140e */
[----:B------:R-:W-:Y:S02]  /*1140*/  LOP3.LUT R3, R14, 0xfffffff8, RZ, 0xc0, !PT ;  /* 0xfffffff80e037812 */ /* 0x000fe400078ec0ff */
[----:B------:R-:W-:Y:S01]  /*1150*/  LOP3.LUT R6, R0, 0xfffffff0, RZ, 0xc0, !PT ;  /* 0xfffffff000067812 */ /* 0x000fe200078ec0ff */
[----:B------:R-:W-:Y:S01]  /*1160*/  IMAD.SHL.U32 R4, R4, 0x40, RZ ;  /* 0x0000004004047824 */ /* 0x000fe200078e00ff */
[----:B------:R-:W-:Y:S01]  /*1170*/  LEA.HI R0, R0, R2, RZ, 0x1 ;  /* 0x0000000200007211 */ /* 0x000fe200078f08ff */
[----:B------:R-:W-:Y:S01]  /*1180*/  IMAD.IADD R10, R17, 0x1, -R3 ;  /* 0x00000001110a7824 */ /* 0x000fe200078e0a03 */
[----:B------:R-:W-:-:S02]  /*1190*/  LEA.HI R15, R7, R17, RZ, 0x2 ;  /* 0x00000011070f7211 */ /* 0x000fc400078f10ff */
[----:B------:R-:W-:Y:S02]  /*11a0*/  LOP3.LUT R3, R0, 0xfffffffe, RZ, 0xc0, !PT ;  /* 0xfffffffe00037812 */ /* 0x000fe400078ec0ff */
[--C-:B------:R-:W-:Y:S02]  /*11b0*/  SHF.R.S32.HI R8, RZ, 0x2, R15.reuse ;  /* 0x00000002ff087819 */ /* 0x100fe4000001140f */
[----:B------:R-:W-:Y:S01]  /*11c0*/  SHF.R.S32.HI R5, RZ, 0x1f, R15 ;  /* 0x0000001fff057819 */ /* 0x000fe2000001140f */
[----:B------:R-:W-:Y:S01]  /*11d0*/  IMAD.IADD R11, R2, 0x1, -R3 ;  /* 0x00000001020b7824 */ /* 0x000fe200078e0a03 */
[----:B------:R-:W-:Y:S01]  /*11e0*/  LOP3.LUT R0, R4, 0x1c0, RZ, 0xc0, !PT ;  /* 0x000001c004007812 */ /* 0x000fe200078ec0ff */
[----:B------:R-:W-:Y:S01]  /*11f0*/  IMAD.SHL.U32 R4, R10, 0x8, RZ ;  /* 0x000000080a047824 */ /* 0x000fe200078e00ff */
[----:B------:R-:W-:Y:S01]  /*1200*/  LEA.HI R5, R5, R8, RZ, 0x3 ;  /* 0x0000000805057211 */ /* 0x000fe200078f18ff */
[----:B------:R-:W-:Y:S01]  /*1210*/  IMAD.IADD R2, R17, 0x1, -R6 ;  /* 0x0000000111027824 */ /* 0x000fe200078e0a06 */
[----:B------:R-:W-:-:S02]  /*1220*/  LEA.HI R6, R7, R17, RZ, 0x5 ;  /* 0x0000001107067211 */ /* 0x000fc400078f28ff */
[----:B------:R-:W-:Y:S02]  /*1230*/  LOP3.LUT R4, R0, 0x38, R4, 0xf8, !PT ;  /* 0x0000003800047812 */ /* 0x000fe400078ef804 */
[----:B------:R-:W-:Y:S02]  /*1240*/  SHF.R.U32.HI R0, RZ, 0x3, R0 ;  /* 0x00000003ff007819 */ /* 0x000fe40000011600 */
[----:B------:R-:W-:Y:S02]  /*1250*/  LOP3.LUT R3, R5, 0xfffffff8, RZ, 0xc0, !PT ;  /* 0xfffffff805037812 */ /* 0x000fe400078ec0ff */
[----:B------:R-:W-:Y:S02]  /*1260*/  SHF.R.S32.HI R5, RZ, 0x1f, R2 ;  /* 0x0000001fff057819 */ /* 0x000fe40000011402 */
[----:B------:R-:W-:Y:S01]  /*1270*/  LOP3.LUT R12, R4, R0, RZ, 0x3c, !PT ;  /* 0x00000000040c7212 */ /* 0x000fe200078e3cff */
[----:B------:R-:W-:Y:S01]  /*1280*/  IMAD.IADD R8, R8, 0x1, -R3 ;  /* 0x0000000108087824 */ /* 0x000fe200078e0a03 */
[----:B------:R-:W-:Y:S01]  /*1290*/  LOP3.LUT R0, R6, 0xffffffe0, RZ, 0xc0, !PT ;  /* 0xffffffe006007812 */ /* 0x000fe200078ec0ff */
[----:B------:R-:W-:Y:S01]  /*12a0*/  IMAD.SHL.U32 R3, R10, 0x40, RZ ;  /* 0x000000400a037824 */ /* 0x000fe200078e00ff */
[----:B------:R-:W-:-:S02]  /*12b0*/  LEA.HI R13, R5, R2, RZ, 0x3 ;  /* 0x00000002050d7211 */ /* 0x000fc400078f18ff */
[--C-:B------:R-:W-:Y:S02]  /*12c0*/  SHF.R.S32.HI R9, RZ, 0x5, R6.reuse ;  /* 0x00000005ff097819 */ /* 0x100fe40000011406 */
[----:B------:R-:W-:Y:S01]  /*12d0*/  SHF.R.S32.HI R4, RZ, 0x1f, R6 ;  /* 0x0000001fff047819 */ /* 0x000fe20000011406 */
[----:B------:R-:W-:Y:S01]  /*12e0*/  IMAD.IADD R6, R17, 0x1, -R0 ;  /* 0x0000000111067824 */ /* 0x000fe200078e0a00 */
[----:B------:R-:W-:Y:S02]  /*12f0*/  LOP3.LUT R5, R13, 0xfffffff8, RZ, 0xc0, !PT ;  /* 0xfffffff80d057812 */ /* 0x000fe400078ec0ff */
[----:B------:R-:W-:Y:S02]  /*1300*/  LOP3.LUT R0, R3, 0x1c0, RZ, 0xc0, !PT ;  /* 0x000001c003007812 */ /* 0x000fe400078ec0ff */
[----:B------:R-:W-:Y:S01]  /*1310*/  SHF.R.S32.HI R10, RZ, 0x1f, R6 ;  /* 0x0000001fff0a7819 */ /* 0x000fe20000011406 */
[----:B------:R-:W-:Y:S01]  /*1320*/  IMAD.IADD R5, R2, 0x1, -R5 ;  /* 0x0000000102057824 */ /* 0x000fe200078e0a05 */
[----:B------:R-:W-:-:S02]  /*1330*/  LEA.HI R2, R4, R9, RZ, 0x3 ;  /* 0x0000000904027211 */ /* 0x000fc400078f18ff */
[----:B------:R-:W-:Y:S02]  /*1340*/  LOP3.LUT R4, R0, 0x8, R14, 0xf8, !PT ;  /* 0x0000000800047812 */ /* 0x000fe400078ef80e */
[----:B------:R-:W-:Y:S02]  /*1350*/  SHF.R.U32.HI R3, RZ, 0x3, R0 ;  /* 0x00000003ff037819 */ /* 0x000fe40000011600 */
[----:B------:R-:W-:Y:S02]  /*1360*/  LEA.HI R7, R7, R17, RZ, 0x6 ;  /* 0x0000001107077211 */ /* 0x000fe400078f30ff */
[----:B------:R-:W-:Y:S02]  /*1370*/  LEA.HI R0, R10, R6, RZ, 0x2 ;  /* 0x000000060a007211 */ /* 0x000fe400078f10ff */
[----:B------:R-:W-:Y:S01]  /*1380*/  LOP3.LUT R2, R2, 0xffffff8, RZ, 0xc0, !PT ;  /* 0x0ffffff802027812 */ /* 0x000fe200078ec0ff */
[----:B------:R-:W-:Y:S01]  /*1390*/  IMAD.SHL.U32 R7, R7, 0x8, RZ ;  /* 0x0000000807077824 */ /* 0x000fe200078e00ff */
[----:B------:R-:W-:-:S02]  /*13a0*/  LOP3.LUT R10, R4, R3, RZ, 0x3c, !PT ;  /* 0x00000003040a7212 */ /* 0x000fc400078e3cff */
[----:B------:R-:W-:Y:S01]  /*13b0*/  SHF.R.S32.HI R3, RZ, 0x2, R0 ;  /* 0x00000002ff037819 */ /* 0x000fe20000011400 */
[----:B------:R-:W-:Y:S01]  /*13c0*/  IMAD.IADD R4, R9, 0x1, -R2 ;  /* 0x0000000109047824 */ /* 0x000fe200078e0a02 */
[----:B------:R-:W-:Y:S02]  /*13d0*/  LOP3.LUT R0, R0, 0x7ffffffc, RZ, 0xc0, !PT ;  /* 0x7ffffffc00007812 */ /* 0x000fe400078ec0ff */
[----:B------:R-:W-:Y:S01]  /*13e0*/  LOP3.LUT R2, R8, 0x1, RZ, 0xc0, !PT ;  /* 0x0000000108027812 */ /* 0x000fe200078ec0ff */
[----:B------:R-:W-:Y:S01]  /*13f0*/  IMAD R16, R4, 0x10, R3 ;  /* 0x0000001004107824 */ /* 0x000fe200078e0203 */
[----:B------:R-:W-:Y:S01]  /*1400*/  LOP3.LUT R14, R12, 0x7ffffe00, R7, 0xf8, !PT ;  /* 0x7ffffe000c0e7812 */ /* 0x000fe200078ef807 */
[----:B------:R-:W-:Y:S01]  /*1410*/  IMAD.IADD R12, R6, 0x1, -R0 ;  /* 0x00000001060c7824 */ /* 0x000fe200078e0a00 */
[----:B------:R-:W-:Y:S01]  /*1420*/  ISETP.NE.U32.AND P4, PT, R2, 0x1, PT ;  /* 0x000000010200780c */ /* 0x000fe20003f85070 */
[----:B------:R-:W-:Y:S01]  /*1430*/  IMAD.SHL.U32 R0, R5, 0x40, RZ ;  /* 0x0000004005007824 */ /* 0x000fe200078e00ff */
[----:B------:R-:W-:Y:S01]  /*1440*/  LOP3.LUT R2, R15, 0xfffffffc, RZ, 0xc0, !PT ;  /* 0xfffffffc0f027812 */ /* 0x000fe200078ec0ff */
[----:B------:R-:W-:Y:S01]  /*1450*/  IMAD.SHL.U32 R4, R11, 0x8, RZ ;  /* 0x000000080b047824 */ /* 0x000fe200078e00ff */
[----:B------:R-:W-:Y:S01]  /*1460*/  LOP3.LUT P3, RZ, R5, 0x2, RZ, 0xc0, !PT ;  /* 0x0000000205ff7812 */ /* 0x000fe2000786c0ff */
[----:B------:R-:W-:Y:S01]  /*1470*/  IMAD.SHL.U32 R14, R14, 0x2, RZ ;  /* 0x000000020e0e7824 */ /* 0x000fe200078e00ff */
[----:B------:R-:W-:Y:S01]  /*1480*/  LOP3.LUT R3, R0, 0x1c0, RZ, 0xc0, !PT ;  /* 0x000001c000037812 */ /* 0x000fe200078ec0ff */
[----:B------:R-:W-:Y:S01]  /*1490*/  IMAD.IADD R2, R17, 0x1, -R2 ;  /* 0x0000000111027824 */ /* 0x000fe200078e0a02 */
[----:B------:R-:W-:Y:S01]  /*14a0*/  LOP3.LUT P0, RZ, R5, 0x4, RZ, 0xc0, !PT ;  /* 0x0000000405ff7812 */ /* 0x000fe2000780c0ff */
[----:B------:R-:W-:Y:S01]  /*14b0*/  IMAD.SHL.U32 R5, R8, 0x40, RZ ;  /* 0x0000004008057824 */ /* 0x000fe200078e00ff */
[----:B------:R-:W-:Y:S01]  /*14c0*/  LOP3.LUT R6, R3, 0x8, R4, 0xf8, !PT ;  /* 0x0000000803067812 */ /* 0x000fe200078ef804 */
[----:B------:R-:W-:Y:S01]  /*14d0*/  IMAD R0, R11, 0x200, R10 ;  /* 0x000002000b007824 */ /* 0x000fe200078e020a */
[----:B------:R-:W-:Y:S01]  /*14e0*/  SHF.R.U32.HI R4, RZ, 0x3, R3 ;  /* 0x00000003ff047819 */ /* 0x000fe20000011603 */
[----:B------:R-:W-:Y:S01]  /*14f0*/  IMAD.MOV.U32 R10, RZ, RZ, 0x20 ;  /* 0x00000020ff0a7424 */ /* 0x000fe200078e00ff */
[----:B------:R-:W-:Y:S01]  /*1500*/  LEA.HI R3, R2, R2, RZ, 0x1 ;  /* 0x0000000202037211 */ /* 0x000fe200078f08ff */
[----:B------:R-:W-:Y:S01]  /*1510*/  IMAD.MOV.U32 R11, RZ, RZ, 0x40 ;  /* 0x00000040ff0b7424 */ /* 0x000fe200078e00ff */
[----:B------:R-:W-:Y:S01]  /*1520*/  LOP3.LUT R7, R6, R4, RZ, 0x3c, !PT ;  /* 0x0000000406077212 */ /* 0x000fe200078e3cff */
[----:B------:R-:W-:Y:S01]  /*1530*/  IMAD.MOV.U32 R6, RZ, RZ, 0x10 ;  /* 0x00000010ff067424 */ /* 0x000fe200078e00ff */
[----:B------:R-:W-:Y:S01]  /*1540*/  LOP3.LUT R3, R3, 0x1ffffffe, RZ, 0xc0, !PT ;  /* 0x1ffffffe03037812 */ /* 0x000fe200078ec0ff */
[----:B------:R-:W-:Y:S01]  /*1550*/  STL [R1+0xac], R16 ;  /* 0x0000ac1001007387 */ /* 0x000fe20000100800 */
[----:B------:R-:W-:Y:S01]  /*1560*/  LOP3.LUT R4, R5, 0x1c0, RZ, 0xc0, !PT ;  /* 0x000001c005047812 */ /* 0x000fe200078ec0ff */
[----:B------:R-:W-:Y:S01]  /*1570*/  IMAD R5, R9, 0x200, R2 ;  /* 0x0000020009057824 */ /* 0x000fe200078e0202 */
[----:B------:R-:W-:Y:S01]  /*1580*/  R2P PR, R8, 0x6 ;  /* 0x0000000608007804 */ /* 0x000fe20000000000 */
[----:B------:R-:W-:Y:S01]  /*1590*/  IMAD.IADD R8, R2, 0x1, -R3 ;  /* 0x0000000102087824 */ /* 0x000fe200078e0a03 */
[----:B------:R-:W-:Y:S01]  /*15a0*/  LEA.HI R2, R4, R4, RZ, 0x1d ;  /* 0x0000000404027211 */ /* 0x000fe200078fe8ff */
[----:B------:R-:W-:Y:S01]  /*15b0*/  STL [R1+0x18], R14 ;  /* 0x0000180e01007387 */ /* 0x000fe20000100800 */
[----:B------:R-:W-:Y:S01]  /*15c0*/  SEL R4, R6, 0xfffffff0, !P3 ;  /* 0xfffffff006047807 */ /* 0x000fe20005800000 */
[----:B------:R-:W-:Y:S01]  /*15d0*/  IMAD.SHL.U32 R6, R13, 0x40, RZ ;  /* 0x000000400d067824 */ /* 0x000fe200078e00ff */
[----:B------:R-:W-:Y:S01]  /*15e0*/  SEL R3, R10, 0xffffffe0, !P0 ;  /* 0xffffffe00a037807 */ /* 0x000fe20004000000 */
[----:B------:R-:W-:Y:S01]  /*15f0*/  IMAD.U32 R2, R5, 0x2, R2 ;  /* 0x0000000205027824 */ /* 0x000fe200078e0002 */
[----:B------:R-:W-:-:S02]  /*1600*/  SEL R5, R11, 0xffffffc0, !P2 ;  /* 0xffffffc00b057807 */ /* 0x000fc40005000000 */
[----:B------:R-:W-:Y:S01]  /*1610*/  LEA R135, R0, 0x14080, 0x1 ;  /* 0x0001408000877811 */ /* 0x000fe200078e08ff */
[----:B------:R-:W-:Y:S01]  /*1620*/  IMAD.IADD R4, R4, 0x1, R3 ;  /* 0x0000000104047824 */ /* 0x000fe200078e0203 */
[----:B------:R-:W-:Y:S01]  /*1630*/  LOP3.LUT R3, R7, 0x7ffffe00, R6, 0xf8, !PT ;  /* 0x7ffffe0007037812 */ /* 0x000fe200078ef806 */
[----:B------:R-:W-:Y:S01]  /*1640*/  IMAD.SHL.U32 R7, R12, 0x2, RZ ;  /* 0x000000020c077824 */ /* 0x000fe200078e00ff */
[----:B------:R-:W-:Y:S02]  /*1650*/  SEL R6, R10, 0xffffffe0, !P1 ;  /* 0xffffffe00a067807 */ /* 0x000fe40004800000 */
[----:B------:R-:W-:Y:S01]  /*1660*/  LEA R13, R2, 0x80, 0x1 ;  /* 0x00000080020d7811 */ /* 0x000fe200078e08ff */
[----:B------:R-:W-:Y:S01]  /*1670*/  IMAD R2, R8, 0x8, R16 ;  /* 0x0000000808027824 */ /* 0x000fe200078e0210 */
[----:B------:R1:W-:Y:S01]  /*1680*/  STL [R1+0x30], R7 ;  /* 0x0000300701007387 */ /* 0x0003e20000100800 */
[----:B------:R-:W-:Y:S02]  /*1690*/  LEA R238, R3, 0x4080, 0x1 ;  /* 0x0000408003ee7811 */ /* 0x000fe400078e08ff */
[C---:B------:R-:W-:Y:S01]  /*16a0*/  IADD3 R12, R13.reuse, -0x10, RZ ;  /* 0xfffffff00d0c7810 */ /* 0x040fe20007ffe0ff */
[C---:B------:R-:W-:Y:S01]  /*16b0*/  IMAD.IADD R8, R13.reuse, 0x1, R5 ;  /* 0x000000010d087824 */ /* 0x040fe200078e0205 */
[----:B------:R-:W-:Y:S01]  /*16c0*/  @P4 IADD3 R12, R13, 0x10, RZ ;  /* 0x000000100d0c4810 */ /* 0x000fe20007ffe0ff */
[----:B------:R-:W-:Y:S01]  /*16d0*/  STL [R1+0x88], R13 ;  /* 0x0000880d01007387 */ /* 0x000fe20000100800 */
[----:B------:R-:W-:-:S03]  /*16e0*/  SEL R0, R11, 0xffffffc0, !P0 ;  /* 0xffffffc00b007807 */ /* 0x000fc60004000000 */
[----:B------:R2:W-:Y:S02]  /*16f0*/  STL [R1+0x80], R2 ;  /* 0x0000800201007387 */ /* 0x0005e40000100800 */
[----:B------:R-:W-:Y:S02]  /*1700*/  IMAD.IADD R239, R238, 0x1, R0 ;  /* 0x00000001eeef7824 */ /* 0x000fe400078e0200 */
[----:B-1----:R-:W-:-:S04]  /*1710*/  IMAD.IADD R7, R13, 0x1, R6 ;  /* 0x000000010d077824 */ /* 0x002fc800078e0206 */
[----:B------:R-:W-:Y:S01]  /*1720*/  IMAD.IADD R3, R7, 0x1, R5 ;  /* 0x0000000107037824 */ /* 0x000fe200078e0205 */
[----:B------:R1:W-:Y:S04]  /*1730*/  STL [R1+0x94], R7 ;  /* 0x0000940701007387 */ /* 0x0003e80000100800 */
[----:B------:R3:W-:Y:S01]  /*1740*/  STL [R1+0xa4], R8 ;  /* 0x0000a40801007387 */ /* 0x0007e20000100800 */
[----:B--2---:R-:W-:-:S03]  /*1750*/  SEL R2, R10, 0xffffffe0, !P3 ;  /* 0xffffffe00a027807 */ /* 0x004fc60005800000 */
[----:B------:R-:W-:Y:S01]  /*1760*/  STL [R1+0x8c], R12 ;  /* 0x00008c0c01007387 */ /* 0x000fe20000100800 */
[--C-:B------:R-:W-:Y:S01]  /*1770*/  IADD3 R241, R0, R238, R2.reuse ;  /* 0x000000ee00f17210 */ /* 0x100fe20007ffe002 */
[----:B------:R-:W-:Y:S02]  /*1780*/  IMAD.IADD R240, R238, 0x1, R2 ;  /* 0x00000001eef07824 */ /* 0x000fe400078e0202 */
[----:B------:R2:W-:Y:S01]  /*1790*/  STL [R1+0xa0], R3 ;  /* 0x0000a00301007387 */ /* 0x0005e20000100800 */
[----:B-1----:R-:W-:Y:S02]  /*17a0*/  IMAD.IADD R7, R6, 0x1, R12 ;  /* 0x0000000106077824 */ /* 0x002fe400078e020c */
[----:B------:R-:W-:Y:S02]  /*17b0*/  IMAD R6, R9, 0x800, R238 ;  /* 0x0000080009067824 */ /* 0x000fe400078e02ee */
[----:B---3--:R-:W-:-:S05]  /*17c0*/  IMAD.IADD R8, R5, 0x1, R12 ;  /* 0x0000000105087824 */ /* 0x008fca00078e020c */
[----:B------:R-:W-:Y:S01]  /*17d0*/  STL [R1+0x9c], R8 ;  /* 0x00009c0801007387 */ /* 0x000fe20000100800 */
[----:B--2---:R-:W-:-:S03]  /*17e0*/  IMAD R3, R4, 0x2, R238 ;  /* 0x0000000204037824 */ /* 0x004fc600078e02ee */
[----:B------:R-:W-:Y:S01]  /*17f0*/  STL [R1+0x90], R7 ;  /* 0x0000900701007387 */ /* 0x000fe20000100800 */
[----:B------:R-:W-:-:S03]  /*1800*/  IMAD.IADD R4, R7, 0x1, R5 ;  /* 0x0000000107047824 */ /* 0x000fc600078e0205 */
[----:B------:R1:W-:Y:S04]  /*1810*/  STL [R1+0x4], R3 ;  /* 0x0000040301007387 */ /* 0x0003e80000100800 */
[----:B------:R2:W-:Y:S01]  /*1820*/  STL [R1+0x98], R4 ;  /* 0x0000980401007387 */ /* 0x0005e20000100800 */
[--C-:B-1----:R-:W-:Y:S02]  /*1830*/  IMAD.IADD R3, R2, 0x1, R6.reuse ;  /* 0x0000000102037824 */ /* 0x102fe400078e0206 */
[C---:B------:R-:W-:Y:S02]  /*1840*/  IMAD.IADD R2, R0.reuse, 0x1, R6 ;  /* 0x0000000100027824 */ /* 0x040fe400078e0206 */
[----:B------:R-:W-:Y:S01]  /*1850*/  IMAD.IADD R0, R0, 0x1, R3 ;  /* 0x0000000100007824 */ /* 0x000fe200078e0203 */
[----:B------:R2:W-:Y:S04]  /*1860*/  STL [R1+0x8], R3 ;  /* 0x0000080301007387 */ /* 0x0005e80000100800 */
[----:B------:R2:W-:Y:S04]  /*1870*/  STL [R1+0x10], R2 ;  /* 0x0000100201007387 */ /* 0x0005e80000100800 */
[----:B------:R2:W-:Y:S02]  /*1880*/  STL [R1+0xc], R0 ;  /* 0x00000c0001007387 */ /* 0x0005e40000100800 */
.L_x_521:
[----:B------:R-:W3:Y:S01]  /*1890*/  LDL R16, [R1+0x7c] ;  /* 0x00007c0001107983 */ /* 0x000ee20000100800 */
[----:B------:R-:W-:-:S02]  /*18a0*/  ISETP.NE.U32.AND P0, PT, RZ, c[0x0][0x370], PT ;  /* 0x0000dc00ff007a0c */ /* 0x000fc40003f05070 */
[----:B------:R-:W-:Y:S01]  /*18b0*/  ISETP.NE.U32.AND P2, PT, RZ, c[0x0][0x360], PT ;  /* 0x0000d800ff007a0c */ /* 0x000fe20003f45070 */
[----:B------:R-:W4:Y:S01]  /*18c0*/  LDL R15, [R1+0x78] ;  /* 0x00007800010f7983 */ /* 0x000f220000100800 */
[----:B------:R-:W-:Y:S02]  /*18d0*/  ISETP.NE.AND.EX P1, PT, RZ, c[0x0][0x374], PT, P0 ;  /* 0x0000dd00ff007a0c */ /* 0x000fe40003f25300 */
[----:B------:R-:W-:Y:S01]  /*18e0*/  ISETP.NE.AND.EX P0, PT, RZ, c[0x0][0x364], PT, P2 ;  /* 0x0000d900ff007a0c */ /* 0x000fe20003f05320 */
[----:B------:R-:W-:Y:S01]  /*18f0*/  IMAD.MOV.U32 R14, RZ, RZ, 0x4 ;  /* 0x00000004ff0e7424 */ /* 0x000fe200078e00ff */
[----:B------:R-:W-:Y:S02]  /*1900*/  ISETP.NE.U32.AND P3, PT, RZ, c[0x0][0x348], PT ;  /* 0x0000d200ff007a0c */ /* 0x000fe40003f65070 */
[----:B------:R-:W-:Y:S02]  /*1910*/  ISETP.NE.U32.AND P4, PT, RZ, c[0x0][0x350], PT ;  /* 0x0000d400ff007a0c */ /* 0x000fe40003f85070 */
[----:B------:R-:W-:-:S02]  /*1920*/  ISETP.NE.AND.EX P3, PT, RZ, c[0x0][0x34c], PT, P3 ;  /* 0x0000d300ff007a0c */ /* 0x000fc40003f65330 */
[----:B------:R-:W-:Y:S01]  /*1930*/  ISETP.NE.AND.EX P4, PT, RZ, c[0x0][0x354], PT, P4 ;  /* 0x0000d500ff007a0c */ /* 0x000fe20003f85340 */
[----:B--2---:R-:W-:Y:S01]  /*1940*/  IMAD.MOV.U32 R4, RZ, RZ, RZ ;  /* 0x000000ffff047224 */ /* 0x004fe200078e00ff */
[----:B------:R-:W-:-:S03]  /*1950*/  CS2R R12, SRZ ;  /* 0x00000000000c7805 */ /* 0x000fc6000001ff00 */
[----:B---3--:R-:W-:-:S05]  /*1960*/  @P0 IMAD.WIDE R8, R16, R14, c[0x0][0x360] ;  /* 0x0000d80010080625 */ /* 0x008fca00078e020e */
[----:B------:R-:W2:Y:S01]  /*1970*/  @P0 LDG.E R0, [R8.64] ;  /* 0x0000000608000981 */ /* 0x000ea2000c1e1900 */
[----:B------:R-:W-:-:S04]  /*1980*/  @P1 IMAD.WIDE R10, R16, R14, c[0x0][0x370] ;  /* 0x0000dc00100a1625 */ /* 0x000fc800078e020e */
[CC--:B------:R-:W-:Y:S01]  /*1990*/  IMAD.WIDE R6, R16.reuse, R14.reuse, c[0x0][0x348] ;  /* 0x0000d20010067625 */ /* 0x0c0fe200078e020e */
[----:B------:R1:W5:Y:S03]  /*19a0*/  @P1 LDG.E R4, [R10.64] ;  /* 0x000000060a041981 */ /* 0x000366000c1e1900 */
[----:B------:R-:W-:Y:S01]  /*19b0*/  IMAD.WIDE R2, R16, R14, c[0x0][0x350] ;  /* 0x0000d40010027625 */ /* 0x000fe200078e020e */
[----:B------:R1:W5:Y:S04]  /*19c0*/  @P3 LDG.E R13, [R6.64] ;  /* 0x00000006060d3981 */ /* 0x000368000c1e1900 */
[----:B------:R1:W5:Y:S01]  /*19d0*/  @P4 LDG.E R12, [R2.64] ;  /* 0x00000006020c4981 */ /* 0x000362000c1e1900 */
[----:B----4-:R-:W-:-:S05]  /*19e0*/  LOP3.LUT R29, R15, 0xffff, RZ, 0xc0, !PT ;  /* 0x0000ffff0f1d7812 */ /* 0x010fca00078ec0ff */
[----:B------:R1:W-:Y:S01]  /*19f0*/  STL [R1+0x84], R29 ;  /* 0x0000841d01007387 */ /* 0x0003e20000100800 */
[----:B------:R-:W-:Y:S03]  /*1a00*/  YIELD ;  /* 0x0000000000007946 */ /* 0x000fe60003800000 */
[----:B--2---:R1:W-:Y:S01]  /*1a10*/  @P0 STL [R1+0x40], R0 ;  /* 0x0000400001000387 */ /* 0x0043e20000100800 */
[----:B------:R-:W-:Y:S05]  /*1a20*/  @P0 BRA `(.L_x_395) ;  /* 0x0000007000000947 */ /* 0x000fea0003800000 */
[----:B-1----:R-:W-:-:S05]  /*1a30*/  MOV R0, c[0x0][0x168] ;  /* 0x00005a0000007a02 */ /* 0x002fca0000000f00 */
[----:B------:R1:W-:Y:S01]  /*1a40*/  STL [R1+0x40], R0 ;  /* 0x0000400001007387 */ /* 0x0003e20000100800 */
[----:B------:R-:W-:Y:S05]  /*1a50*/  @!P3 BRA `(.L_x_395) ;  /* 0x000000400000b947 */ /* 0x000fea0003800000 */
[----:B------:R-:W2:Y:S04]  /*1a60*/  LDG.E R5, [R6.64] ;  /* 0x0000000606057981 */ /* 0x000ea8000c1e1900 */
[----:B-1----:R-:W2:Y:S02]  /*1a70*/  LDG.E R0, [R6.64+0x4] ;  /* 0x0000040606007981 */ /* 0x002ea4000c1e1900 */
[----:B--2---:R-:W-:-:S05]  /*1a80*/  IADD3 R0, -R5, R0, RZ ;  /* 0x0000000005007210 */ /* 0x004fca0007ffe1ff */
[----:B------:R1:W-:Y:S02]  /*1a90*/  STL [R1+0x40], R0 ;  /* 0x0000400001007387 */ /* 0x0003e40000100800 */
.L_x_395:
[----:B------:R-:W-:-:S04]  /*1aa0*/  ISETP.NE.U32.AND P0, PT, RZ, c[0x0][0x368], PT ;  /* 0x0000da00ff007a0c */ /* 0x000fc80003f05070 */
[----:B------:R-:W-:-:S13]  /*1ab0*/  ISETP.NE.AND.EX P0, PT, RZ, c[0x0][0x36c], PT, P0 ;  /* 0x0000db00ff007a0c */ /* 0x000fda0003f05300 */
[----:B------:R-:W-:Y:S05]  /*1ac0*/  @!P0 BRA `(.L_x_396) ;  /* 0x0000003000008947 */ /* 0x000fea0003800000 */
[----:B-1----:R-:W-:-:S05]  /*1ad0*/  IMAD.WIDE R2, R16, R14, c[0x0][0x368] ;  /* 0x0000da0010027625 */ /* 0x002fca00078e020e */
[----:B------:R1:W5:Y:S01]  /*1ae0*/  LDG.E R0, [R2.64] ;  /* 0x0000000602007981 */ /* 0x000362000c1e1900 */
[----:B------:R-:W-:Y:S05]  /*1af0*/  BRA `(.L_x_397) ;  /* 0x0000005000007947 */ /* 0x000fea0003800000 */
.L_x_396:
[----:B-1----:R-:W-:Y:S01]  /*1b00*/  MOV R0, c[0x0][0x1d0] ;  /* 0x0000740000007a02 */ /* 0x002fe20000000f00 */
[----:B------:R-:W-:Y:S05]  /*1b10*/  @!P4 BRA `(.L_x_397) ;  /* 0x000000300000c947 */ /* 0x000fea0003800000 */
[----:B------:R-:W2:Y:S04]  /*1b20*/  LDG.E R5, [R2.64] ;  /* 0x0000000602057981 */ /* 0x000ea8000c1e1900 */
[----:B------:R-:W2:Y:S02]  /*1b30*/  LDG.E R0, [R2.64+0x4] ;  /* 0x0000040602007981 */ /* 0x000ea4000c1e1900 */
[----:B--2---:R-:W-:Y:S02]  /*1b40*/  IADD3 R0, -R5, R0, RZ ;  /* 0x0000000005007210 */ /* 0x004fe40007ffe1ff */
.L_x_397:
[----:B-1----:R-:W2:Y:S04]  /*1b50*/  LDL R3, [R1+0x40] ;  /* 0x0000400001037983 */ /* 0x002ea80000100800 */
[----:B------:R-:W3:Y:S04]  /*1b60*/  LDL.LU R2, [R1+0x74] ;  /* 0x0000740001027983 */ /* 0x000ee80000300800 */
[----:B------:R-:W4:Y:S01]  /*1b70*/  LDL.LU R28, [R1+0x14] ;  /* 0x00001400011c7983 */ /* 0x000f220000300800 */
[----:B------:R-:W-:-:S02]  /*1b80*/  IMAD.MOV.U32 R67, RZ, RZ, c[0x0][0x2c4] ;  /* 0x0000b100ff437624 */ /* 0x000fc400078e00ff */
[----:B------:R-:W-:Y:S02]  /*1b90*/  IMAD.MOV.U32 R66, RZ, RZ, c[0x0][0x32c] ;  /* 0x0000cb00ff427624 */ /* 0x000fe400078e00ff */
[--C-:B-----5:R-:W-:Y:S01]  /*1ba0*/  IMAD.IADD R122, R0, 0x1, -R4.reuse ;  /* 0x00000001007a7824 */ /* 0x120fe200078e0a04 */
[----:B------:R-:W-:Y:S01]  /*1bb0*/  ISETP.NE.AND P5, PT, R67, 0x1, PT ;  /* 0x000000014300780c */ /* 0x000fe20003fa5270 */
[----:B------:R-:W-:Y:S01]  /*1bc0*/  IMAD.IADD R23, R12, 0x1, R4 ;  /* 0x000000010c177824 */ /* 0x000fe200078e0204 */
[----:B------:R-:W-:Y:S01]  /*1bd0*/  ISETP.GE.AND P1, PT, R66, 0x1, PT ;  /* 0x000000014200780c */ /* 0x000fe20003f26270 */
[----:B--2---:R-:W-:Y:S02]  /*1be0*/  IMAD.MOV.U32 R114, RZ, RZ, R3 ;  /* 0x000000ffff727224 */ /* 0x004fe400078e0003 */
[----:B---3--:R-:W-:Y:S01]  /*1bf0*/  IMAD.SHL.U32 R115, R2, 0x80, RZ ;  /* 0x0000008002737824 */ /* 0x008fe200078e00ff */
[----:B----4-:R-:W-:-:S04]  /*1c00*/  LOP3.LUT R28, R28, 0xfffff7ff, RZ, 0xc0, !PT ;  /* 0xfffff7ff1c1c7812 */ /* 0x010fc800078ec0ff */
[----:B------:R1:W-:Y:S01]  /*1c10*/  STL [R1+0x68], R115 ;  /* 0x0000687301007387 */ /* 0x0003e20000100800 */
[----:B------:R-:W-:Y:S02]  /*1c20*/  IADD3 R2, R115, 0x7f, RZ ;  /* 0x0000007f73027810 */ /* 0x000fe40007ffe0ff */
[----:B------:R-:W-:Y:S01]  /*1c30*/  @P5 LOP3.LUT R28, R28, 0x800, RZ, 0xfc, !PT ;  /* 0x000008001c1c5812 */ /* 0x000fe200078efcff */
[----:B------:R1:W-:Y:S02]  /*1c40*/  STL [R1+0x44], R122 ;  /* 0x0000447a01007387 */ /* 0x0003e40000100800 */
[----:B------:R-:W-:Y:S01]  /*1c50*/  @P5 IMAD.HI.U32 R3, R2, c[0x0][0x2c8], RZ ;  /* 0x0000b20002035a27 */ /* 0x000fe200078e00ff */
[----:B------:R-:W-:-:S03]  /*1c60*/  LOP3.LUT R28, R28, 0xffffefff, RZ, 0xc0, !PT ;  /* 0xffffefff1c1c7812 */ /* 0x000fc600078ec0ff */
[----:B------:R-:W-:Y:S01]  /*1c70*/  IMAD.MOV.U32 R0, RZ, RZ, R2 ;  /* 0x000000ffff007224 */ /* 0x000fe200078e0002 */
[----:B------:R-:W-:Y:S02]  /*1c80*/  @P1 LOP3.LUT R28, R28, 0x1000, RZ, 0xfc, !PT ;  /* 0x000010001c1c1812 */ /* 0x000fe400078efcff */
[----:B------:R-:W-:Y:S02]  /*1c90*/  IADD3 R2, R122, 0x1, -R114 ;  /* 0x000000017a027810 */ /* 0x000fe40007ffe872 */
[----:B------:R-:W-:Y:S01]  /*1ca0*/  @P5 SHF.R.U32.HI R0, RZ, c[0x0][0x2cc], R3 ;  /* 0x0000b300ff005a19 */ /* 0x000fe20000011603 */
[----:B------:R1:W-:Y:S04]  /*1cb0*/  STL [R1+0x14], R28 ;  /* 0x0000141c01007387 */ /* 0x0003e80000100800 */
[----:B------:R-:W-:-:S05]  /*1cc0*/  IMAD.IADD R0, R2, 0x1, R0 ;  /* 0x0000000102007824 */ /* 0x000fca00078e0200 */
[----:B------:R-:W-:Y:S01]  /*1cd0*/  IADD3 R3, R0, c[0x0][0x328], RZ ;  /* 0x0000ca0000037a10 */ /* 0x000fe20007ffe0ff */
[----:B------:R-:W-:Y:S05]  /*1ce0*/  @!P1 BRA `(.L_x_398) ;  /* 0x0000010000009947 */ /* 0x000fea0003800000 */
[C---:B------:R-:W-:Y:S01]  /*1cf0*/  ISETP.GT.AND P0, PT, R0.reuse, RZ, PT ;  /* 0x000000ff0000720c */ /* 0x040fe20003f04270 */
[----:B------:R-:W-:Y:S01]  /*1d00*/  BSSY B0, `(.L_x_399) ;  /* 0x000000c000007945 */ /* 0x000fe20003800000 */
[----:B------:R-:W-:-:S11]  /*1d10*/  IADD3 R2, R0, -0x1, RZ ;  /* 0xffffffff00027810 */ /* 0x000fd60007ffe0ff */
[----:B------:R-:W-:Y:S05]  /*1d20*/  @P0 BRA `(.L_x_400) ;  /* 0x0000006000000947 */ /* 0x000fea0003800000 */
[----:B------:R-:W-:Y:S01]  /*1d30*/  ISETP.NE.AND P0, PT, R66, 0x1, PT ;  /* 0x000000014200780c */ /* 0x000fe20003f05270 */
[----:B------:R-:W-:-:S12]  /*1d40*/  IMAD.MOV R0, RZ, RZ, -R0 ;  /* 0x000000ffff007224 */ /* 0x000fd800078e0a00 */
[----:B------:R-:W-:-:S05]  /*1d50*/  @P0 IMAD.HI.U32 R2, R0, c[0x0][0x330], RZ ;  /* 0x0000cc0000020a27 */ /* 0x000fca00078e00ff */
[----:B------:R-:W-:-:S04]  /*1d60*/  @P0 SHF.R.U32.HI R0, RZ, c[0x0][0x334], R2 ;  /* 0x0000cd00ff000a19 */ /* 0x000fc80000011602 */
[----:B------:R-:W-:Y:S01]  /*1d70*/  LOP3.LUT R2, RZ, R0, RZ, 0x33, !PT ;  /* 0x00000000ff027212 */ /* 0x000fe200078e33ff */
[----:B------:R-:W-:Y:S05]  /*1d80*/  BRA `(.L_x_401) ;  /* 0x0000003000007947 */ /* 0x000fea0003800000 */
.L_x_400:
[----:B------:R-:W-:-:S13]  /*1d90*/  ISETP.NE.AND P0, PT, R66, 0x1, PT ;  /* 0x000000014200780c */ /* 0x000fda0003f05270 */
[----:B------:R-:W-:-:S05]  /*1da0*/  @P0 IMAD.HI.U32 R0, R2, c[0x0][0x330], RZ ;  /* 0x0000cc0002000a27 */ /* 0x000fca00078e00ff */
[----:B------:R-:W-:Y:S02]  /*1db0*/  @P0 SHF.R.U32.HI R2, RZ, c[0x0][0x334], R0 ;  /* 0x0000cd00ff020a19 */ /* 0x000fe40000011600 */
.L_x_401:
[----:B------:R-:W-:Y:S05]  /*1dc0*/  BSYNC B0 ;  /* 0x0000000000007941 */ /* 0x000fea0003800000 */
.L_x_399:
[----:B------:R-:W-:-:S05]  /*1dd0*/  IMAD R2, R2, R66, c[0x0][0x32c] ;  /* 0x0000cb0002027624 */ /* 0x000fca00078e0242 */
[----:B------:R-:W-:-:S04]  /*1de0*/  IMNMX R3, R3, R2, PT ;  /* 0x0000000203037217 */ /* 0x000fc80003800200 */
.L_x_398:
[----:B------:R-:W-:Y:S01]  /*1df0*/  IADD3 R3, R3, 0x2f, RZ ;  /* 0x0000002f03037810 */ /* 0x000fe20007ffe0ff */
[----:B------:R-:W-:Y:S01]  /*1e00*/  @P5 IMAD.HI.U32 R4, R115, c[0x0][0x2c8], RZ ;  /* 0x0000b20073045a27 */ /* 0x000fe200078e00ff */
[----:B------:R-:W-:-:S03]  /*1e10*/  IADD3 R2, R122, 0x2f, RZ ;  /* 0x0000002f7a027810 */ /* 0x000fc60007ffe0ff */
[----:B------:R-:W-:-:S04]  /*1e20*/  IMAD.HI R6, R3, 0x2aaaaaab, RZ ;  /* 0x2aaaaaab03067827 */ /* 0x000fc800078e02ff */
[----:B------:R-:W-:Y:S01]  /*1e30*/  IMAD.HI R2, R2, 0x2aaaaaab, RZ ;  /* 0x2aaaaaab02027827 */ /* 0x000fe200078e02ff */
[----:B------:R-:W-:-:S03]  /*1e40*/  SHF.R.U32.HI R5, RZ, 0x1f, R6 ;  /* 0x0000001fff057819 */ /* 0x000fc60000011606 */
[----:B------:R-:W-:Y:S01]  /*1e50*/  IMAD.MOV.U32 R0, RZ, RZ, R115 ;  /* 0x000000ffff007224 */ /* 0x000fe200078e0073 */
[----:B------:R-:W-:Y:S01]  /*1e60*/  @P5 SHF.R.U32.HI R0, RZ, c[0x0][0x2cc], R4 ;  /* 0x0000b300ff005a19 */ /* 0x000fe20000011604 */
[----:B------:R-:W-:Y:S01]  /*1e70*/  IMAD.IADD R3, R122, 0x1, -R114 ;  /* 0x000000017a037824 */ /* 0x000fe200078e0a72 */
[----:B------:R-:W-:Y:S02]  /*1e80*/  SHF.R.U32.HI R4, RZ, 0x1f, R2 ;  /* 0x0000001fff047819 */ /* 0x000fe40000011602 */
[----:B------:R-:W-:Y:S01]  /*1e90*/  LEA.HI.SX32 R5, R6, R5, 0x1d ;  /* 0x0000000506057211 */ /* 0x000fe200078feaff */
[----:B------:R-:W-:Y:S01]  /*1ea0*/  IMAD.IADD R0, R3, 0x1, R0 ;  /* 0x0000000103007824 */ /* 0x000fe200078e0200 */
[----:B------:R-:W-:-:S04]  /*1eb0*/  LEA.HI.SX32 R3, R2, R4, 0x1d ;  /* 0x0000000402037211 */ /* 0x000fc800078feaff */
[----:B------:R-:W-:Y:S02]  /*1ec0*/  IADD3 R2, R0, -c[0x0][0x324], RZ ;  /* 0x8000c90000027a10 */ /* 0x000fe40007ffe0ff */
[----:B------:R-:W-:Y:S01]  /*1ed0*/  IMNMX R11, R3, R5, PT ;  /* 0x00000005030b7217 */ /* 0x000fe20003800200 */
[----:B------:R-:W-:Y:S05]  /*1ee0*/  @!P1 BRA `(.L_x_402) ;  /* 0x000000f000009947 */ /* 0x000fea0003800000 */
[----:B------:R-:W-:Y:S01]  /*1ef0*/  ISETP.GT.AND P0, PT, R0, -0x1, PT ;  /* 0xffffffff0000780c */ /* 0x000fe20003f04270 */
[----:B------:R-:W-:-:S12]  /*1f00*/  BSSY B0, `(.L_x_403) ;  /* 0x000000b000007945 */ /* 0x000fd80003800000 */
[----:B------:R-:W-:Y:S05]  /*1f10*/  @P0 BRA `(.L_x_404) ;  /* 0x0000006000000947 */ /* 0x000fea0003800000 */
[----:B------:R-:W-:Y:S02]  /*1f20*/  ISETP.NE.AND P0, PT, R66, 0x1, PT ;  /* 0x000000014200780c */ /* 0x000fe40003f05270 */
[----:B------:R-:W-:-:S11]  /*1f30*/  LOP3.LUT R0, RZ, R0, RZ, 0x33, !PT ;  /* 0x00000000ff007212 */ /* 0x000fd600078e33ff */
[----:B------:R-:W-:-:S05]  /*1f40*/  @P0 IMAD.HI.U32 R3, R0, c[0x0][0x330], RZ ;  /* 0x0000cc0000030a27 */ /* 0x000fca00078e00ff */
[----:B------:R-:W-:-:S04]  /*1f50*/  @P0 SHF.R.U32.HI R0, RZ, c[0x0][0x334], R3 ;  /* 0x0000cd00ff000a19 */ /* 0x000fc80000011603 */
[----:B------:R-:W-:Y:S01]  /*1f60*/  LOP3.LUT R0, RZ, R0, RZ, 0x33, !PT ;  /* 0x00000000ff007212 */ /* 0x000fe200078e33ff */
[----:B------:R-:W-:Y:S05]  /*1f70*/  BRA `(.L_x_405) ;  /* 0x0000003000007947 */ /* 0x000fea0003800000 */
.L_x_404:
[----:B------:R-:W-:-:S13]  /*1f80*/  ISETP.NE.AND P0, PT, R66, 0x1, PT ;  /* 0x000000014200780c */ /* 0x000fda0003f05270 */
[----:B------:R-:W-:-:S05]  /*1f90*/  @P0 IMAD.HI.U32 R3, R0, c[0x0][0x330], RZ ;  /* 0x0000cc0000030a27 */ /* 0x000fca00078e00ff */
[----:B------:R-:W-:Y:S02]  /*1fa0*/  @P0 SHF.R.U32.HI R0, RZ, c[0x0][0x334], R3 ;  /* 0x0000cd00ff000a19 */ /* 0x000fe40000011603 */
.L_x_405:
[----:B------:R-:W-:Y:S05]  /*1fb0*/  BSYNC B0 ;  /* 0x0000000000007941 */ /* 0x000fea0003800000 */
.L_x_403:
[----:B------:R-:W-:-:S05]  /*1fc0*/  IMAD R0, R0, c[0x0][0x32c], RZ ;  /* 0x0000cb0000007a24 */ /* 0x000fca00078e02ff */
[----:B------:R-:W-:-:S05]  /*1fd0*/  IMNMX R2, R2, R0, !PT ;  /* 0x0000000002027217 */ /* 0x000fca0007800200 */
.L_x_402:
[----:B------:R-:W-:Y:S01]  /*1fe0*/  IMAD.HI R2, R2, 0x2aaaaaab, RZ ;  /* 0x2aaaaaab02027827 */ /* 0x000fe200078e02ff */
[C---:B------:R-:W-:Y:S01]  /*1ff0*/  LOP3.LUT R3, R15.reuse, 0xff000000, RZ, 0xc0, !PT ;  /* 0xff0000000f037812 */ /* 0x040fe200078ec0ff */
[----:B------:R-:W-:Y:S03]  /*2000*/  BSSY B0, `(.L_x_406) ;  /* 0x000002d000007945 */ /* 0x000fe60003800000 */
[----:B------:R-:W-:Y:S02]  /*2010*/  SHF.R.U32.HI R0, RZ, 0x1f, R2 ;  /* 0x0000001fff007819 */ /* 0x000fe40000011602 */
[----:B------:R-:W-:Y:S02]  /*2020*/  SHF.R.U32.HI R3, RZ, 0x8, R3 ;  /* 0x00000008ff037819 */ /* 0x000fe40000011603 */
[----:B------:R-:W-:Y:S02]  /*2030*/  LEA.HI.SX32 R2, R2, R0, 0x1d ;  /* 0x0000000002027211 */ /* 0x000fe400078feaff */
[----:B------:R-:W-:-:S02]  /*2040*/  LOP3.LUT R0, R15, 0xff0000, RZ, 0xc0, !PT ;  /* 0x00ff00000f007812 */ /* 0x000fc400078ec0ff */
[----:B------:R-:W-:Y:S01]  /*2050*/  IMNMX R6, RZ, R2, !PT ;  /* 0x00000002ff067217 */ /* 0x000fe20007800200 */
[----:B------:R-:W-:Y:S01]  /*2060*/  IMAD.MOV.U32 R2, RZ, RZ, RZ ;  /* 0x000000ffff027224 */ /* 0x000fe200078e00ff */
[----:B------:R-:W-:Y:S02]  /*2070*/  LEA.HI R0, R0, R3, RZ, 0x10 ;  /* 0x0000000300007211 */ /* 0x000fe400078f80ff */
[----:B------:R-:W-:Y:S02]  /*2080*/  ISETP.GT.AND P0, PT, R11, R6, PT ;  /* 0x000000060b00720c */ /* 0x000fe40003f04270 */
[----:B------:R-:W-:Y:S02]  /*2090*/  LOP3.LUT R12, R0, 0xff, RZ, 0xc0, !PT ;  /* 0x000000ff000c7812 */ /* 0x000fe400078ec0ff */
[----:B------:R-:W-:-:S03]  /*20a0*/  SHF.R.U32.HI R5, RZ, 0x10, R0 ;  /* 0x00000010ff057819 */ /* 0x000fc60000011600 */
[----:B------:R2:W-:Y:S04]  /*20b0*/  STL [R1+0x78], R12 ;  /* 0x0000780c01007387 */ /* 0x0005e80000100800 */
[----:B------:R2:W-:Y:S02]  /*20c0*/  STL [R1+0x74], R5 ;  /* 0x0000740501007387 */ /* 0x0005e40000100800 */
[----:B------:R-:W-:Y:S05]  /*20d0*/  @!P0 BRA `(.L_x_407) ;  /* 0x000001f000008947 */ /* 0x000fea0003800000 */
[----:B------:R-:W-:-:S04]  /*20e0*/  ISETP.NE.AND P0, PT, R5, RZ, PT ;  /* 0x000000ff0500720c */ /* 0x000fc80003f05270 */
[----:B------:R-:W-:-:S04]  /*20f0*/  SEL R0, R5, c[0x0][0x338], P0 ;  /* 0x0000ce0005007a07 */ /* 0x000fc80000000000 */
[----:B------:R-:W-:Y:S02]  /*2100*/  IABS R3, R0 ;  /* 0x0000000000037213 */ /* 0x000fe40000000000 */
[----:B------:R-:W-:Y:S02]  /*2110*/  IADD3 R7, R0, -0x1, R11 ;  /* 0xffffffff00077810 */ /* 0x000fe40007ffe00b */
[----:B------:R-:W3:Y:S03]  /*2120*/  I2F.RP R2, R3 ;  /* 0x0000000300027306 */ /* 0x000ee60000209400 */
[----:B------:R-:W-:-:S05]  /*2130*/  IMAD.IADD R7, R7, 0x1, -R6 ;  /* 0x0000000107077824 */ /* 0x000fca00078e0a06 */
[----:B------:R-:W-:Y:S01]  /*2140*/  IABS R10, R7 ;  /* 0x00000007000a7213 */ /* 0x000fe20000000000 */
[----:B---3--:R-:W3:Y:S02]  /*2150*/  MUFU.RCP R2, R2 ;  /* 0x0000000200027308 */ /* 0x008ee40000001000 */
[----:B---3--:R-:W-:-:S06]  /*2160*/  IADD3 R2, R2, 0xffffffe, RZ ;  /* 0x0ffffffe02027810 */ /* 0x008fcc0007ffe0ff */
[----:B--2---:R-:W2:Y:S02]  /*2170*/  F2I.FTZ.U32.TRUNC.NTZ R5, R2 ;  /* 0x0000000200057305 */ /* 0x004ea4000021f000 */
[----:B--2---:R-:W-:-:S04]  /*2180*/  IMAD.MOV R2, RZ, RZ, -R5 ;  /* 0x000000ffff027224 */ /* 0x004fc800078e0a05 */
        /* <DEDUP_REMOVED lines=20> */
.L_x_407:
[----:B------:R-:W-:Y:S05]  /*22d0*/  BSYNC B0 ;  /* 0x0000000000007941 */ /* 0x000fea0003800000 */
.L_x_406:
[----:B------:R-:W-:Y:S01]  /*22e0*/  IMAD R75, R12, R2, R6 ;  /* 0x000000020c4b7224 */ /* 0x000fe200078e0206 */
        /* <DEDUP_REMOVED lines=72> */
[----:B---3--:R-:W-:Y:S01]  /*2770*/  ISETP.NE.U32.AND P1, PT, RZ, c[0x0][0x340], PT ;  /* 0x0000d000ff007a0c */ /* 0x008fe20003f25070 */
[----:B------:R-:W3:Y:S03]  /*2780*/  LDL R68, [R1+0x18] ;  /* 0x0000180001447983 */ /* 0x000ee60000100800 */
[----:B------:R-:W-:Y:S01]  /*2790*/  ISETP.NE.AND.EX P1, PT, RZ, c[0x0][0x344], PT, P1 ;  /* 0x0000d100ff007a0c */ /* 0x000fe20003f25310 */
[----:B------:R-:W4:-:S12]  /*27a0*/  S2R R4, SR_TID.X ;  /* 0x0000000000047919 */ /* 0x000f180000002100 */
[----:B------:R-:W-:-:S05]  /*27b0*/  @P1 IMAD.WIDE R2, R16, R14, c[0x0][0x340] ;  /* 0x0000d00010021625 */ /* 0x000fca00078e020e */
[----:B--2---:R5:W2:Y:S01]  /*27c0*/  @P1 LDG.E R9, [R2.64] ;  /* 0x0000000602091981 */ /* 0x004aa2000c1e1900 */
[----:B------:R-:W-:Y:S01]  /*27d0*/  SHF.R.S32.HI R0, RZ, 0x1f, R13 ;  /* 0x0000001fff007819 */ /* 0x000fe2000001140d */
[----:B------:R-:W-:Y:S01]  /*27e0*/  WARPSYNC 0xffffffff ;  /* 0xffffffff00007948 */ /* 0x000fe20003800000 */
[----:B------:R-:W-:Y:S01]  /*27f0*/  SHF.R.S32.HI R8, RZ, 0x1f, R16 ;  /* 0x0000001fff087819 */ /* 0x000fe20000011410 */
[----:B------:R-:W-:Y:S01]  /*2800*/  IMAD R18, R114, c[0x0][0x2c4], RZ ;  /* 0x0000b10072127a24 */ /* 0x000fe200078e02ff */
[----:B------:R-:W-:Y:S01]  /*2810*/  IADD3 R65, R134, -0x1, RZ ;  /* 0xffffffff86417810 */ /* 0x000fe20007ffe0ff */
[----:B------:R-:W-:Y:S01]  /*2820*/  IMAD R0, R0, c[0x0][0x178], RZ ;  /* 0x00005e0000007a24 */ /* 0x000fe200078e02ff */
[----:B----4-:R-:W-:Y:S01]  /*2830*/  SHF.R.S32.HI R27, RZ, 0x1f, R4 ;  /* 0x0000001fff1b7819 */ /* 0x010fe20000011404 */
[----:B------:R-:W-:Y:S01]  /*2840*/  IMAD.MOV.U32 R74, RZ, RZ, R28 ;  /* 0x000000ffff4a7224 */ /* 0x000fe200078e001c */
[----:B------:R-:W-:Y:S01]  /*2850*/  SHF.R.S32.HI R69, RZ, 0x1f, R4 ;  /* 0x0000001fff457819 */ /* 0x000fe20000011404 */
[----:B------:R-:W-:Y:S01]  /*2860*/  IMAD R0, R13, c[0x0][0x17c], R0 ;  /* 0x00005f000d007a24 */ /* 0x000fe200078e0200 */
[----:B------:R-:W-:-:S02]  /*2870*/  LEA.HI R27, R27, R4, RZ, 0x3 ;  /* 0x000000041b1b7211 */ /* 0x000fc400078f18ff */
[----:B------:R-:W-:Y:S02]  /*2880*/  LEA.HI R69, R69, R4, RZ, 0x3 ;  /* 0x0000000445457211 */ /* 0x000fe400078f18ff */
[----:B------:R-:W-:Y:S02]  /*2890*/  LOP3.LUT R27, R27, 0xfffffff8, RZ, 0xc0, !PT ;  /* 0xfffffff81b1b7812 */ /* 0x000fe400078ec0ff */
[----:B------:R-:W-:Y:S02]  /*28a0*/  SHF.R.S32.HI R69, RZ, 0x3, R69 ;  /* 0x00000003ff457819 */ /* 0x000fe40000011445 */
[----:B------:R-:W-:Y:S01]  /*28b0*/  SEL R6, R8, RZ, !P3 ;  /* 0x000000ff08067207 */ /* 0x000fe20005800000 */
[----:B------:R-:W-:Y:S01]  /*28c0*/  IMAD.IADD R27, R4, 0x1, -R27 ;  /* 0x00000001041b7824 */ /* 0x000fe200078e0a1b */
[----:B------:R-:W-:Y:S01]  /*28d0*/  SEL R4, R16, RZ, !P3 ;  /* 0x000000ff10047207 */ /* 0x000fe20005800000 */
[----:B------:R-:W-:Y:S02]  /*28e0*/  IMAD.IADD R17, R69, 0x1, R115 ;  /* 0x0000000145117824 */ /* 0x000fe400078e0273 */
[----:B------:R-:W-:-:S02]  /*28f0*/  IMAD R5, R27, 0x20, R69 ;  /* 0x000000201b057824 */ /* 0x000fc400078e0245 */
[----:B-----5:R-:W-:-:S04]  /*2900*/  IMAD.WIDE.U32 R2, R13, c[0x0][0x178], RZ ;  /* 0x00005e000d027a25 */ /* 0x020fc800078e00ff */
[----:B------:R-:W-:Y:S02]  /*2910*/  IMAD.IADD R5, R115, 0x1, R5 ;  /* 0x0000000173057824 */ /* 0x000fe400078e0205 */
[----:B------:R-:W-:Y:S02]  /*2920*/  IMAD.IADD R3, R3, 0x1, R0 ;  /* 0x0000000103037824 */ /* 0x000fe400078e0200 */
[----:B------:R-:W-:-:S04]  /*2930*/  @P5 IMAD.HI.U32 R7, R5, c[0x0][0x2c8], RZ ;  /* 0x0000b20005075a27 */ /* 0x000fc800078e00ff */
[----:B------:R-:W-:-:S04]  /*2940*/  IMAD.WIDE.U32 R2, R29, c[0x0][0x1b8], R2 ;  /* 0x00006e001d027a25 */ /* 0x000fc800078e0002 */
[----:B------:R-:W-:Y:S01]  /*2950*/  IMAD.MOV.U32 R0, RZ, RZ, R5 ;  /* 0x000000ffff007224 */ /* 0x000fe200078e0005 */
[----:B------:R-:W-:Y:S01]  /*2960*/  @P5 SHF.R.U32.HI R0, RZ, c[0x0][0x2cc], R7 ;  /* 0x0000b300ff005a19 */ /* 0x000fe20000011607 */
[----:B------:R-:W-:Y:S02]  /*2970*/  IMAD R3, R29, c[0x0][0x1bc], R3 ;  /* 0x00006f001d037a24 */ /* 0x000fe400078e0203 */
[----:B------:R-:W-:Y:S01]  /*2980*/  IMAD R6, R6, c[0x0][0x1c0], RZ ;  /* 0x0000700006067a24 */ /* 0x000fe200078e02ff */
[----:B------:R-:W-:Y:S01]  /*2990*/  SHF.R.S32.HI R7, RZ, 0x1f, R0 ;  /* 0x0000001fff077819 */ /* 0x000fe20000011400 */
[----:B------:R-:W-:-:S04]  /*29a0*/  IMAD.WIDE.U32 R2, R4, c[0x0][0x1c0], R2 ;  /* 0x0000700004027a25 */ /* 0x000fc800078e0002 */
[----:B------:R-:W-:Y:S02]  /*29b0*/  IMAD R6, R4, c[0x0][0x1c4], R6 ;  /* 0x0000710004067a24 */ /* 0x000fe400078e0206 */
[----:B------:R-:W-:Y:S02]  /*29c0*/  IMAD.MOV R4, RZ, RZ, -R0 ;  /* 0x000000ffff047224 */ /* 0x000fe400078e0a00 */
[----:B------:R-:W-:Y:S02]  /*29d0*/  IMAD.IADD R3, R3, 0x1, R6 ;  /* 0x0000000103037824 */ /* 0x000fe400078e0206 */
        /* <DEDUP_REMOVED lines=12> */
[----:B------:R-:W4:Y:S02]  /*2aa0*/  SHFL.IDX PT, R6, R14, RZ, 0x181f ;  /* 0x00181fff0e067589 */ /* 0x000f2400000e0000 */
[----:B------:R-:W-:Y:S01]  /*2ab0*/  LEA.HI.X R15, R2, c[0x0][0x164], R0, 0x1, P0 ;  /* 0x00005900020f7a11 */ /* 0x000fe200000f0c00 */
[----:B------:R-:W-:Y:S01]  /*2ac0*/  IMAD.SHL.U32 R2, R27, 0x8, RZ ;  /* 0x000000081b027824 */ /* 0x000fe200078e00ff */
[----:B------:R-:W-:-:S03]  /*2ad0*/  ISETP.GE.AND P0, PT, R17, R18, PT ;  /* 0x000000121100720c */ /* 0x000fc60003f06270 */
[----:B------:R-:W5:Y:S01]  /*2ae0*/  SHFL.IDX PT, R7, R15, RZ, 0x181f ;  /* 0x00181fff0f077589 */ /* 0x000f6200000e0000 */
[C---:B------:R-:W-:Y:S02]  /*2af0*/  IADD3 R0, R2.reuse, 0x40, RZ ;  /* 0x0000004002007810 */ /* 0x040fe40007ffe0ff */
[C---:B------:R-:W-:Y:S02]  /*2b00*/  IADD3 R25, R2.reuse, 0x80, RZ ;  /* 0x0000008002197810 */ /* 0x040fe40007ffe0ff */
[----:B------:R-:W-:Y:S02]  /*2b10*/  SHF.R.S32.HI R19, RZ, 0x1f, R0 ;  /* 0x0000001fff137819 */ /* 0x000fe40000011400 */
[----:B------:R-:W-:Y:S02]  /*2b20*/  IADD3 R24, R2, 0xc0, RZ ;  /* 0x000000c002187810 */ /* 0x000fe40007ffe0ff */
[----:B------:R-:W-:Y:S02]  /*2b30*/  SHF.R.S32.HI R3, RZ, 0x1f, R2 ;  /* 0x0000001fff037819 */ /* 0x000fe40000011402 */
[----:B------:R-:W-:-:S02]  /*2b40*/  ISETP.GE.AND P5, PT, R25, c[0x0][0x198], PT ;  /* 0x0000660019007a0c */ /* 0x000fc40003fa6270 */
[----:B------:R-:W-:Y:S02]  /*2b50*/  ISETP.GE.AND P6, PT, R24, c[0x0][0x198], PT ;  /* 0x0000660018007a0c */ /* 0x000fe40003fc6270 */
[----:B------:R-:W-:Y:S02]  /*2b60*/  SHF.R.S32.HI R22, RZ, 0x1f, R25 ;  /* 0x0000001fff167819 */ /* 0x000fe40000011419 */
[CC--:B----4-:R-:W-:Y:S02]  /*2b70*/  @!P0 LEA R12, P3, R0.reuse, R6.reuse, 0x1 ;  /* 0x00000006000c8211 */ /* 0x0d0fe400078608ff */
[----:B------:R-:W-:Y:S02]  /*2b80*/  @!P0 LEA R10, P2, R25, R6, 0x1 ;  /* 0x00000006190a8211 */ /* 0x000fe400078408ff */
[----:B------:R-:W-:Y:S02]  /*2b90*/  SHF.R.S32.HI R26, RZ, 0x1f, R24 ;  /* 0x0000001fff1a7819 */ /* 0x000fe40000011418 */
[----:B-----5:R-:W-:-:S02]  /*2ba0*/  @!P0 LEA.HI.X R13, R0, R7, R19, 0x1, P3 ;  /* 0x00000007000d8211 */ /* 0x020fc400018f0c13 */
[----:B------:R-:W-:Y:S02]  /*2bb0*/  ISETP.GE.AND P3, PT, R0, c[0x0][0x198], PT ;  /* 0x0000660000007a0c */ /* 0x000fe40003f66270 */
[----:B------:R-:W-:Y:S02]  /*2bc0*/  @!P0 LEA.HI.X R11, R25, R7, R22, 0x1, P2 ;  /* 0x00000007190b8211 */ /* 0x000fe400010f0c16 */
[--C-:B--2---:R-:W-:Y:S01]  /*2bd0*/  @P1 SHF.R.S32.HI R5, RZ, 0x1f, R9.reuse ;  /* 0x0000001fff051819 */ /* 0x104fe20000011409 */
[----:B------:R-:W-:Y:S02]  /*2be0*/  @P1 IMAD.MOV.U32 R4, RZ, RZ, R9 ;  /* 0x000000ffff041224 */ /* 0x000fe400078e0009 */
[----:B------:R-:W-:Y:S02]  /*2bf0*/  @!P1 IMAD.MOV.U32 R4, RZ, RZ, R16 ;  /* 0x000000ffff049224 */ /* 0x000fe400078e0010 */
[----:B------:R-:W-:Y:S01]  /*2c00*/  @!P1 IMAD.MOV.U32 R5, RZ, RZ, R8 ;  /* 0x000000ffff059224 */ /* 0x000fe200078e0008 */
[----:B------:R-:W-:Y:S01]  /*2c10*/  @!P0 LEA R8, P1, R2, R6, 0x1 ;  /* 0x0000000602088211 */ /* 0x000fe200078208ff */
[----:B------:R-:W-:Y:S01]  /*2c20*/  SHFL.IDX PT, R16, R14, 0x3, 0x181f ;  /* 0x00781f000e107f89 */ /* 0x000fe200000e0000 */
[----:B------:R-:W-:-:S02]  /*2c30*/  SEL R21, R4, RZ, !P4 ;  /* 0x000000ff04157207 */ /* 0x000fc40006000000 */
[----:B------:R-:W-:Y:S01]  /*2c40*/  SEL R20, R5, RZ, !P4 ;  /* 0x000000ff05147207 */ /* 0x000fe20006000000 */
[----:B------:R-:W2:Y:S01]  /*2c50*/  SHFL.IDX PT, R4, R14, 0x1, 0x181f ;  /* 0x00381f000e047f89 */ /* 0x000ea200000e0000 */
[C---:B------:R-:W-:Y:S02]  /*2c60*/  ISETP.GE.AND P4, PT, R2.reuse, c[0x0][0x198], PT ;  /* 0x0000660002007a0c */ /* 0x040fe40003f86270 */
[----:B------:R-:W-:Y:S01]  /*2c70*/  @!P0 LEA.HI.X R9, R2, R7, R3, 0x1, P1 ;  /* 0x0000000702098211 */ /* 0x000fe200008f0c03 */
[----:B------:R-:W4:Y:S01]  /*2c80*/  SHFL.IDX PT, R5, R15, 0x1, 0x181f ;  /* 0x00381f000f057f89 */ /* 0x000f2200000e0000 */
[----:B------:R-:W-:-:S04]  /*2c90*/  @!P0 LEA R6, P1, R24, R6, 0x1 ;  /* 0x0000000618068211 */ /* 0x000fc800078208ff */
[----:B------:R-:W-:-:S05]  /*2ca0*/  @!P0 LEA.HI.X R7, R24, R7, R26, 0x1, P1 ;  /* 0x0000000718078211 */ /* 0x000fca00008f0c1a */
[----:B---3--:R3:W-:Y:S04]  /*2cb0*/  @!P0 LDGSTS.E.BYPASS.LTC128B.128 [R68+0x4080], [R8.64], !P4 ;  /* 0x0408000008448fae */ /* 0x0087e8000e101d46 */
[----:B------:R5:W-:Y:S04]  /*2cc0*/  @!P0 LDGSTS.E.BYPASS.LTC128B.128 [R68+0x8080], [R12.64], !P3 ;  /* 0x080800000c448fae */ /* 0x000be8000d901d46 */
[----:B------:R1:W-:Y:S04]  /*2cd0*/  @!P0 LDGSTS.E.BYPASS.LTC128B.128 [R68+0xc080], [R10.64], !P5 ;  /* 0x0c0800000a448fae */ /* 0x0003e8000e901d46 */
[----:B------:R1:W-:Y:S01]  /*2ce0*/  @!P0 LDGSTS.E.BYPASS.LTC128B.128 [R68+0x10080], [R6.64], !P6 ;  /* 0x1008000006448fae */ /* 0x0003e2000f101d46 */
[----:B---3--:R-:W-:-:S04]  /*2cf0*/  IADD3 R8, R17, 0x20, RZ ;  /* 0x0000002011087810 */ /* 0x008fc80007ffe0ff */
[----:B------:R-:W-:-:S13]  /*2d00*/  ISETP.GE.AND P0, PT, R8, R18, PT ;  /* 0x000000120800720c */ /* 0x000fda0003f06270 */
[----:B--2---:R-:W-:-:S04]  /*2d10*/  @!P0 LEA R8, P1, R2, R4, 0x1 ;  /* 0x0000000402088211 */ /* 0x004fc800078208ff */
[----:B----4-:R-:W-:Y:S02]  /*2d20*/  @!P0 LEA.HI.X R9, R2, R5, R3, 0x1, P1 ;  /* 0x0000000502098211 */ /* 0x010fe400008f0c03 */
[----:B-----5:R-:W-:-:S03]  /*2d30*/  @!P0 LEA R12, P1, R0, R4, 0x1 ;  /* 0x00000004000c8211 */ /* 0x020fc600078208ff */
[----:B------:R2:W-:Y:S01]  /*2d40*/  @!P0 LDGSTS.E.BYPASS.LTC128B.128 [R68+0x5080], [R8.64], !P4 ;  /* 0x0508000008448fae */ /* 0x0005e2000e101d46 */
[----:B------:R-:W-:Y:S02]  /*2d50*/  @!P0 LEA.HI.X R13, R0, R5, R19, 0x1, P1 ;  /* 0x00000005000d8211 */ /* 0x000fe400008f0c13 */
[----:B-1----:R-:W-:-:S03]  /*2d60*/  @!P0 LEA R10, P1, R25, R4, 0x1 ;  /* 0x00000004190a8211 */ /* 0x002fc600078208ff */
[----:B------:R1:W-:Y:S01]  /*2d70*/  @!P0 LDGSTS.E.BYPASS.LTC128B.128 [R68+0x9080], [R12.64], !P3 ;  /* 0x090800000c448fae */ /* 0x0003e2000d901d46 */
[-C--:B------:R-:W-:Y:S02]  /*2d80*/  @!P0 LEA.HI.X R11, R25, R5.reuse, R22, 0x1, P1 ;  /* 0x00000005190b8211 */ /* 0x080fe400008f0c16 */
[C---:B------:R-:W-:Y:S02]  /*2d90*/  @!P0 LEA R6, P1, R24.reuse, R4, 0x1 ;  /* 0x0000000418068211 */ /* 0x040fe400078208ff */
[----:B------:R3:W4:Y:S02]  /*2da0*/  SHFL.IDX PT, R4, R14, 0x2, 0x181f ;  /* 0x00581f000e047f89 */ /* 0x00072400000e0000 */
[----:B------:R-:W-:Y:S02]  /*2db0*/  @!P0 LEA.HI.X R7, R24, R5, R26, 0x1, P1 ;  /* 0x0000000518078211 */ /* 0x000fe400008f0c1a */
[----:B------:R-:W5:Y:S04]  /*2dc0*/  SHFL.IDX PT, R5, R15, 0x2, 0x181f ;  /* 0x00581f000f057f89 */ /* 0x000f6800000e0000 */
[----:B------:R4:W-:Y:S04]  /*2dd0*/  @!P0 LDGSTS.E.BYPASS.LTC128B.128 [R68+0xd080], [R10.64], !P5 ;  /* 0x0d0800000a448fae */ /* 0x0009e8000e901d46 */
[----:B------:R1:W-:Y:S01]  /*2de0*/  @!P0 LDGSTS.E.BYPASS.LTC128B.128 [R68+0x11080], [R6.64], !P6 ;  /* 0x1108000006448fae */ /* 0x0003e2000f101d46 */
[----:B--2---:R-:W-:-:S03]  /*2df0*/  IADD3 R8, R17, 0x40, RZ ;  /* 0x0000004011087810 */ /* 0x004fc60007ffe0ff */
[----:B------:R-:W2:Y:S01]  /*2e00*/  SHFL.IDX PT, R15, R15, 0x3, 0x181f ;  /* 0x00781f000f0f7f89 */ /* 0x000ea200000e0000 */
[----:B------:R-:W-:Y:S01]  /*2e10*/  ISETP.GE.AND P0, PT, R8, R18, PT ;  /* 0x000000120800720c */ /* 0x000fe20003f06270 */
[----:B---3--:R-:W-:-:S04]  /*2e20*/  IMAD.MOV.U32 R14, RZ, RZ, 0x30 ;  /* 0x00000030ff0e7424 */ /* 0x008fc800078e00ff */
[----:B------:R-:W-:-:S04]  /*2e30*/  IMAD R14, R134, -0x30, R14 ;  /* 0xffffffd0860e7824 */ /* 0x000fc800078e020e */
[----:B------:R-:W-:-:S04]  /*2e40*/  IMAD.IADD R64, R122, 0x1, R14 ;  /* 0x000000017a407824 */ /* 0x000fc800078e020e */
[----:B----4-:R-:W-:-:S04]  /*2e50*/  @!P0 LEA R10, P1, R2, R4, 0x1 ;  /* 0x00000004020a8211 */ /* 0x010fc800078208ff */
[----:B-----5:R-:W-:Y:S02]  /*2e60*/  @!P0 LEA.HI.X R11, R2, R5, R3, 0x1, P1 ;  /* 0x00000005020b8211 */ /* 0x020fe400008f0c03 */
[----:B------:R-:W-:-:S03]  /*2e70*/  @!P0 LEA R8, P1, R0, R4, 0x1 ;  /* 0x0000000400088211 */ /* 0x000fc600078208ff */
[----:B------:R3:W-:Y:S01]  /*2e80*/  @!P0 LDGSTS.E.BYPASS.LTC128B.128 [R68+0x6080], [R10.64], !P4 ;  /* 0x060800000a448fae */ /* 0x0007e2000e101d46 */
[----:B------:R-:W-:Y:S02]  /*2e90*/  @!P0 LEA.HI.X R9, R0, R5, R19, 0x1, P1 ;  /* 0x0000000500098211 */ /* 0x000fe400008f0c13 */
[----:B-1----:R-:W-:-:S03]  /*2ea0*/  @!P0 LEA R6, P1, R25, R4, 0x1 ;  /* 0x0000000419068211 */ /* 0x002fc600078208ff */
[----:B------:R1:W-:Y:S01]  /*2eb0*/  @!P0 LDGSTS.E.BYPASS.LTC128B.128 [R68+0xa080], [R8.64], !P3 ;  /* 0x0a08000008448fae */ /* 0x0003e2000d901d46 */
[----:B------:R-:W-:Y:S02]  /*2ec0*/  @!P0 LEA.HI.X R7, R25, R5, R22, 0x1, P1 ;  /* 0x0000000519078211 */ /* 0x000fe400008f0c16 */
[----:B------:R-:W-:-:S03]  /*2ed0*/  @!P0 LEA R4, P1, R24, R4, 0x1 ;  /* 0x0000000418048211 */ /* 0x000fc600078208ff */
[----:B------:R4:W-:Y:S01]  /*2ee0*/  @!P0 LDGSTS.E.BYPASS.LTC128B.128 [R68+0xe080], [R6.64], !P5 ;  /* 0x0e08000006448fae */ /* 0x0009e2000e901d46 */
[----:B------:R-:W-:-:S05]  /*2ef0*/  @!P0 LEA.HI.X R5, R24, R5, R26, 0x1, P1 ;  /* 0x0000000518058211 */ /* 0x000fca00008f0c1a */
[----:B------:R5:W-:Y:S01]  /*2f00*/  @!P0 LDGSTS.E.BYPASS.LTC128B.128 [R68+0x12080], [R4.64], !P6 ;  /* 0x1208000004448fae */ /* 0x000be2000f101d46 */
[----:B----4-:R-:W-:Y:S02]  /*2f10*/  IADD3 R6, R17, 0x60, RZ ;  /* 0x0000006011067810 */ /* 0x010fe40007ffe0ff */
[----:B------:R-:W-:Y:S02]  /*2f20*/  SHF.R.S32.HI R17, RZ, 0x1f, R65 ;  /* 0x0000001fff117819 */ /* 0x000fe40000011441 */
[----:B------:R-:W-:Y:S02]  /*2f30*/  ISETP.GE.AND P1, PT, R6, R18, PT ;  /* 0x000000120600720c */ /* 0x000fe40003f26270 */
[----:B-----5:R-:W-:Y:S02]  /*2f40*/  SHF.R.S32.HI R5, RZ, 0x1f, R23 ;  /* 0x0000001fff057819 */ /* 0x020fe40000011417 */
[----:B------:R-:W-:-:S04]  /*2f50*/  IADD3 R4, P0, R69, R23, RZ ;  /* 0x0000001745047210 */ /* 0x000fc80007f1e0ff */
[----:B------:R-:W-:Y:S01]  /*2f60*/  LEA.HI.X.SX32 R5, R69, R5, 0x1, P0 ;  /* 0x0000000545057211 */ /* 0x000fe200000f0eff */
[----:B---3--:R-:W-:-:S04]  /*2f70*/  IMAD.WIDE.U32 R10, R4, c[0x0][0x1e0], R2 ;  /* 0x00007800040a7a25 */ /* 0x008fc800078e0002 */
[CC--:B------:R-:W-:Y:S01]  /*2f80*/  @!P1 LEA R6, P0, R2.reuse, R16.reuse, 0x1 ;  /* 0x0000001002069211 */ /* 0x0c0fe200078008ff */
[C---:B-1----:R-:W-:Y:S02]  /*2f90*/  IMAD R8, R5.reuse, c[0x0][0x1e0], RZ ;  /* 0x0000780005087a24 */ /* 0x042fe400078e02ff */
[----:B------:R-:W-:Y:S01]  /*2fa0*/  IMAD R5, R5, c[0x0][0x208], RZ ;  /* 0x0000820005057a24 */ /* 0x000fe200078e02ff */
[--C-:B--2---:R-:W-:Y:S01]  /*2fb0*/  @!P1 LEA.HI.X R7, R2, R15, R3.reuse, 0x1, P0 ;  /* 0x0000000f02079211 */ /* 0x104fe200000f0c03 */
[----:B------:R-:W-:Y:S01]  /*2fc0*/  IMAD R9, R4, c[0x0][0x1e4], R8 ;  /* 0x0000790004097a24 */ /* 0x000fe200078e0208 */
[----:B------:R-:W-:Y:S01]  /*2fd0*/  @!P1 LEA R8, P0, R0, R16, 0x1 ;  /* 0x0000001000089211 */ /* 0x000fe200078008ff */
[C---:B------:R-:W-:Y:S02]  /*2fe0*/  IMAD.WIDE.U32 R12, R4.reuse, c[0x0][0x208], R2 ;  /* 0x00008200040c7a25 */ /* 0x040fe400078e0002 */
[----:B------:R1:W-:Y:S02]  /*2ff0*/  @!P1 LDGSTS.E.BYPASS.LTC128B.128 [R68+0x7080], [R6.64], !P4 ;  /* 0x0708000006449fae */ /* 0x0003e4000e101d46 */
[----:B------:R-:W-:-:S02]  /*3000*/  IMAD R3, R4, c[0x0][0x20c], R5 ;  /* 0x0000830004037a24 */ /* 0x000fc400078e0205 */
[----:B------:R-:W-:Y:S02]  /*3010*/  IMAD.MOV.U32 R4, RZ, RZ, R12 ;  /* 0x000000ffff047224 */ /* 0x000fe400078e000c */
[----:B------:R-:W-:Y:S01]  /*3020*/  IMAD.IADD R5, R13, 0x1, R3 ;  /* 0x000000010d057824 */ /* 0x000fe200078e0203 */
[----:B------:R-:W-:Y:S01]  /*3030*/  IMNMX R3, R64, 0x30, PT ;  /* 0x0000003040037817 */ /* 0x000fe20003800200 */
[----:B------:R-:W-:-:S04]  /*3040*/  IMAD.WIDE.U32 R12, R65, c[0x0][0x1e0], RZ ;  /* 0x00007800410c7a25 */ /* 0x000fc800078e00ff */
[----:B------:R-:W-:Y:S02]  /*3050*/  IMAD.IADD R3, R3, 0x1, -R69 ;  /* 0x0000000103037824 */ /* 0x000fe400078e0a45 */
[----:B------:R-:W-:-:S03]  /*3060*/  IMAD.WIDE.U32 R4, R29, c[0x0][0x210], R4 ;  /* 0x000084001d047a25 */ /* 0x000fc600078e0004 */
[----:B------:R-:W-:Y:S01]  /*3070*/  ISETP.GE.AND P2, PT, R3, 0x21, PT ;  /* 0x000000210300780c */ /* 0x000fe20003f46270 */
[----:B------:R-:W-:Y:S02]  /*3080*/  IMAD R5, R29, c[0x0][0x214], R5 ;  /* 0x000085001d057a24 */ /* 0x000fe400078e0205 */
[----:B-1----:R-:W-:Y:S01]  /*3090*/  IMAD.IADD R7, R11, 0x1, R9 ;  /* 0x000000010b077824 */ /* 0x002fe200078e0209 */
[----:B------:R-:W-:Y:S01]  /*30a0*/  @!P1 LEA.HI.X R9, R0, R15, R19, 0x1, P0 ;  /* 0x0000000f00099211 */ /* 0x000fe200000f0c13 */
[----:B------:R-:W-:Y:S02]  /*30b0*/  IMAD.MOV.U32 R6, RZ, RZ, R10 ;  /* 0x000000ffff067224 */ /* 0x000fe400078e000a */
[----:B------:R-:W-:Y:S02]  /*30c0*/  IMAD R11, R17, c[0x0][0x1e0], RZ ;  /* 0x00007800110b7a24 */ /* 0x000fe400078e02ff */
[----:B------:R1:W-:Y:S01]  /*30d0*/  @!P1 LDGSTS.E.BYPASS.LTC128B.128 [R68+0xb080], [R8.64], !P3 ;  /* 0x0b08000008449fae */ /* 0x0003e2000d901d46 */
[----:B------:R-:W-:Y:S01]  /*30e0*/  IMAD.WIDE.U32 R6, R29, c[0x0][0x1e8], R6 ;  /* 0x00007a001d067a25 */ /* 0x000fe200078e0006 */
[----:B------:R-:W-:-:S03]  /*30f0*/  ISETP.GE.AND P3, PT, R3, 0x1, PT ;  /* 0x000000010300780c */ /* 0x000fc60003f66270 */
[----:B------:R-:W-:Y:S02]  /*3100*/  IMAD R7, R29, c[0x0][0x1ec], R7 ;  /* 0x00007b001d077a24 */ /* 0x000fe400078e0207 */
[----:B------:R-:W-:Y:S02]  /*3110*/  IMAD R3, R20, c[0x0][0x1f0], RZ ;  /* 0x00007c0014037a24 */ /* 0x000fe400078e02ff */
[----:B------:R-:W-:-:S04]  /*3120*/  IMAD.WIDE.U32 R72, R21, c[0x0][0x1f0], R6 ;  /* 0x00007c0015487a25 */ /* 0x000fc800078e0006 */
[C---:B------:R-:W-:Y:S01]  /*3130*/  IMAD R6, R21.reuse, c[0x0][0x1f4], R3 ;  /* 0x00007d0015067a24 */ /* 0x040fe200078e0203 */
[----:B------:R-:W-:Y:S01]  /*3140*/  STL.64 [R1+0x50], R72 ;  /* 0x0000504801007387 */ /* 0x000fe20000100a00 */
[----:B------:R-:W-:-:S04]  /*3150*/  IMAD.WIDE.U32 R28, R21, c[0x0][0x218], R4 ;  /* 0x00008600151c7a25 */ /* 0x000fc800078e0004 */
[----:B------:R-:W-:Y:S02]  /*3160*/  IMAD.IADD R71, R73, 0x1, R6 ;  /* 0x0000000149477824 */ /* 0x000fe400078e0206 */
[----:B------:R-:W-:Y:S02]  /*3170*/  IMAD.MOV.U32 R70, RZ, RZ, R72 ;  /* 0x000000ffff467224 */ /* 0x000fe400078e0048 */
[----:B------:R-:W-:Y:S02]  /*3180*/  IMAD R11, R65, c[0x0][0x1e4], R11 ;  /* 0x00007900410b7a24 */ /* 0x000fe400078e020b */
[----:B------:R-:W-:Y:S01]  /*3190*/  IMAD.WIDE.U32 R6, R12, 0x30, R70 ;  /* 0x000000300c067825 */ /* 0x000fe200078e0046 */
[----:B------:R-:W-:Y:S01]  /*31a0*/  STL.64 [R1+0x38], R70 ;  /* 0x0000384601007387 */ /* 0x000fe20000100a00 */
[-C--:B-1----:R-:W-:Y:S02]  /*31b0*/  @!P1 LEA R8, P0, R25, R16.reuse, 0x1 ;  /* 0x0000001019089211 */ /* 0x082fe400078008ff */
[----:B------:R-:W-:Y:S01]  /*31c0*/  IMAD.IADD R3, R13, 0x1, R11 ;  /* 0x000000010d037824 */ /* 0x000fe200078e020b */
[----:B------:R-:W-:Y:S01]  /*31d0*/  STL.64 [R1+0x58], R28 ;  /* 0x0000581c01007387 */ /* 0x000fe20000100a00 */
[----:B------:R-:W-:Y:S01]  /*31e0*/  @!P1 LEA.HI.X R9, R25, R15, R22, 0x1, P0 ;  /* 0x0000000f19099211 */ /* 0x000fe200000f0c16 */
[----:B------:R-:W-:Y:S01]  /*31f0*/  IMAD.MOV.U32 R22, RZ, RZ, R28 ;  /* 0x000000ffff167224 */ /* 0x000fe200078e001c */
[----:B------:R-:W-:Y:S01]  /*3200*/  @!P1 LEA R10, P0, R24, R16, 0x1 ;  /* 0x00000010180a9211 */ /* 0x000fe200078008ff */
[----:B------:R-:W-:-:S02]  /*3210*/  IMAD R12, R17, c[0x0][0x208], RZ ;  /* 0x00008200110c7a24 */ /* 0x000fc400078e02ff */
[----:B------:R1:W-:Y:S01]  /*3220*/  @!P1 LDGSTS.E.BYPASS.LTC128B.128 [R68+0xf080], [R8.64], !P5 ;  /* 0x0f08000008449fae */ /* 0x0003e2000e901d46 */
[----:B------:R-:W-:Y:S01]  /*3230*/  @!P1 LEA.HI.X R11, R24, R15, R26, 0x1, P0 ;  /* 0x0000000f180b9211 */ /* 0x000fe200000f0c1a */
[----:B------:R-:W-:Y:S01]  /*3240*/  IMAD R3, R3, 0x30, RZ ;  /* 0x0000003003037824 */ /* 0x000fe200078e02ff */
[----:B------:R-:W-:Y:S01]  /*3250*/  @P3 LEA R4, P0, R6, c[0x0][0x1c8], 0x1 ;  /* 0x0000720006043a11 */ /* 0x000fe200078008ff */
[----:B------:R-:W-:Y:S02]  /*3260*/  IMAD.MOV.U32 R13, RZ, RZ, 0x20 ;  /* 0x00000020ff0d7424 */ /* 0x000fe400078e00ff */
[----:B------:R-:W-:Y:S01]  /*3270*/  IMAD.IADD R3, R7, 0x1, R3 ;  /* 0x0000000107037824 */ /* 0x000fe200078e0203 */
[----:B------:R2:W-:Y:S01]  /*3280*/  @!P1 LDGSTS.E.BYPASS.LTC128B.128 [R68+0x13080], [R10.64], !P6 ;  /* 0x130800000a449fae */ /* 0x0005e2000f101d46 */
[----:B------:R-:W-:-:S04]  /*3290*/  IMAD.WIDE.U32 R18, R13, c[0x0][0x1e0], RZ ;  /* 0x000078000d127a25 */ /* 0x000fc800078e00ff */
[----:B------:R-:W-:Y:S02]  /*32a0*/  IMAD R12, R65, c[0x0][0x20c], R12 ;  /* 0x00008300410c7a24 */ /* 0x000fe400078e020c */
[----:B-1----:R-:W-:Y:S01]  /*32b0*/  IMAD R8, R20, c[0x0][0x218], RZ ;  /* 0x0000860014087a24 */ /* 0x002fe200078e02ff */
[----:B------:R-:W-:Y:S01]  /*32c0*/  LOP3.LUT R74, R74, 0xfffffbff, RZ, 0xc0, !PT ;  /* 0xfffffbff4a4a7812 */ /* 0x000fe200078ec0ff */
[----:B------:R-:W-:Y:S01]  /*32d0*/  IMAD R13, R13, c[0x0][0x1e4], RZ ;  /* 0x000079000d0d7a24 */ /* 0x000fe200078e02ff */
[----:B------:R-:W-:Y:S01]  /*32e0*/  ISETP.GE.AND P4, PT, R2, c[0x0][0x1d4], PT ;  /* 0x0000750002007a0c */ /* 0x000fe20003f86270 */
[----:B------:R-:W-:Y:S01]  /*32f0*/  IMAD R5, R21, c[0x0][0x21c], R8 ;  /* 0x0000870015057a24 */ /* 0x000fe200078e0208 */
[----:B------:R-:W-:Y:S01]  /*3300*/  ISETP.GE.AND P1, PT, R0, c[0x0][0x1d4], PT ;  /* 0x0000750000007a0c */ /* 0x000fe20003f26270 */
[----:B------:R-:W-:Y:S01]  /*3310*/  IMAD.WIDE.U32 R8, R65, c[0x0][0x208], RZ ;  /* 0x0000820041087a25 */ /* 0x000fe200078e00ff */
[----:B------:R-:W-:Y:S01]  /*3320*/  ISETP.GE.AND P6, PT, R25, c[0x0][0x1d4], PT ;  /* 0x0000750019007a0c */ /* 0x000fe20003fc6270 */
[----:B------:R-:W0:Y:S02]  /*3330*/  LDGDEPBAR ;  /* 0x00000000000079af */ /* 0x000e240000000000 */
[----:B------:R-:W-:Y:S01]  /*3340*/  IMAD.IADD R23, R29, 0x1, R5 ;  /* 0x000000011d177824 */ /* 0x000fe200078e0205 */
[----:B------:R-:W-:-:S02]  /*3350*/  @P3 LEA.HI.X R5, R6, c[0x0][0x1cc], R3, 0x1, P0 ;  /* 0x0000730006053a11 */ /* 0x000fc400000f0c03 */
[----:B------:R-:W-:Y:S01]  /*3360*/  @P2 IADD3 R7, P0, R6, R18, RZ ;  /* 0x0000001206072210 */ /* 0x000fe20007f1e0ff */
[----:B------:R-:W-:Y:S01]  /*3370*/  IMAD.IADD R6, R9, 0x1, R12 ;  /* 0x0000000109067824 */ /* 0x000fe200078e020c */
[----:B------:R1:W-:Y:S01]  /*3380*/  STL.64 [R1+0x48], R22 ;  /* 0x0000481601007387 */ /* 0x0003e20000100a00 */
[----:B------:R-:W-:-:S03]  /*3390*/  IMAD.WIDE.U32 R8, R8, 0x30, R22 ;  /* 0x0000003008087825 */ /* 0x000fc600078e0016 */
[----:B------:R-:W3:Y:S04]  /*33a0*/  LDL R17, [R1+0x8] ;  /* 0x0000080001117983 */ /* 0x000ee80000100800 */
[----:B------:R-:W4:Y:S04]  /*33b0*/  LDL R16, [R1+0x10] ;  /* 0x0000100001107983 */ /* 0x000f280000100800 */
[----:B------:R-:W5:Y:S01]  /*33c0*/  LDL R15, [R1+0xc] ;  /* 0x00000c00010f7983 */ /* 0x000f620000100800 */
[----:B------:R-:W-:Y:S01]  /*33d0*/  @P2 IADD3.X R12, R3, R19, R13, P0, !PT ;  /* 0x00000013030c2210 */ /* 0x000fe200007fe40d */
[----:B------:R-:W-:Y:S01]  /*33e0*/  IMAD R3, R6, 0x30, RZ ;  /* 0x0000003006037824 */ /* 0x000fe200078e02ff */
[----:B------:R-:W-:Y:S01]  /*33f0*/  @P2 LEA R6, P0, R7, c[0x0][0x1c8], 0x1 ;  /* 0x0000720007062a11 */ /* 0x000fe200078008ff */
[----:B------:R2:W-:Y:S01]  /*3400*/  @P3 LDGSTS.E.BYPASS.LTC128B.128 [R68+0x14080], [R4.64], !P4 ;  /* 0x1408000004443fae */ /* 0x0005e2000e101d46 */
[----:B------:R-:W-:Y:S01]  /*3410*/  SEL R2, RZ, 0xffffffff, P1 ;  /* 0xffffffffff027807 */ /* 0x000fe20000800000 */
[----:B------:R-:W-:Y:S01]  /*3420*/  IMAD.IADD R3, R9, 0x1, R3 ;  /* 0x0000000109037824 */ /* 0x000fe200078e0203 */
[----:B------:R-:W-:Y:S01]  /*3430*/  @P2 LEA.HI.X R7, R7, c[0x0][0x1cc], R12, 0x1, P0 ;  /* 0x0000730007072a11 */ /* 0x000fe200000f0c0c */
[----:B------:R2:W-:Y:S01]  /*3440*/  @P3 LDGSTS.E.BYPASS.LTC128B.128 [R68+0x15880], [R4.64+0x80], !P1 ;  /* 0x1588008004443fae */ /* 0x0005e2000c901d46 */
[----:B------:R-:W-:Y:S01]  /*3450*/  LEA R12, P0, R8, c[0x0][0x1f8], 0x1 ;  /* 0x00007e00080c7a11 */ /* 0x000fe200078008ff */
[----:B------:R-:W-:Y:S01]  /*3460*/  IMAD.SHL.U32 R2, R2, 0x2, RZ ;  /* 0x0000000202027824 */ /* 0x000fe200078e00ff */
[----:B------:R-:W-:Y:S01]  /*3470*/  IADD3 R242, R135, 0x20, RZ ;  /* 0x0000002087f27810 */ /* 0x000fe20007ffe0ff */
[----:B------:R2:W-:Y:S01]  /*3480*/  @P3 LDGSTS.E.BYPASS.LTC128B.128 [R68+0x17080], [R4.64+0x100], !P6 ;  /* 0x1708010004443fae */ /* 0x0005e2000f101d46 */
[----:B------:R-:W-:Y:S01]  /*3490*/  LEA.HI.X R13, R8, c[0x0][0x1fc], R3, 0x1, P0 ;  /* 0x00007f00080d7a11 */ /* 0x000fe200000f0c03 */
[----:B------:R-:W-:Y:S01]  /*34a0*/  IMAD.MOV.U32 R0, RZ, RZ, 0x40 ;  /* 0x00000040ff007424 */ /* 0x000fe200078e00ff */
[----:B------:R-:W-:Y:S01]  /*34b0*/  BSSY B0, `(.L_x_409) ;  /* 0x000011d000007945 */ /* 0x000fe20003800000 */
[----:B-1----:R-:W1:Y:S04]  /*34c0*/  S2R R22, SR_TID.X ;  /* 0x0000000000167919 */ /* 0x002e680000002100 */
[----:B------:R-:W2:Y:S01]  /*34d0*/  S2R R21, SR_TID.X ;  /* 0x0000000000157919 */ /* 0x000ea20000002100 */
[----:B-1----:R-:W-:-:S02]  /*34e0*/  ISETP.GT.AND P5, PT, R22, 0x7f, PT ;  /* 0x0000007f1600780c */ /* 0x002fc40003fa4270 */
[----:B--2---:R-:W-:-:S04]  /*34f0*/  SHF.R.S32.HI R20, RZ, 0x1f, R21 ;  /* 0x0000001fff147819 */ /* 0x004fc80000011415 */
[----:B------:R-:W-:-:S04]  /*3500*/  LEA.HI R20, R20, R21, RZ, 0x5 ;  /* 0x0000001514147211 */ /* 0x000fc800078f28ff */
[----:B------:R-:W-:-:S03]  /*3510*/  SHF.R.S32.HI R20, RZ, 0x5, R20 ;  /* 0x00000005ff147819 */ /* 0x000fc60000011414 */
[----:B------:R-:W-:Y:S01]  /*3520*/  @!P5 IMAD.MOV.U32 R3, RZ, RZ, c[0x0][0x208] ;  /* 0x00008200ff03d624 */ /* 0x000fe200078e00ff */
[----:B------:R-:W-:Y:S01]  /*3530*/  @P5 LOP3.LUT R74, R74, 0x400, RZ, 0xfc, !PT ;  /* 0x000004004a4a5812 */ /* 0x000fe200078efcff */
[----:B------:R-:W-:Y:S02]  /*3540*/  @!P5 IMAD.MOV.U32 R8, RZ, RZ, c[0x0][0x20c] ;  /* 0x00008300ff08d624 */ /* 0x000fe400078e00ff */
[----:B------:R-:W-:Y:S01]  /*3550*/  IMAD R20, R20, 0x800, R238 ;  /* 0x0000080014147824 */ /* 0x000fe200078e02ee */
[C---:B------:R-:W-:Y:S02]  /*3560*/  @!P5 LEA R10, P0, R3.reuse, R12, 0x6 ;  /* 0x0000000c030ad211 */ /* 0x040fe400078030ff */
[----:B------:R-:W-:Y:S02]  /*3570*/  LOP3.LUT R74, R74, 0xfffffdff, RZ, 0xc0, !PT ;  /* 0xfffffdff4a4a7812 */ /* 0x000fe400078ec0ff */
[----:B------:R-:W-:Y:S02]  /*3580*/  @!P5 LEA.HI.X R11, R3, R13, R8, 0x6, P0 ;  /* 0x0000000d030bd211 */ /* 0x000fe400000f3408 */
[----:B------:R-:W-:-:S02]  /*3590*/  ISETP.GE.AND P5, PT, R24, c[0x0][0x1d4], PT ;  /* 0x0000750018007a0c */ /* 0x000fc40003fa6270 */
[----:B------:R-:W-:Y:S02]  /*35a0*/  LOP3.LUT P0, RZ, R27, 0x2, RZ, 0xc0, !PT ;  /* 0x000000021bff7812 */ /* 0x000fe4000780c0ff */
[----:B------:R-:W-:Y:S02]  /*35b0*/  SEL R3, RZ, 0x1, P4 ;  /* 0x00000001ff037807 */ /* 0x000fe40002000000 */
[----:B------:R-:W-:-:S04]  /*35c0*/  @P4 LOP3.LUT R74, R74, 0x200, RZ, 0xfc, !PT ;  /* 0x000002004a4a4812 */ /* 0x000fc800078efcff */
[----:B------:R-:W-:-:S03]  /*35d0*/  LOP3.LUT R74, R74, 0xfffffeff, RZ, 0xc0, !PT ;  /* 0xfffffeff4a4a7812 */ /* 0x000fc600078ec0ff */
[----:B------:R1:W-:Y:S01]  /*35e0*/  @P3 LDGSTS.E.BYPASS.LTC128B.128 [R68+0x18880], [R4.64+0x180], !P5 ;  /* 0x1888018004443fae */ /* 0x0003e2000e901d46 */
[----:B------:R-:W-:Y:S02]  /*35f0*/  @P1 LOP3.LUT R74, R74, 0x100, RZ, 0xfc, !PT ;  /* 0x000001004a4a1812 */ /* 0x000fe400078efcff */
[----:B------:R-:W-:Y:S01]  /*3600*/  @P0 IADD3 R242, R135, -0x20, RZ ;  /* 0xffffffe087f20810 */ /* 0x000fe20007ffe0ff */
[----:B------:R2:W-:Y:S01]  /*3610*/  @P2 LDGSTS.E.BYPASS.LTC128B.128 [R68+0x15080], [R6.64], !P4 ;  /* 0x1508000006442fae */ /* 0x0005e2000e101d46 */
[----:B------:R-:W-:Y:S02]  /*3620*/  LOP3.LUT P0, RZ, R27, 0x4, RZ, 0xc0, !PT ;  /* 0x000000041bff7812 */ /* 0x000fe4000780c0ff */
[----:B------:R-:W-:Y:S01]  /*3630*/  LOP3.LUT R74, R74, 0xffffff7f, RZ, 0xc0, !PT ;  /* 0xffffff7f4a4a7812 */ /* 0x000fe200078ec0ff */
[----:B------:R2:W-:Y:S01]  /*3640*/  @P2 LDGSTS.E.BYPASS.LTC128B.128 [R68+0x16880], [R6.64+0x80], !P1 ;  /* 0x1688008006442fae */ /* 0x0005e2000c901d46 */
[----:B------:R-:W-:Y:S02]  /*3650*/  SEL R0, R0, 0xffffffc0, !P0 ;  /* 0xffffffc000007807 */ /* 0x000fe40004000000 */
[----:B------:R-:W-:Y:S01]  /*3660*/  @P6 LOP3.LUT R74, R74, 0x80, RZ, 0xfc, !PT ;  /* 0x000000804a4a6812 */ /* 0x000fe200078efcff */
[----:B------:R2:W-:Y:S01]  /*3670*/  @P2 LDGSTS.E.BYPASS.LTC128B.128 [R68+0x18080], [R6.64+0x100], !P6 ;  /* 0x1808010006442fae */ /* 0x0005e2000f101d46 */
[----:B------:R-:W-:Y:S01]  /*3680*/  IADD3 R252, R242, 0x800, RZ ;  /* 0x00000800f2fc7810 */ /* 0x000fe20007ffe0ff */
[--C-:B------:R-:W-:Y:S01]  /*3690*/  IMAD.IADD R237, R135, 0x1, R0.reuse ;  /* 0x0000000187ed7824 */ /* 0x100fe200078e0200 */
[----:B------:R-:W-:Y:S01]  /*36a0*/  LOP3.LUT R74, R74, 0xffffffbf, RZ, 0xc0, !PT ;  /* 0xffffffbf4a4a7812 */ /* 0x000fe200078ec0ff */
[----:B------:R2:W-:Y:S01]  /*36b0*/  @P2 LDGSTS.E.BYPASS.LTC128B.128 [R68+0x19880], [R6.64+0x180], !P5 ;  /* 0x1988018006442fae */ /* 0x0005e2000e901d46 */
[C---:B------:R-:W-:Y:S01]  /*36c0*/  IMAD.IADD R236, R242.reuse, 0x1, R0 ;  /* 0x00000001f2ec7824 */ /* 0x040fe200078e0200 */
[----:B------:R-:W-:-:S02]  /*36d0*/  IADD3 R0, R242, 0x1000, RZ ;  /* 0x00001000f2007810 */ /* 0x000fc40007ffe0ff */
[----:B------:R-:W0:Y:S01]  /*36e0*/  LDGDEPBAR ;  /* 0x00000000000079af */ /* 0x000e220000000000 */
[----:B------:R-:W-:Y:S02]  /*36f0*/  @P5 LOP3.LUT R74, R74, 0x40, RZ, 0xfc, !PT ;  /* 0x000000404a4a5812 */ /* 0x000fe400078efcff */
[C---:B------:R-:W-:Y:S02]  /*3700*/  IADD3 R251, R242.reuse, 0x4800, RZ ;  /* 0x00004800f2fb7810 */ /* 0x040fe40007ffe0ff */
[----:B------:R-:W-:Y:S01]  /*3710*/  IADD3 R250, R242, 0x5800, RZ ;  /* 0x00005800f2fa7810 */ /* 0x000fe20007ffe0ff */
[----:B------:R-:W-:Y:S01]  /*3720*/  STL [R1+0x14], R74 ;  /* 0x0000144a01007387 */ /* 0x000fe20000100800 */
[----:B-1----:R-:W-:Y:S02]  /*3730*/  LOP3.LUT R4, R2, 0x2, R3, 0xe2, !PT ;  /* 0x0000000202047812 */ /* 0x002fe400078ee203 */
[----:B------:R-:W-:Y:S01]  /*3740*/  SEL R3, RZ, 0x4, P6 ;  /* 0x00000004ff037807 */ /* 0x000fe20003000000 */
[----:B------:R-:W-:Y:S01]  /*3750*/  STL [R1], R0 ;  /* 0x0000000001007387 */ /* 0x000fe20000100800 */
[----:B------:R-:W-:-:S02]  /*3760*/  SEL R2, RZ, 0x8, P5 ;  /* 0x00000008ff027807 */ /* 0x000fc40002800000 */
[----:B------:R-:W-:Y:S02]  /*3770*/  IADD3 R249, R242, 0x5000, RZ ;  /* 0x00005000f2f97810 */ /* 0x000fe40007ffe0ff */
[----:B------:R-:W-:Y:S02]  /*3780*/  LOP3.LUT R3, R2, R4, R3, 0xfe, !PT ;  /* 0x0000000402037212 */ /* 0x000fe400078efe03 */
[----:B------:R-:W-:Y:S02]  /*3790*/  IADD3 R2, R14, R122, -R69 ;  /* 0x0000007a0e027210 */ /* 0x000fe40007ffe845 */
[C---:B------:R-:W-:Y:S02]  /*37a0*/  LOP3.LUT P3, RZ, R3.reuse, 0x1, RZ, 0xc0, !PT ;  /* 0x0000000103ff7812 */ /* 0x040fe4000786c0ff */
[----:B------:R-:W-:Y:S02]  /*37b0*/  LOP3.LUT P2, RZ, R3, 0x2, RZ, 0xc0, !PT ;  /* 0x0000000203ff7812 */ /* 0x000fe4000784c0ff */
[----:B------:R-:W-:Y:S01]  /*37c0*/  ISETP.LT.OR P0, PT, R2, 0x1, !P3 ;  /* 0x000000010200780c */ /* 0x000fe20005f01670 */
[----:B------:R-:W-:-:S04]  /*37d0*/  DEPBAR.LE SB0, 0x1 ;  /* 0x000080400000791a */ /* 0x000fc80000000000 */
[----:B------:R-:W-:Y:S01]  /*37e0*/  BAR.SYNC.DEFER_BLOCKING 0x0 ;  /* 0x0000000000007b1d */ /* 0x000fe20000010000 */
[----:B------:R-:W-:Y:S02]  /*37f0*/  LOP3.LUT P1, RZ, R3, 0x4, RZ, 0xc0, !PT ;  /* 0x0000000403ff7812 */ /* 0x000fe4000782c0ff */
[C---:B------:R-:W-:Y:S02]  /*3800*/  IADD3 R248, R242.reuse, 0x3000, RZ ;  /* 0x00003000f2f87810 */ /* 0x040fe40007ffe0ff */
[C---:B------:R-:W-:Y:S02]  /*3810*/  IADD3 R247, R242.reuse, 0x4000, RZ ;  /* 0x00004000f2f77810 */ /* 0x040fe40007ffe0ff */
[C---:B------:R-:W-:Y:S02]  /*3820*/  IADD3 R246, R242.reuse, 0x3800, RZ ;  /* 0x00003800f2f67810 */ /* 0x040fe40007ffe0ff */
[C---:B------:R-:W-:Y:S02]  /*3830*/  IADD3 R245, R242.reuse, 0x1800, RZ ;  /* 0x00001800f2f57810 */ /* 0x040fe40007ffe0ff */
[----:B------:R-:W-:-:S02]  /*3840*/  IADD3 R244, R242, 0x2800, RZ ;  /* 0x00002800f2f47810 */ /* 0x000fc40007ffe0ff */
[----:B------:R-:W-:Y:S01]  /*3850*/  IADD3 R243, R242, 0x2000, RZ ;  /* 0x00002000f2f37810 */ /* 0x000fe20007ffe0ff */
[----:B------:R-:W-:Y:S04]  /*3860*/  LDSM.16.M88.4 R160, [R20] ;  /* 0x0000000014a0783b */ /* 0x000fe80000000200 */
[----:B------:R-:W-:Y:S04]  /*3870*/  LDSM.16.M88.4 R188, [R20+0x4000] ;  /* 0x0040000014bc783b */ /* 0x000fe80000000200 */
[----:B------:R-:W-:Y:S04]  /*3880*/  LDSM.16.M88.4 R204, [R20+0x8000] ;  /* 0x0080000014cc783b */ /* 0x000fe80000000200 */
[----:B------:R-:W-:Y:S04]  /*3890*/  LDSM.16.M88.4 R220, [R20+0xc000] ;  /* 0x00c0000014dc783b */ /* 0x000fe80000000200 */
[----:B---3--:R-:W-:Y:S04]  /*38a0*/  LDSM.16.M88.4 R164, [R17] ;  /* 0x0000000011a4783b */ /* 0x008fe80000000200 */
[----:B----4-:R-:W-:Y:S04]  /*38b0*/  LDSM.16.M88.4 R180, [R16] ;  /* 0x0000000010b4783b */ /* 0x010fe80000000200 */
[----:B-----5:R-:W-:Y:S04]  /*38c0*/  LDSM.16.M88.4 R184, [R15] ;  /* 0x000000000fb8783b */ /* 0x020fe80000000200 */
        /* <DEDUP_REMOVED lines=12> */
[----:B--2---:R-:W1:Y:S04]  /*3990*/  LDSM.16.M88.4 R4, [R135] ;  /* 0x000000008704783b */ /* 0x004e680000000200 */
[----:B------:R-:W-:Y:S04]  /*39a0*/  LDSM.16.M88.4 R24, [R135+0x800] ;  /* 0x000800008718783b */ /* 0x000fe80000000200 */
[----:B------:R-:W2:Y:S04]  /*39b0*/  LDSM.16.M88.4 R28, [R135+0x1000] ;  /* 0x00100000871c783b */ /* 0x000ea80000000200 */
[----:B------:R-:W3:Y:S04]  /*39c0*/  LDSM.16.M88.4 R36, [R242] ;  /* 0x00000000f224783b */ /* 0x000ee80000000200 */
[----:B------:R-:W-:Y:S04]  /*39d0*/  LDSM.16.M88.4 R44, [R242+0x800] ;  /* 0x00080000f22c783b */ /* 0x000fe80000000200 */
[----:B------:R-:W4:Y:S04]  /*39e0*/  LDSM.16.M88.4 R52, [R242+0x1000] ;  /* 0x00100000f234783b */ /* 0x000f280000000200 */
[----:B------:R-:W-:Y:S01]  /*39f0*/  @!PT LDS RZ, [RZ] ;  /* 0x00000000fffff984 */ /* 0x000fe20000000800 */
[----:B------:R-:W-:Y:S01]  /*3a00*/  @!PT LDS RZ, [RZ] ;  /* 0x00000000fffff984 */ /* 0x000fe20000000800 */
[----:B------:R-:W-:Y:S01]  /*3a10*/  @!PT LDS RZ, [RZ] ;  /* 0x00000000fffff984 */ /* 0x000fe20000000800 */
[----:B------:R2:W-:Y:S01]  /*3a20*/  LDGSTS.E.BYPASS.LTC128B.128 [R68+0x4080], [R12.64], !P0 ;  /* 0x040800000c447fae */ /* 0x0005e2000c101d46 */
[----:B------:R-:W-:-:S13]  /*3a30*/  ISETP.LT.OR P0, PT, R2, 0x1, !P2 ;  /* 0x000000010200780c */ /* 0x000fda0005701670 */
[----:B------:R3:W-:Y:S01]  /*3a40*/  LDGSTS.E.BYPASS.LTC128B.128 [R68+0x5880], [R12.64+0x80], !P0 ;  /* 0x058800800c447fae */ /* 0x0007e2000c101d46 */
[----:B------:R-:W-:Y:S01]  /*3a50*/  ISETP.LT.OR P0, PT, R2, 0x1, !P1 ;  /* 0x000000010200780c */ /* 0x000fe20004f01670 */
[C---:B-1----:R-:W-:Y:S08]  /*3a60*/  HMMA.16816.F32.BF16 R16, R160.reuse, R4, RZ ;  /* 0x00000004a010723c */ /* 0x042ff000000418ff */
[----:B------:R-:W-:Y:S04]  /*3a70*/  HMMA.16816.F32.BF16 R4, R160, R6, RZ ;  /* 0x00000006a004723c */ /* 0x000fe800000418ff */
[----:B------:R1:W-:Y:S01]  /*3a80*/  LDGSTS.E.BYPASS.LTC128B.128 [R68+0x7080], [R12.64+0x100], !P0 ;  /* 0x070801000c447fae */ /* 0x0003e2000c101d46 */
[----:B------:R-:W-:-:S03]  /*3a90*/  LOP3.LUT P0, RZ, R3, 0x8, RZ, 0xc0, !PT ;  /* 0x0000000803ff7812 */ /* 0x000fc6000780c0ff */
[----:B--2---:R-:W-:Y:S01]  /*3aa0*/  HMMA.16816.F32.BF16 R32, R160, R28, RZ ;  /* 0x0000001ca020723c */ /* 0x004fe200000418ff */
[----:B------:R-:W-:-:S07]  /*3ab0*/  ISETP.LT.OR P4, PT, R2, 0x1, !P0 ;  /* 0x000000010200780c */ /* 0x000fce0004781670 */
[----:B------:R-:W-:Y:S06]  /*3ac0*/  HMMA.16816.F32.BF16 R40, R160, R30, RZ ;  /* 0x0000001ea028723c */ /* 0x000fec00000418ff */
[----:B------:R1:W-:Y:S01]  /*3ad0*/  LDGSTS.E.BYPASS.LTC128B.128 [R68+0x8880], [R12.64+0x180], !P4 ;  /* 0x088801800c447fae */ /* 0x0003e2000e101d46 */
[----:B------:R-:W-:Y:S01]  /*3ae0*/  ISETP.GT.AND P4, PT, R22, 0x7f, PT ;  /* 0x0000007f1600780c */ /* 0x000fe20003f84270 */
[----:B---3--:R-:W-:Y:S08]  /*3af0*/  HMMA.16816.F32.BF16 R4, R164, R38, R4 ;  /* 0x00000026a404723c */ /* 0x008ff00000041804 */
[----:B------:R-:W-:Y:S04]  /*3b00*/  HMMA.16816.F32.BF16 R20, R160, R24, RZ ;  /* 0x00000018a014723c */ /* 0x000fe800000418ff */
[----:B------:R-:W-:-:S02]  /*3b10*/  @!P4 ISETP.LT.OR P3, PT, R2, 0x21, !P3 ;  /* 0x000000210200c80c */ /* 0x000fc40005f61670 */
[C---:B------:R-:W-:Y:S02]  /*3b20*/  @!P4 ISETP.LT.OR P2, PT, R2.reuse, 0x21, !P2 ;  /* 0x000000210200c80c */ /* 0x040fe40005741670 */
[C---:B------:R-:W-:Y:S01]  /*3b30*/  @!P4 ISETP.LT.OR P1, PT, R2.reuse, 0x21, !P1 ;  /* 0x000000210200c80c */ /* 0x040fe20004f21670 */
[----:B------:R-:W-:Y:S01]  /*3b40*/  HMMA.16816.F32.BF16 R24, R160, R26, RZ ;  /* 0x0000001aa018723c */ /* 0x000fe200000418ff */
[----:B------:R-:W-:-:S07]  /*3b50*/  @!P4 ISETP.LT.OR P0, PT, R2, 0x21, !P0 ;  /* 0x000000210200c80c */ /* 0x000fce0004701670 */
[----:B------:R2:W-:Y:S01]  /*3b60*/  @!P4 LDGSTS.E.BYPASS.LTC128B.128 [R68+0x5080], [R10.64], !P3 ;  /* 0x050800000a44cfae */ /* 0x0005e2000d901d46 */
[C---:B----4-:R-:W-:Y:S03]  /*3b70*/  HMMA.16816.F32.BF16 R28, R164.reuse, R52, R32 ;  /* 0x00000034a41c723c */ /* 0x050fe60000041820 */
[----:B------:R2:W-:Y:S04]  /*3b80*/  @!P4 LDGSTS.E.BYPASS.LTC128B.128 [R68+0x6880], [R10.64+0x80], !P2 ;  /* 0x068800800a44cfae */ /* 0x0005e8000d101d46 */
[----:B------:R2:W-:Y:S01]  /*3b90*/  @!P4 LDGSTS.E.BYPASS.LTC128B.128 [R68+0x8080], [R10.64+0x100], !P1 ;  /* 0x080801000a44cfae */ /* 0x0005e2000c901d46 */
[----:B------:R-:W-:Y:S03]  /*3ba0*/  HMMA.16816.F32.BF16 R32, R164, R54, R40 ;  /* 0x00000036a420723c */ /* 0x000fe60000041828 */
[----:B------:R2:W-:Y:S01]  /*3bb0*/  @!P4 LDGSTS.E.BYPASS.LTC128B.128 [R68+0x9880], [R10.64+0x180], !P0 ;  /* 0x098801800a44cfae */ /* 0x0005e2000c101d46 */
[----:B------:R-:W-:-:S03]  /*3bc0*/  ISETP.GT.AND P0, PT, R65, R75, PT ;  /* 0x0000004b4100720c */ /* 0x000fc60003f04270 */
[----:B------:R-:W3:Y:S04]  /*3bd0*/  LDSM.16.M88.4 R48, [R237] ;  /* 0x00000000ed30783b */ /* 0x000ee80000000200 */
[----:B------:R-:W4:Y:S04]  /*3be0*/  LDSM.16.M88.4 R56, [R237+0x800] ;  /* 0x00080000ed38783b */ /* 0x000f280000000200 */
[----:B------:R-:W5:Y:S04]  /*3bf0*/  LDSM.16.M88.4 R60, [R237+0x1000] ;  /* 0x00100000ed3c783b */ /* 0x000f680000000200 */
[----:B------:R-:W-:Y:S04]  /*3c00*/  LDSM.16.M88.4 R52, [R236+0x1000] ;  /* 0x00100000ec34783b */ /* 0x000fe80000000200 */
[----:B------:R-:W-:Y:S04]  /*3c10*/  LDSM.16.M88.4 R40, [R135+0x1800] ;  /* 0x001800008728783b */ /* 0x000fe80000000200 */
[----:B------:R-:W0:Y:S01]  /*3c20*/  LDGDEPBAR ;  /* 0x00000000000079af */ /* 0x000e220000000000 */
[C---:B--2---:R-:W-:Y:S03]  /*3c30*/  HMMA.16816.F32.BF16 R8, R164.reuse, R36, R16 ;  /* 0x00000024a408723c */ /* 0x044fe60000041810 */
[----:B------:R-:W2:Y:S05]  /*3c40*/  LDSM.16.M88.4 R36, [R236] ;  /* 0x00000000ec24783b */ /* 0x000eaa0000000200 */
[C---:B------:R-:W-:Y:S08]  /*3c50*/  HMMA.16816.F32.BF16 R16, R164.reuse, R44, R20 ;  /* 0x0000002ca410723c */ /* 0x040ff00000041814 */
[----:B------:R-:W-:Y:S01]  /*3c60*/  HMMA.16816.F32.BF16 R20, R164, R46, R24 ;  /* 0x0000002ea414723c */ /* 0x000fe20000041818 */
[----:B------:R-:W1:Y:S07]  /*3c70*/  LDSM.16.M88.4 R44, [R236+0x800] ;  /* 0x00080000ec2c783b */ /* 0x000e6e0000000200 */
[C---:B---3--:R-:W-:Y:S01]  /*3c80*/  HMMA.16816.F32.BF16 R24, R180.reuse, R48, R8 ;  /* 0x00000030b418723c */ /* 0x048fe20000041808 */
[----:B------:R-:W-:Y:S07]  /*3c90*/  LDSM.16.M88.4 R8, [R242+0x1800] ;  /* 0x00180000f208783b */ /* 0x000fee0000000200 */
[C---:B------:R-:W-:Y:S01]  /*3ca0*/  HMMA.16816.F32.BF16 R4, R180.reuse, R50, R4 ;  /* 0x00000032b404723c */ /* 0x040fe20000041804 */
[----:B------:R-:W3:Y:S07]  /*3cb0*/  LDSM.16.M88.4 R48, [R135+0x2000] ;  /* 0x002000008730783b */ /* 0x000eee0000000200 */
[C---:B----4-:R-:W-:Y:S08]  /*3cc0*/  HMMA.16816.F32.BF16 R16, R180.reuse, R56, R16 ;  /* 0x00000038b410723c */ /* 0x050ff00000041810 */
[C---:B------:R-:W-:Y:S01]  /*3cd0*/  HMMA.16816.F32.BF16 R20, R180.reuse, R58, R20 ;  /* 0x0000003ab414723c */ /* 0x040fe20000041814 */
[----:B------:R-:W4:Y:S07]  /*3ce0*/  LDSM.16.M88.4 R56, [R135+0x2800] ;  /* 0x002800008738783b */ /* 0x000f2e0000000200 */
[C---:B-----5:R-:W-:Y:S08]  /*3cf0*/  HMMA.16816.F32.BF16 R28, R180.reuse, R60, R28 ;  /* 0x0000003cb41c723c */ /* 0x060ff0000004181c */
[----:B------:R-:W-:Y:S01]  /*3d00*/  HMMA.16816.F32.BF16 R32, R180, R62, R32 ;  /* 0x0000003eb420723c */ /* 0x000fe20000041820 */
[----:B------:R-:W-:Y:S07]  /*3d10*/  LDSM.16.M88.4 R60, [R135+0x5800] ;  /* 0x00580000873c783b */ /* 0x000fee0000000200 */
[C---:B--2---:R-:W-:Y:S08]  /*3d20*/  HMMA.16816.F32.BF16 R24, R184.reuse, R36, R24 ;  /* 0x00000024b818723c */ /* 0x044ff00000041818 */
[C---:B------:R-:W-:Y:S01]  /*3d30*/  HMMA.16816.F32.BF16 R4, R184.reuse, R38, R4 ;  /* 0x00000026b804723c */ /* 0x040fe20000041804 */
[----:B------:R-:W-:Y:S07]  /*3d40*/  LDSM.16.M88.4 R36, [R237+0x1800] ;  /* 0x00180000ed24783b */ /* 0x000fee0000000200 */
[C---:B-1----:R-:W-:Y:S08]  /*3d50*/  HMMA.16816.F32.BF16 R16, R184.reuse, R44, R16 ;  /* 0x0000002cb810723c */ /* 0x042ff00000041810 */
[C---:B------:R-:W-:Y:S01]  /*3d60*/  HMMA.16816.F32.BF16 R20, R184.reuse, R46, R20 ;  /* 0x0000002eb814723c */ /* 0x040fe20000041814 */
[----:B------:R-:W1:Y:S07]  /*3d70*/  LDSM.16.M88.4 R44, [R242+0x2000] ;  /* 0x00200000f22c783b */ /* 0x000e6e0000000200 */
[C---:B------:R-:W-:Y:S08]  /*3d80*/  HMMA.16816.F32.BF16 R28, R184.reuse, R52, R28 ;  /* 0x00000034b81c723c */ /* 0x040ff0000004181c */
        /* <DEDUP_REMOVED lines=8> */
[C---:B----4-:R-:W-:Y:S08]  /*3e10*/  HMMA.16816.F32.BF16 R28, R188.reuse, R56, R28 ;  /* 0x00000038bc1c723c */ /* 0x050ff0000004181c */
[----:B------:R-:W-:Y:S01]  /*3e20*/  HMMA.16816.F32.BF16 R32, R188, R58, R32 ;  /* 0x0000003abc20723c */ /* 0x000fe20000041820 */
[----:B------:R-:W4:Y:S07]  /*3e30*/  LDSM.16.M88.4 R56, [R237+0x2800] ;  /* 0x00280000ed38783b */ /* 0x000f2e0000000200 */
[C---:B------:R-:W-:Y:S08]  /*3e40*/  HMMA.16816.F32.BF16 R24, R192.reuse, R8, R24 ;  /* 0x00000008c018723c */ /* 0x040ff00000041818 */
[C---:B------:R-:W-:Y:S01]  /*3e50*/  HMMA.16816.F32.BF16 R4, R192.reuse, R10, R4 ;  /* 0x0000000ac004723c */ /* 0x040fe20000041804 */
[----:B------:R-:W5:Y:S07]  /*3e60*/  LDSM.16.M88.4 R8, [R236+0x1800] ;  /* 0x00180000ec08783b */ /* 0x000f6e0000000200 */
[C---:B-1----:R-:W-:Y:S08]  /*3e70*/  HMMA.16816.F32.BF16 R16, R192.reuse, R44, R16 ;  /* 0x0000002cc010723c */ /* 0x042ff00000041810 */
[C---:B------:R-:W-:Y:S01]  /*3e80*/  HMMA.16816.F32.BF16 R20, R192.reuse, R46, R20 ;  /* 0x0000002ec014723c */ /* 0x040fe20000041814 */
[----:B------:R-:W-:Y:S07]  /*3e90*/  LDSM.16.M88.4 R44, [R135+0x3800] ;  /* 0x00380000872c783b */ /* 0x000fee0000000200 */
[C---:B--2---:R-:W-:Y:S08]  /*3ea0*/  HMMA.16816.F32.BF16 R28, R192.reuse, R52, R28 ;  /* 0x00000034c01c723c */ /* 0x044ff0000004181c */
[----:B------:R-:W-:Y:S01]  /*3eb0*/  HMMA.16816.F32.BF16 R32, R192, R54, R32 ;  /* 0x00000036c020723c */ /* 0x000fe20000041820 */
[----:B------:R-:W1:Y:S07]  /*3ec0*/  LDSM.16.M88.4 R52, [R236+0x2800] ;  /* 0x00280000ec34783b */ /* 0x000e6e0000000200 */
[C---:B------:R-:W-:Y:S08]  /*3ed0*/  HMMA.16816.F32.BF16 R24, R196.reuse, R36, R24 ;  /* 0x00000024c418723c */ /* 0x040ff00000041818 */
[C---:B------:R-:W-:Y:S01]  /*3ee0*/  HMMA.16816.F32.BF16 R4, R196.reuse, R38, R4 ;  /* 0x00000026c404723c */ /* 0x040fe20000041804 */
[----:B------:R-:W2:Y:S07]  /*3ef0*/  LDSM.16.M88.4 R36, [R135+0x3000] ;  /* 0x003000008724783b */ /* 0x000eae0000000200 */
[C---:B---3--:R-:W-:Y:S08]  /*3f00*/  HMMA.16816.F32.BF16 R16, R196.reuse, R48, R16 ;  /* 0x00000030c410723c */ /* 0x048ff00000041810 */
[C---:B------:R-:W-:Y:S01]  /*3f10*/  HMMA.16816.F32.BF16 R20, R196.reuse, R50, R20 ;  /* 0x00000032c414723c */ /* 0x040fe20000041814 */
[----:B------:R-:W3:Y:S07]  /*3f20*/  LDSM.16.M88.4 R48, [R135+0x4000] ;  /* 0x004000008730783b */ /* 0x000eee0000000200 */
[C---:B----4-:R-:W-:Y:S08]  /*3f30*/  HMMA.16816.F32.BF16 R28, R196.reuse, R56, R28 ;  /* 0x00000038c41c723c */ /* 0x050ff0000004181c */
[----:B------:R-:W-:Y:S01]  /*3f40*/  HMMA.16816.F32.BF16 R32, R196, R58, R32 ;  /* 0x0000003ac420723c */ /* 0x000fe20000041820 */
[----:B------:R-:W-:Y:S07]  /*3f50*/  LDSM.16.M88.4 R56, [R237+0x4000] ;  /* 0x00400000ed38783b */ /* 0x000fee0000000200 */
[C---:B-----5:R-:W-:Y:S08]  /*3f60*/  HMMA.16816.F32.BF16 R24, R200.reuse, R8, R24 ;  /* 0x00000008c818723c */ /* 0x060ff00000041818 */
        /* <DEDUP_REMOVED lines=11> */
[C---:B------:R-:W-:Y:S08]  /*4020*/  HMMA.16816.F32.BF16 R16, R204.reuse, R44, R16 ;  /* 0x0000002ccc10723c */ /* 0x040ff00000041810 */
[C---:B------:R-:W-:Y:S01]  /*4030*/  HMMA.16816.F32.BF16 R20, R204.reuse, R46, R20 ;  /* 0x0000002ecc14723c */ /* 0x040fe20000041814 */
[----:B------:R-:W-:Y:S07]  /*4040*/  LDSM.16.M88.4 R44, [R236+0x3800] ;  /* 0x00380000ec2c783b */ /* 0x000fee0000000200 */
[C---:B---3--:R-:W-:Y:S08]  /*4050*/  HMMA.16816.F32.BF16 R28, R204.reuse, R48, R28 ;  /* 0x00000030cc1c723c */ /* 0x048ff0000004181c */
[----:B------:R-:W-:Y:S01]  /*4060*/  HMMA.16816.F32.BF16 R32, R204, R50, R32 ;  /* 0x00000032cc20723c */ /* 0x000fe20000041820 */
[----:B------:R-:W3:Y:S07]  /*4070*/  LDSM.16.M88.4 R48, [R237+0x3800] ;  /* 0x00380000ed30783b */ /* 0x000eee0000000200 */
        /* <DEDUP_REMOVED lines=11> */
[----:B------:R-:W-:Y:S07]  /*4130*/  LDSM.16.M88.4 R36, [R242+0x4800] ;  /* 0x00480000f224783b */ /* 0x000fee0000000200 */
[C---:B---3--:R-:W-:Y:S08]  /*4140*/  HMMA.16816.F32.BF16 R16, R212.reuse, R48, R16 ;  /* 0x00000030d410723c */ /* 0x048ff00000041810 */
[C---:B------:R-:W-:Y:S01]  /*4150*/  HMMA.16816.F32.BF16 R20, R212.reuse, R50, R20 ;  /* 0x00000032d414723c */ /* 0x040fe20000041814 */
[----:B------:R-:W2:Y:S07]  /*4160*/  LDSM.16.M88.4 R48, [R135+0x5000] ;  /* 0x005000008730783b */ /* 0x000eae0000000200 */
[C---:B------:R-:W-:Y:S08]  /*4170*/  HMMA.16816.F32.BF16 R28, R212.reuse, R56, R28 ;  /* 0x00000038d41c723c */ /* 0x040ff0000004181c */
[----:B------:R-:W-:Y:S01]  /*4180*/  HMMA.16816.F32.BF16 R32, R212, R58, R32 ;  /* 0x0000003ad420723c */ /* 0x000fe20000041820 */
[----:B------:R-:W-:Y:S07]  /*4190*/  LDSM.16.M88.4 R56, [R242+0x5800] ;  /* 0x00580000f238783b */ /* 0x000fee0000000200 */
[C---:B----4-:R-:W-:Y:S08]  /*41a0*/  HMMA.16816.F32.BF16 R24, R216.reuse, R8, R24 ;  /* 0x00000008d818723c */ /* 0x050ff00000041818 */
[C---:B------:R-:W-:Y:S08]  /*41b0*/  HMMA.16816.F32.BF16 R8, R216.reuse, R10, R4 ;  /* 0x0000000ad808723c */ /* 0x040ff00000041804 */
[C---:B------:R-:W-:Y:S08]  /*41c0*/  HMMA.16816.F32.BF16 R4, R216.reuse, R44, R16 ;  /* 0x0000002cd804723c */ /* 0x040ff00000041810 */
[C---:B------:R-:W-:Y:S01]  /*41d0*/  HMMA.16816.F32.BF16 R20, R216.reuse, R46, R20 ;  /* 0x0000002ed814723c */ /* 0x040fe20000041814 */
[----:B------:R-:W3:Y:S07]  /*41e0*/  LDSM.16.M88.4 R44, [R242+0x5000] ;  /* 0x00500000f22c783b */ /* 0x000eee0000000200 */
[C---:B-1----:R-:W-:Y:S08]  /*41f0*/  HMMA.16816.F32.BF16 R28, R216.reuse, R52, R28 ;  /* 0x00000034d81c723c */ /* 0x042ff0000004181c */
[----:B------:R-:W-:Y:S01]  /*4200*/  HMMA.16816.F32.BF16 R32, R216, R54, R32 ;  /* 0x00000036d820723c */ /* 0x000fe20000041820 */
[----:B------:R-:W-:Y:S07]  /*4210*/  LDSM.16.M88.4 R52, [R237+0x5000] ;  /* 0x00500000ed34783b */ /* 0x000fee0000000200 */
[C---:B------:R-:W-:Y:S08]  /*4220*/  HMMA.16816.F32.BF16 R24, R220.reuse, R40, R24 ;  /* 0x00000028dc18723c */ /* 0x040ff00000041818 */
[C---:B------:R-:W-:Y:S01]  /*4230*/  HMMA.16816.F32.BF16 R16, R220.reuse, R42, R8 ;  /* 0x0000002adc10723c */ /* 0x040fe20000041808 */
[----:B------:R-:W-:Y:S07]  /*4240*/  LDSM.16.M88.4 R40, [R236+0x5000] ;  /* 0x00500000ec28783b */ /* 0x000fee0000000200 */
[C---:B--2---:R-:W-:Y:S08]  /*4250*/  HMMA.16816.F32.BF16 R8, R220.reuse, R48, R4 ;  /* 0x00000030dc08723c */ /* 0x044ff00000041804 */
        /* <DEDUP_REMOVED lines=9> */
[----:B------:R-:W-:Y:S01]  /*42f0*/  HMMA.16816.F32.BF16 R8, R224, R46, R4 ;  /* 0x0000002ee008723c */ /* 0x000fe20000041804 */
[----:B------:R-:W3:Y:S01]  /*4300*/  LDSM.16.M88.4 R44, [R236+0x4800] ;  /* 0x00480000ec2c783b */ /* 0x000ee20000000200 */
[----:B------:R-:W-:-:S06]  /*4310*/  DEPBAR.LE SB0, 0x0 ;  /* 0x000080000000791a */ /* 0x000fcc0000000000 */
[C---:B------:R-:W-:Y:S08]  /*4320*/  HMMA.16816.F32.BF16 R4, R224.reuse, R56, R28 ;  /* 0x00000038e004723c */ /* 0x040ff0000004181c */
[----:B------:R-:W-:Y:S08]  /*4330*/  HMMA.16816.F32.BF16 R32, R224, R58, R32 ;  /* 0x0000003ae020723c */ /* 0x000ff00000041820 */
[C---:B-1----:R-:W-:Y:S08]  /*4340*/  HMMA.16816.F32.BF16 R28, R228.reuse, R48, R24 ;  /* 0x00000030e41c723c */ /* 0x042ff00000041818 */
[C---:B------:R-:W-:Y:S08]  /*4350*/  HMMA.16816.F32.BF16 R24, R228.reuse, R50, R20 ;  /* 0x00000032e418723c */ /* 0x040ff00000041814 */
[C---:B------:R-:W-:Y:S08]  /*4360*/  HMMA.16816.F32.BF16 R20, R228.reuse, R52, R16 ;  /* 0x00000034e414723c */ /* 0x040ff00000041810 */
[C---:B------:R-:W-:Y:S08]  /*4370*/  HMMA.16816.F32.BF16 R16, R228.reuse, R54, R8 ;  /* 0x00000036e410723c */ /* 0x040ff00000041808 */
[C---:B--2---:R-:W-:Y:S08]  /*4380*/  HMMA.16816.F32.BF16 R8, R228.reuse, R60, R4 ;  /* 0x0000003ce408723c */ /* 0x044ff00000041804 */
[----:B------:R-:W-:Y:S08]  /*4390*/  HMMA.16816.F32.BF16 R4, R228, R62, R32 ;  /* 0x0000003ee404723c */ /* 0x000ff00000041820 */
[C---:B---3--:R-:W-:Y:S08]  /*43a0*/  HMMA.16816.F32.BF16 R32, R232.reuse, R44, R28 ;  /* 0x0000002ce820723c */ /* 0x048ff0000004181c */
[C---:B------:R-:W-:Y:S08]  /*43b0*/  HMMA.16816.F32.BF16 R44, R232.reuse, R46, R24 ;  /* 0x0000002ee82c723c */ /* 0x040ff00000041818 */
[C---:B------:R-:W-:Y:S08]  /*43c0*/  HMMA.16816.F32.BF16 R28, R232.reuse, R40, R20 ;  /* 0x00000028e81c723c */ /* 0x040ff00000041814 */
[C---:B------:R-:W-:Y:S08]  /*43d0*/  HMMA.16816.F32.BF16 R24, R232.reuse, R36, R8 ;  /* 0x00000024e818723c */ /* 0x040ff00000041808 */
[C---:B------:R-:W-:Y:S08]  /*43e0*/  HMMA.16816.F32.BF16 R40, R232.reuse, R42, R16 ;  /* 0x0000002ae828723c */ /* 0x040ff00000041810 */
[----:B------:R-:W-:Y:S01]  /*43f0*/  HMMA.16816.F32.BF16 R36, R232, R38, R4 ;  /* 0x00000026e824723c */ /* 0x000fe20000041804 */
[----:B------:R-:W-:Y:S06]  /*4400*/  BAR.SYNC.DEFER_BLOCKING 0x0 ;  /* 0x0000000000007b1d */ /* 0x000fec0000010000 */
[----:B------:R-:W-:Y:S01]  /*4410*/  @!UPT UIADD3 URZ, URZ, URZ, URZ ;  /* 0x0000003f3f3ff290 */ /* 0x000fe2000fffe03f */
[----:B------:R-:W-:Y:S11]  /*4420*/  @!P0 BRA `(.L_x_410) ;  /* 0x0000025000008947 */ /* 0x000ff60003800000 */
[----:B------:R-:W-:Y:S02]  /*4430*/  IADD3 R4, -R69, 0x30, RZ ;  /* 0x0000003045047810 */ /* 0x000fe40007ffe1ff */
[----:B------:R-:W-:-:S02]  /*4440*/  IADD3 R0, R134, -0x2, RZ ;  /* 0xfffffffe86007810 */ /* 0x000fc40007ffe0ff */
[----:B------:R-:W-:Y:S02]  /*4450*/  ISETP.GE.AND P0, PT, R4, 0x21, PT ;  /* 0x000000210400780c */ /* 0x000fe40003f06270 */
[----:B------:R-:W-:Y:S02]  /*4460*/  SHF.R.S32.HI R2, RZ, 0x1f, R0 ;  /* 0x0000001fff027819 */ /* 0x000fe40000011400 */
[C---:B------:R-:W-:Y:S02]  /*4470*/  LOP3.LUT P3, RZ, R74.reuse, 0x200, RZ, 0xc0, !PT ;  /* 0x000002004aff7812 */ /* 0x040fe4000786c0ff */
[----:B------:R-:W-:Y:S01]  /*4480*/  LOP3.LUT P4, RZ, R74, 0x100, RZ, 0xc0, !PT ;  /* 0x000001004aff7812 */ /* 0x000fe2000788c0ff */
[----:B------:R-:W-:-:S04]  /*4490*/  IMAD R2, R2, c[0x0][0x1e0], RZ ;  /* 0x0000780002027a24 */ /* 0x000fc800078e02ff */
[----:B------:R-:W-:Y:S02]  /*44a0*/  IMAD R5, R0, c[0x0][0x1e4], R2 ;  /* 0x0000790000057a24 */ /* 0x000fe400078e0202 */
[----:B------:R-:W-:Y:S02]  /*44b0*/  @P0 IMAD.MOV.U32 R6, RZ, RZ, c[0x0][0x1e0] ;  /* 0x00007800ff060624 */ /* 0x000fe400078e00ff */
[----:B------:R-:W-:Y:S02]  /*44c0*/  @P0 IMAD.MOV.U32 R3, RZ, RZ, 0x5 ;  /* 0x00000005ff030424 */ /* 0x000fe400078e00ff */
[----:B------:R-:W-:-:S03]  /*44d0*/  @P0 IMAD.SHL.U32 R2, R6, 0x20, RZ ;  /* 0x0000002006020824 */ /* 0x000fc600078e00ff */
[----:B------:R-:W-:Y:S01]  /*44e0*/  @P0 SHF.L.U64.HI R3, R6, R3, c[0x0][0x1e4] ;  /* 0x0000790006030619 */ /* 0x000fe20000010203 */
[----:B------:R-:W-:-:S04]  /*44f0*/  IMAD.WIDE.U32 R6, R0, c[0x0][0x1e0], RZ ;  /* 0x0000780000067a25 */ /* 0x000fc800078e00ff */
[----:B------:R-:W-:Y:S02]  /*4500*/  IMAD.IADD R0, R7, 0x1, R5 ;  /* 0x0000000107007824 */ /* 0x000fe400078e0205 */
[----:B------:R-:W-:-:S04]  /*4510*/  @P0 IMAD.WIDE.U32 R2, R6, 0x30, R2 ;  /* 0x0000003006020825 */ /* 0x000fc800078e0002 */
[----:B------:R-:W-:Y:S01]  /*4520*/  @P0 IMAD R5, R0, 0x30, RZ ;  /* 0x0000003000050824 */ /* 0x000fe200078e02ff */
[----:B------:R-:W-:-:S04]  /*4530*/  @P0 IADD3 R7, P1, R72, R2, RZ ;  /* 0x0000000248070210 */ /* 0x000fc80007f3e0ff */
[----:B------:R-:W-:Y:S02]  /*4540*/  @P0 IADD3.X R8, R71, R5, R3, P1, !PT ;  /* 0x0000000547080210 */ /* 0x000fe40000ffe403 */
[----:B------:R-:W-:-:S13]  /*4550*/  ISETP.GE.AND P1, PT, R4, 0x1, PT ;  /* 0x000000010400780c */ /* 0x000fda0003f26270 */
[----:B------:R-:W-:-:S04]  /*4560*/  @P1 IMAD.WIDE.U32 R2, R6, 0x30, R70 ;  /* 0x0000003006021825 */ /* 0x000fc800078e0046 */
[----:B------:R-:W-:Y:S01]  /*4570*/  @P1 IMAD R0, R0, 0x30, RZ ;  /* 0x0000003000001824 */ /* 0x000fe200078e02ff */
[----:B------:R-:W-:-:S03]  /*4580*/  @P1 LEA R4, P2, R2, c[0x0][0x1c8], 0x1 ;  /* 0x0000720002041a11 */ /* 0x000fc600078408ff */
[----:B------:R-:W-:-:S05]  /*4590*/  @P1 IMAD.IADD R0, R3, 0x1, R0 ;  /* 0x0000000103001824 */ /* 0x000fca00078e0200 */
        /* <DEDUP_REMOVED lines=14> */
.L_x_410:
[----:B------:R-:W-:Y:S05]  /*4680*/  BSYNC B0 ;  /* 0x0000000000007941 */ /* 0x000fea0003800000 */
.L_x_409:
[----:B------:R-:W2:Y:S04]  /*4690*/  LDL R0, [R1+0x80] ;  /* 0x0000800001007983 */ /* 0x000ea80000100800 */
[----:B------:R-:W3:Y:S01]  /*46a0*/  LDL R8, [R1+0x30] ;  /* 0x0000300001087983 */ /* 0x000ee20000100800 */
[----:B------:R-:W-:Y:S01]  /*46b0*/  ISETP.NE.AND P0, PT, R67, 0x1, PT ;  /* 0x000000014300780c */ /* 0x000fe20003f05270 */
[----:B------:R-:W-:-:S02]  /*46c0*/  ULDC UR4, c[0x0][0x324] ;  /* 0x0000c90000047ab9 */ /* 0x000fc40000000800 */
[----:B------:R-:W-:Y:S01]  /*46d0*/  ULOP3.LUT UR4, URZ, UR4, URZ, 0x33, !UPT ;  /* 0x000000043f047292 */ /* 0x000fe2000f8e333f */
[----:B------:R-:W0:Y:S01]  /*46e0*/  LDGDEPBAR ;  /* 0x00000000000079af */ /* 0x000e220000000000 */
[----:B--2---:R-:W-:-:S08]  /*46f0*/  IMAD.IADD R0, R0, 0x1, R115 ;  /* 0x0000000100007824 */ /* 0x004fd000078e0273 */
[----:B-1----:R-:W-:Y:S01]  /*4700*/  @P0 IMAD.HI.U32 R2, R0, c[0x0][0x2c8], RZ ;  /* 0x0000b20000020a27 */ /* 0x002fe200078e00ff */
[----:B---3--:R-:W-:-:S03]  /*4710*/  IADD3 R7, -R8, R64, RZ ;  /* 0x0000004008077210 */ /* 0x008fc60007ffe1ff */
[----:B------:R-:W-:Y:S01]  /*4720*/  IMAD.MOV.U32 R4, RZ, RZ, R0 ;  /* 0x000000ffff047224 */ /* 0x000fe200078e0000 */
[----:B------:R-:W-:Y:S02]  /*4730*/  @P0 SHF.R.U32.HI R4, RZ, c[0x0][0x2cc], R2 ;  /* 0x0000b300ff040a19 */ /* 0x000fe40000011602 */
[----:B------:R-:W-:Y:S01]  /*4740*/  IADD3 R0, -R8, 0x1, R64 ;  /* 0x0000000108007810 */ /* 0x000fe20007ffe140 */
[----:B------:R-:W-:Y:S01]  /*4750*/  IMAD.IADD R8, R14, 0x1, -R8 ;  /* 0x000000010e087824 */ /* 0x000fe200078e0a08 */
[----:B------:R-:W-:Y:S01]  /*4760*/  ISETP.GE.AND P0, PT, R66, 0x1, PT ;  /* 0x000000014200780c */ /* 0x000fe20003f06270 */
[----:B------:R-:W1:Y:S02]  /*4770*/  SHFL.IDX PT, R3, R4, RZ, 0x1c1f ;  /* 0x001c1fff04037589 */ /* 0x000e6400000e0000 */
[----:B------:R-:W-:-:S05]  /*4780*/  IMAD.IADD R0, R0, 0x1, -R114 ;  /* 0x0000000100007824 */ /* 0x000fca00078e0a72 */
[C---:B------:R-:W-:Y:S02]  /*4790*/  IADD3 R5, R0.reuse, c[0x0][0x328], RZ ;  /* 0x0000ca0000057a10 */ /* 0x040fe40007ffe0ff */
[----:B------:R-:W-:-:S03]  /*47a0*/  IADD3 R6, R0, UR4, RZ ;  /* 0x0000000400067c10 */ /* 0x000fc6000fffe0ff */
[----:B-1----:R-:W-:Y:S01]  /*47b0*/  IMAD.IADD R2, R5, 0x1, R3 ;  /* 0x0000000105027824 */ /* 0x002fe200078e0203 */
[----:B------:R-:W-:-:S04]  /*47c0*/  IADD3 R0, R6, R3, RZ ;  /* 0x0000000306007210 */ /* 0x000fc80007ffe0ff */
[----:B------:R-:W-:Y:S01]  /*47d0*/  IMNMX R2, R7, R2, PT ;  /* 0x0000000207027217 */ /* 0x000fe20003800200 */
[----:B------:R-:W-:Y:S05]  /*47e0*/  @!P0 BRA `(.L_x_411) ;  /* 0x0000012000008947 */ /* 0x000fea0003800000 */
[----:B------:R-:W-:Y:S01]  /*47f0*/  IADD3 R3, -R114, R122, R3 ;  /* 0x0000007a72037210 */ /* 0x000fe20007ffe103 */
[----:B------:R-:W-:Y:S03]  /*4800*/  BSSY B0, `(.L_x_412) ;  /* 0x000000c000007945 */ /* 0x000fe60003800000 */
[----:B------:R-:W-:-:S13]  /*4810*/  ISETP.GT.AND P0, PT, R3, -0x1, PT ;  /* 0xffffffff0300780c */ /* 0x000fda0003f04270 */
[----:B------:R-:W-:Y:S05]  /*4820*/  @P0 BRA `(.L_x_413) ;  /* 0x0000006000000947 */ /* 0x000fea0003800000 */
[----:B------:R-:W-:Y:S02]  /*4830*/  ISETP.NE.AND P0, PT, R66, 0x1, PT ;  /* 0x000000014200780c */ /* 0x000fe40003f05270 */
[----:B------:R-:W-:-:S11]  /*4840*/  LOP3.LUT R3, RZ, R3, RZ, 0x33, !PT ;  /* 0x00000003ff037212 */ /* 0x000fd600078e33ff */
[----:B------:R-:W-:-:S05]  /*4850*/  @P0 IMAD.HI.U32 R9, R3, c[0x0][0x330], RZ ;  /* 0x0000cc0003090a27 */ /* 0x000fca00078e00ff */
[----:B------:R-:W-:-:S04]  /*4860*/  @P0 SHF.R.U32.HI R3, RZ, c[0x0][0x334], R9 ;  /* 0x0000cd00ff030a19 */ /* 0x000fc80000011609 */
[----:B------:R-:W-:Y:S01]  /*4870*/  LOP3.LUT R3, RZ, R3, RZ, 0x33, !PT ;  /* 0x00000003ff037212 */ /* 0x000fe200078e33ff */
[----:B------:R-:W-:Y:S05]  /*4880*/  BRA `(.L_x_414) ;  /* 0x0000003000007947 */ /* 0x000fea0003800000 */
.L_x_413:
[----:B------:R-:W-:-:S13]  /*4890*/  ISETP.NE.AND P0, PT, R66, 0x1, PT ;  /* 0x000000014200780c */ /* 0x000fda0003f05270 */
[----:B------:R-:W-:-:S05]  /*48a0*/  @P0 IMAD.HI.U32 R9, R3, c[0x0][0x330], RZ ;  /* 0x0000cc0003090a27 */ /* 0x000fca00078e00ff */
[----:B------:R-:W-:Y:S02]  /*48b0*/  @P0 SHF.R.U32.HI R3, RZ, c[0x0][0x334], R9 ;  /* 0x0000cd00ff030a19 */ /* 0x000fe40000011609 */
.L_x_414:
[----:B------:R-:W-:Y:S05]  /*48c0*/  BSYNC B0 ;  /* 0x0000000000007941 */ /* 0x000fea0003800000 */
.L_x_412:
[----:B------:R-:W-:-:S05]  /*48d0*/  IMAD R3, R3, c[0x0][0x32c], R8 ;  /* 0x0000cb0003037a24 */ /* 0x000fca00078e0208 */
[----:B------:R-:W-:Y:S02]  /*48e0*/  IADD3 R9, R3, c[0x0][0x32c], RZ ;  /* 0x0000cb0003097a10 */ /* 0x000fe40007ffe0ff */
[----:B------:R-:W-:Y:S02]  /*48f0*/  IMNMX R0, R0, R3, !PT ;  /* 0x0000000300007217 */ /* 0x000fe40007800200 */
[----:B------:R-:W-:Y:S02]  /*4900*/  IMNMX R2, R2, R9, PT ;  /* 0x0000000902027217 */ /* 0x000fe40003800200 */
.L_x_411:
[C---:B------:R-:W-:Y:S01]  /*4910*/  ISETP.GE.AND P0, PT, R14.reuse, 0x2, PT ;  /* 0x000000020e00780c */ /* 0x040fe20003f06270 */
[----:B------:R-:W1:Y:S01]  /*4920*/  SHFL.IDX PT, R3, R4, 0x1, 0x1c1f ;  /* 0x003c1f0004037f89 */ /* 0x000e6200000e0000 */
[----:B------:R-:W-:Y:S02]  /*4930*/  ISETP.GE.AND P1, PT, R14, 0x9, PT ;  /* 0x000000090e00780c */ /* 0x000fe40003f26270 */
[----:B------:R-:W-:Y:S02]  /*4940*/  P2R R12, PR, RZ, 0x1 ;  /* 0x00000001ff0c7803 */ /* 0x000fe40000000000 */
[----:B------:R-:W-:-:S02]  /*4950*/  ISETP.GT.AND P0, PT, R0, 0x1, !P0 ;  /* 0x000000010000780c */ /* 0x000fc40004704270 */
[----:B------:R-:W-:Y:S02]  /*4960*/  P2R R20, PR, RZ, 0x2 ;  /* 0x00000002ff147803 */ /* 0x000fe40000000000 */
[----:B------:R-:W-:Y:S02]  /*4970*/  ISETP.LT.OR P0, PT, R2, 0x2, P0 ;  /* 0x000000020200780c */ /* 0x000fe40000701670 */
[----:B------:R-:W-:Y:S02]  /*4980*/  ISETP.GE.AND P6, PT, R14, 0x19, PT ;  /* 0x000000190e00780c */ /* 0x000fe40003fc6270 */
[----:B------:R-:W-:Y:S02]  /*4990*/  FSEL R10, R33, -INF , !P0 ;  /* 0xff800000210a7808 */ /* 0x000fe40004000000 */
[----:B------:R-:W-:Y:S02]  /*49a0*/  ISETP.GT.AND P0, PT, R0, 0x8, !P1 ;  /* 0x000000080000780c */ /* 0x000fe40004f04270 */
[----:B------:R-:W-:-:S02]  /*49b0*/  ISETP.GE.AND P1, PT, R14, 0xa, PT ;  /* 0x0000000a0e00780c */ /* 0x000fc40003f26270 */
[----:B------:R-:W-:Y:S02]  /*49c0*/  ISETP.LT.OR P0, PT, R2, 0x9, P0 ;  /* 0x000000090200780c */ /* 0x000fe40000701670 */
[----:B------:R-:W-:Y:S02]  /*49d0*/  P2R R21, PR, RZ, 0x2 ;  /* 0x00000002ff157803 */ /* 0x000fe40000000000 */
[----:B------:R-:W-:Y:S02]  /*49e0*/  FSEL R19, R44, -INF , !P0 ;  /* 0xff8000002c137808 */ /* 0x000fe40004000000 */
[----:B------:R-:W-:Y:S02]  /*49f0*/  ISETP.GT.AND P0, PT, R0, 0x9, !P1 ;  /* 0x000000090000780c */ /* 0x000fe40004f04270 */
[----:B------:R-:W-:Y:S02]  /*4a00*/  ISETP.GE.AND P1, PT, R14, 0x11, PT ;  /* 0x000000110e00780c */ /* 0x000fe40003f26270 */
[----:B------:R-:W-:-:S02]  /*4a10*/  ISETP.LT.OR P0, PT, R2, 0xa, P0 ;  /* 0x0000000a0200780c */ /* 0x000fc40000701670 */
[----:B------:R-:W-:Y:S02]  /*4a20*/  P2R R22, PR, RZ, 0x2 ;  /* 0x00000002ff167803 */ /* 0x000fe40000000000 */
[----:B------:R-:W-:Y:S02]  /*4a30*/  FSEL R18, R45, -INF , !P0 ;  /* 0xff8000002d127808 */ /* 0x000fe40004000000 */
[----:B------:R-:W-:Y:S02]  /*4a40*/  ISETP.GT.AND P0, PT, R0, 0x10, !P1 ;  /* 0x000000100000780c */ /* 0x000fe40004f04270 */
[----:B------:R-:W-:Y:S02]  /*4a50*/  ISETP.GE.AND P1, PT, R14, 0x12, PT ;  /* 0x000000120e00780c */ /* 0x000fe40003f26270 */
[----:B------:R-:W-:Y:S02]  /*4a60*/  ISETP.LT.OR P0, PT, R2, 0x11, P0 ;  /* 0x000000110200780c */ /* 0x000fe40000701670 */
[----:B------:R-:W-:-:S02]  /*4a70*/  ISETP.GE.AND P5, PT, R14, 0x1a, PT ;  /* 0x0000001a0e00780c */ /* 0x000fc40003fa6270 */
[----:B------:R-:W-:Y:S02]  /*4a80*/  FSEL R17, R28, -INF , !P0 ;  /* 0xff8000001c117808 */ /* 0x000fe40004000000 */
[----:B------:R-:W-:Y:S02]  /*4a90*/  ISETP.GT.AND P0, PT, R0, 0x11, !P1 ;  /* 0x000000110000780c */ /* 0x000fe40004f04270 */
[----:B------:R-:W-:Y:S02]  /*4aa0*/  ISETP.GE.AND P4, PT, R14, 0x21, PT ;  /* 0x000000210e00780c */ /* 0x000fe40003f86270 */
[----:B------:R-:W-:Y:S02]  /*4ab0*/  ISETP.LT.OR P0, PT, R2, 0x12, P0 ;  /* 0x000000120200780c */ /* 0x000fe40000701670 */
[----:B------:R-:W-:Y:S02]  /*4ac0*/  ISETP.GE.AND P3, PT, R14, 0x22, PT ;  /* 0x000000220e00780c */ /* 0x000fe40003f66270 */
[----:B------:R-:W-:-:S02]  /*4ad0*/  FSEL R16, R29, -INF , !P0 ;  /* 0xff8000001d107808 */ /* 0x000fc40004000000 */
[----:B------:R-:W-:Y:S02]  /*4ae0*/  ISETP.GT.AND P0, PT, R0, 0x18, !P6 ;  /* 0x000000180000780c */ /* 0x000fe40007704270 */
[----:B------:R-:W-:Y:S02]  /*4af0*/  ISETP.GE.AND P2, PT, R14, 0x29, PT ;  /* 0x000000290e00780c */ /* 0x000fe40003f46270 */
[----:B------:R-:W-:Y:S02]  /*4b00*/  ISETP.LT.OR P0, PT, R2, 0x19, P0 ;  /* 0x000000190200780c */ /* 0x000fe40000701670 */
[----:B------:R-:W-:Y:S02]  /*4b10*/  P2R R23, PR, RZ, 0x2 ;  /* 0x00000002ff177803 */ /* 0x000fe40000000000 */
[----:B------:R-:W-:Y:S02]  /*4b20*/  FSEL R15, R40, -INF , !P0 ;  /* 0xff800000280f7808 */ /* 0x000fe40004000000 */
[----:B------:R-:W-:-:S02]  /*4b30*/  ISETP.GT.AND P0, PT, R0, 0x19, !P5 ;  /* 0x000000190000780c */ /* 0x000fc40006f04270 */
[----:B------:R-:W-:Y:S02]  /*4b40*/  ISETP.GE.AND P1, PT, R14, 0x1, PT ;  /* 0x000000010e00780c */ /* 0x000fe40003f26270 */
[----:B------:R-:W-:-:S04]  /*4b50*/  ISETP.LT.OR P0, PT, R2, 0x1a, P0 ;  /* 0x0000001a0200780c */ /* 0x000fc80000701670 */
[----:B------:R-:W-:Y:S02]  /*4b60*/  FSEL R13, R41, -INF , !P0 ;  /* 0xff800000290d7808 */ /* 0x000fe40004000000 */
[----:B------:R-:W-:-:S04]  /*4b70*/  ISETP.GT.AND P0, PT, R0, 0x20, !P4 ;  /* 0x000000200000780c */ /* 0x000fc80006704270 */
        /* <DEDUP_REMOVED lines=8> */
[----:B------:R-:W-:-:S04]  /*4c00*/  ISETP.GT.AND P0, PT, R0, RZ, !P1 ;  /* 0x000000ff0000720c */ /* 0x000fc80004f04270 */
[----:B------:R-:W-:-:S04]  /*4c10*/  ISETP.LT.OR P0, PT, R2, 0x1, P0 ;  /* 0x000000010200780c */ /* 0x000fc80000701670 */
[----:B------:R-:W-:Y:S02]  /*4c20*/  FSEL R11, R32, -INF , !P0 ;  /* 0xff800000200b7808 */ /* 0x000fe40004000000 */
[----:B------:R-:W-:-:S04]  /*4c30*/  ISETP.GE.AND P0, PT, R14, 0x2a, PT ;  /* 0x0000002a0e00780c */ /* 0x000fc80003f06270 */
[----:B------:R-:W-:Y:S02]  /*4c40*/  P2R R9, PR, RZ, 0x1 ;  /* 0x00000001ff097803 */ /* 0x000fe40000000000 */
[----:B------:R-:W-:Y:S01]  /*4c50*/  ISETP.GT.AND P0, PT, R0, 0x29, !P0 ;  /* 0x000000290000780c */ /* 0x000fe20004704270 */
[----:B-1----:R-:W-:-:S03]  /*4c60*/  IMAD.IADD R0, R6, 0x1, R3 ;  /* 0x0000000106007824 */ /* 0x002fc600078e0203 */
[----:B------:R-:W-:Y:S01]  /*4c70*/  ISETP.LT.OR P0, PT, R2, 0x2a, P0 ;  /* 0x0000002a0200780c */ /* 0x000fe20000701670 */
[----:B------:R-:W-:-:S03]  /*4c80*/  IMAD.IADD R2, R5, 0x1, R3 ;  /* 0x0000000105027824 */ /* 0x000fc600078e0203 */
[----:B------:R-:W-:Y:S02]  /*4c90*/  FSEL R92, R37, -INF , !P0 ;  /* 0xff800000255c7808 */ /* 0x000fe40004000000 */
[----:B------:R-:W-:Y:S02]  /*4ca0*/  ISETP.GE.AND P0, PT, R66, 0x1, PT ;  /* 0x000000014200780c */ /* 0x000fe40003f06270 */
[----:B------:R-:W-:-:S11]  /*4cb0*/  IMNMX R2, R7, R2, PT ;  /* 0x0000000207027217 */ /* 0x000fd60003800200 */
        /* <DEDUP_REMOVED lines=11> */
.L_x_417:
[----:B------:R-:W-:-:S13]  /*4d70*/  ISETP.NE.AND P0, PT, R66, 0x1, PT ;  /* 0x000000014200780c */ /* 0x000fda0003f05270 */
[----:B------:R-:W-:-:S05]  /*4d80*/  @P0 IMAD.HI.U32 R4, R3, c[0x0][0x330], RZ ;  /* 0x0000cc0003040a27 */ /* 0x000fca00078e00ff */
[----:B------:R-:W-:Y:S02]  /*4d90*/  @P0 SHF.R.U32.HI R3, RZ, c[0x0][0x334], R4 ;  /* 0x0000cd00ff030a19 */ /* 0x000fe40000011604 */
.L_x_418:
[----:B------:R-:W-:Y:S05]  /*4da0*/  BSYNC B0 ;  /* 0x0000000000007941 */ /* 0x000fea0003800000 */
.L_x_416:
[----:B------:R-:W-:-:S05]  /*4db0*/  IMAD R3, R3, c[0x0][0x32c], R8 ;  /* 0x0000cb0003037a24 */ /* 0x000fca00078e0208 */
[----:B------:R-:W-:Y:S02]  /*4dc0*/  IADD3 R4, R3, c[0x0][0x32c], RZ ;  /* 0x0000cb0003047a10 */ /* 0x000fe40007ffe0ff */
[----:B------:R-:W-:Y:S02]  /*4dd0*/  IMNMX R0, R0, R3, !PT ;  /* 0x0000000300007217 */ /* 0x000fe40007800200 */
[----:B------:R-:W-:Y:S02]  /*4de0*/  IMNMX R2, R2, R4, PT ;  /* 0x0000000402027217 */ /* 0x000fe40003800200 */
.L_x_415:
[----:B------:R-:W-:Y:S01]  /*4df0*/  ISETP.GT.AND P0, PT, R0, RZ, !P1 ;  /* 0x000000ff0000720c */ /* 0x000fe20004f04270 */
[----:B------:R-:W2:Y:S01]  /*4e00*/  LDL R36, [R1+0x4] ;  /* 0x0000040001247983 */ /* 0x000ea20000100800 */
[----:B------:R-:W-:Y:S02]  /*4e10*/  ISETP.NE.AND P1, PT, R9, RZ, PT ;  /* 0x000000ff0900720c */ /* 0x000fe40003f25270 */
[----:B------:R-:W-:Y:S01]  /*4e20*/  ISETP.LT.OR P0, PT, R2, 0x1, P0 ;  /* 0x000000010200780c */ /* 0x000fe20000701670 */
[----:B------:R-:W-:Y:S03]  /*4e30*/  LDSM.16.MT88.4 R48, [R238+0x1800] ;  /* 0x00180000ee30783b */ /* 0x000fe60000004200 */
[----:B------:R-:W-:Y:S01]  /*4e40*/  FSEL R4, R34, -INF , !P0 ;  /* 0xff80000022047808 */ /* 0x000fe20004000000 */
[----:B------:R-:W-:Y:S01]  /*4e50*/  LDSM.16.MT88.4 R76, [R240+0x1800] ;  /* 0x00180000f04c783b */ /* 0x000fe20000004200 */
[----:B------:R-:W-:-:S03]  /*4e60*/  ISETP.NE.AND P0, PT, R12, RZ, PT ;  /* 0x000000ff0c00720c */ /* 0x000fc60003f05270 */
[----:B------:R-:W-:Y:S01]  /*4e70*/  LDSM.16.MT88.4 R56, [R238+0x2000] ;  /* 0x00200000ee38783b */ /* 0x000fe20000004200 */
[----:B------:R-:W-:-:S03]  /*4e80*/  ISETP.GT.AND P0, PT, R0, 0x1, !P0 ;  /* 0x000000010000780c */ /* 0x000fc60004704270 */
[----:B------:R-:W-:Y:S01]  /*4e90*/  LDSM.16.MT88.4 R84, [R240+0x2000] ;  /* 0x00200000f054783b */ /* 0x000fe20000004200 */
[----:B------:R-:W-:-:S03]  /*4ea0*/  ISETP.LT.OR P0, PT, R2, 0x2, P0 ;  /* 0x000000020200780c */ /* 0x000fc60000701670 */
[----:B------:R-:W-:Y:S01]  /*4eb0*/  LDSM.16.MT88.4 R60, [R241+0x800] ;  /* 0x00080000f13c783b */ /* 0x000fe20000004200 */
[----:B------:R-:W-:Y:S02]  /*4ec0*/  FSEL R3, R35, -INF , !P0 ;  /* 0xff80000023037808 */ /* 0x000fe40004000000 */
[----:B------:R-:W-:Y:S01]  /*4ed0*/  ISETP.NE.AND P0, PT, R20, RZ, PT ;  /* 0x000000ff1400720c */ /* 0x000fe20003f05270 */
[----:B------:R-:W-:Y:S03]  /*4ee0*/  LDSM.16.MT88.4 R32, [R238] ;  /* 0x00000000ee20783b */ /* 0x000fe60000004200 */
[----:B------:R-:W-:Y:S01]  /*4ef0*/  ISETP.GT.AND P0, PT, R0, 0x8, !P0 ;  /* 0x000000080000780c */ /* 0x000fe20004704270 */
[----:B------:R-:W-:Y:S03]  /*4f00*/  LDSM.16.MT88.4 R64, [R239+0x800] ;  /* 0x00080000ef40783b */ /* 0x000fe60000004200 */
[----:B------:R-:W-:Y:S01]  /*4f10*/  ISETP.LT.OR P0, PT, R2, 0x9, P0 ;  /* 0x000000090200780c */ /* 0x000fe20000701670 */
[----:B------:R-:W-:Y:S03]  /*4f20*/  LDSM.16.MT88.4 R72, [R240+0x800] ;  /* 0x00080000f048783b */ /* 0x000fe60000004200 */
[----:B------:R-:W-:Y:S01]  /*4f30*/  FSEL R9, R46, -INF , !P0 ;  /* 0xff8000002e097808 */ /* 0x000fe20004000000 */
[----:B------:R-:W-:Y:S01]  /*4f40*/  LDSM.16.MT88.4 R68, [R241+0x1800] ;  /* 0x00180000f144783b */ /* 0x000fe20000004200 */
[----:B------:R-:W-:-:S04]  /*4f50*/  ISETP.NE.AND P0, PT, R21, RZ, PT ;  /* 0x000000ff1500720c */ /* 0x000fc80003f05270 */
[----:B------:R-:W-:-:S04]  /*4f60*/  ISETP.GT.AND P0, PT, R0, 0x9, !P0 ;  /* 0x000000090000780c */ /* 0x000fc80004704270 */
[----:B------:R-:W-:-:S04]  /*4f70*/  ISETP.LT.OR P0, PT, R2, 0xa, P0 ;  /* 0x0000000a0200780c */ /* 0x000fc80000701670 */
[----:B------:R-:W-:Y:S02]  /*4f80*/  FSEL R8, R47, -INF , !P0 ;  /* 0xff8000002f087808 */ /* 0x000fe40004000000 */
[----:B------:R-:W-:-:S04]  /*4f90*/  ISETP.NE.AND P0, PT, R22, RZ, PT ;  /* 0x000000ff1600720c */ /* 0x000fc80003f05270 */
[----:B------:R-:W-:-:S04]  /*4fa0*/  ISETP.GT.AND P0, PT, R0, 0x10, !P0 ;  /* 0x000000100000780c */ /* 0x000fc80004704270 */
[----:B------:R-:W-:-:S04]  /*4fb0*/  ISETP.LT.OR P0, PT, R2, 0x11, P0 ;  /* 0x000000110200780c */ /* 0x000fc80000701670 */
[----:B------:R-:W-:Y:S02]  /*4fc0*/  FSEL R7, R30, -INF , !P0 ;  /* 0xff8000001e077808 */ /* 0x000fe40004000000 */
[----:B------:R-:W-:Y:S02]  /*4fd0*/  ISETP.NE.AND P0, PT, R23, RZ, PT ;  /* 0x000000ff1700720c */ /* 0x000fe40003f05270 */
[----:B------:R-:W-:Y:S02]  /*4fe0*/  LDSM.16.MT88.4 R20, [R239] ;  /* 0x00000000ef14783b */ /* 0x000fe40000004200 */
[----:B------:R-:W-:-:S04]  /*4ff0*/  ISETP.GT.AND P0, PT, R0, 0x11, !P0 ;  /* 0x000000110000780c */ /* 0x000fc80004704270 */
[----:B------:R-:W-:-:S04]  /*5000*/  ISETP.LT.OR P0, PT, R2, 0x12, P0 ;  /* 0x000000120200780c */ /* 0x000fc80000701670 */
[----:B------:R-:W-:Y:S02]  /*5010*/  FSEL R6, R31, -INF , !P0 ;  /* 0xff8000001f067808 */ /* 0x000fe40004000000 */
[----:B------:R-:W-:Y:S01]  /*5020*/  ISETP.GT.AND P0, PT, R0, 0x18, !P6 ;  /* 0x000000180000780c */ /* 0x000fe20007704270 */
[----:B------:R-:W-:Y:S03]  /*5030*/  LDSM.16.MT88.4 R28, [R238+0x800] ;  /* 0x00080000ee1c783b */ /* 0x000fe60000004200 */
        /* <DEDUP_REMOVED lines=11> */
[----:B------:R-:W-:Y:S01]  /*50f0*/  ISETP.GT.AND P0, PT, R0, 0x28, !P2 ;  /* 0x000000280000780c */ /* 0x000fe20005704270 */
[----:B------:R-:W-:Y:S03]  /*5100*/  LDSM.16.MT88.4 R24, [R240] ;  /* 0x00000000f018783b */ /* 0x000fe60000004200 */
[----:B------:R-:W-:-:S04]  /*5110*/  ISETP.LT.OR P0, PT, R2, 0x29, P0 ;  /* 0x000000290200780c */ /* 0x000fc80000701670 */
[----:B------:R-:W-:Y:S02]  /*5120*/  FSEL R89, R38, -INF , !P0 ;  /* 0xff80000026597808 */ /* 0x000fe40004000000 */
[----:B------:R-:W-:Y:S02]  /*5130*/  ISETP.GT.AND P0, PT, R0, 0x29, !P1 ;  /* 0x000000290000780c */ /* 0x000fe40004f04270 */
[----:B------:R-:W-:Y:S02]  /*5140*/  FMNMX.FTZ R0, R11, R10, !PT ;  /* 0x0000000a0b007209 */ /* 0x000fe40007810000 */
[----:B------:R-:W-:Y:S02]  /*5150*/  ISETP.LT.OR P0, PT, R2, 0x2a, P0 ;  /* 0x0000002a0200780c */ /* 0x000fe40000701670 */
[----:B------:R-:W-:Y:S02]  /*5160*/  FMNMX.FTZ R0, R19, R0, !PT ;  /* 0x0000000013007209 */ /* 0x000fe40007810000 */
[----:B------:R-:W-:-:S02]  /*5170*/  FSEL R88, R39, -INF , !P0 ;  /* 0xff80000027587808 */ /* 0x000fc40004000000 */
[----:B------:R-:W-:-:S04]  /*5180*/  FMNMX.FTZ R0, R18, R0, !PT ;  /* 0x0000000012007209 */ /* 0x000fc80007810000 */
[----:B------:R-:W-:-:S04]  /*5190*/  FMNMX.FTZ R0, R17, R0, !PT ;  /* 0x0000000011007209 */ /* 0x000fc80007810000 */
[----:B------:R-:W-:-:S04]  /*51a0*/  FMNMX.FTZ R0, R16, R0, !PT ;  /* 0x0000000010007209 */ /* 0x000fc80007810000 */
[----:B------:R-:W-:-:S04]  /*51b0*/  FMNMX.FTZ R0, R15, R0, !PT ;  /* 0x000000000f007209 */ /* 0x000fc80007810000 */
[----:B------:R-:W-:-:S04]  /*51c0*/  FMNMX.FTZ R0, R13, R0, !PT ;  /* 0x000000000d007209 */ /* 0x000fc80007810000 */
[----:B------:R-:W-:-:S04]  /*51d0*/  FMNMX.FTZ R0, R95, R0, !PT ;  /* 0x000000005f007209 */ /* 0x000fc80007810000 */
[----:B------:R-:W-:-:S04]  /*51e0*/  FMNMX.FTZ R0, R94, R0, !PT ;  /* 0x000000005e007209 */ /* 0x000fc80007810000 */
[----:B------:R-:W-:-:S04]  /*51f0*/  FMNMX.FTZ R0, R93, R0, !PT ;  /* 0x000000005d007209 */ /* 0x000fc80007810000 */
[----:B------:R-:W-:-:S05]  /*5200*/  FMNMX.FTZ R0, R92, R0, !PT ;  /* 0x000000005c007209 */ /* 0x000fca0007810000 */
[----:B------:R-:W1:Y:S02]  /*5210*/  SHFL.BFLY PT, R2, R0, 0x2, 0x1f ;  /* 0x0c401f0000027f89 */ /* 0x000e6400000e0000 */
[----:B-1----:R-:W-:-:S05]  /*5220*/  FMNMX.FTZ R0, R0, R2, !PT ;  /* 0x0000000200007209 */ /* 0x002fca0007810000 */
[----:B------:R-:W1:Y:S02]  /*5230*/  SHFL.BFLY PT, R2, R0, 0x1, 0x1f ;  /* 0x0c201f0000027f89 */ /* 0x000e6400000e0000 */
[----:B-1----:R-:W-:Y:S02]  /*5240*/  FMNMX.FTZ R133, R0, R2, !PT ;  /* 0x0000000200857209 */ /* 0x002fe40007810000 */
[----:B------:R-:W-:Y:S02]  /*5250*/  FMNMX.FTZ R0, R4, R3, !PT ;  /* 0x0000000304007209 */ /* 0x000fe40007810000 */
[C---:B------:R-:W-:Y:S01]  /*5260*/  FSETP.NEU.FTZ.AND P0, PT, R133.reuse, -INF , PT ;  /* 0xff8000008500780b */ /* 0x040fe20003f1d000 */
[----:B------:R-:W-:Y:S01]  /*5270*/  FMUL.FTZ R2, R133, c[0x0][0x2d0] ;  /* 0x0000b40085027a20 */ /* 0x000fe20000410000 */
[----:B------:R-:W-:-:S04]  /*5280*/  FMNMX.FTZ R0, R9, R0, !PT ;  /* 0x0000000009007209 */ /* 0x000fc80007810000 */
[----:B------:R-:W-:Y:S02]  /*5290*/  FMNMX.FTZ R0, R8, R0, !PT ;  /* 0x0000000008007209 */ /* 0x000fe40007810000 */
[----:B------:R-:W-:Y:S02]  /*52a0*/  FSEL R2, R2, RZ, P0 ;  /* 0x000000ff02027208 */ /* 0x000fe40000000000 */
[----:B------:R-:W-:-:S03]  /*52b0*/  FMNMX.FTZ R0, R7, R0, !PT ;  /* 0x0000000007007209 */ /* 0x000fc60007810000 */
[--C-:B------:R-:W-:Y:S01]  /*52c0*/  FFMA.FTZ R10, R10, c[0x0][0x2d0], -R2.reuse ;  /* 0x0000b4000a0a7a23 */ /* 0x100fe20000010802 */
[----:B------:R-:W-:Y:S01]  /*52d0*/  FMNMX.FTZ R0, R6, R0, !PT ;  /* 0x0000000006007209 */ /* 0x000fe20007810000 */
[----:B------:R-:W-:Y:S02]  /*52e0*/  FFMA.FTZ R11, R11, c[0x0][0x2d0], -R2 ;  /* 0x0000b4000b0b7a23 */ /* 0x000fe40000010802 */
[----:B------:R1:W-:Y:S01]  /*52f0*/  MUFU.EX2 R100, R10 ;  /* 0x0000000a00647308 */ /* 0x0003e20000000800 */
[----:B------:R-:W-:-:S04]  /*5300*/  FMNMX.FTZ R0, R5, R0, !PT ;  /* 0x0000000005007209 */ /* 0x000fc80007810000 */
[----:B------:R-:W-:-:S03]  /*5310*/  FMNMX.FTZ R0, R12, R0, !PT ;  /* 0x000000000c007209 */ /* 0x000fc60007810000 */
[----:B------:R-:W-:Y:S01]  /*5320*/  MUFU.EX2 R101, R11 ;  /* 0x0000000b00657308 */ /* 0x000fe20000000800 */
[----:B------:R-:W-:-:S04]  /*5330*/  FMNMX.FTZ R0, R91, R0, !PT ;  /* 0x000000005b007209 */ /* 0x000fc80007810000 */
[----:B------:R-:W-:Y:S01]  /*5340*/  FMNMX.FTZ R0, R90, R0, !PT ;  /* 0x000000005a007209 */ /* 0x000fe20007810000 */
[----:B-1----:R-:W-:-:S03]  /*5350*/  FFMA.FTZ R10, R19, c[0x0][0x2d0], -R2 ;  /* 0x0000b400130a7a23 */ /* 0x002fc60000010802 */
[----:B------:R-:W-:Y:S01]  /*5360*/  FMNMX.FTZ R0, R89, R0, !PT ;  /* 0x0000000059007209 */ /* 0x000fe20007810000 */
[----:B------:R1:W-:Y:S03]  /*5370*/  MUFU.EX2 R102, R10 ;  /* 0x0000000a00667308 */ /* 0x0003e60000000800 */
[----:B------:R-:W-:-:S05]  /*5380*/  FMNMX.FTZ R0, R88, R0, !PT ;  /* 0x0000000058007209 */ /* 0x000fca0007810000 */
[----:B------:R-:W3:Y:S01]  /*5390*/  SHFL.BFLY PT, R14, R0, 0x2, 0x1f ;  /* 0x0c401f00000e7f89 */ /* 0x000ee200000e0000 */
[----:B-1----:R-:W-:-:S04]  /*53a0*/  FFMA.FTZ R10, R18, c[0x0][0x2d0], -R2 ;  /* 0x0000b400120a7a23 */ /* 0x002fc80000010802 */
[----:B------:R1:W-:Y:S01]  /*53b0*/  MUFU.EX2 R110, R10 ;  /* 0x0000000a006e7308 */ /* 0x0003e20000000800 */
[----:B---3--:R-:W-:Y:S01]  /*53c0*/  FMNMX.FTZ R0, R0, R14, !PT ;  /* 0x0000000e00007209 */ /* 0x008fe20007810000 */
[----:B--2---:R-:W-:Y:S04]  /*53d0*/  LDSM.16.MT88.4 R44, [R36] ;  /* 0x00000000242c783b */ /* 0x004fe80000004200 */
[----:B------:R-:W2:Y:S01]  /*53e0*/  SHFL.BFLY PT, R14, R0, 0x1, 0x1f ;  /* 0x0c201f00000e7f89 */ /* 0x000ea200000e0000 */
[----:B-1----:R-:W-:-:S04]  /*53f0*/  FFMA.FTZ R10, R17, c[0x0][0x2d0], -R2 ;  /* 0x0000b400110a7a23 */ /* 0x002fc80000010802 */
[----:B------:R1:W-:Y:S02]  /*5400*/  MUFU.EX2 R109, R10 ;  /* 0x0000000a006d7308 */ /* 0x0003e40000000800 */
[----:B-1----:R-:W-:Y:S01]  /*5410*/  FFMA.FTZ R10, R16, c[0x0][0x2d0], -R2 ;  /* 0x0000b400100a7a23 */ /* 0x002fe20000010802 */
[----:B--2---:R-:W-:-:S05]  /*5420*/  FMNMX.FTZ R132, R0, R14, !PT ;  /* 0x0000000e00847209 */ /* 0x004fca0007810000 */
[----:B------:R1:W-:Y:S01]  /*5430*/  MUFU.EX2 R116, R10 ;  /* 0x0000000a00747308 */ /* 0x0003e20000000800 */
[C---:B------:R-:W-:Y:S01]  /*5440*/  FSETP.NEU.FTZ.AND P0, PT, R132.reuse, -INF , PT ;  /* 0xff8000008400780b */ /* 0x040fe20003f1d000 */
[----:B------:R-:W-:-:S05]  /*5450*/  FMUL.FTZ R0, R132, c[0x0][0x2d0] ;  /* 0x0000b40084007a20 */ /* 0x000fca0000410000 */
[----:B------:R-:W-:-:S05]  /*5460*/  FSEL R0, R0, RZ, P0 ;  /* 0x000000ff00007208 */ /* 0x000fca0000000000 */
[--C-:B------:R-:W-:Y:S02]  /*5470*/  FFMA.FTZ R3, R3, c[0x0][0x2d0], -R0.reuse ;  /* 0x0000b40003037a23 */ /* 0x100fe40000010800 */
[----:B------:R-:W-:Y:S02]  /*5480*/  FFMA.FTZ R4, R4, c[0x0][0x2d0], -R0 ;  /* 0x0000b40004047a23 */ /* 0x000fe40000010800 */
[----:B------:R2:W-:Y:S01]  /*5490*/  MUFU.EX2 R108, R3 ;  /* 0x00000003006c7308 */ /* 0x0005e20000000800 */
[----:B-1----:R-:W-:-:S07]  /*54a0*/  FFMA.FTZ R10, R15, c[0x0][0x2d0], -R2 ;  /* 0x0000b4000f0a7a23 */ /* 0x002fce0000010802 */
[----:B------:R-:W1:Y:S01]  /*54b0*/  MUFU.EX2 R80, R4 ;  /* 0x0000000400507308 */ /* 0x000e620000000800 */
[----:B--2---:R-:W-:-:S07]  /*54c0*/  FFMA.FTZ R3, R9, c[0x0][0x2d0], -R0 ;  /* 0x0000b40009037a23 */ /* 0x004fce0000010800 */
[----:B------:R2:W-:Y:S01]  /*54d0*/  MUFU.EX2 R119, R10 ;  /* 0x0000000a00777308 */ /* 0x0005e20000000800 */
[----:B-1----:R-:W-:-:S07]  /*54e0*/  F2FP.BF16.PACK_AB R9, R108, R80 ;  /* 0x000000506c09723e */ /* 0x002fce00000010ff */
[----:B------:R1:W-:Y:S01]  /*54f0*/  MUFU.EX2 R111, R3 ;  /* 0x00000003006f7308 */ /* 0x0003e20000000800 */
[----:B------:R-:W-:Y:S01]  /*5500*/  F2FP.BF16.PACK_AB R4, R116, R109 ;  /* 0x0000006d7404723e */ /* 0x000fe200000010ff */
[----:B--2---:R-:W-:-:S06]  /*5510*/  FFMA.FTZ R10, R13, c[0x0][0x2d0], -R2 ;  /* 0x0000b4000d0a7a23 */ /* 0x004fcc0000010802 */
[----:B------:R2:W-:Y:S01]  /*5520*/  MUFU.EX2 R128, R10 ;  /* 0x0000000a00807308 */ /* 0x0005e20000000800 */
[----:B-1----:R-:W-:Y:S01]  /*5530*/  FFMA.FTZ R3, R8, c[0x0][0x2d0], -R0 ;  /* 0x0000b40008037a23 */ /* 0x002fe20000010800 */
[----:B------:R-:W-:-:S06]  /*5540*/  F2FP.BF16.PACK_AB R8, R100, R101 ;  /* 0x000000656408723e */ /* 0x000fcc00000010ff */
[----:B------:R1:W3:Y:S01]  /*5550*/  MUFU.EX2 R117, R3 ;  /* 0x0000000300757308 */ /* 0x0002e20000000800 */
[----:B--2---:R-:W-:Y:S01]  /*5560*/  F2FP.BF16.PACK_AB R10, R110, R102 ;  /* 0x000000666e0a723e */ /* 0x004fe200000010ff */
[----:B-1----:R-:W-:Y:S01]  /*5570*/  FFMA.FTZ R3, R7, c[0x0][0x2d0], -R0 ;  /* 0x0000b40007037a23 */ /* 0x002fe20000010800 */
[----:B---3--:R-:W-:-:S05]  /*5580*/  F2FP.BF16.PACK_AB R11, R117, R111 ;  /* 0x0000006f750b723e */ /* 0x008fca00000010ff */
[----:B------:R1:W-:Y:S02]  /*5590*/  MUFU.EX2 R118, R3 ;  /* 0x0000000300767308 */ /* 0x0003e40000000800 */
[C---:B------:R-:W-:Y:S08]  /*55a0*/  HMMA.16816.F32.BF16 R16, R8.reuse, R32, RZ ;  /* 0x000000200810723c */ /* 0x040ff000000418ff */
[----:B------:R-:W-:Y:S01]  /*55b0*/  HMMA.16816.F32.BF16 R36, R8, R20, RZ ;  /* 0x000000140824723c */ /* 0x000fe200000418ff */
[----:B-1----:R-:W-:Y:S01]  /*55c0*/  FFMA.FTZ R3, R6, c[0x0][0x2d0], -R0 ;  /* 0x0000b40006037a23 */ /* 0x002fe20000010800 */
[----:B------:R-:W-:-:S03]  /*55d0*/  F2FP.BF16.PACK_AB R6, R128, R119 ;  /* 0x000000778006723e */ /* 0x000fc600000010ff */
[----:B------:R1:W2:Y:S03]  /*55e0*/  MUFU.EX2 R81, R3 ;  /* 0x0000000300517308 */ /* 0x0002a60000000800 */
[C---:B------:R-:W-:Y:S08]  /*55f0*/  HMMA.16816.F32.BF16 R52, R8.reuse, R24, RZ ;  /* 0x000000180834723c */ /* 0x040ff000000418ff */
[----:B------:R-:W-:Y:S01]  /*5600*/  HMMA.16816.F32.BF16 R40, R8, R26, RZ ;  /* 0x0000001a0828723c */ /* 0x000fe200000418ff */
[----:B-1----:R-:W-:Y:S01]  /*5610*/  FFMA.FTZ R3, R5, c[0x0][0x2d0], -R0 ;  /* 0x0000b40005037a23 */ /* 0x002fe20000010800 */
[----:B--2---:R-:W-:-:S06]  /*5620*/  F2FP.BF16.PACK_AB R5, R81, R118 ;  /* 0x000000765105723e */ /* 0x004fcc00000010ff */
[----:B------:R-:W-:Y:S01]  /*5630*/  HMMA.16816.F32.BF16 R24, R8, R46, RZ ;  /* 0x0000002e0818723c */ /* 0x000fe200000418ff */
[----:B------:R1:W-:Y:S02]  /*5640*/  MUFU.EX2 R82, R3 ;  /* 0x0000000300527308 */ /* 0x0003e40000000800 */
[----:B-1----:R-:W-:-:S05]  /*5650*/  FFMA.FTZ R3, R12, c[0x0][0x2d0], -R0 ;  /* 0x0000b4000c037a23 */ /* 0x002fca0000010800 */
[C---:B------:R-:W-:Y:S01]  /*5660*/  HMMA.16816.F32.BF16 R12, R8.reuse, R34, RZ ;  /* 0x00000022080c723c */ /* 0x040fe200000418ff */
[----:B------:R-:W1:Y:S07]  /*5670*/  MUFU.EX2 R83, R3 ;  /* 0x0000000300537308 */ /* 0x000e6e0000000800 */
[C---:B------:R-:W-:Y:S08]  /*5680*/  HMMA.16816.F32.BF16 R32, R8.reuse, R22, RZ ;  /* 0x000000160820723c */ /* 0x040ff000000418ff */
[----:B------:R-:W-:Y:S01]  /*5690*/  HMMA.16816.F32.BF16 R20, R8, R48, RZ ;  /* 0x000000300814723c */ /* 0x000fe200000418ff */
[----:B-1----:R-:W-:-:S07]  /*56a0*/  F2FP.BF16.PACK_AB R7, R83, R82 ;  /* 0x000000525307723e */ /* 0x002fce00000010ff */
[----:B------:R-:W-:Y:S08]  /*56b0*/  HMMA.16816.F32.BF16 R144, R4, R30, R12 ;  /* 0x0000001e0490723c */ /* 0x000ff0000004180c */
[----:B------:R-:W-:Y:S08]  /*56c0*/  HMMA.16816.F32.BF16 R12, R8, R76, RZ ;  /* 0x0000004c080c723c */ /* 0x000ff000000418ff */
[----:B------:R-:W-:Y:S08]  /*56d0*/  HMMA.16816.F32.BF16 R156, R4, R28, R16 ;  /* 0x0000001c049c723c */ /* 0x000ff00000041810 */
[----:B------:R-:W-:Y:S01]  /*56e0*/  HMMA.16816.F32.BF16 R28, R8, R44, RZ ;  /* 0x0000002c081c723c */ /* 0x000fe200000418ff */
[----:B------:R-:W1:Y:S07]  /*56f0*/  LDSM.16.MT88.4 R44, [R239+0x1800] ;  /* 0x00180000ef2c783b */ /* 0x000e6e0000004200 */
[C---:B------:R-:W-:Y:S08]  /*5700*/  HMMA.16816.F32.BF16 R20, R4.reuse, R56, R20 ;  /* 0x000000380414723c */ /* 0x040ff00000041814 */
[----:B------:R-:W-:Y:S08]  /*5710*/  HMMA.16816.F32.BF16 R12, R4, R84, R12 ;  /* 0x00000054040c723c */ /* 0x000ff0000004180c */
[----:B------:R-:W-:Y:S01]  /*5720*/  HMMA.16816.F32.BF16 R16, R8, R50, RZ ;  /* 0x000000320810723c */ /* 0x000fe200000418ff */
[----:B------:R-:W-:Y:S07]  /*5730*/  LDSM.16.MT88.4 R48, [R240+0x3000] ;  /* 0x00300000f030783b */ /* 0x000fee0000004200 */
[----:B------:R-:W-:Y:S01]  /*5740*/  IMAD.MOV.U32 R127, RZ, RZ, R20 ;  /* 0x000000ffff7f7224 */ /* 0x000fe200078e0014 */
[----:B------:R-:W-:Y:S01]  /*5750*/  MOV R153, R23 ;  /* 0x0000001700997202 */ /* 0x000fe20000000f00 */
[----:B------:R-:W-:Y:S01]  /*5760*/  IMAD.MOV.U32 R155, RZ, RZ, R21 ;  /* 0x000000ffff9b7224 */ /* 0x000fe200078e0015 */
[----:B------:R-:W-:Y:S01]  /*5770*/  HMMA.16816.F32.BF16 R28, R4, R60, R28 ;  /* 0x0000003c041c723c */ /* 0x000fe2000004181c */
[----:B------:R-:W-:-:S02]  /*5780*/  IMAD.MOV.U32 R154, RZ, RZ, R22 ;  /* 0x000000ffff9a7224 */ /* 0x000fc400078e0016 */
[----:B------:R-:W2:Y:S02]  /*5790*/  LDSM.16.MT88.4 R20, [R239+0x2000] ;  /* 0x00200000ef14783b */ /* 0x000ea40000004200 */
[----:B------:R-:W-:Y:S01]  /*57a0*/  IMAD.MOV.U32 R152, RZ, RZ, R12 ;  /* 0x000000ffff987224 */ /* 0x000fe200078e000c */
[----:B------:R-:W-:Y:S01]  /*57b0*/  MOV R129, R15 ;  /* 0x0000000f00817202 */ /* 0x000fe20000000f00 */
[----:B------:R-:W-:Y:S01]  /*57c0*/  IMAD.MOV.U32 R131, RZ, RZ, R13 ;  /* 0x000000ffff837224 */ /* 0x000fe200078e000d */
[----:B------:R-:W-:Y:S01]  /*57d0*/  HMMA.16816.F32.BF16 R24, R4, R62, R24 ;  /* 0x0000003e0418723c */ /* 0x000fe20000041818 */
[----:B------:R-:W-:-:S07]  /*57e0*/  IMAD.MOV.U32 R130, RZ, RZ, R14 ;  /* 0x000000ffff827224 */ /* 0x000fce00078e000e */
        /* <DEDUP_REMOVED lines=12> */
[C---:B------:R-:W-:Y:S01]  /*58b0*/  HMMA.16816.F32.BF16 R136, R4.reuse, R74, R40 ;  /* 0x0000004a0488723c */ /* 0x040fe20000041828 */
[----:B------:R-:W3:Y:S07]  /*58c0*/  LDSM.16.MT88.4 R40, [R238+0x3000] ;  /* 0x00300000ee28783b */ /* 0x000eee0000004200 */
[C---:B------:R-:W-:Y:S01]  /*58d0*/  HMMA.16816.F32.BF16 R16, R4.reuse, R58, R16 ;  /* 0x0000003a0410723c */ /* 0x040fe20000041810 */
[----:B------:R-:W4:Y:S07]  /*58e0*/  LDSM.16.MT88.4 R56, [R239+0x3000] ;  /* 0x00300000ef38783b */ /* 0x000f2e0000004200 */
[----:B--2---:R-:W-:Y:S01]  /*58f0*/  HMMA.16816.F32.BF16 R60, R4, R20, R12 ;  /* 0x00000014043c723c */ /* 0x004fe2000004180c */
[----:B------:R-:W-:Y:S01]  /*5900*/  IMAD.MOV.U32 R126, RZ, RZ, R99 ;  /* 0x000000ffff7e7224 */ /* 0x000fe200078e0063 */
[----:B------:R-:W-:Y:S01]  /*5910*/  MOV R125, R96 ;  /* 0x00000060007d7202 */ /* 0x000fe20000000f00 */
[----:B------:R-:W-:-:S02]  /*5920*/  IMAD.MOV.U32 R77, RZ, RZ, R97 ;  /* 0x000000ffff4d7224 */ /* 0x000fc400078e0061 */
[----:B------:R-:W-:-:S03]  /*5930*/  IMAD.MOV.U32 R76, RZ, RZ, R98 ;  /* 0x000000ffff4c7224 */ /* 0x000fc600078e0062 */
[C---:B------:R-:W-:Y:S01]  /*5940*/  HMMA.16816.F32.BF16 R32, R8.reuse, R46, RZ ;  /* 0x0000002e0820723c */ /* 0x040fe200000418ff */
[----:B------:R-:W2:Y:S07]  /*5950*/  LDSM.16.MT88.4 R44, [R240+0x3800] ;  /* 0x00380000f02c783b */ /* 0x000eae0000004200 */
[----:B------:R-:W-:Y:S01]  /*5960*/  HMMA.16816.F32.BF16 R28, R8, R68, RZ ;  /* 0x00000044081c723c */ /* 0x000fe200000418ff */
[----:B------:R-:W-:Y:S01]  /*5970*/  IMAD.MOV.U32 R105, RZ, RZ, R17 ;  /* 0x000000ffff697224 */ /* 0x000fe200078e0011 */
[----:B------:R-:W-:Y:S01]  /*5980*/  MOV R99, R16 ;  /* 0x0000001000637202 */ /* 0x000fe20000000f00 */
[----:B------:R-:W-:-:S02]  /*5990*/  IMAD.MOV.U32 R104, RZ, RZ, R18 ;  /* 0x000000ffff687224 */ /* 0x000fc400078e0012 */
[----:B------:R-:W-:-:S03]  /*59a0*/  IMAD.MOV.U32 R103, RZ, RZ, R19 ;  /* 0x000000ffff677224 */ /* 0x000fc600078e0013 */
[----:B------:R-:W-:Y:S01]  /*59b0*/  HMMA.16816.F32.BF16 R24, R8, R70, RZ ;  /* 0x000000460818723c */ /* 0x000fe200000418ff */
[----:B------:R-:W-:Y:S01]  /*59c0*/  IMAD.MOV.U32 R98, RZ, RZ, R61 ;  /* 0x000000ffff627224 */ /* 0x000fe200078e003d */
[----:B------:R-:W-:Y:S01]  /*59d0*/  MOV R3, R60 ;  /* 0x0000003c00037202 */ /* 0x000fe20000000f00 */
[----:B------:R-:W-:Y:S02]  /*59e0*/  IMAD.MOV.U32 R97, RZ, RZ, R62 ;  /* 0x000000ffff617224 */ /* 0x000fe400078e003e */
[----:B------:R-:W-:-:S03]  /*59f0*/  IMAD.MOV.U32 R96, RZ, RZ, R63 ;  /* 0x000000ffff607224 */ /* 0x000fc600078e003f */
[----:B------:R-:W-:Y:S01]  /*5a00*/  HMMA.16816.F32.BF16 R148, R4, R72, R52 ;  /* 0x000000480494723c */ /* 0x000fe20000041834 */
[----:B------:R-:W5:Y:S07]  /*5a10*/  LDSM.16.MT88.4 R52, [R238+0x3800] ;  /* 0x00380000ee34783b */ /* 0x000f6e0000004200 */
[----:B------:R-:W-:Y:S08]  /*5a20*/  HMMA.16816.F32.BF16 R16, R8, R78, RZ ;  /* 0x0000004e0810723c */ /* 0x000ff000000418ff */
[C---:B------:R-:W-:Y:S01]  /*5a30*/  HMMA.16816.F32.BF16 R60, R4.reuse, R22, R32 ;  /* 0x00000016043c723c */ /* 0x040fe20000041820 */
[----:B------:R-:W2:Y:S07]  /*5a40*/  LDSM.16.MT88.4 R32, [R239+0x3800] ;  /* 0x00380000ef20783b */ /* 0x000eae0000004200 */
[C---:B-1----:R-:W-:Y:S08]  /*5a50*/  HMMA.16816.F32.BF16 R72, R4.reuse, R36, R28 ;  /* 0x000000240448723c */ /* 0x042ff0000004181c */
[----:B------:R-:W-:Y:S01]  /*5a60*/  HMMA.16816.F32.BF16 R68, R4, R38, R24 ;  /* 0x000000260444723c */ /* 0x000fe20000041818 */
[----:B------:R-:W1:Y:S07]  /*5a70*/  LDSM.16.MT88.4 R36, [R241+0x3000] ;  /* 0x00300000f124783b */ /* 0x000e6e0000004200 */
[C---:B------:R-:W-:Y:S07]  /*5a80*/  HMMA.16816.F32.BF16 R20, R8.reuse, R50, RZ ;  /* 0x000000320814723c */ /* 0x040fee00000418ff */
[----:B------:R-:W-:Y:S01]  /*5a90*/  IMAD.MOV.U32 R50, RZ, RZ, R104 ;  /* 0x000000ffff327224 */ /* 0x000fe200078e0068 */
[----:B---3--:R-:W-:Y:S01]  /*5aa0*/  HMMA.16816.F32.BF16 R12, R8, R40, RZ ;  /* 0x00000028080c723c */ /* 0x008fe200000418ff */
[----:B------:R-:W-:-:S06]  /*5ab0*/  MOV R51, R103 ;  /* 0x0000006700337202 */ /* 0x000fcc0000000f00 */
[----:B------:R-:W-:Y:S01]  /*5ac0*/  IMAD.MOV.U32 R40, RZ, RZ, R106 ;  /* 0x000000ffff287224 */ /* 0x000fe200078e006a */
[----:B------:R-:W-:Y:S01]  /*5ad0*/  HMMA.16816.F32.BF16 R64, R4, R86, R16 ;  /* 0x000000560440723c */ /* 0x000fe20000041810 */
[----:B------:R-:W-:-:S07]  /*5ae0*/  IMAD.MOV.U32 R41, RZ, RZ, R113 ;  /* 0x000000ffff297224 */ /* 0x000fce00078e0071 */
[C---:B----4-:R-:W-:Y:S07]  /*5af0*/  HMMA.16816.F32.BF16 R16, R8.reuse, R56, RZ ;  /* 0x000000380810723c */ /* 0x050fee00000418ff */
[----:B------:R-:W-:Y:S01]  /*5b00*/  IMAD.MOV.U32 R57, RZ, RZ, R127 ;  /* 0x000000ffff397224 */ /* 0x000fe200078e007f */
[----:B------:R-:W-:Y:S01]  /*5b10*/  HMMA.16816.F32.BF16 R24, R8, R48, RZ ;  /* 0x000000300818723c */ /* 0x000fe200000418ff */
[----:B------:R-:W-:-:S06]  /*5b20*/  IMAD.MOV.U32 R56, RZ, RZ, R126 ;  /* 0x000000ffff387224 */ /* 0x000fcc00078e007e */
[----:B------:R-:W-:Y:S01]  /*5b30*/  IMAD.MOV.U32 R48, RZ, RZ, R99 ;  /* 0x000000ffff307224 */ /* 0x000fe200078e0063 */
[----:B--2---:R-:W-:Y:S01]  /*5b40*/  HMMA.16816.F32.BF16 R84, R4, R46, R20 ;  /* 0x0000002e0454723c */ /* 0x004fe20000041814 */
[----:B------:R-:W2:Y:S01]  /*5b50*/  LDSM.16.MT88.4 R20, [R241+0x3800] ;  /* 0x00380000f114783b */ /* 0x000ea20000004200 */
[----:B------:R-:W-:-:S05]  /*5b60*/  IMAD.MOV.U32 R49, RZ, RZ, R105 ;  /* 0x000000ffff317224 */ /* 0x000fca00078e0069 */
[----:B------:R-:W-:Y:S01]  /*5b70*/  IMAD.MOV.U32 R46, RZ, RZ, R123 ;  /* 0x000000ffff2e7224 */ /* 0x000fe200078e007b */
[----:B------:R-:W-:Y:S01]  /*5b80*/  HMMA.16816.F32.BF16 R28, R8, R42, RZ ;  /* 0x0000002a081c723c */ /* 0x000fe200000418ff */
[----:B------:R-:W-:-:S06]  /*5b90*/  MOV R47, R121 ;  /* 0x00000079002f7202 */ /* 0x000fcc0000000f00 */
[----:B------:R-:W-:Y:S01]  /*5ba0*/  MOV R43, R107 ;  /* 0x0000006b002b7202 */ /* 0x000fe20000000f00 */
[----:B-----5:R-:W-:Y:S01]  /*5bb0*/  HMMA.16816.F32.BF16 R176, R4, R52, R12 ;  /* 0x0000003404b0723c */ /* 0x020fe2000004180c */
[----:B------:R-:W-:-:S06]  /*5bc0*/  IMAD.MOV.U32 R42, RZ, RZ, R112 ;  /* 0x000000ffff2a7224 */ /* 0x000fcc00078e0070 */
[----:B------:R-:W-:Y:S01]  /*5bd0*/  IMAD.MOV.U32 R53, RZ, RZ, R98 ;  /* 0x000000ffff357224 */ /* 0x000fe200078e0062 */
[----:B------:R-:W-:Y:S01]  /*5be0*/  HMMA.16816.F32.BF16 R12, R8, R58, RZ ;  /* 0x0000003a080c723c */ /* 0x000fe200000418ff */
[----:B------:R-:W-:Y:S02]  /*5bf0*/  IMAD.MOV.U32 R52, RZ, RZ, R3 ;  /* 0x000000ffff347224 */ /* 0x000fe400078e0003 */
[----:B------:R-:W-:-:S04]  /*5c00*/  FADD.FTZ R3, R101, R100 ;  /* 0x0000006465037221 */ /* 0x000fc80000010000 */
[----:B------:R-:W-:Y:S01]  /*5c10*/  IMAD.MOV.U32 R58, RZ, RZ, R77 ;  /* 0x000000ffff3a7224 */ /* 0x000fe200078e004d */
[----:B------:R-:W-:Y:S01]  /*5c20*/  HMMA.16816.F32.BF16 R168, R4, R32, R16 ;  /* 0x0000002004a8723c */ /* 0x000fe20000041810 */
[----:B------:R-:W-:Y:S01]  /*5c30*/  MOV R59, R76 ;  /* 0x0000004c003b7202 */ /* 0x000fe20000000f00 */
[----:B------:R-:W-:-:S04]  /*5c40*/  FADD.FTZ R3, R102, R3 ;  /* 0x0000000366037221 */ /* 0x000fc80000010000 */
[----:B------:R-:W-:Y:S02]  /*5c50*/  FADD.FTZ R3, R110, R3 ;  /* 0x000000036e037221 */ /* 0x000fe40000010000 */
[----:B------:R-:W-:Y:S01]  /*5c60*/  HMMA.16816.F32.BF16 R172, R4, R44, R24 ;  /* 0x0000002c04ac723c */ /* 0x000fe20000041818 */
[----:B------:R-:W3:Y:S01]  /*5c70*/  LDSM.16.MT88.4 R24, [R238+0x4800] ;  /* 0x00480000ee18783b */ /* 0x000ee20000004200 */
[----:B------:R-:W-:Y:S02]  /*5c80*/  IMAD.MOV.U32 R33, RZ, RZ, R120 ;  /* 0x000000ffff217224 */ /* 0x000fe400078e0078 */
[----:B------:R-:W-:Y:S02]  /*5c90*/  FFMA.FTZ R32, R89, c[0x0][0x2d0], -R0 ;  /* 0x0000b40059207a23 */ /* 0x000fe40000010800 */
[----:B------:R-:W-:Y:S02]  /*5ca0*/  IMAD.MOV.U32 R89, RZ, RZ, R58 ;  /* 0x000000ffff597224 */ /* 0x000fe400078e003a */
[----:B-1----:R-:W-:Y:S01]  /*5cb0*/  HMMA.16816.F32.BF16 R16, R8, R36, RZ ;  /* 0x000000240810723c */ /* 0x002fe200000418ff */
[----:B------:R-:W-:-:S02]  /*5cc0*/  IMAD.MOV.U32 R45, RZ, RZ, R125 ;  /* 0x000000ffff2d7224 */ /* 0x000fc400078e007d */
[----:B------:R-:W-:Y:S02]  /*5cd0*/  IMAD.MOV.U32 R44, RZ, RZ, R124 ;  /* 0x000000ffff2c7224 */ /* 0x000fe400078e007c */
[----:B------:R-:W-:Y:S02]  /*5ce0*/  IMAD.MOV.U32 R58, RZ, RZ, R130 ;  /* 0x000000ffff3a7224 */ /* 0x000fe400078e0082 */
[----:B------:R-:W-:Y:S01]  /*5cf0*/  MOV R37, R114 ;  /* 0x0000007200257202 */ /* 0x000fe20000000f00 */
[----:B------:R-:W-:Y:S01]  /*5d00*/  HMMA.16816.F32.BF16 R76, R4, R54, R28 ;  /* 0x00000036044c723c */ /* 0x000fe2000004181c */
[----:B------:R-:W-:-:S06]  /*5d10*/  MOV R36, R33 ;  /* 0x0000002100247202 */ /* 0x000fcc0000000f00 */
[----:B------:R-:W-:Y:S01]  /*5d20*/  IMAD.MOV.U32 R54, RZ, RZ, R97 ;  /* 0x000000ffff367224 */ /* 0x000fe200078e0061 */
[----:B------:R-:W-:Y:S01]  /*5d30*/  MOV R55, R96 ;  /* 0x0000006000377202 */ /* 0x000fe20000000f00 */
[--C-:B------:R-:W-:Y:S01]  /*5d40*/  FFMA.FTZ R30, R95, c[0x0][0x2d0], -R2.reuse ;  /* 0x0000b4005f1e7a23 */ /* 0x100fe20000010802 */
[----:B------:R-:W-:Y:S01]  /*5d50*/  HMMA.16816.F32.BF16 R96, R4, R34, R12 ;  /* 0x000000220460723c */ /* 0x000fe2000004180c */
[--C-:B------:R-:W-:Y:S02]  /*5d60*/  FFMA.FTZ R29, R94, c[0x0][0x2d0], -R2.reuse ;  /* 0x0000b4005e1d7a23 */ /* 0x100fe40000010802 */
[----:B------:R-:W-:Y:S02]  /*5d70*/  FFMA.FTZ R28, R93, c[0x0][0x2d0], -R2 ;  /* 0x0000b4005d1c7a23 */ /* 0x000fe40000010802 */
[----:B------:R-:W-:Y:S01]  /*5d80*/  FFMA.FTZ R31, R88, c[0x0][0x2d0], -R0 ;  /* 0x0000b400581f7a23 */ /* 0x000fe20000010800 */
[----:B------:R-:W-:Y:S01]  /*5d90*/  MOV R88, R45 ;  /* 0x0000002d00587202 */ /* 0x000fe20000000f00 */
[----:B------:R-:W-:Y:S01]  /*5da0*/  IMAD.MOV.U32 R34, RZ, RZ, R115 ;  /* 0x000000ffff227224 */ /* 0x000fe200078e0073 */
[----:B------:R-:W-:Y:S01]  /*5db0*/  HMMA.16816.F32.BF16 R12, R8, R38, RZ ;  /* 0x00000026080c723c */ /* 0x000fe200000418ff */
[----:B------:R-:W-:-:S02]  /*5dc0*/  IMAD.MOV.U32 R35, RZ, RZ, R122 ;  /* 0x000000ffff237224 */ /* 0x000fc400078e007a */
[----:B------:R-:W-:Y:S02]  /*5dd0*/  IMAD.MOV.U32 R95, RZ, RZ, R34 ;  /* 0x000000ffff5f7224 */ /* 0x000fe400078e0022 */
[----:B------:R-:W-:Y:S02]  /*5de0*/  IMAD.MOV.U32 R94, RZ, RZ, R35 ;  /* 0x000000ffff5e7224 */ /* 0x000fe400078e0023 */
[----:B------:R-:W-:Y:S01]  /*5df0*/  IMAD.MOV.U32 R39, RZ, RZ, R44 ;  /* 0x000000ffff277224 */ /* 0x000fe200078e002c */
[----:B--2---:R-:W-:Y:S01]  /*5e00*/  HMMA.16816.F32.BF16 R124, R4, R20, R16 ;  /* 0x00000014047c723c */ /* 0x004fe20000041810 */
[----:B------:R-:W1:Y:S01]  /*5e10*/  LDSM.16.MT88.4 R16, [R238+0x5000] ;  /* 0x00500000ee10783b */ /* 0x000e620000004200 */
[----:B------:R-:W-:Y:S01]  /*5e20*/  IMAD.MOV.U32 R44, RZ, RZ, R57 ;  /* 0x000000ffff2c7224 */ /* 0x000fe200078e0039 */
[----:B------:R-:W-:Y:S01]  /*5e30*/  MOV R57, R131 ;  /* 0x0000008300397202 */ /* 0x000fe20000000f00 */
[----:B------:R-:W-:Y:S02]  /*5e40*/  IMAD.MOV.U32 R38, RZ, RZ, R47 ;  /* 0x000000ffff267224 */ /* 0x000fe400078e002f */
[----:B------:R-:W-:-:S02]  /*5e50*/  IMAD.MOV.U32 R45, RZ, RZ, R155 ;  /* 0x000000ffff2d7224 */ /* 0x000fc400078e009b */
[----:B------:R-:W-:-:S08]  /*5e60*/  IMAD.MOV.U32 R47, RZ, RZ, R153 ;  /* 0x000000ffff2f7224 */ /* 0x000fd000078e0099 */
[----:B------:R-:W-:Y:S01]  /*5e70*/  HMMA.16816.F32.BF16 R104, R4, R22, R12 ;  /* 0x000000160468723c */ /* 0x000fe2000004180c */
[----:B------:R-:W2:Y:S07]  /*5e80*/  LDSM.16.MT88.4 R20, [R240+0x4800] ;  /* 0x00480000f014783b */ /* 0x000eae0000004200 */
[----:B---3--:R-:W-:Y:S07]  /*5e90*/  HMMA.16816.F32.BF16 R12, R8, R24, RZ ;  /* 0x00000018080c723c */ /* 0x008fee00000418ff */
[----:B------:R-:W-:Y:S01]  /*5ea0*/  FFMA.FTZ R25, R91, c[0x0][0x2d0], -R0 ;  /* 0x0000b4005b197a23 */ /* 0x000fe20000010800 */
[----:B------:R-:W-:Y:S01]  /*5eb0*/  MOV R91, R56 ;  /* 0x00000038005b7202 */ /* 0x000fe20000000f00 */
[----:B------:R-:W-:Y:S11]  /*5ec0*/  IMAD.MOV.U32 R56, RZ, RZ, R152 ;  /* 0x000000ffff387224 */ /* 0x000ff600078e0098 */
[----:B------:R-:W-:Y:S04]  /*5ed0*/  @!UPT UIADD3 URZ, URZ, URZ, URZ ;  /* 0x0000003f3f3ff290 */ /* 0x000fe8000fffe03f */
[----:B-1----:R-:W-:Y:S07]  /*5ee0*/  HMMA.16816.F32.BF16 R100, R4, R16, R12 ;  /* 0x000000100464723c */ /* 0x002fee000004180c */
[----:B------:R-:W-:Y:S01]  /*5ef0*/  FADD.FTZ R16, R109, R3 ;  /* 0x000000036d107221 */ /* 0x000fe20000010000 */
[----:B------:R-:W-:Y:S01]  /*5f00*/  HMMA.16816.F32.BF16 R12, R8, R26, RZ ;  /* 0x0000001a080c723c */ /* 0x000fe200000418ff */
[----:B------:R-:W-:Y:S02]  /*5f10*/  FADD.FTZ R3, R80, R108 ;  /* 0x0000006c50037221 */ /* 0x000fe40000010000 */
[----:B------:R-:W-:-:S02]  /*5f20*/  FADD.FTZ R24, R116, R16 ;  /* 0x0000001074187221 */ /* 0x000fc40000010000 */
[----:B------:R-:W-:Y:S02]  /*5f30*/  FADD.FTZ R3, R111, R3 ;  /* 0x000000036f037221 */ /* 0x000fe40000010000 */
[----:B------:R-:W-:Y:S02]  /*5f40*/  FFMA.FTZ R27, R92, c[0x0][0x2d0], -R2 ;  /* 0x0000b4005c1b7a23 */ /* 0x000fe40000010802 */
[----:B------:R-:W-:Y:S02]  /*5f50*/  FADD.FTZ R3, R117, R3 ;  /* 0x0000000375037221 */ /* 0x000fe40000010000 */
[----:B------:R-:W-:Y:S02]  /*5f60*/  FFMA.FTZ R26, R90, c[0x0][0x2d0], -R0 ;  /* 0x0000b4005a1a7a23 */ /* 0x000fe40000010800 */
[----:B------:R-:W-:Y:S02]  /*5f70*/  FADD.FTZ R2, R118, R3 ;  /* 0x0000000376027221 */ /* 0x000fe40000010000 */
[----:B------:R1:W-:Y:S01]  /*5f80*/  MUFU.EX2 R0, R26 ;  /* 0x0000001a00007308 */ /* 0x0003e20000000800 */
[----:B------:R-:W-:-:S02]  /*5f90*/  IMAD.MOV.U32 R90, RZ, RZ, R59 ;  /* 0x000000ffff5a7224 */ /* 0x000fc400078e003b */
[----:B------:R-:W-:Y:S02]  /*5fa0*/  FADD.FTZ R2, R81, R2 ;  /* 0x0000000251027221 */ /* 0x000fe40000010000 */
[----:B------:R-:W-:Y:S02]  /*5fb0*/  IMAD.MOV.U32 R59, RZ, RZ, R129 ;  /* 0x000000ffff3b7224 */ /* 0x000fe400078e0081 */
[----:B------:R-:W-:Y:S02]  /*5fc0*/  IMAD.MOV.U32 R80, RZ, RZ, R37 ;  /* 0x000000ffff507224 */ /* 0x000fe400078e0025 */
[----:B------:R-:W-:Y:S01]  /*5fd0*/  HMMA.16816.F32.BF16 R112, R4, R18, R12 ;  /* 0x000000120470723c */ /* 0x000fe2000004180c */
[----:B------:R-:W3:Y:S01]  /*5fe0*/  LDSM.16.MT88.4 R16, [R240+0x5000] ;  /* 0x00500000f010783b */ /* 0x000ee20000004200 */
[----:B------:R-:W-:Y:S01]  /*5ff0*/  IMAD.MOV.U32 R37, RZ, RZ, R46 ;  /* 0x000000ffff257224 */ /* 0x000fe200078e002e */
[----:B------:R-:W-:Y:S02]  /*6000*/  MOV R46, R154 ;  /* 0x0000009a002e7202 */ /* 0x000fe40000000f00 */
[----:B------:R-:W-:Y:S01]  /*6010*/  LDSM.16.MT88.4 R152, [R238+0x1000] ;  /* 0x00100000ee98783b */ /* 0x000fe20000004200 */
[----:B-1----:R-:W-:-:S02]  /*6020*/  IMAD.MOV.U32 R26, RZ, RZ, R80 ;  /* 0x000000ffff1a7224 */ /* 0x002fc400078e0050 */
[----:B--2---:R-:W-:Y:S11]  /*6030*/  HMMA.16816.F32.BF16 R12, R8, R20, RZ ;  /* 0x00000014080c723c */ /* 0x004ff600000418ff */
[----:B------:R-:W-:Y:S11]  /*6040*/  @!UPT UIADD3 URZ, URZ, URZ, URZ ;  /* 0x0000003f3f3ff290 */ /* 0x000ff6000fffe03f */
[----:B------:R-:W-:Y:S02]  /*6050*/  @!UPT UIADD3 URZ, URZ, URZ, URZ ;  /* 0x0000003f3f3ff290 */ /* 0x000fe4000fffe03f */
[----:B---3--:R-:W-:Y:S08]  /*6060*/  HMMA.16816.F32.BF16 R108, R4, R16, R12 ;  /* 0x00000010046c723c */ /* 0x008ff0000004180c */
[----:B------:R-:W-:Y:S01]  /*6070*/  HMMA.16816.F32.BF16 R12, R8, R22, RZ ;  /* 0x00000016080c723c */ /* 0x000fe200000418ff */
[----:B------:R-:W-:Y:S11]  /*6080*/  LDSM.16.MT88.4 R20, [R239+0x5000] ;  /* 0x00500000ef14783b */ /* 0x000ff60000004200 */
[----:B------:R-:W-:Y:S11]  /*6090*/  @!UPT UIADD3 URZ, URZ, URZ, URZ ;  /* 0x0000003f3f3ff290 */ /* 0x000ff6000fffe03f */
[----:B------:R-:W-:Y:S01]  /*60a0*/  @!UPT UIADD3 URZ, URZ, URZ, URZ ;  /* 0x0000003f3f3ff290 */ /* 0x000fe2000fffe03f */
[----:B------:R-:W-:Y:S01]  /*60b0*/  HMMA.16816.F32.BF16 R120, R4, R18, R12 ;  /* 0x000000120478723c */ /* 0x000fe2000004180c */
[----:B------:R-:W1:Y:S06]  /*60c0*/  LDSM.16.MT88.4 R16, [R239+0x4800] ;  /* 0x00480000ef10783b */ /* 0x000e6c0000004200 */
[----:B------:R-:W-:Y:S02]  /*60d0*/  FADD.FTZ R12, R119, R24 ;  /* 0x00000018770c7221 */ /* 0x000fe40000010000 */
[----:B------:R-:W-:Y:S02]  /*60e0*/  FADD.FTZ R24, R82, R2 ;  /* 0x0000000252187221 */ /* 0x000fe40000010000 */
[----:B------:R-:W-:Y:S01]  /*60f0*/  FADD.FTZ R3, R128, R12 ;  /* 0x0000000c80037221 */ /* 0x000fe20000010000 */
[----:B------:R-:W2:Y:S02]  /*6100*/  MUFU.EX2 R2, R25 ;  /* 0x0000001900027308 */ /* 0x000ea40000000800 */
[----:B--2---:R-:W-:-:S02]  /*6110*/  F2FP.BF16.PACK_AB R129, R0, R2 ;  /* 0x000000020081723e */ /* 0x004fc400000010ff */
[----:B------:R-:W-:Y:S01]  /*6120*/  MOV R25, R94 ;  /* 0x0000005e00197202 */ /* 0x000fe20000000f00 */
[----:B-1----:R-:W-:Y:S03]  /*6130*/  HMMA.16816.F32.BF16 R12, R8, R16, RZ ;  /* 0x00000010080c723c */ /* 0x002fe600000418ff */
[----:B------:R-:W1:Y:S08]  /*6140*/  MUFU.EX2 R17, R30 ;  /* 0x0000001e00117308 */ /* 0x000e700000000800 */
[----:B------:R-:W2:Y:S01]  /*6150*/  MUFU.EX2 R16, R29 ;  /* 0x0000001d00107308 */ /* 0x000ea20000000800 */
[----:B-1----:R-:W-:Y:S11]  /*6160*/  FADD.FTZ R3, R17, R3 ;  /* 0x0000000311037221 */ /* 0x002ff60000010000 */
[----:B------:R-:W-:Y:S01]  /*6170*/  @!UPT UIADD3 URZ, URZ, URZ, URZ ;  /* 0x0000003f3f3ff290 */ /* 0x000fe2000fffe03f */
[----:B------:R-:W-:Y:S01]  /*6180*/  HMMA.16816.F32.BF16 R116, R4, R20, R12 ;  /* 0x000000140474723c */ /* 0x000fe2000004180c */
[C---:B--2---:R-:W-:Y:S01]  /*6190*/  FADD.FTZ R3, R16.reuse, R3 ;  /* 0x0000000310037221 */ /* 0x044fe20000010000 */
[----:B------:R-:W-:-:S06]  /*61a0*/  F2FP.BF16.PACK_AB R128, R16, R17 ;  /* 0x000000111080723e */ /* 0x000fcc00000010ff */
[----:B------:R-:W-:Y:S01]  /*61b0*/  HMMA.16816.F32.BF16 R12, R8, R18, RZ ;  /* 0x00000012080c723c */ /* 0x000fe200000418ff */
[----:B------:R-:W1:Y:S08]  /*61c0*/  MUFU.EX2 R19, R28 ;  /* 0x0000001c00137308 */ /* 0x000e700000000800 */
[----:B------:R-:W2:Y:S01]  /*61d0*/  MUFU.EX2 R18, R27 ;  /* 0x0000001b00127308 */ /* 0x000ea20000000800 */
[----:B-1----:R-:W-:Y:S11]  /*61e0*/  FADD.FTZ R3, R19, R3 ;  /* 0x0000000313037221 */ /* 0x002ff60000010000 */
[----:B------:R-:W-:Y:S03]  /*61f0*/  @!UPT UIADD3 URZ, URZ, URZ, URZ ;  /* 0x0000003f3f3ff290 */ /* 0x000fe6000fffe03f */
[----:B------:R-:W-:Y:S01]  /*6200*/  HMMA.16816.F32.BF16 R20, R4, R22, R12 ;  /* 0x000000160414723c */ /* 0x000fe2000004180c */
[C---:B--2---:R-:W-:Y:S01]  /*6210*/  FADD.FTZ R3, R18.reuse, R3 ;  /* 0x0000000312037221 */ /* 0x044fe20000010000 */
[----:B------:R-:W-:Y:S02]  /*6220*/  F2FP.BF16.PACK_AB R130, R18, R19 ;  /* 0x000000131282723e */ /* 0x000fe400000010ff */
[----:B------:R-:W-:Y:S02]  /*6230*/  MOV R27, c[0x0][0x2c4] ;  /* 0x0000b100001b7a02 */ /* 0x000fe40000000f00 */
[----:B------:R1:W-:Y:S01]  /*6240*/  STL [R1+0x28], R3 ;  /* 0x0000280301007387 */ /* 0x0003e20000100800 */
[----:B------:R-:W-:Y:S01]  /*6250*/  FADD.FTZ R12, R83, R24 ;  /* 0x00000018530c7221 */ /* 0x000fe20000010000 */
[----:B------:R-:W-:Y:S01]  /*6260*/  ISETP.NE.AND P1, PT, R27, 0x1, PT ;  /* 0x000000011b00780c */ /* 0x000fe20003f25270 */
[----:B------:R-:W-:Y:S01]  /*6270*/  IMAD.MOV.U32 R24, RZ, RZ, R95 ;  /* 0x000000ffff187224 */ /* 0x000fe200078e005f */
[----:B------:R-:W-:Y:S01]  /*6280*/  LDSM.16.MT88.4 R80, [R240+0x4000] ;  /* 0x00400000f050783b */ /* 0x000fe20000004200 */
[----:B------:R-:W-:-:S02]  /*6290*/  FADD.FTZ R12, R2, R12 ;  /* 0x0000000c020c7221 */ /* 0x000fc40000010000 */
[----:B------:R2:W3:Y:S01]  /*62a0*/  MUFU.EX2 R2, R32 ;  /* 0x0000002000027308 */ /* 0x0004e20000000800 */
[----:B------:R-:W-:Y:S01]  /*62b0*/  IMAD.MOV.U32 R27, RZ, RZ, c[0x0][0x32c] ;  /* 0x0000cb00ff1b7624 */ /* 0x000fe200078e00ff */
[----:B--2---:R-:W2:Y:S01]  /*62c0*/  LDSM.16.MT88.4 R32, [R241+0x1000] ;  /* 0x00100000f120783b */ /* 0x004ea20000004200 */
[----:B-1----:R-:W-:-:S05]  /*62d0*/  FADD.FTZ R3, R0, R12 ;  /* 0x0000000c00037221 */ /* 0x002fca0000010000 */
[----:B------:R-:W1:Y:S01]  /*62e0*/  MUFU.EX2 R0, R31 ;  /* 0x0000001f00007308 */ /* 0x000e620000000800 */
[----:B------:R-:W4:Y:S01]  /*62f0*/  LDSM.16.MT88.4 R12, [R241+0x4800] ;  /* 0x00480000f10c783b */ /* 0x000f220000004200 */
[----:B---3--:R-:W-:Y:S01]  /*6300*/  FADD.FTZ R3, R2, R3 ;  /* 0x0000000302037221 */ /* 0x008fe20000010000 */
[----:B-1----:R-:W-:-:S03]  /*6310*/  F2FP.BF16.PACK_AB R131, R0, R2 ;  /* 0x000000020083723e */ /* 0x002fc600000010ff */
[----:B------:R-:W-:Y:S02]  /*6320*/  FADD.FTZ R3, R0, R3 ;  /* 0x0000000300037221 */ /* 0x000fe40000010000 */
[----:B------:R-:W-:-:S03]  /*6330*/  @P1 IMAD.HI.U32 R2, R24, c[0x0][0x2c8], RZ ;  /* 0x0000b20018021a27 */ /* 0x000fc600078e00ff */
[----:B------:R1:W-:Y:S01]  /*6340*/  STL [R1+0x2c], R3 ;  /* 0x00002c0301007387 */ /* 0x0003e20000100800 */
[C---:B------:R-:W-:Y:S01]  /*6350*/  HMMA.16816.F32.BF16 R156, R128.reuse, R152, R156 ;  /* 0x00000098809c723c */ /* 0x040fe2000004189c */
[----:B------:R-:W-:Y:S01]  /*6360*/  IMAD.MOV.U32 R0, RZ, RZ, R24 ;  /* 0x000000ffff007224 */ /* 0x000fe200078e0018 */
[----:B------:R-:W-:Y:S02]  /*6370*/  @P1 SHF.R.U32.HI R0, RZ, c[0x0][0x2cc], R2 ;  /* 0x0000b300ff001a19 */ /* 0x000fe40000011602 */
[----:B------:R-:W-:Y:S02]  /*6380*/  ISETP.GE.AND P1, PT, R27, 0x1, PT ;  /* 0x000000011b00780c */ /* 0x000fe40003f26270 */
[----:B------:R-:W-:Y:S02]  /*6390*/  IADD3 R2, R25, -R26, RZ ;  /* 0x8000001a19027210 */ /* 0x000fe40007ffe0ff */
[----:B------:R-:W-:Y:S01]  /*63a0*/  HMMA.16816.F32.BF16 R152, R128, R154, R144 ;  /* 0x0000009a8098723c */ /* 0x000fe20000041890 */
[----:B------:R-:W3:Y:S02]  /*63b0*/  LDSM.16.MT88.4 R144, [R240+0x1000] ;  /* 0x00100000f090783b */ /* 0x000ee40000004200 */
[----:B------:R-:W-:-:S05]  /*63c0*/  IMAD.IADD R0, R2, 0x1, R0 ;  /* 0x0000000102007824 */ /* 0x000fca00078e0200 */
[C---:B--2---:R-:W-:Y:S08]  /*63d0*/  HMMA.16816.F32.BF16 R28, R128.reuse, R32, R36 ;  /* 0x00000020801c723c */ /* 0x044ff00000041824 */
[----:B------:R-:W-:Y:S01]  /*63e0*/  HMMA.16816.F32.BF16 R32, R128, R34, R40 ;  /* 0x000000228020723c */ /* 0x000fe20000041828 */
[----:B------:R-:W2:Y:S01]  /*63f0*/  LDSM.16.MT88.4 R40, [R238+0x2800] ;  /* 0x00280000ee28783b */ /* 0x000ea20000004200 */
[----:B-1----:R-:W-:-:S06]  /*6400*/  IADD3 R3, R0, c[0x0][0x328], RZ ;  /* 0x0000ca0000037a10 */ /* 0x002fcc0007ffe0ff */
[C---:B----4-:R-:W-:Y:S08]  /*6410*/  HMMA.16816.F32.BF16 R16, R8.reuse, R12, RZ ;  /* 0x0000000c0810723c */ /* 0x050ff000000418ff */
[----:B------:R-:W-:Y:S01]  /*6420*/  HMMA.16816.F32.BF16 R8, R8, R14, RZ ;  /* 0x0000000e0808723c */ /* 0x000fe200000418ff */
[----:B------:R-:W1:Y:S07]  /*6430*/  LDSM.16.MT88.4 R12, [R241+0x5000] ;  /* 0x00500000f10c783b */ /* 0x000e6e0000004200 */
[C---:B---3--:R-:W-:Y:S08]  /*6440*/  HMMA.16816.F32.BF16 R148, R128.reuse, R144, R148 ;  /* 0x000000908094723c */ /* 0x048ff00000041894 */
[C---:B------:R-:W-:Y:S01]  /*6450*/  HMMA.16816.F32.BF16 R144, R128.reuse, R146, R136 ;  /* 0x000000928090723c */ /* 0x040fe20000041888 */
[----:B------:R-:W3:Y:S07]  /*6460*/  LDSM.16.MT88.4 R136, [R239+0x1000] ;  /* 0x00100000ef88783b */ /* 0x000eee0000004200 */
[C---:B--2---:R-:W-:Y:S08]  /*6470*/  HMMA.16816.F32.BF16 R36, R128.reuse, R40, R44 ;  /* 0x000000288024723c */ /* 0x044ff0000004182c */
[----:B------:R-:W-:Y:S01]  /*6480*/  HMMA.16816.F32.BF16 R40, R128, R42, R48 ;  /* 0x0000002a8028723c */ /* 0x000fe20000041830 */
[----:B------:R-:W2:Y:S07]  /*6490*/  LDSM.16.MT88.4 R48, [R240+0x2800] ;  /* 0x00280000f030783b */ /* 0x000eae0000004200 */
[C---:B-1----:R-:W-:Y:S08]  /*64a0*/  HMMA.16816.F32.BF16 R16, R4.reuse, R12, R16 ;  /* 0x0000000c0410723c */ /* 0x042ff00000041810 */
[----:B------:R-:W-:Y:S01]  /*64b0*/  HMMA.16816.F32.BF16 R8, R4, R14, R8 ;  /* 0x0000000e0408723c */ /* 0x000fe20000041808 */
[----:B------:R-:W-:Y:S07]  /*64c0*/  LDSM.16.MT88.4 R4, [R241+0x5800] ;  /* 0x00580000f104783b */ /* 0x000fee0000004200 */
[C---:B---3--:R-:W-:Y:S08]  /*64d0*/  HMMA.16816.F32.BF16 R140, R128.reuse, R136, R140 ;  /* 0x00000088808c723c */ /* 0x048ff0000004188c */
[C---:B------:R-:W-:Y:S01]  /*64e0*/  HMMA.16816.F32.BF16 R136, R128.reuse, R138, R88 ;  /* 0x0000008a8088723c */ /* 0x040fe20000041858 */
[----:B------:R-:W-:Y:S07]  /*64f0*/  LDSM.16.MT88.4 R88, [R239+0x4000] ;  /* 0x00400000ef58783b */ /* 0x000fee0000004200 */
[C---:B--2---:R-:W-:Y:S01]  /*6500*/  HMMA.16816.F32.BF16 R44, R128.reuse, R48, R56 ;  /* 0x00000030802c723c */ /* 0x044fe20000041838 */
[----:B------:R-:W1:Y:S07]  /*6510*/  LDSM.16.MT88.4 R56, [R239+0x2800] ;  /* 0x00280000ef38783b */ /* 0x000e6e0000004200 */
[C---:B------:R-:W-:Y:S01]  /*6520*/  HMMA.16816.F32.BF16 R48, R128.reuse, R50, R64 ;  /* 0x000000328030723c */ /* 0x040fe20000041840 */
[----:B------:R-:W2:Y:S07]  /*6530*/  LDSM.16.MT88.4 R64, [R241+0x2800] ;  /* 0x00280000f140783b */ /* 0x000eae0000004200 */
[C---:B-1----:R-:W-:Y:S08]  /*6540*/  HMMA.16816.F32.BF16 R52, R128.reuse, R56, R52 ;  /* 0x000000388034723c */ /* 0x042ff00000041834 */
[C---:B------:R-:W-:Y:S08]  /*6550*/  HMMA.16816.F32.BF16 R56, R128.reuse, R58, R60 ;  /* 0x0000003a8038723c */ /* 0x040ff0000004183c */
[C---:B--2---:R-:W-:Y:S01]  /*6560*/  HMMA.16816.F32.BF16 R60, R128.reuse, R64, R72 ;  /* 0x00000040803c723c */ /* 0x044fe20000041848 */
[----:B------:R-:W1:Y:S07]  /*6570*/  LDSM.16.MT88.4 R72, [R238+0x4000] ;  /* 0x00400000ee48783b */ /* 0x000e6e0000004200 */
[C---:B------:R-:W-:Y:S08]  /*6580*/  HMMA.16816.F32.BF16 R64, R128.reuse, R66, R68 ;  /* 0x000000428040723c */ /* 0x040ff00000041844 */
[C---:B-1----:R-:W-:Y:S08]  /*6590*/  HMMA.16816.F32.BF16 R68, R128.reuse, R72, R176 ;  /* 0x000000488044723c */ /* 0x042ff000000418b0 */
[C---:B------:R-:W-:Y:S08]  /*65a0*/  HMMA.16816.F32.BF16 R72, R128.reuse, R74, R76 ;  /* 0x0000004a8048723c */ /* 0x040ff0000004184c */
[C---:B------:R-:W-:Y:S08]  /*65b0*/  HMMA.16816.F32.BF16 R76, R128.reuse, R80, R172 ;  /* 0x00000050804c723c */ /* 0x040ff000000418ac */
[C---:B------:R-:W-:Y:S08]  /*65c0*/  HMMA.16816.F32.BF16 R80, R128.reuse, R82, R84 ;  /* 0x000000528050723c */ /* 0x040ff00000041854 */
[C---:B------:R-:W-:Y:S08]  /*65d0*/  HMMA.16816.F32.BF16 R84, R128.reuse, R88, R168 ;  /* 0x000000588054723c */ /* 0x040ff000000418a8 */
[C---:B------:R-:W-:Y:S01]  /*65e0*/  HMMA.16816.F32.BF16 R88, R128.reuse, R90, R96 ;  /* 0x0000005a8058723c */ /* 0x040fe20000041860 */
[----:B------:R-:W1:Y:S07]  /*65f0*/  LDSM.16.MT88.4 R96, [R241+0x4000] ;  /* 0x00400000f160783b */ /* 0x000e6e0000004200 */
[C---:B-1----:R-:W-:Y:S08]  /*6600*/  HMMA.16816.F32.BF16 R92, R128.reuse, R96, R124 ;  /* 0x00000060805c723c */ /* 0x042ff0000004187c */
[C---:B------:R-:W-:Y:S01]  /*6610*/  HMMA.16816.F32.BF16 R96, R128.reuse, R98, R104 ;  /* 0x000000628060723c */ /* 0x040fe20000041868 */
[----:B------:R-:W1:Y:S07]  /*6620*/  LDSM.16.MT88.4 R104, [R238+0x5800] ;  /* 0x00580000ee68783b */ /* 0x000e6e0000004200 */
[----:B------:R-:W-:Y:S07]  /*6630*/  HMMA.16816.F32.BF16 R124, R128, R4, R16 ;  /* 0x00000004807c723c */ /* 0x000fee0000041810 */
[----:B------:R-:W-:-:S05]  /*6640*/  IADD3 R4, R134, -0x2, RZ ;  /* 0xfffffffe86047810 */ /* 0x000fca0007ffe0ff */
[----:B------:R-:W-:Y:S01]  /*6650*/  STL [R1+0x1c], R4 ;  /* 0x00001c0401007387 */ /* 0x000fe20000100800 */
        /* <DEDUP_REMOVED lines=8> */
[----:B------:R-:W-:Y:S01]  /*66e0*/  HMMA.16816.F32.BF16 R128, R128, R6, R8 ;  /* 0x000000068080723c */ /* 0x000fe20000041808 */
[----:B------:R-:W-:Y:S07]  /*66f0*/  @!P1 BRA `(.L_x_419) ;  /* 0x0000010000009947 */ /* 0x000fee0003800000 */
        /* <DEDUP_REMOVED lines=10> */
.L_x_421:
[----:B------:R-:W-:-:S13]  /*67a0*/  ISETP.NE.AND P0, PT, R27, 0x1, PT ;  /* 0x000000011b00780c */ /* 0x000fda0003f05270 */
[----:B------:R-:W-:-:S05]  /*67b0*/  @P0 IMAD.HI.U32 R0, R2, c[0x0][0x330], RZ ;  /* 0x0000cc0002000a27 */ /* 0x000fca00078e00ff */
[----:B------:R-:W-:Y:S02]  /*67c0*/  @P0 SHF.R.U32.HI R2, RZ, c[0x0][0x334], R0 ;  /* 0x0000cd00ff020a19 */ /* 0x000fe40000011600 */
.L_x_422:
[----:B------:R-:W-:Y:S05]  /*67d0*/  BSYNC B0 ;  /* 0x0000000000007941 */ /* 0x000fea0003800000 */
.L_x_420:
[----:B------:R-:W-:-:S05]  /*67e0*/  IMAD R2, R2, R27, c[0x0][0x32c] ;  /* 0x0000cb0002027624 */ /* 0x000fca00078e021b */
[----:B------:R-:W-:-:S04]  /*67f0*/  IMNMX R3, R3, R2, PT ;  /* 0x0000000203037217 */ /* 0x000fc80003800200 */
.L_x_419:
[----:B------:R-:W2:Y:S01]  /*6800*/  LDL R2, [R1+0x34] ;  /* 0x0000340001027983 */ /* 0x000ea20000100800 */
[----:B------:R-:W-:-:S05]  /*6810*/  IMAD.HI R3, R3, 0x2aaaaaab, RZ ;  /* 0x2aaaaaab03037827 */ /* 0x000fca00078e02ff */
[----:B------:R-:W-:-:S04]  /*6820*/  SHF.R.U32.HI R0, RZ, 0x1f, R3 ;  /* 0x0000001fff007819 */ /* 0x000fc80000011603 */
[----:B------:R-:W-:-:S04]  /*6830*/  LEA.HI.SX32 R3, R3, R0, 0x1d ;  /* 0x0000000003037211 */ /* 0x000fc800078feaff */
[----:B--2---:R-:W-:-:S04]  /*6840*/  IMNMX R2, R2, R3, !PT ;  /* 0x0000000302027217 */ /* 0x004fc80007800200 */
[----:B------:R-:W-:Y:S01]  /*6850*/  ISETP.GE.AND P0, PT, R4, R2, PT ;  /* 0x000000020400720c */ /* 0x000fe20003f06270 */
[----:B------:R1:W-:-:S12]  /*6860*/  STL [R1+0x24], R2 ;  /* 0x0000240201007387 */ /* 0x0003d80000100800 */
[----:B------:R-:W-:Y:S05]  /*6870*/  @!P0 BRA `(.L_x_423) ;  /* 0x000036f000008947 */ /* 0x000fea0003800000 */
[----:B------:R-:W-:Y:S02]  /*6880*/  MOV R0, R4 ;  /* 0x0000000400007202 */ /* 0x000fe40000000f00 */
[----:B------:R-:W-:Y:S02]  /*6890*/  MOV R134, R132 ;  /* 0x0000008400867202 */ /* 0x000fe40000000f00 */
[----:B-1----:R-:W-:Y:S01]  /*68a0*/  MOV R2, R133 ;  /* 0x0000008500027202 */ /* 0x002fe20000000f00 */
[----:B------:R1:W-:Y:S04]  /*68b0*/  STL [R1+0x20], R0 ;  /* 0x0000200001007387 */ /* 0x0003e80000100800 */
.L_x_436:
[----:B------:R-:W2:Y:S01]  /*68c0*/  LDL R3, [R1] ;  /* 0x0000000001037983 */ /* 0x000ea20000100800 */
[----:B------:R-:W-:Y:S04]  /*68d0*/  DEPBAR.LE SB0, 0x0 ;  /* 0x000080000000791a */ /* 0x000fe80000000000 */
[----:B------:R-:W3:Y:S01]  /*68e0*/  LDL R133, [R1+0x20] ;  /* 0x0000200001857983 */ /* 0x000ee20000100800 */
[----:B------:R-:W-:Y:S01]  /*68f0*/  WARPSYNC 0xffffffff ;  /* 0xffffffff00007948 */ /* 0x000fe20003800000 */
[----:B------:R-:W-:Y:S02]  /*6900*/  BSSY B0, `(.L_x_424) ;  /* 0x0000034000007945 */ /* 0x000fe40003800000 */
[----:B------:R-:W3:Y:S04]  /*6910*/  LDL R132, [R1+0x34] ;  /* 0x0000340001847983 */ /* 0x000ee80000100800 */
[----:B-1----:R-:W4:Y:S04]  /*6920*/  LDL R0, [R1+0x14] ;  /* 0x0000140001007983 */ /* 0x002f280000100800 */
[----:B------:R-:W-:Y:S06]  /*6930*/  BAR.SYNC.DEFER_BLOCKING 0x0 ;  /* 0x0000000000007b1d */ /* 0x000fec0000010000 */
[----:B------:R1:W1:Y:S04]  /*6940*/  LDSM.16.M88.4 R8, [R135] ;  /* 0x000000008708783b */ /* 0x0002680000000200 */
[----:B------:R1:W1:Y:S04]  /*6950*/  LDSM.16.M88.4 R16, [R135+0x800] ;  /* 0x000800008710783b */ /* 0x0002680000000200 */
[----:B------:R1:W1:Y:S04]  /*6960*/  LDSM.16.M88.4 R24, [R135+0x1000] ;  /* 0x001000008718783b */ /* 0x0002680000000200 */
[----:B------:R1:W1:Y:S04]  /*6970*/  LDSM.16.M88.4 R168, [R242] ;  /* 0x00000000f2a8783b */ /* 0x0002680000000200 */
[----:B------:R1:W1:Y:S01]  /*6980*/  LDSM.16.M88.4 R172, [R252] ;  /* 0x00000000fcac783b */ /* 0x0002620000000200 */
[----:B---3--:R-:W-:Y:S03]  /*6990*/  ISETP.GT.AND P0, PT, R132, R133, PT ;  /* 0x000000858400720c */ /* 0x008fe60003f04270 */
[----:B--2---:R2:W3:Y:S01]  /*69a0*/  LDSM.16.M88.4 R176, [R3] ;  /* 0x0000000003b0783b */ /* 0x0044e20000000200 */
[C---:B----4-:R-:W-:Y:S02]  /*69b0*/  LOP3.LUT P6, RZ, R0.reuse, 0x100, RZ, 0xc0, !PT ;  /* 0x0000010000ff7812 */ /* 0x050fe400078cc0ff */
[C---:B------:R-:W-:Y:S02]  /*69c0*/  LOP3.LUT P5, RZ, R0.reuse, 0x80, RZ, 0xc0, !PT ;  /* 0x0000008000ff7812 */ /* 0x040fe400078ac0ff */
[----:B------:R-:W-:Y:S05]  /*69d0*/  LOP3.LUT P4, RZ, R0, 0x40, RZ, 0xc0, !PT ;  /* 0x0000004000ff7812 */ /* 0x000fea000788c0ff */
[----:B------:R-:W-:-:S05]  /*69e0*/  @P0 BRA `(.L_x_425) ;  /* 0x0000025000000947 */ /* 0x000fca0003800000 */
[----:B-1----:R-:W4:Y:S01]  /*69f0*/  LDL.64 R20, [R1+0x58] ;  /* 0x0000580001147983 */ /* 0x002f220000100a00 */
[----:B------:R-:W-:Y:S01]  /*6a00*/  LOP3.LUT P3, RZ, R0, 0x200, RZ, 0xc0, !PT ;  /* 0x0000020000ff7812 */ /* 0x000fe2000786c0ff */
[C---:B------:R-:W-:Y:S01]  /*6a10*/  IMAD.WIDE.U32 R4, R133.reuse, c[0x0][0x208], RZ ;  /* 0x0000820085047a25 */ /* 0x040fe200078e00ff */
[----:B------:R-:W-:Y:S01]  /*6a20*/  SHF.R.S32.HI R0, RZ, 0x1f, R133 ;  /* 0x0000001fff007819 */ /* 0x000fe20000011485 */
[----:B------:R-:W5:Y:S04]  /*6a30*/  LDL.64 R14, [R1+0x48] ;  /* 0x00004800010e7983 */ /* 0x000f680000100a00 */
[----:B--2---:R-:W2:Y:S01]  /*6a40*/  LDL R13, [R1+0x18] ;  /* 0x00001800010d7983 */ /* 0x004ea20000100800 */
[----:B------:R-:W-:Y:S03]  /*6a50*/  IMAD R0, R0, c[0x0][0x208], RZ ;  /* 0x0000820000007a24 */ /* 0x000fe600078e02ff */
[----:B------:R-:W1:Y:S01]  /*6a60*/  S2R R3, SR_TID.X ;  /* 0x0000000000037919 */ /* 0x000e620000002100 */
[----:B------:R-:W-:Y:S04]  /*6a70*/  IMAD R0, R133, c[0x0][0x20c], R0 ;  /* 0x0000830085007a24 */ /* 0x000fe800078e0200 */
[----:B------:R-:W-:Y:S02]  /*6a80*/  IMAD.IADD R0, R5, 0x1, R0 ;  /* 0x0000000105007824 */ /* 0x000fe400078e0200 */
[----:B------:R-:W-:Y:S01]  /*6a90*/  IMAD.WIDE.U32 R4, R4, 0x30, RZ ;  /* 0x0000003004047825 */ /* 0x000fe200078e00ff */
[----:B-1----:R-:W-:Y:S03]  /*6aa0*/  ISETP.GT.AND P2, PT, R3, 0x7f, PT ;  /* 0x0000007f0300780c */ /* 0x002fe60003f44270 */
[----:B------:R-:W-:Y:S04]  /*6ab0*/  IMAD R3, R0, 0x30, RZ ;  /* 0x0000003000037824 */ /* 0x000fe800078e02ff */
[----:B------:R-:W-:Y:S06]  /*6ac0*/  IMAD.IADD R3, R5, 0x1, R3 ;  /* 0x0000000105037824 */ /* 0x000fec00078e0203 */
[----:B------:R-:W-:Y:S05]  /*6ad0*/  @!P2 IMAD.MOV.U32 R0, RZ, RZ, c[0x0][0x208] ;  /* 0x00008200ff00a624 */ /* 0x000fea00078e00ff */
[-C--:B------:R-:W-:Y:S02]  /*6ae0*/  @!P2 LEA R12, P0, R0, R4.reuse, 0x5 ;  /* 0x00000004000ca211 */ /* 0x080fe400078028ff */
[----:B----4-:R-:W-:Y:S01]  /*6af0*/  IADD3 R5, P1, R20, R4, RZ ;  /* 0x0000000414057210 */ /* 0x010fe20007f3e0ff */
[----:B------:R-:W-:Y:S05]  /*6b00*/  @!P2 IMAD.MOV.U32 R4, RZ, RZ, c[0x0][0x20c] ;  /* 0x00008300ff04a624 */ /* 0x000fea00078e00ff */
[----:B------:R-:W-:Y:S01]  /*6b10*/  @!P2 LEA.HI.X R4, R0, R3, R4, 0x5, P0 ;  /* 0x000000030004a211 */ /* 0x000fe200000f2c04 */
[----:B-----5:R-:W-:Y:S01]  /*6b20*/  IMAD.X R3, R3, 0x1, R15, P1 ;  /* 0x0000000103037824 */ /* 0x020fe200008e060f */
[C---:B------:R-:W-:Y:S04]  /*6b30*/  LEA R6, P0, R5.reuse, c[0x0][0x1f8], 0x1 ;  /* 0x00007e0005067a11 */ /* 0x040fe800078008ff */
[----:B------:R-:W-:Y:S02]  /*6b40*/  LEA.HI.X R7, R5, c[0x0][0x1fc], R3, 0x1, P0 ;  /* 0x00007f0005077a11 */ /* 0x000fe400000f0c03 */
[----:B------:R-:W-:Y:S03]  /*6b50*/  @!P2 IADD3 R0, P0, R12, R20, RZ ;  /* 0x000000140c00a210 */ /* 0x000fe60007f1e0ff */
[----:B------:R-:W-:Y:S01]  /*6b60*/  @!PT LDS RZ, [RZ] ;  /* 0x00000000fffff984 */ /* 0x000fe20000000800 */
[----:B------:R-:W-:Y:S01]  /*6b70*/  @!PT LDS RZ, [RZ] ;  /* 0x00000000fffff984 */ /* 0x000fe20000000800 */
[----:B------:R-:W-:Y:S01]  /*6b80*/  @!PT LDS RZ, [RZ] ;  /* 0x00000000fffff984 */ /* 0x000fe20000000800 */
[----:B--2---:R1:W-:Y:S02]  /*6b90*/  LDGSTS.E.BYPASS.LTC128B.128 [R13+0x4080], [R6.64], !P3 ;  /* 0x04080000060d7fae */ /* 0x0043e4000d901d46 */
[----:B------:R-:W-:Y:S01]  /*6ba0*/  @!P2 IMAD.X R3, R4, 0x1, R15, P0 ;  /* 0x000000010403a824 */ /* 0x000fe200000e060f */
[C---:B------:R-:W-:Y:S01]  /*6bb0*/  @!P2 LEA R4, P0, R0.reuse, c[0x0][0x1f8], 0x1 ;  /* 0x00007e000004aa11 */ /* 0x040fe200078008ff */
[----:B------:R1:W-:Y:S03]  /*6bc0*/  LDGSTS.E.BYPASS.LTC128B.128 [R13+0x5880], [R6.64+0x80], !P6 ;  /* 0x05880080060d7fae */ /* 0x0003e6000f101d46 */
[----:B------:R-:W-:Y:S01]  /*6bd0*/  @!P2 LEA.HI.X R5, R0, c[0x0][0x1fc], R3, 0x1, P0 ;  /* 0x00007f000005aa11 */ /* 0x000fe200000f0c03 */
[----:B------:R1:W-:Y:S04]  /*6be0*/  LDGSTS.E.BYPASS.LTC128B.128 [R13+0x7080], [R6.64+0x100], !P5 ;  /* 0x07080100060d7fae */ /* 0x0003e8000e901d46 */
[----:B------:R1:W-:Y:S04]  /*6bf0*/  LDGSTS.E.BYPASS.LTC128B.128 [R13+0x8880], [R6.64+0x180], !P4 ;  /* 0x08880180060d7fae */ /* 0x0003e8000e101d46 */
[----:B------:R1:W-:Y:S04]  /*6c00*/  @!P2 LDGSTS.E.BYPASS.LTC128B.128 [R13+0x5080], [R4.64], !P3 ;  /* 0x05080000040dafae */ /* 0x0003e8000d901d46 */
[----:B------:R1:W-:Y:S04]  /*6c10*/  @!P2 LDGSTS.E.BYPASS.LTC128B.128 [R13+0x6880], [R4.64+0x80], !P6 ;  /* 0x06880080040dafae */ /* 0x0003e8000f101d46 */
[----:B------:R1:W-:Y:S04]  /*6c20*/  @!P2 LDGSTS.E.BYPASS.LTC128B.128 [R13+0x8080], [R4.64+0x100], !P5 ;  /* 0x08080100040dafae */ /* 0x0003e8000e901d46 */
[----:B------:R1:W-:Y:S02]  /*6c30*/  @!P2 LDGSTS.E.BYPASS.LTC128B.128 [R13+0x9880], [R4.64+0x180], !P4 ;  /* 0x09880180040dafae */ /* 0x0003e4000e101d46 */
.L_x_425:
[----:B-1----:R-:W-:Y:S05]  /*6c40*/  BSYNC B0 ;  /* 0x0000000000007941 */ /* 0x002fea0003800000 */
.L_x_424:
[C---:B------:R-:W-:Y:S01]  /*6c50*/  HMMA.16816.F32.BF16 R4, R160.reuse, R8, RZ ;  /* 0x00000008a004723c */ /* 0x040fe200000418ff */
[----:B------:R-:W0:Y:S01]  /*6c60*/  LDGDEPBAR ;  /* 0x00000000000079af */ /* 0x000e220000000000 */
[----:B------:R-:W-:Y:S06]  /*6c70*/  BSSY B0, `(.L_x_426) ;  /* 0x00000bc000007945 */ /* 0x000fec0003800000 */
[C---:B------:R-:W-:Y:S08]  /*6c80*/  HMMA.16816.F32.BF16 R8, R160.reuse, R10, RZ ;  /* 0x0000000aa008723c */ /* 0x040ff000000418ff */
[C---:B------:R-:W-:Y:S08]  /*6c90*/  HMMA.16816.F32.BF16 R12, R160.reuse, R16, RZ ;  /* 0x00000010a00c723c */ /* 0x040ff000000418ff */
[C---:B------:R-:W-:Y:S08]  /*6ca0*/  HMMA.16816.F32.BF16 R16, R160.reuse, R18, RZ ;  /* 0x00000012a010723c */ /* 0x040ff000000418ff */
[C---:B------:R-:W-:Y:S08]  /*6cb0*/  HMMA.16816.F32.BF16 R20, R160.reuse, R24, RZ ;  /* 0x00000018a014723c */ /* 0x040ff000000418ff */
[----:B------:R-:W-:Y:S08]  /*6cc0*/  HMMA.16816.F32.BF16 R24, R160, R26, RZ ;  /* 0x0000001aa018723c */ /* 0x000ff000000418ff */
[C---:B------:R-:W-:Y:S08]  /*6cd0*/  HMMA.16816.F32.BF16 R4, R164.reuse, R168, R4 ;  /* 0x000000a8a404723c */ /* 0x040ff00000041804 */
[C---:B------:R-:W-:Y:S01]  /*6ce0*/  HMMA.16816.F32.BF16 R8, R164.reuse, R170, R8 ;  /* 0x000000aaa408723c */ /* 0x040fe20000041808 */
[----:B------:R-:W1:Y:S07]  /*6cf0*/  LDSM.16.M88.4 R168, [R237] ;  /* 0x00000000eda8783b */ /* 0x000e6e0000000200 */
[C---:B------:R-:W-:Y:S08]  /*6d00*/  HMMA.16816.F32.BF16 R12, R164.reuse, R172, R12 ;  /* 0x000000aca40c723c */ /* 0x040ff0000004180c */
[C---:B------:R-:W-:Y:S01]  /*6d10*/  HMMA.16816.F32.BF16 R16, R164.reuse, R174, R16 ;  /* 0x000000aea410723c */ /* 0x040fe20000041810 */
[----:B------:R-:W4:Y:S07]  /*6d20*/  LDSM.16.M88.4 R172, [R237+0x800] ;  /* 0x00080000edac783b */ /* 0x000f2e0000000200 */
[C---:B---3--:R-:W-:Y:S01]  /*6d30*/  HMMA.16816.F32.BF16 R20, R164.reuse, R176, R20 ;  /* 0x000000b0a414723c */ /* 0x048fe20000041814 */
[----:B------:R3:W5:Y:S07]  /*6d40*/  LDL R177, [R1+0x14] ;  /* 0x0000140001b17983 */ /* 0x00076e0000100800 */
[----:B------:R-:W-:Y:S07]  /*6d50*/  HMMA.16816.F32.BF16 R24, R164, R178, R24 ;  /* 0x000000b2a418723c */ /* 0x000fee0000041818 */
[----:B------:R-:W-:Y:S01]  /*6d60*/  MOV R179, R133 ;  /* 0x0000008500b37202 */ /* 0x000fe20000000f00 */
[C---:B-1----:R-:W-:Y:S05]  /*6d70*/  HMMA.16816.F32.BF16 R4, R180.reuse, R168, R4 ;  /* 0x000000a8b404723c */ /* 0x042fea0000041804 */
[----:B------:R-:W-:Y:S03]  /*6d80*/  ISETP.GT.AND P0, PT, R179, R132, PT ;  /* 0x00000084b300720c */ /* 0x000fe60003f04270 */
[C---:B------:R-:W-:Y:S01]  /*6d90*/  HMMA.16816.F32.BF16 R8, R180.reuse, R170, R8 ;  /* 0x000000aab408723c */ /* 0x040fe20000041808 */
[----:B------:R-:W1:Y:S07]  /*6da0*/  LDSM.16.M88.4 R168, [R237+0x1000] ;  /* 0x00100000eda8783b */ /* 0x000e6e0000000200 */
[C---:B----4-:R-:W-:Y:S08]  /*6db0*/  HMMA.16816.F32.BF16 R12, R180.reuse, R172, R12 ;  /* 0x000000acb40c723c */ /* 0x050ff0000004180c */
[C---:B------:R-:W-:Y:S01]  /*6dc0*/  HMMA.16816.F32.BF16 R16, R180.reuse, R174, R16 ;  /* 0x000000aeb410723c */ /* 0x040fe20000041810 */
[----:B------:R-:W4:Y:S07]  /*6dd0*/  LDSM.16.M88.4 R172, [R236] ;  /* 0x00000000ecac783b */ /* 0x000f2e0000000200 */
[C---:B-1----:R-:W-:Y:S08]  /*6de0*/  HMMA.16816.F32.BF16 R20, R180.reuse, R168, R20 ;  /* 0x000000a8b414723c */ /* 0x042ff00000041814 */
[----:B------:R-:W-:Y:S01]  /*6df0*/  HMMA.16816.F32.BF16 R24, R180, R170, R24 ;  /* 0x000000aab418723c */ /* 0x000fe20000041818 */
[----:B------:R-:W1:Y:S07]  /*6e00*/  LDSM.16.M88.4 R168, [R236+0x800] ;  /* 0x00080000eca8783b */ /* 0x000e6e0000000200 */
[C---:B----4-:R-:W-:Y:S08]  /*6e10*/  HMMA.16816.F32.BF16 R4, R184.reuse, R172, R4 ;  /* 0x000000acb804723c */ /* 0x050ff00000041804 */
[C---:B------:R-:W-:Y:S01]  /*6e20*/  HMMA.16816.F32.BF16 R8, R184.reuse, R174, R8 ;  /* 0x000000aeb808723c */ /* 0x040fe20000041808 */
[----:B------:R-:W4:Y:S07]  /*6e30*/  LDSM.16.M88.4 R172, [R236+0x1000] ;  /* 0x00100000ecac783b */ /* 0x000f2e0000000200 */
[C---:B-1----:R-:W-:Y:S08]  /*6e40*/  HMMA.16816.F32.BF16 R12, R184.reuse, R168, R12 ;  /* 0x000000a8b80c723c */ /* 0x042ff0000004180c */
[C---:B------:R-:W-:Y:S01]  /*6e50*/  HMMA.16816.F32.BF16 R16, R184.reuse, R170, R16 ;  /* 0x000000aab810723c */ /* 0x040fe20000041810 */
[----:B------:R-:W1:Y:S07]  /*6e60*/  LDSM.16.M88.4 R168, [R135+0x1800] ;  /* 0x0018000087a8783b */ /* 0x000e6e0000000200 */
[C---:B----4-:R-:W-:Y:S08]  /*6e70*/  HMMA.16816.F32.BF16 R20, R184.reuse, R172, R20 ;  /* 0x000000acb814723c */ /* 0x050ff00000041814 */
[----:B------:R-:W-:Y:S01]  /*6e80*/  HMMA.16816.F32.BF16 R24, R184, R174, R24 ;  /* 0x000000aeb818723c */ /* 0x000fe20000041818 */
[----:B------:R-:W4:Y:S07]  /*6e90*/  LDSM.16.M88.4 R172, [R135+0x2000] ;  /* 0x0020000087ac783b */ /* 0x000f2e0000000200 */
[C---:B-1----:R-:W-:Y:S08]  /*6ea0*/  HMMA.16816.F32.BF16 R4, R188.reuse, R168, R4 ;  /* 0x000000a8bc04723c */ /* 0x042ff00000041804 */
[C---:B------:R-:W-:Y:S01]  /*6eb0*/  HMMA.16816.F32.BF16 R8, R188.reuse, R170, R8 ;  /* 0x000000aabc08723c */ /* 0x040fe20000041808 */
[----:B------:R-:W1:Y:S07]  /*6ec0*/  LDSM.16.M88.4 R168, [R135+0x2800] ;  /* 0x0028000087a8783b */ /* 0x000e6e0000000200 */
[C---:B----4-:R-:W-:Y:S08]  /*6ed0*/  HMMA.16816.F32.BF16 R12, R188.reuse, R172, R12 ;  /* 0x000000acbc0c723c */ /* 0x050ff0000004180c */
[C---:B------:R-:W-:Y:S01]  /*6ee0*/  HMMA.16816.F32.BF16 R16, R188.reuse, R174, R16 ;  /* 0x000000aebc10723c */ /* 0x040fe20000041810 */
[----:B------:R-:W4:Y:S07]  /*6ef0*/  LDSM.16.M88.4 R172, [R245] ;  /* 0x00000000f5ac783b */ /* 0x000f2e0000000200 */
[C---:B-1----:R-:W-:Y:S08]  /*6f00*/  HMMA.16816.F32.BF16 R20, R188.reuse, R168, R20 ;  /* 0x000000a8bc14723c */ /* 0x042ff00000041814 */
[----:B------:R-:W-:Y:S01]  /*6f10*/  HMMA.16816.F32.BF16 R24, R188, R170, R24 ;  /* 0x000000aabc18723c */ /* 0x000fe20000041818 */
[----:B------:R-:W1:Y:S07]  /*6f20*/  LDSM.16.M88.4 R168, [R243] ;  /* 0x00000000f3a8783b */ /* 0x000e6e0000000200 */
[C---:B----4-:R-:W-:Y:S08]  /*6f30*/  HMMA.16816.F32.BF16 R4, R192.reuse, R172, R4 ;  /* 0x000000acc004723c */ /* 0x050ff00000041804 */
[C---:B------:R-:W-:Y:S01]  /*6f40*/  HMMA.16816.F32.BF16 R8, R192.reuse, R174, R8 ;  /* 0x000000aec008723c */ /* 0x040fe20000041808 */
[----:B------:R-:W4:Y:S07]  /*6f50*/  LDSM.16.M88.4 R172, [R244] ;  /* 0x00000000f4ac783b */ /* 0x000f2e0000000200 */
        /* <DEDUP_REMOVED lines=11> */
[----:B------:R-:W4:Y:S07]  /*7010*/  LDSM.16.M88.4 R172, [R236+0x1800] ;  /* 0x00180000ecac783b */ /* 0x000f2e0000000200 */
        /* <DEDUP_REMOVED lines=77> */
[----:B------:R-:W4:Y:S01]  /*74f0*/  LDSM.16.M88.4 R172, [R236+0x5800] ;  /* 0x00580000ecac783b */ /* 0x000f220000000200 */
[----:B------:R-:W-:Y:S05]  /*7500*/  DEPBAR.LE SB0, 0x0 ;  /* 0x000080000000791a */ /* 0x000fea0000000000 */
[----:B------:R-:W-:Y:S01]  /*7510*/  BAR.SYNC.DEFER_BLOCKING 0x0 ;  /* 0x0000000000007b1d */ /* 0x000fe20000010000 */
[C---:B-1----:R-:W-:Y:S08]  /*7520*/  HMMA.16816.F32.BF16 R12, R232.reuse, R168, R12 ;  /* 0x000000a8e80c723c */ /* 0x042ff0000004180c */
[C---:B------:R-:W-:Y:S08]  /*7530*/  HMMA.16816.F32.BF16 R16, R232.reuse, R170, R16 ;  /* 0x000000aae810723c */ /* 0x040ff00000041810 */
[C---:B----4-:R-:W-:Y:S08]  /*7540*/  HMMA.16816.F32.BF16 R20, R232.reuse, R172, R20 ;  /* 0x000000ace814723c */ /* 0x050ff00000041814 */
[----:B------:R-:W-:Y:S01]  /*7550*/  HMMA.16816.F32.BF16 R24, R232, R174, R24 ;  /* 0x000000aee818723c */ /* 0x000fe20000041818 */
[----:B------:R-:W-:Y:S07]  /*7560*/  @!UPT UIADD3 URZ, URZ, URZ, URZ ;  /* 0x0000003f3f3ff290 */ /* 0x000fee000fffe03f */
[----:B------:R-:W-:-:S11]  /*7570*/  @!P0 BRA `(.L_x_427) ;  /* 0x000002b000008947 */ /* 0x000fd60003800000 */
[----:B---3--:R-:W3:Y:S04]  /*7580*/  LDL.64 R172, [R1+0x50] ;  /* 0x0000500001ac7983 */ /* 0x008ee80000100a00 */
[----:B------:R-:W4:Y:S04]  /*7590*/  LDL.64 R170, [R1+0x38] ;  /* 0x0000380001aa7983 */ /* 0x000f280000100a00 */
[----:B--2---:R-:W2:Y:S04]  /*75a0*/  LDL R176, [R1+0x18] ;  /* 0x0000180001b07983 */ /* 0x004ea80000100800 */
[----:B------:R-:W1:Y:S02]  /*75b0*/  S2R R0, SR_TID.X ;  /* 0x0000000000007919 */ /* 0x000e640000002100 */
[----:B-1----:R-:W-:Y:S04]  /*75c0*/  SHF.R.S32.HI R132, RZ, 0x1f, R0 ;  /* 0x0000001fff847819 */ /* 0x002fe80000011400 */
[----:B------:R-:W-:Y:S02]  /*75d0*/  LEA.HI R132, R132, R0, RZ, 0x3 ;  /* 0x0000000084847211 */ /* 0x000fe400078f18ff */
[----:B------:R-:W-:Y:S02]  /*75e0*/  IADD3 R0, R179, -0x1, RZ ;  /* 0xffffffffb3007810 */ /* 0x000fe40007ffe0ff */
[----:B------:R-:W-:Y:S02]  /*75f0*/  SHF.R.S32.HI R132, RZ, 0x3, R132 ;  /* 0x00000003ff847819 */ /* 0x000fe40000011484 */
[----:B------:R-:W-:Y:S02]  /*7600*/  SHF.R.S32.HI R3, RZ, 0x1f, R0 ;  /* 0x0000001fff037819 */ /* 0x000fe40000011400 */
[----:B------:R-:W-:Y:S03]  /*7610*/  IADD3 R132, -R132, 0x30, RZ ;  /* 0x0000003084847810 */ /* 0x000fe60007ffe1ff */
[----:B------:R-:W-:Y:S01]  /*7620*/  IMAD R3, R3, c[0x0][0x1e0], RZ ;  /* 0x0000780003037a24 */ /* 0x000fe200078e02ff */
[C---:B------:R-:W-:Y:S02]  /*7630*/  ISETP.GE.AND P0, PT, R132.reuse, 0x21, PT ;  /* 0x000000218400780c */ /* 0x040fe40003f06270 */
[----:B------:R-:W-:Y:S01]  /*7640*/  ISETP.GE.AND P1, PT, R132, 0x1, PT ;  /* 0x000000018400780c */ /* 0x000fe20003f26270 */
[C---:B------:R-:W-:Y:S02]  /*7650*/  IMAD R3, R0.reuse, c[0x0][0x1e4], R3 ;  /* 0x0000790000037a24 */ /* 0x040fe400078e0203 */
[----:B------:R-:W-:Y:S04]  /*7660*/  IMAD.WIDE.U32 R132, R0, c[0x0][0x1e0], RZ ;  /* 0x0000780000847a25 */ /* 0x000fe800078e00ff */
[----:B------:R-:W-:Y:S02]  /*7670*/  IMAD.IADD R0, R133, 0x1, R3 ;  /* 0x0000000185007824 */ /* 0x000fe400078e0203 */
[----:B------:R-:W-:Y:S04]  /*7680*/  IMAD.WIDE.U32 R132, R132, 0x30, RZ ;  /* 0x0000003084847825 */ /* 0x000fe800078e00ff */
[----:B------:R-:W-:Y:S02]  /*7690*/  @P0 IMAD.MOV.U32 R168, RZ, RZ, c[0x0][0x1e0] ;  /* 0x00007800ffa80624 */ /* 0x000fe400078e00ff */
[----:B------:R-:W-:Y:S04]  /*76a0*/  IMAD R0, R0, 0x30, RZ ;  /* 0x0000003000007824 */ /* 0x000fe800078e02ff */
[----:B------:R-:W-:Y:S02]  /*76b0*/  IMAD.IADD R0, R133, 0x1, R0 ;  /* 0x0000000185007824 */ /* 0x000fe400078e0200 */
[----:B------:R-:W-:Y:S01]  /*76c0*/  @P0 IMAD.MOV.U32 R133, RZ, RZ, c[0x0][0x1e4] ;  /* 0x00007900ff850624 */ /* 0x000fe200078e00ff */
[-C--:B---3--:R-:W-:Y:S02]  /*76d0*/  @P1 IADD3 R3, P3, R172, R132.reuse, RZ ;  /* 0x00000084ac031210 */ /* 0x088fe40007f7e0ff */
[----:B------:R-:W-:Y:S03]  /*76e0*/  @P0 LEA R132, P2, R168, R132, 0x5 ;  /* 0x00000084a8840211 */ /* 0x000fe600078428ff */
[----:B----4-:R-:W-:Y:S01]  /*76f0*/  @P1 IMAD.X R169, R0, 0x1, R171, P3 ;  /* 0x0000000100a91824 */ /* 0x010fe200018e06ab */
[----:B------:R-:W-:Y:S02]  /*7700*/  @P0 LEA.HI.X R133, R168, R0, R133, 0x5, P2 ;  /* 0x00000000a8850211 */ /* 0x000fe400010f2c85 */
[----:B------:R-:W-:Y:S02]  /*7710*/  @P0 IADD3 R0, P2, R132, R172, RZ ;  /* 0x000000ac84000210 */ /* 0x000fe40007f5e0ff */
[----:B-----5:R-:W-:Y:S03]  /*7720*/  LOP3.LUT P3, RZ, R177, 0x200, RZ, 0xc0, !PT ;  /* 0x00000200b1ff7812 */ /* 0x020fe6000786c0ff */
[----:B------:R-:W-:Y:S01]  /*7730*/  @P0 IMAD.X R133, R133, 0x1, R171, P2 ;  /* 0x0000000185850824 */ /* 0x000fe200010e06ab */
[C---:B------:R-:W-:Y:S04]  /*7740*/  @P0 LEA R132, P2, R0.reuse, c[0x0][0x1c8], 0x1 ;  /* 0x0000720000840a11 */ /* 0x040fe800078408ff */
[----:B------:R-:W-:Y:S02]  /*7750*/  @P0 LEA.HI.X R133, R0, c[0x0][0x1cc], R133, 0x1, P2 ;  /* 0x0000730000850a11 */ /* 0x000fe400010f0c85 */
[C---:B------:R-:W-:Y:S04]  /*7760*/  @P1 LEA R168, P2, R3.reuse, c[0x0][0x1c8], 0x1 ;  /* 0x0000720003a81a11 */ /* 0x040fe800078408ff */
[----:B------:R-:W-:Y:S05]  /*7770*/  @P1 LEA.HI.X R169, R3, c[0x0][0x1cc], R169, 0x1, P2 ;  /* 0x0000730003a91a11 */ /* 0x000fea00010f0ca9 */
[----:B------:R-:W-:Y:S01]  /*7780*/  @!PT LDS RZ, [RZ] ;  /* 0x00000000fffff984 */ /* 0x000fe20000000800 */
[----:B------:R-:W-:Y:S01]  /*7790*/  @!PT LDS RZ, [RZ] ;  /* 0x00000000fffff984 */ /* 0x000fe20000000800 */
[----:B------:R-:W-:Y:S01]  /*77a0*/  @!PT LDS RZ, [RZ] ;  /* 0x00000000fffff984 */ /* 0x000fe20000000800 */
[----:B--2---:R1:W-:Y:S04]  /*77b0*/  @P1 LDGSTS.E.BYPASS.LTC128B.128 [R176+0x14080], [R168.64], !P3 ;  /* 0x14080000a8b01fae */ /* 0x0043e8000d901d46 */
[----:B------:R1:W-:Y:S04]  /*77c0*/  @P1 LDGSTS.E.BYPASS.LTC128B.128 [R176+0x15880], [R168.64+0x80], !P6 ;  /* 0x15880080a8b01fae */ /* 0x0003e8000f101d46 */
[----:B------:R1:W-:Y:S04]  /*77d0*/  @P1 LDGSTS.E.BYPASS.LTC128B.128 [R176+0x17080], [R168.64+0x100], !P5 ;  /* 0x17080100a8b01fae */ /* 0x0003e8000e901d46 */
[----:B------:R1:W-:Y:S04]  /*77e0*/  @P1 LDGSTS.E.BYPASS.LTC128B.128 [R176+0x18880], [R168.64+0x180], !P4 ;  /* 0x18880180a8b01fae */ /* 0x0003e8000e101d46 */
[----:B------:R1:W-:Y:S04]  /*77f0*/  @P0 LDGSTS.E.BYPASS.LTC128B.128 [R176+0x15080], [R132.64], !P3 ;  /* 0x1508000084b00fae */ /* 0x0003e8000d901d46 */
[----:B------:R1:W-:Y:S04]  /*7800*/  @P0 LDGSTS.E.BYPASS.LTC128B.128 [R176+0x16880], [R132.64+0x80], !P6 ;  /* 0x1688008084b00fae */ /* 0x0003e8000f101d46 */
[----:B------:R1:W-:Y:S04]  /*7810*/  @P0 LDGSTS.E.BYPASS.LTC128B.128 [R176+0x18080], [R132.64+0x100], !P5 ;  /* 0x1808010084b00fae */ /* 0x0003e8000e901d46 */
[----:B------:R1:W-:Y:S02]  /*7820*/  @P0 LDGSTS.E.BYPASS.LTC128B.128 [R176+0x19880], [R132.64+0x180], !P4 ;  /* 0x1988018084b00fae */ /* 0x0003e4000e101d46 */
.L_x_427:
[----:B---3--:R-:W-:Y:S05]  /*7830*/  BSYNC B0 ;  /* 0x0000000000007941 */ /* 0x008fea0003800000 */
.L_x_426:
[----:B--2---:R-:W2:Y:S01]  /*7840*/  LDL R3, [R1+0x68] ;  /* 0x0000680001037983 */ /* 0x004ea20000100800 */
[----:B-1----:R-:W-:Y:S01]  /*7850*/  IMAD.MOV.U32 R132, RZ, RZ, c[0x0][0x2c4] ;  /* 0x0000b100ff847624 */ /* 0x002fe200078e00ff */
[----:B------:R-:W-:Y:S02]  /*7860*/  ULDC UR4, c[0x0][0x324] ;  /* 0x0000c90000047ab9 */ /* 0x000fe40000000800 */
[----:B------:R-:W2:Y:S01]  /*7870*/  LDL R0, [R1+0x80] ;  /* 0x0000800001007983 */ /* 0x000ea20000100800 */
[----:B------:R-:W-:Y:S01]  /*7880*/  ULOP3.LUT UR4, URZ, UR4, URZ, 0x33, !UPT ;  /* 0x000000043f047292 */ /* 0x000fe2000f8e333f */
[----:B------:R-:W-:Y:S01]  /*7890*/  ISETP.NE.AND P0, PT, R132, 0x1, PT ;  /* 0x000000018400780c */ /* 0x000fe20003f05270 */
[----:B------:R-:W-:Y:S01]  /*78a0*/  IMAD.MOV.U32 R132, RZ, RZ, c[0x0][0x32c] ;  /* 0x0000cb00ff847624 */ /* 0x000fe200078e00ff */
[----:B------:R-:W3:Y:S04]  /*78b0*/  LDL R178, [R1+0x30] ;  /* 0x0000300001b27983 */ /* 0x000ee80000100800 */
[----:B------:R-:W4:Y:S04]  /*78c0*/  LDL R170, [R1+0x44] ;  /* 0x0000440001aa7983 */ /* 0x000f280000100800 */
[----:B------:R-:W4:Y:S04]  /*78d0*/  LDL R169, [R1+0x40] ;  /* 0x0000400001a97983 */ /* 0x000f280000100800 */
[----:B------:R-:W0:Y:S01]  /*78e0*/  LDGDEPBAR ;  /* 0x00000000000079af */ /* 0x000e220000000000 */
[----:B--2---:R-:W-:Y:S04]  /*78f0*/  IMAD.IADD R168, R0, 0x1, R3 ;  /* 0x0000000100a87824 */ /* 0x004fe800078e0203 */
[----:B------:R-:W-:Y:S05]  /*7900*/  @P0 IMAD.HI.U32 R0, R168, c[0x0][0x2c8], RZ ;  /* 0x0000b200a8000a27 */ /* 0x000fea00078e00ff */
[----:B------:R-:W-:Y:S01]  /*7910*/  @P0 SHF.R.U32.HI R168, RZ, c[0x0][0x2cc], R0 ;  /* 0x0000b300ffa80a19 */ /* 0x000fe20000011600 */
[----:B------:R-:W-:Y:S01]  /*7920*/  IMAD R0, R179, -0x30, RZ ;  /* 0xffffffd0b3007824 */ /* 0x000fe200078e02ff */
[----:B------:R-:W-:Y:S03]  /*7930*/  ISETP.GE.AND P0, PT, R132, 0x1, PT ;  /* 0x000000018400780c */ /* 0x000fe60003f06270 */
[----:B------:R-:W1:Y:S01]  /*7940*/  SHFL.IDX PT, R133, R168, RZ, 0x1c1f ;  /* 0x001c1fffa8857589 */ /* 0x000e6200000e0000 */
[----:B---3--:R-:W-:Y:S04]  /*7950*/  IADD3 R3, -R178, 0x1, R0 ;  /* 0x00000001b2037810 */ /* 0x008fe80007ffe100 */
[----:B----4-:R-:W-:Y:S04]  /*7960*/  IADD3 R3, -R169, R3, R170 ;  /* 0x00000003a9037210 */ /* 0x010fe80007ffe1aa */
[C---:B------:R-:W-:Y:S02]  /*7970*/  IADD3 R172, R3.reuse, c[0x0][0x328], RZ ;  /* 0x0000ca0003ac7a10 */ /* 0x040fe40007ffe0ff */
[----:B------:R-:W-:Y:S03]  /*7980*/  IADD3 R171, R3, UR4, RZ ;  /* 0x0000000403ab7c10 */ /* 0x000fe6000fffe0ff */
[----:B-1----:R-:W-:Y:S02]  /*7990*/  IMAD.IADD R132, R172, 0x1, R133 ;  /* 0x00000001ac847824 */ /* 0x002fe400078e0285 */
[----:B------:R-:W-:Y:S01]  /*79a0*/  IMAD.IADD R3, R133, 0x1, R171 ;  /* 0x0000000185037824 */ /* 0x000fe200078e02ab */
[----:B------:R-:W-:-:S05]  /*79b0*/  @!P0 BRA `(.L_x_428) ;  /* 0x0000018000008947 */ /* 0x000fca0003800000 */
[----:B------:R-:W-:Y:S01]  /*79c0*/  IADD3 R133, -R169, R170, R133 ;  /* 0x000000aaa9857210 */ /* 0x000fe20007ffe185 */
[----:B------:R-:W-:Y:S03]  /*79d0*/  BSSY B0, `(.L_x_429) ;  /* 0x0000011000007945 */ /* 0x000fe60003800000 */
        /* <DEDUP_REMOVED lines=11> */
.L_x_430:
[----:B------:R-:W-:Y:S04]  /*7a90*/  MOV R169, c[0x0][0x32c] ;  /* 0x0000cb0000a97a02 */ /* 0x000fe80000000f00 */
[----:B------:R-:W-:Y:S11]  /*7aa0*/  ISETP.NE.AND P0, PT, R169, 0x1, PT ;  /* 0x00000001a900780c */ /* 0x000ff60003f05270 */
[----:B------:R-:W-:Y:S02]  /*7ab0*/  @!UPT UIADD3 URZ, URZ, URZ, URZ ;  /* 0x0000003f3f3ff290 */ /* 0x000fe4000fffe03f */
[----:B------:R-:W-:Y:S05]  /*7ac0*/  @P0 IMAD.HI.U32 R169, R133, c[0x0][0x330], RZ ;  /* 0x0000cc0085a90a27 */ /* 0x000fea00078e00ff */
[----:B------:R-:W-:Y:S02]  /*7ad0*/  @P0 SHF.R.U32.HI R133, RZ, c[0x0][0x334], R169 ;  /* 0x0000cd00ff850a19 */ /* 0x000fe400000116a9 */
.L_x_431:
[----:B------:R-:W-:Y:S05]  /*7ae0*/  BSYNC B0 ;  /* 0x0000000000007941 */ /* 0x000fea0003800000 */
.L_x_429:
[----:B------:R-:W-:Y:S04]  /*7af0*/  IMAD.IADD R169, R0, 0x1, -R178 ;  /* 0x0000000100a97824 */ /* 0x000fe800078e0ab2 */
[----:B------:R-:W-:Y:S05]  /*7b00*/  IMAD R133, R133, c[0x0][0x32c], R169 ;  /* 0x0000cb0085857a24 */ /* 0x000fea00078e02a9 */
[----:B------:R-:W-:Y:S02]  /*7b10*/  IMNMX R3, R3, R133, !PT ;  /* 0x0000008503037217 */ /* 0x000fe40007800200 */
[----:B------:R-:W-:Y:S04]  /*7b20*/  IADD3 R133, R133, c[0x0][0x32c], RZ ;  /* 0x0000cb0085857a10 */ /* 0x000fe80007ffe0ff */
[----:B------:R-:W-:Y:S02]  /*7b30*/  IMNMX R132, R132, R133, PT ;  /* 0x0000008584847217 */ /* 0x000fe40003800200 */
.L_x_428:
[C---:B------:R-:W-:Y:S01]  /*7b40*/  ISETP.GE.AND P0, PT, R0.reuse, 0x1, PT ;  /* 0x000000010000780c */ /* 0x040fe20003f06270 */
[----:B------:R-:W-:Y:S01]  /*7b50*/  IMAD.MOV.U32 R133, RZ, RZ, c[0x0][0x32c] ;  /* 0x0000cb00ff857624 */ /* 0x000fe200078e00ff */
[C---:B------:R-:W-:Y:S02]  /*7b60*/  ISETP.GE.AND P1, PT, R0.reuse, 0x2, PT ;  /* 0x000000020000780c */ /* 0x040fe40003f26270 */
[----:B-----5:R-:W-:Y:S02]  /*7b70*/  LOP3.LUT R177, R177, 0xffffffef, RZ, 0xc0, !PT ;  /* 0xffffffefb1b17812 */ /* 0x020fe400078ec0ff */
[C---:B------:R-:W-:Y:S02]  /*7b80*/  ISETP.GE.AND P6, PT, R0.reuse, 0x12, PT ;  /* 0x000000120000780c */ /* 0x040fe40003fc6270 */
[C---:B------:R-:W-:Y:S02]  /*7b90*/  ISETP.GE.AND P5, PT, R0.reuse, 0x19, PT ;  /* 0x000000190000780c */ /* 0x040fe40003fa6270 */
[C---:B------:R-:W-:Y:S02]  /*7ba0*/  ISETP.GE.AND P4, PT, R0.reuse, 0x1a, PT ;  /* 0x0000001a0000780c */ /* 0x040fe40003f86270 */
[----:B------:R-:W-:Y:S02]  /*7bb0*/  ISETP.GE.AND P3, PT, R0, 0x21, PT ;  /* 0x000000210000780c */ /* 0x000fe40003f66270 */
[----:B------:R-:W-:Y:S02]  /*7bc0*/  @P0 LOP3.LUT R177, R177, 0x10, RZ, 0xfc, !PT ;  /* 0x00000010b1b10812 */ /* 0x000fe400078efcff */
[----:B------:R-:W-:Y:S02]  /*7bd0*/  ISETP.GT.AND P0, PT, R3, RZ, !P0 ;  /* 0x000000ff0300720c */ /* 0x000fe40004704270 */
[----:B------:R-:W-:Y:S02]  /*7be0*/  LOP3.LUT R177, R177, 0xfffffff7, RZ, 0xc0, !PT ;  /* 0xfffffff7b1b17812 */ /* 0x000fe400078ec0ff */
[----:B------:R-:W-:Y:S02]  /*7bf0*/  ISETP.LT.OR P0, PT, R132, 0x1, P0 ;  /* 0x000000018400780c */ /* 0x000fe40000701670 */
[----:B------:R-:W-:Y:S02]  /*7c00*/  @P1 LOP3.LUT R177, R177, 0x8, RZ, 0xfc, !PT ;  /* 0x00000008b1b11812 */ /* 0x000fe400078efcff */
[----:B------:R-:W-:Y:S02]  /*7c10*/  FSEL R169, R4, -INF , !P0 ;  /* 0xff80000004a97808 */ /* 0x000fe40004000000 */
[----:B------:R-:W-:Y:S02]  /*7c20*/  ISETP.GT.AND P0, PT, R3, 0x1, !P1 ;  /* 0x000000010300780c */ /* 0x000fe40004f04270 */
[----:B------:R-:W-:Y:S02]  /*7c30*/  ISETP.GE.AND P1, PT, R0, 0x9, PT ;  /* 0x000000090000780c */ /* 0x000fe40003f26270 */
[----:B------:R-:W-:Y:S02]  /*7c40*/  ISETP.LT.OR P0, PT, R132, 0x2, P0 ;  /* 0x000000028400780c */ /* 0x000fe40000701670 */
[----:B------:R-:W-:Y:S02]  /*7c50*/  LOP3.LUT R177, R177, 0xfffffffb, RZ, 0xc0, !PT ;  /* 0xfffffffbb1b17812 */ /* 0x000fe400078ec0ff */
[----:B------:R-:W-:Y:S02]  /*7c60*/  FSEL R176, R5, -INF , !P0 ;  /* 0xff80000005b07808 */ /* 0x000fe40004000000 */
[----:B------:R-:W-:Y:S01]  /*7c70*/  ISETP.GT.AND P0, PT, R3, 0x8, !P1 ;  /* 0x000000080300780c */ /* 0x000fe20004f04270 */
[----:B------:R-:W1:Y:S01]  /*7c80*/  SHFL.IDX PT, R5, R168, 0x1, 0x1c1f ;  /* 0x003c1f00a8057f89 */ /* 0x000e6200000e0000 */
[----:B------:R-:W-:Y:S02]  /*7c90*/  ISETP.GE.AND P2, PT, R0, 0x22, PT ;  /* 0x000000220000780c */ /* 0x000fe40003f46270 */
[----:B------:R-:W-:Y:S02]  /*7ca0*/  ISETP.LT.OR P0, PT, R132, 0x9, P0 ;  /* 0x000000098400780c */ /* 0x000fe40000701670 */
[----:B------:R-:W-:Y:S02]  /*7cb0*/  @P1 LOP3.LUT R177, R177, 0x4, RZ, 0xfc, !PT ;  /* 0x00000004b1b11812 */ /* 0x000fe400078efcff */
[----:B------:R-:W-:Y:S02]  /*7cc0*/  ISETP.GE.AND P1, PT, R0, 0xa, PT ;  /* 0x0000000a0000780c */ /* 0x000fe40003f26270 */
[----:B------:R-:W-:Y:S02]  /*7cd0*/  FSEL R175, R8, -INF , !P0 ;  /* 0xff80000008af7808 */ /* 0x000fe40004000000 */
[----:B------:R-:W-:Y:S02]  /*7ce0*/  LOP3.LUT R177, R177, 0xfffffffd, RZ, 0xc0, !PT ;  /* 0xfffffffdb1b17812 */ /* 0x000fe400078ec0ff */
[----:B------:R-:W-:Y:S04]  /*7cf0*/  ISETP.GT.AND P0, PT, R3, 0x9, !P1 ;  /* 0x000000090300780c */ /* 0x000fe80004f04270 */
[----:B------:R-:W-:Y:S03]  /*7d00*/  ISETP.LT.OR P0, PT, R132, 0xa, P0 ;  /* 0x0000000a8400780c */ /* 0x000fe60000701670 */
[----:B------:R-:W-:Y:S02]  /*7d10*/  @P1 LOP3.LUT R177, R177, 0x2, RZ, 0xfc, !PT ;  /* 0x00000002b1b11812 */ /* 0x000fe400078efcff */
[----:B------:R-:W-:Y:S02]  /*7d20*/  ISETP.GE.AND P1, PT, R0, 0x11, PT ;  /* 0x000000110000780c */ /* 0x000fe40003f26270 */
[----:B------:R-:W-:Y:S01]  /*7d30*/  FSEL R174, R9, -INF , !P0 ;  /* 0xff80000009ae7808 */ /* 0x000fe20004000000 */
[--C-:B-1----:R-:W-:Y:S01]  /*7d40*/  IMAD.IADD R4, R172, 0x1, R5.reuse ;  /* 0x00000001ac047824 */ /* 0x102fe200078e0205 */
[----:B------:R-:W-:Y:S02]  /*7d50*/  ISETP.GT.AND P0, PT, R3, 0x10, !P1 ;  /* 0x000000100300780c */ /* 0x000fe40004f04270 */
[----:B------:R-:W-:Y:S02]  /*7d60*/  LOP3.LUT R177, R177, 0xfffffffe, RZ, 0xc0, !PT ;  /* 0xfffffffeb1b17812 */ /* 0x000fe400078ec0ff */
[----:B------:R-:W-:Y:S04]  /*7d70*/  ISETP.LT.OR P0, PT, R132, 0x11, P0 ;  /* 0x000000118400780c */ /* 0x000fe80000701670 */
[----:B------:R-:W-:Y:S02]  /*7d80*/  FSEL R173, R12, -INF , !P0 ;  /* 0xff8000000cad7808 */ /* 0x000fe40004000000 */
[----:B------:R-:W-:Y:S02]  /*7d90*/  ISETP.GT.AND P0, PT, R3, 0x11, !P6 ;  /* 0x000000110300780c */ /* 0x000fe40007704270 */
[----:B------:R-:W-:Y:S02]  /*7da0*/  @P1 LOP3.LUT R177, R177, 0x1, RZ, 0xfc, !PT ;  /* 0x00000001b1b11812 */ /* 0x000fe400078efcff */
[----:B------:R-:W-:Y:S02]  /*7db0*/  ISETP.LT.OR P0, PT, R132, 0x12, P0 ;  /* 0x000000128400780c */ /* 0x000fe40000701670 */
[----:B------:R-:W-:Y:S02]  /*7dc0*/  ISETP.GE.AND P1, PT, R0, 0x29, PT ;  /* 0x000000290000780c */ /* 0x000fe40003f26270 */
[----:B------:R-:W-:Y:S02]  /*7dd0*/  FSEL R170, R13, -INF , !P0 ;  /* 0xff8000000daa7808 */ /* 0x000fe40004000000 */
[----:B------:R-:W-:Y:S02]  /*7de0*/  ISETP.GT.AND P0, PT, R3, 0x18, !P5 ;  /* 0x000000180300780c */ /* 0x000fe40006f04270 */
[----:B------:R-:W-:Y:S02]  /*7df0*/  LOP3.LUT R177, R177, 0xffffffdf, RZ, 0xc0, !PT ;  /* 0xffffffdfb1b17812 */ /* 0x000fe400078ec0ff */
[----:B------:R-:W-:Y:S04]  /*7e00*/  ISETP.LT.OR P0, PT, R132, 0x19, P0 ;  /* 0x000000198400780c */ /* 0x000fe80000701670 */
[----:B------:R-:W-:Y:S02]  /*7e10*/  FSEL R16, R16, -INF , !P0 ;  /* 0xff80000010107808 */ /* 0x000fe40004000000 */
[----:B------:R-:W-:Y:S04]  /*7e20*/  ISETP.GT.AND P0, PT, R3, 0x19, !P4 ;  /* 0x000000190300780c */ /* 0x000fe80006704270 */
[C---:B------:R-:W-:Y:S04]  /*7e30*/  ISETP.LT.OR P0, PT, R132.reuse, 0x1a, P0 ;  /* 0x0000001a8400780c */ /* 0x040fe80000701670 */
[----:B------:R-:W-:Y:S02]  /*7e40*/  FSEL R17, R17, -INF , !P0 ;  /* 0xff80000011117808 */ /* 0x000fe40004000000 */
[C---:B------:R-:W-:Y:S04]  /*7e50*/  ISETP.GT.AND P0, PT, R3.reuse, 0x20, !P3 ;  /* 0x000000200300780c */ /* 0x040fe80005f04270 */
[----:B------:R-:W-:Y:S04]  /*7e60*/  ISETP.LT.OR P0, PT, R132, 0x21, P0 ;  /* 0x000000218400780c */ /* 0x000fe80000701670 */
[----:B------:R-:W-:Y:S02]  /*7e70*/  FSEL R13, R20, -INF , !P0 ;  /* 0xff800000140d7808 */ /* 0x000fe40004000000 */
[----:B------:R-:W-:Y:S04]  /*7e80*/  ISETP.GT.AND P0, PT, R3, 0x21, !P2 ;  /* 0x000000210300780c */ /* 0x000fe80005704270 */
[C---:B------:R-:W-:Y:S04]  /*7e90*/  ISETP.LT.OR P0, PT, R132.reuse, 0x22, P0 ;  /* 0x000000228400780c */ /* 0x040fe80000701670 */
[----:B------:R-:W-:Y:S02]  /*7ea0*/  FSEL R12, R21, -INF , !P0 ;  /* 0xff800000150c7808 */ /* 0x000fe40004000000 */
[----:B------:R-:W-:Y:S04]  /*7eb0*/  ISETP.GT.AND P0, PT, R3, 0x28, !P1 ;  /* 0x000000280300780c */ /* 0x000fe80004f04270 */
[----:B------:R-:W-:Y:S04]  /*7ec0*/  ISETP.LT.OR P0, PT, R132, 0x29, P0 ;  /* 0x000000298400780c */ /* 0x000fe80000701670 */
[----:B------:R-:W-:Y:S02]  /*7ed0*/  FSEL R9, R24, -INF , !P0 ;  /* 0xff80000018097808 */ /* 0x000fe40004000000 */
[----:B------:R-:W-:Y:S11]  /*7ee0*/  ISETP.GE.AND P0, PT, R0, 0x2a, PT ;  /* 0x0000002a0000780c */ /* 0x000ff60003f06270 */
[----:B------:R-:W-:Y:S02]  /*7ef0*/  @!UPT UIADD3 URZ, URZ, URZ, URZ ;  /* 0x0000003f3f3ff290 */ /* 0x000fe4000fffe03f */
[----:B------:R-:W-:Y:S02]  /*7f00*/  @P0 LOP3.LUT R177, R177, 0x20, RZ, 0xfc, !PT ;  /* 0x00000020b1b10812 */ /* 0x000fe400078efcff */
[----:B------:R-:W-:Y:S01]  /*7f10*/  ISETP.GT.AND P0, PT, R3, 0x29, !P0 ;  /* 0x000000290300780c */ /* 0x000fe20004704270 */
[----:B------:R-:W-:Y:S02]  /*7f20*/  IMAD.IADD R3, R171, 0x1, R5 ;  /* 0x00000001ab037824 */ /* 0x000fe400078e0205 */
[----:B------:R1:W-:Y:S01]  /*7f30*/  STL [R1+0x14], R177 ;  /* 0x000014b101007387 */ /* 0x0003e20000100800 */
[----:B------:R-:W-:Y:S04]  /*7f40*/  ISETP.LT.OR P0, PT, R132, 0x2a, P0 ;  /* 0x0000002a8400780c */ /* 0x000fe80000701670 */
[----:B------:R-:W-:Y:S02]  /*7f50*/  FSEL R8, R25, -INF , !P0 ;  /* 0xff80000019087808 */ /* 0x000fe40004000000 */
[----:B------:R-:W-:Y:S11]  /*7f60*/  ISETP.GE.AND P0, PT, R133, 0x1, PT ;  /* 0x000000018500780c */ /* 0x000ff60003f06270 */
[----:B------:R-:W-:Y:S02]  /*7f70*/  @!UPT UIADD3 URZ, URZ, URZ, URZ ;  /* 0x0000003f3f3ff290 */ /* 0x000fe4000fffe03f */
[----:B------:R-:W-:-:S05]  /*7f80*/  @!P0 BRA `(.L_x_432) ;  /* 0x000001a000008947 */ /* 0x000fca0003800000 */
[----:B------:R-:W2:Y:S01]  /*7f90*/  LDL R20, [R1+0x44] ;  /* 0x0000440001147983 */ /* 0x000ea20000100800 */
[----:B------:R-:W-:Y:S03]  /*7fa0*/  BSSY B0, `(.L_x_433) ;  /* 0x0000013000007945 */ /* 0x000fe60003800000 */
[----:B------:R-:W2:Y:S02]  /*7fb0*/  LDL R133, [R1+0x40] ;  /* 0x0000400001857983 */ /* 0x000ea40000100800 */
[----:B--2---:R-:W-:Y:S04]  /*7fc0*/  IADD3 R5, -R133, R20, R5 ;  /* 0x0000001485057210 */ /* 0x004fe80007ffe105 */
        /* <DEDUP_REMOVED lines=11> */
.L_x_434:
[----:B------:R-:W-:Y:S04]  /*8080*/  MOV R20, c[0x0][0x32c] ;  /* 0x0000cb0000147a02 */ /* 0x000fe80000000f00 */
[----:B------:R-:W-:Y:S11]  /*8090*/  ISETP.NE.AND P0, PT, R20, 0x1, PT ;  /* 0x000000011400780c */ /* 0x000ff60003f05270 */
[----:B------:R-:W-:Y:S02]  /*80a0*/  @!UPT UIADD3 URZ, URZ, URZ, URZ ;  /* 0x0000003f3f3ff290 */ /* 0x000fe4000fffe03f */
[----:B------:R-:W-:Y:S05]  /*80b0*/  @P0 IMAD.HI.U32 R20, R5, c[0x0][0x330], RZ ;  /* 0x0000cc0005140a27 */ /* 0x000fea00078e00ff */
[----:B------:R-:W-:Y:S02]  /*80c0*/  @P0 SHF.R.U32.HI R5, RZ, c[0x0][0x334], R20 ;  /* 0x0000cd00ff050a19 */ /* 0x000fe40000011614 */
.L_x_435:
[----:B------:R-:W-:Y:S05]  /*80d0*/  BSYNC B0 ;  /* 0x0000000000007941 */ /* 0x000fea0003800000 */
.L_x_433:
[----:B------:R-:W-:Y:S04]  /*80e0*/  IMAD.IADD R0, R0, 0x1, -R178 ;  /* 0x0000000100007824 */ /* 0x000fe800078e0ab2 */
[----:B------:R-:W-:Y:S05]  /*80f0*/  IMAD R0, R5, c[0x0][0x32c], R0 ;  /* 0x0000cb0005007a24 */ /* 0x000fea00078e0200 */
[----:B------:R-:W-:Y:S02]  /*8100*/  IMNMX R3, R3, R0, !PT ;  /* 0x0000000003037217 */ /* 0x000fe40007800200 */
[----:B------:R-:W-:Y:S04]  /*8110*/  IADD3 R0, R0, c[0x0][0x32c], RZ ;  /* 0x0000cb0000007a10 */ /* 0x000fe80007ffe0ff */
[----:B------:R-:W-:Y:S02]  /*8120*/  IMNMX R4, R4, R0, PT ;  /* 0x0000000004047217 */ /* 0x000fe40003800200 */
.L_x_432:
        /* <DEDUP_REMOVED lines=12> */
[----:B------:R-:W2:Y:S02]  /*81f0*/  SHFL.BFLY PT, R5, R0, 0x2, 0x1f ;  /* 0x0c401f0000057f89 */ /* 0x000ea400000e0000 */
[----:B--2---:R-:W-:Y:S06]  /*8200*/  FMNMX.FTZ R0, R0, R5, !PT ;  /* 0x0000000500007209 */ /* 0x004fec0007810000 */
[----:B------:R-:W2:Y:S02]  /*8210*/  SHFL.BFLY PT, R5, R0, 0x1, 0x1f ;  /* 0x0c201f0000057f89 */ /* 0x000ea400000e0000 */
[----:B--2---:R-:W-:Y:S04]  /*8220*/  FMNMX.FTZ R133, R0, R5, !PT ;  /* 0x0000000500857209 */ /* 0x004fe80007810000 */
[C---:B------:R-:W-:Y:S04]  /*8230*/  FSETP.NEU.FTZ.AND P0, PT, R133.reuse, -INF , PT ;  /* 0xff8000008500780b */ /* 0x040fe80003f1d000 */
[C---:B------:R-:W-:Y:S05]  /*8240*/  FSEL R0, R133.reuse, RZ, P0 ;  /* 0x000000ff85007208 */ /* 0x040fea0000000000 */
[----:B------:R-:W-:Y:S02]  /*8250*/  FADD.FTZ R0, -R0, R2 ;  /* 0x0000000200007221 */ /* 0x000fe40000010100 */
[----:B------:R-:W-:Y:S02]  /*8260*/  FMUL.FTZ R2, R133, c[0x0][0x2d0] ;  /* 0x0000b40085027a20 */ /* 0x000fe40000410000 */
[----:B------:R-:W-:Y:S03]  /*8270*/  FMUL.FTZ R0, R0, c[0x0][0x2d0] ;  /* 0x0000b40000007a20 */ /* 0x000fe60000410000 */
[----:B------:R-:W-:Y:S02]  /*8280*/  FSEL R2, R2, RZ, P0 ;  /* 0x000000ff02027208 */ /* 0x000fe40000000000 */
[----:B------:R-:W-:Y:S03]  /*8290*/  LOP3.LUT P0, RZ, R177, 0x10, RZ, 0xc0, !PT ;  /* 0x00000010b1ff7812 */ /* 0x000fe6000780c0ff */
[--C-:B------:R-:W-:Y:S01]  /*82a0*/  FFMA.FTZ R168, R170, c[0x0][0x2d0], -R2.reuse ;  /* 0x0000b400aaa87a23 */ /* 0x100fe20000010802 */
[----:B------:R-:W-:Y:S01]  /*82b0*/  MOV R170, R179 ;  /* 0x000000b300aa7202 */ /* 0x000fe20000000f00 */
[--C-:B------:R-:W-:Y:S01]  /*82c0*/  FFMA.FTZ R179, R16, c[0x0][0x2d0], -R2.reuse ;  /* 0x0000b40010b37a23 */ /* 0x100fe20000010802 */
[----:B------:R-:W-:Y:S01]  /*82d0*/  ISETP.GT.AND P0, PT, R3, RZ, !P0 ;  /* 0x000000ff0300720c */ /* 0x000fe20004704270 */
[----:B------:R-:W2:Y:S01]  /*82e0*/  LDL.LU R16, [R1+0x28] ;  /* 0x0000280001107983 */ /* 0x000ea20000300800 */
[--C-:B------:R-:W-:Y:S02]  /*82f0*/  FFMA.FTZ R5, R169, c[0x0][0x2d0], -R2.reuse ;  /* 0x0000b400a9057a23 */ /* 0x100fe40000010802 */
[----:B------:R-:W-:Y:S01]  /*8300*/  ISETP.LT.OR P0, PT, R4, 0x1, P0 ;  /* 0x000000010400780c */ /* 0x000fe20000701670 */
[--C-:B------:R-:W-:Y:S02]  /*8310*/  FFMA.FTZ R25, R173, c[0x0][0x2d0], -R2.reuse ;  /* 0x0000b400ad197a23 */ /* 0x100fe40000010802 */
[--C-:B------:R-:W-:Y:S01]  /*8320*/  FFMA.FTZ R24, R174, c[0x0][0x2d0], -R2.reuse ;  /* 0x0000b400ae187a23 */ /* 0x100fe20000010802 */
[----:B------:R-:W-:Y:S01]  /*8330*/  FSEL R6, R6, -INF , !P0 ;  /* 0xff80000006067808 */ /* 0x000fe20004000000 */
[--C-:B------:R-:W-:Y:S01]  /*8340*/  FFMA.FTZ R21, R175, c[0x0][0x2d0], -R2.reuse ;  /* 0x0000b400af157a23 */ /* 0x100fe20000010802 */
[----:B------:R-:W-:Y:S01]  /*8350*/  LOP3.LUT P0, RZ, R177, 0x8, RZ, 0xc0, !PT ;  /* 0x00000008b1ff7812 */ /* 0x000fe2000780c0ff */
[--C-:B------:R-:W-:Y:S01]  /*8360*/  FFMA.FTZ R20, R176, c[0x0][0x2d0], -R2.reuse ;  /* 0x0000b400b0147a23 */ /* 0x100fe20000010802 */
[----:B------:R-:W-:Y:S01]  /*8370*/  MUFU.EX2 R5, R5 ;  /* 0x0000000500057308 */ /* 0x000fe20000000800 */
[--C-:B------:R-:W-:Y:S01]  /*8380*/  FFMA.FTZ R171, R13, c[0x0][0x2d0], -R2.reuse ;  /* 0x0000b4000dab7a23 */ /* 0x100fe20000010802 */
[----:B------:R-:W-:Y:S01]  /*8390*/  ISETP.GT.AND P0, PT, R3, 0x1, !P0 ;  /* 0x000000010300780c */ /* 0x000fe20004704270 */
[--C-:B------:R-:W-:Y:S02]  /*83a0*/  FFMA.FTZ R17, R17, c[0x0][0x2d0], -R2.reuse ;  /* 0x0000b40011117a23 */ /* 0x100fe40000010802 */
[--C-:B------:R-:W-:Y:S01]  /*83b0*/  FFMA.FTZ R12, R12, c[0x0][0x2d0], -R2.reuse ;  /* 0x0000b4000c0c7a23 */ /* 0x100fe20000010802 */
[----:B------:R-:W-:Y:S01]  /*83c0*/  ISETP.LT.OR P0, PT, R4, 0x2, P0 ;  /* 0x000000020400780c */ /* 0x000fe20000701670 */
[--C-:B------:R-:W-:Y:S02]  /*83d0*/  FFMA.FTZ R9, R9, c[0x0][0x2d0], -R2.reuse ;  /* 0x0000b40009097a23 */ /* 0x100fe40000010802 */
[----:B------:R-:W-:Y:S01]  /*83e0*/  FFMA.FTZ R8, R8, c[0x0][0x2d0], -R2 ;  /* 0x0000b40008087a23 */ /* 0x000fe20000010802 */
[----:B------:R-:W-:Y:S01]  /*83f0*/  FSEL R7, R7, -INF , !P0 ;  /* 0xff80000007077808 */ /* 0x000fe20004000000 */
[----:B------:R-:W3:Y:S01]  /*8400*/  MUFU.EX2 R2, R0 ;  /* 0x0000000000027308 */ /* 0x000ee20000000800 */
[----:B------:R-:W-:Y:S04]  /*8410*/  LOP3.LUT P0, RZ, R177, 0x4, RZ, 0xc0, !PT ;  /* 0x00000004b1ff7812 */ /* 0x000fe8000780c0ff */
[----:B------:R-:W-:Y:S04]  /*8420*/  ISETP.GT.AND P0, PT, R3, 0x8, !P0 ;  /* 0x000000080300780c */ /* 0x000fe80004704270 */
[----:B------:R-:W-:Y:S04]  /*8430*/  ISETP.LT.OR P0, PT, R4, 0x9, P0 ;  /* 0x000000090400780c */ /* 0x000fe80000701670 */
[----:B------:R-:W-:Y:S02]  /*8440*/  FSEL R10, R10, -INF , !P0 ;  /* 0xff8000000a0a7808 */ /* 0x000fe40004000000 */
[----:B------:R-:W-:Y:S04]  /*8450*/  LOP3.LUT P0, RZ, R177, 0x2, RZ, 0xc0, !PT ;  /* 0x00000002b1ff7812 */ /* 0x000fe8000780c0ff */
[----:B------:R-:W-:Y:S04]  /*8460*/  ISETP.GT.AND P0, PT, R3, 0x9, !P0 ;  /* 0x000000090300780c */ /* 0x000fe80004704270 */
[----:B------:R-:W-:Y:S01]  /*8470*/  ISETP.LT.OR P0, PT, R4, 0xa, P0 ;  /* 0x0000000a0400780c */ /* 0x000fe20000701670 */
[C---:B---3--:R-:W-:Y:S02]  /*8480*/  FMUL.FTZ R13, R2.reuse, R149 ;  /* 0x00000095020d7220 */ /* 0x048fe40000410000 */
[C---:B------:R-:W-:Y:S01]  /*8490*/  FMUL.FTZ R28, R2.reuse, R28 ;  /* 0x0000001c021c7220 */ /* 0x040fe20000410000 */
[----:B------:R-:W-:Y:S01]  /*84a0*/  FSEL R169, R11, -INF , !P0 ;  /* 0xff8000000ba97808 */ /* 0x000fe20004000000 */
[C---:B------:R-:W-:Y:S01]  /*84b0*/  FMUL.FTZ R29, R2.reuse, R29 ;  /* 0x0000001d021d7220 */ /* 0x040fe20000410000 */
[----:B------:R-:W-:Y:S01]  /*84c0*/  LOP3.LUT P0, RZ, R177, 0x1, RZ, 0xc0, !PT ;  /* 0x00000001b1ff7812 */ /* 0x000fe2000780c0ff */
[C---:B------:R-:W-:Y:S01]  /*84d0*/  FMUL.FTZ R32, R2.reuse, R32 ;  /* 0x0000002002207220 */ /* 0x040fe20000410000 */
[----:B------:R-:W-:Y:S01]  /*84e0*/  MOV R11, R12 ;  /* 0x0000000c000b7202 */ /* 0x000fe20000000f00 */
[C---:B------:R-:W-:Y:S01]  /*84f0*/  FMUL.FTZ R12, R2.reuse, R148 ;  /* 0x00000094020c7220 */ /* 0x040fe20000410000 */
[C---:B------:R-:W-:Y:S01]  /*8500*/  ISETP.GT.AND P0, PT, R3.reuse, 0x10, !P0 ;  /* 0x000000100300780c */ /* 0x040fe20004704270 */
[C---:B------:R-:W-:Y:S01]  /*8510*/  FMUL.FTZ R33, R2.reuse, R33 ;  /* 0x0000002102217220 */ /* 0x040fe20000410000 */
[----:B------:R-:W-:Y:S01]  /*8520*/  MOV R149, R11 ;  /* 0x0000000b00957202 */ /* 0x000fe20000000f00 */
[----:B------:R-:W-:Y:S01]  /*8530*/  FMUL.FTZ R36, R2, R36 ;  /* 0x0000002402247220 */ /* 0x000fe20000410000 */
[----:B------:R-:W-:Y:S01]  /*8540*/  ISETP.LT.OR P0, PT, R4, 0x11, P0 ;  /* 0x000000110400780c */ /* 0x000fe20000701670 */
[C---:B------:R-:W-:Y:S01]  /*8550*/  FMUL.FTZ R37, R2.reuse, R37 ;  /* 0x0000002502257220 */ /* 0x040fe20000410000 */
[----:B------:R-:W-:Y:S01]  /*8560*/  MOV R148, R171 ;  /* 0x000000ab00947202 */ /* 0x000fe20000000f00 */
[----:B------:R-:W-:Y:S01]  /*8570*/  FMUL.FTZ R40, R2, R40 ;  /* 0x0000002802287220 */ /* 0x000fe20000410000 */
[----:B------:R-:W-:Y:S01]  /*8580*/  FSEL R172, R14, -INF , !P0 ;  /* 0xff8000000eac7808 */ /* 0x000fe20004000000 */
[C---:B------:R-:W-:Y:S01]  /*8590*/  FMUL.FTZ R41, R2.reuse, R41 ;  /* 0x0000002902297220 */ /* 0x040fe20000410000 */
[----:B------:R-:W-:Y:S01]  /*85a0*/  ISETP.GT.AND P0, PT, R3, 0x11, !P6 ;  /* 0x000000110300780c */ /* 0x000fe20007704270 */
[C---:B------:R-:W-:Y:S01]  /*85b0*/  FMUL.FTZ R44, R2.reuse, R44 ;  /* 0x0000002c022c7220 */ /* 0x040fe20000410000 */
[----:B------:R-:W-:Y:S01]  /*85c0*/  LOP3.LUT P6, RZ, R177, 0x20, RZ, 0xc0, !PT ;  /* 0x00000020b1ff7812 */ /* 0x000fe200078cc0ff */
[----:B------:R-:W-:Y:S01]  /*85d0*/  FMUL.FTZ R45, R2, R45 ;  /* 0x0000002d022d7220 */ /* 0x000fe20000410000 */
[----:B------:R-:W-:Y:S01]  /*85e0*/  ISETP.LT.OR P0, PT, R4, 0x12, P0 ;  /* 0x000000120400780c */ /* 0x000fe20000701670 */
[C---:B------:R-:W-:Y:S01]  /*85f0*/  FMUL.FTZ R48, R2.reuse, R48 ;  /* 0x0000003002307220 */ /* 0x040fe20000410000 */
[----:B------:R-:W-:Y:S01]  /*8600*/  MOV R14, R9 ;  /* 0x00000009000e7202 */ /* 0x000fe20000000f00 */
[C---:B------:R-:W-:Y:S01]  /*8610*/  FMUL.FTZ R9, R2.reuse, R153 ;  /* 0x0000009902097220 */ /* 0x040fe20000410000 */
[----:B------:R-:W-:Y:S01]  /*8620*/  FSEL R173, R15, -INF , !P0 ;  /* 0xff8000000fad7808 */ /* 0x000fe20004000000 */
[C---:B------:R-:W-:Y:S01]  /*8630*/  FMUL.FTZ R49, R2.reuse, R49 ;  /* 0x0000003102317220 */ /* 0x040fe20000410000 */
[C---:B------:R-:W-:Y:S01]  /*8640*/  ISETP.GT.AND P0, PT, R3.reuse, 0x18, !P5 ;  /* 0x000000180300780c */ /* 0x040fe20006f04270 */
[C---:B------:R-:W-:Y:S01]  /*8650*/  FMUL.FTZ R52, R2.reuse, R52 ;  /* 0x0000003402347220 */ /* 0x040fe20000410000 */
[----:B------:R-:W-:Y:S01]  /*8660*/  MOV R15, R8 ;  /* 0x00000008000f7202 */ /* 0x000fe20000000f00 */
[----:B------:R-:W-:Y:S01]  /*8670*/  FMUL.FTZ R53, R2, R53 ;  /* 0x0000003502357220 */ /* 0x000fe20000410000 */
[----:B------:R-:W-:Y:S01]  /*8680*/  ISETP.LT.OR P0, PT, R4, 0x19, P0 ;  /* 0x000000190400780c */ /* 0x000fe20000701670 */
[----:B------:R3:W-:Y:S01]  /*8690*/  MUFU.EX2 R8, R21 ;  /* 0x0000001500087308 */ /* 0x0007e20000000800 */
[----:B------:R-:W-:Y:S02]  /*86a0*/  FMUL.FTZ R56, R2, R56 ;  /* 0x0000003802387220 */ /* 0x000fe40000410000 */
[----:B------:R-:W-:Y:S01]  /*86b0*/  FSEL R174, R18, -INF , !P0 ;  /* 0xff80000012ae7808 */ /* 0x000fe20004000000 */
[C---:B------:R-:W-:Y:S01]  /*86c0*/  FMUL.FTZ R57, R2.reuse, R57 ;  /* 0x0000003902397220 */ /* 0x040fe20000410000 */
[----:B------:R-:W-:Y:S01]  /*86d0*/  ISETP.GT.AND P0, PT, R3, 0x19, !P4 ;  /* 0x000000190300780c */ /* 0x000fe20006704270 */
[C---:B------:R-:W-:Y:S01]  /*86e0*/  FMUL.FTZ R60, R2.reuse, R60 ;  /* 0x0000003c023c7220 */ /* 0x040fe20000410000 */
[----:B------:R-:W-:Y:S01]  /*86f0*/  MOV R18, R170 ;  /* 0x000000aa00127202 */ /* 0x000fe20000000f00 */
        /* <DEDUP_REMOVED lines=12> */
[C---:B------:R-:W-:Y:S02]  /*87c0*/  FMUL.FTZ R72, R2.reuse, R72 ;  /* 0x0000004802487220 */ /* 0x040fe40000410000 */
[----:B------:R-:W-:Y:S01]  /*87d0*/  FMUL.FTZ R73, R2, R73 ;  /* 0x0000004902497220 */ /* 0x000fe20000410000 */
[----:B------:R-:W-:Y:S01]  /*87e0*/  FSEL R176, R22, -INF , !P0 ;  /* 0xff80000016b07808 */ /* 0x000fe20004000000 */
[C---:B---3--:R-:W-:Y:S01]  /*87f0*/  FMUL.FTZ R21, R2.reuse, R141 ;  /* 0x0000008d02157220 */ /* 0x048fe20000410000 */
        /* <DEDUP_REMOVED lines=8> */
[----:B-1----:R-:W-:Y:S01]  /*8880*/  FSEL R177, R23, -INF , !P0 ;  /* 0xff80000017b17808 */ /* 0x002fe20004000000 */
        /* <DEDUP_REMOVED lines=13> */
[----:B------:R-:W1:Y:S01]  /*8960*/  MUFU.EX2 R3, R20 ;  /* 0x0000001400037308 */ /* 0x000e620000000800 */
[----:B------:R-:W-:Y:S01]  /*8970*/  MOV R26, R25 ;  /* 0x00000019001a7202 */ /* 0x000fe20000000f00 */
[----:B------:R-:W-:Y:S01]  /*8980*/  FMUL.FTZ R25, R2, R137 ;  /* 0x0000008902197220 */ /* 0x000fe20000410000 */
[----:B------:R-:W-:Y:S01]  /*8990*/  ISETP.LT.OR P0, PT, R4, 0x2a, P0 ;  /* 0x0000002a0400780c */ /* 0x000fe20000701670 */
[C---:B------:R-:W-:Y:S02]  /*89a0*/  FMUL.FTZ R97, R2.reuse, R97 ;  /* 0x0000006102617220 */ /* 0x040fe40000410000 */
[C---:B------:R-:W-:Y:S01]  /*89b0*/  FMUL.FTZ R100, R2.reuse, R100 ;  /* 0x0000006402647220 */ /* 0x040fe20000410000 */
[----:B------:R-:W-:Y:S01]  /*89c0*/  FSEL R132, R27, -INF , !P0 ;  /* 0xff8000001b847808 */ /* 0x000fe20004000000 */
        /* <DEDUP_REMOVED lines=8> */
[C---:B------:R-:W-:Y:S01]  /*8a50*/  FMUL.FTZ R116, R2.reuse, R116 ;  /* 0x0000007402747220 */ /* 0x040fe20000410000 */
[C---:B-1----:R-:W-:Y:S01]  /*8a60*/  F2FP.BF16.PACK_AB R168, R3.reuse, R5 ;  /* 0x0000000503a8723e */ /* 0x042fe200000010ff */
        /* <DEDUP_REMOVED lines=9> */
[----:B------:R1:W2:Y:S01]  /*8b00*/  MUFU.EX2 R5, R24 ;  /* 0x0000001800057308 */ /* 0x0002a20000000800 */
[----:B------:R-:W-:Y:S02]  /*8b10*/  FMUL.FTZ R16, R2, R144 ;  /* 0x0000009002107220 */ /* 0x000fe40000410000 */
[----:B------:R-:W-:Y:S01]  /*8b20*/  FADD.FTZ R4, R3, R0 ;  /* 0x0000000003047221 */ /* 0x000fe20000010000 */
[----:B------:R-:W-:Y:S03]  /*8b30*/  FMNMX.FTZ R0, R6, R134, !PT ;  /* 0x0000008606007209 */ /* 0x000fe60007810000 */
[----:B------:R-:W-:Y:S01]  /*8b40*/  FADD.FTZ R4, R8, R4 ;  /* 0x0000000408047221 */ /* 0x000fe20000010000 */
[----:B------:R-:W-:Y:S04]  /*8b50*/  FMNMX.FTZ R0, R7, R0, !PT ;  /* 0x0000000007007209 */ /* 0x000fe80007810000 */
[----:B------:R-:W-:Y:S04]  /*8b60*/  FMNMX.FTZ R0, R10, R0, !PT ;  /* 0x000000000a007209 */ /* 0x000fe80007810000 */
[----:B------:R-:W-:Y:S04]  /*8b70*/  FMNMX.FTZ R0, R169, R0, !PT ;  /* 0x00000000a9007209 */ /* 0x000fe80007810000 */
[----:B------:R-:W-:Y:S01]  /*8b80*/  FMNMX.FTZ R0, R172, R0, !PT ;  /* 0x00000000ac007209 */ /* 0x000fe20007810000 */
[C---:B-1----:R-:W-:Y:S03]  /*8b90*/  FMUL.FTZ R24, R2.reuse, R136 ;  /* 0x0000008802187220 */ /* 0x042fe60000410000 */
[----:B------:R-:W-:Y:S01]  /*8ba0*/  FMNMX.FTZ R0, R173, R0, !PT ;  /* 0x00000000ad007209 */ /* 0x000fe20007810000 */
[----:B------:R-:W3:Y:S01]  /*8bb0*/  LDL.LU R136, [R1+0x2c] ;  /* 0x00002c0001887983 */ /* 0x000ee20000300800 */
[C---:B--2---:R-:W-:Y:S01]  /*8bc0*/  FADD.FTZ R179, R5.reuse, R4 ;  /* 0x0000000405b37221 */ /* 0x044fe20000010000 */
[----:B------:R-:W-:Y:S01]  /*8bd0*/  F2FP.BF16.PACK_AB R170, R5, R8 ;  /* 0x0000000805aa723e */ /* 0x000fe200000010ff */
[----:B------:R-:W-:Y:S01]  /*8be0*/  FMUL.FTZ R5, R2, R157 ;  /* 0x0000009d02057220 */ /* 0x000fe20000410000 */
[----:B------:R-:W-:Y:S01]  /*8bf0*/  FMNMX.FTZ R0, R174, R0, !PT ;  /* 0x00000000ae007209 */ /* 0x000fe20007810000 */
[----:B------:R-:W-:Y:S01]  /*8c00*/  FMUL.FTZ R8, R2, R152 ;  /* 0x0000009802087220 */ /* 0x000fe20000410000 */
[----:B------:R-:W-:Y:S02]  /*8c10*/  MOV R157, R19 ;  /* 0x00000013009d7202 */ /* 0x000fe40000000f00 */
[----:B------:R-:W-:Y:S04]  /*8c20*/  FMNMX.FTZ R0, R175, R0, !PT ;  /* 0x00000000af007209 */ /* 0x000fe80007810000 */
[----:B------:R-:W-:Y:S01]  /*8c30*/  FMNMX.FTZ R0, R176, R0, !PT ;  /* 0x00000000b0007209 */ /* 0x000fe20007810000 */
[----:B------:R-:W-:Y:S03]  /*8c40*/  MUFU.EX2 R157, R157 ;  /* 0x0000009d009d7308 */ /* 0x000fe60000000800 */
[----:B------:R-:W-:Y:S04]  /*8c50*/  FMNMX.FTZ R0, R177, R0, !PT ;  /* 0x00000000b1007209 */ /* 0x000fe80007810000 */
[----:B------:R-:W-:Y:S04]  /*8c60*/  FMNMX.FTZ R0, R178, R0, !PT ;  /* 0x00000000b2007209 */ /* 0x000fe80007810000 */
[----:B------:R-:W-:Y:S05]  /*8c70*/  FMNMX.FTZ R0, R132, R0, !PT ;  /* 0x0000000084007209 */ /* 0x000fea0007810000 */
[----:B------:R-:W1:Y:S02]  /*8c80*/  SHFL.BFLY PT, R3, R0, 0x2, 0x1f ;  /* 0x0c401f0000037f89 */ /* 0x000e6400000e0000 */
[----:B-1----:R-:W-:Y:S06]  /*8c90*/  FMNMX.FTZ R0, R0, R3, !PT ;  /* 0x0000000300007209 */ /* 0x002fec0007810000 */
[----:B------:R-:W1:Y:S02]  /*8ca0*/  SHFL.BFLY PT, R3, R0, 0x1, 0x1f ;  /* 0x0c201f0000037f89 */ /* 0x000e6400000e0000 */
[----:B-1----:R-:W-:Y:S04]  /*8cb0*/  FMNMX.FTZ R3, R0, R3, !PT ;  /* 0x0000000300037209 */ /* 0x002fe80007810000 */
[C---:B------:R-:W-:Y:S01]  /*8cc0*/  FSETP.NEU.FTZ.AND P0, PT, R3.reuse, -INF , PT ;  /* 0xff8000000300780b */ /* 0x040fe20003f1d000 */
[C---:B------:R-:W-:Y:S03]  /*8cd0*/  FMUL.FTZ R4, R3.reuse, c[0x0][0x2d0] ;  /* 0x0000b40003047a20 */ /* 0x040fe60000410000 */
[----:B------:R-:W-:Y:S05]  /*8ce0*/  FSEL R0, R3, RZ, P0 ;  /* 0x000000ff03007208 */ /* 0x000fea0000000000 */
[----:B------:R-:W-:Y:S01]  /*8cf0*/  FADD.FTZ R0, -R0, R134 ;  /* 0x0000008600007221 */ /* 0x000fe20000010100 */
[----:B------:R-:W-:Y:S01]  /*8d00*/  FSEL R134, R4, RZ, P0 ;  /* 0x000000ff04867208 */ /* 0x000fe20000000000 */
[----:B------:R-:W-:Y:S01]  /*8d10*/  FMUL.FTZ R4, R2, R156 ;  /* 0x0000009c02047220 */ /* 0x000fe20000410000 */
[----:B------:R-:W-:Y:S01]  /*8d20*/  MOV R156, R22 ;  /* 0x00000016009c7202 */ /* 0x000fe20000000f00 */
[----:B------:R-:W-:Y:S02]  /*8d30*/  FMUL.FTZ R0, R0, c[0x0][0x2d0] ;  /* 0x0000b40000007a20 */ /* 0x000fe40000410000 */
[--C-:B------:R-:W-:Y:S02]  /*8d40*/  FFMA.FTZ R2, R10, c[0x0][0x2d0], -R134.reuse ;  /* 0x0000b4000a027a23 */ /* 0x100fe40000010886 */
[--C-:B------:R-:W-:Y:S01]  /*8d50*/  FFMA.FTZ R6, R6, c[0x0][0x2d0], -R134.reuse ;  /* 0x0000b40006067a23 */ /* 0x100fe20000010886 */
[----:B------:R-:W-:Y:S01]  /*8d60*/  MUFU.EX2 R156, R156 ;  /* 0x0000009c009c7308 */ /* 0x000fe20000000800 */
[----:B------:R-:W-:Y:S09]  /*8d70*/  FFMA.FTZ R7, R7, c[0x0][0x2d0], -R134 ;  /* 0x0000b40007077a23 */ /* 0x000ff20000010886 */
[----:B------:R-:W1:Y:S10]  /*8d80*/  MUFU.EX2 R0, R0 ;  /* 0x0000000000007308 */ /* 0x000e740000000800 */
[----:B------:R2:W3:Y:S10]  /*8d90*/  MUFU.EX2 R140, R6 ;  /* 0x00000006008c7308 */ /* 0x0004f40000000800 */
[----:B------:R4:W3:Y:S01]  /*8da0*/  MUFU.EX2 R152, R7 ;  /* 0x0000000700987308 */ /* 0x0008e20000000800 */
[C---:B-1----:R-:W-:Y:S02]  /*8db0*/  FMUL.FTZ R10, R0.reuse, R154 ;  /* 0x0000009a000a7220 */ /* 0x042fe40000410000 */
[----:B------:R-:W5:Y:S01]  /*8dc0*/  LDL R154, [R1+0x4] ;  /* 0x00000400019a7983 */ /* 0x000f620000100800 */
[C---:B------:R-:W-:Y:S02]  /*8dd0*/  FMUL.FTZ R27, R0.reuse, R139 ;  /* 0x0000008b001b7220 */ /* 0x040fe40000410000 */
[C---:B------:R-:W-:Y:S02]  /*8de0*/  FMUL.FTZ R22, R0.reuse, R142 ;  /* 0x0000008e00167220 */ /* 0x040fe40000410000 */
[C---:B------:R-:W-:Y:S02]  /*8df0*/  FMUL.FTZ R23, R0.reuse, R143 ;  /* 0x0000008f00177220 */ /* 0x040fe40000410000 */
[C---:B------:R-:W-:Y:S01]  /*8e00*/  FMUL.FTZ R11, R0.reuse, R155 ;  /* 0x0000009b000b7220 */ /* 0x040fe20000410000 */
[----:B------:R-:W-:Y:S01]  /*8e10*/  MOV R155, R148 ;  /* 0x00000094009b7202 */ /* 0x000fe20000000f00 */
[C---:B--2---:R-:W-:Y:S01]  /*8e20*/  FMUL.FTZ R6, R0.reuse, R158 ;  /* 0x0000009e00067220 */ /* 0x044fe20000410000 */
[----:B------:R-:W-:Y:S01]  /*8e30*/  MOV R158, R15 ;  /* 0x0000000f009e7202 */ /* 0x000fe20000000f00 */
[C---:B------:R-:W-:Y:S02]  /*8e40*/  FMUL.FTZ R14, R0.reuse, R150 ;  /* 0x00000096000e7220 */ /* 0x040fe40000410000 */
[C---:B------:R-:W-:Y:S02]  /*8e50*/  FMUL.FTZ R15, R0.reuse, R151 ;  /* 0x00000097000f7220 */ /* 0x040fe40000410000 */
[C---:B------:R-:W-:Y:S02]  /*8e60*/  FMUL.FTZ R18, R0.reuse, R146 ;  /* 0x0000009200127220 */ /* 0x040fe40000410000 */
[C---:B------:R-:W-:Y:S02]  /*8e70*/  FMUL.FTZ R19, R0.reuse, R147 ;  /* 0x0000009300137220 */ /* 0x040fe40000410000 */
[C---:B----4-:R-:W-:Y:S01]  /*8e80*/  FMUL.FTZ R7, R0.reuse, R159 ;  /* 0x0000009f00077220 */ /* 0x050fe20000410000 */
[----:B------:R-:W-:Y:S01]  /*8e90*/  MOV R159, R26 ;  /* 0x0000001a009f7202 */ /* 0x000fe20000000f00 */
        /* <DEDUP_REMOVED lines=20> */
[----:B-1----:R-:W-:Y:S01]  /*8fe0*/  MOV R159, R141 ;  /* 0x0000008d009f7202 */ /* 0x002fe20000000f00 */
        /* <DEDUP_REMOVED lines=35> */
[----:B---3--:R-:W-:Y:S02]  /*9220*/  FFMA.FTZ R144, R0, R136, R140 ;  /* 0x0000008800907223 */ /* 0x008fe4000001008c */
[----:B------:R-:W1:Y:S01]  /*9230*/  LDSM.16.MT88.4 R136, [R238] ;  /* 0x00000000ee88783b */ /* 0x000e620000004200 */
[----:B------:R-:W-:Y:S01]  /*9240*/  FFMA.FTZ R0, R169, c[0x0][0x2d0], -R134 ;  /* 0x0000b400a9007a23 */ /* 0x000fe20000010886 */
[C---:B------:R-:W-:Y:S01]  /*9250*/  F2FP.BF16.PACK_AB R169, R152.reuse, R140 ;  /* 0x0000008c98a9723e */ /* 0x040fe200000010ff */
[----:B------:R-:W-:Y:S02]  /*9260*/  FADD.FTZ R144, R152, R144 ;  /* 0x0000009098907221 */ /* 0x000fe40000010000 */
[----:B------:R-:W2:Y:S03]  /*9270*/  MUFU.EX2 R146, R0 ;  /* 0x0000000000927308 */ /* 0x000ea60000000800 */
[----:B------:R-:W-:Y:S07]  /*9280*/  LDSM.16.MT88.4 R140, [R238+0x800] ;  /* 0x00080000ee8c783b */ /* 0x000fee0000004200 */
[----:B------:R-:W-:Y:S01]  /*9290*/  MUFU.EX2 R152, R158 ;  /* 0x0000009e00987308 */ /* 0x000fe20000000800 */
[----:B--2---:R-:W-:Y:S01]  /*92a0*/  F2FP.BF16.PACK_AB R171, R146, R147 ;  /* 0x0000009392ab723e */ /* 0x004fe200000010ff */
[--C-:B------:R-:W-:Y:S06]  /*92b0*/  FFMA.FTZ R0, R172, c[0x0][0x2d0], -R134.reuse ;  /* 0x0000b400ac007a23 */ /* 0x100fec0000010886 */
        /* <DEDUP_REMOVED lines=8> */
[----:B-----5:R1:W2:Y:S03]  /*9340*/  LDSM.16.MT88.4 R136, [R154] ;  /* 0x000000009a88783b */ /* 0x0202a60000004200 */
[----:B-1----:R-:W-:Y:S02]  /*9350*/  MOV R154, R149 ;  /* 0x00000095009a7202 */ /* 0x002fe40000000f00 */
[----:B------:R1:W-:Y:S02]  /*9360*/  MUFU.EX2 R149, R0 ;  /* 0x0000000000957308 */ /* 0x0003e40000000800 */
[C---:B--2---:R-:W-:Y:S08]  /*9370*/  HMMA.16816.F32.BF16 R28, R168.reuse, R136, R28 ;  /* 0x00000088a81c723c */ /* 0x044ff0000004181c */
[C---:B------:R-:W-:Y:S01]  /*9380*/  HMMA.16816.F32.BF16 R32, R168.reuse, R138, R32 ;  /* 0x0000008aa820723c */ /* 0x040fe20000041820 */
[----:B------:R-:W2:Y:S03]  /*9390*/  LDSM.16.MT88.4 R136, [R238+0x1800] ;  /* 0x00180000ee88783b */ /* 0x000ea60000004200 */
[--C-:B-1----:R-:W-:Y:S04]  /*93a0*/  FFMA.FTZ R0, R173, c[0x0][0x2d0], -R134.reuse ;  /* 0x0000b400ad007a23 */ /* 0x102fe80000010886 */
[----:B------:R1:W3:Y:S04]  /*93b0*/  MUFU.EX2 R150, R0 ;  /* 0x0000000000967308 */ /* 0x0002e80000000800 */
[--C-:B-1----:R-:W-:Y:S06]  /*93c0*/  FFMA.FTZ R0, R174, c[0x0][0x2d0], -R134.reuse ;  /* 0x0000b400ae007a23 */ /* 0x102fec0000010886 */
[----:B------:R1:W-:Y:S01]  /*93d0*/  MUFU.EX2 R148, R0 ;  /* 0x0000000000947308 */ /* 0x0003e20000000800 */
[C---:B--2---:R-:W-:Y:S08]  /*93e0*/  HMMA.16816.F32.BF16 R36, R168.reuse, R136, R36 ;  /* 0x00000088a824723c */ /* 0x044ff00000041824 */
[C---:B------:R-:W-:Y:S01]  /*93f0*/  HMMA.16816.F32.BF16 R40, R168.reuse, R138, R40 ;  /* 0x0000008aa828723c */ /* 0x040fe20000041828 */
[----:B------:R-:W2:Y:S03]  /*9400*/  LDSM.16.MT88.4 R136, [R240+0x1800] ;  /* 0x00180000f088783b */ /* 0x000ea60000004200 */
[----:B-1----:R-:W-:Y:S02]  /*9410*/  FFMA.FTZ R0, R175, c[0x0][0x2d0], -R134 ;  /* 0x0000b400af007a23 */ /* 0x002fe40000010886 */
[----:B------:R-:W-:Y:S10]  /*9420*/  MUFU.EX2 R175, R155 ;  /* 0x0000009b00af7308 */ /* 0x000ff40000000800 */
[----:B------:R1:W4:Y:S01]  /*9430*/  MUFU.EX2 R174, R0 ;  /* 0x0000000000ae7308 */ /* 0x0003220000000800 */
[C---:B--2---:R-:W-:Y:S03]  /*9440*/  HMMA.16816.F32.BF16 R44, R168.reuse, R136, R44 ;  /* 0x00000088a82c723c */ /* 0x044fe6000004182c */
[----:B-1----:R-:W-:Y:S05]  /*9450*/  FADD.FTZ R0, R2, R179 ;  /* 0x000000b302007221 */ /* 0x002fea0000010000 */
[C---:B------:R-:W-:Y:S01]  /*9460*/  HMMA.16816.F32.BF16 R48, R168.reuse, R138, R48 ;  /* 0x0000008aa830723c */ /* 0x040fe20000041830 */
[----:B------:R-:W1:Y:S01]  /*9470*/  LDSM.16.MT88.4 R136, [R239+0x1800] ;  /* 0x00180000ef88783b */ /* 0x000e620000004200 */
[----:B------:R-:W2:Y:S02]  /*9480*/  MUFU.EX2 R179, R154 ;  /* 0x0000009a00b37308 */ /* 0x000ea40000000800 */
[----:B------:R-:W-:Y:S02]  /*9490*/  FADD.FTZ R151, R145, R0 ;  /* 0x0000000091977221 */ /* 0x000fe40000010000 */
[----:B------:R-:W-:Y:S02]  /*94a0*/  FADD.FTZ R0, R147, R144 ;  /* 0x0000009093007221 */ /* 0x000fe40000010000 */
        /* <DEDUP_REMOVED lines=31> */
[----:B---3--:R-:W-:Y:S01]  /*96a0*/  F2FP.BF16.PACK_AB R137, R150, R149 ;  /* 0x000000959689723e */ /* 0x008fe200000010ff */
[----:B------:R-:W-:Y:S02]  /*96b0*/  FADD.FTZ R2, R146, R0 ;  /* 0x0000000092027221 */ /* 0x000fe40000010000 */
[----:B------:R-:W-:Y:S01]  /*96c0*/  F2FP.BF16.PACK_AB R138, R157, R156 ;  /* 0x0000009c9d8a723e */ /* 0x000fe200000010ff */
[----:B------:R-:W-:Y:S01]  /*96d0*/  FFMA.FTZ R0, R176, c[0x0][0x2d0], -R134 ;  /* 0x0000b400b0007a23 */ /* 0x000fe20000010886 */
[----:B----4-:R-:W-:Y:S03]  /*96e0*/  F2FP.BF16.PACK_AB R139, R174, R148 ;  /* 0x00000094ae8b723e */ /* 0x010fe600000010ff */
[----:B------:R-:W-:Y:S01]  /*96f0*/  MOV R176, R153 ;  /* 0x0000009900b07202 */ /* 0x000fe20000000f00 */
[----:B------:R1:W-:Y:S01]  /*9700*/  MUFU.EX2 R172, R0 ;  /* 0x0000000000ac7308 */ /* 0x0003e20000000800 */
[----:B--2---:R-:W-:Y:S01]  /*9710*/  F2FP.BF16.PACK_AB R168, R179, R175 ;  /* 0x000000afb3a8723e */ /* 0x004fe200000010ff */
[----:B------:R-:W-:Y:S01]  /*9720*/  FADD.FTZ R2, R149, R2 ;  /* 0x0000000295027221 */ /* 0x000fe20000010000 */
[C---:B------:R-:W-:Y:S05]  /*9730*/  HMMA.16816.F32.BF16 R4, R136.reuse, R140, R4 ;  /* 0x0000008c8804723c */ /* 0x040fea0000041804 */
[----:B------:R-:W-:Y:S03]  /*9740*/  FADD.FTZ R2, R150, R2 ;  /* 0x0000000296027221 */ /* 0x000fe60000010000 */
[C---:B------:R-:W-:Y:S01]  /*9750*/  HMMA.16816.F32.BF16 R8, R136.reuse, R142, R8 ;  /* 0x0000008e8808723c */ /* 0x040fe20000041808 */
[----:B------:R-:W2:Y:S03]  /*9760*/  LDSM.16.MT88.4 R140, [R240+0x800] ;  /* 0x00080000f08c783b */ /* 0x000ea60000004200 */
[----:B------:R-:W-:Y:S04]  /*9770*/  FADD.FTZ R2, R148, R2 ;  /* 0x0000000294027221 */ /* 0x000fe80000010000 */
[----:B------:R-:W-:Y:S04]  /*9780*/  FADD.FTZ R2, R174, R2 ;  /* 0x00000002ae027221 */ /* 0x000fe80000010000 */
[--C-:B-1----:R-:W-:Y:S02]  /*9790*/  FFMA.FTZ R0, R177, c[0x0][0x2d0], -R134.reuse ;  /* 0x0000b400b1007a23 */ /* 0x102fe40000010886 */
[----:B------:R-:W3:Y:S02]  /*97a0*/  LDL R177, [R1+0x24] ;  /* 0x0000240001b17983 */ /* 0x000ee40000100800 */
[----:B------:R1:W4:Y:S01]  /*97b0*/  MUFU.EX2 R173, R0 ;  /* 0x0000000000ad7308 */ /* 0x0003220000000800 */
[C---:B--2---:R-:W-:Y:S03]  /*97c0*/  HMMA.16816.F32.BF16 R12, R136.reuse, R140, R12 ;  /* 0x0000008c880c723c */ /* 0x044fe6000004180c */
[--C-:B-1----:R-:W-:Y:S01]  /*97d0*/  FFMA.FTZ R0, R178, c[0x0][0x2d0], -R134.reuse ;  /* 0x0000b400b2007a23 */ /* 0x102fe20000010886 */
[----:B------:R-:W-:Y:S01]  /*97e0*/  MOV R178, R152 ;  /* 0x0000009800b27202 */ /* 0x000fe20000000f00 */
[----:B------:R-:W-:Y:S01]  /*97f0*/  FFMA.FTZ R134, R132, c[0x0][0x2d0], -R134 ;  /* 0x0000b40084867a23 */ /* 0x000fe20000010886 */
[----:B------:R-:W-:Y:S01]  /*9800*/  LDSM.16.MT88.4 R152, [R238+0x1000] ;  /* 0x00100000ee98783b */ /* 0x000fe20000004200 */
[----:B----4-:R-:W-:Y:S01]  /*9810*/  F2FP.BF16.PACK_AB R169, R173, R172 ;  /* 0x000000acada9723e */ /* 0x010fe200000010ff */
[C---:B------:R-:W-:Y:S01]  /*9820*/  HMMA.16816.F32.BF16 R16, R136.reuse, R142, R16 ;  /* 0x0000008e8810723c */ /* 0x040fe20000041810 */
[----:B------:R1:W-:Y:S05]  /*9830*/  MUFU.EX2 R132, R0 ;  /* 0x0000000000847308 */ /* 0x0003ea0000000800 */
[----:B------:R-:W2:Y:S05]  /*9840*/  LDSM.16.MT88.4 R140, [R239+0x800] ;  /* 0x00080000ef8c783b */ /* 0x000eaa0000004200 */
[----:B------:R-:W4:Y:S01]  /*9850*/  MUFU.EX2 R134, R134 ;  /* 0x0000008600867308 */ /* 0x000f220000000800 */
[----:B-1----:R-:W-:Y:S04]  /*9860*/  FADD.FTZ R0, R156, R151 ;  /* 0x000000979c007221 */ /* 0x002fe80000010000 */
[----:B------:R-:W-:Y:S04]  /*9870*/  FADD.FTZ R0, R157, R0 ;  /* 0x000000009d007221 */ /* 0x000fe80000010000 */
[----:B------:R-:W-:Y:S01]  /*9880*/  FADD.FTZ R0, R175, R0 ;  /* 0x00000000af007221 */ /* 0x000fe20000010000 */
[----:B----4-:R-:W-:Y:S01]  /*9890*/  F2FP.BF16.PACK_AB R171, R134, R132 ;  /* 0x0000008486ab723e */ /* 0x010fe200000010ff */
[C---:B--2---:R-:W-:Y:S08]  /*98a0*/  HMMA.16816.F32.BF16 R20, R136.reuse, R140, R20 ;  /* 0x0000008c8814723c */ /* 0x044ff00000041814 */
        /* <DEDUP_REMOVED lines=13> */
[----:B------:R-:W1:Y:S02]  /*9980*/  LDSM.16.MT88.4 R140, [R241+0x2000] ;  /* 0x00200000f18c783b */ /* 0x000e640000004200 */
[----:B---3--:R-:W-:Y:S05]  /*9990*/  ISETP.GT.AND P0, PT, R176, R177, PT ;  /* 0x000000b1b000720c */ /* 0x008fea0003f04270 */
        /* <DEDUP_REMOVED lines=22> */
[----:B------:R-:W-:Y:S01]  /*9b00*/  MOV R141, R145 ;  /* 0x00000091008d7202 */ /* 0x000fe20000000f00 */
[C---:B------:R-:W-:Y:S01]  /*9b10*/  HMMA.16816.F32.BF16 R120, R136.reuse, R142, R120 ;  /* 0x0000008e8878723c */ /* 0x040fe20000041878 */
[----:B------:R-:W1:Y:S03]  /*9b20*/  LDSM.16.MT88.4 R144, [R241+0x5000] ;  /* 0x00500000f190783b */ /* 0x000e660000004200 */
[-C--:B------:R-:W-:Y:S04]  /*9b30*/  F2FP.BF16.PACK_AB R170, R178, R141.reuse ;  /* 0x0000008db2aa723e */ /* 0x080fe800000010ff */
[C---:B-1----:R-:W-:Y:S08]  /*9b40*/  HMMA.16816.F32.BF16 R124, R136.reuse, R144, R124 ;  /* 0x00000090887c723c */ /* 0x042ff0000004187c */
        /* <DEDUP_REMOVED lines=9> */
[C---:B------:R-:W-:Y:S07]  /*9be0*/  HMMA.16816.F32.BF16 R144, R168.reuse, R146, R16 ;  /* 0x00000092a890723c */ /* 0x040fee0000041810 */
[----:B------:R-:W-:Y:S02]  /*9bf0*/  MOV R19, R141 ;  /* 0x0000008d00137202 */ /* 0x000fe40000000f00 */
        /* <DEDUP_REMOVED lines=39> */
[----:B------:R-:W-:Y:S02]  /*9e70*/  FADD.FTZ R2, R179, R0 ;  /* 0x00000000b3027221 */ /* 0x000fe40000010000 */
[----:B------:R-:W-:Y:S02]  /*9e80*/  FADD.FTZ R0, R173, R4 ;  /* 0x00000004ad007221 */ /* 0x000fe40000010000 */
[----:B------:R-:W-:Y:S04]  /*9e90*/  FADD.FTZ R2, R19, R2 ;  /* 0x0000000213027221 */ /* 0x000fe80000010000 */
[----:B------:R-:W-:Y:S01]  /*9ea0*/  FADD.FTZ R4, R178, R2 ;  /* 0x00000002b2047221 */ /* 0x000fe20000010000 */
[----:B------:R-:W-:Y:S01]  /*9eb0*/  IADD3 R2, R176, -0x1, RZ ;  /* 0xffffffffb0027810 */ /* 0x000fe20007ffe0ff */
[----:B------:R-:W-:Y:S01]  /*9ec0*/  FADD.FTZ R0, R132, R0 ;  /* 0x0000000084007221 */ /* 0x000fe20000010000 */
[-C--:B------:R-:W-:Y:S02]  /*9ed0*/  MOV R132, R3.reuse ;  /* 0x0000000300847202 */ /* 0x080fe40000000f00 */
[----:B------:R-:W-:Y:S01]  /*9ee0*/  STL [R1+0x28], R4 ;  /* 0x0000280401007387 */ /* 0x000fe20000100800 */
[----:B------:R-:W-:Y:S01]  /*9ef0*/  FADD.FTZ R0, R134, R0 ;  /* 0x0000000086007221 */ /* 0x000fe20000010000 */
[----:B------:R-:W-:Y:S04]  /*9f00*/  MOV R134, R3 ;  /* 0x0000000300867202 */ /* 0x000fe80000000f00 */
[----:B------:R1:W-:Y:S04]  /*9f10*/  STL [R1+0x2c], R0 ;  /* 0x00002c0001007387 */ /* 0x0003e80000100800 */
[----:B------:R2:W-:Y:S01]  /*9f20*/  STL [R1+0x1c], R2 ;  /* 0x00001c0201007387 */ /* 0x0005e20000100800 */
[----:B-1----:R-:W-:Y:S02]  /*9f30*/  MOV R0, R2 ;  /* 0x0000000200007202 */ /* 0x002fe40000000f00 */
[----:B--2---:R-:W-:Y:S03]  /*9f40*/  MOV R2, R133 ;  /* 0x0000008500027202 */ /* 0x004fe60000000f00 */
[----:B------:R1:W-:Y:S01]  /*9f50*/  STL [R1+0x20], R0 ;  /* 0x0000200001007387 */ /* 0x0003e20000100800 */
[----:B------:R-:W-:-:S05]  /*9f60*/  @P0 BRA `(.L_x_436) ;  /* 0xffffc95000000947 */ /* 0x000fca000383ffff */
.L_x_423:
[----:B-1----:R-:W2:Y:S04]  /*9f70*/  LDL R0, [R1+0x68] ;  /* 0x0000680001007983 */ /* 0x002ea80000100800 */
[----:B------:R-:W3:Y:S04]  /*9f80*/  LDL R4, [R1+0x40] ;  /* 0x0000400001047983 */ /* 0x000ee80000100800 */
[----:B------:R-:W3:Y:S01]  /*9f90*/  LDL R3, [R1+0x44] ;  /* 0x0000440001037983 */ /* 0x000ee20000100800 */
[----:B------:R-:W-:-:S05]  /*9fa0*/  IMAD.MOV.U32 R5, RZ, RZ, c[0x0][0x2c4] ;  /* 0x0000b100ff057624 */ /* 0x000fca00078e00ff */
[----:B------:R-:W-:Y:S01]  /*9fb0*/  ISETP.NE.AND P0, PT, R5, 0x1, PT ;  /* 0x000000010500780c */ /* 0x000fe20003f05270 */
[----:B------:R-:W-:Y:S01]  /*9fc0*/  IMAD.MOV.U32 R5, RZ, RZ, c[0x0][0x32c] ;  /* 0x0000cb00ff057624 */ /* 0x000fe200078e00ff */
[----:B--2---:R-:W-:-:S11]  /*9fd0*/  IADD3 R0, R0, 0x7f, RZ ;  /* 0x0000007f00007810 */ /* 0x004fd60007ffe0ff */
[----:B------:R-:W-:-:S05]  /*9fe0*/  @P0 IMAD.HI.U32 R2, R0, c[0x0][0x2c8], RZ ;  /* 0x0000b20000020a27 */ /* 0x000fca00078e00ff */
[----:B------:R-:W-:Y:S02]  /*9ff0*/  @P0 SHF.R.U32.HI R0, RZ, c[0x0][0x2cc], R2 ;  /* 0x0000b300ff000a19 */ /* 0x000fe40000011602 */
[----:B------:R-:W-:Y:S02]  /*a000*/  ISETP.GE.AND P0, PT, R5, 0x1, PT ;  /* 0x000000010500780c */ /* 0x000fe40003f06270 */
[----:B---3--:R-:W-:-:S05]  /*a010*/  IADD3 R2, R3, 0x1, -R4 ;  /* 0x0000000103027810 */ /* 0x008fca0007ffe804 */
[----:B------:R-:W-:-:S05]  /*a020*/  IMAD.IADD R0, R2, 0x1, R0 ;  /* 0x0000000102007824 */ /* 0x000fca00078e0200 */
[----:B------:R-:W-:Y:S01]  /*a030*/  IADD3 R2, R0, -c[0x0][0x324], RZ ;  /* 0x8000c90000027a10 */ /* 0x000fe20007ffe0ff */
[----:B------:R-:W-:Y:S05]  /*a040*/  @!P0 BRA `(.L_x_437) ;  /* 0x0000011000008947 */ /* 0x000fea0003800000 */
[----:B------:R-:W-:Y:S01]  /*a050*/  ISETP.GT.AND P0, PT, R0, -0x1, PT ;  /* 0xffffffff0000780c */ /* 0x000fe20003f04270 */
[----:B------:R-:W-:-:S12]  /*a060*/  BSSY B0, `(.L_x_438) ;  /* 0x000000d000007945 */ /* 0x000fd80003800000 */
        /* <DEDUP_REMOVED lines=8> */
.L_x_439:
[----:B------:R-:W-:-:S04]  /*a0f0*/  MOV R3, c[0x0][0x32c] ;  /* 0x0000cb0000037a02 */ /* 0x000fc80000000f00 */
[----:B------:R-:W-:-:S13]  /*a100*/  ISETP.NE.AND P0, PT, R3, 0x1, PT ;  /* 0x000000010300780c */ /* 0x000fda0003f05270 */
[----:B------:R-:W-:-:S05]  /*a110*/  @P0 IMAD.HI.U32 R3, R0, c[0x0][0x330], RZ ;  /* 0x0000cc0000030a27 */ /* 0x000fca00078e00ff */
[----:B------:R-:W-:Y:S02]  /*a120*/  @P0 SHF.R.U32.HI R0, RZ, c[0x0][0x334], R3 ;  /* 0x0000cd00ff000a19 */ /* 0x000fe40000011603 */
.L_x_440:
[----:B------:R-:W-:Y:S05]  /*a130*/  BSYNC B0 ;  /* 0x0000000000007941 */ /* 0x000fea0003800000 */
.L_x_438:
[----:B------:R-:W-:-:S05]  /*a140*/  IMAD R0, R0, c[0x0][0x32c], RZ ;  /* 0x0000cb0000007a24 */ /* 0x000fca00078e02ff */
[----:B------:R-:W-:Y:S02]  /*a150*/  IMNMX R2, R2, R0, !PT ;  /* 0x0000000002027217 */ /* 0x000fe40007800200 */
.L_x_437:
[----:B------:R-:W2:Y:S04]  /*a160*/  LDL R0, [R1+0x1c] ;  /* 0x00001c0001007983 */ /* 0x000ea80000100800 */
[----:B------:R-:W3:Y:S01]  /*a170*/  LDL R4, [R1+0x34] ;  /* 0x0000340001047983 */ /* 0x000ee20000100800 */
[----:B------:R-:W-:-:S05]  /*a180*/  IADD3 R2, R2, 0x2f, RZ ;  /* 0x0000002f02027810 */ /* 0x000fca0007ffe0ff */
[----:B------:R-:W-:-:S04]  /*a190*/  IMAD.HI R2, R2, 0x2aaaaaab, RZ ;  /* 0x2aaaaaab02027827 */ /* 0x000fc800078e02ff */
[----:B--2---:R-:W-:Y:S01]  /*a1a0*/  IMAD.MOV.U32 R3, RZ, RZ, R0 ;  /* 0x000000ffff037224 */ /* 0x004fe200078e0000 */
[----:B------:R-:W-:-:S04]  /*a1b0*/  SHF.R.U32.HI R0, RZ, 0x1f, R2 ;  /* 0x0000001fff007819 */ /* 0x000fc80000011602 */
[----:B------:R-:W-:-:S04]  /*a1c0*/  LEA.HI.SX32 R0, R2, R0, 0x1d ;  /* 0x0000000002007211 */ /* 0x000fc800078feaff */
[----:B---3--:R-:W-:-:S04]  /*a1d0*/  IMNMX R4, R4, R0, !PT ;  /* 0x0000000004047217 */ /* 0x008fc80007800200 */
[----:B------:R-:W-:Y:S01]  /*a1e0*/  ISETP.GE.AND P0, PT, R3, R4, PT ;  /* 0x000000040300720c */ /* 0x000fe20003f06270 */
[----:B------:R1:W-:-:S12]  /*a1f0*/  STL [R1+0x64], R4 ;  /* 0x0000640401007387 */ /* 0x0003d80000100800 */
[----:B------:R-:W-:Y:S05]  /*a200*/  @!P0 BRA `(.L_x_441) ;  /* 0x00002ad000008947 */ /* 0x000fea0003800000 */
.L_x_446:
[----:B------:R-:W2:Y:S01]  /*a210*/  LDL R0, [R1] ;  /* 0x0000000001007983 */ /* 0x000ea20000100800 */
[----:B------:R-:W-:Y:S04]  /*a220*/  DEPBAR.LE SB0, 0x0 ;  /* 0x000080000000791a */ /* 0x000fe80000000000 */
[----:B------:R-:W3:Y:S01]  /*a230*/  LDL R7, [R1+0x1c] ;  /* 0x00001c0001077983 */ /* 0x000ee20000100800 */
[----:B------:R-:W-:Y:S01]  /*a240*/  WARPSYNC 0xffffffff ;  /* 0xffffffff00007948 */ /* 0x000fe20003800000 */
[----:B------:R-:W-:Y:S02]  /*a250*/  BSSY B0, `(.L_x_442) ;  /* 0x0000036000007945 */ /* 0x000fe40003800000 */
[----:B------:R-:W4:Y:S04]  /*a260*/  LDL R134, [R1+0x34] ;  /* 0x0000340001867983 */ /* 0x000f280000100800 */
[----:B------:R-:W5:Y:S04]  /*a270*/  LDL R2, [R1+0x14] ;  /* 0x0000140001027983 */ /* 0x000f680000100800 */
[----:B------:R-:W-:Y:S06]  /*a280*/  BAR.SYNC.DEFER_BLOCKING 0x0 ;  /* 0x0000000000007b1d */ /* 0x000fec0000010000 */
[----:B------:R-:W1:Y:S04]  /*a290*/  LDSM.16.M88.4 R8, [R135] ;  /* 0x000000008708783b */ /* 0x000e680000000200 */
[----:B------:R-:W1:Y:S04]  /*a2a0*/  LDSM.16.M88.4 R16, [R135+0x800] ;  /* 0x000800008710783b */ /* 0x000e680000000200 */
[----:B------:R-:W1:Y:S04]  /*a2b0*/  LDSM.16.M88.4 R24, [R135+0x1000] ;  /* 0x001000008718783b */ /* 0x000e680000000200 */
[----:B------:R-:W1:Y:S04]  /*a2c0*/  LDSM.16.M88.4 R168, [R242] ;  /* 0x00000000f2a8783b */ /* 0x000e680000000200 */
[----:B------:R-:W1:Y:S04]  /*a2d0*/  LDSM.16.M88.4 R172, [R252] ;  /* 0x00000000fcac783b */ /* 0x000e680000000200 */
[----:B--2---:R2:W1:Y:S04]  /*a2e0*/  LDSM.16.M88.4 R176, [R0] ;  /* 0x0000000000b0783b */ /* 0x0044680000000200 */
[----:B---3--:R3:W-:Y:S01]  /*a2f0*/  STL [R1+0x60], R7 ;  /* 0x0000600701007387 */ /* 0x0087e20000100800 */
[----:B----4-:R-:W-:Y:S02]  /*a300*/  ISETP.GT.AND P0, PT, R134, R7, PT ;  /* 0x000000078600720c */ /* 0x010fe40003f04270 */
[C---:B-----5:R-:W-:Y:S02]  /*a310*/  LOP3.LUT P6, RZ, R2.reuse, 0x100, RZ, 0xc0, !PT ;  /* 0x0000010002ff7812 */ /* 0x060fe400078cc0ff */
[C---:B------:R-:W-:Y:S02]  /*a320*/  LOP3.LUT P5, RZ, R2.reuse, 0x80, RZ, 0xc0, !PT ;  /* 0x0000008002ff7812 */ /* 0x040fe400078ac0ff */
[----:B------:R-:W-:Y:S01]  /*a330*/  LOP3.LUT P4, RZ, R2, 0x40, RZ, 0xc0, !PT ;  /* 0x0000004002ff7812 */ /* 0x000fe2000788c0ff */
[----:B--2---:R-:W-:Y:S06]  /*a340*/  IMAD.MOV.U32 R0, RZ, RZ, R133 ;  /* 0x000000ffff007224 */ /* 0x004fec00078e0085 */
[----:B------:R-:W-:-:S05]  /*a350*/  @P0 BRA `(.L_x_443) ;  /* 0x0000025000000947 */ /* 0x000fca0003800000 */
[----:B------:R-:W2:Y:S01]  /*a360*/  LDL.64 R20, [R1+0x58] ;  /* 0x0000580001147983 */ /* 0x000ea20000100a00 */
[----:B------:R-:W-:Y:S02]  /*a370*/  LOP3.LUT P3, RZ, R2, 0x200, RZ, 0xc0, !PT ;  /* 0x0000020002ff7812 */ /* 0x000fe4000786c0ff */
[----:B------:R-:W-:Y:S01]  /*a380*/  SHF.R.S32.HI R2, RZ, 0x1f, R7 ;  /* 0x0000001fff027819 */ /* 0x000fe20000011407 */
[----:B------:R-:W4:Y:S04]  /*a390*/  LDL.64 R14, [R1+0x48] ;  /* 0x00004800010e7983 */ /* 0x000f280000100a00 */
[----:B------:R-:W5:Y:S01]  /*a3a0*/  LDL R12, [R1+0x18] ;  /* 0x00001800010c7983 */ /* 0x000f620000100800 */
[----:B-1----:R-:W-:Y:S02]  /*a3b0*/  IMAD R4, R2, c[0x0][0x208], RZ ;  /* 0x0000820002047a24 */ /* 0x002fe400078e02ff */
[C---:B------:R-:W-:Y:S01]  /*a3c0*/  IMAD.WIDE.U32 R2, R7.reuse, c[0x0][0x208], RZ ;  /* 0x0000820007027a25 */ /* 0x040fe200078e00ff */
[----:B------:R-:W1:Y:S03]  /*a3d0*/  S2R R5, SR_TID.X ;  /* 0x0000000000057919 */ /* 0x000e660000002100 */
        /* <DEDUP_REMOVED lines=8> */
[----:B--2---:R-:W-:Y:S01]  /*a460*/  IADD3 R5, P1, R20, R2, RZ ;  /* 0x0000000214057210 */ /* 0x004fe20007f3e0ff */
[----:B------:R-:W-:Y:S05]  /*a470*/  @!P2 IMAD.MOV.U32 R2, RZ, RZ, c[0x0][0x20c] ;  /* 0x00008300ff02a624 */ /* 0x000fea00078e00ff */
[----:B------:R-:W-:Y:S01]  /*a480*/  @!P2 LEA.HI.X R2, R4, R3, R2, 0x5, P0 ;  /* 0x000000030402a211 */ /* 0x000fe200000f2c02 */
[----:B----4-:R-:W-:Y:S01]  /*a490*/  IMAD.X R3, R3, 0x1, R15, P1 ;  /* 0x0000000103037824 */ /* 0x010fe200008e060f */
[C---:B------:R-:W-:Y:S04]  /*a4a0*/  LEA R4, P0, R5.reuse, c[0x0][0x1f8], 0x1 ;  /* 0x00007e0005047a11 */ /* 0x040fe800078008ff */
[----:B------:R-:W-:Y:S02]  /*a4b0*/  LEA.HI.X R5, R5, c[0x0][0x1fc], R3, 0x1, P0 ;  /* 0x00007f0005057a11 */ /* 0x000fe400000f0c03 */
[----:B------:R-:W-:Y:S03]  /*a4c0*/  @!P2 IADD3 R3, P0, R6, R20, RZ ;  /* 0x000000140603a210 */ /* 0x000fe60007f1e0ff */
[----:B------:R-:W-:Y:S01]  /*a4d0*/  @!PT LDS RZ, [RZ] ;  /* 0x00000000fffff984 */ /* 0x000fe20000000800 */
[----:B------:R-:W-:Y:S01]  /*a4e0*/  @!PT LDS RZ, [RZ] ;  /* 0x00000000fffff984 */ /* 0x000fe20000000800 */
[----:B------:R-:W-:Y:S01]  /*a4f0*/  @!PT LDS RZ, [RZ] ;  /* 0x00000000fffff984 */ /* 0x000fe20000000800 */
[----:B-----5:R1:W-:Y:S02]  /*a500*/  LDGSTS.E.BYPASS.LTC128B.128 [R12+0x4080], [R4.64], !P3 ;  /* 0x04080000040c7fae */ /* 0x0203e4000d901d46 */
        /* <DEDUP_REMOVED lines=10> */
.L_x_443:
[----:B------:R-:W-:Y:S05]  /*a5b0*/  BSYNC B0 ;  /* 0x0000000000007941 */ /* 0x000fea0003800000 */
.L_x_442:
[----:B-1----:R-:W-:Y:S01]  /*a5c0*/  IMAD.MOV.U32 R2, RZ, RZ, R7 ;  /* 0x000000ffff027224 */ /* 0x002fe200078e0007 */
[----:B------:R-:W0:Y:S01]  /*a5d0*/  LDGDEPBAR ;  /* 0x00000000000079af */ /* 0x000e220000000000 */
[C---:B---3--:R-:W-:Y:S01]  /*a5e0*/  HMMA.16816.F32.BF16 R4, R160.reuse, R8, RZ ;  /* 0x00000008a004723c */ /* 0x048fe200000418ff */
[----:B------:R-:W-:Y:S07]  /*a5f0*/  BSSY B0, `(.L_x_444) ;  /* 0x00000bc000007945 */ /* 0x000fee0003800000 */
        /* <DEDUP_REMOVED lines=137> */
[C---:B--2---:R-:W-:Y:S07]  /*ae90*/  HMMA.16816.F32.BF16 R20, R232.reuse, R172, R20 ;  /* 0x000000ace814723c */ /* 0x044fee0000041814 */
[----:B------:R-:W-:Y:S01]  /*aea0*/  MOV R173, R2 ;  /* 0x0000000200ad7202 */ /* 0x000fe20000000f00 */
[----:B------:R-:W-:Y:S03]  /*aeb0*/  HMMA.16816.F32.BF16 R24, R232, R174, R24 ;  /* 0x000000aee818723c */ /* 0x000fe60000041818 */
[----:B------:R-:W-:Y:S11]  /*aec0*/  ISETP.GT.AND P0, PT, R173, R134, PT ;  /* 0x00000086ad00720c */ /* 0x000ff60003f04270 */
[----:B------:R-:W-:Y:S02]  /*aed0*/  @!UPT UIADD3 URZ, URZ, URZ, URZ ;  /* 0x0000003f3f3ff290 */ /* 0x000fe4000fffe03f */
[----:B------:R-:W-:-:S05]  /*aee0*/  @!P0 BRA `(.L_x_445) ;  /* 0x000002c000008947 */ /* 0x000fca0003800000 */
[----:B------:R-:W2:Y:S04]  /*aef0*/  LDL.64 R170, [R1+0x50] ;  /* 0x0000500001aa7983 */ /* 0x000ea80000100a00 */
[----:B------:R-:W3:Y:S04]  /*af00*/  LDL.64 R178, [R1+0x38] ;  /* 0x0000380001b27983 */ /* 0x000ee80000100a00 */
[----:B------:R-:W4:Y:S04]  /*af10*/  LDL R176, [R1+0x14] ;  /* 0x0000140001b07983 */ /* 0x000f280000100800 */
[----:B------:R-:W5:Y:S04]  /*af20*/  LDL R177, [R1+0x18] ;  /* 0x0000180001b17983 */ /* 0x000f680000100800 */
        /* <DEDUP_REMOVED lines=14> */
[----:B------:R-:W-:Y:S02]  /*b010*/  IMAD R134, R134, 0x30, RZ ;  /* 0x0000003086867824 */ /* 0x000fe400078e02ff */
[----:B------:R-:W-:Y:S02]  /*b020*/  @P0 IMAD.MOV.U32 R168, RZ, RZ, c[0x0][0x1e0] ;  /* 0x00007800ffa80624 */ /* 0x000fe400078e00ff */
[----:B------:R-:W-:Y:S02]  /*b030*/  IMAD.IADD R3, R3, 0x1, R134 ;  /* 0x0000000103037824 */ /* 0x000fe400078e0286 */
[----:B------:R-:W-:Y:S01]  /*b040*/  @P0 IMAD.MOV.U32 R169, RZ, RZ, c[0x0][0x1e4] ;  /* 0x00007900ffa90624 */ /* 0x000fe200078e00ff */
[-C--:B--2---:R-:W-:Y:S02]  /*b050*/  @P1 IADD3 R134, P3, R170, R2.reuse, RZ ;  /* 0x00000002aa861210 */ /* 0x084fe40007f7e0ff */
[C---:B------:R-:W-:Y:S04]  /*b060*/  @P0 LEA R2, P2, R168.reuse, R2, 0x5 ;  /* 0x00000002a8020211 */ /* 0x040fe800078428ff */
[----:B------:R-:W-:Y:S01]  /*b070*/  @P0 LEA.HI.X R168, R168, R3, R169, 0x5, P2 ;  /* 0x00000003a8a80211 */ /* 0x000fe200010f2ca9 */
[--C-:B---3--:R-:W-:Y:S01]  /*b080*/  @P1 IMAD.X R169, R3, 0x1, R179.reuse, P3 ;  /* 0x0000000103a91824 */ /* 0x108fe200018e06b3 */
[----:B------:R-:W-:Y:S02]  /*b090*/  @P0 IADD3 R3, P2, R2, R170, RZ ;  /* 0x000000aa02030210 */ /* 0x000fe40007f5e0ff */
[----:B----4-:R-:W-:Y:S03]  /*b0a0*/  LOP3.LUT P3, RZ, R176, 0x200, RZ, 0xc0, !PT ;  /* 0x00000200b0ff7812 */ /* 0x010fe6000786c0ff */
        /* <DEDUP_REMOVED lines=8> */
[----:B-----5:R1:W-:Y:S04]  /*b130*/  @P1 LDGSTS.E.BYPASS.LTC128B.128 [R177+0x14080], [R168.64], !P3 ;  /* 0x14080000a8b11fae */ /* 0x0203e8000d901d46 */
[----:B------:R1:W-:Y:S04]  /*b140*/  @P1 LDGSTS.E.BYPASS.LTC128B.128 [R177+0x15880], [R168.64+0x80], !P6 ;  /* 0x15880080a8b11fae */ /* 0x0003e8000f101d46 */
[----:B------:R1:W-:Y:S04]  /*b150*/  @P1 LDGSTS.E.BYPASS.LTC128B.128 [R177+0x17080], [R168.64+0x100], !P5 ;  /* 0x17080100a8b11fae */ /* 0x0003e8000e901d46 */
[----:B------:R1:W-:Y:S04]  /*b160*/  @P1 LDGSTS.E.BYPASS.LTC128B.128 [R177+0x18880], [R168.64+0x180], !P4 ;  /* 0x18880180a8b11fae */ /* 0x0003e8000e101d46 */
[----:B------:R1:W-:Y:S04]  /*b170*/  @P0 LDGSTS.E.BYPASS.LTC128B.128 [R177+0x15080], [R2.64], !P3 ;  /* 0x1508000002b10fae */ /* 0x0003e8000d901d46 */
[----:B------:R1:W-:Y:S04]  /*b180*/  @P0 LDGSTS.E.BYPASS.LTC128B.128 [R177+0x16880], [R2.64+0x80], !P6 ;  /* 0x1688008002b10fae */ /* 0x0003e8000f101d46 */
[----:B------:R1:W-:Y:S04]  /*b190*/  @P0 LDGSTS.E.BYPASS.LTC128B.128 [R177+0x18080], [R2.64+0x100], !P5 ;  /* 0x1808010002b10fae */ /* 0x0003e8000e901d46 */
[----:B------:R1:W-:Y:S02]  /*b1a0*/  @P0 LDGSTS.E.BYPASS.LTC128B.128 [R177+0x19880], [R2.64+0x180], !P4 ;  /* 0x1988018002b10fae */ /* 0x0003e4000e101d46 */
.L_x_445:
[----:B------:R-:W-:Y:S05]  /*b1b0*/  BSYNC B0 ;  /* 0x0000000000007941 */ /* 0x000fea0003800000 */
.L_x_444:
[----:B------:R-:W2:Y:S01]  /*b1c0*/  LDL.LU R171, [R1+0x28] ;  /* 0x0000280001ab7983 */ /* 0x000ea20000300800 */
[----:B-1----:R-:W-:Y:S03]  /*b1d0*/  FMNMX.FTZ R2, R4, R133, !PT ;  /* 0x0000008504027209 */ /* 0x002fe60007810000 */
[----:B------:R-:W0:Y:S01]  /*b1e0*/  LDGDEPBAR ;  /* 0x00000000000079af */ /* 0x000e220000000000 */
        /* <DEDUP_REMOVED lines=26> */
[--C-:B------:R-:W-:Y:S01]  /*b390*/  FFMA.FTZ R21, R25, c[0x0][0x2d0], -R2.reuse ;  /* 0x0000b40019157a23 */ /* 0x100fe20000010802 */
[----:B------:R-:W-:Y:S01]  /*b3a0*/  MOV R25, R168 ;  /* 0x000000a800197202 */ /* 0x000fe20000000f00 */
[--C-:B------:R-:W-:Y:S01]  /*b3b0*/  FFMA.FTZ R169, R24, c[0x0][0x2d0], -R2.reuse ;  /* 0x0000b40018a97a23 */ /* 0x100fe20000010802 */
[----:B------:R-:W-:Y:S01]  /*b3c0*/  MOV R24, R170 ;  /* 0x000000aa00187202 */ /* 0x000fe20000000f00 */
[--C-:B------:R-:W-:Y:S02]  /*b3d0*/  FFMA.FTZ R5, R5, c[0x0][0x2d0], -R2.reuse ;  /* 0x0000b40005057a23 */ /* 0x100fe40000010802 */
[--C-:B------:R-:W-:Y:S02]  /*b3e0*/  FFMA.FTZ R4, R8, c[0x0][0x2d0], -R2.reuse ;  /* 0x0000b40008047a23 */ /* 0x100fe40000010802 */
[----:B------:R-:W-:Y:S01]  /*b3f0*/  MUFU.EX2 R8, R134 ;  /* 0x0000008600087308 */ /* 0x000fe20000000800 */
[----:B-1----:R-:W-:Y:S02]  /*b400*/  FFMA.FTZ R0, R9, c[0x0][0x2d0], -R2 ;  /* 0x0000b40009007a23 */ /* 0x002fe40000010802 */
[----:B------:R-:W4:Y:S01]  /*b410*/  LDL.LU R9, [R1+0x2c] ;  /* 0x00002c0001097983 */ /* 0x000f220000300800 */
[C---:B---3--:R-:W-:Y:S02]  /*b420*/  FMUL.FTZ R13, R3.reuse, R149 ;  /* 0x00000095030d7220 */ /* 0x048fe40000410000 */
[C---:B------:R-:W-:Y:S04]  /*b430*/  FMUL.FTZ R28, R3.reuse, R28 ;  /* 0x0000001c031c7220 */ /* 0x040fe80000410000 */
        /* <DEDUP_REMOVED lines=25> */
[C---:B------:R-:W-:Y:S01]  /*b5d0*/  FMUL.FTZ R72, R3.reuse, R72 ;  /* 0x0000004803487220 */ /* 0x040fe20000410000 */
[----:B---3--:R-:W-:Y:S01]  /*b5e0*/  F2FP.BF16.PACK_AB R170, R2, R4 ;  /* 0x0000000402aa723e */ /* 0x008fe200000010ff */
        /* <DEDUP_REMOVED lines=30> */
[----:B------:R-:W-:Y:S02]  /*b7d0*/  FMUL.FTZ R8, R3, R152 ;  /* 0x0000009803087220 */ /* 0x000fe40000410000 */
[----:B------:R-:W-:Y:S02]  /*b7e0*/  FADD.FTZ R0, R5, R0 ;  /* 0x0000000005007221 */ /* 0x000fe40000010000 */
[----:B------:R-:W-:Y:S02]  /*b7f0*/  FMUL.FTZ R5, R3, R157 ;  /* 0x0000009d03057220 */ /* 0x000fe40000410000 */
[----:B------:R-:W-:Y:S04]  /*b800*/  FADD.FTZ R0, R4, R0 ;  /* 0x0000000004007221 */ /* 0x000fe80000010000 */
[----:B------:R-:W-:Y:S01]  /*b810*/  FADD.FTZ R12, R2, R0 ;  /* 0x00000000020c7221 */ /* 0x000fe20000010000 */
        /* <DEDUP_REMOVED lines=27> */
[----:B------:R-:W4:Y:S01]  /*b9d0*/  MUFU.EX2 R6, R6 ;  /* 0x0000000600067308 */ /* 0x000f220000000800 */
[--C-:B------:R-:W-:Y:S02]  /*b9e0*/  FFMA.FTZ R20, R26, c[0x0][0x2d0], -R4.reuse ;  /* 0x0000b4001a147a23 */ /* 0x100fe40000010804 */
[--C-:B------:R-:W-:Y:S02]  /*b9f0*/  FFMA.FTZ R27, R27, c[0x0][0x2d0], -R4.reuse ;  /* 0x0000b4001b1b7a23 */ /* 0x100fe40000010804 */
[--C-:B------:R-:W-:Y:S01]  /*ba00*/  FFMA.FTZ R134, R10, c[0x0][0x2d0], -R4.reuse ;  /* 0x0000b4000a867a23 */ /* 0x100fe20000010804 */
[----:B------:R-:W-:Y:S01]  /*ba10*/  MOV R10, R169 ;  /* 0x000000a9000a7202 */ /* 0x000fe20000000f00 */
[--C-:B------:R-:W-:Y:S01]  /*ba20*/  FFMA.FTZ R171, R11, c[0x0][0x2d0], -R4.reuse ;  /* 0x0000b4000bab7a23 */ /* 0x100fe20000010804 */
[----:B------:R-:W-:Y:S01]  /*ba30*/  MOV R11, R173 ;  /* 0x000000ad000b7202 */ /* 0x000fe20000000f00 */
[----:B------:R-:W-:Y:S01]  /*ba40*/  FFMA.FTZ R173, R14, c[0x0][0x2d0], -R4 ;  /* 0x0000b4000ead7a23 */ /* 0x000fe20000010804 */
[----:B------:R-:W2:Y:S01]  /*ba50*/  MUFU.EX2 R7, R7 ;  /* 0x0000000700077308 */ /* 0x000ea20000000800 */
[----:B------:R-:W-:Y:S01]  /*ba60*/  MOV R152, R20 ;  /* 0x0000001400987202 */ /* 0x000fe20000000f00 */
[C---:B------:R-:W-:Y:S01]  /*ba70*/  FMUL.FTZ R20, R3.reuse, R140 ;  /* 0x0000008c03147220 */ /* 0x040fe20000410000 */
[----:B------:R-:W-:Y:S01]  /*ba80*/  MOV R140, R21 ;  /* 0x00000015008c7202 */ /* 0x000fe20000000f00 */
[C---:B-1----:R-:W-:Y:S01]  /*ba90*/  FMUL.FTZ R26, R0.reuse, R138 ;  /* 0x0000008a001a7220 */ /* 0x042fe20000410000 */
        /* <DEDUP_REMOVED lines=9> */
[C---:B----4-:R-:W-:Y:S02]  /*bb30*/  FFMA.FTZ R4, R0.reuse, R9, R6 ;  /* 0x0000000900047223 */ /* 0x050fe40000010006 */
[C---:B------:R-:W-:Y:S02]  /*bb40*/  FMUL.FTZ R19, R0.reuse, R147 ;  /* 0x0000009300137220 */ /* 0x040fe40000410000 */
[C---:B------:R-:W-:Y:S02]  /*bb50*/  FMUL.FTZ R22, R0.reuse, R142 ;  /* 0x0000008e00167220 */ /* 0x040fe40000410000 */
[C---:B------:R-:W-:Y:S02]  /*bb60*/  FMUL.FTZ R23, R0.reuse, R143 ;  /* 0x0000008f00177220 */ /* 0x040fe40000410000 */
[----:B------:R-:W-:Y:S01]  /*bb70*/  FMUL.FTZ R9, R3, R153 ;  /* 0x0000009903097220 */ /* 0x000fe20000410000 */
[----:B------:R-:W-:Y:S01]  /*bb80*/  MOV R153, R16 ;  /* 0x0000001000997202 */ /* 0x000fe20000000f00 */
[C---:B--2---:R-:W-:Y:S01]  /*bb90*/  FADD.FTZ R132, R7.reuse, R4 ;  /* 0x0000000407847221 */ /* 0x044fe20000010000 */
[----:B------:R-:W-:Y:S01]  /*bba0*/  F2FP.BF16.PACK_AB R169, R7, R6 ;  /* 0x0000000607a9723e */ /* 0x000fe200000010ff */
[C---:B------:R-:W-:Y:S02]  /*bbb0*/  FMUL.FTZ R6, R0.reuse, R158 ;  /* 0x0000009e00067220 */ /* 0x040fe40000410000 */
[----:B------:R-:W2:Y:S01]  /*bbc0*/  LDL R158, [R1+0x4] ;  /* 0x00000400019e7983 */ /* 0x000ea20000100800 */
[C---:B------:R-:W-:Y:S01]  /*bbd0*/  FMUL.FTZ R4, R3.reuse, R156 ;  /* 0x0000009c03047220 */ /* 0x040fe20000410000 */
[----:B------:R-:W-:Y:S01]  /*bbe0*/  MOV R156, R11 ;  /* 0x0000000b009c7202 */ /* 0x000fe20000000f00 */
[C---:B------:R-:W-:Y:S01]  /*bbf0*/  FMUL.FTZ R12, R3.reuse, R148 ;  /* 0x00000094030c7220 */ /* 0x040fe20000410000 */
[----:B------:R-:W-:Y:S01]  /*bc00*/  MOV R11, R24 ;  /* 0x00000018000b7202 */ /* 0x000fe20000000f00 */
[C---:B------:R-:W-:Y:S02]  /*bc10*/  FMUL.FTZ R24, R3.reuse, R136 ;  /* 0x0000008803187220 */ /* 0x040fe40000410000 */
[----:B------:R-:W1:Y:S01]  /*bc20*/  LDSM.16.MT88.4 R136, [R238] ;  /* 0x00000000ee88783b */ /* 0x000e620000004200 */
[C---:B------:R-:W-:Y:S01]  /*bc30*/  FMUL.FTZ R16, R3.reuse, R144 ;  /* 0x0000009003107220 */ /* 0x040fe20000410000 */
[----:B------:R-:W-:Y:S01]  /*bc40*/  MOV R144, R17 ;  /* 0x0000001100907202 */ /* 0x000fe20000000f00 */
[----:B------:R-:W-:Y:S01]  /*bc50*/  FMUL.FTZ R17, R3, R145 ;  /* 0x0000009103117220 */ /* 0x000fe20000410000 */
        /* <DEDUP_REMOVED lines=8> */
[----:B------:R-:W-:Y:S01]  /*bce0*/  LDSM.16.MT88.4 R140, [R238+0x800] ;  /* 0x00080000ee8c783b */ /* 0x000fe20000004200 */
[C---:B------:R-:W-:Y:S01]  /*bcf0*/  FMUL.FTZ R15, R0.reuse, R151 ;  /* 0x00000097000f7220 */ /* 0x040fe20000410000 */
[----:B------:R-:W-:Y:S01]  /*bd00*/  MUFU.EX2 R150, R171 ;  /* 0x000000ab00967308 */ /* 0x000fe20000000800 */
[C---:B------:R-:W-:Y:S01]  /*bd10*/  FMUL.FTZ R30, R0.reuse, R30 ;  /* 0x0000001e001e7220 */ /* 0x040fe20000410000 */
[----:B------:R-:W-:Y:S01]  /*bd20*/  MOV R155, R3 ;  /* 0x00000003009b7202 */ /* 0x000fe20000000f00 */
[C---:B------:R-:W-:Y:S01]  /*bd30*/  FMUL.FTZ R31, R0.reuse, R31 ;  /* 0x0000001f001f7220 */ /* 0x040fe20000410000 */
        /* <DEDUP_REMOVED lines=56> */
[----:B------:R-:W3:Y:S10]  /*c0c0*/  MUFU.EX2 R0, R134 ;  /* 0x0000008600007308 */ /* 0x000ef40000000800 */
[----:B------:R-:W-:Y:S10]  /*c0d0*/  MUFU.EX2 R134, R176 ;  /* 0x000000b000867308 */ /* 0x000ff40000000800 */
[----:B------:R-:W-:Y:S01]  /*c0e0*/  MUFU.EX2 R176, R175 ;  /* 0x000000af00b07308 */ /* 0x000fe20000000800 */
[----:B---3--:R-:W-:Y:S01]  /*c0f0*/  F2FP.BF16.PACK_AB R171, R150, R0 ;  /* 0x0000000096ab723e */ /* 0x008fe200000010ff */
[----:B------:R-:W-:Y:S08]  /*c100*/  FADD.FTZ R148, R0, R132 ;  /* 0x0000008400947221 */ /* 0x000ff00000010000 */
[----:B------:R3:W4:Y:S01]  /*c110*/  MUFU.EX2 R132, R179 ;  /* 0x000000b300847308 */ /* 0x0007220000000800 */
[C---:B-1----:R-:W-:Y:S08]  /*c120*/  HMMA.16816.F32.BF16 R4, R168.reuse, R136, R4 ;  /* 0x00000088a804723c */ /* 0x042ff00000041804 */
[C---:B------:R-:W-:Y:S01]  /*c130*/  HMMA.16816.F32.BF16 R8, R168.reuse, R138, R8 ;  /* 0x0000008aa808723c */ /* 0x040fe20000041808 */
[----:B------:R-:W1:Y:S01]  /*c140*/  LDSM.16.MT88.4 R136, [R240] ;  /* 0x00000000f088783b */ /* 0x000e620000004200 */
[----:B------:R-:W-:Y:S07]  /*c150*/  MUFU.EX2 R175, R153 ;  /* 0x0000009900af7308 */ /* 0x000fee0000000800 */
[----:B---3--:R-:W3:Y:S03]  /*c160*/  LDL.LU R179, [R1+0x60] ;  /* 0x0000600001b37983 */ /* 0x008ee60000300800 */
[----:B----4-:R-:W-:Y:S01]  /*c170*/  FADD.FTZ R0, R132, R151 ;  /* 0x0000009784007221 */ /* 0x010fe20000010000 */
[----:B------:R-:W-:Y:S03]  /*c180*/  MOV R151, R145 ;  /* 0x0000009100977202 */ /* 0x000fe60000000f00 */
[C---:B------:R-:W-:Y:S01]  /*c190*/  FADD.FTZ R0, R3.reuse, R0 ;  /* 0x0000000003007221 */ /* 0x040fe20000010000 */
[C---:B-1----:R-:W-:Y:S08]  /*c1a0*/  HMMA.16816.F32.BF16 R12, R168.reuse, R136, R12 ;  /* 0x00000088a80c723c */ /* 0x042ff0000004180c */
[C---:B------:R-:W-:Y:S01]  /*c1b0*/  HMMA.16816.F32.BF16 R16, R168.reuse, R138, R16 ;  /* 0x0000008aa810723c */ /* 0x040fe20000041810 */
[----:B------:R-:W1:Y:S07]  /*c1c0*/  LDSM.16.MT88.4 R136, [R239] ;  /* 0x00000000ef88783b */ /* 0x000e6e0000004200 */
[C---:B-1----:R-:W-:Y:S08]  /*c1d0*/  HMMA.16816.F32.BF16 R20, R168.reuse, R136, R20 ;  /* 0x00000088a814723c */ /* 0x042ff00000041814 */
[C---:B------:R-:W-:Y:S01]  /*c1e0*/  HMMA.16816.F32.BF16 R24, R168.reuse, R138, R24 ;  /* 0x0000008aa818723c */ /* 0x040fe20000041818 */
[----:B--2---:R1:W2:Y:S03]  /*c1f0*/  LDSM.16.MT88.4 R136, [R158] ;  /* 0x000000009e88783b */ /* 0x0042a60000004200 */
[----:B-1----:R-:W-:Y:S02]  /*c200*/  MOV R158, R144 ;  /* 0x00000090009e7202 */ /* 0x002fe40000000f00 */
[----:B------:R-:W1:Y:S10]  /*c210*/  MUFU.EX2 R144, R177 ;  /* 0x000000b100907308 */ /* 0x000e740000000800 */
[----:B------:R-:W4:Y:S01]  /*c220*/  MUFU.EX2 R177, R174 ;  /* 0x000000ae00b17308 */ /* 0x000f220000000800 */
[C---:B--2---:R-:W-:Y:S09]  /*c230*/  HMMA.16816.F32.BF16 R28, R168.reuse, R136, R28 ;  /* 0x00000088a81c723c */ /* 0x044ff2000004181c */
[----:B------:R-:W2:Y:S01]  /*c240*/  MUFU.EX2 R174, R158 ;  /* 0x0000009e00ae7308 */ /* 0x000ea20000000800 */
[C---:B------:R-:W-:Y:S01]  /*c250*/  HMMA.16816.F32.BF16 R32, R168.reuse, R138, R32 ;  /* 0x0000008aa820723c */ /* 0x040fe20000041820 */
[----:B------:R-:W5:Y:S02]  /*c260*/  LDSM.16.MT88.4 R136, [R238+0x1800] ;  /* 0x00180000ee88783b */ /* 0x000f640000004200 */
[----:B-1----:R-:W-:Y:S04]  /*c270*/  FADD.FTZ R0, R144, R0 ;  /* 0x0000000090007221 */ /* 0x002fe80000010000 */
[----:B------:R-:W-:Y:S01]  /*c280*/  FADD.FTZ R0, R134, R0 ;  /* 0x0000000086007221 */ /* 0x000fe20000010000 */
[C---:B-----5:R-:W-:Y:S08]  /*c290*/  HMMA.16816.F32.BF16 R36, R168.reuse, R136, R36 ;  /* 0x00000088a824723c */ /* 0x060ff00000041824 */
        /* <DEDUP_REMOVED lines=36> */
[----:B------:R-:W-:Y:S03]  /*c4e0*/  F2FP.BF16.PACK_AB R137, R178, R149 ;  /* 0x00000095b289723e */ /* 0x000fe600000010ff */
[----:B------:R-:W-:Y:S02]  /*c4f0*/  F2FP.BF16.PACK_AB R138, R134, R144 ;  /* 0x00000090868a723e */ /* 0x000fe400000010ff */
[----:B------:R-:W1:Y:S02]  /*c500*/  LDSM.16.MT88.4 R144, [R240+0x800] ;  /* 0x00080000f090783b */ /* 0x000e640000004200 */
[----:B------:R-:W-:Y:S01]  /*c510*/  MUFU.EX2 R134, R159 ;  /* 0x0000009f00867308 */ /* 0x000fe20000000800 */
[----:B----4-:R-:W-:Y:S02]  /*c520*/  F2FP.BF16.PACK_AB R139, R176, R177 ;  /* 0x000000b1b08b723e */ /* 0x010fe400000010ff */
[----:B--2---:R-:W-:Y:S02]  /*c530*/  F2FP.BF16.PACK_AB R169, R175, R174 ;  /* 0x000000aeafa9723e */ /* 0x004fe400000010ff */
[----:B------:R-:W-:Y:S03]  /*c540*/  F2FP.BF16.PACK_AB R171, R173, R172 ;  /* 0x000000acadab723e */ /* 0x000fe600000010ff */
[C---:B------:R-:W-:Y:S02]  /*c550*/  HMMA.16816.F32.BF16 R4, R136.reuse, R140, R4 ;  /* 0x0000008c8804723c */ /* 0x040fe40000041804 */
[----:B------:R-:W2:Y:S06]  /*c560*/  MUFU.EX2 R132, R151 ;  /* 0x0000009700847308 */ /* 0x000eac0000000800 */
[C---:B------:R-:W-:Y:S01]  /*c570*/  HMMA.16816.F32.BF16 R8, R136.reuse, R142, R8 ;  /* 0x0000008e8808723c */ /* 0x040fe20000041808 */
[----:B------:R-:W4:Y:S03]  /*c580*/  LDSM.16.MT88.4 R140, [R239+0x800] ;  /* 0x00080000ef8c783b */ /* 0x000f260000004200 */
[C---:B--2---:R-:W-:Y:S01]  /*c590*/  F2FP.BF16.PACK_AB R168, R3.reuse, R132 ;  /* 0x0000008403a8723e */ /* 0x044fe200000010ff */
[----:B------:R-:W-:Y:S01]  /*c5a0*/  FADD.FTZ R0, R132, R0 ;  /* 0x0000000084007221 */ /* 0x000fe20000010000 */
[----:B------:R-:W-:Y:S02]  /*c5b0*/  MOV R132, R156 ;  /* 0x0000009c00847202 */ /* 0x000fe40000000f00 */
[C---:B-1----:R-:W-:Y:S04]  /*c5c0*/  HMMA.16816.F32.BF16 R12, R136.reuse, R144, R12 ;  /* 0x00000090880c723c */ /* 0x042fe8000004180c */
[----:B------:R-:W-:Y:S01]  /*c5d0*/  IADD3 R132, R132, -0x1, RZ ;  /* 0xffffffff84847810 */ /* 0x000fe20007ffe0ff */
[----:B------:R-:W-:Y:S02]  /*c5e0*/  FADD.FTZ R0, R3, R0 ;  /* 0x0000000003007221 */ /* 0x000fe40000010000 */
[----:B------:R-:W-:Y:S01]  /*c5f0*/  FADD.FTZ R3, R150, R148 ;  /* 0x0000009496037221 */ /* 0x000fe20000010000 */
[C---:B------:R-:W-:Y:S01]  /*c600*/  HMMA.16816.F32.BF16 R16, R136.reuse, R146, R16 ;  /* 0x000000928810723c */ /* 0x040fe20000041810 */
[----:B------:R-:W1:Y:S07]  /*c610*/  LDSM.16.MT88.4 R144, [R241+0x800] ;  /* 0x00080000f190783b */ /* 0x000e6e0000004200 */
[C---:B----4-:R-:W-:Y:S08]  /*c620*/  HMMA.16816.F32.BF16 R20, R136.reuse, R140, R20 ;  /* 0x0000008c8814723c */ /* 0x050ff00000041814 */
        /* <DEDUP_REMOVED lines=37> */
[C---:B------:R-:W-:Y:S04]  /*c880*/  HMMA.16816.F32.BF16 R120, R136.reuse, R142, R120 ;  /* 0x0000008e8878723c */ /* 0x040fe80000041878 */
[----:B--2---:R-:W-:Y:S01]  /*c890*/  FADD.FTZ R0, R140, R0 ;  /* 0x000000008c007221 */ /* 0x004fe20000010000 */
[C---:B------:R-:W-:Y:S01]  /*c8a0*/  F2FP.BF16.PACK_AB R170, R134.reuse, R140 ;  /* 0x0000008c86aa723e */ /* 0x040fe200000010ff */
[----:B------:R-:W2:Y:S02]  /*c8b0*/  LDSM.16.MT88.4 R152, [R238+0x1000] ;  /* 0x00100000ee98783b */ /* 0x000ea40000004200 */
[----:B------:R-:W-:Y:S01]  /*c8c0*/  FADD.FTZ R0, R134, R0 ;  /* 0x0000000086007221 */ /* 0x000fe20000010000 */
[C---:B-1----:R-:W-:Y:S05]  /*c8d0*/  HMMA.16816.F32.BF16 R124, R136.reuse, R144, R124 ;  /* 0x00000090887c723c */ /* 0x042fea000004187c */
[----:B------:R1:W-:Y:S03]  /*c8e0*/  STL [R1+0x28], R0 ;  /* 0x0000280001007387 */ /* 0x0003e60000100800 */
[----:B------:R-:W-:Y:S01]  /*c8f0*/  HMMA.16816.F32.BF16 R128, R136, R146, R128 ;  /* 0x000000928880723c */ /* 0x000fe20000041880 */
[----:B------:R-:W3:Y:S04]  /*c900*/  LDL R134, [R1+0x64] ;  /* 0x0000640001867983 */ /* 0x000ee80000100800 */
[----:B------:R-:W4:Y:S08]  /*c910*/  LDSM.16.MT88.4 R144, [R240+0x1000] ;  /* 0x00100000f090783b */ /* 0x000f300000004200 */
[----:B------:R-:W5:Y:S08]  /*c920*/  LDSM.16.MT88.4 R136, [R239+0x1000] ;  /* 0x00100000ef88783b */ /* 0x000f700000004200 */
[----:B------:R4:W-:Y:S01]  /*c930*/  STL [R1+0x1c], R132 ;  /* 0x00001c8401007387 */ /* 0x0009e20000100800 */
[----:B-1----:R-:W-:Y:S04]  /*c940*/  FADD.FTZ R0, R149, R3 ;  /* 0x0000000395007221 */ /* 0x002fe80000010000 */
[----:B------:R-:W-:Y:S01]  /*c950*/  FADD.FTZ R0, R178, R0 ;  /* 0x00000000b2007221 */ /* 0x000fe20000010000 */
[C---:B--2---:R-:W-:Y:S01]  /*c960*/  HMMA.16816.F32.BF16 R156, R168.reuse, R152, R4 ;  /* 0x00000098a89c723c */ /* 0x044fe20000041804 */
[----:B------:R-:W1:Y:S04]  /*c970*/  LDSM.16.MT88.4 R4, [R241+0x1000] ;  /* 0x00100000f104783b */ /* 0x000e680000004200 */
[----:B------:R-:W-:Y:S03]  /*c980*/  FADD.FTZ R0, R177, R0 ;  /* 0x00000000b1007221 */ /* 0x000fe60000010000 */
[C---:B------:R-:W-:Y:S01]  /*c990*/  HMMA.16816.F32.BF16 R152, R168.reuse, R154, R8 ;  /* 0x0000009aa898723c */ /* 0x040fe20000041808 */
[----:B------:R-:W2:Y:S03]  /*c9a0*/  LDSM.16.MT88.4 R8, [R238+0x2800] ;  /* 0x00280000ee08783b */ /* 0x000ea60000004200 */
[----:B------:R-:W-:Y:S04]  /*c9b0*/  FADD.FTZ R0, R176, R0 ;  /* 0x00000000b0007221 */ /* 0x000fe80000010000 */
[C---:B----4-:R-:W-:Y:S01]  /*c9c0*/  HMMA.16816.F32.BF16 R148, R168.reuse, R144, R12 ;  /* 0x00000090a894723c */ /* 0x050fe2000004180c */
[----:B------:R-:W4:Y:S03]  /*c9d0*/  LDSM.16.MT88.4 R12, [R240+0x2800] ;  /* 0x00280000f00c783b */ /* 0x000f260000004200 */
[----:B------:R-:W-:Y:S01]  /*c9e0*/  FADD.FTZ R0, R174, R0 ;  /* 0x00000000ae007221 */ /* 0x000fe20000010000 */
[----:B------:R-:W-:Y:S03]  /*c9f0*/  MOV R132, R2 ;  /* 0x0000000200847202 */ /* 0x000fe60000000f00 */
[C---:B------:R-:W-:Y:S04]  /*ca00*/  HMMA.16816.F32.BF16 R144, R168.reuse, R146, R16 ;  /* 0x00000092a890723c */ /* 0x040fe80000041810 */
[----:B------:R-:W-:Y:S04]  /*ca10*/  FADD.FTZ R0, R175, R0 ;  /* 0x00000000af007221 */ /* 0x000fe80000010000 */
[C---:B-----5:R-:W-:Y:S04]  /*ca20*/  HMMA.16816.F32.BF16 R140, R168.reuse, R136, R20 ;  /* 0x00000088a88c723c */ /* 0x060fe80000041814 */
[----:B------:R-:W-:Y:S04]  /*ca30*/  FADD.FTZ R0, R172, R0 ;  /* 0x00000000ac007221 */ /* 0x000fe80000010000 */
[C---:B------:R-:W-:Y:S04]  /*ca40*/  HMMA.16816.F32.BF16 R136, R168.reuse, R138, R24 ;  /* 0x0000008aa888723c */ /* 0x040fe80000041818 */
[----:B------:R-:W-:Y:S04]  /*ca50*/  FADD.FTZ R0, R173, R0 ;  /* 0x00000000ad007221 */ /* 0x000fe80000010000 */
[C---:B-1----:R-:W-:Y:S01]  /*ca60*/  HMMA.16816.F32.BF16 R28, R168.reuse, R4, R28 ;  /* 0x00000004a81c723c */ /* 0x042fe2000004181c */
[----:B------:R-:W-:Y:S07]  /*ca70*/  STL [R1+0x2c], R0 ;  /* 0x00002c0001007387 */ /* 0x000fee0000100800 */
[C---:B------:R-:W-:Y:S01]  /*ca80*/  HMMA.16816.F32.BF16 R32, R168.reuse, R6, R32 ;  /* 0x00000006a820723c */ /* 0x040fe20000041820 */
[----:B------:R-:W1:Y:S07]  /*ca90*/  LDSM.16.MT88.4 R4, [R239+0x2800] ;  /* 0x00280000ef04783b */ /* 0x000e6e0000004200 */
[C---:B--2---:R-:W-:Y:S08]  /*caa0*/  HMMA.16816.F32.BF16 R36, R168.reuse, R8, R36 ;  /* 0x00000008a824723c */ /* 0x044ff00000041824 */
[C---:B------:R-:W-:Y:S01]  /*cab0*/  HMMA.16816.F32.BF16 R40, R168.reuse, R10, R40 ;  /* 0x0000000aa828723c */ /* 0x040fe20000041828 */
[----:B------:R-:W2:Y:S07]  /*cac0*/  LDSM.16.MT88.4 R8, [R241+0x2800] ;  /* 0x00280000f108783b */ /* 0x000eae0000004200 */
[C---:B----4-:R-:W-:Y:S08]  /*cad0*/  HMMA.16816.F32.BF16 R44, R168.reuse, R12, R44 ;  /* 0x0000000ca82c723c */ /* 0x050ff0000004182c */
[C---:B------:R-:W-:Y:S01]  /*cae0*/  HMMA.16816.F32.BF16 R48, R168.reuse, R14, R48 ;  /* 0x0000000ea830723c */ /* 0x040fe20000041830 */
[----:B------:R-:W4:Y:S07]  /*caf0*/  LDSM.16.MT88.4 R12, [R238+0x4000] ;  /* 0x00400000ee0c783b */ /* 0x000f2e0000004200 */
[C---:B-1----:R-:W-:Y:S08]  /*cb00*/  HMMA.16816.F32.BF16 R52, R168.reuse, R4, R52 ;  /* 0x00000004a834723c */ /* 0x042ff00000041834 */
        /* <DEDUP_REMOVED lines=21> */
[C---:B------:R-:W-:Y:S08]  /*cc60*/  HMMA.16816.F32.BF16 R112, R168.reuse, R10, R112 ;  /* 0x0000000aa870723c */ /* 0x040ff00000041870 */
[C---:B----4-:R-:W-:Y:S08]  /*cc70*/  HMMA.16816.F32.BF16 R116, R168.reuse, R12, R116 ;  /* 0x0000000ca874723c */ /* 0x050ff00000041874 */
[C---:B------:R-:W-:Y:S08]  /*cc80*/  HMMA.16816.F32.BF16 R120, R168.reuse, R14, R120 ;  /* 0x0000000ea878723c */ /* 0x040ff00000041878 */
[C---:B-1----:R-:W-:Y:S08]  /*cc90*/  HMMA.16816.F32.BF16 R124, R168.reuse, R4, R124 ;  /* 0x00000004a87c723c */ /* 0x042ff0000004187c */
[----:B------:R-:W-:Y:S03]  /*cca0*/  HMMA.16816.F32.BF16 R128, R168, R6, R128 ;  /* 0x00000006a880723c */ /* 0x000fe60000041880 */
[----:B---3--:R-:W-:Y:S11]  /*ccb0*/  ISETP.GT.AND P0, PT, R179, R134, PT ;  /* 0x00000086b300720c */ /* 0x008ff60003f04270 */
[----:B------:R-:W-:Y:S02]  /*ccc0*/  @!UPT UIADD3 URZ, URZ, URZ, URZ ;  /* 0x0000003f3f3ff290 */ /* 0x000fe4000fffe03f */
[----:B------:R-:W-:-:S05]  /*ccd0*/  @P0 BRA `(.L_x_446) ;  /* 0xffffd53000000947 */ /* 0x000fca000383ffff */
.L_x_441:
[----:B------:R-:W2:Y:S04]  /*cce0*/  LDL R2, [R1+0x34] ;  /* 0x0000340001027983 */ /* 0x000ea80000100800 */
[----:B------:R-:W2:Y:S02]  /*ccf0*/  LDL R0, [R1+0x1c] ;  /* 0x00001c0001007983 */ /* 0x000ea40000100800 */
[----:B--2---:R-:W-:-:S13]  /*cd00*/  ISETP.GE.AND P0, PT, R0, R2, PT ;  /* 0x000000020000720c */ /* 0x004fda0003f06270 */
[----:B------:R-:W-:Y:S05]  /*cd10*/  @!P0 BRA `(.L_x_447) ;  /* 0x000036d000008947 */ /* 0x000fea0003800000 */
[----:B------:R-:W-:Y:S02]  /*cd20*/  MOV R134, R132 ;  /* 0x0000008400867202 */ /* 0x000fe40000000f00 */
[----:B------:R-:W-:Y:S02]  /*cd30*/  MOV R2, R133 ;  /* 0x0000008500027202 */ /* 0x000fe40000000f00 */
.L_x_458:
[----:B--2---:R-:W2:Y:S01]  /*cd40*/  LDL R0, [R1+0x14] ;  /* 0x0000140001007983 */ /* 0x004ea20000100800 */
[----:B------:R-:W-:Y:S04]  /*cd50*/  DEPBAR.LE SB0, 0x0 ;  /* 0x000080000000791a */ /* 0x000fe80000000000 */
[----:B------:R-:W3:Y:S01]  /*cd60*/  LDL R7, [R1+0x1c] ;  /* 0x00001c0001077983 */ /* 0x000ee20000100800 */
[----:B------:R-:W-:Y:S01]  /*cd70*/  WARPSYNC 0xffffffff ;  /* 0xffffffff00007948 */ /* 0x000fe20003800000 */
[----:B------:R-:W-:Y:S03]  /*cd80*/  BSSY B0, `(.L_x_448) ;  /* 0x00000f1000007945 */ /* 0x000fe60003800000 */
[----:B------:R-:W4:Y:S05]  /*cd90*/  LDL.64 R10, [R1+0x58] ;  /* 0x00005800010a7983 */ /* 0x000f2a0000100a00 */
[----:B------:R-:W4:Y:S05]  /*cda0*/  LDL.64 R8, [R1+0x48] ;  /* 0x0000480001087983 */ /* 0x000f2a0000100a00 */
[----:B------:R-:W4:Y:S05]  /*cdb0*/  LDL R14, [R1] ;  /* 0x00000000010e7983 */ /* 0x000f2a0000100800 */
[----:B------:R-:W4:Y:S05]  /*cdc0*/  LDL R20, [R1+0x18] ;  /* 0x0000180001147983 */ /* 0x000f2a0000100800 */
[----:B------:R-:W1:Y:S05]  /*cdd0*/  S2R R3, SR_TID.X ;  /* 0x0000000000037919 */ /* 0x000e6a0000002100 */
[----:B------:R-:W-:Y:S06]  /*cde0*/  BAR.SYNC.DEFER_BLOCKING 0x0 ;  /* 0x0000000000007b1d */ /* 0x000fec0000010000 */
[----:B------:R-:W-:Y:S05]  /*cdf0*/  LDSM.16.M88.4 R16, [R135+0x800] ;  /* 0x000800008710783b */ /* 0x000fea0000000200 */
[----:B------:R-:W-:Y:S05]  /*ce00*/  LDSM.16.M88.4 R24, [R135+0x1000] ;  /* 0x001000008718783b */ /* 0x000fea0000000200 */
[----:B------:R-:W-:Y:S05]  /*ce10*/  LDSM.16.M88.4 R168, [R242] ;  /* 0x00000000f2a8783b */ /* 0x000fea0000000200 */
[----:B------:R-:W-:Y:S01]  /*ce20*/  LDSM.16.M88.4 R172, [R252] ;  /* 0x00000000fcac783b */ /* 0x000fe20000000200 */
[----:B-1----:R-:W-:Y:S11]  /*ce30*/  ISETP.GT.AND P1, PT, R3, 0x7f, PT ;  /* 0x0000007f0300780c */ /* 0x002ff60003f24270 */
[----:B------:R-:W-:Y:S02]  /*ce40*/  @!UPT UIADD3 URZ, URZ, URZ, URZ ;  /* 0x0000003f3f3ff290 */ /* 0x000fe4000fffe03f */
[----:B------:R-:W-:Y:S01]  /*ce50*/  @!P1 IMAD.MOV.U32 R6, RZ, RZ, c[0x0][0x20c] ;  /* 0x00008300ff069624 */ /* 0x000fe200078e00ff */
[C---:B--2---:R-:W-:Y:S02]  /*ce60*/  LOP3.LUT P2, RZ, R0.reuse, 0x200, RZ, 0xc0, !PT ;  /* 0x0000020000ff7812 */ /* 0x044fe4000784c0ff */
[C---:B------:R-:W-:Y:S02]  /*ce70*/  LOP3.LUT P6, RZ, R0.reuse, 0x100, RZ, 0xc0, !PT ;  /* 0x0000010000ff7812 */ /* 0x040fe400078cc0ff */
[C---:B------:R-:W-:Y:S01]  /*ce80*/  LOP3.LUT P5, RZ, R0.reuse, 0x80, RZ, 0xc0, !PT ;  /* 0x0000008000ff7812 */ /* 0x040fe200078ac0ff */
[C---:B---3--:R-:W-:Y:S01]  /*ce90*/  IMAD.WIDE.U32 R4, R7.reuse, c[0x0][0x208], RZ ;  /* 0x0000820007047a25 */ /* 0x048fe200078e00ff */
[----:B------:R-:W-:Y:S02]  /*cea0*/  LOP3.LUT P4, RZ, R0, 0x40, RZ, 0xc0, !PT ;  /* 0x0000004000ff7812 */ /* 0x000fe4000788c0ff */
[----:B------:R-:W-:Y:S05]  /*ceb0*/  SHF.R.S32.HI R0, RZ, 0x1f, R7 ;  /* 0x0000001fff007819 */ /* 0x000fea0000011407 */
[----:B------:R-:W-:Y:S04]  /*cec0*/  IMAD R0, R0, c[0x0][0x208], RZ ;  /* 0x0000820000007a24 */ /* 0x000fe800078e02ff */
[----:B------:R-:W-:Y:S01]  /*ced0*/  IMAD R0, R7, c[0x0][0x20c], R0 ;  /* 0x0000830007007a24 */ /* 0x000fe200078e0200 */
[----:B----4-:R-:W-:Y:S03]  /*cee0*/  LDSM.16.M88.4 R176, [R14] ;  /* 0x000000000eb0783b */ /* 0x010fe60000000200 */
[----:B------:R-:W-:Y:S02]  /*cef0*/  IMAD.IADD R0, R5, 0x1, R0 ;  /* 0x0000000105007824 */ /* 0x000fe400078e0200 */
[----:B------:R-:W-:Y:S04]  /*cf00*/  IMAD.WIDE.U32 R4, R4, 0x30, RZ ;  /* 0x0000003004047825 */ /* 0x000fe800078e00ff */
[----:B------:R-:W-:Y:S02]  /*cf10*/  IMAD R3, R0, 0x30, RZ ;  /* 0x0000003000037824 */ /* 0x000fe400078e02ff */
[----:B------:R-:W-:Y:S02]  /*cf20*/  @!P1 IMAD.MOV.U32 R0, RZ, RZ, c[0x0][0x208] ;  /* 0x00008200ff009624 */ /* 0x000fe400078e00ff */
[----:B------:R-:W-:Y:S03]  /*cf30*/  IMAD.IADD R3, R5, 0x1, R3 ;  /* 0x0000000105037824 */ /* 0x000fe600078e0203 */
[CC--:B------:R-:W-:Y:S04]  /*cf40*/  @!P1 LEA R5, P0, R0.reuse, R4.reuse, 0x5 ;  /* 0x0000000400059211 */ /* 0x0c0fe800078028ff */
[----:B------:R-:W-:Y:S02]  /*cf50*/  @!P1 LEA.HI.X R6, R0, R3, R6, 0x5, P0 ;  /* 0x0000000300069211 */ /* 0x000fe400000f2c06 */
[----:B------:R-:W-:Y:S05]  /*cf60*/  IADD3 R0, P0, R10, R4, RZ ;  /* 0x000000040a007210 */ /* 0x000fea0007f1e0ff */
[----:B------:R-:W-:Y:S01]  /*cf70*/  IMAD.X R3, R3, 0x1, R9, P0 ;  /* 0x0000000103037824 */ /* 0x000fe200000e0609 */
[C---:B------:R-:W-:Y:S04]  /*cf80*/  LEA R12, P0, R0.reuse, c[0x0][0x1f8], 0x1 ;  /* 0x00007e00000c7a11 */ /* 0x040fe800078008ff */
[----:B------:R-:W-:Y:S02]  /*cf90*/  LEA.HI.X R13, R0, c[0x0][0x1fc], R3, 0x1, P0 ;  /* 0x00007f00000d7a11 */ /* 0x000fe400000f0c03 */
[----:B------:R-:W-:Y:S05]  /*cfa0*/  @!P1 IADD3 R0, P0, R5, R10, RZ ;  /* 0x0000000a05009210 */ /* 0x000fea0007f1e0ff */
[----:B------:R-:W-:Y:S01]  /*cfb0*/  @!P1 IMAD.X R3, R6, 0x1, R9, P0 ;  /* 0x0000000106039824 */ /* 0x000fe200000e0609 */
[C---:B------:R-:W-:Y:S01]  /*cfc0*/  @!P1 LEA R132, P0, R0.reuse, c[0x0][0x1f8], 0x1 ;  /* 0x00007e0000849a11 */ /* 0x040fe200078008ff */
[----:B------:R-:W1:Y:S03]  /*cfd0*/  LDSM.16.M88.4 R8, [R135] ;  /* 0x000000008708783b */ /* 0x000e660000000200 */
[----:B------:R-:W-:Y:S01]  /*cfe0*/  @!P1 LEA.HI.X R133, R0, c[0x0][0x1fc], R3, 0x1, P0 ;  /* 0x00007f0000859a11 */ /* 0x000fe200000f0c03 */
[----:B------:R-:W-:Y:S01]  /*cff0*/  IMAD.MOV.U32 R3, RZ, RZ, R7 ;  /* 0x000000ffff037224 */ /* 0x000fe200078e0007 */
[----:B------:R-:W-:Y:S01]  /*d000*/  @!PT LDS RZ, [RZ] ;  /* 0x00000000fffff984 */ /* 0x000fe20000000800 */
[----:B------:R-:W-:Y:S01]  /*d010*/  @!PT LDS RZ, [RZ] ;  /* 0x00000000fffff984 */ /* 0x000fe20000000800 */
[----:B------:R-:W-:Y:S01]  /*d020*/  @!PT LDS RZ, [RZ] ;  /* 0x00000000fffff984 */ /* 0x000fe20000000800 */
[----:B------:R2:W-:Y:S05]  /*d030*/  LDGSTS.E.BYPASS.LTC128B.128 [R20+0x4080], [R12.64], !P2 ;  /* 0x040800000c147fae */ /* 0x0005ea000d101d46 */
[----:B------:R2:W-:Y:S05]  /*d040*/  LDGSTS.E.BYPASS.LTC128B.128 [R20+0x5880], [R12.64+0x80], !P6 ;  /* 0x058800800c147fae */ /* 0x0005ea000f101d46 */
[----:B------:R2:W-:Y:S05]  /*d050*/  LDGSTS.E.BYPASS.LTC128B.128 [R20+0x7080], [R12.64+0x100], !P5 ;  /* 0x070801000c147fae */ /* 0x0005ea000e901d46 */
[----:B------:R2:W-:Y:S05]  /*d060*/  LDGSTS.E.BYPASS.LTC128B.128 [R20+0x8880], [R12.64+0x180], !P4 ;  /* 0x088801800c147fae */ /* 0x0005ea000e101d46 */
[----:B------:R3:W-:Y:S05]  /*d070*/  @!P1 LDGSTS.E.BYPASS.LTC128B.128 [R20+0x5080], [R132.64], !P2 ;  /* 0x0508000084149fae */ /* 0x0007ea000d101d46 */
[----:B------:R3:W-:Y:S05]  /*d080*/  @!P1 LDGSTS.E.BYPASS.LTC128B.128 [R20+0x6880], [R132.64+0x80], !P6 ;  /* 0x0688008084149fae */ /* 0x0007ea000f101d46 */
[----:B------:R3:W-:Y:S01]  /*d090*/  @!P1 LDGSTS.E.BYPASS.LTC128B.128 [R20+0x8080], [R132.64+0x100], !P5 ;  /* 0x0808010084149fae */ /* 0x0007e2000e901d46 */
[C---:B-1----:R-:W-:Y:S04]  /*d0a0*/  HMMA.16816.F32.BF16 R4, R160.reuse, R8, RZ ;  /* 0x00000008a004723c */ /* 0x042fe800000418ff */
[----:B------:R3:W-:Y:S05]  /*d0b0*/  @!P1 LDGSTS.E.BYPASS.LTC128B.128 [R20+0x9880], [R132.64+0x180], !P4 ;  /* 0x0988018084149fae */ /* 0x0007ea000e101d46 */
[----:B------:R-:W0:Y:S01]  /*d0c0*/  LDGDEPBAR ;  /* 0x00000000000079af */ /* 0x000e220000000000 */
[C---:B------:R-:W-:Y:S08]  /*d0d0*/  HMMA.16816.F32.BF16 R8, R160.reuse, R10, RZ ;  /* 0x0000000aa008723c */ /* 0x040ff000000418ff */
[C---:B--2---:R-:W-:Y:S08]  /*d0e0*/  HMMA.16816.F32.BF16 R12, R160.reuse, R16, RZ ;  /* 0x00000010a00c723c */ /* 0x044ff000000418ff */
[C---:B------:R-:W-:Y:S08]  /*d0f0*/  HMMA.16816.F32.BF16 R16, R160.reuse, R18, RZ ;  /* 0x00000012a010723c */ /* 0x040ff000000418ff */
[C---:B---3--:R-:W-:Y:S08]  /*d100*/  HMMA.16816.F32.BF16 R20, R160.reuse, R24, RZ ;  /* 0x00000018a014723c */ /* 0x048ff000000418ff */
[----:B------:R-:W-:Y:S08]  /*d110*/  HMMA.16816.F32.BF16 R24, R160, R26, RZ ;  /* 0x0000001aa018723c */ /* 0x000ff000000418ff */
[C---:B------:R-:W-:Y:S08]  /*d120*/  HMMA.16816.F32.BF16 R4, R164.reuse, R168, R4 ;  /* 0x000000a8a404723c */ /* 0x040ff00000041804 */
[C---:B------:R-:W-:Y:S01]  /*d130*/  HMMA.16816.F32.BF16 R8, R164.reuse, R170, R8 ;  /* 0x000000aaa408723c */ /* 0x040fe20000041808 */
[----:B------:R-:W1:Y:S07]  /*d140*/  LDSM.16.M88.4 R168, [R237] ;  /* 0x00000000eda8783b */ /* 0x000e6e0000000200 */
[C---:B------:R-:W-:Y:S08]  /*d150*/  HMMA.16816.F32.BF16 R12, R164.reuse, R172, R12 ;  /* 0x000000aca40c723c */ /* 0x040ff0000004180c */
[C---:B------:R-:W-:Y:S01]  /*d160*/  HMMA.16816.F32.BF16 R16, R164.reuse, R174, R16 ;  /* 0x000000aea410723c */ /* 0x040fe20000041810 */
[----:B------:R-:W2:Y:S07]  /*d170*/  LDSM.16.M88.4 R172, [R237+0x800] ;  /* 0x00080000edac783b */ /* 0x000eae0000000200 */
[C---:B------:R-:W-:Y:S01]  /*d180*/  HMMA.16816.F32.BF16 R20, R164.reuse, R176, R20 ;  /* 0x000000b0a414723c */ /* 0x040fe20000041814 */
[----:B------:R3:W5:Y:S07]  /*d190*/  LDL R177, [R1+0x14] ;  /* 0x0000140001b17983 */ /* 0x00076e0000100800 */
[----:B------:R-:W-:Y:S01]  /*d1a0*/  HMMA.16816.F32.BF16 R24, R164, R178, R24 ;  /* 0x000000b2a418723c */ /* 0x000fe20000041818 */
[----:B------:R-:W4:Y:S06]  /*d1b0*/  LDL R179, [R1+0x34] ;  /* 0x0000340001b37983 */ /* 0x000f2c0000100800 */
[----:B------:R-:W-:Y:S01]  /*d1c0*/  IMAD.MOV.U32 R178, RZ, RZ, R3 ;  /* 0x000000ffffb27224 */ /* 0x000fe200078e0003 */
        /* <DEDUP_REMOVED lines=35> */
[----:B------:R-:W2:Y:S02]  /*d400*/  LDSM.16.M88.4 R172, [R237+0x2000] ;  /* 0x00200000edac783b */ /* 0x000ea40000000200 */
[----:B----4-:R-:W-:Y:S05]  /*d410*/  ISETP.GT.AND P0, PT, R178, R179, PT ;  /* 0x000000b3b200720c */ /* 0x010fea0003f04270 */
        /* <DEDUP_REMOVED lines=84> */
[----:B------:R-:W-:Y:S04]  /*d960*/  DEPBAR.LE SB0, 0x0 ;  /* 0x000080000000791a */ /* 0x000fe80000000000 */
[----:B------:R-:W-:Y:S02]  /*d970*/  BAR.SYNC.DEFER_BLOCKING 0x0 ;  /* 0x0000000000007b1d */ /* 0x000fe40000010000 */
[C---:B-1----:R-:W-:Y:S08]  /*d980*/  HMMA.16816.F32.BF16 R12, R232.reuse, R168, R12 ;  /* 0x000000a8e80c723c */ /* 0x042ff0000004180c */
[C---:B------:R-:W-:Y:S08]  /*d990*/  HMMA.16816.F32.BF16 R16, R232.reuse, R170, R16 ;  /* 0x000000aae810723c */ /* 0x040ff00000041810 */
[C---:B--2---:R-:W-:Y:S08]  /*d9a0*/  HMMA.16816.F32.BF16 R20, R232.reuse, R172, R20 ;  /* 0x000000ace814723c */ /* 0x044ff00000041814 */
[----:B------:R-:W-:Y:S01]  /*d9b0*/  HMMA.16816.F32.BF16 R24, R232, R174, R24 ;  /* 0x000000aee818723c */ /* 0x000fe20000041818 */
[----:B------:R-:W-:Y:S07]  /*d9c0*/  @!UPT UIADD3 URZ, URZ, URZ, URZ ;  /* 0x0000003f3f3ff290 */ /* 0x000fee000fffe03f */
[----:B------:R-:W-:-:S11]  /*d9d0*/  @!P0 BRA `(.L_x_449) ;  /* 0x000002b000008947 */ /* 0x000fd60003800000 */
[----:B---3--:R-:W2:Y:S04]  /*d9e0*/  LDL.64 R172, [R1+0x50] ;  /* 0x0000500001ac7983 */ /* 0x008ea80000100a00 */
[----:B------:R-:W3:Y:S04]  /*d9f0*/  LDL.64 R170, [R1+0x38] ;  /* 0x0000380001aa7983 */ /* 0x000ee80000100a00 */
[----:B------:R-:W4:Y:S04]  /*da00*/  LDL R176, [R1+0x18] ;  /* 0x0000180001b07983 */ /* 0x000f280000100800 */
        /* <DEDUP_REMOVED lines=19> */
[----:B------:R-:W-:Y:S03]  /*db40*/  @P0 LEA R132, P2, R168, R132, 0x5 ;  /* 0x00000084a8840211 */ /* 0x000fe600078428ff */
[----:B---3--:R-:W-:Y:S01]  /*db50*/  @P1 IMAD.X R169, R0, 0x1, R171, P3 ;  /* 0x0000000100a91824 */ /* 0x008fe200018e06ab */
        /* <DEDUP_REMOVED lines=11> */
[----:B----4-:R1:W-:Y:S04]  /*dc10*/  @P1 LDGSTS.E.BYPASS.LTC128B.128 [R176+0x14080], [R168.64], !P3 ;  /* 0x14080000a8b01fae */ /* 0x0103e8000d901d46 */
[----:B------:R1:W-:Y:S04]  /*dc20*/  @P1 LDGSTS.E.BYPASS.LTC128B.128 [R176+0x15880], [R168.64+0x80], !P6 ;  /* 0x15880080a8b01fae */ /* 0x0003e8000f101d46 */
[----:B------:R1:W-:Y:S04]  /*dc30*/  @P1 LDGSTS.E.BYPASS.LTC128B.128 [R176+0x17080], [R168.64+0x100], !P5 ;  /* 0x17080100a8b01fae */ /* 0x0003e8000e901d46 */
[----:B------:R1:W-:Y:S04]  /*dc40*/  @P1 LDGSTS.E.BYPASS.LTC128B.128 [R176+0x18880], [R168.64+0x180], !P4 ;  /* 0x18880180a8b01fae */ /* 0x0003e8000e101d46 */
[----:B------:R1:W-:Y:S04]  /*dc50*/  @P0 LDGSTS.E.BYPASS.LTC128B.128 [R176+0x15080], [R132.64], !P3 ;  /* 0x1508000084b00fae */ /* 0x0003e8000d901d46 */
[----:B------:R1:W-:Y:S04]  /*dc60*/  @P0 LDGSTS.E.BYPASS.LTC128B.128 [R176+0x16880], [R132.64+0x80], !P6 ;  /* 0x1688008084b00fae */ /* 0x0003e8000f101d46 */
[----:B------:R1:W-:Y:S04]  /*dc70*/  @P0 LDGSTS.E.BYPASS.LTC128B.128 [R176+0x18080], [R132.64+0x100], !P5 ;  /* 0x1808010084b00fae */ /* 0x0003e8000e901d46 */
[----:B------:R1:W-:Y:S02]  /*dc80*/  @P0 LDGSTS.E.BYPASS.LTC128B.128 [R176+0x19880], [R132.64+0x180], !P4 ;  /* 0x1988018084b00fae */ /* 0x0003e4000e101d46 */
.L_x_449:
[----:B---3--:R-:W-:Y:S05]  /*dc90*/  BSYNC B0 ;  /* 0x0000000000007941 */ /* 0x008fea0003800000 */
.L_x_448:
[----:B------:R-:W2:Y:S01]  /*dca0*/  LDL R3, [R1+0x68] ;  /* 0x0000680001037983 */ /* 0x000ea20000100800 */
        /* <DEDUP_REMOVED lines=36> */
.L_x_452:
[----:B------:R-:W-:Y:S04]  /*def0*/  MOV R169, c[0x0][0x32c] ;  /* 0x0000cb0000a97a02 */ /* 0x000fe80000000f00 */
[----:B------:R-:W-:Y:S11]  /*df00*/  ISETP.NE.AND P0, PT, R169, 0x1, PT ;  /* 0x00000001a900780c */ /* 0x000ff60003f05270 */
[----:B------:R-:W-:Y:S02]  /*df10*/  @!UPT UIADD3 URZ, URZ, URZ, URZ ;  /* 0x0000003f3f3ff290 */ /* 0x000fe4000fffe03f */
[----:B------:R-:W-:Y:S05]  /*df20*/  @P0 IMAD.HI.U32 R169, R133, c[0x0][0x330], RZ ;  /* 0x0000cc0085a90a27 */ /* 0x000fea00078e00ff */
[----:B------:R-:W-:Y:S02]  /*df30*/  @P0 SHF.R.U32.HI R133, RZ, c[0x0][0x334], R169 ;  /* 0x0000cd00ff850a19 */ /* 0x000fe400000116a9 */
.L_x_453:
[----:B------:R-:W-:Y:S05]  /*df40*/  BSYNC B0 ;  /* 0x0000000000007941 */ /* 0x000fea0003800000 */
.L_x_451:
[----:B------:R-:W-:Y:S04]  /*df50*/  IMAD.IADD R169, R0, 0x1, -R170 ;  /* 0x0000000100a97824 */ /* 0x000fe800078e0aaa */
[----:B------:R-:W-:Y:S05]  /*df60*/  IMAD R133, R133, c[0x0][0x32c], R169 ;  /* 0x0000cb0085857a24 */ /* 0x000fea00078e02a9 */
[----:B------:R-:W-:Y:S02]  /*df70*/  IMNMX R3, R3, R133, !PT ;  /* 0x0000008503037217 */ /* 0x000fe40007800200 */
[----:B------:R-:W-:Y:S04]  /*df80*/  IADD3 R133, R133, c[0x0][0x32c], RZ ;  /* 0x0000cb0085857a10 */ /* 0x000fe80007ffe0ff */
[----:B------:R-:W-:Y:S02]  /*df90*/  IMNMX R132, R132, R133, PT ;  /* 0x0000008584847217 */ /* 0x000fe40003800200 */
.L_x_450:
        /* <DEDUP_REMOVED lines=84> */
.L_x_456:
[----:B------:R-:W-:Y:S04]  /*e4e0*/  MOV R20, c[0x0][0x32c] ;  /* 0x0000cb0000147a02 */ /* 0x000fe80000000f00 */
[----:B------:R-:W-:Y:S11]  /*e4f0*/  ISETP.NE.AND P0, PT, R20, 0x1, PT ;  /* 0x000000011400780c */ /* 0x000ff60003f05270 */
[----:B------:R-:W-:Y:S02]  /*e500*/  @!UPT UIADD3 URZ, URZ, URZ, URZ ;  /* 0x0000003f3f3ff290 */ /* 0x000fe4000fffe03f */
[----:B------:R-:W-:Y:S05]  /*e510*/  @P0 IMAD.HI.U32 R20, R5, c[0x0][0x330], RZ ;  /* 0x0000cc0005140a27 */ /* 0x000fea00078e00ff */
[----:B------:R-:W-:Y:S02]  /*e520*/  @P0 SHF.R.U32.HI R5, RZ, c[0x0][0x334], R20 ;  /* 0x0000cd00ff050a19 */ /* 0x000fe40000011614 */
.L_x_457:
[----:B------:R-:W-:Y:S05]  /*e530*/  BSYNC B0 ;  /* 0x0000000000007941 */ /* 0x000fea0003800000 */
.L_x_455:
[----:B------:R-:W2:Y:S02]  /*e540*/  LDL R20, [R1+0x30] ;  /* 0x0000300001147983 */ /* 0x000ea40000100800 */
[----:B--2---:R-:W-:Y:S04]  /*e550*/  IMAD.IADD R0, R0, 0x1, -R20 ;  /* 0x0000000100007824 */ /* 0x004fe800078e0a14 */
[----:B------:R-:W-:Y:S05]  /*e560*/  IMAD R0, R5, c[0x0][0x32c], R0 ;  /* 0x0000cb0005007a24 */ /* 0x000fea00078e0200 */
[----:B------:R-:W-:Y:S02]  /*e570*/  IMNMX R3, R3, R0, !PT ;  /* 0x0000000003037217 */ /* 0x000fe40007800200 */
[----:B------:R-:W-:Y:S04]  /*e580*/  IADD3 R0, R0, c[0x0][0x32c], RZ ;  /* 0x0000cb0000007a10 */ /* 0x000fe80007ffe0ff */
[----:B------:R-:W-:Y:S02]  /*e590*/  IMNMX R4, R4, R0, PT ;  /* 0x0000000004047217 */ /* 0x000fe40003800200 */
.L_x_454:
        /* <DEDUP_REMOVED lines=37> */
[--C-:B------:R-:W-:Y:S01]  /*e7f0*/  FFMA.FTZ R17, R17, c[0x0][0x2d0], -R2.reuse ;  /* 0x0000b40011117a23 */ /* 0x100fe20000010802 */
[----:B------:R-:W-:Y:S01]  /*e800*/  MOV R170, R179 ;  /* 0x000000b300aa7202 */ /* 0x000fe20000000f00 */
[--C-:B------:R-:W-:Y:S01]  /*e810*/  FFMA.FTZ R179, R16, c[0x0][0x2d0], -R2.reuse ;  /* 0x0000b40010b37a23 */ /* 0x100fe20000010802 */
[----:B------:R-:W-:Y:S01]  /*e820*/  ISETP.LT.OR P0, PT, R4, 0x2, P0 ;  /* 0x000000020400780c */ /* 0x000fe20000701670 */
[--C-:B------:R-:W-:Y:S01]  /*e830*/  FFMA.FTZ R12, R12, c[0x0][0x2d0], -R2.reuse ;  /* 0x0000b4000c0c7a23 */ /* 0x100fe20000010802 */
[----:B------:R-:W-:Y:S01]  /*e840*/  MOV R16, R178 ;  /* 0x000000b200107202 */ /* 0x000fe20000000f00 */
[--C-:B------:R-:W-:Y:S01]  /*e850*/  FFMA.FTZ R9, R9, c[0x0][0x2d0], -R2.reuse ;  /* 0x0000b40009097a23 */ /* 0x100fe20000010802 */
[----:B------:R-:W-:Y:S01]  /*e860*/  FSEL R7, R7, -INF , !P0 ;  /* 0xff80000007077808 */ /* 0x000fe20004000000 */
[----:B------:R-:W-:Y:S01]  /*e870*/  FFMA.FTZ R8, R8, c[0x0][0x2d0], -R2 ;  /* 0x0000b40008087a23 */ /* 0x000fe20000010802 */
[----:B------:R-:W-:Y:S01]  /*e880*/  LOP3.LUT P0, RZ, R177, 0x4, RZ, 0xc0, !PT ;  /* 0x00000004b1ff7812 */ /* 0x000fe2000780c0ff */
[----:B------:R-:W3:Y:S03]  /*e890*/  MUFU.EX2 R2, R0 ;  /* 0x0000000000027308 */ /* 0x000ee60000000800 */
[----:B------:R-:W-:Y:S04]  /*e8a0*/  ISETP.GT.AND P0, PT, R3, 0x8, !P0 ;  /* 0x000000080300780c */ /* 0x000fe80004704270 */
[----:B------:R-:W-:Y:S04]  /*e8b0*/  ISETP.LT.OR P0, PT, R4, 0x9, P0 ;  /* 0x000000090400780c */ /* 0x000fe80000701670 */
[----:B------:R-:W-:Y:S02]  /*e8c0*/  FSEL R10, R10, -INF , !P0 ;  /* 0xff8000000a0a7808 */ /* 0x000fe40004000000 */
[----:B------:R-:W-:Y:S04]  /*e8d0*/  LOP3.LUT P0, RZ, R177, 0x2, RZ, 0xc0, !PT ;  /* 0x00000002b1ff7812 */ /* 0x000fe8000780c0ff */
[----:B------:R-:W-:Y:S04]  /*e8e0*/  ISETP.GT.AND P0, PT, R3, 0x9, !P0 ;  /* 0x000000090300780c */ /* 0x000fe80004704270 */
[----:B------:R-:W-:Y:S01]  /*e8f0*/  ISETP.LT.OR P0, PT, R4, 0xa, P0 ;  /* 0x0000000a0400780c */ /* 0x000fe20000701670 */
[C---:B---3--:R-:W-:Y:S03]  /*e900*/  FMUL.FTZ R28, R2.reuse, R28 ;  /* 0x0000001c021c7220 */ /* 0x048fe60000410000 */
        /* <DEDUP_REMOVED lines=39> */
[C---:B------:R-:W-:Y:S02]  /*eb80*/  FMUL.FTZ R61, R2.reuse, R61 ;  /* 0x0000003d023d7220 */ /* 0x040fe40000410000 */
        /* <DEDUP_REMOVED lines=43> */
[----:B------:R-:W-:Y:S01]  /*ee40*/  MOV R27, R25 ;  /* 0x00000019001b7202 */ /* 0x000fe20000000f00 */
        /* <DEDUP_REMOVED lines=20> */
[----:B------:R-:W-:Y:S01]  /*ef90*/  FMUL.FTZ R13, R2, R149 ;  /* 0x00000095020d7220 */ /* 0x000fe20000410000 */
[----:B------:R-:W-:Y:S01]  /*efa0*/  MOV R149, R11 ;  /* 0x0000000b00957202 */ /* 0x000fe20000000f00 */
        /* <DEDUP_REMOVED lines=44> */
[C---:B------:R-:W-:Y:S01]  /*f270*/  FMUL.FTZ R10, R0.reuse, R154 ;  /* 0x0000009a000a7220 */ /* 0x040fe20000410000 */
[----:B------:R-:W-:Y:S01]  /*f280*/  MOV R154, R27 ;  /* 0x0000001b009a7202 */ /* 0x000fe20000000f00 */
[C---:B------:R-:W-:Y:S02]  /*f290*/  FMUL.FTZ R27, R0.reuse, R139 ;  /* 0x0000008b001b7220 */ /* 0x040fe40000410000 */
[C---:B------:R-:W-:Y:S02]  /*f2a0*/  FMUL.FTZ R22, R0.reuse, R142 ;  /* 0x0000008e00167220 */ /* 0x040fe40000410000 */
[C---:B------:R-:W-:Y:S02]  /*f2b0*/  FMUL.FTZ R23, R0.reuse, R143 ;  /* 0x0000008f00177220 */ /* 0x040fe40000410000 */
[C---:B--2---:R-:W-:Y:S01]  /*f2c0*/  FMUL.FTZ R6, R0.reuse, R158 ;  /* 0x0000009e00067220 */ /* 0x044fe20000410000 */
[----:B------:R-:W-:Y:S01]  /*f2d0*/  MOV R158, R18 ;  /* 0x00000012009e7202 */ /* 0x000fe20000000f00 */
        /* <DEDUP_REMOVED lines=70> */
[--C-:B------:R-:W-:Y:S01]  /*f740*/  FFMA.FTZ R0, R172, c[0x0][0x2d0], -R134.reuse ;  /* 0x0000b400ac007a23 */ /* 0x100fe20000010886 */
[----:B------:R-:W-:Y:S05]  /*f750*/  MOV R172, R148 ;  /* 0x0000009400ac7202 */ /* 0x000fea0000000f00 */
        /* <DEDUP_REMOVED lines=67> */
[----:B--2---:R-:W-:Y:S01]  /*fb90*/  F2FP.BF16.PACK_AB R168, R179, R175 ;  /* 0x000000afb3a8723e */ /* 0x004fe200000010ff */
[----:B------:R-:W-:Y:S01]  /*fba0*/  FADD.FTZ R2, R149, R2 ;  /* 0x0000000295027221 */ /* 0x000fe20000010000 */
[----:B------:R-:W-:Y:S01]  /*fbb0*/  MOV R176, R158 ;  /* 0x0000009e00b07202 */ /* 0x000fe20000000f00 */
[----:B------:R1:W-:Y:S01]  /*fbc0*/  MUFU.EX2 R172, R0 ;  /* 0x0000000000ac7308 */ /* 0x0003e20000000800 */
[C---:B------:R-:W-:Y:S05]  /*fbd0*/  HMMA.16816.F32.BF16 R4, R136.reuse, R140, R4 ;  /* 0x0000008c8804723c */ /* 0x040fea0000041804 */
[----:B------:R-:W-:Y:S03]  /*fbe0*/  FADD.FTZ R2, R150, R2 ;  /* 0x0000000296027221 */ /* 0x000fe60000010000 */
[C---:B------:R-:W-:Y:S01]  /*fbf0*/  HMMA.16816.F32.BF16 R8, R136.reuse, R142, R8 ;  /* 0x0000008e8808723c */ /* 0x040fe20000041808 */
[----:B------:R-:W2:Y:S03]  /*fc00*/  LDSM.16.MT88.4 R140, [R240+0x800] ;  /* 0x00080000f08c783b */ /* 0x000ea60000004200 */
[----:B------:R-:W-:Y:S04]  /*fc10*/  FADD.FTZ R2, R148, R2 ;  /* 0x0000000294027221 */ /* 0x000fe80000010000 */
[----:B------:R-:W-:Y:S04]  /*fc20*/  FADD.FTZ R2, R174, R2 ;  /* 0x00000002ae027221 */ /* 0x000fe80000010000 */
[--C-:B-1----:R-:W-:Y:S01]  /*fc30*/  FFMA.FTZ R0, R177, c[0x0][0x2d0], -R134.reuse ;  /* 0x0000b400b1007a23 */ /* 0x102fe20000010886 */
[----:B------:R-:W-:Y:S03]  /*fc40*/  MOV R177, R153 ;  /* 0x0000009900b17202 */ /* 0x000fe60000000f00 */
[----:B------:R-:W1:Y:S01]  /*fc50*/  MUFU.EX2 R173, R0 ;  /* 0x0000000000ad7308 */ /* 0x000e620000000800 */
[----:B------:R-:W-:Y:S01]  /*fc60*/  ISETP.GT.AND P0, PT, R176, R177, PT ;  /* 0x000000b1b000720c */ /* 0x000fe20003f04270 */
[C---:B--2---:R-:W-:Y:S03]  /*fc70*/  HMMA.16816.F32.BF16 R12, R136.reuse, R140, R12 ;  /* 0x0000008c880c723c */ /* 0x044fe6000004180c */
[----:B-1----:R-:W-:Y:S01]  /*fc80*/  F2FP.BF16.PACK_AB R169, R173, R172 ;  /* 0x000000acada9723e */ /* 0x002fe200000010ff */
[--C-:B------:R-:W-:Y:S01]  /*fc90*/  FFMA.FTZ R0, R178, c[0x0][0x2d0], -R134.reuse ;  /* 0x0000b400b2007a23 */ /* 0x100fe20000010886 */
[----:B------:R-:W-:Y:S01]  /*fca0*/  MOV R178, R152 ;  /* 0x0000009800b27202 */ /* 0x000fe20000000f00 */
[----:B------:R-:W-:Y:S01]  /*fcb0*/  FFMA.FTZ R134, R132, c[0x0][0x2d0], -R134 ;  /* 0x0000b40084867a23 */ /* 0x000fe20000010886 */
[----:B------:R-:W-:Y:S01]  /*fcc0*/  LDSM.16.MT88.4 R152, [R238+0x1000] ;  /* 0x00100000ee98783b */ /* 0x000fe20000004200 */
[C---:B------:R-:W-:Y:S01]  /*fcd0*/  HMMA.16816.F32.BF16 R16, R136.reuse, R142, R16 ;  /* 0x0000008e8810723c */ /* 0x040fe20000041810 */
[----:B------:R1:W-:Y:S06]  /*fce0*/  MUFU.EX2 R132, R0 ;  /* 0x0000000000847308 */ /* 0x0003ec0000000800 */
[----:B------:R-:W2:Y:S04]  /*fcf0*/  LDSM.16.MT88.4 R140, [R239+0x800] ;  /* 0x00080000ef8c783b */ /* 0x000ea80000004200 */
[----:B------:R-:W3:Y:S01]  /*fd00*/  MUFU.EX2 R134, R134 ;  /* 0x0000008600867308 */ /* 0x000ee20000000800 */
[----:B-1----:R-:W-:Y:S04]  /*fd10*/  FADD.FTZ R0, R156, R151 ;  /* 0x000000979c007221 */ /* 0x002fe80000010000 */
[----:B------:R-:W-:Y:S04]  /*fd20*/  FADD.FTZ R0, R157, R0 ;  /* 0x000000009d007221 */ /* 0x000fe80000010000 */
[----:B------:R-:W-:Y:S01]  /*fd30*/  FADD.FTZ R0, R175, R0 ;  /* 0x00000000af007221 */ /* 0x000fe20000010000 */
[----:B---3--:R-:W-:Y:S01]  /*fd40*/  F2FP.BF16.PACK_AB R171, R134, R132 ;  /* 0x0000008486ab723e */ /* 0x008fe200000010ff */
        /* <DEDUP_REMOVED lines=95> */
[----:B------:R-:W-:Y:S02]  /*10340*/  FADD.FTZ R4, R178, R2 ;  /* 0x00000002b2047221 */ /* 0x000fe40000010000 */
[----:B------:R-:W-:Y:S01]  /*10350*/  FADD.FTZ R0, R132, R0 ;  /* 0x0000000084007221 */ /* 0x000fe20000010000 */
[-C--:B------:R-:W-:Y:S02]  /*10360*/  MOV R132, R3.reuse ;  /* 0x0000000300847202 */ /* 0x080fe40000000f00 */
[----:B------:R-:W-:Y:S01]  /*10370*/  STL [R1+0x28], R4 ;  /* 0x0000280401007387 */ /* 0x000fe20000100800 */
[----:B------:R-:W-:Y:S01]  /*10380*/  FADD.FTZ R2, R134, R0 ;  /* 0x0000000086027221 */ /* 0x000fe20000010000 */
[----:B------:R-:W-:Y:S02]  /*10390*/  IADD3 R0, R176, -0x1, RZ ;  /* 0xffffffffb0007810 */ /* 0x000fe40007ffe0ff */
[----:B------:R-:W-:Y:S02]  /*103a0*/  MOV R134, R3 ;  /* 0x0000000300867202 */ /* 0x000fe40000000f00 */
[----:B------:R1:W-:Y:S04]  /*103b0*/  STL [R1+0x2c], R2 ;  /* 0x00002c0201007387 */ /* 0x0003e80000100800 */
[----:B------:R2:W-:Y:S01]  /*103c0*/  STL [R1+0x1c], R0 ;  /* 0x00001c0001007387 */ /* 0x0005e20000100800 */
[----:B-1----:R-:W-:Y:S01]  /*103d0*/  MOV R2, R133 ;  /* 0x0000008500027202 */ /* 0x002fe20000000f00 */
[----:B------:R-:W-:-:S05]  /*103e0*/  @P0 BRA `(.L_x_458) ;  /* 0xffffc95000000947 */ /* 0x000fca000383ffff */
.L_x_447:
[----:B------:R-:W-:Y:S02]  /*103f0*/  MOV R7, 0x1f ;  /* 0x0000001f00077802 */ /* 0x000fe40000000f00 */
[----:B------:R-:W-:Y:S01]  /*10400*/  MOV R6, 0xffffffff ;  /* 0xffffffff00067802 */ /* 0x000fe20000000f00 */
[----:B------:R-:W-:Y:S05]  /*10410*/  BRA.DIV ~URZ, `(.L_x_459) ;  /* 0x00005e327f007947 */ /* 0x000fea000b800000 */
[----:B------:R-:W3:Y:S04]  /*10420*/  LDL R2, [R1+0x28] ;  /* 0x0000280001027983 */ /* 0x000ee80000100800 */
[----:B--23--:R2:W3:Y:S02]  /*10430*/  SHFL.BFLY PT, R0, R2, 0x2, 0x1f ;  /* 0x0c401f0002007f89 */ /* 0x00c4e400000e0000 */
.L_x_526:
[----:B--2---:R-:W2:Y:S02]  /*10440*/  LDL.LU R2, [R1+0x28] ;  /* 0x0000280001027983 */ /* 0x004ea40000300800 */
[----:B--23--:R-:W-:Y:S01]  /*10450*/  FADD.FTZ R0, R0, R2 ;  /* 0x0000000200007221 */ /* 0x00cfe20000010000 */
[----:B------:R-:W-:Y:S05]  /*10460*/  BRA.DIV ~URZ, `(.L_x_460) ;  /* 0x00005e427f007947 */ /* 0x000fea000b800000 */
[----:B------:R-:W2:Y:S04]  /*10470*/  LDL.LU R6, [R1+0x2c] ;  /* 0x00002c0001067983 */ /* 0x000ea80000300800 */
[----:B------:R-:W3:Y:S02]  /*10480*/  SHFL.BFLY PT, R5, R0, 0x1, 0x1f ;  /* 0x0c201f0000057f89 */ /* 0x000ee400000e0000 */
[----:B---3--:R-:W-:-:S02]  /*10490*/  FADD.FTZ R0, R0, R5 ;  /* 0x0000000500007221 */ /* 0x008fc40000010000 */
[----:B--2---:R-:W2:Y:S02]  /*104a0*/  SHFL.BFLY PT, R2, R6, 0x2, 0x1f ;  /* 0x0c401f0006027f89 */ /* 0x004ea400000e0000 */
[----:B-12---:R-:W-:-:S05]  /*104b0*/  FADD.FTZ R4, R2, R6 ;  /* 0x0000000602047221 */ /* 0x006fca0000010000 */
[----:B------:R1:W2:Y:S02]  /*104c0*/  SHFL.BFLY PT, R3, R4, 0x1, 0x1f ;  /* 0x0c201f0004037f89 */ /* 0x0002a400000e0000 */
.L_x_527:
        /* <DEDUP_REMOVED lines=149> */
.L_x_408:
[----:B---3--:R3:W5:Y:S01]  /*10e20*/  LDL R6, [R1+0x70] ;  /* 0x0000700001067983 */ /* 0x0087620000100800 */
[----:B------:R-:W-:Y:S03]  /*10e30*/  BSSY B0, `(.L_x_461) ;  /* 0x0000012000007945 */ /* 0x000fe60003800000 */
[----:B------:R-:W4:Y:S02]  /*10e40*/  S2R R26, SR_TID.X ;  /* 0x00000000001a7919 */ /* 0x000f240000002100 */
[----:B----4-:R-:W-:-:S13]  /*10e50*/  LOP3.LUT P0, RZ, R26, 0xff, RZ, 0xc0, !PT ;  /* 0x000000ff1aff7812 */ /* 0x010fda000780c0ff */
[----:B------:R-:W-:Y:S05]  /*10e60*/  @P0 BRA `(.L_x_462) ;  /* 0x000000e000000947 */ /* 0x000fea0003800000 */
[----:B---3--:R-:W3:Y:S01]  /*10e70*/  S2R R4, SR_LANEID ;  /* 0x0000000000047919 */ /* 0x008ee20000000000 */
[----:B------:R-:W-:Y:S01]  /*10e80*/  VOTEU.ANY UR4, UPT, PT ;  /* 0x0000000000047886 */ /* 0x000fe200038e0100 */
[----:B--2---:R-:W-:Y:S01]  /*10e90*/  IMAD.MOV.U32 R5, RZ, RZ, c[0x0][0x564] ;  /* 0x00015900ff057624 */ /* 0x004fe200078e00ff */
[----:B------:R-:W3:Y:S08]  /*10ea0*/  FLO.U32 R3, UR4 ;  /* 0x0000000400037d00 */ /* 0x000ef000080e0000 */
[----:B------:R-:W2:Y:S01]  /*10eb0*/  POPC R2, UR4 ;  /* 0x0000000400027d09 */ /* 0x000ea20008000000 */
[----:B---3--:R-:W-:Y:S01]  /*10ec0*/  ISETP.EQ.U32.AND P0, PT, R3, R4, PT ;  /* 0x000000040300720c */ /* 0x008fe20003f02070 */
[----:B------:R-:W-:-:S12]  /*10ed0*/  IMAD.MOV.U32 R4, RZ, RZ, c[0x0][0x560] ;  /* 0x00015800ff047624 */ /* 0x000fd800078e00ff */
[----:B--2---:R2:W3:Y:S04]  /*10ee0*/  @P0 ATOMG.E.ADD.STRONG.GPU PT, R2, [R4.64], R2 ;  /* 0x00000002040209a8 */ /* 0x0044e800081ee1c6 */
[----:B--2---:R-:W2:Y:S04]  /*10ef0*/  S2R R4, SR_LTMASK ;  /* 0x0000000000047919 */ /* 0x004ea80000003900 */
[----:B---3--:R2:W3:Y:S02]  /*10f00*/  SHFL.IDX PT, R3, R2, R3, 0x1f ;  /* 0x00001f0302037589 */ /* 0x0084e400000e0000 */
[----:B--2---:R-:W-:-:S06]  /*10f10*/  LOP3.LUT R2, R4, UR4, RZ, 0xc0, !PT ;  /* 0x0000000404027c12 */ /* 0x004fcc000f8ec0ff */
[----:B------:R-:W3:Y:S02]  /*10f20*/  POPC R2, R2 ;  /* 0x0000000200027309 */ /* 0x000ee40000000000 */
[----:B---3-5:R-:W-:-:S05]  /*10f30*/  IADD3 R6, R3, c[0x0][0xc], R2 ;  /* 0x0000030003067a10 */ /* 0x028fca0007ffe002 */
[----:B------:R2:W-:Y:S02]  /*10f40*/  STL [R1+0x70], R6 ;  /* 0x0000700601007387 */ /* 0x0005e40000100800 */
.L_x_462:
[----:B---3--:R-:W-:Y:S05]  /*10f50*/  BSYNC B0 ;  /* 0x0000000000007941 */ /* 0x008fea0003800000 */
.L_x_461:
[----:B------:R-:W-:Y:S01]  /*10f60*/  SHF.R.S32.HI R25, RZ, 0x1f, R26 ;  /* 0x0000001fff197819 */ /* 0x000fe2000001141a */
[----:B------:R-:W-:Y:S01]  /*10f70*/  BSSY B1, `(.L_x_463) ;  /* 0x00003e0000017945 */ /* 0x000fe20003800000 */
[----:B------:R-:W-:Y:S01]  /*10f80*/  PRMT R0, R0, 0x9910, RZ ;  /* 0x0000991000007816 */ /* 0x000fe200000000ff */
[----:B-----5:R-:W-:Y:S01]  /*10f90*/  IMAD.MOV.U32 R111, RZ, RZ, R6 ;  /* 0x000000ffff6f7224 */ /* 0x020fe200078e0006 */
[----:B------:R-:W-:Y:S02]  /*10fa0*/  LEA.HI R25, R25, R26, RZ, 0x3 ;  /* 0x0000001a19197211 */ /* 0x000fe400078f18ff */
[----:B------:R-:W-:Y:S02]  /*10fb0*/  ISETP.NE.AND P0, PT, R0, RZ, PT ;  /* 0x000000ff0000720c */ /* 0x000fe40003f05270 */
[----:B------:R-:W-:-:S05]  /*10fc0*/  LOP3.LUT R25, R25, 0xfffffff8, RZ, 0xc0, !PT ;  /* 0xfffffff819197812 */ /* 0x000fca00078ec0ff */
[----:B------:R-:W-:-:S04]  /*10fd0*/  IMAD.IADD R25, R26, 0x1, -R25 ;  /* 0x000000011a197824 */ /* 0x000fc800078e0a19 */
[----:B------:R-:W-:-:S05]  /*10fe0*/  IMAD.SHL.U32 R11, R25, 0x8, RZ ;  /* 0x00000008190b7824 */ /* 0x000fca00078e00ff */
[C---:B------:R-:W-:Y:S02]  /*10ff0*/  IADD3 R34, R11.reuse, 0x40, RZ ;  /* 0x000000400b227810 */ /* 0x040fe40007ffe0ff */
[C---:B------:R-:W-:Y:S02]  /*11000*/  IADD3 R32, R11.reuse, 0xc0, RZ ;  /* 0x000000c00b207810 */ /* 0x040fe40007ffe0ff */
[----:B------:R-:W-:Y:S01]  /*11010*/  IADD3 R33, R11, 0x80, RZ ;  /* 0x000000800b217810 */ /* 0x000fe20007ffe0ff */
[----:B------:R-:W-:Y:S05]  /*11020*/  @!P0 BRA `(.L_x_464) ;  /* 0x00002f4000008947 */ /* 0x000fea0003800000 */
[----:B------:R-:W3:Y:S04]  /*11030*/  LDL R8, [R1+0x88] ;  /* 0x0000880001087983 */ /* 0x000ee80000100800 */
[----:B------:R-:W4:Y:S04]  /*11040*/  LDL R13, [R1+0x8c] ;  /* 0x00008c00010d7983 */ /* 0x000f280000100800 */
[----:B--2---:R-:W2:Y:S04]  /*11050*/  LDL R9, [R1+0x94] ;  /* 0x0000940001097983 */ /* 0x004ea80000100800 */
[----:B------:R-:W2:Y:S04]  /*11060*/  LDL R12, [R1+0x90] ;  /* 0x00009000010c7983 */ /* 0x000ea80000100800 */
[----:B------:R-:W2:Y:S04]  /*11070*/  LDL R7, [R1+0xa4] ;  /* 0x0000a40001077983 */ /* 0x000ea80000100800 */
[----:B------:R-:W2:Y:S04]  /*11080*/  LDL R6, [R1+0x9c] ;  /* 0x00009c0001067983 */ /* 0x000ea80000100800 */
[----:B------:R-:W2:Y:S04]  /*11090*/  LDL R5, [R1+0xa0] ;  /* 0x0000a00001057983 */ /* 0x000ea80000100800 */
[----:B------:R-:W2:Y:S01]  /*110a0*/  LDL R10, [R1+0x98] ;  /* 0x00009800010a7983 */ /* 0x000ea20000100800 */
[----:B------:R-:W-:Y:S01]  /*110b0*/  WARPSYNC 0xffffffff ;  /* 0xffffffff00007948 */ /* 0x000fe20003800000 */
[----:B------:R-:W-:-:S02]  /*110c0*/  F2FP.BF16.PACK_AB R0, R185, R184 ;  /* 0x000000b8b900723e */ /* 0x000fc400000010ff */
[----:B------:R-:W-:Y:S01]  /*110d0*/  BAR.SYNC.DEFER_BLOCKING 0x1, 0x100 ;  /* 0x0044000000007b1d */ /* 0x000fe20000010000 */
[----:B------:R-:W-:Y:S02]  /*110e0*/  F2FP.BF16.PACK_AB R2, R117, R116 ;  /* 0x000000747502723e */ /* 0x000fe400000010ff */
[----:B------:R-:W-:Y:S02]  /*110f0*/  F2FP.BF16.PACK_AB R3, R153, R152 ;  /* 0x000000989903723e */ /* 0x000fe400000010ff */
[----:B------:R-:W-:Y:S01]  /*11100*/  F2FP.BF16.PACK_AB R4, R93, R92 ;  /* 0x0000005c5d04723e */ /* 0x000fe200000010ff */
[----:B---3--:R3:W-:Y:S04]  /*11110*/  STS [R8], R0 ;  /* 0x0000000008007388 */ /* 0x0087e80000000800 */
[----:B------:R1:W-:Y:S04]  /*11120*/  STS [R8+0x400], R2 ;  /* 0x0004000208007388 */ /* 0x0003e80000000800 */
[----:B----4-:R4:W-:Y:S01]  /*11130*/  STS [R13], R3 ;  /* 0x000000030d007388 */ /* 0x0109e20000000800 */
[----:B---3--:R-:W-:-:S02]  /*11140*/  F2FP.BF16.PACK_AB R0, R213, R212 ;  /* 0x000000d4d500723e */ /* 0x008fc400000010ff */
[----:B-1----:R-:W-:-:S03]  /*11150*/  F2FP.BF16.PACK_AB R2, R149, R148 ;  /* 0x000000949502723e */ /* 0x002fc600000010ff */
[----:B------:R1:W-:Y:S01]  /*11160*/  STS [R13+0x400], R0 ;  /* 0x000400000d007388 */ /* 0x0003e20000000800 */
[----:B----4-:R-:W-:-:S03]  /*11170*/  F2FP.BF16.PACK_AB R3, R203, R202 ;  /* 0x000000cacb03723e */ /* 0x010fc600000010ff */
[----:B--2---:R2:W-:Y:S04]  /*11180*/  STS [R9], R2 ;  /* 0x0000000209007388 */ /* 0x0045e80000000800 */
        /* <DEDUP_REMOVED lines=85> */
[----:B------:R-:W-:Y:S01]  /*116e0*/  STS [R8+0xc000], R2 ;  /* 0x00c0000208007388 */ /* 0x000fe20000000800 */
[----:B-1----:R-:W-:Y:S02]  /*116f0*/  F2FP.BF16.PACK_AB R0, R83, R82 ;  /* 0x000000525300723e */ /* 0x002fe400000010ff */
[----:B--2---:R-:W-:-:S03]  /*11700*/  F2FP.BF16.PACK_AB R3, R211, R210 ;  /* 0x000000d2d303723e */ /* 0x004fc600000010ff */
[----:B------:R1:W-:Y:S01]  /*11710*/  STS [R8+0xc400], R0 ;  /* 0x00c4000008007388 */ /* 0x0003e20000000800 */
[----:B---3--:R-:W-:-:S03]  /*11720*/  F2FP.BF16.PACK_AB R4, R101, R100 ;  /* 0x000000646504723e */ /* 0x008fc600000010ff */
[----:B-1----:R-:W2:Y:S01]  /*11730*/  LDL R8, [R1+0x7c] ;  /* 0x00007c0001087983 */ /* 0x002ea20000100800 */
[----:B------:R-:W-:Y:S02]  /*11740*/  F2FP.BF16.PACK_AB R2, R105, R104 ;  /* 0x000000686902723e */ /* 0x000fe400000010ff */
[----:B------:R-:W-:Y:S01]  /*11750*/  F2FP.BF16.PACK_AB R0, R107, R106 ;  /* 0x0000006a6b00723e */ /* 0x000fe200000010ff */
[----:B------:R1:W-:Y:S04]  /*11760*/  STS [R13+0xc000], R4 ;  /* 0x00c000040d007388 */ /* 0x0003e80000000800 */
[----:B------:R3:W-:Y:S04]  /*11770*/  STS [R13+0xc400], R3 ;  /* 0x00c400030d007388 */ /* 0x0007e80000000800 */
[----:B------:R4:W-:Y:S04]  /*11780*/  STS [R9+0xc000], R2 ;  /* 0x00c0000209007388 */ /* 0x0009e80000000800 */
[----:B------:R4:W-:Y:S01]  /*11790*/  STS [R9+0xc400], R0 ;  /* 0x00c4000009007388 */ /* 0x0009e20000000800 */
[----:B-1----:R-:W-:-:S02]  /*117a0*/  F2FP.BF16.PACK_AB R4, R109, R108 ;  /* 0x0000006c6d04723e */ /* 0x002fc400000010ff */
[----:B---3--:R-:W-:-:S03]  /*117b0*/  F2FP.BF16.PACK_AB R3, R103, R102 ;  /* 0x000000666703723e */ /* 0x008fc600000010ff */
[----:B------:R1:W-:Y:S01]  /*117c0*/  STS [R12+0xc000], R4 ;  /* 0x00c000040c007388 */ /* 0x0003e20000000800 */
[----:B----4-:R-:W-:-:S03]  /*117d0*/  F2FP.BF16.PACK_AB R2, R191, R190 ;  /* 0x000000bebf02723e */ /* 0x010fc600000010ff */
[----:B------:R3:W-:Y:S01]  /*117e0*/  STS [R12+0xc400], R3 ;  /* 0x00c400030c007388 */ /* 0x0007e20000000800 */
[----:B------:R-:W-:-:S03]  /*117f0*/  F2FP.BF16.PACK_AB R0, R99, R98 ;  /* 0x000000626300723e */ /* 0x000fc600000010ff */
[----:B------:R4:W-:Y:S04]  /*11800*/  STS [R7+0xc000], R2 ;  /* 0x00c0000207007388 */ /* 0x0009e80000000800 */
[----:B------:R4:W-:Y:S01]  /*11810*/  STS [R7+0xc400], R0 ;  /* 0x00c4000007007388 */ /* 0x0009e20000000800 */
[----:B------:R-:W-:Y:S02]  /*11820*/  ISETP.NE.U32.AND P0, PT, RZ, c[0x0][0x508], PT ;  /* 0x00014200ff007a0c */ /* 0x000fe40003f05070 */
[----:B------:R-:W-:Y:S01]  /*11830*/  ISETP.NE.U32.AND P2, PT, RZ, c[0x0][0x500], PT ;  /* 0x00014000ff007a0c */ /* 0x000fe20003f45070 */
[----:B------:R-:W2:Y:S01]  /*11840*/  LDL.LU R9, [R1+0x74] ;  /* 0x0000740001097983 */ /* 0x000ea20000300800 */
[----:B------:R-:W-:Y:S01]  /*11850*/  ISETP.NE.AND.EX P1, PT, RZ, c[0x0][0x50c], PT, P0 ;  /* 0x00014300ff007a0c */ /* 0x000fe20003f25300 */
[----:B------:R-:W-:Y:S01]  /*11860*/  IMAD.MOV.U32 R15, RZ, RZ, c[0x0][0x388] ;  /* 0x0000e200ff0f7624 */ /* 0x000fe200078e00ff */
[----:B------:R-:W-:-:S02]  /*11870*/  ISETP.NE.AND.EX P2, PT, RZ, c[0x0][0x504], PT, P2 ;  /* 0x00014100ff007a0c */ /* 0x000fc40003f45320 */
[----:B-1----:R-:W-:Y:S02]  /*11880*/  F2FP.BF16.PACK_AB R4, R189, R188 ;  /* 0x000000bcbd04723e */ /* 0x002fe400000010ff */
[----:B---3--:R-:W-:-:S03]  /*11890*/  F2FP.BF16.PACK_AB R3, R91, R90 ;  /* 0x0000005a5b03723e */ /* 0x008fc600000010ff */
[----:B------:R1:W-:Y:S01]  /*118a0*/  STS [R6+0xc000], R4 ;  /* 0x00c0000406007388 */ /* 0x0003e20000000800 */
[----:B----4-:R-:W-:-:S03]  /*118b0*/  F2FP.BF16.PACK_AB R2, R113, R112 ;  /* 0x000000707102723e */ /* 0x010fc600000010ff */
[----:B------:R3:W-:Y:S01]  /*118c0*/  STS [R6+0xc400], R3 ;  /* 0x00c4000306007388 */ /* 0x0007e20000000800 */
[----:B------:R-:W-:-:S03]  /*118d0*/  F2FP.BF16.PACK_AB R0, R87, R86 ;  /* 0x000000565700723e */ /* 0x000fc600000010ff */
[----:B------:R4:W-:Y:S04]  /*118e0*/  STS [R5+0xc000], R2 ;  /* 0x00c0000205007388 */ /* 0x0009e80000000800 */
[----:B------:R4:W-:Y:S01]  /*118f0*/  STS [R5+0xc400], R0 ;  /* 0x00c4000005007388 */ /* 0x0009e20000000800 */
[----:B-1----:R-:W-:Y:S01]  /*11900*/  IMAD.MOV.U32 R4, RZ, RZ, 0x4 ;  /* 0x00000004ff047424 */ /* 0x002fe200078e00ff */
[----:B---3--:R-:W-:Y:S01]  /*11910*/  F2FP.BF16.PACK_AB R3, R77, R76 ;  /* 0x0000004c4d03723e */ /* 0x008fe200000010ff */
[----:B----4-:R-:W-:-:S04]  /*11920*/  IMAD.MOV.U32 R2, RZ, RZ, RZ ;  /* 0x000000ffff027224 */ /* 0x010fc800078e00ff */
[----:B------:R1:W-:Y:S01]  /*11930*/  STS [R10+0xc000], R3 ;  /* 0x00c000030a007388 */ /* 0x0003e20000000800 */
[----:B------:R-:W-:-:S05]  /*11940*/  F2FP.BF16.PACK_AB R0, R79, R78 ;  /* 0x0000004e4f00723e */ /* 0x000fca00000010ff */
[----:B------:R3:W-:Y:S01]  /*11950*/  STS [R10+0xc400], R0 ;  /* 0x00c400000a007388 */ /* 0x0007e20000000800 */
[----:B--2---:R-:W-:-:S03]  /*11960*/  @P1 IMAD.WIDE R6, R8, R4, c[0x0][0x508] ;  /* 0x0001420008061625 */ /* 0x004fc600078e0204 */
[----:B------:R-:W-:Y:S01]  /*11970*/  BAR.SYNC.DEFER_BLOCKING 0x1, 0x100 ;  /* 0x0044000000007b1d */ /* 0x000fe20000010000 */
[----:B------:R-:W-:-:S05]  /*11980*/  IMAD.WIDE R4, R8, R4, c[0x0][0x500] ;  /* 0x0001400008047625 */ /* 0x000fca00078e0204 */
[----:B------:R3:W5:Y:S04]  /*11990*/  @P1 LDG.E R15, [R6.64] ;  /* 0x00000006060f1981 */ /* 0x000768000c1e1900 */
[----:B------:R3:W5:Y:S01]  /*119a0*/  @P2 LDG.E R2, [R4.64] ;  /* 0x0000000604022981 */ /* 0x000762000c1e1900 */
[----:B------:R-:W-:-:S04]  /*119b0*/  ISETP.NE.AND P0, PT, R9, RZ, PT ;  /* 0x000000ff0900720c */ /* 0x000fc80003f05270 */
[----:B-1----:R-:W-:Y:S01]  /*119c0*/  SEL R3, R9, c[0x0][0x3d4], P0 ;  /* 0x0000f50009037a07 */ /* 0x002fe20000000000 */
[----:B------:R-:W-:Y:S05]  /*119d0*/  @P1 BRA `(.L_x_465) ;  /* 0x0000004000001947 */ /* 0x000fea0003800000 */
[----:B---3--:R-:W-:Y:S05]  /*119e0*/  @!P2 BRA `(.L_x_465) ;  /* 0x000000300000a947 */ /* 0x008fea0003800000 */
[----:B------:R1:W2:Y:S04]  /*119f0*/  LDG.E R0, [R4.64] ;  /* 0x0000000604007981 */ /* 0x0002a8000c1e1900 */
[----:B-1----:R-:W2:Y:S02]  /*11a00*/  LDG.E R4, [R4.64+0x4] ;  /* 0x0000040604047981 */ /* 0x002ea4000c1e1900 */
[----:B--2--5:R-:W-:Y:S02]  /*11a10*/  IADD3 R15, -R0, R4, RZ ;  /* 0x00000004000f7210 */ /* 0x024fe40007ffe1ff */
.L_x_465:
[----:B---3--:R-:W2:Y:S04]  /*11a20*/  LDL R4, [R1+0x80] ;  /* 0x0000800001047983 */ /* 0x008ea80000100800 */
[----:B------:R-:W2:Y:S04]  /*11a30*/  LDL R114, [R1+0x68] ;  /* 0x0000680001727983 */ /* 0x000ea80000100800 */
[----:B------:R-:W3:Y:S01]  /*11a40*/  LDL R23, [R1+0x84] ;  /* 0x0000840001177983 */ /* 0x000ee20000100800 */
[----:B------:R-:W-:Y:S01]  /*11a50*/  IMAD.MOV.U32 R0, RZ, RZ, 0x368 ;  /* 0x00000368ff007424 */ /* 0x000fe200078e00ff */
[----:B------:R-:W-:-:S02]  /*11a60*/  ISETP.GT.AND P2, PT, R3, 0x1, PT ;  /* 0x000000010300780c */ /* 0x000fc40003f44270 */
[----:B------:R-:W4:Y:S02]  /*11a70*/  LDL R13, [R1+0x78] ;  /* 0x00007800010d7983 */ /* 0x000f240000100800 */
[----:B------:R-:W-:-:S04]  /*11a80*/  SEL R0, R0, 0x328, P2 ;  /* 0x0000032800007807 */ /* 0x000fc80001000000 */
[----:B------:R1:W2:Y:S08]  /*11a90*/  LDC.64 R6, c[0x0][R0+0x170] ;  /* 0x00005c0000067b82 */ /* 0x0002b00000000a00 */
[----:B------:R1:W3:Y:S01]  /*11aa0*/  LDC.64 R16, c[0x0][R0+0x168] ;  /* 0x00005a0000107b82 */ /* 0x0002e20000000a00 */
[----:B------:R-:W-:-:S04]  /*11ab0*/  ISETP.NE.U32.AND P0, PT, RZ, c[0x0][0x500], PT ;  /* 0x00014000ff007a0c */ /* 0x000fc80003f05070 */
[----:B------:R-:W-:-:S03]  /*11ac0*/  ISETP.NE.AND.EX P0, PT, RZ, c[0x0][0x504], PT, P0 ;  /* 0x00014100ff007a0c */ /* 0x000fc60003f05300 */
[----:B------:R1:W2:Y:S01]  /*11ad0*/  LDC.64 R18, c[0x0][R0+0x178] ;  /* 0x00005e0000127b82 */ /* 0x0002a20000000a00 */
[----:B------:R-:W-:-:S07]  /*11ae0*/  SHF.R.S32.HI R3, RZ, 0x1f, R8 ;  /* 0x0000001fff037819 */ /* 0x000fce0000011408 */
[----:B------:R1:W2:Y:S02]  /*11af0*/  LDC.64 R20, c[0x0][R0+0x160] ;  /* 0x0000580000147b82 */ /* 0x0002a40000000a00 */
[----:B-1----:R-:W-:-:S05]  /*11b00*/  IMAD.MOV.U32 R0, RZ, RZ, c[0x0][0x4e8] ;  /* 0x00013a00ff007624 */ /* 0x002fca00078e00ff */
[----:B------:R-:W-:Y:S02]  /*11b10*/  ISETP.NE.AND P3, PT, R0, 0x1, PT ;  /* 0x000000010000780c */ /* 0x000fe40003f65270 */
[----:B------:R-:W-:Y:S01]  /*11b20*/  SEL R0, R8, RZ, !P0 ;  /* 0x000000ff08007207 */ /* 0x000fe20004000000 */
[----:B--2---:R-:W-:Y:S01]  /*11b30*/  IMAD.IADD R9, R4, 0x1, R114 ;  /* 0x0000000104097824 */ /* 0x004fe200078e0272 */
[----:B------:R-:W-:-:S03]  /*11b40*/  SEL R4, R3, RZ, !P0 ;  /* 0x000000ff03047207 */ /* 0x000fc60004000000 */
[----:B------:R-:W-:-:S04]  /*11b50*/  IMAD R3, R7, R0, RZ ;  /* 0x0000000007037224 */ /* 0x000fc800078e02ff */
[C---:B------:R-:W-:Y:S02]  /*11b60*/  IMAD R12, R6.reuse, R4, R3 ;  /* 0x00000004060c7224 */ /* 0x040fe400078e0203 */
[----:B------:R-:W-:-:S04]  /*11b70*/  IMAD.WIDE.U32 R4, R6, R0, RZ ;  /* 0x0000000006047225 */ /* 0x000fc800078e00ff */
[----:B---3--:R-:W-:Y:S02]  /*11b80*/  IMAD.WIDE.U32 R6, R16, R23, RZ ;  /* 0x0000001710067225 */ /* 0x008fe400078e00ff */
[----:B------:R-:W2:Y:S02]  /*11b90*/  LDL R16, [R1+0xac] ;  /* 0x0000ac0001107983 */ /* 0x000ea40000100800 */
[----:B------:R-:W-:-:S04]  /*11ba0*/  @P3 IMAD.HI.U32 R8, R9, c[0x0][0x4ec], RZ ;  /* 0x00013b0009083a27 */ /* 0x000fc800078e00ff */
[----:B------:R-:W-:Y:S01]  /*11bb0*/  IMAD.MOV.U32 R3, RZ, RZ, R9 ;  /* 0x000000ffff037224 */ /* 0x000fe200078e0009 */
[----:B------:R-:W-:Y:S01]  /*11bc0*/  @P3 SHF.R.U32.HI R3, RZ, c[0x0][0x4f0], R8 ;  /* 0x00013c00ff033a19 */ /* 0x000fe20000011608 */
[----:B------:R-:W-:Y:S01]  /*11bd0*/  IMAD R10, R17, R23, RZ ;  /* 0x00000017110a7224 */ /* 0x000fe200078e02ff */
[----:B----4-:R-:W-:Y:S01]  /*11be0*/  SEL R8, R13, RZ, P2 ;  /* 0x000000ff0d087207 */ /* 0x010fe20001000000 */
[----:B------:R-:W-:Y:S01]  /*11bf0*/  IMAD.IADD R13, R5, 0x1, R12 ;  /* 0x00000001050d7824 */ /* 0x000fe200078e020c */
[----:B-----5:R-:W-:Y:S01]  /*11c00*/  IADD3 R14, P1, P0, R4, R6, R2 ;  /* 0x00000006040e7210 */ /* 0x020fe2000783e002 */
        /* <DEDUP_REMOVED lines=18> */
[----:B------:R-:W-:Y:S01]  /*11d30*/  SHF.R.S32.HI R8, RZ, 0x1f, R26 ;  /* 0x0000001fff087819 */ /* 0x000fe2000001141a */
        /* <DEDUP_REMOVED lines=9> */
[----:B------:R2:W-:Y:S01]  /*11dd0*/  SHFL.IDX PT, R4, R3, 0x1, 0x1c1f ;  /* 0x003c1f0003047f89 */ /* 0x0005e200000e0000 */
[----:B------:R-:W-:-:S03]  /*11de0*/  IMAD R12, R15, c[0x0][0x4e8], RZ ;  /* 0x00013a000f0c7a24 */ /* 0x000fc600078e02ff */
[----:B------:R-:W3:Y:S01]  /*11df0*/  SHFL.IDX PT, R5, R5, 0x1, 0x1c1f ;  /* 0x003c1f0005057f89 */ /* 0x000ee200000e0000 */
[----:B------:R-:W-:Y:S01]  /*11e00*/  LOP3.LUT P0, RZ, R8, 0x3, RZ, 0xc0, !PT ;  /* 0x0000000308ff7812 */ /* 0x000fe2000780c0ff */
[----:B--2---:R-:W-:-:S05]  /*11e10*/  IMAD.IADD R3, R16, 0x1, R114 ;  /* 0x0000000110037824 */ /* 0x004fca00078e0272 */
        /* <DEDUP_REMOVED lines=9> */
[----:B------:R-:W2:Y:S01]  /*11eb0*/  LDL R13, [R1+0x18] ;  /* 0x00001800010d7983 */ /* 0x000ea20000100800 */
[----:B------:R-:W-:Y:S01]  /*11ec0*/  SHF.R.S32.HI R35, RZ, 0x1f, R26 ;  /* 0x0000001fff237819 */ /* 0x000fe2000001141a */
[----:B------:R-:W-:Y:S01]  /*11ed0*/  IMAD R10, R10, c[0x0][0x3a0], RZ ;  /* 0x0000e8000a0a7a24 */ /* 0x000fe200078e02ff */
[----:B-1----:R-:W-:Y:S01]  /*11ee0*/  SHF.R.S32.HI R7, RZ, 0x1f, R0 ;  /* 0x0000001fff077819 */ /* 0x002fe20000011400 */
[----:B------:R-:W-:Y:S01]  /*11ef0*/  IMAD.WIDE.U32 R4, R2, c[0x0][0x3a0], RZ ;  /* 0x0000e80002047a25 */ /* 0x000fe200078e00ff */
[----:B------:R-:W-:-:S03]  /*11f00*/  LEA.HI R35, R35, R26, RZ, 0x3 ;  /* 0x0000001a23237211 */ /* 0x000fc600078f18ff */
[----:B------:R-:W-:Y:S01]  /*11f10*/  IMAD R2, R2, c[0x0][0x3a4], R10 ;  /* 0x0000e90002027a24 */ /* 0x000fe200078e020a */
[----:B------:R-:W-:-:S04]  /*11f20*/  SHF.R.S32.HI R35, RZ, 0x3, R35 ;  /* 0x00000003ff237819 */ /* 0x000fc80000011423 */
[----:B------:R-:W-:Y:S02]  /*11f30*/  LEA R6, R25, R35, 0x5 ;  /* 0x0000002319067211 */ /* 0x000fe400078e28ff */
[----:B------:R-:W-:Y:S02]  /*11f40*/  IADD3 R3, R5, R2, RZ ;  /* 0x0000000205037210 */ /* 0x000fe40007ffe0ff */
[----:B------:R-:W-:Y:S02]  /*11f50*/  MOV R2, R4 ;  /* 0x0000000400027202 */ /* 0x000fe40000000f00 */
[----:B------:R-:W-:-:S03]  /*11f60*/  IADD3 R6, R114, R6, RZ ;  /* 0x0000000672067210 */ /* 0x000fc60007ffe0ff */
[----:B------:R-:W-:Y:S01]  /*11f70*/  IMAD.WIDE.U32 R4, R23, c[0x0][0x3e8], R2 ;  /* 0x0000fa0017047a25 */ /* 0x000fe200078e0002 */
[----:B------:R-:W-:-:S03]  /*11f80*/  MOV R2, R6 ;  /* 0x0000000600027202 */ /* 0x000fc60000000f00 */
[----:B------:R-:W-:Y:S02]  /*11f90*/  IMAD R3, R7, c[0x0][0x3f0], RZ ;  /* 0x0000fc0007037a24 */ /* 0x000fe400078e02ff */
[----:B------:R-:W-:-:S04]  /*11fa0*/  @P3 IMAD.HI.U32 R7, R6, c[0x0][0x4ec], RZ ;  /* 0x00013b0006073a27 */ /* 0x000fc800078e00ff */
[----:B------:R-:W-:Y:S01]  /*11fb0*/  IMAD R5, R23, c[0x0][0x3ec], R5 ;  /* 0x0000fb0017057a24 */ /* 0x000fe200078e0205 */
[----:B------:R-:W-:Y:S01]  /*11fc0*/  @P3 SHF.R.U32.HI R2, RZ, c[0x0][0x4f0], R7 ;  /* 0x00013c00ff023a19 */ /* 0x000fe20000011607 */
[C---:B------:R-:W-:Y:S02]  /*11fd0*/  IMAD R8, R0.reuse, c[0x0][0x3f4], R3 ;  /* 0x0000fd0000087a24 */ /* 0x040fe400078e0203 */
[----:B------:R-:W-:Y:S01]  /*11fe0*/  IMAD.WIDE.U32 R4, R0, c[0x0][0x3f0], R4 ;  /* 0x0000fc0000047a25 */ /* 0x000fe200078e0004 */
[----:B------:R-:W-:Y:S02]  /*11ff0*/  SHF.R.S32.HI R3, RZ, 0x1f, R2 ;  /* 0x0000001fff037819 */ /* 0x000fe40000011402 */
[----:B------:R-:W-:Y:S02]  /*12000*/  IADD3 R0, -R2, RZ, RZ ;  /* 0x000000ff02007210 */ /* 0x000fe40007ffe1ff */
[----:B------:R-:W-:Y:S01]  /*12010*/  IADD3 R5, R5, R8, RZ ;  /* 0x0000000805057210 */ /* 0x000fe20007ffe0ff */
[----:B------:R-:W-:-:S02]  /*12020*/  IMAD R3, R3, c[0x0][0x3e0], RZ ;  /* 0x0000f80003037a24 */ /* 0x000fc400078e02ff */
        /* <DEDUP_REMOVED lines=11> */
[----:B--2---:R-:W1:Y:S04]  /*120e0*/  LDS.128 R28, [R13+0x80] ;  /* 0x000080000d1c7984 */ /* 0x004e680000000c00 */
[----:B------:R-:W2:Y:S04]  /*120f0*/  LDS.128 R48, [R13+0x1080] ;  /* 0x001080000d307984 */ /* 0x000ea80000000c00 */
[----:B------:R-:W3:Y:S04]  /*12100*/  LDS.128 R64, [R13+0x2080] ;  /* 0x002080000d407984 */ /* 0x000ee80000000c00 */
[----:B------:R-:W4:Y:S04]  /*12110*/  LDS.128 R76, [R13+0x3080] ;  /* 0x003080000d4c7984 */ /* 0x000f280000000c00 */
[----:B------:R-:W1:Y:S04]  /*12120*/  LDS.128 R24, [R13+0x4080] ;  /* 0x004080000d187984 */ /* 0x000e680000000c00 */
        /* <DEDUP_REMOVED lines=10> */
[----:B------:R5:W1:Y:S02]  /*121d0*/  LDS.128 R80, [R13+0xf080] ;  /* 0x00f080000d507984 */ /* 0x000a640000000c00 */
[----:B-----5:R-:W-:Y:S01]  /*121e0*/  IADD3 R13, R35, R114, RZ ;  /* 0x00000072230d7210 */ /* 0x020fe20007ffe0ff */
[----:B------:R-:W-:Y:S05]  /*121f0*/  BRA.DIV ~URZ, `(.L_x_467) ;  /* 0x000041c27f007947 */ /* 0x000fea000b800000 */
[----:B--234-:R2:W3:Y:S02]  /*12200*/  SHFL.IDX PT, R10, R14, RZ, 0x181f ;  /* 0x00181fff0e0a7589 */ /* 0x01c4e400000e0000 */
.L_x_528:
[----:B------:R-:W-:Y:S05]  /*12210*/  BRA.DIV ~URZ, `(.L_x_468) ;  /* 0x000042127f007947 */ /* 0x000fea000b800000 */
[----:B------:R4:W2:Y:S02]  /*12220*/  SHFL.IDX PT, R0, R15, RZ, 0x181f ;  /* 0x00181fff0f007589 */ /* 0x0008a400000e0000 */
.L_x_529:
[----:B------:R-:W-:Y:S01]  /*12230*/  ISETP.GE.AND P0, PT, R13, R12, PT ;  /* 0x0000000c0d00720c */ /* 0x000fe20003f06270 */
[----:B------:R-:W-:Y:S01]  /*12240*/  BSSY B0, `(.L_x_469) ;  /* 0x0000016000007945 */ /* 0x000fe20003800000 */
[----:B------:R-:W-:-:S02]  /*12250*/  SHF.R.S32.HI R85, RZ, 0x1f, R11 ;  /* 0x0000001fff557819 */ /* 0x000fc4000001140b */
[----:B------:R-:W-:Y:S02]  /*12260*/  SHF.R.S32.HI R86, RZ, 0x1f, R32 ;  /* 0x0000001fff567819 */ /* 0x000fe40000011420 */
[----:B------:R-:W-:Y:S02]  /*12270*/  SHF.R.S32.HI R84, RZ, 0x1f, R33 ;  /* 0x0000001fff547819 */ /* 0x000fe40000011421 */
[----:B------:R-:W-:-:S05]  /*12280*/  SHF.R.S32.HI R35, RZ, 0x1f, R34 ;  /* 0x0000001fff237819 */ /* 0x000fca0000011422 */
[----:B------:R-:W-:Y:S05]  /*12290*/  @P0 BRA `(.L_x_470) ;  /* 0x0000010000000947 */ /* 0x000fea0003800000 */
[----:B------:R-:W-:Y:S02]  /*122a0*/  ISETP.GE.AND P3, PT, R11, c[0x0][0x3c8], PT ;  /* 0x0000f2000b007a0c */ /* 0x000fe40003f66270 */
[----:B------:R-:W-:Y:S02]  /*122b0*/  ISETP.GE.AND P2, PT, R34, c[0x0][0x3c8], PT ;  /* 0x0000f20022007a0c */ /* 0x000fe40003f46270 */
[----:B------:R-:W-:Y:S02]  /*122c0*/  ISETP.GE.AND P1, PT, R33, c[0x0][0x3c8], PT ;  /* 0x0000f20021007a0c */ /* 0x000fe40003f26270 */
[----:B------:R-:W-:-:S07]  /*122d0*/  ISETP.GE.AND P0, PT, R32, c[0x0][0x3c8], PT ;  /* 0x0000f20020007a0c */ /* 0x000fce0003f06270 */
[-C--:B--2---:R-:W-:Y:S02]  /*122e0*/  @!P3 LEA R8, P4, R11, R0.reuse, 0x1 ;  /* 0x000000000b08b211 */ /* 0x084fe400078808ff */
[-C--:B------:R-:W-:Y:S02]  /*122f0*/  @!P2 LEA R6, P6, R34, R0.reuse, 0x1 ;  /* 0x000000002206a211 */ /* 0x080fe400078c08ff */
[----:B------:R-:W-:Y:S02]  /*12300*/  @!P1 LEA R4, P5, R33, R0, 0x1 ;  /* 0x0000000021049211 */ /* 0x000fe400078a08ff */
[----:B---3--:R-:W-:Y:S02]  /*12310*/  @!P3 LEA.HI.X R9, R11, R10, R85, 0x1, P4 ;  /* 0x0000000a0b09b211 */ /* 0x008fe400020f0c55 */
[----:B------:R-:W-:Y:S02]  /*12320*/  @!P0 LEA R2, P4, R32, R0, 0x1 ;  /* 0x0000000020028211 */ /* 0x000fe400078808ff */
[-C--:B------:R-:W-:Y:S01]  /*12330*/  @!P2 LEA.HI.X R7, R34, R10.reuse, R35, 0x1, P6 ;  /* 0x0000000a2207a211 */ /* 0x080fe200030f0c23 */
[----:B-1----:R1:W-:Y:S01]  /*12340*/  @!P3 ST.E.128 [R8.64], R28 ;  /* 0x0000001c0800b985 */ /* 0x0023e2000c101d06 */
[----:B------:R-:W-:-:S02]  /*12350*/  @!P1 LEA.HI.X R5, R33, R10, R84, 0x1, P5 ;  /* 0x0000000a21059211 */ /* 0x000fc400028f0c54 */
[----:B------:R-:W-:Y:S01]  /*12360*/  @!P0 LEA.HI.X R3, R32, R10, R86, 0x1, P4 ;  /* 0x0000000a20038211 */ /* 0x000fe200020f0c56 */
[----:B------:R1:W-:Y:S04]  /*12370*/  @!P2 ST.E.128 [R6.64], R24 ;  /* 0x000000180600a985 */ /* 0x0003e8000c101d06 */
[----:B------:R1:W-:Y:S04]  /*12380*/  @!P1 ST.E.128 [R4.64], R20 ;  /* 0x0000001404009985 */ /* 0x0003e8000c101d06 */
[----:B------:R1:W-:Y:S02]  /*12390*/  @!P0 ST.E.128 [R2.64], R16 ;  /* 0x0000001002008985 */ /* 0x0003e4000c101d06 */
.L_x_470:
[----:B------:R-:W-:Y:S05]  /*123a0*/  BSYNC B0 ;  /* 0x0000000000007941 */ /* 0x000fea0003800000 */
.L_x_469:
[----:B------:R-:W-:Y:S05]  /*123b0*/  BRA.DIV ~URZ, `(.L_x_471) ;  /* 0x000040d27f007947 */ /* 0x000fea000b800000 */
[----:B---3--:R3:W4:Y:S04]  /*123c0*/  SHFL.IDX PT, R10, R14, 0x1, 0x181f ;  /* 0x00381f000e0a7f89 */ /* 0x00872800000e0000 */
[----:B--2---:R3:W2:Y:S02]  /*123d0*/  SHFL.IDX PT, R0, R15, 0x1, 0x181f ;  /* 0x00381f000f007f89 */ /* 0x0046a400000e0000 */
.L_x_530:
[----:B-1----:R-:W-:Y:S01]  /*123e0*/  IADD3 R2, R13, 0x20, RZ ;  /* 0x000000200d027810 */ /* 0x002fe20007ffe0ff */
        /* <DEDUP_REMOVED lines=10> */
[----:B----4-:R-:W-:Y:S02]  /*12490*/  @!P3 LEA.HI.X R9, R11, R10, R85, 0x1, P4 ;  /* 0x0000000a0b09b211 */ /* 0x010fe400020f0c55 */
[----:B------:R-:W-:Y:S02]  /*124a0*/  @!P0 LEA R2, P4, R32, R0, 0x1 ;  /* 0x0000000020028211 */ /* 0x000fe400078808ff */
[-C--:B------:R-:W-:Y:S01]  /*124b0*/  @!P2 LEA.HI.X R7, R34, R10.reuse, R35, 0x1, P6 ;  /* 0x0000000a2207a211 */ /* 0x080fe200030f0c23 */
[----:B------:R1:W-:Y:S01]  /*124c0*/  @!P3 ST.E.128 [R8.64], R48 ;  /* 0x000000300800b985 */ /* 0x0003e2000c101d06 */
[----:B------:R-:W-:-:S02]  /*124d0*/  @!P1 LEA.HI.X R5, R33, R10, R84, 0x1, P5 ;  /* 0x0000000a21059211 */ /* 0x000fc400028f0c54 */
[----:B------:R-:W-:Y:S01]  /*124e0*/  @!P0 LEA.HI.X R3, R32, R10, R86, 0x1, P4 ;  /* 0x0000000a20038211 */ /* 0x000fe200020f0c56 */
[----:B------:R1:W-:Y:S04]  /*124f0*/  @!P2 ST.E.128 [R6.64], R44 ;  /* 0x0000002c0600a985 */ /* 0x0003e8000c101d06 */
[----:B------:R1:W-:Y:S04]  /*12500*/  @!P1 ST.E.128 [R4.64], R40 ;  /* 0x0000002804009985 */ /* 0x0003e8000c101d06 */
[----:B------:R1:W-:Y:S02]  /*12510*/  @!P0 ST.E.128 [R2.64], R36 ;  /* 0x0000002402008985 */ /* 0x0003e4000c101d06 */
.L_x_473:
[----:B------:R-:W-:Y:S05]  /*12520*/  BSYNC B0 ;  /* 0x0000000000007941 */ /* 0x000fea0003800000 */
.L_x_472:
[----:B------:R-:W-:Y:S05]  /*12530*/  BRA.DIV ~URZ, `(.L_x_474) ;  /* 0x000040127f007947 */ /* 0x000fea000b800000 */
[----:B----4-:R4:W1:Y:S02]  /*12540*/  SHFL.IDX PT, R10, R14, 0x2, 0x181f ;  /* 0x00581f000e0a7f89 */ /* 0x01086400000e0000 */
.L_x_531:
[----:B------:R-:W-:Y:S05]  /*12550*/  BRA.DIV ~URZ, `(.L_x_475) ;  /* 0x000040627f007947 */ /* 0x000fea000b800000 */
[----:B--2---:R2:W3:Y:S02]  /*12560*/  SHFL.IDX PT, R0, R15, 0x2, 0x181f ;  /* 0x00581f000f007f89 */ /* 0x0044e400000e0000 */
.L_x_532:
        /* <DEDUP_REMOVED lines=8> */
[-C--:B---3--:R-:W-:Y:S02]  /*125f0*/  @!P3 LEA R8, P4, R11, R0.reuse, 0x1 ;  /* 0x000000000b08b211 */ /* 0x088fe400078808ff */
[-C--:B------:R-:W-:Y:S02]  /*12600*/  @!P2 LEA R6, P6, R34, R0.reuse, 0x1 ;  /* 0x000000002206a211 */ /* 0x080fe400078c08ff */
[----:B------:R-:W-:Y:S02]  /*12610*/  @!P1 LEA R4, P5, R33, R0, 0x1 ;  /* 0x0000000021049211 */ /* 0x000fe400078a08ff */
[----:B------:R-:W-:Y:S02]  /*12620*/  @!P3 LEA.HI.X R9, R11, R10, R85, 0x1, P4 ;  /* 0x0000000a0b09b211 */ /* 0x000fe400020f0c55 */
        /* <DEDUP_REMOVED lines=8> */
.L_x_477:
[----:B------:R-:W-:Y:S05]  /*126b0*/  BSYNC B0 ;  /* 0x0000000000007941 */ /* 0x000fea0003800000 */
.L_x_476:
[----:B------:R-:W-:Y:S05]  /*126c0*/  BRA.DIV ~URZ, `(.L_x_478) ;  /* 0x00003f527f007947 */ /* 0x000fea000b800000 */
[----:B-1----:R1:W2:Y:S04]  /*126d0*/  SHFL.IDX PT, R8, R14, 0x3, 0x181f ;  /* 0x00781f000e087f89 */ /* 0x0022a800000e0000 */
[----:B---3--:R1:W3:Y:S02]  /*126e0*/  SHFL.IDX PT, R0, R15, 0x3, 0x181f ;  /* 0x00781f000f007f89 */ /* 0x0082e400000e0000 */
.L_x_533:
[----:B------:R-:W-:-:S04]  /*126f0*/  IADD3 R2, R13, 0x60, RZ ;  /* 0x000000600d027810 */ /* 0x000fc80007ffe0ff */
[----:B------:R-:W-:-:S13]  /*12700*/  ISETP.GE.AND P0, PT, R2, R12, PT ;  /* 0x0000000c0200720c */ /* 0x000fda0003f06270 */
[----:B------:R-:W-:Y:S05]  /*12710*/  @P0 BRA `(.L_x_479) ;  /* 0x0000265000000947 */ /* 0x000fea0003800000 */
[----:B------:R-:W-:Y:S02]  /*12720*/  ISETP.GE.AND P2, PT, R11, c[0x0][0x3c8], PT ;  /* 0x0000f2000b007a0c */ /* 0x000fe40003f46270 */
[----:B------:R-:W-:Y:S02]  /*12730*/  ISETP.GE.AND P1, PT, R34, c[0x0][0x3c8], PT ;  /* 0x0000f20022007a0c */ /* 0x000fe40003f26270 */
[----:B------:R-:W-:-:S09]  /*12740*/  ISETP.GE.AND P0, PT, R33, c[0x0][0x3c8], PT ;  /* 0x0000f20021007a0c */ /* 0x000fd20003f06270 */
[-C--:B---3--:R-:W-:Y:S02]  /*12750*/  @!P2 LEA R6, P5, R11, R0.reuse, 0x1 ;  /* 0x000000000b06a211 */ /* 0x088fe400078a08ff */
[CC--:B------:R-:W-:Y:S02]  /*12760*/  @!P1 LEA R4, P4, R34.reuse, R0.reuse, 0x1 ;  /* 0x0000000022049211 */ /* 0x0c0fe400078808ff */
[----:B------:R-:W-:Y:S02]  /*12770*/  @!P0 LEA R2, P3, R33, R0, 0x1 ;  /* 0x0000000021028211 */ /* 0x000fe400078608ff */
[-C--:B--2---:R-:W-:Y:S02]  /*12780*/  @!P2 LEA.HI.X R7, R11, R8.reuse, R85, 0x1, P5 ;  /* 0x000000080b07a211 */ /* 0x084fe400028f0c55 */
[-C--:B------:R-:W-:Y:S02]  /*12790*/  @!P1 LEA.HI.X R5, R34, R8.reuse, R35, 0x1, P4 ;  /* 0x0000000822059211 */ /* 0x080fe400020f0c23 */
[----:B------:R-:W-:Y:S01]  /*127a0*/  @!P0 LEA.HI.X R3, R33, R8, R84, 0x1, P3 ;  /* 0x0000000821038211 */ /* 0x000fe200018f0c54 */
[----:B------:R2:W-:Y:S04]  /*127b0*/  @!P2 ST.E.128 [R6.64], R76 ;  /* 0x0000004c0600a985 */ /* 0x0005e8000c101d06 */
[----:B------:R2:W-:Y:S04]  /*127c0*/  @!P1 ST.E.128 [R4.64], R72 ;  /* 0x0000004804009985 */ /* 0x0005e8000c101d06 */
[----:B------:R2:W-:Y:S01]  /*127d0*/  @!P0 ST.E.128 [R2.64], R68 ;  /* 0x0000004402008985 */ /* 0x0005e2000c101d06 */
[----:B------:R-:W-:-:S13]  /*127e0*/  ISETP.GE.AND P0, PT, R32, c[0x0][0x3c8], PT ;  /* 0x0000f20020007a0c */ /* 0x000fda0003f06270 */
[----:B------:R-:W-:Y:S05]  /*127f0*/  @P0 BRA `(.L_x_479) ;  /* 0x0000257000000947 */ /* 0x000fea0003800000 */
[----:B--2---:R-:W-:-:S04]  /*12800*/  LEA R2, P0, R32, R0, 0x1 ;  /* 0x0000000020027211 */ /* 0x004fc800078008ff */
[----:B------:R-:W-:-:S05]  /*12810*/  LEA.HI.X R3, R32, R8, R86, 0x1, P0 ;  /* 0x0000000820037211 */ /* 0x000fca00000f0c56 */
[----:B------:R2:W-:Y:S01]  /*12820*/  ST.E.128 [R2.64], R80 ;  /* 0x0000005002007985 */ /* 0x0005e2000c101d06 */
[----:B------:R-:W-:Y:S05]  /*12830*/  BRA `(.L_x_479) ;  /* 0x0000253000007947 */ /* 0x000fea0003800000 */
.L_x_466:
[----:B-1----:R-:W2:Y:S04]  /*12840*/  LDL.LU R7, [R1+0x84] ;  /* 0x0000840001077983 */ /* 0x002ea80000300800 */
[----:B------:R-:W3:Y:S01]  /*12850*/  LDL.LU R6, [R1+0x78] ;  /* 0x0000780001067983 */ /* 0x000ee20000300800 */
[----:B------:R-:W-:Y:S02]  /*12860*/  IMAD R10, R10, c[0x0][0x408], RZ ;  /* 0x000102000a0a7a24 */ /* 0x000fe400078e02ff */
[----:B------:R-:W-:-:S04]  /*12870*/  IMAD.WIDE.U32 R4, R2, c[0x0][0x408], RZ ;  /* 0x0001020002047a25 */ /* 0x000fc800078e00ff */
[----:B------:R-:W-:-:S05]  /*12880*/  IMAD R2, R2, c[0x0][0x40c], R10 ;  /* 0x0001030002027a24 */ /* 0x000fca00078e020a */
[----:B------:R-:W-:Y:S02]  /*12890*/  IADD3 R3, R5, R2, RZ ;  /* 0x0000000205037210 */ /* 0x000fe40007ffe0ff */
[----:B------:R-:W-:Y:S02]  /*128a0*/  MOV R2, R4 ;  /* 0x0000000400027202 */ /* 0x000fe40000000f00 */
[----:B------:R-:W-:-:S05]  /*128b0*/  SHF.R.S32.HI R5, RZ, 0x1f, R0 ;  /* 0x0000001fff057819 */ /* 0x000fca0000011400 */
[----:B------:R-:W-:Y:S02]  /*128c0*/  IMAD R4, R5, c[0x0][0x440], RZ ;  /* 0x0001100005047a24 */ /* 0x000fe400078e02ff */
[----:B------:R-:W-:-:S04]  /*128d0*/  @P3 IMAD.HI.U32 R5, R9, c[0x0][0x4ec], RZ ;  /* 0x00013b0009053a27 */ /* 0x000fc800078e00ff */
[----:B------:R-:W-:Y:S02]  /*128e0*/  IMAD R4, R0, c[0x0][0x444], R4 ;  /* 0x0001110000047a24 */ /* 0x000fe400078e0204 */
[----:B--2---:R-:W-:-:S04]  /*128f0*/  IMAD.WIDE.U32 R2, R7, c[0x0][0x438], R2 ;  /* 0x00010e0007027a25 */ /* 0x004fc800078e0002 */
[----:B------:R-:W-:-:S04]  /*12900*/  IMAD R3, R7, c[0x0][0x43c], R3 ;  /* 0x00010f0007037a24 */ /* 0x000fc800078e0203 */
[----:B------:R-:W-:Y:S01]  /*12910*/  IMAD.WIDE.U32 R2, R0, c[0x0][0x440], R2 ;  /* 0x0001100000027a25 */ /* 0x000fe200078e0002 */
[----:B------:R-:W-:Y:S02]  /*12920*/  MOV R0, R9 ;  /* 0x0000000900007202 */ /* 0x000fe40000000f00 */
[----:B------:R-:W-:Y:S02]  /*12930*/  @P3 SHF.R.U32.HI R0, RZ, c[0x0][0x4f0], R5 ;  /* 0x00013c00ff003a19 */ /* 0x000fe40000011605 */
        /* <DEDUP_REMOVED lines=19> */
.L_x_534:
[----:B------:R-:W-:Y:S05]  /*12a70*/  BRA.DIV ~URZ, `(.L_x_481) ;  /* 0x00003cd27f007947 */ /* 0x000fea000b800000 */
[----:B------:R3:W4:Y:S02]  /*12a80*/  SHFL.IDX PT, R0, R14, RZ, 0x1c1f ;  /* 0x001c1fff0e007589 */ /* 0x00072400000e0000 */
.L_x_535:
        /* <DEDUP_REMOVED lines=69> */
[----:B------:R-:W-:-:S05]  /*12ee0*/  ISETP.GE.AND P6, PT, R41, c[0x0][0x3c8], PT ;  /* 0x0000f20029007a0c */ /* 0x000fca0003fc6270 */
[----:B----4-:R-:W-:Y:S02]  /*12ef0*/  @!P1 IMAD.MOV.U32 R6, RZ, RZ, R0 ;  /* 0x000000ffff069224 */ /* 0x010fe400078e0000 */
[----:B--2---:R-:W-:Y:S01]  /*12f00*/  @!P1 IMAD.MOV.U32 R7, RZ, RZ, R4 ;  /* 0x000000ffff079224 */ /* 0x004fe200078e0004 */
[----:B------:R-:W-:-:S03]  /*12f10*/  @!P0 LEA R2, P2, R13, R0, 0x2 ;  /* 0x000000000d028211 */ /* 0x000fc600078410ff */
[----:B------:R-:W-:Y:S01]  /*12f20*/  @!P1 IMAD.WIDE R6, R5, 0x4, R6 ;  /* 0x0000000405069825 */ /* 0x000fe200078e0206 */
[----:B------:R-:W-:Y:S02]  /*12f30*/  @!P0 LEA.HI.X R3, R13, R4, R15, 0x2, P2 ;  /* 0x000000040d038211 */ /* 0x000fe400010f140f */
[----:B------:R-:W-:Y:S02]  /*12f40*/  ISETP.GE.AND P2, PT, R18, c[0x0][0x3c8], PT ;  /* 0x0000f20012007a0c */ /* 0x000fe40003f46270 */
[----:B------:R2:W-:Y:S01]  /*12f50*/  @!P1 ST.E.64 [R6.64], R184 ;  /* 0x000000b806009985 */ /* 0x0005e2000c101b06 */
[----:B------:R-:W-:-:S03]  /*12f60*/  ISETP.GE.AND P1, PT, R19, c[0x0][0x3c8], PT ;  /* 0x0000f20013007a0c */ /* 0x000fc60003f26270 */
[----:B------:R4:W-:Y:S01]  /*12f70*/  @!P0 ST.E.64 [R2.64], R152 ;  /* 0x0000009802008985 */ /* 0x0009e2000c101b06 */
[CC--:B--2---:R-:W-:Y:S02]  /*12f80*/  @!P3 LEA R6, P5, R17.reuse, R0.reuse, 0x2 ;  /* 0x000000001106b211 */ /* 0x0c4fe400078a10ff */
[C---:B----4-:R-:W-:Y:S02]  /*12f90*/  @!P4 LEA R2, P0, R16.reuse, R0, 0x2 ;  /* 0x000000001002c211 */ /* 0x050fe400078010ff */
[-C--:B------:R-:W-:Y:S02]  /*12fa0*/  @!P3 LEA.HI.X R7, R17, R4.reuse, R47, 0x2, P5 ;  /* 0x000000041107b211 */ /* 0x080fe400028f142f */
[----:B------:R-:W-:-:S03]  /*12fb0*/  @!P4 LEA.HI.X R3, R16, R4, R46, 0x2, P0 ;  /* 0x000000041003c211 */ /* 0x000fc600000f142e */
[----:B------:R2:W-:Y:S01]  /*12fc0*/  @!P3 ST.E.64 [R6.64], R148 ;  /* 0x000000940600b985 */ /* 0x0005e2000c101b06 */
[----:B------:R-:W-:-:S03]  /*12fd0*/  ISETP.GE.AND P3, PT, R20, c[0x0][0x3c8], PT ;  /* 0x0000f20014007a0c */ /* 0x000fc60003f66270 */
[----:B------:R4:W-:Y:S01]  /*12fe0*/  @!P4 ST.E.64 [R2.64], R144 ;  /* 0x000000900200c985 */ /* 0x0009e2000c101b06 */
[----:B------:R-:W-:Y:S02]  /*12ff0*/  ISETP.GE.AND P4, PT, R21, c[0x0][0x3c8], PT ;  /* 0x0000f20015007a0c */ /* 0x000fe40003f86270 */
        /* <DEDUP_REMOVED lines=75> */
[----:B------:R-:W-:Y:S02]  /*134b0*/  @!P4 LEA.HI.X R3, R37, R4, R67, 0x2, P0 ;  /* 0x000000042503c211 */ /* 0x000fe400000f1443 */
[----:B------:R-:W-:Y:S01]  /*134c0*/  @!P2 LEA R8, P0, R38, R0, 0x2 ;  /* 0x000000002608a211 */ /* 0x000fe200078010ff */
[----:B------:R2:W-:Y:S01]  /*134d0*/  @!P3 ST.E.64 [R6.64], R92 ;  /* 0x0000005c0600b985 */ /* 0x0005e2000c101b06 */
[----:B------:R-:W-:-:S02]  /*134e0*/  ISETP.GE.AND P5, PT, R40, c[0x0][0x3c8], PT ;  /* 0x0000f20028007a0c */ /* 0x000fc40003fa6270 */
[----:B------:R-:W-:Y:S01]  /*134f0*/  @!P2 LEA.HI.X R9, R38, R4, R68, 0x2, P0 ;  /* 0x000000042609a211 */ /* 0x000fe200000f1444 */
[----:B------:R4:W-:Y:S01]  /*13500*/  @!P4 ST.E.64 [R2.64], R96 ;  /* 0x000000600200c985 */ /* 0x0009e2000c101b06 */
[----:B------:R-:W-:-:S03]  /*13510*/  ISETP.GE.AND P4, PT, R42, c[0x0][0x3c8], PT ;  /* 0x0000f2002a007a0c */ /* 0x000fc60003f86270 */
[----:B------:R-:W-:Y:S01]  /*13520*/  @!P2 ST.E.64 [R8.64], R186 ;  /* 0x000000ba0800a985 */ /* 0x000fe2000c101b06 */
[----:B------:R-:W-:Y:S02]  /*13530*/  ISETP.GE.AND P2, PT, R43, c[0x0][0x3c8], PT ;  /* 0x0000f2002b007a0c */ /* 0x000fe40003f46270 */
[-C--:B--2---:R-:W-:Y:S02]  /*13540*/  @!P6 LEA R6, P0, R41, R0.reuse, 0x2 ;  /* 0x000000002906e211 */ /* 0x084fe400078010ff */
[----:B----4-:R-:W-:Y:S02]  /*13550*/  @!P1 LEA R2, P3, R39, R0, 0x2 ;  /* 0x0000000027029211 */ /* 0x010fe400078610ff */
[-C--:B------:R-:W-:Y:S02]  /*13560*/  @!P6 LEA.HI.X R7, R41, R4.reuse, R71, 0x2, P0 ;  /* 0x000000042907e211 */ /* 0x080fe400000f1447 */
[----:B------:R-:W-:Y:S02]  /*13570*/  @!P1 LEA.HI.X R3, R39, R4, R69, 0x2, P3 ;  /* 0x0000000427039211 */ /* 0x000fe400018f1445 */
[----:B------:R-:W-:-:S03]  /*13580*/  ISETP.GE.AND P0, PT, R45, c[0x0][0x3c8], PT ;  /* 0x0000f2002d007a0c */ /* 0x000fc60003f06270 */
        /* <DEDUP_REMOVED lines=18> */
.L_x_483:
[----:B------:R-:W-:Y:S05]  /*136b0*/  BSYNC B0 ;  /* 0x0000000000007941 */ /* 0x000fea0003800000 */
.L_x_482:
[----:B------:R-:W-:Y:S05]  /*136c0*/  BRA.DIV ~URZ, `(.L_x_484) ;  /* 0x000030e27f007947 */ /* 0x000fea000b800000 */
[----:B--2---:R2:W1:Y:S04]  /*136d0*/  SHFL.IDX PT, R4, R12, 0x1, 0x1c1f ;  /* 0x003c1f000c047f89 */ /* 0x00446800000e0000 */
[----:B----4-:R2:W4:Y:S02]  /*136e0*/  SHFL.IDX PT, R0, R14, 0x1, 0x1c1f ;  /* 0x003c1f000e007f89 */ /* 0x01052400000e0000 */
.L_x_536:
        /* <DEDUP_REMOVED lines=136> */
.L_x_464:
[----:B------:R-:W3:Y:S04]  /*13f70*/  LDL.LU R0, [R1+0x74] ;  /* 0x0000740001007983 */ /* 0x000ee80000300800 */
[----:B------:R-:W4:Y:S01]  /*13f80*/  LDL R7, [R1+0x7c] ;  /* 0x00007c0001077983 */ /* 0x000f220000100800 */
[----:B------:R-:W-:Y:S01]  /*13f90*/  ISETP.NE.U32.AND P0, PT, RZ, c[0x0][0x508], PT ;  /* 0x00014200ff007a0c */ /* 0x000fe20003f05070 */
[----:B------:R-:W-:Y:S01]  /*13fa0*/  IMAD.MOV.U32 R4, RZ, RZ, 0x4 ;  /* 0x00000004ff047424 */ /* 0x000fe200078e00ff */
[----:B------:R-:W-:Y:S01]  /*13fb0*/  ISETP.NE.U32.AND P2, PT, RZ, c[0x0][0x500], PT ;  /* 0x00014000ff007a0c */ /* 0x000fe20003f45070 */
[----:B------:R-:W-:Y:S01]  /*13fc0*/  IMAD.MOV.U32 R20, RZ, RZ, c[0x0][0x388] ;  /* 0x0000e200ff147624 */ /* 0x000fe200078e00ff */
[----:B------:R-:W-:Y:S01]  /*13fd0*/  ISETP.NE.AND.EX P0, PT, RZ, c[0x0][0x50c], PT, P0 ;  /* 0x00014300ff007a0c */ /* 0x000fe20003f05300 */
[----:B--2---:R-:W-:Y:S01]  /*13fe0*/  IMAD.MOV.U32 R6, RZ, RZ, RZ ;  /* 0x000000ffff067224 */ /* 0x004fe200078e00ff */
[----:B------:R-:W-:Y:S01]  /*13ff0*/  ISETP.NE.AND.EX P2, PT, RZ, c[0x0][0x504], PT, P2 ;  /* 0x00014100ff007a0c */ /* 0x000fe20003f45320 */
[----:B----4-:R-:W-:-:S10]  /*14000*/  IMAD.WIDE R2, R7, R4, c[0x0][0x500] ;  /* 0x0001400007027625 */ /* 0x010fd400078e0204 */
[----:B------:R-:W-:Y:S02]  /*14010*/  @P0 IMAD.WIDE R4, R7, R4, c[0x0][0x508] ;  /* 0x0001420007040625 */ /* 0x000fe400078e0204 */
[----:B------:R2:W5:Y:S04]  /*14020*/  @P2 LDG.E R6, [R2.64] ;  /* 0x0000000602062981 */ /* 0x000568000c1e1900 */
[----:B------:R2:W5:Y:S01]  /*14030*/  @P0 LDG.E R20, [R4.64] ;  /* 0x0000000604140981 */ /* 0x000562000c1e1900 */
[----:B---3--:R-:W-:-:S04]  /*14040*/  ISETP.NE.AND P1, PT, R0, RZ, PT ;  /* 0x000000ff0000720c */ /* 0x008fc80003f25270 */
[----:B------:R-:W-:Y:S01]  /*14050*/  SEL R19, R0, c[0x0][0x3d4], P1 ;  /* 0x0000f50000137a07 */ /* 0x000fe20000800000 */
[----:B------:R-:W-:Y:S05]  /*14060*/  @P0 BRA `(.L_x_485) ;  /* 0x0000004000000947 */ /* 0x000fea0003800000 */
[----:B------:R-:W-:Y:S05]  /*14070*/  @!P2 BRA `(.L_x_485) ;  /* 0x000000300000a947 */ /* 0x000fea0003800000 */
[----:B------:R3:W4:Y:S04]  /*14080*/  LDG.E R0, [R2.64] ;  /* 0x0000000602007981 */ /* 0x000728000c1e1900 */
[----:B--23--:R-:W4:Y:S02]  /*14090*/  LDG.E R2, [R2.64+0x4] ;  /* 0x0000040602027981 */ /* 0x00cf24000c1e1900 */
[----:B----45:R-:W-:Y:S02]  /*140a0*/  IADD3 R20, -R0, R2, RZ ;  /* 0x0000000200147210 */ /* 0x030fe40007ffe1ff */
.L_x_485:
[----:B--2---:R-:W2:Y:S01]  /*140b0*/  S2R R3, SR_TID.X ;  /* 0x0000000000037919 */ /* 0x004ea20000002100 */
[----:B------:R-:W-:Y:S01]  /*140c0*/  SHF.R.S32.HI R0, RZ, 0x1f, R7 ;  /* 0x0000001fff007819 */ /* 0x000fe20000011407 */
[----:B------:R-:W-:Y:S01]  /*140d0*/  BSSY B0, `(.L_x_486) ;  /* 0x0000038000007945 */ /* 0x000fe20003800000 */
[----:B-----5:R-:W-:-:S02]  /*140e0*/  SHF.R.S32.HI R18, RZ, 0x1f, R6 ;  /* 0x0000001fff127819 */ /* 0x020fc40000011406 */
[----:B------:R-:W-:Y:S02]  /*140f0*/  SEL R16, R7, RZ, !P2 ;  /* 0x000000ff07107207 */ /* 0x000fe40005000000 */
[----:B------:R-:W-:Y:S02]  /*14100*/  SEL R21, R0, RZ, !P2 ;  /* 0x000000ff00157207 */ /* 0x000fe40005000000 */
[----:B--2---:R-:W-:-:S13]  /*14110*/  ISETP.GT.AND P0, PT, R3, 0x7f, PT ;  /* 0x0000007f0300780c */ /* 0x004fda0003f04270 */
[----:B------:R-:W-:Y:S05]  /*14120*/  @P0 BRA `(.L_x_487) ;  /* 0x0000032000000947 */ /* 0x000fea0003800000 */
[----:B------:R-:W2:Y:S01]  /*14130*/  LDL R2, [R1+0x68] ;  /* 0x0000680001027983 */ /* 0x000ea20000100800 */
[----:B------:R-:W-:Y:S01]  /*14140*/  IMAD R0, R20, c[0x0][0x4e8], RZ ;  /* 0x00013a0014007a24 */ /* 0x000fe200078e02ff */
[----:B--2---:R-:W-:-:S04]  /*14150*/  IADD3 R10, R2, R3, RZ ;  /* 0x00000003020a7210 */ /* 0x004fc80007ffe0ff */
[----:B------:R-:W-:-:S13]  /*14160*/  ISETP.GE.AND P0, PT, R10, R0, PT ;  /* 0x000000000a00720c */ /* 0x000fda0003f06270 */
[----:B------:R-:W-:Y:S05]  /*14170*/  @P0 BRA `(.L_x_487) ;  /* 0x000002d000000947 */ /* 0x000fea0003800000 */
[----:B------:R-:W2:Y:S04]  /*14180*/  LDL R2, [R1+0x84] ;  /* 0x0000840001027983 */ /* 0x000ea80000100800 */
[----:B------:R-:W3:Y:S01]  /*14190*/  LDL.LU R22, [R1+0x78] ;  /* 0x0000780001167983 */ /* 0x000ee20000300800 */
[----:B------:R-:W-:Y:S01]  /*141a0*/  IMAD.MOV.U32 R0, RZ, RZ, 0x368 ;  /* 0x00000368ff007424 */ /* 0x000fe200078e00ff */
[----:B------:R-:W-:-:S04]  /*141b0*/  ISETP.GT.AND P2, PT, R19, 0x1, PT ;  /* 0x000000011300780c */ /* 0x000fc80003f44270 */
[----:B------:R-:W-:-:S04]  /*141c0*/  SEL R0, R0, 0x328, P2 ;  /* 0x0000032800007807 */ /* 0x000fc80001000000 */
[----:B------:R4:W5:Y:S08]  /*141d0*/  LDC.64 R8, c[0x0][R0+0x170] ;  /* 0x00005c0000087b82 */ /* 0x0009700000000a00 */
[----:B------:R4:W2:Y:S08]  /*141e0*/  LDC.64 R4, c[0x0][R0+0x168] ;  /* 0x00005a0000047b82 */ /* 0x0008b00000000a00 */
[----:B------:R4:W1:Y:S08]  /*141f0*/  LDC.64 R14, c[0x0][R0+0x178] ;  /* 0x00005e00000e7b82 */ /* 0x0008700000000a00 */
[----:B------:R4:W1:Y:S02]  /*14200*/  LDC.64 R12, c[0x0][R0+0x160] ;  /* 0x00005800000c7b82 */ /* 0x0008640000000a00 */
[----:B----4-:R-:W-:-:S02]  /*14210*/  IMAD.MOV.U32 R0, RZ, RZ, c[0x0][0x4e8] ;  /* 0x00013a00ff007624 */ /* 0x010fc400078e00ff */
[----:B-----5:R-:W-:-:S03]  /*14220*/  IMAD R7, R9, R16, RZ ;  /* 0x0000001009077224 */ /* 0x020fc600078e02ff */
[----:B------:R-:W-:Y:S02]  /*14230*/  ISETP.NE.AND P0, PT, R0, 0x1, PT ;  /* 0x000000010000780c */ /* 0x000fe40003f05270 */
[----:B------:R-:W-:-:S11]  /*14240*/  MOV R0, R10 ;  /* 0x0000000a00007202 */ /* 0x000fd60000000f00 */
[----:B------:R-:W-:-:S05]  /*14250*/  @P0 IMAD.HI.U32 R17, R10, c[0x0][0x4ec], RZ ;  /* 0x00013b000a110a27 */ /* 0x000fca00078e00ff */
[----:B------:R-:W-:Y:S01]  /*14260*/  @P0 SHF.R.U32.HI R0, RZ, c[0x0][0x4f0], R17 ;  /* 0x00013c00ff000a19 */ /* 0x000fe20000011611 */
[-C--:B--2---:R-:W-:Y:S02]  /*14270*/  IMAD R9, R5, R2.reuse, RZ ;  /* 0x0000000205097224 */ /* 0x084fe400078e02ff */
[----:B------:R-:W-:-:S04]  /*14280*/  IMAD.WIDE.U32 R4, R4, R2, RZ ;  /* 0x0000000204047225 */ /* 0x000fc800078e00ff */
[----:B------:R-:W-:-:S04]  /*14290*/  IMAD.WIDE.U32 R2, R8, R16, RZ ;  /* 0x0000001008027225 */ /* 0x000fc800078e00ff */
[----:B------:R-:W-:Y:S01]  /*142a0*/  IMAD R8, R8, R21, R7 ;  /* 0x0000001508087224 */ /* 0x000fe200078e0207 */
[----:B---3--:R-:W-:Y:S01]  /*142b0*/  SEL R7, R22, RZ, P2 ;  /* 0x000000ff16077207 */ /* 0x008fe20001000000 */
[----:B------:R-:W-:Y:S01]  /*142c0*/  IMAD.IADD R9, R5, 0x1, R9 ;  /* 0x0000000105097824 */ /* 0x000fe200078e0209 */
[----:B------:R-:W-:Y:S01]  /*142d0*/  IADD3 R17, P1, P0, R2, R4, R6 ;  /* 0x0000000402117210 */ /* 0x000fe2000783e006 */
[----:B------:R-:W-:Y:S01]  /*142e0*/  IMAD.MOV R2, RZ, RZ, -R0 ;  /* 0x000000ffff027224 */ /* 0x000fe200078e0a00 */
[----:B------:R-:W-:Y:S01]  /*142f0*/  IADD3 R3, R3, R8, RZ ;  /* 0x0000000803037210 */ /* 0x000fe20007ffe0ff */
[-C--:B-1----:R-:W-:Y:S02]  /*14300*/  IMAD R8, R15, R7.reuse, RZ ;  /* 0x000000070f087224 */ /* 0x082fe400078e02ff */
[----:B------:R-:W-:Y:S01]  /*14310*/  IMAD.WIDE.U32 R4, R14, R7, RZ ;  /* 0x000000070e047225 */ /* 0x000fe200078e00ff */
[----:B------:R-:W-:Y:S02]  /*14320*/  IADD3.X R9, R3, R9, R18, P1, P0 ;  /* 0x0000000903097210 */ /* 0x000fe40000fe0412 */
[----:B------:R-:W-:Y:S01]  /*14330*/  SHF.R.S32.HI R3, RZ, 0x1f, R0 ;  /* 0x0000001fff037819 */ /* 0x000fe20000011400 */
[----:B------:R-:W-:Y:S01]  /*14340*/  IMAD R2, R2, c[0x0][0x4e8], R10 ;  /* 0x00013a0002027a24 */ /* 0x000fe200078e020a */
[----:B------:R-:W-:Y:S01]  /*14350*/  IADD3 R5, R5, R8, RZ ;  /* 0x0000000805057210 */ /* 0x000fe20007ffe0ff */
[----:B------:R-:W-:Y:S01]  /*14360*/  IMAD.MOV.U32 R8, RZ, RZ, c[0x0][0x4a8] ;  /* 0x00012a00ff087624 */ /* 0x000fe200078e00ff */
[----:B------:R-:W-:Y:S01]  /*14370*/  IADD3 R4, P1, P0, R0, R17, R4 ;  /* 0x0000001100047210 */ /* 0x000fe2000783e004 */
[----:B------:R-:W-:Y:S01]  /*14380*/  IMAD R0, R13, R2, RZ ;  /* 0x000000020d007224 */ /* 0x000fe200078e02ff */
[----:B------:R-:W-:-:S02]  /*14390*/  SHF.R.S32.HI R7, RZ, 0x1f, R2 ;  /* 0x0000001fff077819 */ /* 0x000fc40000011402 */
        /* <DEDUP_REMOVED lines=11> */
.L_x_487:
[----:B------:R-:W-:Y:S05]  /*14450*/  BSYNC B0 ;  /* 0x0000000000007941 */ /* 0x000fea0003800000 */
.L_x_486:
        /* <DEDUP_REMOVED lines=19> */
[----:B------:R-:W-:Y:S01]  /*14590*/  IADD3 R14, R8, R9, RZ ;  /* 0x00000009080e7210 */ /* 0x000fe20007ffe0ff */
[----:B------:R-:W-:Y:S02]  /*145a0*/  IMAD R6, R6, c[0x0][0x3a4], R0 ;  /* 0x0000e90006067a24 */ /* 0x000fe400078e0200 */
[----:B------:R-:W-:-:S03]  /*145b0*/  IMAD.IADD R4, R9, 0x1, R4 ;  /* 0x0000000109047824 */ /* 0x000fc600078e0204 */
        /* <DEDUP_REMOVED lines=25> */
.L_x_537:
[----:B------:R-:W-:Y:S05]  /*14750*/  BRA.DIV ~URZ, `(.L_x_489) ;  /* 0x000021827f007947 */ /* 0x000fea000b800000 */
[----:B------:R3:W4:Y:S02]  /*14760*/  SHFL.IDX PT, R0, R15, RZ, 0x181f ;  /* 0x00181fff0f007589 */ /* 0x00072400000e0000 */
.L_x_538:
[----:B------:R-:W-:Y:S01]  /*14770*/  IMAD R13, R20, c[0x0][0x4e8], RZ ;  /* 0x00013a00140d7a24 */ /* 0x000fe200078e02ff */
[----:B------:R-:W-:Y:S01]  /*14780*/  BSSY B0, `(.L_x_490) ;  /* 0x0000017000007945 */ /* 0x000fe20003800000 */
[----:B------:R-:W-:Y:S02]  /*14790*/  SHF.R.S32.HI R19, RZ, 0x1f, R33 ;  /* 0x0000001fff137819 */ /* 0x000fe40000011421 */
[----:B------:R-:W-:Y:S02]  /*147a0*/  SHF.R.S32.HI R18, RZ, 0x1f, R34 ;  /* 0x0000001fff127819 */ /* 0x000fe40000011422 */
[----:B------:R-:W-:Y:S02]  /*147b0*/  ISETP.GE.AND P0, PT, R14, R13, PT ;  /* 0x0000000d0e00720c */ /* 0x000fe40003f06270 */
[----:B------:R-:W-:Y:S02]  /*147c0*/  SHF.R.S32.HI R16, RZ, 0x1f, R11 ;  /* 0x0000001fff107819 */ /* 0x000fe4000001140b */
[----:B------:R-:W-:-:S09]  /*147d0*/  SHF.R.S32.HI R17, RZ, 0x1f, R32 ;  /* 0x0000001fff117819 */ /* 0x000fd20000011420 */
[----:B------:R-:W-:Y:S05]  /*147e0*/  @P0 BRA `(.L_x_491) ;  /* 0x0000010000000947 */ /* 0x000fea0003800000 */
[----:B------:R-:W-:Y:S02]  /*147f0*/  ISETP.GE.AND P3, PT, R11, c[0x0][0x3c8], PT ;  /* 0x0000f2000b007a0c */ /* 0x000fe40003f66270 */
[----:B------:R-:W-:Y:S02]  /*14800*/  ISETP.GE.AND P2, PT, R34, c[0x0][0x3c8], PT ;  /* 0x0000f20022007a0c */ /* 0x000fe40003f46270 */
[----:B------:R-:W-:Y:S02]  /*14810*/  ISETP.GE.AND P1, PT, R33, c[0x0][0x3c8], PT ;  /* 0x0000f20021007a0c */ /* 0x000fe40003f26270 */
[----:B------:R-:W-:-:S07]  /*14820*/  ISETP.GE.AND P0, PT, R32, c[0x0][0x3c8], PT ;  /* 0x0000f20020007a0c */ /* 0x000fce0003f06270 */
[-C--:B----4-:R-:W-:Y:S02]  /*14830*/  @!P3 LEA R8, P4, R11, R0.reuse, 0x1 ;  /* 0x000000000b08b211 */ /* 0x090fe400078808ff */
[-C--:B------:R-:W-:Y:S02]  /*14840*/  @!P2 LEA R6, P6, R34, R0.reuse, 0x1 ;  /* 0x000000002206a211 */ /* 0x080fe400078c08ff */
[----:B------:R-:W-:Y:S02]  /*14850*/  @!P1 LEA R4, P5, R33, R0, 0x1 ;  /* 0x0000000021049211 */ /* 0x000fe400078a08ff */
        /* <DEDUP_REMOVED lines=9> */
.L_x_491:
[----:B------:R-:W-:Y:S05]  /*148f0*/  BSYNC B0 ;  /* 0x0000000000007941 */ /* 0x000fea0003800000 */
.L_x_490:
[----:B------:R-:W-:Y:S05]  /*14900*/  BRA.DIV ~URZ, `(.L_x_492) ;  /* 0x000020327f007947 */ /* 0x000fea000b800000 */
[----:B--2---:R2:W1:Y:S04]  /*14910*/  SHFL.IDX PT, R10, R12, 0x1, 0x181f ;  /* 0x00381f000c0a7f89 */ /* 0x00446800000e0000 */
[----:B----4-:R2:W4:Y:S02]  /*14920*/  SHFL.IDX PT, R0, R15, 0x1, 0x181f ;  /* 0x00381f000f007f89 */ /* 0x01052400000e0000 */
.L_x_539:
        /* <DEDUP_REMOVED lines=20> */
.L_x_494:
[----:B------:R-:W-:Y:S05]  /*14a70*/  BSYNC B0 ;  /* 0x0000000000007941 */ /* 0x000fea0003800000 */
.L_x_493:
[----:B------:R-:W-:Y:S05]  /*14a80*/  BRA.DIV ~URZ, `(.L_x_495) ;  /* 0x00001f727f007947 */ /* 0x000fea000b800000 */
[----:B-1----:R1:W2:Y:S02]  /*14a90*/  SHFL.IDX PT, R10, R12, 0x2, 0x181f ;  /* 0x00581f000c0a7f89 */ /* 0x0022a400000e0000 */
.L_x_540:
[----:B------:R-:W-:Y:S05]  /*14aa0*/  BRA.DIV ~URZ, `(.L_x_496) ;  /* 0x00001fc27f007947 */ /* 0x000fea000b800000 */
[----:B----4-:R4:W1:Y:S02]  /*14ab0*/  SHFL.IDX PT, R0, R15, 0x2, 0x181f ;  /* 0x00581f000f007f89 */ /* 0x01086400000e0000 */
.L_x_541:
        /* <DEDUP_REMOVED lines=20> */
.L_x_498:
[----:B------:R-:W-:Y:S05]  /*14c00*/  BSYNC B0 ;  /* 0x0000000000007941 */ /* 0x000fea0003800000 */
.L_x_497:
[----:B------:R-:W-:Y:S05]  /*14c10*/  BRA.DIV ~URZ, `(.L_x_499) ;  /* 0x00001eb27f007947 */ /* 0x000fea000b800000 */
[----:B--2---:R2:W3:Y:S04]  /*14c20*/  SHFL.IDX PT, R10, R12, 0x3, 0x181f ;  /* 0x00781f000c0a7f89 */ /* 0x0044e800000e0000 */
[----:B-1----:R2:W1:Y:S02]  /*14c30*/  SHFL.IDX PT, R0, R15, 0x3, 0x181f ;  /* 0x00781f000f007f89 */ /* 0x00246400000e0000 */
.L_x_542:
[----:B------:R-:W-:-:S04]  /*14c40*/  IADD3 R2, R14, 0x60, RZ ;  /* 0x000000600e027810 */ /* 0x000fc80007ffe0ff */
[----:B------:R-:W-:-:S13]  /*14c50*/  ISETP.GE.AND P0, PT, R2, R13, PT ;  /* 0x0000000d0200720c */ /* 0x000fda0003f06270 */
[----:B------:R-:W-:Y:S05]  /*14c60*/  @P0 BRA `(.L_x_479) ;  /* 0x0000010000000947 */ /* 0x000fea0003800000 */
[----:B------:R-:W-:Y:S02]  /*14c70*/  ISETP.GE.AND P3, PT, R11, c[0x0][0x3c8], PT ;  /* 0x0000f2000b007a0c */ /* 0x000fe40003f66270 */
[----:B------:R-:W-:Y:S02]  /*14c80*/  ISETP.GE.AND P2, PT, R34, c[0x0][0x3c8], PT ;  /* 0x0000f20022007a0c */ /* 0x000fe40003f46270 */
[----:B------:R-:W-:Y:S02]  /*14c90*/  ISETP.GE.AND P1, PT, R33, c[0x0][0x3c8], PT ;  /* 0x0000f20021007a0c */ /* 0x000fe40003f26270 */
[----:B------:R-:W-:-:S07]  /*14ca0*/  ISETP.GE.AND P0, PT, R32, c[0x0][0x3c8], PT ;  /* 0x0000f20020007a0c */ /* 0x000fce0003f06270 */
[CC--:B-1----:R-:W-:Y:S02]  /*14cb0*/  @!P3 LEA R8, P4, R11.reuse, R0.reuse, 0x1 ;  /* 0x000000000b08b211 */ /* 0x0c2fe400078808ff */
[----:B------:R-:W-:Y:S02]  /*14cc0*/  @!P2 LEA R6, P6, R34, R0, 0x1 ;  /* 0x000000002206a211 */ /* 0x000fe400078c08ff */
[----:B---3--:R-:W-:Y:S02]  /*14cd0*/  @!P3 LEA.HI.X R9, R11, R10, R16, 0x1, P4 ;  /* 0x0000000a0b09b211 */ /* 0x008fe400020f0c10 */
[-C--:B------:R-:W-:Y:S02]  /*14ce0*/  @!P1 LEA R4, P5, R33, R0.reuse, 0x1 ;  /* 0x0000000021049211 */ /* 0x080fe400078a08ff */
[----:B------:R-:W-:Y:S01]  /*14cf0*/  @!P0 LEA R2, P4, R32, R0, 0x1 ;  /* 0x0000000020028211 */ /* 0x000fe200078808ff */
[----:B------:R1:W-:Y:S01]  /*14d00*/  @!P3 ST.E.128 [R8.64], RZ ;  /* 0x000000ff0800b985 */ /* 0x0003e2000c101d06 */
[----:B------:R-:W-:-:S02]  /*14d10*/  @!P2 LEA.HI.X R7, R34, R10, R18, 0x1, P6 ;  /* 0x0000000a2207a211 */ /* 0x000fc400030f0c12 */
[-C--:B------:R-:W-:Y:S02]  /*14d20*/  @!P1 LEA.HI.X R5, R33, R10.reuse, R19, 0x1, P5 ;  /* 0x0000000a21059211 */ /* 0x080fe400028f0c13 */
[----:B------:R-:W-:Y:S01]  /*14d30*/  @!P0 LEA.HI.X R3, R32, R10, R17, 0x1, P4 ;  /* 0x0000000a20038211 */ /* 0x000fe200020f0c11 */
[----:B------:R1:W-:Y:S04]  /*14d40*/  @!P2 ST.E.128 [R6.64], RZ ;  /* 0x000000ff0600a985 */ /* 0x0003e8000c101d06 */
[----:B------:R1:W-:Y:S04]  /*14d50*/  @!P1 ST.E.128 [R4.64], RZ ;  /* 0x000000ff04009985 */ /* 0x0003e8000c101d06 */
[----:B------:R1:W-:Y:S02]  /*14d60*/  @!P0 ST.E.128 [R2.64], RZ ;  /* 0x000000ff02008985 */ /* 0x0003e4000c101d06 */
.L_x_479:
[----:B------:R-:W-:Y:S05]  /*14d70*/  BSYNC B1 ;  /* 0x0000000000017941 */ /* 0x000fea0003800000 */
.L_x_463:
[----:B-1-34-:R-:W3:Y:S02]  /*14d80*/  LDL R0, [R1+0xa8] ;  /* 0x0000a80001007983 */ /* 0x01aee40000100800 */
[----:B---3--:R-:W-:-:S13]  /*14d90*/  ISETP.NE.AND P0, PT, R0, RZ, PT ;  /* 0x000000ff0000720c */ /* 0x008fda0003f05270 */
[----:B------:R-:W-:Y:S01]  /*14da0*/  @P0 WARPSYNC 0xffffffff ;  /* 0xffffffff00000948 */ /* 0x000fe20003800000 */
[----:B------:R-:W-:Y:S06]  /*14db0*/  @P0 BAR.SYNC.DEFER_BLOCKING 0x5, 0x100 ;  /* 0x0144000000000b1d */ /* 0x000fec0000010000 */
[----:B--2---:R-:W1:Y:S04]  /*14dc0*/  @P0 LDS.128 R4, [0x1a080] ;  /* 0x01a08000ff040984 */ /* 0x004e680000000c00 */
[----:B-1----:R1:W-:Y:S04]  /*14dd0*/  @P0 STL.64 [R1+0x70], R4 ;  /* 0x0000700401000387 */ /* 0x0023e80000100a00 */
[----:B------:R1:W-:Y:S04]  /*14de0*/  @P0 STL.64 [R1+0x78], R6 ;  /* 0x0000780601000387 */ /* 0x0003e80000100a00 */
[----:B------:R-:W-:Y:S06]  /*14df0*/  @P0 BAR.ARV 0x4, 0x100 ;  /* 0x0104000000000b1d */ /* 0x000fec0000002000 */
[----:B------:R-:W-:Y:S05]  /*14e00*/  @P0 BRA `(.L_x_500) ;  /* 0x0000105000000947 */ /* 0x000fea0003800000 */
[----:B------:R-:W2:Y:S01]  /*14e10*/  S2R R0, SR_TID.X ;  /* 0x0000000000007919 */ /* 0x000ea20000002100 */
[----:B-1----:R-:W-:Y:S01]  /*14e20*/  IMAD.MOV.U32 R7, RZ, RZ, RZ ;  /* 0x000000ffff077224 */ /* 0x002fe200078e00ff */
[----:B--2---:R-:W-:-:S04]  /*14e30*/  LOP3.LUT R14, R0, 0x1f, RZ, 0xc0, !PT ;  /* 0x0000001f000e7812 */ /* 0x004fc800078ec0ff */
[----:B------:R-:W-:Y:S01]  /*14e40*/  ISETP.NE.AND P6, PT, R14, 0x1f, PT ;  /* 0x0000001f0e00780c */ /* 0x000fe20003fc5270 */
[----:B------:R-:W-:Y:S10]  /*14e50*/  BRA.DIV ~URZ, `(.L_x_501) ;  /* 0x00001d327f007947 */ /* 0x000ff4000b800000 */
[----:B------:R1:W2:Y:S02]  /*14e60*/  SHFL.IDX PT, R9, R111, RZ, 0x1f ;  /* 0x00001fff6f097589 */ /* 0x0002a400000e0000 */
.L_x_543:
[----:B------:R-:W-:Y:S05]  /*14e70*/  BRA.DIV ~URZ, `(.L_x_502) ;  /* 0x00001d827f007947 */ /* 0x000fea000b800000 */
[----:B------:R3:W4:Y:S02]  /*14e80*/  SHFL.IDX PT, R8, R111, 0x1, 0x1f ;  /* 0x00201f006f087f89 */ /* 0x00072400000e0000 */
.L_x_544:
        /* <DEDUP_REMOVED lines=18> */
[----:B------:R1:W3:Y:S02]  /*14fb0*/  SHFL.UP PT, R4, R0, 0x1, RZ ;  /* 0x0420000000047989 */ /* 0x0002e400000e00ff */
.L_x_545:
        /* <DEDUP_REMOVED lines=16> */
.L_x_546:
[----:B---3--:R-:W-:Y:S01]  /*150c0*/  IMAD R0, R0, c[0x0][0x538], RZ ;  /* 0x00014e0000007a24 */ /* 0x008fe200078e02ff */
[----:B------:R-:W-:Y:S04]  /*150d0*/  BSSY B1, `(.L_x_505) ;  /* 0x00000cf000017945 */ /* 0x000fe80003800000 */
[----:B----4-:R-:W-:-:S04]  /*150e0*/  IADD3 R8, R0, R8, RZ ;  /* 0x0000000800087210 */ /* 0x010fc80007ffe0ff */
[----:B--2---:R-:W-:-:S13]  /*150f0*/  ISETP.GT.AND P0, PT, R8, R9, PT ;  /* 0x000000090800720c */ /* 0x004fda0003f04270 */
[----:B------:R-:W-:Y:S05]  /*15100*/  @P0 BRA `(.L_x_506) ;  /* 0x0000025000000947 */ /* 0x000fea0003800000 */
.L_x_510:
[----:B------:R-:W2:Y:S02]  /*15110*/  LDL.LU R0, [R1+0x7c] ;  /* 0x00007c0001007983 */ /* 0x000ea40000300800 */
[----:B--2---:R-:W-:-:S04]  /*15120*/  IADD3 R0, R0, 0x1f, RZ ;  /* 0x0000001f00007810 */ /* 0x004fc80007ffe0ff */
[----:B------:R-:W-:-:S13]  /*15130*/  ISETP.GE.AND P0, PT, R0, c[0x0][0x53c], PT ;  /* 0x00014f0000007a0c */ /* 0x000fda0003f06270 */
[----:B------:R-:W-:Y:S05]  /*15140*/  @P0 BRA `(.L_x_507) ;  /* 0x00000c2000000947 */ /* 0x000fea0003800000 */
[----:B------:R2:W-:Y:S01]  /*15150*/  STL [R1+0x7c], R0 ;  /* 0x00007c0001007387 */ /* 0x0005e20000100800 */
[----:B------:R-:W-:Y:S01]  /*15160*/  CS2R R6, SRZ ;  /* 0x0000000000067805 */ /* 0x000fe2000001ff00 */
[----:B--2---:R-:W-:-:S04]  /*15170*/  IADD3 R0, R0, R14, RZ ;  /* 0x0000000e00007210 */ /* 0x004fc80007ffe0ff */
[----:B------:R-:W-:-:S13]  /*15180*/  ISETP.GE.OR P0, PT, R0, c[0x0][0x53c], !P6 ;  /* 0x00014f0000007a0c */ /* 0x000fda0007706670 */
[----:B------:R-:W-:Y:S02]  /*15190*/  @!P0 MOV R2, 0x4 ;  /* 0x0000000400028802 */ /* 0x000fe40000000f00 */
[----:B------:R-:W-:-:S03]  /*151a0*/  @!P0 MOV R3, 0x4 ;  /* 0x0000000400038802 */ /* 0x000fc60000000f00 */
[----:B-1----:R-:W-:-:S04]  /*151b0*/  @!P0 IMAD.WIDE R4, R0, R2, c[0x0][0x580] ;  /* 0x0001600000048625 */ /* 0x002fc800078e0202 */
[----:B------:R-:W-:Y:S01]  /*151c0*/  @!P0 IMAD.WIDE R2, R0, R3, c[0x0][0x578] ;  /* 0x00015e0000028625 */ /* 0x000fe200078e0203 */
[----:B------:R-:W2:Y:S04]  /*151d0*/  @!P0 LDG.E R6, [R4.64] ;  /* 0x0000000604068981 */ /* 0x000ea8000c1e1900 */
[----:B------:R-:W2:Y:S02]  /*151e0*/  @!P0 LDG.E R7, [R2.64] ;  /* 0x0000000602078981 */ /* 0x000ea4000c1e1900 */
[----:B--2---:R-:W-:Y:S01]  /*151f0*/  IMAD R0, R7, R6, RZ ;  /* 0x0000000607007224 */ /* 0x004fe200078e02ff */
[----:B------:R-:W-:Y:S05]  /*15200*/  BRA.DIV ~URZ, `(.L_x_508) ;  /* 0x00001c427f007947 */ /* 0x000fea000b800000 */
[----:B------:R1:W2:Y:S02]  /*15210*/  SHFL.UP PT, R2, R0, 0x1, RZ ;  /* 0x0420000000027989 */ /* 0x0002a400000e00ff */
.L_x_547:
        /* <DEDUP_REMOVED lines=16> */
.L_x_548:
[----:B--2---:R-:W-:-:S05]  /*15320*/  IMAD R0, R0, c[0x0][0x538], RZ ;  /* 0x00014e0000007a24 */ /* 0x004fca00078e02ff */
[----:B------:R-:W-:-:S04]  /*15330*/  IADD3 R8, R0, R8, RZ ;  /* 0x0000000800087210 */ /* 0x000fc80007ffe0ff */
[----:B------:R-:W-:-:S13]  /*15340*/  ISETP.GT.AND P0, PT, R8, R9, PT ;  /* 0x000000090800720c */ /* 0x000fda0003f04270 */
[----:B-1----:R-:W-:Y:S05]  /*15350*/  @!P0 BRA `(.L_x_510) ;  /* 0xfffffdb000008947 */ /* 0x002fea000383ffff */
.L_x_506:
[----:B------:R-:W-:-:S05]  /*15360*/  IADD3 R11, -R0, R8, RZ ;  /* 0x00000008000b7210 */ /* 0x000fca0007ffe1ff */
[----:B------:R-:W-:-:S05]  /*15370*/  IMAD R0, R4, c[0x0][0x538], R11 ;  /* 0x00014e0004007a24 */ /* 0x000fca00078e020b */
[----:B------:R-:W-:Y:S01]  /*15380*/  ISETP.GT.AND P0, PT, R0, R9, PT ;  /* 0x000000090000720c */ /* 0x000fe20003f04270 */
[----:B------:R-:W-:-:S12]  /*15390*/  BRA.DIV ~URZ, `(.L_x_511) ;  /* 0x00001ca27f007947 */ /* 0x000fd8000b800000 */
[----:B------:R-:W-:-:S03]  /*153a0*/  VOTE.ANY R10, PT, !P0 ;  /* 0x00000000000a7806 */ /* 0x000fc600040e0100 */
.L_x_549:
[----:B------:R-:W2:Y:S01]  /*153b0*/  LDL.LU R0, [R1+0x7c] ;  /* 0x00007c0001007983 */ /* 0x000ea20000300800 */
[----:B------:R-:W2:Y:S02]  /*153c0*/  POPC R8, R10 ;  /* 0x0000000a00087309 */ /* 0x000ea40000000000 */
[----:B--2---:R-:W-:-:S05]  /*153d0*/  IADD3 R0, R8, R0, RZ ;  /* 0x0000000008007210 */ /* 0x004fca0007ffe0ff */
[----:B------:R2:W-:Y:S01]  /*153e0*/  STL [R1+0x7c], R0 ;  /* 0x00007c0001007387 */ /* 0x0005e20000100800 */
[----:B------:R-:W-:Y:S05]  /*153f0*/  BRA.DIV ~URZ, `(.L_x_512) ;  /* 0x00001c927f007947 */ /* 0x000fea000b800000 */
[----:B------:R3:W4:Y:S04]  /*15400*/  SHFL.IDX PT, R12, R6, R8, 0x1f ;  /* 0x00001f08060c7589 */ /* 0x00072800000e0000 */
[----:B------:R3:W1:Y:S02]  /*15410*/  SHFL.IDX PT, R7, R7, R8, 0x1f ;  /* 0x00001f0807077589 */ /* 0x00066400000e0000 */
.L_x_550:
[----:B------:R-:W-:Y:S01]  /*15420*/  ISETP.NE.AND P0, PT, R10, RZ, PT ;  /* 0x000000ff0a00720c */ /* 0x000fe20003f05270 */
[----:B------:R-:W-:-:S12]  /*15430*/  BSSY B0, `(.L_x_513) ;  /* 0x0000005000007945 */ /* 0x000fd80003800000 */
[----:B------:R-:W-:Y:S05]  /*15440*/  @!P0 BRA `(.L_x_514) ;  /* 0x0000003000008947 */ /* 0x000fea0003800000 */
[----:B------:R-:W-:Y:S01]  /*15450*/  IADD3 R3, R8, -0x1, RZ ;  /* 0xffffffff08037810 */ /* 0x000fe20007ffe0ff */
[----:B------:R-:W-:Y:S05]  /*15460*/  BRA.DIV ~URZ, `(.L_x_515) ;  /* 0x00001cf27f007947 */ /* 0x000fea000b800000 */
[----:B------:R2:W3:Y:S02]  /*15470*/  SHFL.IDX PT, R13, R4, R3, 0x1f ;  /* 0x00001f03040d7589 */ /* 0x0004e400000e0000 */
.L_x_514:
[----:B------:R-:W-:Y:S05]  /*15480*/  BSYNC B0 ;  /* 0x0000000000007941 */ /* 0x000fea0003800000 */
.L_x_513:
[----:B--23--:R-:W-:Y:S01]  /*15490*/  IMAD R0, R13, c[0x0][0x538], R11 ;  /* 0x00014e000d007a24 */ /* 0x00cfe200078e020b */
[----:B-1----:R-:W-:Y:S01]  /*154a0*/  ISETP.NE.AND P0, PT, R7, 0x1, PT ;  /* 0x000000010700780c */ /* 0x002fe20003f05270 */
[----:B------:R-:W-:Y:S03]  /*154b0*/  BSSY B0, `(.L_x_516) ;  /* 0x0000087000007945 */ /* 0x000fe60003800000 */
[----:B------:R1:W-:Y:S01]  /*154c0*/  STL [R1+0x70], R0 ;  /* 0x0000700001007387 */ /* 0x0003e20000100800 */
[----:B------:R-:W-:-:S08]  /*154d0*/  IADD3 R9, -R0, R9, RZ ;  /* 0x0000000900097210 */ /* 0x000fd00007ffe1ff */
[----:B------:R-:W-:Y:S05]  /*154e0*/  @!P0 BRA `(.L_x_517) ;  /* 0x000003e000008947 */ /* 0x000fea0003800000 */
[-C--:B----4-:R-:W-:Y:S02]  /*154f0*/  IABS R2, R12.reuse ;  /* 0x0000000c00027213 */ /* 0x090fe40000000000 */
[----:B------:R-:W-:Y:S02]  /*15500*/  IABS R8, R12 ;  /* 0x0000000c00087213 */ /* 0x000fe40000000000 */
[----:B-1----:R-:W1:Y:S08]  /*15510*/  I2F.RP R0, R2 ;  /* 0x0000000200007306 */ /* 0x002e700000209400 */
[----:B-1----:R-:W1:Y:S02]  /*15520*/  MUFU.RCP R0, R0 ;  /* 0x0000000000007308 */ /* 0x002e640000001000 */
[----:B-1----:R-:W-:-:S06]  /*15530*/  IADD3 R0, R0, 0xffffffe, RZ ;  /* 0x0ffffffe00007810 */ /* 0x002fcc0007ffe0ff */
[----:B------:R-:W1:Y:S02]  /*15540*/  F2I.FTZ.U32.TRUNC.NTZ R5, R0 ;  /* 0x0000000000057305 */ /* 0x000e64000021f000 */
[----:B-1----:R-:W-:Y:S01]  /*15550*/  IMAD.MOV R3, RZ, RZ, -R5 ;  /* 0x000000ffff037224 */ /* 0x002fe200078e0a05 */
[----:B------:R-:W-:-:S03]  /*15560*/  IABS R0, R7 ;  /* 0x0000000700007213 */ /* 0x000fc60000000000 */
[----:B------:R-:W-:Y:S01]  /*15570*/  IMAD.MOV.U32 R4, RZ, RZ, R3 ;  /* 0x000000ffff047224 */ /* 0x000fe200078e0003 */
[----:B------:R-:W-:Y:S01]  /*15580*/  IABS R3, R9 ;  /* 0x0000000900037213 */ /* 0x000fe20000000000 */
[----:B------:R-:W-:Y:S02]  /*15590*/  IMAD.MOV.U32 R6, RZ, RZ, R0 ;  /* 0x000000ffff067224 */ /* 0x000fe400078e0000 */
[----:B------:R-:W-:Y:S02]  /*155a0*/  IMAD R0, R4, R2, RZ ;  /* 0x0000000204007224 */ /* 0x000fe400078e02ff */
[----:B------:R-:W-:Y:S01]  /*155b0*/  IMAD.MOV.U32 R4, RZ, RZ, RZ ;  /* 0x000000ffff047224 */ /* 0x000fe200078e00ff */
[----:B------:R-:W1:Y:S03]  /*155c0*/  I2F.RP R10, R6 ;  /* 0x00000006000a7306 */ /* 0x000e660000209400 */
[----:B------:R-:W-:-:S04]  /*155d0*/  IMAD.HI.U32 R5, R5, R0, R4 ;  /* 0x0000000005057227 */ /* 0x000fc800078e0004 */
[----:B------:R-:W-:-:S05]  /*155e0*/  IMAD.MOV R0, RZ, RZ, -R8 ;  /* 0x000000ffff007224 */ /* 0x000fca00078e0a08 */
[----:B------:R-:W-:Y:S01]  /*155f0*/  MOV R4, R0 ;  /* 0x0000000000047202 */ /* 0x000fe20000000f00 */
[----:B------:R-:W-:-:S04]  /*15600*/  IMAD.HI.U32 R0, R5, R3, RZ ;  /* 0x0000000305007227 */ /* 0x000fc800078e00ff */
[----:B------:R-:W-:Y:S02]  /*15610*/  IMAD R3, R0, R4, R3 ;  /* 0x0000000400037224 */ /* 0x000fe400078e0203 */
[----:B-1----:R-:W1:Y:S03]  /*15620*/  MUFU.RCP R4, R10 ;  /* 0x0000000a00047308 */ /* 0x002e660000001000 */
        /* <DEDUP_REMOVED lines=9> */
[----:B------:R-:W-:Y:S01]  /*156c0*/  @P2 IADD3 R0, R0, 0x1, RZ ;  /* 0x0000000100002810 */ /* 0x000fe20007ffe0ff */
[----:B-1----:R-:W-:-:S06]  /*156d0*/  IMAD.MOV R2, RZ, RZ, -R3 ;  /* 0x000000ffff027224 */ /* 0x002fcc00078e0a03 */
[----:B------:R-:W-:Y:S01]  /*156e0*/  @!P1 IMAD.MOV R0, RZ, RZ, -R0 ;  /* 0x000000ffff009224 */ /* 0x000fe200078e0a00 */
[----:B------:R-:W-:Y:S02]  /*156f0*/  @!P0 LOP3.LUT R0, RZ, R12, RZ, 0x33, !PT ;  /* 0x0000000cff008212 */ /* 0x000fe400078e33ff */
[----:B------:R-:W-:Y:S02]  /*15700*/  MOV R4, R2 ;  /* 0x0000000200047202 */ /* 0x000fe40000000f00 */
[----:B------:R-:W-:Y:S02]  /*15710*/  IABS R2, R7 ;  /* 0x0000000700027213 */ /* 0x000fe40000000000 */
[----:B------:R-:W-:Y:S01]  /*15720*/  IABS R8, R0 ;  /* 0x0000000000087213 */ /* 0x000fe20000000000 */
[----:B------:R-:W-:Y:S02]  /*15730*/  IMAD R4, R4, R6, RZ ;  /* 0x0000000604047224 */ /* 0x000fe400078e02ff */
[----:B------:R-:W-:-:S02]  /*15740*/  IMAD.MOV R5, RZ, RZ, -R2 ;  /* 0x000000ffff057224 */ /* 0x000fc400078e0a02 */
[----:B------:R-:W-:-:S04]  /*15750*/  IMAD.MOV.U32 R2, RZ, RZ, RZ ;  /* 0x000000ffff027224 */ /* 0x000fc800078e00ff */
[----:B------:R-:W-:Y:S01]  /*15760*/  IMAD.HI.U32 R2, R3, R4, R2 ;  /* 0x0000000403027227 */ /* 0x000fe200078e0002 */
[----:B------:R-:W-:-:S03]  /*15770*/  MOV R4, R5 ;  /* 0x0000000500047202 */ /* 0x000fc60000000f00 */
[----:B------:R-:W-:-:S04]  /*15780*/  IMAD.MOV.U32 R3, RZ, RZ, R8 ;  /* 0x000000ffff037224 */ /* 0x000fc800078e0008 */
[----:B------:R-:W-:-:S04]  /*15790*/  IMAD.HI.U32 R2, R2, R3, RZ ;  /* 0x0000000302027227 */ /* 0x000fc800078e00ff */
[----:B------:R-:W-:Y:S01]  /*157a0*/  IMAD R3, R2, R4, R3 ;  /* 0x0000000402037224 */ /* 0x000fe200078e0203 */
[----:B------:R-:W-:-:S04]  /*157b0*/  IADD3 R4, -R0, RZ, RZ ;  /* 0x000000ff00047210 */ /* 0x000fc80007ffe1ff */
        /* <DEDUP_REMOVED lines=9> */
[----:B------:R-:W-:-:S05]  /*15850*/  @!P0 LOP3.LUT R2, RZ, R7, RZ, 0x33, !PT ;  /* 0x00000007ff028212 */ /* 0x000fca00078e33ff */
[----:B------:R-:W-:-:S04]  /*15860*/  IMAD.MOV R3, RZ, RZ, -R2 ;  /* 0x000000ffff037224 */ /* 0x000fc800078e0a02 */
[C---:B------:R-:W-:Y:S02]  /*15870*/  IMAD R3, R7.reuse, R3, R0 ;  /* 0x0000000307037224 */ /* 0x040fe400078e0200 */
[----:B------:R-:W-:Y:S02]  /*15880*/  IMAD R0, R7, 0x1000000, R2 ;  /* 0x0100000007007824 */ /* 0x000fe400078e0202 */
[----:B------:R-:W-:Y:S02]  /*15890*/  IMAD R2, R12, R4, R9 ;  /* 0x000000040c027224 */ /* 0x000fe400078e0209 */
[----:B------:R-:W-:-:S05]  /*158a0*/  IMAD R0, R3, 0x10000, R0 ;  /* 0x0001000003007824 */ /* 0x000fca00078e0200 */
[----:B------:R1:W-:Y:S01]  /*158b0*/  STL [R1+0x78], R0 ;  /* 0x0000780001007387 */ /* 0x0003e20000100800 */
[----:B------:R-:W-:Y:S05]  /*158c0*/  BRA `(.L_x_518) ;  /* 0x0000045000007947 */ /* 0x000fea0003800000 */
.L_x_517:
[----:B-1----:R-:W2:Y:S01]  /*158d0*/  LDL R0, [R1+0x7c] ;  /* 0x00007c0001007983 */ /* 0x002ea20000100800 */
[----:B------:R-:W-:-:S04]  /*158e0*/  IMAD.MOV.U32 R2, RZ, RZ, 0x4 ;  /* 0x00000004ff027424 */ /* 0x000fc800078e00ff */
[----:B--2---:R-:W-:-:S05]  /*158f0*/  IMAD.WIDE R2, R0, R2, c[0x0][0x590] ;  /* 0x0001640000027625 */ /* 0x004fca00078e0202 */
[----:B------:R-:W2:Y:S02]  /*15900*/  LDG.E R4, [R2.64] ;  /* 0x0000000602047981 */ /* 0x000ea4000c1e1900 */
[----:B--2-4-:R-:W-:-:S05]  /*15910*/  IMAD R8, R4, R12, RZ ;  /* 0x0000000c04087224 */ /* 0x014fca00078e02ff */
[-C--:B------:R-:W-:Y:S02]  /*15920*/  IABS R0, R8.reuse ;  /* 0x0000000800007213 */ /* 0x080fe40000000000 */
        /* <DEDUP_REMOVED lines=10> */
[----:B------:R-:W-:Y:S01]  /*159d0*/  MOV R2, RZ ;  /* 0x000000ff00027202 */ /* 0x000fe20000000f00 */
[----:B------:R-:W-:-:S04]  /*159e0*/  IMAD.MOV.U32 R6, RZ, RZ, R0 ;  /* 0x000000ffff067224 */ /* 0x000fc800078e0000 */
        /* <DEDUP_REMOVED lines=11> */
[----:B------:R-:W-:-:S05]  /*15aa0*/  @P2 IADD3 R0, R0, 0x1, RZ ;  /* 0x0000000100002810 */ /* 0x000fca0007ffe0ff */
[----:B------:R-:W-:-:S05]  /*15ab0*/  IMAD.MOV.U32 R2, RZ, RZ, R0 ;  /* 0x000000ffff027224 */ /* 0x000fca00078e0000 */
[----:B------:R-:W-:Y:S02]  /*15ac0*/  @!P1 IADD3 R2, -R2, RZ, RZ ;  /* 0x000000ff02029210 */ /* 0x000fe40007ffe1ff */
[----:B------:R-:W-:-:S05]  /*15ad0*/  @!P0 LOP3.LUT R2, RZ, R8, RZ, 0x33, !PT ;  /* 0x00000008ff028212 */ /* 0x000fca00078e33ff */
[----:B------:R-:W-:Y:S02]  /*15ae0*/  IMAD R10, R4, R2, RZ ;  /* 0x00000002040a7224 */ /* 0x000fe400078e02ff */
[----:B------:R-:W-:-:S03]  /*15af0*/  IMAD.MOV R2, RZ, RZ, -R2 ;  /* 0x000000ffff027224 */ /* 0x000fc600078e0a02 */
[----:B------:R-:W-:Y:S01]  /*15b00*/  IADD3 R0, -R10, c[0x0][0x538], RZ ;  /* 0x00014e000a007a10 */ /* 0x000fe20007ffe1ff */
[----:B------:R-:W-:-:S03]  /*15b10*/  IMAD R5, R8, R2, R9 ;  /* 0x0000000208057224 */ /* 0x000fc600078e0209 */
[----:B------:R-:W-:Y:S02]  /*15b20*/  IMNMX R0, R4, R0, PT ;  /* 0x0000000004007217 */ /* 0x000fe40003800200 */
[----:B------:R-:W-:Y:S02]  /*15b30*/  IABS R2, R5 ;  /* 0x0000000500027213 */ /* 0x000fe40000000000 */
        /* <DEDUP_REMOVED lines=8> */
[----:B------:R-:W-:Y:S01]  /*15bc0*/  IMAD R7, R6, R4, RZ ;  /* 0x0000000406077224 */ /* 0x000fe200078e02ff */
[----:B------:R-:W-:Y:S01]  /*15bd0*/  MOV R6, R2 ;  /* 0x0000000200067202 */ /* 0x000fe20000000f00 */
[----:B------:R-:W-:-:S04]  /*15be0*/  IMAD.MOV.U32 R2, RZ, RZ, RZ ;  /* 0x000000ffff027224 */ /* 0x000fc800078e00ff */
[----:B------:R-:W-:-:S04]  /*15bf0*/  IMAD.HI.U32 R7, R3, R7, R2 ;  /* 0x0000000703077227 */ /* 0x000fc800078e0002 */
[----:B------:R-:W-:-:S04]  /*15c00*/  IMAD.MOV R2, RZ, RZ, -R8 ;  /* 0x000000ffff027224 */ /* 0x000fc800078e0a08 */
[----:B------:R-:W-:Y:S02]  /*15c10*/  IMAD.MOV.U32 R3, RZ, RZ, R2 ;  /* 0x000000ffff037224 */ /* 0x000fe400078e0002 */
[----:B------:R-:W-:-:S04]  /*15c20*/  IMAD.HI.U32 R2, R7, R6, RZ ;  /* 0x0000000607027227 */ /* 0x000fc800078e00ff */
[----:B------:R-:W-:-:S05]  /*15c30*/  IMAD R3, R2, R3, R6 ;  /* 0x0000000302037224 */ /* 0x000fca00078e0206 */
[----:B------:R-:W-:-:S13]  /*15c40*/  ISETP.GT.U32.AND P0, PT, R4, R3, PT ;  /* 0x000000030400720c */ /* 0x000fda0003f04070 */
[-C--:B------:R-:W-:Y:S02]  /*15c50*/  @!P0 IADD3 R3, R3, -R4.reuse, RZ ;  /* 0x8000000403038210 */ /* 0x080fe40007ffe0ff */
[----:B------:R-:W-:Y:S02]  /*15c60*/  @!P0 IADD3 R2, R2, 0x1, RZ ;  /* 0x0000000102028810 */ /* 0x000fe40007ffe0ff */
[----:B------:R-:W-:Y:S02]  /*15c70*/  ISETP.GE.U32.AND P2, PT, R3, R4, PT ;  /* 0x000000040300720c */ /* 0x000fe40003f46070 */
[----:B------:R-:W-:Y:S02]  /*15c80*/  LOP3.LUT R3, R5, R0, RZ, 0x3c, !PT ;  /* 0x0000000005037212 */ /* 0x000fe400078e3cff */
[----:B------:R-:W-:Y:S02]  /*15c90*/  ISETP.NE.AND P0, PT, R0, RZ, PT ;  /* 0x000000ff0000720c */ /* 0x000fe40003f05270 */
[----:B------:R-:W-:Y:S01]  /*15ca0*/  ISETP.GE.AND P1, PT, R3, RZ, PT ;  /* 0x000000ff0300720c */ /* 0x000fe20003f26270 */
[----:B------:R-:W-:Y:S01]  /*15cb0*/  IMAD.MOV R3, RZ, RZ, -R0 ;  /* 0x000000ffff037224 */ /* 0x000fe200078e0a00 */
[----:B------:R-:W-:-:S05]  /*15cc0*/  IADD3 R5, R10, 0x1000000, R5 ;  /* 0x010000000a057810 */ /* 0x000fca0007ffe005 */
[----:B------:R-:W-:-:S06]  /*15cd0*/  @P2 IADD3 R2, R2, 0x1, RZ ;  /* 0x0000000102022810 */ /* 0x000fcc0007ffe0ff */
[----:B------:R-:W-:Y:S01]  /*15ce0*/  @!P1 IMAD.MOV R2, RZ, RZ, -R2 ;  /* 0x000000ffff029224 */ /* 0x000fe200078e0a02 */
[----:B------:R-:W-:-:S05]  /*15cf0*/  @!P0 LOP3.LUT R2, RZ, R0, RZ, 0x33, !PT ;  /* 0x00000000ff028212 */ /* 0x000fca00078e33ff */
[----:B------:R-:W-:-:S05]  /*15d00*/  IMAD R0, R2, R3, R5 ;  /* 0x0000000302007224 */ /* 0x000fca00078e0205 */
[----:B------:R1:W-:Y:S02]  /*15d10*/  STL [R1+0x78], R0 ;  /* 0x0000780001007387 */ /* 0x0003e40000100800 */
.L_x_518:
[----:B------:R-:W-:Y:S05]  /*15d20*/  BSYNC B0 ;  /* 0x0000000000007941 */ /* 0x000fea0003800000 */
.L_x_516:
[----:B------:R-:W-:-:S04]  /*15d30*/  LOP3.LUT R2, RZ, R2, RZ, 0x33, !PT ;  /* 0x00000002ff027212 */ /* 0x000fc800078e33ff */
[----:B-1----:R-:W-:-:S05]  /*15d40*/  IADD3 R0, R2, R12, RZ ;  /* 0x0000000c02007210 */ /* 0x002fca0007ffe0ff */
[----:B------:R1:W-:Y:S01]  /*15d50*/  STL [R1+0x74], R0 ;  /* 0x0000740001007387 */ /* 0x0003e20000100800 */
[----:B------:R-:W-:Y:S05]  /*15d60*/  BRA `(.L_x_519) ;  /* 0x0000005000007947 */ /* 0x000fea0003800000 */
.L_x_507:
[----:B------:R-:W-:Y:S01]  /*15d70*/  MOV R0, c[0x0][0x53c] ;  /* 0x00014f0000007a02 */ /* 0x000fe20000000f00 */
[----:B------:R2:W-:Y:S04]  /*15d80*/  STL [R1+0x70], R9 ;  /* 0x0000700901007387 */ /* 0x0005e80000100800 */
[----:B------:R2:W-:Y:S04]  /*15d90*/  STL [R1+0x74], RZ ;  /* 0x000074ff01007387 */ /* 0x0005e80000100800 */
[----:B------:R2:W-:Y:S04]  /*15da0*/  STL [R1+0x78], RZ ;  /* 0x000078ff01007387 */ /* 0x0005e80000100800 */
[----:B------:R2:W-:Y:S02]  /*15db0*/  STL [R1+0x7c], R0 ;  /* 0x00007c0001007387 */ /* 0x0005e40000100800 */
.L_x_519:
[----:B------:R-:W-:Y:S05]  /*15dc0*/  BSYNC B1 ;  /* 0x0000000000017941 */ /* 0x000fea0003800000 */
.L_x_505:
[----:B-1----:R-:W3:Y:S04]  /*15dd0*/  LDL R4, [R1+0x70] ;  /* 0x0000700001047983 */ /* 0x002ee80000100800 */
[----:B------:R-:W3:Y:S04]  /*15de0*/  LDL R5, [R1+0x74] ;  /* 0x0000740001057983 */ /* 0x000ee80000100800 */
[----:B------:R-:W3:Y:S04]  /*15df0*/  LDL R6, [R1+0x78] ;  /* 0x0000780001067983 */ /* 0x000ee80000100800 */
[----:B------:R-:W3:Y:S01]  /*15e00*/  LDL R7, [R1+0x7c] ;  /* 0x00007c0001077983 */ /* 0x000ee20000100800 */
[----:B------:R-:W-:Y:S03]  /*15e10*/  WARPSYNC 0xffffffff ;  /* 0xffffffff00007948 */ /* 0x000fe60003800000 */
[----:B------:R-:W-:Y:S01]  /*15e20*/  BAR.SYNC.DEFER_BLOCKING 0x4, 0x100 ;  /* 0x0104000000007b1d */ /* 0x000fe20000010000 */
[----:B------:R-:W-:-:S13]  /*15e30*/  ISETP.NE.AND P0, PT, R14, RZ, PT ;  /* 0x000000ff0e00720c */ /* 0x000fda0003f05270 */
[----:B---3--:R1:W-:Y:S04]  /*15e40*/  @!P0 STS.128 [0x1a080], R4 ;  /* 0x01a08004ff008388 */ /* 0x0083e80000000c00 */
[----:B------:R-:W-:Y:S06]  /*15e50*/  BAR.ARV 0x5, 0x100 ;  /* 0x0144000000007b1d */ /* 0x000fec0000002000 */
.L_x_500:
[----:B--2---:R-:W2:Y:S02]  /*15e60*/  LDL R0, [R1+0x7c] ;  /* 0x00007c0001007983 */ /* 0x004ea40000100800 */
[----:B--2---:R-:W-:-:S13]  /*15e70*/  ISETP.GE.AND P0, PT, R0, c[0x0][0x53c], PT ;  /* 0x00014f0000007a0c */ /* 0x004fda0003f06270 */
[----:B-1----:R-:W-:Y:S01]  /*15e80*/  @P0 CALL.REL.NOINC `(.L_x_520) ;  /* 0x0000001000000944 */ /* 0x002fe20003c00000 */
[----:B------:R-:W-:Y:S05]  /*15e90*/  BRA `(.L_x_521) ;  /* 0xfffeb9f000007947 */ /* 0x000fea000383ffff */
.L_x_520:
[----:B------:R-:W-:Y:S05]  /*15ea0*/  EXIT ;  /* 0x000000000000794d */ /* 0x000fea0003800000 */
.L_x_383:
[----:B------:R-:W-:Y:S01]  /*15eb0*/  IMAD.MOV.U32 R0, RZ, RZ, R5 ;  /* 0x000000ffff007224 */ /* 0x000fe200078e0005 */
[----:B------:R-:W-:Y:S02]  /*15ec0*/  MOV R2, 0x1 ;  /* 0x0000000100027802 */ /* 0x000fe40000000f00 */
[----:B------:R-:W-:Y:S02]  /*15ed0*/  MOV R3, 0x15ef0 ;  /* 0x00015ef000037802 */ /* 0x000fe40000000f00 */
[----:B------:R-:W-:Y:S05]  /*15ee0*/  CALL.REL.NOINC `($__internal_10_$__cuda_sm70_shflsync_up_p) ;  /* 0x0000137000007944 */ /* 0x000fea0003c00000 */
[----:B------:R-:W-:Y:S01]  /*15ef0*/  MOV R0, R4 ;  /* 0x0000000400007202 */ /* 0x000fe20000000f00 */
[----:B------:R-:W-:Y:S05]  /*15f00*/  BRA `(.L_x_522) ;  /* 0xfffea55000007947 */ /* 0x000fea000383ffff */
.L_x_384:
[----:B------:R-:W-:Y:S01]  /*15f10*/  IMAD.MOV.U32 R0, RZ, RZ, R5 ;  /* 0x000000ffff007224 */ /* 0x000fe200078e0005 */
[----:B------:R-:W-:Y:S02]  /*15f20*/  MOV R2, 0x2 ;  /* 0x0000000200027802 */ /* 0x000fe40000000f00 */
[----:B------:R-:W-:Y:S02]  /*15f30*/  MOV R3, 0x15f50 ;  /* 0x00015f5000037802 */ /* 0x000fe40000000f00 */
[----:B------:R-:W-:Y:S05]  /*15f40*/  CALL.REL.NOINC `($__internal_10_$__cuda_sm70_shflsync_up_p) ;  /* 0x0000131000007944 */ /* 0x000fea0003c00000 */
[----:B------:R-:W-:Y:S01]  /*15f50*/  SEL R0, R4, RZ, P4 ;  /* 0x000000ff04007207 */ /* 0x000fe20002000000 */
[----:B------:R-:W-:Y:S01]  /*15f60*/  IMAD.MOV.U32 R2, RZ, RZ, 0x4 ;  /* 0x00000004ff027424 */ /* 0x000fe200078e00ff */
[----:B------:R-:W-:-:S03]  /*15f70*/  MOV R3, 0x15fa0 ;  /* 0x00015fa000037802 */ /* 0x000fc60000000f00 */
[----:B------:R-:W-:Y:S02]  /*15f80*/  IMAD.IADD R0, R5, 0x1, R0 ;  /* 0x0000000105007824 */ /* 0x000fe400078e0200 */
        /* <DEDUP_REMOVED lines=14> */
[----:B------:R-:W-:Y:S01]  /*16070*/  IMAD.IADD R4, R0, 0x1, R4 ;  /* 0x0000000100047824 */ /* 0x000fe200078e0204 */
[----:B------:R-:W-:-:S03]  /*16080*/  MOV R0, 0x1f ;  /* 0x0000001f00007802 */ /* 0x000fc60000000f00 */
[----:B------:R-:W-:Y:S02]  /*16090*/  IMAD.MOV.U32 R5, RZ, RZ, R4 ;  /* 0x000000ffff057224 */ /* 0x000fe400078e0004 */
[----:B------:R-:W-:Y:S05]  /*160a0*/  CALL.REL.NOINC `($__internal_9_$__cuda_sm70_shflsync_idx_p) ;  /* 0x0000116000007944 */ /* 0x000fea0003c00000 */
[----:B------:R-:W-:Y:S05]  /*160b0*/  BRA `(.L_x_523) ;  /* 0xfffea4a000007947 */ /* 0x000fea000383ffff */
.L_x_386:
[----:B------:R-:W-:Y:S02]  /*160c0*/  SEL R0, RZ, 0x1, P0 ;  /* 0x00000001ff007807 */ /* 0x000fe40000000000 */
[----:B------:R-:W-:Y:S02]  /*160d0*/  MOV R2, 0x160f0 ;  /* 0x000160f000027802 */ /* 0x000fe40000000f00 */
[----:B------:R-:W-:Y:S05]  /*160e0*/  CALL.REL.NOINC `($__internal_11_$__cuda_sm70_votesync_ballot) ;  /* 0x000011e000007944 */ /* 0x000fea0003c00000 */
[----:B------:R-:W-:Y:S01]  /*160f0*/  MOV R10, R0 ;  /* 0x00000000000a7202 */ /* 0x000fe20000000f00 */
[----:B------:R-:W-:Y:S05]  /*16100*/  BRA `(.L_x_524) ;  /* 0xfffea4e000007947 */ /* 0x000fea000383ffff */
.L_x_387:
[----:B------:R-:W-:Y:S01]  /*16110*/  IMAD.MOV.U32 R5, RZ, RZ, R9 ;  /* 0x000000ffff057224 */ /* 0x000fe200078e0009 */
[----:B------:R-:W-:Y:S01]  /*16120*/  MOV R3, R6 ;  /* 0x0000000600037202 */ /* 0x000fe20000000f00 */
[----:B-1----:R-:W-:Y:S01]  /*16130*/  IMAD.MOV.U32 R0, RZ, RZ, 0x1f ;  /* 0x0000001fff007424 */ /* 0x002fe200078e00ff */
[----:B------:R-:W-:Y:S02]  /*16140*/  MOV R2, 0x16160 ;  /* 0x0001616000027802 */ /* 0x000fe40000000f00 */
[----:B------:R-:W-:Y:S05]  /*16150*/  CALL.REL.NOINC `($__internal_9_$__cuda_sm70_shflsync_idx_p) ;  /* 0x000010b000007944 */ /* 0x000fea0003c00000 */
[----:B------:R-:W-:Y:S01]  /*16160*/  IMAD.MOV.U32 R12, RZ, RZ, R0 ;  /* 0x000000ffff0c7224 */ /* 0x000fe200078e0000 */
[----:B------:R-:W-:Y:S01]  /*16170*/  MOV R5, R8 ;  /* 0x0000000800057202 */ /* 0x000fe20000000f00 */
[----:B------:R-:W-:Y:S01]  /*16180*/  IMAD.MOV.U32 R7, RZ, RZ, RZ ;  /* 0x000000ffff077224 */ /* 0x000fe200078e00ff */
[----:B------:R-:W-:Y:S01]  /*16190*/  MOV R3, R6 ;  /* 0x0000000600037202 */ /* 0x000fe20000000f00 */
[----:B------:R-:W-:Y:S01]  /*161a0*/  IMAD.MOV.U32 R0, RZ, RZ, 0x1f ;  /* 0x0000001fff007424 */ /* 0x000fe200078e00ff */
[----:B------:R-:W-:-:S02]  /*161b0*/  MOV R2, 0x161d0 ;  /* 0x000161d000027802 */ /* 0x000fc40000000f00 */
[----:B------:R-:W-:Y:S05]  /*161c0*/  CALL.REL.NOINC `($__internal_9_$__cuda_sm70_shflsync_idx_p) ;  /* 0x0000104000007944 */ /* 0x000fea0003c00000 */
[----:B------:R-:W-:Y:S01]  /*161d0*/  MOV R9, R0 ;  /* 0x0000000000097202 */ /* 0x000fe20000000f00 */
[----:B------:R-:W-:Y:S05]  /*161e0*/  BRA `(.L_x_525) ;  /* 0xfffea47000007947 */ /* 0x000fea000383ffff */
.L_x_390:
[----:B------:R-:W-:Y:S01]  /*161f0*/  IMAD.MOV.U32 R5, RZ, RZ, R4 ;  /* 0x000000ffff057224 */ /* 0x000fe200078e0004 */
[----:B-1----:R-:W-:-:S02]  /*16200*/  MOV R0, 0x1f ;  /* 0x0000001f00007802 */ /* 0x002fc40000000f00 */
[----:B------:R-:W-:Y:S02]  /*16210*/  MOV R2, 0x16230 ;  /* 0x0001623000027802 */ /* 0x000fe40000000f00 */
[----:B--234-:R-:W-:Y:S05]  /*16220*/  CALL.REL.NOINC `($__internal_9_$__cuda_sm70_shflsync_idx_p) ;  /* 0x00000fe000007944 */ /* 0x01cfea0003c00000 */
[----:B------:R-:W-:Y:S01]  /*16230*/  MOV R7, R0 ;  /* 0x0000000000077202 */ /* 0x000fe20000000f00 */
[----:B------:R-:W-:Y:S05]  /*16240*/  BRA `(.L_x_389) ;  /* 0xfffea47000007947 */ /* 0x000fea000383ffff */
.L_x_459:
[----:B------:R3:W5:Y:S01]  /*16250*/  LDL R2, [R1+0x28] ;  /* 0x0000280001027983 */ /* 0x0007620000100800 */
[----:B------:R-:W-:Y:S02]  /*16260*/  MOV R5, 0x2 ;  /* 0x0000000200057802 */ /* 0x000fe40000000f00 */
[----:B------:R-:W-:Y:S02]  /*16270*/  MOV R3, 0x16290 ;  /* 0x0001629000037802 */ /* 0x000fe40000000f00 */
[----:B-123-5:R-:W-:Y:S05]  /*16280*/  CALL.REL.NOINC `($__internal_8_$__cuda_sm70_shflsync_bfly_p) ;  /* 0x00000f3000007944 */ /* 0x02efea0003c00000 */
[----:B------:R-:W-:Y:S01]  /*16290*/  MOV R0, R5 ;  /* 0x0000000500007202 */ /* 0x000fe20000000f00 */
[----:B------:R-:W-:Y:S05]  /*162a0*/  BRA `(.L_x_526) ;  /* 0xffffa19000007947 */ /* 0x000fea000383ffff */
.L_x_460:
[----:B------:R-:W-:Y:S01]  /*162b0*/  IMAD.MOV.U32 R2, RZ, RZ, R0 ;  /* 0x000000ffff027224 */ /* 0x000fe200078e0000 */
[----:B------:R-:W-:Y:S02]  /*162c0*/  MOV R5, 0x1 ;  /* 0x0000000100057802 */ /* 0x000fe40000000f00 */
[----:B------:R-:W-:Y:S02]  /*162d0*/  MOV R3, 0x162f0 ;  /* 0x000162f000037802 */ /* 0x000fe40000000f00 */
[----:B-1----:R-:W-:Y:S05]  /*162e0*/  CALL.REL.NOINC `($__internal_8_$__cuda_sm70_shflsync_bfly_p) ;  /* 0x00000ed000007944 */ /* 0x002fea0003c00000 */
[----:B------:R1:W5:Y:S01]  /*162f0*/  LDL R2, [R1+0x2c] ;  /* 0x00002c0001027983 */ /* 0x0003620000100800 */
[----:B------:R-:W-:Y:S01]  /*16300*/  FADD.FTZ R0, R0, R5 ;  /* 0x0000000500007221 */ /* 0x000fe20000010000 */
[----:B------:R-:W-:-:S02]  /*16310*/  MOV R5, 0x2 ;  /* 0x0000000200057802 */ /* 0x000fc40000000f00 */
[----:B------:R-:W-:Y:S02]  /*16320*/  MOV R3, 0x16340 ;  /* 0x0001634000037802 */ /* 0x000fe40000000f00 */
[----:B-1---5:R-:W-:Y:S05]  /*16330*/  CALL.REL.NOINC `($__internal_8_$__cuda_sm70_shflsync_bfly_p) ;  /* 0x00000e8000007944 */ /* 0x022fea0003c00000 */
[----:B------:R-:W2:Y:S01]  /*16340*/  LDL.LU R2, [R1+0x2c] ;  /* 0x00002c0001027983 */ /* 0x000ea20000300800 */
[----:B------:R-:W-:Y:S01]  /*16350*/  MOV R3, 0x163a0 ;  /* 0x000163a000037802 */ /* 0x000fe20000000f00 */
[----:B--2---:R-:W-:Y:S01]  /*16360*/  FADD.FTZ R4, R2, R5 ;  /* 0x0000000502047221 */ /* 0x004fe20000010000 */
[----:B------:R-:W-:-:S04]  /*16370*/  MOV R5, 0x1 ;  /* 0x0000000100057802 */ /* 0x000fc80000000f00 */
[----:B------:R-:W-:Y:S02]  /*16380*/  MOV R2, R4 ;  /* 0x0000000400027202 */ /* 0x000fe40000000f00 */
[----:B------:R-:W-:Y:S05]  /*16390*/  CALL.REL.NOINC `($__internal_8_$__cuda_sm70_shflsync_bfly_p) ;  /* 0x00000e2000007944 */ /* 0x000fea0003c00000 */
[----:B------:R-:W-:Y:S01]  /*163a0*/  MOV R3, R5 ;  /* 0x0000000500037202 */ /* 0x000fe20000000f00 */
[----:B------:R-:W-:Y:S05]  /*163b0*/  BRA `(.L_x_527) ;  /* 0xffffa11000007947 */ /* 0x000fea000383ffff */
.L_x_467:
[----:B--234-:R-:W-:Y:S01]  /*163c0*/  IMAD.MOV.U32 R5, RZ, RZ, R14 ;  /* 0x000000ffff057224 */ /* 0x01cfe200078e000e */
[----:B------:R-:W-:Y:S01]  /*163d0*/  MOV R3, RZ ;  /* 0x000000ff00037202 */ /* 0x000fe20000000f00 */
[----:B------:R-:W-:Y:S01]  /*163e0*/  IMAD.MOV.U32 R0, RZ, RZ, 0x181f ;  /* 0x0000181fff007424 */ /* 0x000fe200078e00ff */
[----:B------:R-:W-:Y:S02]  /*163f0*/  MOV R2, 0x16410 ;  /* 0x0001641000027802 */ /* 0x000fe40000000f00 */
[----:B-1----:R-:W-:Y:S05]  /*16400*/  CALL.REL.NOINC `($__internal_9_$__cuda_sm70_shflsync_idx_p) ;  /* 0x00000e0000007944 */ /* 0x002fea0003c00000 */
[----:B------:R-:W-:Y:S01]  /*16410*/  MOV R10, R0 ;  /* 0x00000000000a7202 */ /* 0x000fe20000000f00 */
[----:B------:R-:W-:Y:S05]  /*16420*/  BRA `(.L_x_528) ;  /* 0xffffbde000007947 */ /* 0x000fea000383ffff */
.L_x_468:
[----:B------:R-:W-:Y:S01]  /*16430*/  IMAD.MOV.U32 R5, RZ, RZ, R15 ;  /* 0x000000ffff057224 */ /* 0x000fe200078e000f */
[----:B------:R-:W-:Y:S01]  /*16440*/  MOV R3, RZ ;  /* 0x000000ff00037202 */ /* 0x000fe20000000f00 */
[----:B------:R-:W-:Y:S01]  /*16450*/  IMAD.MOV.U32 R0, RZ, RZ, 0x181f ;  /* 0x0000181fff007424 */ /* 0x000fe200078e00ff */
[----:B------:R-:W-:Y:S02]  /*16460*/  MOV R2, 0x16480 ;  /* 0x0001648000027802 */ /* 0x000fe40000000f00 */
[----:B-123--:R-:W-:Y:S05]  /*16470*/  CALL.REL.NOINC `($__internal_9_$__cuda_sm70_shflsync_idx_p) ;  /* 0x00000d9000007944 */ /* 0x00efea0003c00000 */
[----:B------:R-:W-:Y:S05]  /*16480*/  BRA `(.L_x_529) ;  /* 0xffffbda000007947 */ /* 0x000fea000383ffff */
.L_x_471:
[----:B-1----:R-:W-:Y:S01]  /*16490*/  IMAD.MOV.U32 R5, RZ, RZ, R14 ;  /* 0x000000ffff057224 */ /* 0x002fe200078e000e */
[----:B------:R-:W-:Y:S01]  /*164a0*/  MOV R3, 0x1 ;  /* 0x0000000100037802 */ /* 0x000fe20000000f00 */
[----:B--2---:R-:W-:Y:S01]  /*164b0*/  IMAD.MOV.U32 R0, RZ, RZ, 0x181f ;  /* 0x0000181fff007424 */ /* 0x004fe200078e00ff */
[----:B------:R-:W-:-:S02]  /*164c0*/  MOV R2, 0x164e0 ;  /* 0x000164e000027802 */ /* 0x000fc40000000f00 */
[----:B---34-:R-:W-:Y:S05]  /*164d0*/  CALL.REL.NOINC `($__internal_9_$__cuda_sm70_shflsync_idx_p) ;  /* 0x00000d3000007944 */ /* 0x018fea0003c00000 */
[----:B------:R-:W-:Y:S01]  /*164e0*/  IMAD.MOV.U32 R10, RZ, RZ, R0 ;  /* 0x000000ffff0a7224 */ /* 0x000fe200078e0000 */
[----:B------:R-:W-:Y:S01]  /*164f0*/  MOV R3, 0x1 ;  /* 0x0000000100037802 */ /* 0x000fe20000000f00 */
[----:B------:R-:W-:Y:S01]  /*16500*/  IMAD.MOV.U32 R5, RZ, RZ, R15 ;  /* 0x000000ffff057224 */ /* 0x000fe200078e000f */
[----:B------:R-:W-:-:S02]  /*16510*/  MOV R0, 0x181f ;  /* 0x0000181f00007802 */ /* 0x000fc40000000f00 */
[----:B------:R-:W-:Y:S02]  /*16520*/  MOV R2, 0x16540 ;  /* 0x0001654000027802 */ /* 0x000fe40000000f00 */
[----:B------:R-:W-:Y:S05]  /*16530*/  CALL.REL.NOINC `($__internal_9_$__cuda_sm70_shflsync_idx_p) ;  /* 0x00000cd000007944 */ /* 0x000fea0003c00000 */
[----:B------:R-:W-:Y:S05]  /*16540*/  BRA `(.L_x_530) ;  /* 0xffffbe9000007947 */ /* 0x000fea000383ffff */
.L_x_474:
[----:B-1----:R-:W-:Y:S01]  /*16550*/  IMAD.MOV.U32 R5, RZ, RZ, R14 ;  /* 0x000000ffff057224 */ /* 0x002fe200078e000e */
[----:B------:R-:W-:Y:S01]  /*16560*/  MOV R3, 0x2 ;  /* 0x0000000200037802 */ /* 0x000fe20000000f00 */
[----:B--2---:R-:W-:Y:S01]  /*16570*/  IMAD.MOV.U32 R0, RZ, RZ, 0x181f ;  /* 0x0000181fff007424 */ /* 0x004fe200078e00ff */
[----:B------:R-:W-:Y:S02]  /*16580*/  MOV R2, 0x165a0 ;  /* 0x000165a000027802 */ /* 0x000fe40000000f00 */
[----:B---34-:R-:W-:Y:S05]  /*16590*/  CALL.REL.NOINC `($__internal_9_$__cuda_sm70_shflsync_idx_p) ;  /* 0x00000c7000007944 */ /* 0x018fea0003c00000 */
[----:B------:R-:W-:Y:S01]  /*165a0*/  MOV R10, R0 ;  /* 0x00000000000a7202 */ /* 0x000fe20000000f00 */
[----:B------:R-:W-:Y:S05]  /*165b0*/  BRA `(.L_x_531) ;  /* 0xffffbf9000007947 */ /* 0x000fea000383ffff */
.L_x_475:
[----:B-1----:R-:W-:Y:S01]  /*165c0*/  IMAD.MOV.U32 R5, RZ, RZ, R15 ;  /* 0x000000ffff057224 */ /* 0x002fe200078e000f */
[----:B------:R-:W-:Y:S01]  /*165d0*/  MOV R3, 0x2 ;  /* 0x0000000200037802 */ /* 0x000fe20000000f00 */
[----:B--2---:R-:W-:Y:S01]  /*165e0*/  IMAD.MOV.U32 R0, RZ, RZ, 0x181f ;  /* 0x0000181fff007424 */ /* 0x004fe200078e00ff */
[----:B------:R-:W-:Y:S02]  /*165f0*/  MOV R2, 0x16610 ;  /* 0x0001661000027802 */ /* 0x000fe40000000f00 */
[----:B---34-:R-:W-:Y:S05]  /*16600*/  CALL.REL.NOINC `($__internal_9_$__cuda_sm70_shflsync_idx_p) ;  /* 0x00000c0000007944 */ /* 0x018fea0003c00000 */
[----:B------:R-:W-:Y:S05]  /*16610*/  BRA `(.L_x_532) ;  /* 0xffffbf5000007947 */ /* 0x000fea000383ffff */
.L_x_478:
[----:B-1----:R-:W-:Y:S01]  /*16620*/  IMAD.MOV.U32 R5, RZ, RZ, R14 ;  /* 0x000000ffff057224 */ /* 0x002fe200078e000e */
[----:B------:R-:W-:Y:S01]  /*16630*/  MOV R3, 0x3 ;  /* 0x0000000300037802 */ /* 0x000fe20000000f00 */
[----:B---3--:R-:W-:Y:S01]  /*16640*/  IMAD.MOV.U32 R0, RZ, RZ, 0x181f ;  /* 0x0000181fff007424 */ /* 0x008fe200078e00ff */
[----:B------:R-:W-:-:S02]  /*16650*/  MOV R2, 0x16670 ;  /* 0x0001667000027802 */ /* 0x000fc40000000f00 */
[----:B--2-4-:R-:W-:Y:S05]  /*16660*/  CALL.REL.NOINC `($__internal_9_$__cuda_sm70_shflsync_idx_p) ;  /* 0x00000ba000007944 */ /* 0x014fea0003c00000 */
[----:B------:R-:W-:Y:S01]  /*16670*/  IMAD.MOV.U32 R8, RZ, RZ, R0 ;  /* 0x000000ffff087224 */ /* 0x000fe200078e0000 */
[----:B------:R-:W-:Y:S01]  /*16680*/  MOV R3, 0x3 ;  /* 0x0000000300037802 */ /* 0x000fe20000000f00 */
[----:B------:R-:W-:Y:S01]  /*16690*/  IMAD.MOV.U32 R5, RZ, RZ, R15 ;  /* 0x000000ffff057224 */ /* 0x000fe200078e000f */
[----:B------:R-:W-:-:S02]  /*166a0*/  MOV R0, 0x181f ;  /* 0x0000181f00007802 */ /* 0x000fc40000000f00 */
[----:B------:R-:W-:Y:S02]  /*166b0*/  MOV R2, 0x166d0 ;  /* 0x000166d000027802 */ /* 0x000fe40000000f00 */
[----:B------:R-:W-:Y:S05]  /*166c0*/  CALL.REL.NOINC `($__internal_9_$__cuda_sm70_shflsync_idx_p) ;  /* 0x00000b4000007944 */ /* 0x000fea0003c00000 */
[----:B------:R-:W-:Y:S05]  /*166d0*/  BRA `(.L_x_533) ;  /* 0xffffc01000007947 */ /* 0x000fea000383ffff */
.L_x_480:
[----:B------:R-:W-:Y:S01]  /*166e0*/  IMAD.MOV.U32 R5, RZ, RZ, R12 ;  /* 0x000000ffff057224 */ /* 0x000fe200078e000c */
[----:B------:R-:W-:Y:S01]  /*166f0*/  MOV R3, RZ ;  /* 0x000000ff00037202 */ /* 0x000fe20000000f00 */
[----:B------:R-:W-:Y:S01]  /*16700*/  IMAD.MOV.U32 R0, RZ, RZ, 0x1c1f ;  /* 0x00001c1fff007424 */ /* 0x000fe200078e00ff */
[----:B------:R-:W-:Y:S02]  /*16710*/  MOV R2, 0x16730 ;  /* 0x0001673000027802 */ /* 0x000fe40000000f00 */
[----:B------:R-:W-:Y:S05]  /*16720*/  CALL.REL.NOINC `($__internal_9_$__cuda_sm70_shflsync_idx_p) ;  /* 0x00000ae000007944 */ /* 0x000fea0003c00000 */
[----:B------:R-:W-:Y:S01]  /*16730*/  MOV R4, R0 ;  /* 0x0000000000047202 */ /* 0x000fe20000000f00 */
[----:B------:R-:W-:Y:S05]  /*16740*/  BRA `(.L_x_534) ;  /* 0xffffc32000007947 */ /* 0x000fea000383ffff */
.L_x_481:
[----:B------:R-:W-:Y:S01]  /*16750*/  IMAD.MOV.U32 R5, RZ, RZ, R14 ;  /* 0x000000ffff057224 */ /* 0x000fe200078e000e */
[----:B------:R-:W-:Y:S01]  /*16760*/  MOV R3, RZ ;  /* 0x000000ff00037202 */ /* 0x000fe20000000f00 */
[----:B------:R-:W-:Y:S01]  /*16770*/  IMAD.MOV.U32 R0, RZ, RZ, 0x1c1f ;  /* 0x00001c1fff007424 */ /* 0x000fe200078e00ff */
[----:B------:R-:W-:Y:S02]  /*16780*/  MOV R2, 0x167a0 ;  /* 0x000167a000027802 */ /* 0x000fe40000000f00 */
[----:B-12---:R-:W-:Y:S05]  /*16790*/  CALL.REL.NOINC `($__internal_9_$__cuda_sm70_shflsync_idx_p) ;  /* 0x00000a7000007944 */ /* 0x006fea0003c00000 */
[----:B------:R-:W-:Y:S05]  /*167a0*/  BRA `(.L_x_535) ;  /* 0xffffc2e000007947 */ /* 0x000fea000383ffff */
.L_x_484:
[----:B------:R-:W-:Y:S01]  /*167b0*/  IMAD.MOV.U32 R5, RZ, RZ, R12 ;  /* 0x000000ffff057224 */ /* 0x000fe200078e000c */
[----:B----4-:R-:W-:Y:S01]  /*167c0*/  MOV R3, 0x1 ;  /* 0x0000000100037802 */ /* 0x010fe20000000f00 */
[----:B------:R-:W-:Y:S01]  /*167d0*/  IMAD.MOV.U32 R0, RZ, RZ, 0x1c1f ;  /* 0x00001c1fff007424 */ /* 0x000fe200078e00ff */
[----:B------:R-:W-:-:S02]  /*167e0*/  MOV R2, 0x16800 ;  /* 0x0001680000027802 */ /* 0x000fc40000000f00 */
[----:B-123--:R-:W-:Y:S05]  /*167f0*/  CALL.REL.NOINC `($__internal_9_$__cuda_sm70_shflsync_idx_p) ;  /* 0x00000a1000007944 */ /* 0x00efea0003c00000 */
[----:B------:R-:W-:Y:S01]  /*16800*/  IMAD.MOV.U32 R4, RZ, RZ, R0 ;  /* 0x000000ffff047224 */ /* 0x000fe200078e0000 */
[----:B------:R-:W-:Y:S01]  /*16810*/  MOV R3, 0x1 ;  /* 0x0000000100037802 */ /* 0x000fe20000000f00 */
[----:B------:R-:W-:Y:S01]  /*16820*/  IMAD.MOV.U32 R5, RZ, RZ, R14 ;  /* 0x000000ffff057224 */ /* 0x000fe200078e000e */
[----:B------:R-:W-:-:S02]  /*16830*/  MOV R0, 0x1c1f ;  /* 0x00001c1f00007802 */ /* 0x000fc40000000f00 */
[----:B------:R-:W-:Y:S02]  /*16840*/  MOV R2, 0x16860 ;  /* 0x0001686000027802 */ /* 0x000fe40000000f00 */
[----:B------:R-:W-:Y:S05]  /*16850*/  CALL.REL.NOINC `($__internal_9_$__cuda_sm70_shflsync_idx_p) ;  /* 0x000009b000007944 */ /* 0x000fea0003c00000 */
[----:B------:R-:W-:Y:S05]  /*16860*/  BRA `(.L_x_536) ;  /* 0xffffce8000007947 */ /* 0x000fea000383ffff */
.L_x_488:
[----:B------:R-:W-:Y:S01]  /*16870*/  IMAD.MOV.U32 R5, RZ, RZ, R12 ;  /* 0x000000ffff057224 */ /* 0x000fe200078e000c */
[----:B------:R-:W-:Y:S01]  /*16880*/  MOV R3, RZ ;  /* 0x000000ff00037202 */ /* 0x000fe20000000f00 */
[----:B------:R-:W-:Y:S01]  /*16890*/  IMAD.MOV.U32 R0, RZ, RZ, 0x181f ;  /* 0x0000181fff007424 */ /* 0x000fe200078e00ff */
[----:B------:R-:W-:Y:S02]  /*168a0*/  MOV R2, 0x168c0 ;  /* 0x000168c000027802 */ /* 0x000fe40000000f00 */
[----:B------:R-:W-:Y:S05]  /*168b0*/  CALL.REL.NOINC `($__internal_9_$__cuda_sm70_shflsync_idx_p) ;  /* 0x0000095000007944 */ /* 0x000fea0003c00000 */
[----:B------:R-:W-:Y:S01]  /*168c0*/  MOV R10, R0 ;  /* 0x00000000000a7202 */ /* 0x000fe20000000f00 */
[----:B------:R-:W-:Y:S05]  /*168d0*/  BRA `(.L_x_537) ;  /* 0xffffde7000007947 */ /* 0x000fea000383ffff */
.L_x_489:
[----:B------:R-:W-:Y:S01]  /*168e0*/  IMAD.MOV.U32 R5, RZ, RZ, R15 ;  /* 0x000000ffff057224 */ /* 0x000fe200078e000f */
[----:B------:R-:W-:Y:S01]  /*168f0*/  MOV R3, RZ ;  /* 0x000000ff00037202 */ /* 0x000fe20000000f00 */
[----:B------:R-:W-:Y:S01]  /*16900*/  IMAD.MOV.U32 R0, RZ, RZ, 0x181f ;  /* 0x0000181fff007424 */ /* 0x000fe200078e00ff */
[----:B------:R-:W-:Y:S02]  /*16910*/  MOV R2, 0x16930 ;  /* 0x0001693000027802 */ /* 0x000fe40000000f00 */
[----:B-12---:R-:W-:Y:S05]  /*16920*/  CALL.REL.NOINC `($__internal_9_$__cuda_sm70_shflsync_idx_p) ;  /* 0x000008e000007944 */ /* 0x006fea0003c00000 */
[----:B------:R-:W-:Y:S05]  /*16930*/  BRA `(.L_x_538) ;  /* 0xffffde3000007947 */ /* 0x000fea000383ffff */
.L_x_492:
[----:B--2---:R-:W-:Y:S01]  /*16940*/  IMAD.MOV.U32 R5, RZ, RZ, R12 ;  /* 0x000000ffff057224 */ /* 0x004fe200078e000c */
[----:B------:R-:W-:Y:S01]  /*16950*/  MOV R3, 0x1 ;  /* 0x0000000100037802 */ /* 0x000fe20000000f00 */
[----:B----4-:R-:W-:Y:S01]  /*16960*/  IMAD.MOV.U32 R0, RZ, RZ, 0x181f ;  /* 0x0000181fff007424 */ /* 0x010fe200078e00ff */
[----:B------:R-:W-:-:S02]  /*16970*/  MOV R2, 0x16990 ;  /* 0x0001699000027802 */ /* 0x000fc40000000f00 */
[----:B-1-3--:R-:W-:Y:S05]  /*16980*/  CALL.REL.NOINC `($__internal_9_$__cuda_sm70_shflsync_idx_p) ;  /* 0x0000088000007944 */ /* 0x00afea0003c00000 */
[----:B------:R-:W-:Y:S01]  /*16990*/  IMAD.MOV.U32 R10, RZ, RZ, R0 ;  /* 0x000000ffff0a7224 */ /* 0x000fe200078e0000 */
[----:B------:R-:W-:Y:S01]  /*169a0*/  MOV R3, 0x1 ;  /* 0x0000000100037802 */ /* 0x000fe20000000f00 */
[----:B------:R-:W-:Y:S01]  /*169b0*/  IMAD.MOV.U32 R5, RZ, RZ, R15 ;  /* 0x000000ffff057224 */ /* 0x000fe200078e000f */
[----:B------:R-:W-:-:S02]  /*169c0*/  MOV R0, 0x181f ;  /* 0x0000181f00007802 */ /* 0x000fc40000000f00 */
[----:B------:R-:W-:Y:S02]  /*169d0*/  MOV R2, 0x169f0 ;  /* 0x000169f000027802 */ /* 0x000fe40000000f00 */
[----:B------:R-:W-:Y:S05]  /*169e0*/  CALL.REL.NOINC `($__internal_9_$__cuda_sm70_shflsync_idx_p) ;  /* 0x0000082000007944 */ /* 0x000fea0003c00000 */
[----:B------:R-:W-:Y:S05]  /*169f0*/  BRA `(.L_x_539) ;  /* 0xffffdf3000007947 */ /* 0x000fea000383ffff */
.L_x_495:
[----:B-1----:R-:W-:Y:S01]  /*16a00*/  IMAD.MOV.U32 R5, RZ, RZ, R12 ;  /* 0x000000ffff057224 */ /* 0x002fe200078e000c */
[----:B------:R-:W-:Y:S01]  /*16a10*/  MOV R3, 0x2 ;  /* 0x0000000200037802 */ /* 0x000fe20000000f00 */
[----:B----4-:R-:W-:Y:S01]  /*16a20*/  IMAD.MOV.U32 R0, RZ, RZ, 0x181f ;  /* 0x0000181fff007424 */ /* 0x010fe200078e00ff */
[----:B------:R-:W-:Y:S02]  /*16a30*/  MOV R2, 0x16a50 ;  /* 0x00016a5000027802 */ /* 0x000fe40000000f00 */
[----:B--23--:R-:W-:Y:S05]  /*16a40*/  CALL.REL.NOINC `($__internal_9_$__cuda_sm70_shflsync_idx_p) ;  /* 0x000007c000007944 */ /* 0x00cfea0003c00000 */
[----:B------:R-:W-:Y:S01]  /*16a50*/  MOV R10, R0 ;  /* 0x00000000000a7202 */ /* 0x000fe20000000f00 */
[----:B------:R-:W-:Y:S05]  /*16a60*/  BRA `(.L_x_540) ;  /* 0xffffe03000007947 */ /* 0x000fea000383ffff */
.L_x_496:
[----:B------:R-:W-:Y:S01]  /*16a70*/  IMAD.MOV.U32 R5, RZ, RZ, R15 ;  /* 0x000000ffff057224 */ /* 0x000fe200078e000f */
[----:B------:R-:W-:Y:S01]  /*16a80*/  MOV R3, 0x2 ;  /* 0x0000000200037802 */ /* 0x000fe20000000f00 */
[----:B----4-:R-:W-:Y:S01]  /*16a90*/  IMAD.MOV.U32 R0, RZ, RZ, 0x181f ;  /* 0x0000181fff007424 */ /* 0x010fe200078e00ff */
[----:B------:R-:W-:Y:S02]  /*16aa0*/  MOV R2, 0x16ac0 ;  /* 0x00016ac000027802 */ /* 0x000fe40000000f00 */
[----:B-123--:R-:W-:Y:S05]  /*16ab0*/  CALL.REL.NOINC `($__internal_9_$__cuda_sm70_shflsync_idx_p) ;  /* 0x0000075000007944 */ /* 0x00efea0003c00000 */
[----:B------:R-:W-:Y:S05]  /*16ac0*/  BRA `(.L_x_541) ;  /* 0xffffdff000007947 */ /* 0x000fea000383ffff */
.L_x_499:
[----:B-1----:R-:W-:Y:S01]  /*16ad0*/  IMAD.MOV.U32 R5, RZ, RZ, R12 ;  /* 0x000000ffff057224 */ /* 0x002fe200078e000c */
[----:B------:R-:W-:Y:S01]  /*16ae0*/  MOV R3, 0x3 ;  /* 0x0000000300037802 */ /* 0x000fe20000000f00 */
[----:B------:R-:W-:Y:S01]  /*16af0*/  IMAD.MOV.U32 R0, RZ, RZ, 0x181f ;  /* 0x0000181fff007424 */ /* 0x000fe200078e00ff */
[----:B------:R-:W-:-:S02]  /*16b00*/  MOV R2, 0x16b20 ;  /* 0x00016b2000027802 */ /* 0x000fc40000000f00 */
[----:B--234-:R-:W-:Y:S05]  /*16b10*/  CALL.REL.NOINC `($__internal_9_$__cuda_sm70_shflsync_idx_p) ;  /* 0x000006f000007944 */ /* 0x01cfea0003c00000 */
[----:B------:R-:W-:Y:S01]  /*16b20*/  IMAD.MOV.U32 R10, RZ, RZ, R0 ;  /* 0x000000ffff0a7224 */ /* 0x000fe200078e0000 */
[----:B------:R-:W-:Y:S01]  /*16b30*/  MOV R3, 0x3 ;  /* 0x0000000300037802 */ /* 0x000fe20000000f00 */
[----:B------:R-:W-:Y:S01]  /*16b40*/  IMAD.MOV.U32 R5, RZ, RZ, R15 ;  /* 0x000000ffff057224 */ /* 0x000fe200078e000f */
[----:B------:R-:W-:-:S02]  /*16b50*/  MOV R0, 0x181f ;  /* 0x0000181f00007802 */ /* 0x000fc40000000f00 */
[----:B------:R-:W-:Y:S02]  /*16b60*/  MOV R2, 0x16b80 ;  /* 0x00016b8000027802 */ /* 0x000fe40000000f00 */
[----:B------:R-:W-:Y:S05]  /*16b70*/  CALL.REL.NOINC `($__internal_9_$__cuda_sm70_shflsync_idx_p) ;  /* 0x0000069000007944 */ /* 0x000fea0003c00000 */
[----:B------:R-:W-:Y:S05]  /*16b80*/  BRA `(.L_x_542) ;  /* 0xffffe0b000007947 */ /* 0x000fea000383ffff */
.L_x_501:
[----:B------:R-:W-:Y:S01]  /*16b90*/  IMAD.MOV.U32 R5, RZ, RZ, R111 ;  /* 0x000000ffff057224 */ /* 0x000fe200078e006f */
[----:B------:R-:W-:Y:S01]  /*16ba0*/  MOV R3, RZ ;  /* 0x000000ff00037202 */ /* 0x000fe20000000f00 */
[----:B------:R-:W-:Y:S01]  /*16bb0*/  IMAD.MOV.U32 R0, RZ, RZ, 0x1f ;  /* 0x0000001fff007424 */ /* 0x000fe200078e00ff */
[----:B------:R-:W-:Y:S02]  /*16bc0*/  MOV R2, 0x16be0 ;  /* 0x00016be000027802 */ /* 0x000fe40000000f00 */
[----:B------:R-:W-:Y:S05]  /*16bd0*/  CALL.REL.NOINC `($__internal_9_$__cuda_sm70_shflsync_idx_p) ;  /* 0x0000063000007944 */ /* 0x000fea0003c00000 */
[----:B------:R-:W-:Y:S01]  /*16be0*/  MOV R9, R0 ;  /* 0x0000000000097202 */ /* 0x000fe20000000f00 */
[----:B------:R-:W-:Y:S05]  /*16bf0*/  BRA `(.L_x_543) ;  /* 0xffffe27000007947 */ /* 0x000fea000383ffff */
.L_x_502:
[----:B------:R-:W-:Y:S01]  /*16c00*/  IMAD.MOV.U32 R5, RZ, RZ, R111 ;  /* 0x000000ffff057224 */ /* 0x000fe200078e006f */
[----:B------:R-:W-:Y:S01]  /*16c10*/  MOV R3, 0x1 ;  /* 0x0000000100037802 */ /* 0x000fe20000000f00 */
[----:B------:R-:W-:Y:S01]  /*16c20*/  IMAD.MOV.U32 R0, RZ, RZ, 0x1f ;  /* 0x0000001fff007424 */ /* 0x000fe200078e00ff */
[----:B------:R-:W-:Y:S02]  /*16c30*/  MOV R2, 0x16c50 ;  /* 0x00016c5000027802 */ /* 0x000fe40000000f00 */
[----:B-12---:R-:W-:Y:S05]  /*16c40*/  CALL.REL.NOINC `($__internal_9_$__cuda_sm70_shflsync_idx_p) ;  /* 0x000005c000007944 */ /* 0x006fea0003c00000 */
[----:B------:R-:W-:Y:S01]  /*16c50*/  MOV R8, R0 ;  /* 0x0000000000087202 */ /* 0x000fe20000000f00 */
[----:B------:R-:W-:Y:S05]  /*16c60*/  BRA `(.L_x_544) ;  /* 0xffffe22000007947 */ /* 0x000fea000383ffff */
.L_x_503:
[----:B------:R-:W-:Y:S02]  /*16c70*/  MOV R2, 0x1 ;  /* 0x0000000100027802 */ /* 0x000fe40000000f00 */
[----:B------:R-:W-:-:S02]  /*16c80*/  MOV R3, 0x16ca0 ;  /* 0x00016ca000037802 */ /* 0x000fc40000000f00 */
[----:B-1234-:R-:W-:Y:S05]  /*16c90*/  CALL.REL.NOINC `($__internal_10_$__cuda_sm70_shflsync_up_p) ;  /* 0x000005c000007944 */ /* 0x01efea0003c00000 */
[----:B------:R-:W-:Y:S05]  /*16ca0*/  BRA `(.L_x_545) ;  /* 0xffffe31000007947 */ /* 0x000fea000383ffff */
.L_x_504:
[----:B------:R-:W-:Y:S02]  /*16cb0*/  MOV R2, 0x2 ;  /* 0x0000000200027802 */ /* 0x000fe40000000f00 */
[----:B------:R-:W-:-:S02]  /*16cc0*/  MOV R3, 0x16ce0 ;  /* 0x00016ce000037802 */ /* 0x000fc40000000f00 */
[----:B--2-4-:R-:W-:Y:S05]  /*16cd0*/  CALL.REL.NOINC `($__internal_10_$__cuda_sm70_shflsync_up_p) ;  /* 0x0000058000007944 */ /* 0x014fea0003c00000 */
[----:B------:R-:W-:Y:S01]  /*16ce0*/  SEL R3, R4, RZ, P1 ;  /* 0x000000ff04037207 */ /* 0x000fe20000800000 */
[----:B------:R-:W-:-:S04]  /*16cf0*/  IMAD.MOV.U32 R2, RZ, RZ, 0x4 ;  /* 0x00000004ff027424 */ /* 0x000fc800078e00ff */
[----:B------:R-:W-:Y:S01]  /*16d00*/  IMAD.IADD R0, R0, 0x1, R3 ;  /* 0x0000000100007824 */ /* 0x000fe200078e0203 */
        /* <DEDUP_REMOVED lines=20> */
.L_x_508:
[----:B------:R-:W-:Y:S02]  /*16e50*/  MOV R2, 0x1 ;  /* 0x0000000100027802 */ /* 0x000fe40000000f00 */
[----:B------:R-:W-:Y:S02]  /*16e60*/  MOV R3, 0x16e80 ;  /* 0x00016e8000037802 */ /* 0x000fe40000000f00 */
[----:B------:R-:W-:Y:S05]  /*16e70*/  CALL.REL.NOINC `($__internal_10_$__cuda_sm70_shflsync_up_p) ;  /* 0x000003e000007944 */ /* 0x000fea0003c00000 */
[----:B------:R-:W-:Y:S01]  /*16e80*/  MOV R2, R4 ;  /* 0x0000000400027202 */ /* 0x000fe20000000f00 */
[----:B------:R-:W-:Y:S05]  /*16e90*/  BRA `(.L_x_547) ;  /* 0xffffe38000007947 */ /* 0x000fea000383ffff */
.L_x_509:
        /* <DEDUP_REMOVED lines=26> */
.L_x_511:
[----:B------:R-:W-:Y:S02]  /*17040*/  SEL R0, RZ, 0x1, P0 ;  /* 0x00000001ff007807 */ /* 0x000fe40000000000 */
[----:B------:R-:W-:Y:S02]  /*17050*/  MOV R2, 0x17070 ;  /* 0x0001707000027802 */ /* 0x000fe40000000f00 */
[----:B-1----:R-:W-:Y:S05]  /*17060*/  CALL.REL.NOINC `($__internal_11_$__cuda_sm70_votesync_ballot) ;  /* 0x0000026000007944 */ /* 0x002fea0003c00000 */
[----:B------:R-:W-:Y:S01]  /*17070*/  MOV R10, R0 ;  /* 0x00000000000a7202 */ /* 0x000fe20000000f00 */
[----:B------:R-:W-:Y:S05]  /*17080*/  BRA `(.L_x_549) ;  /* 0xffffe32000007947 */ /* 0x000fea000383ffff */
.L_x_512:
[----:B------:R-:W-:Y:S01]  /*17090*/  IMAD.MOV.U32 R5, RZ, RZ, R6 ;  /* 0x000000ffff057224 */ /* 0x000fe200078e0006 */
[----:B------:R-:W-:Y:S01]  /*170a0*/  MOV R3, R8 ;  /* 0x0000000800037202 */ /* 0x000fe20000000f00 */
[----:B--2---:R-:W-:Y:S01]  /*170b0*/  IMAD.MOV.U32 R0, RZ, RZ, 0x1f ;  /* 0x0000001fff007424 */ /* 0x004fe200078e00ff */
[----:B------:R-:W-:Y:S02]  /*170c0*/  MOV R2, 0x170e0 ;  /* 0x000170e000027802 */ /* 0x000fe40000000f00 */
[----:B-1----:R-:W-:Y:S05]  /*170d0*/  CALL.REL.NOINC `($__internal_9_$__cuda_sm70_shflsync_idx_p) ;  /* 0x0000013000007944 */ /* 0x002fea0003c00000 */
[----:B------:R-:W-:Y:S01]  /*170e0*/  IMAD.MOV.U32 R12, RZ, RZ, R0 ;  /* 0x000000ffff0c7224 */ /* 0x000fe200078e0000 */
[----:B------:R-:W-:Y:S01]  /*170f0*/  MOV R3, R8 ;  /* 0x0000000800037202 */ /* 0x000fe20000000f00 */
[----:B------:R-:W-:Y:S01]  /*17100*/  IMAD.MOV.U32 R5, RZ, RZ, R7 ;  /* 0x000000ffff057224 */ /* 0x000fe200078e0007 */
[----:B------:R-:W-:Y:S02]  /*17110*/  MOV R0, 0x1f ;  /* 0x0000001f00007802 */ /* 0x000fe40000000f00 */
[----:B------:R-:W-:-:S02]  /*17120*/  MOV R2, 0x17140 ;  /* 0x0001714000027802 */ /* 0x000fc40000000f00 */
[----:B------:R-:W-:Y:S05]  /*17130*/  CALL.REL.NOINC `($__internal_9_$__cuda_sm70_shflsync_idx_p) ;  /* 0x000000d000007944 */ /* 0x000fea0003c00000 */
[----:B------:R-:W-:Y:S01]  /*17140*/  MOV R7, R0 ;  /* 0x0000000000077202 */ /* 0x000fe20000000f00 */
[----:B------:R-:W-:Y:S05]  /*17150*/  BRA `(.L_x_550) ;  /* 0xffffe2c000007947 */ /* 0x000fea000383ffff */
.L_x_515:
[----:B------:R-:W-:Y:S01]  /*17160*/  IMAD.MOV.U32 R5, RZ, RZ, R4 ;  /* 0x000000ffff057224 */ /* 0x000fe200078e0004 */
[----:B--2---:R-:W-:-:S02]  /*17170*/  MOV R0, 0x1f ;  /* 0x0000001f00007802 */ /* 0x004fc40000000f00 */
[----:B------:R-:W-:Y:S02]  /*17180*/  MOV R2, 0x171a0 ;  /* 0x000171a000027802 */ /* 0x000fe40000000f00 */
[----:B-1-34-:R-:W-:Y:S05]  /*17190*/  CALL.REL.NOINC `($__internal_9_$__cuda_sm70_shflsync_idx_p) ;  /* 0x0000007000007944 */ /* 0x01afea0003c00000 */
[----:B------:R-:W-:Y:S01]  /*171a0*/  MOV R13, R0 ;  /* 0x00000000000d7202 */ /* 0x000fe20000000f00 */
[----:B------:R-:W-:Y:S05]  /*171b0*/  BRA `(.L_x_514) ;  /* 0xffffe2c000007947 */ /* 0x000fea000383ffff */
        .weak           $__internal_8_$__cuda_sm70_shflsync_bfly_p
        .type           $__internal_8_$__cuda_sm70_shflsync_bfly_p,@function
        .size           $__internal_8_$__cuda_sm70_shflsync_bfly_p,($__internal_9_$__cuda_sm70_shflsync_idx_p - $__internal_8_$__cuda_sm70_shflsync_bfly_p)
$__internal_8_$__cuda_sm70_shflsync_bfly_p:
[----:B------:R-:W-:Y:S04]  /*171c0*/  WARPSYNC R6 ;  /* 0x0000000600007348 */ /* 0x000fe80003800000 */
[----:B------:R1:W2:Y:S02]  /*171d0*/  SHFL.BFLY PT, R5, R2, R5, R7 ;  /* 0x0c00000502057389 */ /* 0x0002a400000e0007 */
[----:B-1----:R-:W-:Y:S02]  /*171e0*/  MOV R2, R3 ;  /* 0x0000000300027202 */ /* 0x002fe40000000f00 */
[----:B------:R-:W-:-:S04]  /*171f0*/  MOV R3, 0x0 ;  /* 0x0000000000037802 */ /* 0x000fc80000000f00 */
[----:B--2---:R-:W-:Y:S05]  /*17200*/  RET.REL.NODEC R2 `(_ZN7cutlass13device_kernelIN5flash19enable_sm80_to_sm89INS1_16FlashAttnFwdSm80INS1_25CollectiveMainloopFwdSm80ILi8ELi1ELb1EN4cute5tupleIJNS5_1CILi128EEENS7_ILi48EEENS7_ILi256EEEEEELi256ENS_10bfloat16_tEfNS_4arch4Sm80ELb0ELb1ELb0ELb1ELb0ELb0ELb1ELb1EEENS1_21CollectiveEpilogueFwdINS6_IJS8_SA_S9_EEENS6_IJNS7_ILi1EEESI_SI_EEESC_SE_Li256ELb1ELb1ELb1ELb0EEENS1_36VarlenDynamicPersistentTileSchedulerILi128ELi48ELi256ELi256ELb1ELb1ELb0ELb1ELb0ELb1EEEEEEEEEvNT_6ParamsE) ;  /* 0xfffe8df002007950 */ /* 0x004fea0003c3ffff */
        .weak           $__internal_9_$__cuda_sm70_shflsync_idx_p
        .type           $__internal_9_$__cuda_sm70_shflsync_idx_p,@function
        .size           $__internal_9_$__cuda_sm70_shflsync_idx_p,($__internal_10_$__cuda_sm70_shflsync_up_p - $__internal_9_$__cuda_sm70_shflsync_idx_p)
$__internal_9_$__cuda_sm70_shflsync_idx_p:
[----:B------:R-:W-:-:S04]  /*17210*/  MOV R114, 0xffffffff ;  /* 0xffffffff00727802 */ /* 0x000fc80000000f00 */
[----:B------:R-:W-:Y:S04]  /*17220*/  WARPSYNC R114 ;  /* 0x0000007200007348 */ /* 0x000fe80003800000 */
[----:B------:R1:W2:Y:S02]  /*17230*/  SHFL.IDX PT, R0, R5, R3, R0 ;  /* 0x0000000305007389 */ /* 0x0002a400000e0000 */
[----:B-1----:R-:W-:-:S04]  /*17240*/  MOV R3, 0x0 ;  /* 0x0000000000037802 */ /* 0x002fc80000000f00 */
[----:B--2---:R-:W-:Y:S05]  /*17250*/  RET.REL.NODEC R2 `(_ZN7cutlass13device_kernelIN5flash19enable_sm80_to_sm89INS1_16FlashAttnFwdSm80INS1_25CollectiveMainloopFwdSm80ILi8ELi1ELb1EN4cute5tupleIJNS5_1CILi128EEENS7_ILi48EEENS7_ILi256EEEEEELi256ENS_10bfloat16_tEfNS_4arch4Sm80ELb0ELb1ELb0ELb1ELb0ELb0ELb1ELb1EEENS1_21CollectiveEpilogueFwdINS6_IJS8_SA_S9_EEENS6_IJNS7_ILi1EEESI_SI_EEESC_SE_Li256ELb1ELb1ELb1ELb0EEENS1_36VarlenDynamicPersistentTileSchedulerILi128ELi48ELi256ELi256ELb1ELb1ELb0ELb1ELb0ELb1EEEEEEEEEvNT_6ParamsE) ;  /* 0xfffe8da002007950 */ /* 0x004fea0003c3ffff */
        .weak           $__internal_10_$__cuda_sm70_shflsync_up_p
        .type           $__internal_10_$__cuda_sm70_shflsync_up_p,@function
        .size           $__internal_10_$__cuda_sm70_shflsync_up_p,($__internal_11_$__cuda_sm70_votesync_ballot - $__internal_10_$__cuda_sm70_shflsync_up_p)
$__internal_10_$__cuda_sm70_shflsync_up_p:
[----:B------:R-:W-:Y:S02]  /*17260*/  IMAD.MOV.U32 R4, RZ, RZ, RZ ;  /* 0x000000ffff047224 */ /* 0x000fe400078e00ff */
[----:B------:R-:W-:-:S04]  /*17270*/  IMAD.MOV.U32 R10, RZ, RZ, -0x1 ;  /* 0xffffffffff0a7424 */ /* 0x000fc800078e00ff */
[----:B------:R-:W-:Y:S04]  /*17280*/  WARPSYNC R10 ;  /* 0x0000000a00007348 */ /* 0x000fe80003800000 */
[----:B------:R1:W2:Y:S02]  /*17290*/  SHFL.UP PT, R4, R0, R2, R4 ;  /* 0x0400000200047389 */ /* 0x0002a400000e0004 */
[----:B-1----:R-:W-:Y:S02]  /*172a0*/  MOV R2, R3 ;  /* 0x0000000300027202 */ /* 0x002fe40000000f00 */
[----:B------:R-:W-:-:S04]  /*172b0*/  MOV R3, 0x0 ;  /* 0x0000000000037802 */ /* 0x000fc80000000f00 */
[----:B--2---:R-:W-:Y:S05]  /*172c0*/  RET.REL.NODEC R2 `(_ZN7cutlass13device_kernelIN5flash19enable_sm80_to_sm89INS1_16FlashAttnFwdSm80INS1_25CollectiveMainloopFwdSm80ILi8ELi1ELb1EN4cute5tupleIJNS5_1CILi128EEENS7_ILi48EEENS7_ILi256EEEEEELi256ENS_10bfloat16_tEfNS_4arch4Sm80ELb0ELb1ELb0ELb1ELb0ELb0ELb1ELb1EEENS1_21CollectiveEpilogueFwdINS6_IJS8_SA_S9_EEENS6_IJNS7_ILi1EEESI_SI_EEESC_SE_Li256ELb1ELb1ELb1ELb0EEENS1_36VarlenDynamicPersistentTileSchedulerILi128ELi48ELi256ELi256ELb1ELb1ELb0ELb1ELb0ELb1EEEEEEEEEvNT_6ParamsE) ;  /* 0xfffe8d3002007950 */ /* 0x004fea0003c3ffff */
        .weak           $__internal_11_$__cuda_sm70_votesync_ballot
        .type           $__internal_11_$__cuda_sm70_votesync_ballot,@function
        .size           $__internal_11_$__cuda_sm70_votesync_ballot,(.L_x_2596 - $__internal_11_$__cuda_sm70_votesync_ballot)
$__internal_11_$__cuda_sm70_votesync_ballot:
[----:B------:R-:W-:Y:S01]  /*172d0*/  ISETP.NE.U32.AND P0, PT, R0, 0x1, PT ;  /* 0x000000010000780c */ /* 0x000fe20003f05070 */
[----:B------:R-:W-:-:S04]  /*172e0*/  IMAD.MOV.U32 R3, RZ, RZ, -0x1 ;  /* 0xffffffffff037424 */ /* 0x000fc800078e00ff */
[----:B------:R-:W-:Y:S08]  /*172f0*/  WARPSYNC R3 ;  /* 0x0000000300007348 */ /* 0x000ff00003800000 */
[----:B------:R-:W-:-:S04]  /*17300*/  VOTE.ANY R0, PT, !P0 ;  /* 0x0000000000007806 */ /* 0x000fc800040e0100 */
[----:B------:R-:W-:Y:S01]  /*17310*/  LOP3.LUT R0, R0, R3, RZ, 0xc0, !PT ;  /* 0x0000000300007212 */ /* 0x000fe200078ec0ff */
[----:B------:R-:W-:-:S04]  /*17320*/  IMAD.MOV.U32 R3, RZ, RZ, 0x0 ;  /* 0x00000000ff037424 */ /* 0x000fc800078e00ff */
[----:B------:R-:W-:Y:S05]  /*17330*/  RET.REL.NODEC R2 `(_ZN7cutlass13device_kernelIN5flash19enable_sm80_to_sm89INS1_16FlashAttnFwdSm80INS1_25CollectiveMainloopFwdSm80ILi8ELi1ELb1EN4cute5tupleIJNS5_1CILi128EEENS7_ILi48EEENS7_ILi256EEEEEELi256ENS_10bfloat16_tEfNS_4arch4Sm80ELb0ELb1ELb0ELb1ELb0ELb0ELb1ELb1EEENS1_21CollectiveEpilogueFwdINS6_IJS8_SA_S9_EEENS6_IJNS7_ILi1EEESI_SI_EEESC_SE_Li256ELb1ELb1ELb1ELb0EEENS1_36VarlenDynamicPersistentTileSchedulerILi128ELi48ELi256ELi256ELb1ELb1ELb0ELb1ELb0ELb1EEEEEEEEEvNT_6ParamsE) ;  /* 0xfffe8cc002007950 */ /* 0x000fea0003c3ffff */
.L_x_551:
        /* <DEDUP_REMOVED lines=12> */
.L_x_2596:


//--------------------- .text._ZN7cutlass13device_kernelIN5flash19enable_sm80_to_sm89INS1_16FlashAttnFwdSm80INS1_25CollectiveMainloopFwdSm80ILi8ELi1ELb0EN4cute5tupleIJNS5_1CILi128EEENS7_ILi32EEENS7_ILi256EEEEEELi256ENS_10bfloat16_tEfNS_4arch4Sm80ELb0ELb1ELb0ELb1ELb0ELb1ELb1ELb1EEENS1_21CollectiveEpilogueFwdINS6_IJS8_SA_S9_EEENS6_IJNS7_ILi1EEESI_SI_EEESC_SE_Li256ELb1ELb1ELb1ELb0EEENS1_36VarlenDynamicPersistentTileSchedulerILi128ELi32ELi256ELi256ELb1ELb1ELb0ELb1ELb0ELb1EEEEEEEEEvNT_6ParamsE --------------------------
	.section	.text._ZN7cutlass13device_kernelIN5flash19enable_sm80_to_sm89INS1_16FlashAttnFwdSm80INS1_25CollectiveMainloopFwdSm80ILi8ELi1ELb0EN4cute5tupleIJNS5_1CILi128EEENS7_ILi32EEENS7_ILi256EEEEEELi256ENS_10bfloat16_tEfNS_4arch4Sm80ELb0ELb1ELb0ELb1ELb0ELb1ELb1ELb1EEENS1_21CollectiveEpilogueFwdINS6_IJS8_SA_S9_EEENS6_IJNS7_ILi1EEESI_SI_EEESC_SE_Li256ELb1ELb1ELb1ELb0EEENS1_36VarlenDynamicPersistentTileSchedulerILi128ELi32ELi256ELi256ELb1ELb1ELb0ELb1ELb0ELb1EEEEEEEEEvNT_6ParamsE,"ax",@progbits
	.sectioninfo	@"SHI_REGISTERS=255"
	.align	128
.text._ZN7cutlass13device_kernelIN5flash19enable_sm80_to_sm89INS1_16FlashAttnFwdSm80INS1_25CollectiveMainloopFwdSm80ILi8ELi1ELb0EN4cute5tupleIJNS5_1CILi128EEENS7_ILi32EEENS7_ILi256EEEEEELi256ENS_10bfloat16_tEfNS_4arch4Sm80ELb0ELb1ELb0ELb1ELb0ELb1ELb1ELb1EEENS1_21CollectiveEpilogueFwdINS6_IJS8_SA_S9_EEENS6_IJNS7_ILi1EEESI_SI_EEESC_SE_Li256ELb1ELb1ELb1ELb0EEENS1_36VarlenDynamicPersistentTileSchedulerILi128ELi32ELi256ELi256ELb1ELb1ELb0ELb1ELb0ELb1EEEEEEEEEvNT_6ParamsE:
        .type           _ZN7cutlass13device_kernelIN5flash19enable_sm80_to_sm89INS1_16FlashAttnFwdSm80INS1_25CollectiveMainloopFwdSm80ILi8ELi1ELb0EN4cute5tupleIJNS5_1CILi128EEENS7_ILi32EEENS7_ILi256EEEEEELi256ENS_10bfloat16_tEfNS_4arch4Sm80ELb0ELb1ELb0ELb1ELb0ELb1ELb1ELb1EEENS1_21CollectiveEpilogueFwdINS6_IJS8_SA_S9_EEENS6_IJNS7_ILi1EEESI_SI_EEESC_SE_Li256ELb1ELb1ELb1ELb0EEENS1_36VarlenDynamicPersistentTileSchedulerILi128ELi32ELi256ELi256ELb1ELb1ELb0ELb1ELb0ELb1EEEEEEEEEvNT_6ParamsE,@function
        .size           _ZN7cutlass13device_kernelIN5flash19enable_sm80_to_sm89INS1_16FlashAttnFwdSm80INS1_25CollectiveMainloopFwdSm80ILi8ELi1ELb0EN4cute5tupleIJNS5_1CILi128EEENS7_ILi32EEENS7_ILi256EEEEEELi256ENS_10bfloat16_tEfNS_4arch4Sm80ELb0ELb1ELb0ELb1ELb0ELb1ELb1ELb1EEENS1_21CollectiveEpilogueFwdINS6_IJS8_SA_S9_EEENS6_IJNS7_ILi1EEESI_SI_EEESC_SE_Li256ELb1ELb1ELb1ELb0EEENS1_36VarlenDynamicPersistentTileSchedulerILi128ELi32ELi256ELi256ELb1ELb1ELb0ELb1ELb0ELb1EEEEEEEEEvNT_6ParamsE,(.L_x_2601 - _ZN7cutlass13device_kernelIN5flash19enable_sm80_to_sm89INS1_16FlashAttnFwdSm80INS1_25CollectiveMainloopFwdSm80ILi8ELi1ELb0EN4cute5tupleIJNS5_1CILi128EEENS7_ILi32EEENS7_ILi256EEEEEELi256ENS_10bfloat16_tEfNS_4arch4Sm80ELb0ELb1ELb0ELb1ELb0ELb1ELb1ELb1EEENS1_21CollectiveEpilogueFwdINS6_IJS8_SA_S9_EEENS6_IJNS7_ILi1EEESI_SI_EEESC_SE_Li256ELb1ELb1ELb1ELb0EEENS1_36VarlenDynamicPersistentTileSchedulerILi128ELi32ELi256ELi256ELb1ELb1ELb0ELb1ELb0ELb1EEEEEEEEEvNT_6ParamsE)
        .other          _ZN7cutlass13device_kernelIN5flash19enable_sm80_to_sm89INS1_16FlashAttnFwdSm80INS1_25CollectiveMainloopFwdSm80ILi8ELi1ELb0EN4cute5tupleIJNS5_1CILi128EEENS7_ILi32EEENS7_ILi256EEEEEELi256ENS_10bfloat16_tEfNS_4arch4Sm80ELb0ELb1ELb0ELb1ELb0ELb1ELb1ELb1EEENS1_21CollectiveEpilogueFwdINS6_IJS8_SA_S9_EEENS6_IJNS7_ILi1EEESI_SI_EEESC_SE_Li256ELb1ELb1ELb1ELb0EEENS1_36VarlenDynamicPersistentTileSchedulerILi128ELi32ELi256ELi256ELb1ELb1ELb0ELb1ELb0ELb1EEEEEEEEEvNT_6ParamsE,@"STO_CUDA_ENTRY STV_DEFAULT"
_ZN7cutlass13device_kernelIN5flash19enable_sm80_to_sm89INS1_16FlashAttnFwdSm80INS1_25CollectiveMainloopFwdSm80ILi8ELi1ELb0EN4cute5tupleIJNS5_1CILi128EEENS7_ILi32EEENS7_ILi256EEEEEELi256ENS_10bfloat16_tEfNS_4arch4Sm80ELb0ELb1ELb0ELb1ELb0ELb1ELb1ELb1EEENS1_21CollectiveEpilogueFwdINS6_IJS8_SA_S9_EEENS6_IJNS7_ILi1EEESI_SI_EEESC_SE_Li256ELb1ELb1ELb1ELb0EEENS1_36VarlenDynamicPersistentTileSchedulerILi128ELi32ELi256ELi256ELb1ELb1ELb0ELb1ELb0ELb1EEEEEEEEEvNT_6ParamsE:
        /* <DEDUP_REMOVED lines=13> */
[----:B------:R-:W-:-:S02]  /*00d0*/  IMAD.MOV.U32 R10, RZ, RZ, RZ ;  /* 0x000000ffff0a7224 */ /* 0x000fc400078e00ff */
[----:B------:R-:W-:Y:S01]  /*00e0*/  IMAD.MOV.U32 R8, RZ, RZ, RZ ;  /* 0x000000ffff087224 */ /* 0x000fe200078e00ff */
        /* <DEDUP_REMOVED lines=13> */
[----:B------:R-:W-:Y:S02]  /*01c0*/  ISETP.GE.U32.AND P1, PT, R13, 0x10, PT ;  /* 0x000000100d00780c */ /* 0x000fe40003f26070 */
[----:B------:R-:W-:Y:S01]  /*01d0*/  MOV R7, RZ ;  /* 0x000000ff00077202 */ /* 0x000fe20000000f00 */
[----:B---3--:R-:W-:-:S05]  /*01e0*/  IMAD R4, R10, R8, RZ ;  /* 0x000000080a047224 */ /* 0x008fca00078e02ff */
[----:B------:R-:W3:Y:S02]  /*01f0*/  SHFL.UP PT, R0, R4, 0x1, RZ ;  /* 0x0420000004007989 */ /* 0x000ee400000e00ff */
[----:B---3--:R-:W-:-:S05]  /*0200*/  SEL R0, R0, RZ, P5 ;  /* 0x000000ff00007207 */ /* 0x008fca0002800000 */
[----:B------:R-:W-:-:S05]  /*0210*/  IMAD.IADD R4, R4, 0x1, R0 ;  /* 0x0000000104047824 */ /* 0x000fca00078e0200 */
[----:B------:R-:W3:Y:S02]  /*0220*/  SHFL.UP PT, R0, R4, 0x2, RZ ;  /* 0x0440000004007989 */ /* 0x000ee400000e00ff */
[----:B---3--:R-:W-:-:S04]  /*0230*/  SEL R0, R0, RZ, P4 ;  /* 0x000000ff00007207 */ /* 0x008fc80002000000 */
[----:B------:R-:W-:-:S05]  /*0240*/  IADD3 R4, R4, R0, RZ ;  /* 0x0000000004047210 */ /* 0x000fca0007ffe0ff */
        /* <DEDUP_REMOVED lines=16> */
.L_x_557:
        /* <DEDUP_REMOVED lines=17> */
.L_x_790:
        /* <DEDUP_REMOVED lines=16> */
.L_x_791:
[----:B---3--:R-:W-:-:S05]  /*0560*/  IMAD R0, R0, c[0x0][0x538], RZ ;  /* 0x00014e0000007a24 */ /* 0x008fca00078e02ff */
[----:B------:R-:W-:-:S04]  /*0570*/  IADD3 R6, R0, R6, RZ ;  /* 0x0000000600067210 */ /* 0x000fc80007ffe0ff */
[----:B------:R-:W-:-:S13]  /*0580*/  ISETP.GT.AND P0, PT, R6, UR4, PT ;  /* 0x0000000406007c0c */ /* 0x000fda000bf04270 */
[----:B-12---:R-:W-:Y:S05]  /*0590*/  @!P0 BRA `(.L_x_557) ;  /* 0xfffffdb000008947 */ /* 0x006fea000383ffff */
.L_x_553:
[----:B------:R-:W-:-:S05]  /*05a0*/  IADD3 R12, -R0, R6, RZ ;  /* 0x00000006000c7210 */ /* 0x000fca0007ffe1ff */
[----:B------:R-:W-:-:S05]  /*05b0*/  IMAD R0, R4, c[0x0][0x538], R12 ;  /* 0x00014e0004007a24 */ /* 0x000fca00078e020c */
[----:B------:R-:W-:Y:S01]  /*05c0*/  ISETP.GT.AND P0, PT, R0, UR4, PT ;  /* 0x0000000400007c0c */ /* 0x000fe2000bf04270 */
[----:B------:R-:W-:-:S12]  /*05d0*/  BRA.DIV ~URZ, `(.L_x_558) ;  /* 0x0001ec027f007947 */ /* 0x000fd8000b800000 */
[----:B------:R-:W-:-:S04]  /*05e0*/  VOTE.ANY R11, PT, !P0 ;  /* 0x00000000000b7806 */ /* 0x000fc800040e0100 */
.L_x_792:
[----:B------:R-:W1:Y:S02]  /*05f0*/  POPC R0, R11 ;  /* 0x0000000b00007309 */ /* 0x000e640000000000 */
[----:B-12---:R-:W-:Y:S01]  /*0600*/  IADD3 R231, R0, R7, RZ ;  /* 0x0000000700e77210 */ /* 0x006fe20007ffe0ff */
[----:B------:R-:W-:Y:S05]  /*0610*/  BRA.DIV ~URZ, `(.L_x_559) ;  /* 0x0001ec127f007947 */ /* 0x000fea000b800000 */
[----:B------:R1:W2:Y:S01]  /*0620*/  SHFL.IDX PT, R229, R10, R0, 0x1f ;  /* 0x00001f000ae57589 */ /* 0x0002a200000e0000 */
[----:B------:R-:W-:-:S03]  /*0630*/  MOV R6, RZ ;  /* 0x000000ff00067202 */ /* 0x000fc60000000f00 */
[----:B------:R1:W3:Y:S04]  /*0640*/  SHFL.IDX PT, R10, R8, R0, 0x1f ;  /* 0x00001f00080a7589 */ /* 0x0002e800000e0000 */
.L_x_793:
[----:B------:R-:W-:Y:S01]  /*0650*/  ISETP.NE.AND P0, PT, R11, RZ, PT ;  /* 0x000000ff0b00720c */ /* 0x000fe20003f05270 */
[----:B------:R-:W-:-:S12]  /*0660*/  BSSY B0, `(.L_x_560) ;  /* 0x0000005000007945 */ /* 0x000fd80003800000 */
[----:B------:R-:W-:Y:S05]  /*0670*/  @!P0 BRA `(.L_x_561) ;  /* 0x0000003000008947 */ /* 0x000fea0003800000 */
[----:B------:R-:W-:Y:S01]  /*0680*/  IADD3 R5, R0, -0x1, RZ ;  /* 0xffffffff00057810 */ /* 0x000fe20007ffe0ff */
[----:B------:R-:W-:Y:S05]  /*0690*/  BRA.DIV ~URZ, `(.L_x_562) ;  /* 0x0001ec727f007947 */ /* 0x000fea000b800000 */
[----:B------:R4:W1:Y:S02]  /*06a0*/  SHFL.IDX PT, R6, R4, R5, 0x1f ;  /* 0x00001f0504067589 */ /* 0x00086400000e0000 */
.L_x_561:
[----:B------:R-:W-:Y:S05]  /*06b0*/  BSYNC B0 ;  /* 0x0000000000007941 */ /* 0x000fea0003800000 */
.L_x_560:
[----:B---3--:R-:W-:Y:S01]  /*06c0*/  ISETP.NE.AND P0, PT, R10, 0x1, PT ;  /* 0x000000010a00780c */ /* 0x008fe20003f05270 */
[----:B-1----:R-:W-:Y:S01]  /*06d0*/  IMAD R228, R6, c[0x0][0x538], R12 ;  /* 0x00014e0006e47a24 */ /* 0x002fe200078e020c */
[----:B------:R-:W-:Y:S04]  /*06e0*/  BSSY B0, `(.L_x_563) ;  /* 0x0000085000007945 */ /* 0x000fe80003800000 */
[----:B------:R-:W-:-:S07]  /*06f0*/  IADD3 R9, -R228, UR4, RZ ;  /* 0x00000004e4097c10 */ /* 0x000fce000fffe1ff */
[----:B------:R-:W-:Y:S05]  /*0700*/  @!P0 BRA `(.L_x_564) ;  /* 0x000003e000008947 */ /* 0x000fea0003800000 */
[-C--:B--2---:R-:W-:Y:S02]  /*0710*/  IABS R0, R229.reuse ;  /* 0x000000e500007213 */ /* 0x084fe40000000000 */
[----:B------:R-:W-:-:S03]  /*0720*/  IABS R6, R229 ;  /* 0x000000e500067213 */ /* 0x000fc60000000000 */
[----:B----4-:R-:W-:Y:S01]  /*0730*/  IMAD.MOV.U32 R5, RZ, RZ, R0 ;  /* 0x000000ffff057224 */ /* 0x010fe200078e0000 */
        /* <DEDUP_REMOVED lines=57> */
[----:B------:R-:W-:Y:S01]  /*0ad0*/  IMAD R230, R3, 0x10000, R2 ;  /* 0x0001000003e67824 */ /* 0x000fe200078e0202 */
[----:B------:R-:W-:Y:S05]  /*0ae0*/  BRA `(.L_x_565) ;  /* 0x0000044000007947 */ /* 0x000fea0003800000 */
.L_x_564:
[----:B------:R-:W-:-:S04]  /*0af0*/  IMAD.MOV.U32 R2, RZ, RZ, 0x4 ;  /* 0x00000004ff027424 */ /* 0x000fc800078e00ff */
[----:B------:R-:W-:-:S05]  /*0b00*/  IMAD.WIDE R2, R231, R2, c[0x0][0x590] ;  /* 0x00016400e7027625 */ /* 0x000fca00078e0202 */
[----:B------:R-:W3:Y:S02]  /*0b10*/  LDG.E R7, [R2.64] ;  /* 0x0000000602077981 */ /* 0x000ee4000c1e1900 */
[----:B--23--:R-:W-:-:S05]  /*0b20*/  IMAD R11, R7, R229, RZ ;  /* 0x000000e5070b7224 */ /* 0x00cfca00078e02ff */
        /* <DEDUP_REMOVED lines=10> */
[----:B----4-:R-:W-:Y:S01]  /*0bd0*/  IMAD R4, R2, R6, RZ ;  /* 0x0000000602047224 */ /* 0x010fe200078e02ff */
        /* <DEDUP_REMOVED lines=52> */
[----:B------:R-:W-:Y:S02]  /*0f20*/  IMAD R230, R0, R2, R3 ;  /* 0x0000000200e67224 */ /* 0x000fe400078e0203 */
.L_x_565:
[----:B------:R-:W-:Y:S05]  /*0f30*/  BSYNC B0 ;  /* 0x0000000000007941 */ /* 0x000fea0003800000 */
.L_x_563:
[----:B------:R-:W-:-:S04]  /*0f40*/  LOP3.LUT R0, RZ, R0, RZ, 0x33, !PT ;  /* 0x00000000ff007212 */ /* 0x000fc800078e33ff */
[----:B------:R-:W-:Y:S01]  /*0f50*/  IADD3 R229, R0, R229, RZ ;  /* 0x000000e500e57210 */ /* 0x000fe20007ffe0ff */
[----:B------:R-:W-:Y:S05]  /*0f60*/  BRA `(.L_x_566) ;  /* 0x0000004000007947 */ /* 0x000fea0003800000 */
.L_x_554:
[----:B--2---:R-:W-:Y:S01]  /*0f70*/  IMAD.MOV.U32 R229, RZ, RZ, RZ ;  /* 0x000000ffffe57224 */ /* 0x004fe200078e00ff */
[----:B------:R-:W-:Y:S01]  /*0f80*/  MOV R230, RZ ;  /* 0x000000ff00e67202 */ /* 0x000fe20000000f00 */
[----:B------:R-:W-:Y:S01]  /*0f90*/  IMAD.U32 R228, RZ, RZ, UR4 ;  /* 0x00000004ffe47e24 */ /* 0x000fe2000f8e00ff */
[----:B------:R-:W-:Y:S02]  /*0fa0*/  MOV R231, c[0x0][0x53c] ;  /* 0x00014f0000e77a02 */ /* 0x000fe40000000f00 */
.L_x_566:
[----:B------:R-:W-:Y:S01]  /*0fb0*/  ISETP.NE.AND P0, PT, R13, RZ, PT ;  /* 0x000000ff0d00720c */ /* 0x000fe20003f05270 */
[----:B------:R-:W-:-:S12]  /*0fc0*/  WARPSYNC 0xffffffff ;  /* 0xffffffff00007948 */ /* 0x000fd80003800000 */
[----:B------:R1:W-:Y:S04]  /*0fd0*/  @!P0 STS.128 [0x20080], R228 ;  /* 0x020080e4ff008388 */ /* 0x0003e80000000c00 */
[----:B------:R-:W-:Y:S06]  /*0fe0*/  BAR.ARV 0x5, 0x100 ;  /* 0x0144000000007b1d */ /* 0x000fec0000002000 */
.L_x_552:
[----:B-12---:R-:W-:-:S13]  /*0ff0*/  ISETP.GE.AND P0, PT, R231, c[0x0][0x53c], PT ;  /* 0x00014f00e7007a0c */ /* 0x006fda0003f06270 */
[----:B------:R-:W-:Y:S05]  /*1000*/  @P0 EXIT ;  /* 0x000000000000094d */ /* 0x000fea0003800000 */
[----:B------:R-:W1:Y:S02]  /*1010*/  S2R R14, SR_TID.X ;  /* 0x00000000000e7919 */ /* 0x000e640000002100 */
[----:B-1----:R-:W-:-:S04]  /*1020*/  SHF.R.S32.HI R12, RZ, 0x1f, R14 ;  /* 0x0000001fff0c7819 */ /* 0x002fc8000001140e */
[CC--:B------:R-:W-:Y:S02]  /*1030*/  LEA.HI R2, R12.reuse, R14.reuse, RZ, 0x4 ;  /* 0x0000000e0c027211 */ /* 0x0c0fe400078f20ff */
[CC--:B------:R-:W-:Y:S02]  /*1040*/  LEA.HI R9, R12.reuse, R14.reuse, RZ, 0x3 ;  /* 0x0000000e0c097211 */ /* 0x0c0fe400078f18ff */
[----:B------:R-:W-:Y:S02]  /*1050*/  SHF.R.S32.HI R3, RZ, 0x4, R2 ;  /* 0x00000004ff037819 */ /* 0x000fe40000011402 */
[----:B------:R-:W-:Y:S02]  /*1060*/  LEA.HI R13, R12, R14, RZ, 0x2 ;  /* 0x0000000e0c0d7211 */ /* 0x000fe400078f10ff */
[----:B------:R-:W-:Y:S02]  /*1070*/  LEA.HI R0, R2, R3, RZ, 0x1 ;  /* 0x0000000302007211 */ /* 0x000fe400078f08ff */
[----:B------:R-:W-:-:S02]  /*1080*/  SHF.R.S32.HI R213, RZ, 0x3, R9 ;  /* 0x00000003ffd57819 */ /* 0x000fc40000011409 */
[----:B------:R-:W-:Y:S02]  /*1090*/  LOP3.LUT R0, R0, 0xfffffffe, RZ, 0xc0, !PT ;  /* 0xfffffffe00007812 */ /* 0x000fe400078ec0ff */
[--C-:B------:R-:W-:Y:S02]  /*10a0*/  SHF.R.S32.HI R6, RZ, 0x2, R13.reuse ;  /* 0x00000002ff067819 */ /* 0x100fe4000001140d */
[----:B------:R-:W-:Y:S01]  /*10b0*/  LOP3.LUT R4, R9, 0xfffffff8, RZ, 0xc0, !PT ;  /* 0xfffffff809047812 */ /* 0x000fe200078ec0ff */
[----:B------:R-:W-:Y:S01]  /*10c0*/  IMAD.IADD R11, R3, 0x1, -R0 ;  /* 0x00000001030b7824 */ /* 0x000fe200078e0a00 */
[----:B------:R-:W-:Y:S02]  /*10d0*/  SHF.R.S32.HI R3, RZ, 0x1f, R13 ;  /* 0x0000001fff037819 */ /* 0x000fe4000001140d */
[----:B------:R-:W-:Y:S01]  /*10e0*/  LOP3.LUT R0, R2, 0xfffffff0, RZ, 0xc0, !PT ;  /* 0xfffffff002007812 */ /* 0x000fe200078ec0ff */
[----:B------:R-:W-:Y:S01]  /*10f0*/  IMAD.SHL.U32 R2, R213, 0x40, RZ ;  /* 0x00000040d5027824 */ /* 0x000fe200078e00ff */
[----:B------:R-:W-:Y:S01]  /*1100*/  LEA.HI R3, R3, R6, RZ, 0x3 ;  /* 0x0000000603037211 */ /* 0x000fe200078f18ff */
[----:B------:R-:W-:-:S02]  /*1110*/  IMAD.IADD R237, R14, 0x1, -R4 ;  /* 0x000000010eed7824 */ /* 0x000fc400078e0a04 */
[----:B------:R-:W-:Y:S01]  /*1120*/  IMAD.IADD R0, R14, 0x1, -R0 ;  /* 0x000000010e007824 */ /* 0x000fe200078e0a00 */
[----:B------:R-:W-:Y:S01]  /*1130*/  LOP3.LUT R3, R3, 0xfffffff8, RZ, 0xc0, !PT ;  /* 0xfffffff803037812 */ /* 0x000fe200078ec0ff */
[C---:B------:R-:W-:Y:S01]  /*1140*/  IMAD.SHL.U32 R144, R237.reuse, 0x8, RZ ;  /* 0x00000008ed907824 */ /* 0x040fe200078e00ff */
[----:B------:R-:W-:Y:S01]  /*1150*/  LOP3.LUT R2, R2, 0x1c0, RZ, 0xc0, !PT ;  /* 0x000001c002027812 */ /* 0x000fe200078ec0ff */
[C---:B------:R-:W-:Y:S01]  /*1160*/  IMAD.SHL.U32 R7, R237.reuse, 0x40, RZ ;  /* 0x00000040ed077824 */ /* 0x040fe200078e00ff */
[----:B------:R-:W-:Y:S01]  /*1170*/  SHF.R.S32.HI R10, RZ, 0x1f, R0 ;  /* 0x0000001fff0a7819 */ /* 0x000fe20000011400 */
[----:B------:R-:W-:Y:S01]  /*1180*/  IMAD.IADD R6, R6, 0x1, -R3 ;  /* 0x0000000106067824 */ /* 0x000fe200078e0a03 */
[----:B------:R-:W-:Y:S01]  /*1190*/  SHF.R.U32.HI R5, RZ, 0x3, R2 ;  /* 0x00000003ff057819 */ /* 0x000fe20000011602 */
[----:B------:R-:W-:Y:S01]  /*11a0*/  IMAD.SHL.U32 R156, R237, 0x4, RZ ;  /* 0x00000004ed9c7824 */ /* 0x000fe200078e00ff */
[----:B------:R-:W-:Y:S02]  /*11b0*/  LOP3.LUT R4, R2, 0x38, R144, 0xf8, !PT ;  /* 0x0000003802047812 */ /* 0x000fe400078ef890 */
[----:B------:R-:W-:-:S02]  /*11c0*/  LEA.HI R3, R12, R14, RZ, 0x6 ;  /* 0x0000000e0c037211 */ /* 0x000fc400078f30ff */
[----:B------:R-:W-:Y:S02]  /*11d0*/  LOP3.LUT R2, R7, 0x1c0, RZ, 0xc0, !PT ;  /* 0x000001c007027812 */ /* 0x000fe400078ec0ff */
[----:B------:R-:W-:Y:S01]  /*11e0*/  LEA.HI R10, R10, R0, RZ, 0x3 ;  /* 0x000000000a0a7211 */ /* 0x000fe200078f18ff */
[----:B------:R-:W-:Y:S01]  /*11f0*/  IMAD.SHL.U32 R3, R3, 0x8, RZ ;  /* 0x0000000803037824 */ /* 0x000fe200078e00ff */
[----:B------:R-:W-:Y:S02]  /*1200*/  LOP3.LUT R8, R4, R5, RZ, 0x3c, !PT ;  /* 0x0000000504087212 */ /* 0x000fe400078e3cff */
[----:B------:R-:W-:Y:S02]  /*1210*/  LOP3.LUT R4, R2, 0x8, R9, 0xf8, !PT ;  /* 0x0000000802047812 */ /* 0x000fe400078ef809 */
[----:B------:R-:W-:Y:S02]  /*1220*/  LOP3.LUT R5, R10, 0xfffffff8, RZ, 0xc0, !PT ;  /* 0xfffffff80a057812 */ /* 0x000fe400078ec0ff */
[----:B------:R-:W-:-:S02]  /*1230*/  SHF.R.U32.HI R2, RZ, 0x3, R2 ;  /* 0x00000003ff027819 */ /* 0x000fc40000011602 */
[----:B------:R-:W-:Y:S01]  /*1240*/  LEA.HI R9, R12, R14, RZ, 0x5 ;  /* 0x0000000e0c097211 */ /* 0x000fe200078f28ff */
[----:B------:R-:W-:Y:S01]  /*1250*/  IMAD.IADD R7, R0, 0x1, -R5 ;  /* 0x0000000100077824 */ /* 0x000fe200078e0a05 */
[----:B------:R-:W-:Y:S02]  /*1260*/  LOP3.LUT R12, R4, R2, RZ, 0x3c, !PT ;  /* 0x00000002040c7212 */ /* 0x000fe400078e3cff */
[----:B------:R-:W-:Y:S02]  /*1270*/  LOP3.LUT R3, R3, 0xfffffe00, RZ, 0xc0, !PT ;  /* 0xfffffe0003037812 */ /* 0x000fe400078ec0ff */
[--C-:B------:R-:W-:Y:S02]  /*1280*/  SHF.R.S32.HI R2, RZ, 0x5, R9.reuse ;  /* 0x00000005ff027819 */ /* 0x100fe40000011409 */
[----:B------:R-:W-:Y:S02]  /*1290*/  SHF.R.S32.HI R0, RZ, 0x1f, R9 ;  /* 0x0000001fff007819 */ /* 0x000fe40000011409 */
[----:B------:R-:W-:-:S02]  /*12a0*/  LOP3.LUT R5, R13, 0xfffffffc, RZ, 0xc0, !PT ;  /* 0xfffffffc0d057812 */ /* 0x000fc400078ec0ff */
[----:B------:R-:W-:Y:S02]  /*12b0*/  LOP3.LUT R4, R9, 0xffffffe0, RZ, 0xc0, !PT ;  /* 0xffffffe009047812 */ /* 0x000fe400078ec0ff */
[----:B------:R-:W-:Y:S02]  /*12c0*/  LOP3.LUT R217, R8, R3, RZ, 0xfc, !PT ;  /* 0x0000000308d97212 */ /* 0x000fe400078efcff */
[----:B------:R-:W-:Y:S01]  /*12d0*/  LEA.HI R3, R0, R2, RZ, 0x3 ;  /* 0x0000000200037211 */ /* 0x000fe200078f18ff */
[----:B------:R-:W-:Y:S01]  /*12e0*/  IMAD.IADD R0, R14, 0x1, -R5 ;  /* 0x000000010e007824 */ /* 0x000fe200078e0a05 */
[----:B------:R-:W-:Y:S01]  /*12f0*/  LOP3.LUT R5, R6, 0x1, RZ, 0xc0, !PT ;  /* 0x0000000106057812 */ /* 0x000fe200078ec0ff */
[----:B------:R-:W-:Y:S01]  /*1300*/  IMAD.IADD R14, R14, 0x1, -R4 ;  /* 0x000000010e0e7824 */ /* 0x000fe200078e0a04 */
[----:B------:R-:W-:Y:S01]  /*1310*/  LOP3.LUT R4, R3, 0xffffff8, RZ, 0xc0, !PT ;  /* 0x0ffffff803047812 */ /* 0x000fe200078ec0ff */
[----:B------:R-:W-:Y:S01]  /*1320*/  IMAD.SHL.U32 R217, R217, 0x2, RZ ;  /* 0x00000002d9d97824 */ /* 0x000fe200078e00ff */
[----:B------:R-:W-:Y:S01]  /*1330*/  ISETP.NE.U32.AND P0, PT, R5, 0x1, PT ;  /* 0x000000010500780c */ /* 0x000fe20003f05070 */
[----:B------:R-:W-:Y:S01]  /*1340*/  IMAD.SHL.U32 R5, R11, 0x8, RZ ;  /* 0x000000080b057824 */ /* 0x000fe200078e00ff */
[----:B------:R-:W-:Y:S01]  /*1350*/  LEA.HI R3, R0, R0, RZ, 0x1 ;  /* 0x0000000000037211 */ /* 0x000fe200078f08ff */
[----:B------:R-:W-:Y:S01]  /*1360*/  IMAD.IADD R9, R2, 0x1, -R4 ;  /* 0x0000000102097824 */ /* 0x000fe200078e0a04 */
[C---:B------:R-:W-:Y:S01]  /*1370*/  R2P PR, R6.reuse, 0x6 ;  /* 0x0000000606007804 */ /* 0x040fe20000000000 */
[----:B------:R-:W-:Y:S01]  /*1380*/  IMAD.SHL.U32 R4, R6, 0x40, RZ ;  /* 0x0000004006047824 */ /* 0x000fe200078e00ff */
[----:B------:R-:W-:Y:S01]  /*1390*/  LOP3.LUT R3, R3, 0x1ffffffe, RZ, 0xc0, !PT ;  /* 0x1ffffffe03037812 */ /* 0x000fe200078ec0ff */
[----:B------:R-:W-:Y:S01]  /*13a0*/  IMAD.SHL.U32 R6, R2, 0x400, RZ ;  /* 0x0000040002067824 */ /* 0x000fe200078e00ff */
[----:B------:R-:W-:-:S02]  /*13b0*/  SHF.R.S32.HI R8, RZ, 0x1f, R14 ;  /* 0x0000001fff087819 */ /* 0x000fc4000001140e */
[----:B------:R-:W-:Y:S01]  /*13c0*/  LOP3.LUT R2, R4, 0x1c0, RZ, 0xc0, !PT ;  /* 0x000001c004027812 */ /* 0x000fe200078ec0ff */
[----:B------:R-:W-:Y:S01]  /*13d0*/  IMAD R4, R0, 0x2, R6 ;  /* 0x0000000200047824 */ /* 0x000fe200078e0206 */
[----:B------:R-:W-:Y:S01]  /*13e0*/  LEA.HI R8, R8, R14, RZ, 0x2 ;  /* 0x0000000e08087211 */ /* 0x000fe200078f10ff */
[----:B------:R-:W-:Y:S01]  /*13f0*/  IMAD.IADD R225, R0, 0x1, -R3 ;  /* 0x0000000100e17824 */ /* 0x000fe200078e0a03 */
[----:B------:R-:W-:Y:S01]  /*1400*/  LEA.HI R2, R2, R2, RZ, 0x1d ;  /* 0x0000000202027211 */ /* 0x000fe200078fe8ff */
[C---:B------:R-:W-:Y:S01]  /*1410*/  IMAD.SHL.U32 R0, R7.reuse, 0x40, RZ ;  /* 0x0000004007007824 */ /* 0x040fe200078e00ff */
[----:B------:R-:W-:Y:S02]  /*1420*/  SHF.R.S32.HI R3, RZ, 0x2, R8 ;  /* 0x00000002ff037819 */ /* 0x000fe40000011408 */
[----:B------:R-:W-:Y:S01]  /*1430*/  LOP3.LUT P4, RZ, R7, 0x2, RZ, 0xc0, !PT ;  /* 0x0000000207ff7812 */ /* 0x000fe2000788c0ff */
[----:B------:R-:W-:Y:S01]  /*1440*/  IMAD.IADD R2, R4, 0x1, R2 ;  /* 0x0000000104027824 */ /* 0x000fe200078e0202 */
[----:B------:R-:W-:Y:S01]  /*1450*/  LOP3.LUT R0, R0, 0x1c0, RZ, 0xc0, !PT ;  /* 0x000001c000007812 */ /* 0x000fe200078ec0ff */
[----:B------:R-:W-:Y:S01]  /*1460*/  IMAD R13, R9, 0x10, R3 ;  /* 0x00000010090d7824 */ /* 0x000fe200078e0203 */
[----:B------:R-:W-:Y:S01]  /*1470*/  LOP3.LUT P3, RZ, R7, 0x4, RZ, 0xc0, !PT ;  /* 0x0000000407ff7812 */ /* 0x000fe2000786c0ff */
[----:B------:R-:W-:Y:S01]  /*1480*/  IMAD.SHL.U32 R238, R2, 0x2, RZ ;  /* 0x0000000202ee7824 */ /* 0x000fe200078e00ff */
[----:B------:R-:W-:Y:S01]  /*1490*/  LOP3.LUT R3, R0, 0x8, R5, 0xf8, !PT ;  /* 0x0000000800037812 */ /* 0x000fe200078ef805 */
[----:B------:R-:W-:Y:S01]  /*14a0*/  IMAD.SHL.U32 R4, R10, 0x40, RZ ;  /* 0x000000400a047824 */ /* 0x000fe200078e00ff */
[----:B------:R-:W-:Y:S01]  /*14b0*/  SHF.R.U32.HI R0, RZ, 0x3, R0 ;  /* 0x00000003ff007819 */ /* 0x000fe20000011600 */
[----:B------:R1:W-:Y:S01]  /*14c0*/  STL [R1+0x4], R13 ;  /* 0x0000040d01007387 */ /* 0x0003e20000100800 */
[C---:B------:R-:W-:Y:S01]  /*14d0*/  IADD3 R5, R238.reuse, 0x80, RZ ;  /* 0x00000080ee057810 */ /* 0x040fe20007ffe0ff */
[----:B------:R-:W-:Y:S01]  /*14e0*/  IMAD R2, R11, 0x200, R12 ;  /* 0x000002000b027824 */ /* 0x000fe200078e020c */
[----:B------:R-:W-:Y:S01]  /*14f0*/  IADD3 R239, R238, 0x70, RZ ;  /* 0x00000070eeef7810 */ /* 0x000fe20007ffe0ff */
[----:B------:R-:W-:Y:S01]  /*1500*/  IMAD.MOV.U32 R7, RZ, RZ, 0x20 ;  /* 0x00000020ff077424 */ /* 0x000fe200078e00ff */
[----:B------:R-:W-:Y:S01]  /*1510*/  @P0 IADD3 R239, R5, 0x10, RZ ;  /* 0x0000001005ef0810 */ /* 0x000fe20007ffe0ff */
[----:B------:R-:W-:Y:S01]  /*1520*/  IMAD.MOV.U32 R9, RZ, RZ, 0x40 ;  /* 0x00000040ff097424 */ /* 0x000fe200078e00ff */
[----:B------:R-:W-:Y:S01]  /*1530*/  LOP3.LUT R5, R8, 0x7ffffffc, RZ, 0xc0, !PT ;  /* 0x7ffffffc08057812 */ /* 0x000fe200078ec0ff */
[----:B------:R-:W-:Y:S01]  /*1540*/  IMAD R225, R225, 0x8, R13 ;  /* 0x00000008e1e17824 */ /* 0x000fe200078e020d */
[----:B------:R-:W-:-:S02]  /*1550*/  LOP3.LUT R0, R3, R0, RZ, 0x3c, !PT ;  /* 0x0000000003007212 */ /* 0x000fc400078e3cff */
[----:B------:R-:W-:Y:S01]  /*1560*/  LOP3.LUT R4, R4, 0xfffffe00, RZ, 0xc0, !PT ;  /* 0xfffffe0004047812 */ /* 0x000fe200078ec0ff */
[----:B------:R-:W-:Y:S01]  /*1570*/  IMAD.IADD R209, R14, 0x1, -R5 ;  /* 0x000000010ed17824 */ /* 0x000fe200078e0a05 */
[----:B------:R-:W-:Y:S02]  /*1580*/  LEA R177, R2, 0xc080, 0x1 ;  /* 0x0000c08002b17811 */ /* 0x000fe400078e08ff */
[CC--:B------:R-:W-:Y:S01]  /*1590*/  IADD3 R3, R0.reuse, R4.reuse, R6 ;  /* 0x0000000400037210 */ /* 0x0c0fe20007ffe006 */
[----:B------:R-:W-:Y:S01]  /*15a0*/  IMAD.SHL.U32 R209, R209, 0x2, RZ ;  /* 0x00000002d1d17824 */ /* 0x000fe200078e00ff */
[----:B------:R-:W-:Y:S02]  /*15b0*/  LOP3.LUT R4, R0, R4, RZ, 0xfc, !PT ;  /* 0x0000000400047212 */ /* 0x000fe400078efcff */
[----:B------:R-:W-:Y:S02]  /*15c0*/  IADD3 R0, R156, 0x40, RZ ;  /* 0x000000409c007810 */ /* 0x000fe40007ffe0ff */
[----:B------:R-:W-:-:S02]  /*15d0*/  SEL R5, R7, 0xffffffe0, !P1 ;  /* 0xffffffe007057807 */ /* 0x000fc40004800000 */
[----:B------:R-:W-:Y:S01]  /*15e0*/  SEL R2, R7, 0xffffffe0, !P4 ;  /* 0xffffffe007027807 */ /* 0x000fe20006000000 */
[----:B------:R-:W-:Y:S01]  /*15f0*/  IMAD.IADD R146, R156, 0x1, R0 ;  /* 0x000000019c927824 */ /* 0x000fe200078e0200 */
[----:B------:R-:W-:Y:S01]  /*1600*/  LEA R182, R3, 0x10080, 0x1 ;  /* 0x0001008003b67811 */ /* 0x000fe200078e08ff */
[----:B------:R-:W-:Y:S01]  /*1610*/  IMAD.IADD R241, R238, 0x1, R5 ;  /* 0x00000001eef17824 */ /* 0x000fe200078e0205 */
[----:B------:R-:W-:Y:S01]  /*1620*/  LEA R178, R4, 0x8080, 0x1 ;  /* 0x0000808004b27811 */ /* 0x000fe200078e08ff */
[----:B------:R-:W-:Y:S01]  /*1630*/  IMAD.IADD R240, R5, 0x1, R239 ;  /* 0x0000000105f07824 */ /* 0x000fe200078e02ef */
[C---:B------:R-:W-:Y:S01]  /*1640*/  SEL R6, R9.reuse, 0xffffffc0, !P2 ;  /* 0xffffffc009067807 */ /* 0x040fe20005000000 */
[----:B------:R-:W-:Y:S01]  /*1650*/  IMAD.IADD R183, R182, 0x1, R2 ;  /* 0x00000001b6b77824 */ /* 0x000fe200078e0202 */
[----:B------:R-:W-:Y:S01]  /*1660*/  SEL R0, R9, 0xffffffc0, !P3 ;  /* 0xffffffc009007807 */ /* 0x000fe20005800000 */
[----:B------:R-:W-:Y:S01]  /*1670*/  IMAD.IADD R179, R2, 0x1, R178 ;  /* 0x0000000102b37824 */ /* 0x000fe200078e02b2 */
[----:B------:R-:W-:Y:S01]  /*1680*/  SHF.R.S32.HI R7, RZ, 0x1f, R209 ;  /* 0x0000001fff077819 */ /* 0x000fe200000114d1 */
[--C-:B------:R-:W-:Y:S01]  /*1690*/  IMAD.IADD R245, R238, 0x1, R6.reuse ;  /* 0x00000001eef57824 */ /* 0x100fe200078e0206 */
[C---:B------:R-:W-:Y:S01]  /*16a0*/  IADD3 R10, R209.reuse, 0x8, RZ ;  /* 0x00000008d10a7810 */ /* 0x040fe20007ffe0ff */
[C---:B------:R-:W-:Y:S01]  /*16b0*/  IMAD.IADD R244, R6.reuse, 0x1, R241 ;  /* 0x0000000106f47824 */ /* 0x040fe200078e02f1 */
[C---:B------:R-:W-:Y:S01]  /*16c0*/  IADD3 R9, R209.reuse, 0x10, RZ ;  /* 0x00000010d1097810 */ /* 0x040fe20007ffe0ff */
[----:B------:R-:W-:Y:S01]  /*16d0*/  IMAD.IADD R243, R6, 0x1, R239 ;  /* 0x0000000106f37824 */ /* 0x000fe200078e02ef */
[C---:B------:R-:W-:Y:S01]  /*16e0*/  IADD3 R8, R209.reuse, 0x18, RZ ;  /* 0x00000018d1087810 */ /* 0x040fe20007ffe0ff */
[----:B------:R-:W-:Y:S01]  /*16f0*/  IMAD.IADD R242, R240, 0x1, R6 ;  /* 0x00000001f0f27824 */ /* 0x000fe200078e0206 */
[C---:B------:R-:W-:Y:S01]  /*1700*/  IADD3 R7, R209.reuse, 0x20, RZ ;  /* 0x00000020d1077810 */ /* 0x040fe20007ffe0ff */
[----:B------:R-:W-:Y:S01]  /*1710*/  IMAD.IADD R185, R182, 0x1, R0 ;  /* 0x00000001b6b97824 */ /* 0x000fe200078e0200 */
[C---:B------:R-:W-:Y:S01]  /*1720*/  IADD3 R252, R209.reuse, 0x28, RZ ;  /* 0x00000028d1fc7810 */ /* 0x040fe20007ffe0ff */
[C---:B------:R-:W-:Y:S01]  /*1730*/  IMAD.IADD R181, R0.reuse, 0x1, R178 ;  /* 0x0000000100b57824 */ /* 0x040fe200078e02b2 */
[----:B------:R-:W-:Y:S01]  /*1740*/  IADD3 R251, R209, 0x30, RZ ;  /* 0x00000030d1fb7810 */ /* 0x000fe20007ffe0ff */
[----:B------:R-:W-:Y:S01]  /*1750*/  IMAD.IADD R184, R183, 0x1, R0 ;  /* 0x00000001b7b87824 */ /* 0x000fe200078e0200 */
[C---:B------:R-:W-:Y:S01]  /*1760*/  IADD3 R250, R209.reuse, 0x38, RZ ;  /* 0x00000038d1fa7810 */ /* 0x040fe20007ffe0ff */
[----:B------:R-:W-:Y:S01]  /*1770*/  IMAD.IADD R180, R0, 0x1, R179 ;  /* 0x0000000100b47824 */ /* 0x000fe200078e02b3 */
[----:B------:R-:W-:-:S02]  /*1780*/  IADD3 R249, R209, 0x40, RZ ;  /* 0x00000040d1f97810 */ /* 0x000fc40007ffe0ff */
[----:B------:R-:W-:Y:S02]  /*1790*/  SHF.R.S32.HI R12, RZ, 0x1f, R10 ;  /* 0x0000001fff0c7819 */ /* 0x000fe4000001140a */
[----:B------:R-:W-:Y:S02]  /*17a0*/  SHF.R.S32.HI R11, RZ, 0x1f, R9 ;  /* 0x0000001fff0b7819 */ /* 0x000fe40000011409 */
[----:B------:R-:W-:Y:S02]  /*17b0*/  SHF.R.S32.HI R10, RZ, 0x1f, R8 ;  /* 0x0000001fff0a7819 */ /* 0x000fe40000011408 */
[----:B------:R-:W-:Y:S02]  /*17c0*/  SHF.R.S32.HI R9, RZ, 0x1f, R7 ;  /* 0x0000001fff097819 */ /* 0x000fe40000011407 */
[----:B------:R-:W-:Y:S02]  /*17d0*/  SHF.R.S32.HI R8, RZ, 0x1f, R252 ;  /* 0x0000001fff087819 */ /* 0x000fe400000114fc */
[----:B------:R-:W-:-:S02]  /*17e0*/  SHF.R.S32.HI R7, RZ, 0x1f, R251 ;  /* 0x0000001fff077819 */ /* 0x000fc400000114fb */
[C---:B------:R-:W-:Y:S02]  /*17f0*/  IADD3 R158, R156.reuse, 0x20, RZ ;  /* 0x000000209c9e7810 */ /* 0x040fe40007ffe0ff */
[----:B------:R-:W-:Y:S02]  /*1800*/  IADD3 R147, R156, 0x60, RZ ;  /* 0x000000609c937810 */ /* 0x000fe40007ffe0ff */
[C---:B------:R-:W-:Y:S02]  /*1810*/  IADD3 R215, R144.reuse, 0x80, RZ ;  /* 0x0000008090d77810 */ /* 0x040fe40007ffe0ff */
[----:B------:R-:W-:Y:S02]  /*1820*/  IADD3 R216, R144, 0xc0, RZ ;  /* 0x000000c090d87810 */ /* 0x000fe40007ffe0ff */
[----:B------:R-:W-:Y:S02]  /*1830*/  IADD3 R246, R209, 0x48, RZ ;  /* 0x00000048d1f67810 */ /* 0x000fe40007ffe0ff */
[----:B------:R-:W-:-:S02]  /*1840*/  SHF.R.S32.HI R8, RZ, 0x1f, R250 ;  /* 0x0000001fff087819 */ /* 0x000fc400000114fa */
[----:B-1----:R-:W-:Y:S02]  /*1850*/  SHF.R.S32.HI R7, RZ, 0x1f, R249 ;  /* 0x0000001fff077819 */ /* 0x002fe400000114f9 */
.L_x_789:
[----:B------:R-:W-:Y:S01]  /*1860*/  ISETP.NE.U32.AND P0, PT, RZ, c[0x0][0x370], PT ;  /* 0x0000dc00ff007a0c */ /* 0x000fe20003f05070 */
[----:B------:R-:W-:Y:S01]  /*1870*/  IMAD.MOV.U32 R15, RZ, RZ, 0x4 ;  /* 0x00000004ff0f7424 */ /* 0x000fe200078e00ff */
[----:B------:R-:W-:Y:S01]  /*1880*/  ISETP.NE.U32.AND P1, PT, RZ, c[0x0][0x360], PT ;  /* 0x0000d800ff007a0c */ /* 0x000fe20003f25070 */
[----:B------:R-:W-:Y:S01]  /*1890*/  CS2R R112, SRZ ;  /* 0x0000000000707805 */ /* 0x000fe2000001ff00 */
[----:B------:R-:W-:Y:S01]  /*18a0*/  ISETP.NE.AND.EX P2, PT, RZ, c[0x0][0x374], PT, P0 ;  /* 0x0000dd00ff007a0c */ /* 0x000fe20003f45300 */
[----:B------:R-:W-:Y:S01]  /*18b0*/  IMAD.MOV.U32 R119, RZ, RZ, RZ ;  /* 0x000000ffff777224 */ /* 0x000fe200078e00ff */
[----:B------:R-:W-:Y:S01]  /*18c0*/  ISETP.NE.AND.EX P0, PT, RZ, c[0x0][0x364], PT, P1 ;  /* 0x0000d900ff007a0c */ /* 0x000fe20003f05310 */
[----:B------:R-:W-:Y:S01]  /*18d0*/  IMAD.MOV.U32 R13, RZ, RZ, RZ ;  /* 0x000000ffff0d7224 */ /* 0x000fe200078e00ff */
[----:B------:R-:W-:Y:S01]  /*18e0*/  ISETP.NE.U32.AND P3, PT, RZ, c[0x0][0x350], PT ;  /* 0x0000d400ff007a0c */ /* 0x000fe20003f65070 */
[----:B------:R-:W-:Y:S01]  /*18f0*/  IMAD.WIDE R6, R231, R15, c[0x0][0x348] ;  /* 0x0000d200e7067625 */ /* 0x000fe200078e020f */
[----:B------:R-:W-:-:S02]  /*1900*/  ISETP.NE.U32.AND P1, PT, RZ, c[0x0][0x348], PT ;  /* 0x0000d200ff007a0c */ /* 0x000fc40003f25070 */
[----:B------:R-:W-:Y:S01]  /*1910*/  ISETP.NE.U32.AND P4, PT, RZ, c[0x0][0x358], PT ;  /* 0x0000d600ff007a0c */ /* 0x000fe20003f85070 */
[CC--:B------:R-:W-:Y:S01]  /*1920*/  IMAD.WIDE R4, R231.reuse, R15.reuse, c[0x0][0x350] ;  /* 0x0000d400e7047625 */ /* 0x0c0fe200078e020f */
[----:B------:R-:W-:Y:S02]  /*1930*/  ISETP.NE.AND.EX P5, PT, RZ, c[0x0][0x354], PT, P3 ;  /* 0x0000d500ff007a0c */ /* 0x000fe40003fa5330 */
[----:B------:R-:W-:Y:S01]  /*1940*/  ISETP.NE.AND.EX P1, PT, RZ, c[0x0][0x34c], PT, P1 ;  /* 0x0000d300ff007a0c */ /* 0x000fe20003f25310 */
[CC--:B------:R-:W-:Y:S01]  /*1950*/  @P2 IMAD.WIDE R10, R231.reuse, R15.reuse, c[0x0][0x370] ;  /* 0x0000dc00e70a2625 */ /* 0x0c0fe200078e020f */
[----:B------:R-:W-:Y:S01]  /*1960*/  ISETP.NE.AND.EX P3, PT, RZ, c[0x0][0x35c], PT, P4 ;  /* 0x0000d700ff007a0c */ /* 0x000fe20003f65340 */
[----:B------:R-:W-:Y:S01]  /*1970*/  YIELD ;  /* 0x0000000000007946 */ /* 0x000fe20003800000 */
[----:B------:R-:W-:Y:S01]  /*1980*/  P2R R14, PR, RZ, 0x20 ;  /* 0x00000020ff0e7803 */ /* 0x000fe20000000000 */
[CC--:B------:R-:W-:Y:S01]  /*1990*/  @P0 IMAD.WIDE R8, R231.reuse, R15.reuse, c[0x0][0x360] ;  /* 0x0000d800e7080625 */ /* 0x0c0fe200078e020f */
[----:B------:R1:W5:Y:S03]  /*19a0*/  @P2 LDG.E R113, [R10.64] ;  /* 0x000000060a712981 */ /* 0x000366000c1e1900 */
[----:B------:R-:W-:Y:S01]  /*19b0*/  IMAD.WIDE R2, R231, R15, c[0x0][0x358] ;  /* 0x0000d600e7027625 */ /* 0x000fe200078e020f */
[----:B------:R1:W5:Y:S04]  /*19c0*/  @P0 LDG.E R212, [R8.64] ;  /* 0x0000000608d40981 */ /* 0x000368000c1e1900 */
[----:B------:R1:W5:Y:S04]  /*19d0*/  @P1 LDG.E R119, [R6.64] ;  /* 0x0000000606771981 */ /* 0x000368000c1e1900 */
[----:B------:R1:W5:Y:S04]  /*19e0*/  @P5 LDG.E R112, [R4.64] ;  /* 0x0000000604705981 */ /* 0x000368000c1e1900 */
[----:B------:R1:W5:Y:S01]  /*19f0*/  @P3 LDG.E R13, [R2.64] ;  /* 0x00000006020d3981 */ /* 0x000362000c1e1900 */
[----:B------:R-:W-:Y:S01]  /*1a00*/  LOP3.LUT R226, R230, 0xffff, RZ, 0xc0, !PT ;  /* 0x0000ffffe6e27812 */ /* 0x000fe200078ec0ff */
[----:B------:R-:W-:Y:S05]  /*1a10*/  @P0 BRA `(.L_x_567) ;  /* 0x0000005000000947 */ /* 0x000fea0003800000 */
[----:B-----5:R-:W-:Y:S01]  /*1a20*/  MOV R212, c[0x0][0x168] ;  /* 0x00005a0000d47a02 */ /* 0x020fe20000000f00 */
[----:B------:R-:W-:Y:S05]  /*1a30*/  @!P1 BRA `(.L_x_567) ;  /* 0x0000003000009947 */ /* 0x000fea0003800000 */
[----:B-1----:R-:W2:Y:S04]  /*1a40*/  LDG.E R8, [R6.64] ;  /* 0x0000000606087981 */ /* 0x002ea8000c1e1900 */
[----:B------:R-:W2:Y:S02]  /*1a50*/  LDG.E R0, [R6.64+0x4] ;  /* 0x0000040606007981 */ /* 0x000ea4000c1e1900 */
[----:B--2---:R-:W-:-:S02]  /*1a60*/  IADD3 R212, -R8, R0, RZ ;  /* 0x0000000008d47210 */ /* 0x004fc40007ffe1ff */
.L_x_567:
[----:B------:R-:W-:-:S04]  /*1a70*/  ISETP.NE.U32.AND P0, PT, RZ, c[0x0][0x368], PT ;  /* 0x0000da00ff007a0c */ /* 0x000fc80003f05070 */
[----:B------:R-:W-:-:S13]  /*1a80*/  ISETP.NE.AND.EX P0, PT, RZ, c[0x0][0x36c], PT, P0 ;  /* 0x0000db00ff007a0c */ /* 0x000fda0003f05300 */
[----:B------:R-:W-:Y:S05]  /*1a90*/  @!P0 BRA `(.L_x_568) ;  /* 0x0000003000008947 */ /* 0x000fea0003800000 */
[----:B-1----:R-:W-:-:S05]  /*1aa0*/  IMAD.WIDE R4, R231, R15, c[0x0][0x368] ;  /* 0x0000da00e7047625 */ /* 0x002fca00078e020f */
[----:B------:R1:W5:Y:S01]  /*1ab0*/  LDG.E R12, [R4.64] ;  /* 0x00000006040c7981 */ /* 0x000362000c1e1900 */
[----:B------:R-:W-:Y:S05]  /*1ac0*/  BRA `(.L_x_569) ;  /* 0x0000005000007947 */ /* 0x000fea0003800000 */
.L_x_568:
[----:B------:R-:W-:Y:S01]  /*1ad0*/  MOV R12, c[0x0][0x1d0] ;  /* 0x00007400000c7a02 */ /* 0x000fe20000000f00 */
[----:B------:R-:W-:Y:S05]  /*1ae0*/  @!P5 BRA `(.L_x_569) ;  /* 0x000000300000d947 */ /* 0x000fea0003800000 */
[----:B-1----:R-:W2:Y:S04]  /*1af0*/  LDG.E R6, [R4.64] ;  /* 0x0000000604067981 */ /* 0x002ea8000c1e1900 */
[----:B------:R-:W2:Y:S02]  /*1b00*/  LDG.E R0, [R4.64+0x4] ;  /* 0x0000040604007981 */ /* 0x000ea4000c1e1900 */
[----:B--2---:R-:W-:Y:S02]  /*1b10*/  IADD3 R12, -R6, R0, RZ ;  /* 0x00000000060c7210 */ /* 0x004fe40007ffe1ff */
.L_x_569:
[----:B-1----:R1:W2:Y:S04]  /*1b20*/  @P3 LDG.E R5, [R2.64] ;  /* 0x0000000602053981 */ /* 0x0022a8000c1e1900 */
[----:B------:R1:W2:Y:S01]  /*1b30*/  @P3 LDG.E R4, [R2.64+0x4] ;  /* 0x0000040602043981 */ /* 0x0002a2000c1e1900 */
[----:B------:R-:W-:Y:S01]  /*1b40*/  ISETP.NE.U32.AND P0, PT, RZ, c[0x0][0x378], PT ;  /* 0x0000de00ff007a0c */ /* 0x000fe20003f05070 */
[----:B------:R-:W-:-:S02]  /*1b50*/  IMAD.MOV.U32 R0, RZ, RZ, c[0x0][0x2c4] ;  /* 0x0000b100ff007624 */ /* 0x000fc400078e00ff */
[----:B-----5:R-:W-:Y:S01]  /*1b60*/  IMAD.MOV.U32 R110, RZ, RZ, R12 ;  /* 0x000000ffff6e7224 */ /* 0x020fe200078e000c */
[----:B------:R-:W-:Y:S02]  /*1b70*/  ISETP.NE.AND.EX P0, PT, RZ, c[0x0][0x37c], PT, P0 ;  /* 0x0000df00ff007a0c */ /* 0x000fe40003f05300 */
[----:B------:R-:W-:Y:S01]  /*1b80*/  ISETP.NE.AND P2, PT, R0, 0x1, PT ;  /* 0x000000010000780c */ /* 0x000fe20003f45270 */
[----:B------:R-:W-:Y:S02]  /*1b90*/  IMAD.SHL.U32 R224, R229, 0x80, RZ ;  /* 0x00000080e5e07824 */ /* 0x000fe400078e00ff */
[----:B------:R-:W-:Y:S02]  /*1ba0*/  IMAD.MOV.U32 R64, RZ, RZ, c[0x0][0x228] ;  /* 0x00008a00ff407624 */ /* 0x000fe400078e00ff */
[----:B------:R-:W-:Y:S01]  /*1bb0*/  IMAD.IADD R11, R12, 0x1, -R113 ;  /* 0x000000010c0b7824 */ /* 0x000fe200078e0a71 */
[----:B------:R-:W-:Y:S01]  /*1bc0*/  IADD3 R0, R224, 0x7f, RZ ;  /* 0x0000007fe0007810 */ /* 0x000fe20007ffe0ff */
[----:B------:R-:W-:Y:S01]  /*1bd0*/  IMAD.MOV.U32 R6, RZ, RZ, c[0x0][0x32c] ;  /* 0x0000cb00ff067624 */ /* 0x000fe200078e00ff */
[----:B------:R-:W-:-:S03]  /*1be0*/  LOP3.LUT R214, R214, 0xffffffdf, RZ, 0xc0, !PT ;  /* 0xffffffdfd6d67812 */ /* 0x000fc600078ec0ff */
[----:B-1----:R-:W-:Y:S01]  /*1bf0*/  @P0 IMAD.WIDE R2, R231, R15, c[0x0][0x378] ;  /* 0x0000de00e7020625 */ /* 0x002fe200078e020f */
[----:B------:R-:W-:-:S04]  /*1c00*/  ISETP.GE.AND P1, PT, R6, 0x1, PT ;  /* 0x000000010600780c */ /* 0x000fc80003f26270 */
[----:B------:R1:W5:Y:S01]  /*1c10*/  @P0 LDG.E R110, [R2.64] ;  /* 0x00000006026e0981 */ /* 0x000362000c1e1900 */
[----:B------:R-:W-:-:S04]  /*1c20*/  @P2 LOP3.LUT R214, R214, 0x20, RZ, 0xfc, !PT ;  /* 0x00000020d6d62812 */ /* 0x000fc800078efcff */
[----:B------:R-:W-:-:S04]  /*1c30*/  LOP3.LUT R214, R214, 0xffffffbf, RZ, 0xc0, !PT ;  /* 0xffffffbfd6d67812 */ /* 0x000fc800078ec0ff */
[----:B------:R-:W-:Y:S01]  /*1c40*/  @P1 LOP3.LUT R214, R214, 0x40, RZ, 0xfc, !PT ;  /* 0x00000040d6d61812 */ /* 0x000fe200078efcff */
[----:B-1----:R-:W-:-:S05]  /*1c50*/  @P2 IMAD.HI.U32 R3, R0, c[0x0][0x2c8], RZ ;  /* 0x0000b20000032a27 */ /* 0x002fca00078e00ff */
[----:B------:R-:W-:Y:S01]  /*1c60*/  @P2 SHF.R.U32.HI R0, RZ, c[0x0][0x2cc], R3 ;  /* 0x0000b300ff002a19 */ /* 0x000fe20000011603 */
[----:B--2---:R-:W-:-:S04]  /*1c70*/  @P3 IMAD.IADD R64, R4, 0x1, -R5 ;  /* 0x0000000104403824 */ /* 0x004fc800078e0a05 */
[----:B------:R-:W-:-:S05]  /*1c80*/  IMAD.IADD R210, R11, 0x1, R64 ;  /* 0x000000010bd27824 */ /* 0x000fca00078e0240 */
[C---:B------:R-:W-:Y:S02]  /*1c90*/  IADD3 R2, R210.reuse, 0x1f, RZ ;  /* 0x0000001fd2027810 */ /* 0x040fe40007ffe0ff */
[----:B------:R-:W-:Y:S02]  /*1ca0*/  IADD3 R3, R210, 0x1, -R212 ;  /* 0x00000001d2037810 */ /* 0x000fe40007ffe8d4 */
[----:B------:R-:W-:-:S03]  /*1cb0*/  SHF.R.S32.HI R4, RZ, 0x1f, R2 ;  /* 0x0000001fff047819 */ /* 0x000fc60000011402 */
[----:B------:R-:W-:Y:S01]  /*1cc0*/  IMAD.IADD R0, R3, 0x1, R0 ;  /* 0x0000000103007824 */ /* 0x000fe200078e0200 */
[----:B------:R-:W-:-:S04]  /*1cd0*/  LEA.HI R2, R4, R2, RZ, 0x5 ;  /* 0x0000000204027211 */ /* 0x000fc800078f28ff */
[----:B------:R-:W-:Y:S02]  /*1ce0*/  IADD3 R3, R0, c[0x0][0x328], RZ ;  /* 0x0000ca0000037a10 */ /* 0x000fe40007ffe0ff */
[----:B------:R-:W-:Y:S01]  /*1cf0*/  SHF.R.S32.HI R121, RZ, 0x5, R2 ;  /* 0x00000005ff797819 */ /* 0x000fe20000011402 */
        /* <DEDUP_REMOVED lines=11> */
.L_x_572:
[----:B------:R-:W-:-:S13]  /*1db0*/  ISETP.NE.AND P0, PT, R6, 0x1, PT ;  /* 0x000000010600780c */ /* 0x000fda0003f05270 */
[----:B------:R-:W-:-:S05]  /*1dc0*/  @P0 IMAD.HI.U32 R0, R2, c[0x0][0x330], RZ ;  /* 0x0000cc0002000a27 */ /* 0x000fca00078e00ff */
[----:B------:R-:W-:Y:S02]  /*1dd0*/  @P0 SHF.R.U32.HI R2, RZ, c[0x0][0x334], R0 ;  /* 0x0000cd00ff020a19 */ /* 0x000fe40000011600 */
.L_x_573:
[----:B------:R-:W-:Y:S05]  /*1de0*/  BSYNC B0 ;  /* 0x0000000000007941 */ /* 0x000fea0003800000 */
.L_x_571:
[----:B------:R-:W-:-:S05]  /*1df0*/  IMAD R2, R2, R6, c[0x0][0x32c] ;  /* 0x0000cb0002027624 */ /* 0x000fca00078e0206 */
[----:B------:R-:W-:-:S04]  /*1e00*/  IMNMX R3, R3, R2, PT ;  /* 0x0000000203037217 */ /* 0x000fc80003800200 */
.L_x_570:
[----:B------:R-:W-:Y:S01]  /*1e10*/  IADD3 R3, R3, 0x1f, RZ ;  /* 0x0000001f03037810 */ /* 0x000fe20007ffe0ff */
[----:B------:R-:W-:-:S03]  /*1e20*/  @P2 IMAD.HI.U32 R2, R224, c[0x0][0x2c8], RZ ;  /* 0x0000b200e0022a27 */ /* 0x000fc600078e00ff */
[----:B------:R-:W-:Y:S01]  /*1e30*/  SHF.R.S32.HI R4, RZ, 0x1f, R3 ;  /* 0x0000001fff047819 */ /* 0x000fe20000011403 */
[----:B------:R-:W-:Y:S01]  /*1e40*/  IMAD.MOV.U32 R0, RZ, RZ, R224 ;  /* 0x000000ffff007224 */ /* 0x000fe200078e00e0 */
[----:B------:R-:W-:Y:S01]  /*1e50*/  @P2 SHF.R.U32.HI R0, RZ, c[0x0][0x2cc], R2 ;  /* 0x0000b300ff002a19 */ /* 0x000fe20000011602 */
[----:B------:R-:W-:Y:S01]  /*1e60*/  IMAD.IADD R120, R210, 0x1, -R212 ;  /* 0x00000001d2787824 */ /* 0x000fe200078e0ad4 */
[----:B------:R-:W-:-:S03]  /*1e70*/  LEA.HI R3, R4, R3, RZ, 0x5 ;  /* 0x0000000304037211 */ /* 0x000fc600078f28ff */
[----:B------:R-:W-:Y:S01]  /*1e80*/  IMAD.IADD R0, R120, 0x1, R0 ;  /* 0x0000000178007824 */ /* 0x000fe200078e0200 */
[----:B------:R-:W-:-:S04]  /*1e90*/  SHF.R.S32.HI R3, RZ, 0x5, R3 ;  /* 0x00000005ff037819 */ /* 0x000fc80000011403 */
        /* <DEDUP_REMOVED lines=12> */
.L_x_576:
[----:B------:R-:W-:-:S13]  /*1f60*/  ISETP.NE.AND P0, PT, R6, 0x1, PT ;  /* 0x000000010600780c */ /* 0x000fda0003f05270 */
[----:B------:R-:W-:-:S05]  /*1f70*/  @P0 IMAD.HI.U32 R3, R0, c[0x0][0x330], RZ ;  /* 0x0000cc0000030a27 */ /* 0x000fca00078e00ff */
[----:B------:R-:W-:Y:S02]  /*1f80*/  @P0 SHF.R.U32.HI R0, RZ, c[0x0][0x334], R3 ;  /* 0x0000cd00ff000a19 */ /* 0x000fe40000011603 */
.L_x_577:
[----:B------:R-:W-:Y:S05]  /*1f90*/  BSYNC B0 ;  /* 0x0000000000007941 */ /* 0x000fea0003800000 */
.L_x_575:
[----:B------:R-:W-:-:S05]  /*1fa0*/  IMAD R0, R0, c[0x0][0x32c], RZ ;  /* 0x0000cb0000007a24 */ /* 0x000fca00078e02ff */
[----:B------:R-:W-:-:S04]  /*1fb0*/  IMNMX R2, R2, R0, !PT ;  /* 0x0000000002027217 */ /* 0x000fc80007800200 */
.L_x_574:
[----:B------:R-:W-:Y:S01]  /*1fc0*/  SHF.R.S32.HI R0, RZ, 0x1f, R2 ;  /* 0x0000001fff007819 */ /* 0x000fe20000011402 */
[----:B------:R-:W-:Y:S01]  /*1fd0*/  BSSY B0, `(.L_x_578) ;  /* 0x000002d000007945 */ /* 0x000fe20003800000 */
[----:B------:R-:W-:Y:S02]  /*1fe0*/  LOP3.LUT R3, R230, 0xff000000, RZ, 0xc0, !PT ;  /* 0xff000000e6037812 */ /* 0x000fe400078ec0ff */
[----:B------:R-:W-:Y:S02]  /*1ff0*/  LEA.HI R0, R0, R2, RZ, 0x5 ;  /* 0x0000000200007211 */ /* 0x000fe400078f28ff */
[----:B------:R-:W-:Y:S02]  /*2000*/  LOP3.LUT R4, R230, 0xff0000, RZ, 0xc0, !PT ;  /* 0x00ff0000e6047812 */ /* 0x000fe400078ec0ff */
[----:B------:R-:W-:Y:S02]  /*2010*/  SHF.R.S32.HI R0, RZ, 0x5, R0 ;  /* 0x00000005ff007819 */ /* 0x000fe40000011400 */
[----:B------:R-:W-:-:S02]  /*2020*/  SHF.R.U32.HI R2, RZ, 0x8, R3 ;  /* 0x00000008ff027819 */ /* 0x000fc40000011603 */
[----:B------:R-:W-:Y:S01]  /*2030*/  IMNMX R5, RZ, R0, !PT ;  /* 0x00000000ff057217 */ /* 0x000fe20007800200 */
[----:B------:R-:W-:Y:S01]  /*2040*/  IMAD.MOV.U32 R0, RZ, RZ, RZ ;  /* 0x000000ffff007224 */ /* 0x000fe200078e00ff */
[----:B------:R-:W-:Y:S02]  /*2050*/  LEA.HI R2, R4, R2, RZ, 0x10 ;  /* 0x0000000204027211 */ /* 0x000fe400078f80ff */
[----:B------:R-:W-:Y:S02]  /*2060*/  ISETP.GT.AND P0, PT, R8, R5, PT ;  /* 0x000000050800720c */ /* 0x000fe40003f04270 */
[----:B------:R-:W-:Y:S02]  /*2070*/  SHF.R.U32.HI R247, RZ, 0x10, R2 ;  /* 0x00000010fff77819 */ /* 0x000fe40000011602 */
[----:B------:R-:W-:Y:S02]  /*2080*/  LOP3.LUT R248, R2, 0xff, RZ, 0xc0, !PT ;  /* 0x000000ff02f87812 */ /* 0x000fe400078ec0ff */
[----:B------:R-:W-:-:S04]  /*2090*/  ISETP.NE.AND P1, PT, R247, RZ, PT ;  /* 0x000000fff700720c */ /* 0x000fc80003f25270 */
[----:B------:R-:W-:-:S03]  /*20a0*/  SEL R109, R247, c[0x0][0x338], P1 ;  /* 0x0000ce00f76d7a07 */ /* 0x000fc60000800000 */
[----:B------:R-:W-:Y:S05]  /*20b0*/  @!P0 BRA `(.L_x_579) ;  /* 0x000001e000008947 */ /* 0x000fea0003800000 */
[----:B------:R-:W-:-:S05]  /*20c0*/  IABS R0, R109 ;  /* 0x0000006d00007213 */ /* 0x000fca0000000000 */
[----:B------:R-:W-:-:S04]  /*20d0*/  IMAD.MOV.U32 R4, RZ, RZ, R0 ;  /* 0x000000ffff047224 */ /* 0x000fc800078e0000 */
[----:B------:R-:W1:Y:S08]  /*20e0*/  I2F.RP R2, R4 ;  /* 0x0000000400027306 */ /* 0x000e700000209400 */
[----:B-1----:R-:W1:Y:S02]  /*20f0*/  MUFU.RCP R2, R2 ;  /* 0x0000000200027308 */ /* 0x002e640000001000 */
[----:B-1----:R-:W-:-:S06]  /*2100*/  IADD3 R2, R2, 0xffffffe, RZ ;  /* 0x0ffffffe02027810 */ /* 0x002fcc0007ffe0ff */
[----:B------:R1:W2:Y:S02]  /*2110*/  F2I.FTZ.U32.TRUNC.NTZ R3, R2 ;  /* 0x0000000200037305 */ /* 0x0002a4000021f000 */
[----:B-1----:R-:W-:Y:S01]  /*2120*/  IADD3 R2, R109, -0x1, R8 ;  /* 0xffffffff6d027810 */ /* 0x002fe20007ffe008 */
[----:B--2---:R-:W-:-:S04]  /*2130*/  IMAD.MOV R0, RZ, RZ, -R3 ;  /* 0x000000ffff007224 */ /* 0x004fc800078e0a03 */
[----:B------:R-:W-:Y:S01]  /*2140*/  IMAD.MOV.U32 R7, RZ, RZ, R0 ;  /* 0x000000ffff077224 */ /* 0x000fe200078e0000 */
[----:B------:R-:W-:Y:S01]  /*2150*/  IABS R0, R109 ;  /* 0x0000006d00007213 */ /* 0x000fe20000000000 */
[----:B------:R-:W-:Y:S01]  /*2160*/  IMAD.IADD R6, R2, 0x1, -R5 ;  /* 0x0000000102067824 */ /* 0x000fe200078e0a05 */
[----:B------:R-:W-:Y:S01]  /*2170*/  MOV R2, RZ ;  /* 0x000000ff00027202 */ /* 0x000fe20000000f00 */
[----:B------:R-:W-:Y:S02]  /*2180*/  IMAD R7, R7, R4, RZ ;  /* 0x0000000407077224 */ /* 0x000fe400078e02ff */
[----:B------:R-:W-:Y:S01]  /*2190*/  IMAD.MOV R9, RZ, RZ, -R0 ;  /* 0x000000ffff097224 */ /* 0x000fe200078e0a00 */
[----:B------:R-:W-:Y:S01]  /*21a0*/  IABS R10, R6 ;  /* 0x00000006000a7213 */ /* 0x000fe20000000000 */
[----:B------:R-:W-:-:S04]  /*21b0*/  IMAD.HI.U32 R0, R3, R7, R2 ;  /* 0x0000000703007227 */ /* 0x000fc800078e0002 */
[----:B------:R-:W-:Y:S02]  /*21c0*/  IMAD.MOV.U32 R2, RZ, RZ, R10 ;  /* 0x000000ffff027224 */ /* 0x000fe400078e000a */
        /* <DEDUP_REMOVED lines=9> */
[----:B------:R-:W-:-:S07]  /*2260*/  ISETP.GE.AND P1, PT, R2, RZ, PT ;  /* 0x000000ff0200720c */ /* 0x000fce0003f26270 */
[----:B------:R-:W-:-:S06]  /*2270*/  @P2 IADD3 R0, R0, 0x1, RZ ;  /* 0x0000000100002810 */ /* 0x000fcc0007ffe0ff */
[----:B------:R-:W-:Y:S01]  /*2280*/  @!P1 IMAD.MOV R0, RZ, RZ, -R0 ;  /* 0x000000ffff009224 */ /* 0x000fe200078e0a00 */
[----:B------:R-:W-:Y:S02]  /*2290*/  @!P0 LOP3.LUT R0, RZ, R109, RZ, 0x33, !PT ;  /* 0x0000006dff008212 */ /* 0x000fe400078e33ff */
.L_x_579:
[----:B------:R-:W-:Y:S05]  /*22a0*/  BSYNC B0 ;  /* 0x0000000000007941 */ /* 0x000fea0003800000 */
.L_x_578:
[----:B------:R-:W-:Y:S01]  /*22b0*/  IMAD R2, R248, R0, R5 ;  /* 0x00000000f8027224 */ /* 0x000fe200078e0205 */
        /* <DEDUP_REMOVED lines=33> */
[----:B------:R-:W-:Y:S01]  /*24d0*/  IADD3 R101, P0, R213, R13, RZ ;  /* 0x0000000dd5657210 */ /* 0x000fe20007f1e0ff */
[----:B------:R-:W-:Y:S01]  /*24e0*/  IMAD.MOV.U32 R116, RZ, RZ, 0x5 ;  /* 0x00000005ff747424 */ /* 0x000fe200078e00ff */
[----:B------:R-:W-:Y:S01]  /*24f0*/  SHF.R.S32.HI R145, RZ, 0x1f, R144 ;  /* 0x0000001fff917819 */ /* 0x000fe20000011490 */
[----:B------:R-:W-:Y:S01]  /*2500*/  IMAD.MOV.U32 R128, RZ, RZ, c[0x0][0x27c] ;  /* 0x00009f00ff807624 */ /* 0x000fe200078e00ff */
[----:B------:R-:W-:Y:S01]  /*2510*/  LEA.HI.X.SX32 R104, R13, R19, 0x1, P0 ;  /* 0x000000130d687211 */ /* 0x000fe200000f0eff */
[----:B------:R-:W-:Y:S01]  /*2520*/  IMAD.WIDE.U32 R126, R213, c[0x0][0x1e0], RZ ;  /* 0x00007800d57e7a25 */ /* 0x000fe200078e00ff */
[----:B------:R-:W-:Y:S02]  /*2530*/  IADD3 R46, R0, -0x1, RZ ;  /* 0xffffffff002e7810 */ /* 0x000fe40007ffe0ff */
[----:B------:R-:W-:Y:S01]  /*2540*/  SHF.R.S32.HI R8, RZ, 0x1f, R231 ;  /* 0x0000001fff087819 */ /* 0x000fe200000114e7 */
[----:B------:R-:W-:Y:S01]  /*2550*/  IMAD R4, R104, c[0x0][0x238], RZ ;  /* 0x00008e0068047a24 */ /* 0x000fe200078e02ff */
[----:B------:R-:W-:Y:S01]  /*2560*/  SEL R10, R231, RZ, !P3 ;  /* 0x000000ffe70a7207 */ /* 0x000fe20005800000 */
[----:B------:R-:W-:Y:S01]  /*2570*/  IMAD R0, R46, -0x20, R100 ;  /* 0xffffffe02e007824 */ /* 0x000fe200078e0264 */
[----:B------:R-:W-:Y:S01]  /*2580*/  SEL R11, R8, RZ, !P3 ;  /* 0x000000ff080b7207 */ /* 0x000fe20005800000 */
[----:B------:R-:W-:Y:S01]  /*2590*/  IMAD R4, R101, c[0x0][0x23c], R4 ;  /* 0x00008f0065047a24 */ /* 0x000fe200078e0204 */
[----:B------:R-:W-:-:S02]  /*25a0*/  MOV R125, c[0x0][0x238] ;  /* 0x00008e00007d7a02 */ /* 0x000fc40000000f00 */
[----:B------:R-:W-:Y:S01]  /*25b0*/  ISETP.GT.AND P0, PT, R0, RZ, PT ;  /* 0x000000ff0000720c */ /* 0x000fe20003f04270 */
[----:B------:R-:W-:Y:S01]  /*25c0*/  IMAD R0, R11, c[0x0][0x248], RZ ;  /* 0x000092000b007a24 */ /* 0x000fe200078e02ff */
[C---:B------:R-:W-:Y:S02]  /*25d0*/  SHF.L.U64.HI R117, R125.reuse, R116, c[0x0][0x23c] ;  /* 0x00008f007d757619 */ /* 0x040fe40000010274 */
[----:B------:R-:W-:Y:S01]  /*25e0*/  SHF.L.U32 R125, R125, 0x5, RZ ;  /* 0x000000057d7d7819 */ /* 0x000fe200000006ff */
[----:B-1----:R-:W-:Y:S01]  /*25f0*/  IMAD.WIDE.U32 R2, R101, c[0x0][0x238], R144 ;  /* 0x00008e0065027a25 */ /* 0x002fe200078e0090 */
[----:B------:R-:W-:Y:S02]  /*2600*/  ISETP.GE.AND P6, PT, R144, c[0x0][0x1d4], PT ;  /* 0x0000750090007a0c */ /* 0x000fe40003fc6270 */
[----:B------:R-:W-:Y:S01]  /*2610*/  ISETP.GE.AND P5, PT, R146, c[0x0][0x1d4], PT ;  /* 0x0000750092007a0c */ /* 0x000fe20003fa6270 */
[----:B------:R-:W-:Y:S01]  /*2620*/  IMAD.IADD R3, R3, 0x1, R4 ;  /* 0x0000000103037824 */ /* 0x000fe200078e0204 */
[----:B------:R-:W-:Y:S01]  /*2630*/  ISETP.GE.AND P4, PT, R215, c[0x0][0x1d4], PT ;  /* 0x00007500d7007a0c */ /* 0x000fe20003f86270 */
[----:B------:R-:W-:Y:S01]  /*2640*/  IMAD R4, R10, c[0x0][0x24c], R0 ;  /* 0x000093000a047a24 */ /* 0x000fe200078e0200 */
[----:B------:R-:W-:Y:S01]  /*2650*/  ISETP.GE.AND P3, PT, R216, c[0x0][0x1d4], PT ;  /* 0x00007500d8007a0c */ /* 0x000fe20003f66270 */
[----:B------:R-:W-:Y:S01]  /*2660*/  IMAD.WIDE.U32 R2, R226, c[0x0][0x240], R2 ;  /* 0x00009000e2027a25 */ /* 0x000fe200078e0002 */
[----:B------:R-:W-:-:S02]  /*2670*/  SHF.R.S32.HI R157, RZ, 0x1f, R156 ;  /* 0x0000001fff9d7819 */ /* 0x000fc4000001149c */
[----:B-----5:R-:W-:Y:S01]  /*2680*/  SHF.R.S32.HI R20, RZ, 0x1f, R110 ;  /* 0x0000001fff147819 */ /* 0x020fe2000001146e */
[----:B------:R-:W-:Y:S02]  /*2690*/  IMAD R3, R226, c[0x0][0x244], R3 ;  /* 0x00009100e2037a24 */ /* 0x000fe400078e0203 */
[----:B------:R-:W-:Y:S02]  /*26a0*/  @P0 IMAD R0, R117, R46, RZ ;  /* 0x0000002e75000224 */ /* 0x000fe400078e02ff */
[----:B------:R-:W-:Y:S01]  /*26b0*/  IMAD.WIDE.U32 R78, R10, c[0x0][0x248], R2 ;  /* 0x000092000a4e7a25 */ /* 0x000fe200078e0002 */
[----:B------:R-:W-:-:S03]  /*26c0*/  @P0 SHF.R.S32.HI R2, RZ, 0x1f, R46 ;  /* 0x0000001fff020819 */ /* 0x000fc6000001142e */
[----:B------:R-:W-:Y:S01]  /*26d0*/  IMAD.IADD R69, R79, 0x1, R4 ;  /* 0x000000014f457824 */ /* 0x000fe200078e0204 */
[----:B------:R-:W-:Y:S01]  /*26e0*/  @P0 MOV R68, R78 ;  /* 0x0000004e00440202 */ /* 0x000fe20000000f00 */
[----:B------:R-:W-:-:S04]  /*26f0*/  @P0 IMAD R0, R2, R125, R0 ;  /* 0x0000007d02000224 */ /* 0x000fc800078e0200 */
[----:B------:R-:W-:-:S04]  /*2700*/  @P0 IMAD.WIDE.U32 R6, R46, R125, R68 ;  /* 0x0000007d2e060225 */ /* 0x000fc800078e0044 */
[----:B------:R-:W-:Y:S01]  /*2710*/  @P0 IMAD.IADD R0, R7, 0x1, R0 ;  /* 0x0000000107000824 */ /* 0x000fe200078e0200 */
[----:B------:R-:W-:-:S04]  /*2720*/  @P0 LEA R2, P1, R6, c[0x0][0x220], 0x1 ;  /* 0x0000880006020a11 */ /* 0x000fc800078208ff */
[----:B------:R-:W-:Y:S01]  /*2730*/  @P0 LEA.HI.X R3, R6, c[0x0][0x224], R0, 0x1, P1 ;  /* 0x0000890006030a11 */ /* 0x000fe200008f0c00 */
[----:B------:R-:W-:Y:S01]  /*2740*/  IMAD.IADD R0, R12, 0x1, R112 ;  /* 0x000000010c007824 */ /* 0x000fe200078e0270 */
[----:B------:R-:W-:-:S03]  /*2750*/  ISETP.GE.AND P1, PT, R144, c[0x0][0x27c], PT ;  /* 0x00009f0090007a0c */ /* 0x000fc60003f26270 */
[----:B------:R-:W-:Y:S01]  /*2760*/  @!PT LDS RZ, [RZ] ;  /* 0x00000000fffff984 */ /* 0x000fe20000000800 */
[----:B------:R-:W-:Y:S01]  /*2770*/  @!PT LDS RZ, [RZ] ;  /* 0x00000000fffff984 */ /* 0x000fe20000000800 */
[----:B------:R-:W-:Y:S01]  /*2780*/  @!PT LDS RZ, [RZ] ;  /* 0x00000000fffff984 */ /* 0x000fe20000000800 */
[----:B------:R1:W-:Y:S01]  /*2790*/  @P0 LDGSTS.E.BYPASS.LTC128B.128 [R195+0xc080], [R2.64], !P6 ;  /* 0x0c08000002c30fae */ /* 0x0003e2000f101d46 */
[----:B------:R-:W-:-:S03]  /*27a0*/  SHF.R.S32.HI R7, RZ, 0x1f, R0 ;  /* 0x0000001fff077819 */ /* 0x000fc60000011400 */
[----:B------:R1:W-:Y:S02]  /*27b0*/  @P0 LDGSTS.E.BYPASS.LTC128B.128 [R195+0xd080], [R2.64+0x80], !P5 ;  /* 0x0d08008002c30fae */ /* 0x0003e4000e901d46 */
[----:B------:R-:W-:Y:S02]  /*27c0*/  IMAD R6, R7, c[0x0][0x1e0], RZ ;  /* 0x0000780007067a24 */ /* 0x000fe400078e02ff */
[----:B------:R1:W-:Y:S02]  /*27d0*/  @P0 LDGSTS.E.BYPASS.LTC128B.128 [R195+0xe080], [R2.64+0x100], !P4 ;  /* 0x0e08010002c30fae */ /* 0x0003e4000e101d46 */
[C---:B------:R-:W-:Y:S02]  /*27e0*/  IMAD R6, R0.reuse, c[0x0][0x1e4], R6 ;  /* 0x0000790000067a24 */ /* 0x040fe400078e0206 */
[----:B------:R1:W-:Y:S04]  /*27f0*/  @P0 LDGSTS.E.BYPASS.LTC128B.128 [R195+0xf080], [R2.64+0x180], !P3 ;  /* 0x0f08018002c30fae */ /* 0x0003e8000d901d46 */
[----:B------:R-:W0:Y:S01]  /*2800*/  LDGDEPBAR ;  /* 0x00000000000079af */ /* 0x000e220000000000 */
[----:B------:R-:W-:Y:S01]  /*2810*/  WARPSYNC 0xffffffff ;  /* 0xffffffff00007948 */ /* 0x000fe20003800000 */
[----:B-1----:R-:W-:-:S05]  /*2820*/  IMAD.WIDE.U32 R2, R0, c[0x0][0x1e0], RZ ;  /* 0x0000780000027a25 */ /* 0x002fca00078e00ff */
[----:B------:R-:W-:-:S05]  /*2830*/  IADD3 R3, R3, R6, RZ ;  /* 0x0000000603037210 */ /* 0x000fca0007ffe0ff */
[----:B------:R-:W-:-:S04]  /*2840*/  IMAD.WIDE.U32 R2, R226, c[0x0][0x1e8], R2 ;  /* 0x00007a00e2027a25 */ /* 0x000fc800078e0002 */
[----:B------:R-:W-:Y:S01]  /*2850*/  IMAD R3, R226, c[0x0][0x1ec], R3 ;  /* 0x00007b00e2037a24 */ /* 0x000fe200078e0203 */
[----:B--2---:R-:W-:Y:S02]  /*2860*/  @P2 SHF.R.S32.HI R5, RZ, 0x1f, R9 ;  /* 0x0000001fff052819 */ /* 0x004fe40000011409 */
[----:B------:R-:W-:Y:S01]  /*2870*/  @P2 MOV R4, R9 ;  /* 0x0000000900042202 */ /* 0x000fe20000000f00 */
[----:B------:R-:W-:Y:S01]  /*2880*/  @!P2 IMAD.MOV.U32 R4, RZ, RZ, R231 ;  /* 0x000000ffff04a224 */ /* 0x000fe200078e00e7 */
[----:B------:R-:W-:Y:S02]  /*2890*/  @!P2 MOV R5, R8 ;  /* 0x000000080005a202 */ /* 0x000fe40000000f00 */
[----:B------:R-:W-:-:S04]  /*28a0*/  ISETP.NE.AND P2, PT, R14, RZ, PT ;  /* 0x000000ff0e00720c */ /* 0x000fc80003f45270 */
[----:B------:R-:W-:Y:S02]  /*28b0*/  SEL R8, R5, RZ, !P2 ;  /* 0x000000ff05087207 */ /* 0x000fe40005000000 */
[----:B------:R-:W-:Y:S01]  /*28c0*/  SEL R14, R4, RZ, !P2 ;  /* 0x000000ff040e7207 */ /* 0x000fe20005000000 */
[----:B------:R-:W-:Y:S02]  /*28d0*/  IMAD R4, R19, c[0x0][0x1e0], RZ ;  /* 0x0000780013047a24 */ /* 0x000fe400078e02ff */
[----:B------:R-:W-:Y:S02]  /*28e0*/  IMAD R5, R8, c[0x0][0x1f0], RZ ;  /* 0x00007c0008057a24 */ /* 0x000fe400078e02ff */
[----:B------:R-:W-:-:S04]  /*28f0*/  IMAD.WIDE.U32 R62, R14, c[0x0][0x1f0], R2 ;  /* 0x00007c000e3e7a25 */ /* 0x000fc800078e0002 */
[----:B------:R-:W-:Y:S01]  /*2900*/  IMAD R2, R14, c[0x0][0x1f4], R5 ;  /* 0x00007d000e027a24 */ /* 0x000fe200078e0205 */
[----:B------:R-:W-:Y:S01]  /*2910*/  SHF.L.U32 R5, R128, 0x1, RZ ;  /* 0x0000000180057819 */ /* 0x000fe200000006ff */
[----:B------:R-:W-:-:S03]  /*2920*/  IMAD R4, R213, c[0x0][0x1e4], R4 ;  /* 0x00007900d5047a24 */ /* 0x000fc600078e0204 */
[----:B------:R-:W-:Y:S01]  /*2930*/  IADD3 R61, R63, R2, RZ ;  /* 0x000000023f3d7210 */ /* 0x000fe20007ffe0ff */
[----:B------:R-:W-:Y:S02]  /*2940*/  IMAD.IADD R102, R127, 0x1, R4 ;  /* 0x000000017f667824 */ /* 0x000fe400078e0204 */
[--C-:B------:R-:W-:Y:S01]  /*2950*/  IADD3 R108, P2, P0, R62, R126, R144.reuse ;  /* 0x0000007e3e6c7210 */ /* 0x100fe2000785e090 */
[----:B------:R-:W-:Y:S01]  /*2960*/  IMAD.WIDE.U32 R2, R226, c[0x0][0x260], R144 ;  /* 0x00009800e2027a25 */ /* 0x000fe200078e0090 */
[----:B------:R-:W-:Y:S01]  /*2970*/  IADD3 R17, -R5, c[0x0][0x1d4], RZ ;  /* 0x0000750005117a10 */ /* 0x000fe20007ffe1ff */
[----:B------:R-:W-:Y:S01]  /*2980*/  BAR.SYNC.DEFER_BLOCKING 0x0 ;  /* 0x0000000000007b1d */ /* 0x000fe20000010000 */
[----:B------:R-:W-:Y:S01]  /*2990*/  IADD3.X R107, R61, R102, R145, P2, P0 ;  /* 0x000000663d6b7210 */ /* 0x000fe200017e0491 */
[----:B------:R-:W-:Y:S01]  /*29a0*/  IMAD.MOV.U32 R4, RZ, RZ, R2 ;  /* 0x000000ffff047224 */ /* 0x000fe200078e0002 */
[----:B------:R-:W-:Y:S01]  /*29b0*/  IADD3 R106, P0, R213, R0, RZ ;  /* 0x00000000d56a7210 */ /* 0x000fe20007f1e0ff */
[----:B------:R-:W-:Y:S01]  /*29c0*/  IMAD R0, R11, c[0x0][0x268], RZ ;  /* 0x00009a000b007a24 */ /* 0x000fe200078e02ff */
[-C--:B------:R-:W-:Y:S01]  /*29d0*/  SEL R16, R5, R17.reuse, !P1 ;  /* 0x0000001105107207 */ /* 0x080fe20004800000 */
[----:B------:R-:W-:Y:S01]  /*29e0*/  IMAD R8, R8, c[0x0][0x218], RZ ;  /* 0x0000860008087a24 */ /* 0x000fe200078e02ff */
[----:B------:R-:W-:Y:S01]  /*29f0*/  SEL R15, RZ, c[0x0][0x27c], !P1 ;  /* 0x00009f00ff0f7a07 */ /* 0x000fe20004800000 */
[C---:B------:R-:W-:Y:S01]  /*2a00*/  IMAD.X R105, R19.reuse, 0x1, R7, P0 ;  /* 0x0000000113697824 */ /* 0x040fe200000e0607 */
[----:B------:R-:W-:Y:S01]  /*2a10*/  ISETP.GE.AND P0, PT, R146, c[0x0][0x27c], PT ;  /* 0x00009f0092007a0c */ /* 0x000fe20003f06270 */
[----:B------:R-:W-:Y:S01]  /*2a20*/  IMAD R22, R10, c[0x0][0x26c], R0 ;  /* 0x00009b000a167a24 */ /* 0x000fe200078e0200 */
[----:B------:R-:W-:Y:S01]  /*2a30*/  ULDC.U8 UR4, c[0x0][0x298] ;  /* 0x0000a60000047ab9 */ /* 0x000fe20000000000 */
[----:B------:R-:W-:Y:S01]  /*2a40*/  IMAD R0, R19, c[0x0][0x290], RZ ;  /* 0x0000a40013007a24 */ /* 0x000fe200078e02ff */
[----:B------:R-:W-:Y:S01]  /*2a50*/  SEL R17, R5, R17, !P0 ;  /* 0x0000001105117207 */ /* 0x000fe20004000000 */
[C---:B------:R-:W-:Y:S01]  /*2a60*/  IMAD R5, R226.reuse, c[0x0][0x264], R3 ;  /* 0x00009900e2057a24 */ /* 0x040fe200078e0203 */
[----:B------:R-:W-:Y:S01]  /*2a70*/  SEL R18, RZ, c[0x0][0x27c], !P0 ;  /* 0x00009f00ff127a07 */ /* 0x000fe20004000000 */
[----:B------:R-:W-:Y:S01]  /*2a80*/  IMAD.WIDE.U32 R6, R226, c[0x0][0x210], R144 ;  /* 0x00008400e2067a25 */ /* 0x000fe200078e0090 */
[----:B------:R-:W-:-:S02]  /*2a90*/  ISETP.GE.AND P0, PT, R128, 0x1, PT ;  /* 0x000000018000780c */ /* 0x000fc40003f06270 */
[----:B------:R-:W-:Y:S01]  /*2aa0*/  ISETP.NE.AND P0, PT, RZ, UR4, PT ;  /* 0x00000004ff007c0c */ /* 0x000fe2000bf05270 */
[----:B------:R-:W-:-:S03]  /*2ab0*/  IMAD.WIDE.U32 R82, R10, c[0x0][0x268], R4 ;  /* 0x00009a000a527a25 */ /* 0x000fc600078e0004 */
[----:B------:R-:W-:Y:S01]  /*2ac0*/  P2R R86, PR, RZ, 0x1 ;  /* 0x00000001ff567803 */ /* 0x000fe20000000000 */
[----:B------:R-:W-:Y:S02]  /*2ad0*/  IMAD R9, R19, c[0x0][0x280], RZ ;  /* 0x0000a00013097a24 */ /* 0x000fe400078e02ff */
[----:B------:R-:W-:-:S04]  /*2ae0*/  IMAD.WIDE.U32 R4, R213, c[0x0][0x290], R144 ;  /* 0x0000a400d5047a25 */ /* 0x000fc800078e0090 */
[C---:B------:R-:W-:Y:S02]  /*2af0*/  IMAD R0, R213.reuse, c[0x0][0x294], R0 ;  /* 0x0000a500d5007a24 */ /* 0x040fe400078e0200 */
[----:B------:R-:W-:-:S04]  /*2b00*/  IMAD.WIDE.U32 R10, R213, c[0x0][0x290], R156 ;  /* 0x0000a400d50a7a25 */ /* 0x000fc800078e009c */
[----:B------:R-:W-:Y:S02]  /*2b10*/  IMAD R3, R226, c[0x0][0x214], R7 ;  /* 0x00008500e2037a24 */ /* 0x000fe400078e0207 */
[----:B------:R-:W-:Y:S02]  /*2b20*/  IMAD.MOV.U32 R2, RZ, RZ, R6 ;  /* 0x000000ffff027224 */ /* 0x000fe400078e0006 */
[----:B------:R-:W-:Y:S02]  /*2b30*/  IMAD R21, R14, c[0x0][0x21c], R8 ;  /* 0x000087000e157a24 */ /* 0x000fe400078e0208 */
[----:B------:R-:W-:-:S04]  /*2b40*/  IMAD.WIDE.U32 R6, R213, c[0x0][0x280], R144 ;  /* 0x0000a000d5067a25 */ /* 0x000fc800078e0090 */
[C---:B------:R-:W-:Y:S02]  /*2b50*/  IMAD R8, R213.reuse, c[0x0][0x284], R9 ;  /* 0x0000a100d5087a24 */ /* 0x040fe400078e0209 */
[----:B------:R-:W-:-:S04]  /*2b60*/  IMAD.WIDE.U32 R12, R213, c[0x0][0x280], R156 ;  /* 0x0000a000d50c7a25 */ /* 0x000fc800078e009c */
[----:B------:R-:W-:Y:S02]  /*2b70*/  IMAD.IADD R9, R5, 0x1, R0 ;  /* 0x0000000105097824 */ /* 0x000fe400078e0200 */
[----:B------:R-:W-:Y:S01]  /*2b80*/  IMAD.IADD R5, R0, 0x1, R11 ;  /* 0x0000000100057824 */ /* 0x000fe200078e020b */
[----:B------:R-:W-:Y:S01]  /*2b90*/  IADD3 R11, R144, R15, RZ ;  /* 0x0000000f900b7210 */ /* 0x000fe20007ffe0ff */
[----:B------:R-:W-:Y:S01]  /*2ba0*/  IMAD.WIDE.U32 R80, R14, c[0x0][0x218], R2 ;  /* 0x000086000e507a25 */ /* 0x000fe200078e0002 */
[----:B------:R-:W-:Y:S02]  /*2bb0*/  SHF.R.S32.HI R14, RZ, 0x1f, R16 ;  /* 0x0000001fff0e7819 */ /* 0x000fe40000011410 */
[----:B------:R-:W-:Y:S01]  /*2bc0*/  SHF.R.S32.HI R15, RZ, 0x1f, R17 ;  /* 0x0000001fff0f7819 */ /* 0x000fe20000011411 */
[----:B------:R-:W-:Y:S02]  /*2bd0*/  IMAD.IADD R7, R7, 0x1, R8 ;  /* 0x0000000107077824 */ /* 0x000fe400078e0208 */
[----:B------:R-:W-:Y:S01]  /*2be0*/  IMAD.IADD R3, R8, 0x1, R13 ;  /* 0x0000000108037824 */ /* 0x000fe200078e020d */
[----:B------:R-:W-:Y:S01]  /*2bf0*/  LEA.HI R15, R15, R17, RZ, 0x4 ;  /* 0x000000110f0f7211 */ /* 0x000fe200078f20ff */
[----:B------:R-:W-:-:S02]  /*2c00*/  IMAD.MOV.U32 R8, RZ, RZ, R4 ;  /* 0x000000ffff087224 */ /* 0x000fc400078e0004 */
[----:B------:R-:W-:Y:S01]  /*2c10*/  IMAD.MOV.U32 R4, RZ, RZ, R10 ;  /* 0x000000ffff047224 */ /* 0x000fe200078e000a */
[----:B------:R-:W-:Y:S01]  /*2c20*/  SHF.R.S32.HI R10, RZ, 0x1f, R11 ;  /* 0x0000001fff0a7819 */ /* 0x000fe2000001140b */
[----:B------:R-:W-:Y:S02]  /*2c30*/  IMAD.IADD R0, R146, 0x1, R18 ;  /* 0x0000000192007824 */ /* 0x000fe400078e0212 */
[----:B------:R-:W-:Y:S01]  /*2c40*/  IMAD.MOV.U32 R2, RZ, RZ, R12 ;  /* 0x000000ffff027224 */ /* 0x000fe200078e000c */
[CC--:B------:R-:W-:Y:S01]  /*2c50*/  LEA.HI R12, R10.reuse, R11.reuse, RZ, 0x3 ;  /* 0x0000000b0a0c7211 */ /* 0x0c0fe200078f18ff */
[----:B------:R-:W-:Y:S01]  /*2c60*/  IMAD.MOV.U32 R122, RZ, RZ, c[0x0][0x290] ;  /* 0x0000a400ff7a7624 */ /* 0x000fe200078e00ff */
[----:B------:R-:W-:Y:S01]  /*2c70*/  SHF.R.S32.HI R13, RZ, 0x1f, R0 ;  /* 0x0000001fff0d7819 */ /* 0x000fe20000011400 */
[----:B------:R-:W-:Y:S01]  /*2c80*/  IMAD.MOV.U32 R123, RZ, RZ, c[0x0][0x280] ;  /* 0x0000a000ff7b7624 */ /* 0x000fe200078e00ff */
[----:B------:R-:W-:Y:S01]  /*2c90*/  LEA.HI R18, R10, R11, RZ, 0x6 ;  /* 0x0000000b0a127211 */ /* 0x000fe200078f30ff */
[----:B------:R-:W-:Y:S01]  /*2ca0*/  IMAD.MOV.U32 R124, RZ, RZ, c[0x0][0x1e0] ;  /* 0x00007800ff7c7624 */ /* 0x000fe200078e00ff */
[----:B------:R-:W-:Y:S01]  /*2cb0*/  LEA.HI R10, R14, R16, RZ, 0x4 ;  /* 0x000000100e0a7211 */ /* 0x000fe200078f20ff */
[----:B------:R-:W-:Y:S01]  /*2cc0*/  IMAD.WIDE.U32 R70, R110, c[0x0][0x280], R2 ;  /* 0x0000a0006e467a25 */ /* 0x000fe200078e0002 */
[----:B------:R-:W-:-:S02]  /*2cd0*/  LEA.HI R11, R13, R0, RZ, 0x3 ;  /* 0x000000000d0b7211 */ /* 0x000fc400078f18ff */
[----:B------:R-:W-:Y:S01]  /*2ce0*/  LEA.HI R16, R13, R0, RZ, 0x6 ;  /* 0x000000000d107211 */ /* 0x000fe200078f30ff */
[----:B------:R-:W-:Y:S01]  /*2cf0*/  IMAD.SHL.U32 R14, R18, 0x20, RZ ;  /* 0x00000020120e7824 */ /* 0x000fe200078e00ff */
[----:B------:R-:W-:Y:S01]  /*2d00*/  SHF.R.S32.HI R0, RZ, 0x4, R10 ;  /* 0x00000004ff007819 */ /* 0x000fe2000001140a */
[----:B------:R-:W-:Y:S01]  /*2d10*/  IMAD.WIDE.U32 R76, R110, c[0x0][0x290], R8 ;  /* 0x0000a4006e4c7a25 */ /* 0x000fe200078e0008 */
[----:B------:R-:W-:Y:S02]  /*2d20*/  SHF.R.S32.HI R13, RZ, 0x4, R15 ;  /* 0x00000004ff0d7819 */ /* 0x000fe4000001140f */
[----:B------:R-:W-:Y:S01]  /*2d30*/  LEA.HI.SX32 R10, R12, R0, 0x1d ;  /* 0x000000000c0a7211 */ /* 0x000fe200078feaff */
[----:B------:R-:W-:Y:S01]  /*2d40*/  IMAD.WIDE.U32 R74, R110, c[0x0][0x280], R6 ;  /* 0x0000a0006e4a7a25 */ /* 0x000fe200078e0006 */
[----:B------:R-:W-:Y:S02]  /*2d50*/  LEA.HI.SX32 R0, R11, R13, 0x1d ;  /* 0x0000000d0b007211 */ /* 0x000fe400078feaff */
[----:B------:R-:W-:Y:S01]  /*2d60*/  LOP3.LUT R19, R14, 0x7ffff800, RZ, 0xc0, !PT ;  /* 0x7ffff8000e137812 */ /* 0x000fe200078ec0ff */
[----:B------:R-:W-:Y:S01]  /*2d70*/  IMAD.SHL.U32 R65, R10, 0x8, RZ ;  /* 0x000000080a417824 */ /* 0x000fe200078e00ff */
[----:B------:R-:W-:Y:S01]  /*2d80*/  SHF.R.S32.HI R14, RZ, 0x1f, R0 ;  /* 0x0000001fff0e7819 */ /* 0x000fe20000011400 */
[----:B------:R-:W-:Y:S01]  /*2d90*/  IMAD.WIDE.U32 R72, R110, c[0x0][0x290], R4 ;  /* 0x0000a4006e487a25 */ /* 0x000fe200078e0004 */
[----:B------:R-:W-:-:S02]  /*2da0*/  SHF.R.S32.HI R13, RZ, 0x1f, R10 ;  /* 0x0000001fff0d7819 */ /* 0x000fc4000001140a */
[----:B------:R-:W-:Y:S01]  /*2db0*/  LOP3.LUT R15, R111, 0x38, R12, 0xf8, !PT ;  /* 0x000000386f0f7812 */ /* 0x000fe200078ef80c */
[----:B------:R-:W-:Y:S01]  /*2dc0*/  IMAD.IADD R99, R83, 0x1, R22 ;  /* 0x0000000153637824 */ /* 0x000fe200078e0216 */
[----:B------:R-:W-:Y:S01]  /*2dd0*/  LEA.HI R14, R14, R0, RZ, 0x3 ;  /* 0x000000000e0e7211 */ /* 0x000fe200078f18ff */
[----:B------:R-:W-:Y:S01]  /*2de0*/  IMAD.IADD R98, R81, 0x1, R21 ;  /* 0x0000000151627824 */ /* 0x000fe200078e0215 */
[----:B------:R-:W-:Y:S02]  /*2df0*/  LEA.HI R13, R13, R10, RZ, 0x3 ;  /* 0x0000000a0d0d7211 */ /* 0x000fe400078f18ff */
        /* <DEDUP_REMOVED lines=18> */
[----:B------:R-:W-:Y:S01]  /*2f20*/  IMAD R10, R110, c[0x0][0x294], R0 ;  /* 0x0000a5006e0a7a24 */ /* 0x000fe200078e0200 */
        /* <DEDUP_REMOVED lines=23> */
.L_x_599:
[-C--:B------:R-:W-:Y:S01]  /*30a0*/  IMAD R0, R116, R46.reuse, RZ ;  /* 0x0000002e74007224 */ /* 0x080fe200078e02ff */
[----:B------:R-:W-:Y:S01]  /*30b0*/  SHF.R.S32.HI R60, RZ, 0x1f, R46 ;  /* 0x0000001fff3c7819 */ /* 0x000fe2000001142e */
[----:B------:R-:W-:Y:S01]  /*30c0*/  IMAD.WIDE.U32 R10, R124, R46, RZ ;  /* 0x0000002e7c0a7225 */ /* 0x000fe200078e00ff */
[----:B------:R-:W-:Y:S04]  /*30d0*/  DEPBAR.LE SB0, 0x0 ;  /* 0x000080000000791a */ /* 0x000fe80000000000 */
[----:B------:R-:W-:Y:S01]  /*30e0*/  WARPSYNC 0xffffffff ;  /* 0xffffffff00007948 */ /* 0x000fe20003800000 */
[----:B------:R-:W-:Y:S01]  /*30f0*/  BAR.SYNC.DEFER_BLOCKING 0x0 ;  /* 0x0000000000007b1d */ /* 0x000fe20000010000 */
[----:B------:R-:W-:Y:S01]  /*3100*/  ISETP.GE.AND P1, PT, R128, 0x1, PT ;  /* 0x000000018000780c */ /* 0x000fe20003f26270 */
[----:B------:R-:W-:Y:S04]  /*3110*/  IMAD R0, R60, R124, R0 ;  /* 0x0000007c3c007224 */ /* 0x000fe800078e0200 */
[----:B------:R-:W-:Y:S01]  /*3120*/  IMAD.IADD R13, R11, 0x1, R0 ;  /* 0x000000010b0d7824 */ /* 0x000fe200078e0200 */
[----:B------:R-:W-:Y:S05]  /*3130*/  IADD3 R0, P0, R108, R10, RZ ;  /* 0x0000000a6c007210 */ /* 0x000fea0007f1e0ff */
        /* <DEDUP_REMOVED lines=9> */
[-C--:B------:R-:W-:Y:S03]  /*31d0*/  IMAD.WIDE.U32 R8, R123, R46.reuse, RZ ;  /* 0x0000002e7b087225 */ /* 0x080fe600078e00ff */
[----:B------:R-:W-:Y:S01]  /*31e0*/  IMNMX R20, R3, 0x20, PT ;  /* 0x0000002003147817 */ /* 0x000fe20003800200 */
[----:B------:R-:W-:Y:S04]  /*31f0*/  IMAD.WIDE.U32 R14, R122, R46, RZ ;  /* 0x0000002e7a0e7225 */ /* 0x000fe800078e00ff */
[C---:B------:R-:W-:Y:S02]  /*3200*/  IMAD R2, R60.reuse, R123, R2 ;  /* 0x0000007b3c027224 */ /* 0x040fe400078e0202 */
[----:B------:R-:W-:Y:S03]  /*3210*/  IMAD R0, R60, R122, R0 ;  /* 0x0000007a3c007224 */ /* 0x000fe600078e0200 */
[----:B------:R-:W-:Y:S02]  /*3220*/  IADD3 R21, R9, R2, RZ ;  /* 0x0000000209157210 */ /* 0x000fe40007ffe0ff */
[----:B------:R-:W-:Y:S01]  /*3230*/  IADD3 R34, R15, R0, RZ ;  /* 0x000000000f227210 */ /* 0x000fe20007ffe0ff */
[----:B------:R-:W-:-:S05]  /*3240*/  @!P1 BRA `(.L_x_583) ;  /* 0x000011b000009947 */ /* 0x000fca0003800000 */
[----:B------:R-:W-:Y:S01]  /*3250*/  ISETP.GE.AND P1, PT, R213, R20, PT ;  /* 0x00000014d500720c */ /* 0x000fe20003f26270 */
[----:B------:R-:W-:Y:S01]  /*3260*/  BSSY B0, `(.L_x_584) ;  /* 0x0000027000007945 */ /* 0x000fe20003800000 */
[----:B------:R-:W-:Y:S01]  /*3270*/  IADD3 R18, R156, 0x40, RZ ;  /* 0x000000409c127810 */ /* 0x000fe20007ffe0ff */
[----:B------:R-:W-:Y:S01]  /*3280*/  CS2R R16, SRZ ;  /* 0x0000000000107805 */ /* 0x000fe2000001ff00 */
[----:B------:R-:W-:Y:S01]  /*3290*/  CS2R R12, SRZ ;  /* 0x00000000000c7805 */ /* 0x000fe2000001ff00 */
[----:B------:R-:W-:Y:S01]  /*32a0*/  CS2R R6, SRZ ;  /* 0x0000000000067805 */ /* 0x000fe2000001ff00 */
[----:B------:R-:W-:Y:S01]  /*32b0*/  CS2R R2, SRZ ;  /* 0x0000000000027805 */ /* 0x000fe2000001ff00 */
[----:B------:R-:W-:Y:S01]  /*32c0*/  CS2R R32, SRZ ;  /* 0x0000000000207805 */ /* 0x000fe2000001ff00 */
[----:B------:R-:W-:Y:S01]  /*32d0*/  CS2R R30, SRZ ;  /* 0x00000000001e7805 */ /* 0x000fe2000001ff00 */
[----:B------:R-:W-:Y:S01]  /*32e0*/  CS2R R28, SRZ ;  /* 0x00000000001c7805 */ /* 0x000fe2000001ff00 */
[----:B------:R-:W-:Y:S03]  /*32f0*/  CS2R R22, SRZ ;  /* 0x0000000000167805 */ /* 0x000fe6000001ff00 */
        /* <DEDUP_REMOVED lines=17> */
[----:B------:R-:W-:-:S12]  /*3410*/  CS2R R2, SRZ ;  /* 0x0000000000027805 */ /* 0x000fd8000001ff00 */
[----:B------:R1:W5:Y:S04]  /*3420*/  @!P0 LDG.E.64 R2, [R8.64] ;  /* 0x0000000608028981 */ /* 0x000368000c1e1b00 */
[----:B------:R1:W5:Y:S01]  /*3430*/  @!P0 LDG.E.64 R22, [R4.64] ;  /* 0x0000000604168981 */ /* 0x000362000c1e1b00 */
[----:B------:R-:W-:-:S13]  /*3440*/  ISETP.GE.AND P0, PT, R158, c[0x0][0x27c], PT ;  /* 0x00009f009e007a0c */ /* 0x000fda0003f06270 */
[----:B------:R1:W5:Y:S04]  /*3450*/  @!P0 LDG.E.64 R6, [R8.64+0x40] ;  /* 0x0000400608068981 */ /* 0x000368000c1e1b00 */
[----:B------:R1:W5:Y:S01]  /*3460*/  @!P0 LDG.E.64 R28, [R4.64+0x40] ;  /* 0x00004006041c8981 */ /* 0x000362000c1e1b00 */
[----:B------:R-:W-:-:S13]  /*3470*/  ISETP.GE.AND P0, PT, R18, c[0x0][0x27c], PT ;  /* 0x00009f0012007a0c */ /* 0x000fda0003f06270 */
[----:B------:R1:W5:Y:S04]  /*3480*/  @!P0 LDG.E.64 R12, [R8.64+0x80] ;  /* 0x00008006080c8981 */ /* 0x000368000c1e1b00 */
[----:B------:R1:W5:Y:S01]  /*3490*/  @!P0 LDG.E.64 R30, [R4.64+0x80] ;  /* 0x00008006041e8981 */ /* 0x000362000c1e1b00 */
[----:B------:R-:W-:-:S13]  /*34a0*/  ISETP.GE.AND P0, PT, R147, c[0x0][0x27c], PT ;  /* 0x00009f0093007a0c */ /* 0x000fda0003f06270 */
[----:B------:R1:W5:Y:S04]  /*34b0*/  @!P0 LDG.E.64 R16, [R8.64+0xc0] ;  /* 0x0000c00608108981 */ /* 0x000368000c1e1b00 */
[----:B------:R1:W5:Y:S02]  /*34c0*/  @!P0 LDG.E.64 R32, [R4.64+0xc0] ;  /* 0x0000c00604208981 */ /* 0x000364000c1e1b00 */
.L_x_585:
[----:B------:R-:W-:Y:S05]  /*34d0*/  BSYNC B0 ;  /* 0x0000000000007941 */ /* 0x000fea0003800000 */
.L_x_584:
        /* <DEDUP_REMOVED lines=45> */
[-C--:B------:R-:W-:Y:S02]  /*37b0*/  @!P0 FMUL.FTZ R0, R0, R3.reuse ;  /* 0x0000000300008220 */ /* 0x080fe40000410000 */
        /* <DEDUP_REMOVED lines=31> */
.L_x_588:
[----:B------:R-:W-:Y:S05]  /*39b0*/  BSYNC B0 ;  /* 0x0000000000007941 */ /* 0x000fea0003800000 */
.L_x_587:
[----:B------:R-:W-:Y:S01]  /*39c0*/  ISETP.GE.AND P0, PT, R146, c[0x0][0x1d4], PT ;  /* 0x0000750092007a0c */ /* 0x000fe20003f06270 */
[----:B------:R-:W-:-:S12]  /*39d0*/  BSSY B0, `(.L_x_589) ;  /* 0x0000035000007945 */ /* 0x000fd80003800000 */
[----:B------:R-:W-:-:S05]  /*39e0*/  @P0 BRA `(.L_x_590) ;  /* 0x0000033000000947 */ /* 0x000fca0003800000 */
[----:B------:R-:W-:Y:S01]  /*39f0*/  ISETP.GE.AND P0, PT, R158, c[0x0][0x27c], PT ;  /* 0x00009f009e007a0c */ /* 0x000fe20003f06270 */
[----:B-1----:R-:W1:-:S12]  /*3a00*/  LDS.128 R8, [R195+0xd080] ;  /* 0x00d08000c3087984 */ /* 0x002e580000000c00 */
[----:B------:R-:W-:Y:S02]  /*3a10*/  @!P0 SHF.R.U64 R3, R28, 0x10, R29 ;  /* 0x000000101c038819 */ /* 0x000fe4000000121d */
[----:B------:R-:W-:Y:S02]  /*3a20*/  @!P0 SHF.R.U64 R0, R6, 0x10, R7 ;  /* 0x0000001006008819 */ /* 0x000fe40000001207 */
[----:B------:R-:W-:Y:S02]  /*3a30*/  @!P0 SHF.R.U32.HI R5, RZ, 0x10, R29 ;  /* 0x00000010ff058819 */ /* 0x000fe4000001161d */
[----:B------:R-:W-:Y:S02]  /*3a40*/  @!P0 SHF.R.U32.HI R2, RZ, 0x10, R7 ;  /* 0x00000010ff028819 */ /* 0x000fe40000011607 */
[----:B------:R-:W-:Y:S02]  /*3a50*/  @!P0 PRMT R4, R27, 0x5410, R3 ;  /* 0x000054101b048816 */ /* 0x000fe40000000003 */
        /* <DEDUP_REMOVED lines=44> */
.L_x_590:
[----:B------:R-:W-:Y:S05]  /*3d20*/  BSYNC B0 ;  /* 0x0000000000007941 */ /* 0x000fea0003800000 */
.L_x_589:
        /* <DEDUP_REMOVED lines=54> */
.L_x_592:
[----:B------:R-:W-:Y:S05]  /*4090*/  BSYNC B0 ;  /* 0x0000000000007941 */ /* 0x000fea0003800000 */
.L_x_591:
[----:B------:R-:W-:-:S13]  /*40a0*/  ISETP.GE.AND P0, PT, R216, c[0x0][0x1d4], PT ;  /* 0x00007500d8007a0c */ /* 0x000fda0003f06270 */
        /* <DEDUP_REMOVED lines=53> */
.L_x_583:
        /* <DEDUP_REMOVED lines=23> */
[----:B------:R-:W-:-:S13]  /*4570*/  ISETP.GE.AND P0, PT, R144, c[0x0][0x27c], PT ;  /* 0x00009f0090007a0c */ /* 0x000fda0003f06270 */
[----:B------:R1:W5:Y:S04]  /*4580*/  @!P0 LDG.E.128 R4, [R8.64] ;  /* 0x0000000608048981 */ /* 0x000368000c1e1d00 */
[----:B------:R1:W5:Y:S01]  /*4590*/  @!P0 LDG.E.128 R24, [R2.64] ;  /* 0x0000000602188981 */ /* 0x000362000c1e1d00 */
[----:B------:R-:W-:-:S13]  /*45a0*/  ISETP.GE.AND P0, PT, R146, c[0x0][0x27c], PT ;  /* 0x00009f0092007a0c */ /* 0x000fda0003f06270 */
[----:B------:R1:W5:Y:S04]  /*45b0*/  @!P0 LDG.E.128 R16, [R8.64+0x80] ;  /* 0x0000800608108981 */ /* 0x000368000c1e1d00 */
[----:B------:R1:W5:Y:S02]  /*45c0*/  @!P0 LDG.E.128 R40, [R2.64+0x80] ;  /* 0x0000800602288981 */ /* 0x000364000c1e1d00 */
.L_x_594:
[----:B------:R-:W-:Y:S05]  /*45d0*/  BSYNC B0 ;  /* 0x0000000000007941 */ /* 0x000fea0003800000 */
.L_x_593:
        /* <DEDUP_REMOVED lines=36> */
[----:B------:R-:W-:-:S12]  /*4820*/  IMAD.MOV.U32 R2, RZ, RZ, R7 ;  /* 0x000000ffff027224 */ /* 0x000fd800078e0007 */
        /* <DEDUP_REMOVED lines=99> */
.L_x_596:
[----:B------:R-:W-:Y:S05]  /*4e60*/  BSYNC B0 ;  /* 0x0000000000007941 */ /* 0x000fea0003800000 */
.L_x_595:
[----:B------:R-:W-:-:S13]  /*4e70*/  ISETP.GE.AND P0, PT, R146, c[0x0][0x1d4], PT ;  /* 0x0000750092007a0c */ /* 0x000fda0003f06270 */
[----:B------:R-:W-:-:S05]  /*4e80*/  @P0 BRA `(.L_x_586) ;  /* 0x0000080000000947 */ /* 0x000fca0003800000 */
[----:B------:R-:W-:Y:S01]  /*4e90*/  IADD3 R0, P1, P0, R62, R58, R67 ;  /* 0x0000003a3e007210 */ /* 0x000fe2000783e043 */
[----:B-1----:R-:W1:Y:S03]  /*4ea0*/  LDS.128 R12, [R85+0xc080] ;  /* 0x00c08000550c7984 */ /* 0x002e660000000c00 */
[----:B------:R-:W-:Y:S02]  /*4eb0*/  IADD3.X R2, R61, R57, R93, P1, P0 ;  /* 0x000000393d027210 */ /* 0x000fe40000fe045d */
[C---:B------:R-:W-:Y:S03]  /*4ec0*/  LEA R48, P0, R0.reuse, c[0x0][0x1c8], 0x1 ;  /* 0x0000720000307a11 */ /* 0x040fe600078008ff */
[----:B------:R-:W2:Y:S01]  /*4ed0*/  LDS.128 R32, [R88+0xc080] ;  /* 0x00c0800058207984 */ /* 0x000ea20000000c00 */
[----:B------:R-:W-:Y:S02]  /*4ee0*/  LEA.HI.X R49, R0, c[0x0][0x1cc], R2, 0x1, P0 ;  /* 0x0000730000317a11 */ /* 0x000fe400000f0c02 */
[----:B------:R-:W-:-:S13]  /*4ef0*/  ISETP.GE.AND P0, PT, R146, c[0x0][0x27c], PT ;  /* 0x00009f0092007a0c */ /* 0x000fda0003f06270 */
[----:B------:R-:W-:Y:S02]  /*4f00*/  @!P0 SHF.R.U64 R0, R18, 0x10, R19 ;  /* 0x0000001012008819 */ /* 0x000fe40000001213 */
[----:B------:R-:W-:Y:S02]  /*4f10*/  @!P0 SHF.R.U32.HI R9, RZ, 0x10, R43 ;  /* 0x00000010ff098819 */ /* 0x000fe4000001162b */
[----:B------:R-:W-:Y:S02]  /*4f20*/  @!P0 SHF.R.U32.HI R5, RZ, 0x10, R19 ;  /* 0x00000010ff058819 */ /* 0x000fe40000011613 */
[----:B------:R-:W-:Y:S02]  /*4f30*/  @!P0 PRMT R10, R20, 0x5432, R0 ;  /* 0x00005432140a8816 */ /* 0x000fe40000000000 */
[----:B------:R-:W-:Y:S02]  /*4f40*/  @!P0 SHF.R.U64 R4, R40, 0x10, R41 ;  /* 0x0000001028048819 */ /* 0x000fe40000001229 */
[--C-:B------:R-:W-:Y:S02]  /*4f50*/  @!P0 SHF.R.U64 R3, R16, 0x10, R17.reuse ;  /* 0x0000001010038819 */ /* 0x100fe40000001211 */
[----:B------:R-:W-:Y:S02]  /*4f60*/  @!P0 SHF.R.U32.HI R2, RZ, 0x10, R17 ;  /* 0x00000010ff028819 */ /* 0x000fe40000011611 */
[----:B------:R-:W-:Y:S01]  /*4f70*/  @!P0 PRMT R17, R44, 0x5410, R4 ;  /* 0x000054102c118816 */ /* 0x000fe20000000004 */
[----:B-1----:R-:W-:Y:S01]  /*4f80*/  @!P0 IMAD.U32 R0, R12, 0x10000, RZ ;  /* 0x000100000c008824 */ /* 0x002fe200078e00ff */
[----:B------:R-:W-:Y:S02]  /*4f90*/  @!P0 SHF.R.U64 R7, R42, 0x10, R43 ;  /* 0x000000102a078819 */ /* 0x000fe4000000122b */
[----:B------:R-:W-:Y:S02]  /*4fa0*/  @!P0 PRMT R6, R11, 0x5432, R3 ;  /* 0x000054320b068816 */ /* 0x000fe40000000003 */
[----:B------:R-:W-:Y:S01]  /*4fb0*/  @!P0 PRMT R24, R45, 0x5432, R7 ;  /* 0x000054322d188816 */ /* 0x000fe20000000007 */
[----:B------:R-:W-:Y:S01]  /*4fc0*/  @!P0 IMAD.U32 R7, R17, 0x10000, RZ ;  /* 0x0001000011078824 */ /* 0x000fe200078e00ff */
[----:B------:R-:W-:Y:S01]  /*4fd0*/  @!P0 PRMT R4, R11, 0x5410, R2 ;  /* 0x000054100b048816 */ /* 0x000fe20000000002 */
[----:B------:R-:W-:Y:S01]  /*4fe0*/  @!P0 IMAD.U32 R2, R6, 0x10000, RZ ;  /* 0x0001000006028824 */ /* 0x000fe200078e00ff */
[----:B--2---:R-:W-:Y:S01]  /*4ff0*/  @!P0 SHF.L.U32 R26, R35, 0x10, RZ ;  /* 0x00000010231a8819 */ /* 0x004fe200000006ff */
[----:B------:R-:W-:Y:S01]  /*5000*/  @!P0 IMAD.U32 R19, R33, 0x10000, RZ ;  /* 0x0001000021138824 */ /* 0x000fe200078e00ff */
[----:B------:R-:W-:Y:S02]  /*5010*/  @!P0 LOP3.LUT R28, R35, 0xffff0000, RZ, 0xc0, !PT ;  /* 0xffff0000231c8812 */ /* 0x000fe400078ec0ff */
[----:B------:R-:W-:Y:S02]  /*5020*/  @!P0 SHF.L.U32 R23, R34, 0x10, RZ ;  /* 0x0000001022178819 */ /* 0x000fe400000006ff */
[----:B------:R-:W-:Y:S01]  /*5030*/  @!P0 PRMT R11, R45, 0x5410, R9 ;  /* 0x000054102d0b8816 */ /* 0x000fe20000000009 */
[----:B------:R-:W-:Y:S01]  /*5040*/  @!P0 IMAD.U32 R9, R32, 0x10000, RZ ;  /* 0x0001000020098824 */ /* 0x000fe200078e00ff */
[----:B------:R-:W-:Y:S02]  /*5050*/  @!P0 SHF.L.U32 R3, R13, 0x10, RZ ;  /* 0x000000100d038819 */ /* 0x000fe400000006ff */
[----:B------:R-:W-:Y:S01]  /*5060*/  @!P0 LOP3.LUT R6, R6, 0xffff0000, RZ, 0xc0, !PT ;  /* 0xffff000006068812 */ /* 0x000fe200078ec0ff */
[C---:B------:R-:W-:Y:S01]  /*5070*/  @!P0 IMAD.U32 R25, R11.reuse, 0x10000, RZ ;  /* 0x000100000b198824 */ /* 0x040fe200078e00ff */
[----:B------:R-:W-:Y:S02]  /*5080*/  @!P0 SHF.R.U32.HI R8, RZ, 0x10, R41 ;  /* 0x00000010ff088819 */ /* 0x000fe40000011629 */
[----:B------:R-:W-:Y:S02]  /*5090*/  @!P0 LOP3.LUT R27, R11, 0xffff0000, RZ, 0xc0, !PT ;  /* 0xffff00000b1b8812 */ /* 0x000fe400078ec0ff */
[----:B------:R-:W-:Y:S02]  /*50a0*/  @!P0 PRMT R16, R44, 0x5432, R8 ;  /* 0x000054322c108816 */ /* 0x000fe40000000008 */
[----:B------:R-:W-:Y:S01]  /*50b0*/  @!P0 PRMT R8, R20, 0x5410, R5 ;  /* 0x0000541014088816 */ /* 0x000fe20000000005 */
[----:B------:R-:W-:Y:S02]  /*50c0*/  @!P0 FMUL.FTZ R20, R0, R7 ;  /* 0x0000000700148220 */ /* 0x000fe40000410000 */
[----:B------:R-:W-:Y:S02]  /*50d0*/  @!P0 IMAD.U32 R18, R16, 0x10000, RZ ;  /* 0x0001000010128824 */ /* 0x000fe400078e00ff */
[----:B------:R-:W-:Y:S02]  /*50e0*/  @!P0 IMAD.U32 R5, R4, 0x10000, RZ ;  /* 0x0001000004058824 */ /* 0x000fe400078e00ff */
[----:B------:R-:W-:Y:S02]  /*50f0*/  @!P0 FMUL.FTZ R0, R0, R2 ;  /* 0x0000000200008220 */ /* 0x000fe40000410000 */
[----:B------:R-:W-:Y:S02]  /*5100*/  @!P0 FMUL.FTZ R21, R3, R18 ;  /* 0x0000001203158220 */ /* 0x000fe40000410000 */
[----:B------:R-:W-:Y:S01]  /*5110*/  @!P0 FFMA.FTZ R40, R9, R2, -R20 ;  /* 0x0000000209288223 */ /* 0x000fe20000010814 */
[----:B------:R-:W-:Y:S01]  /*5120*/  @!P0 LOP3.LUT R20, R16, 0xffff0000, RZ, 0xc0, !PT ;  /* 0xffff000010148812 */ /* 0x000fe200078ec0ff */
[----:B------:R-:W-:Y:S01]  /*5130*/  @!P0 FFMA.FTZ R0, R7, R9, R0 ;  /* 0x0000000907008223 */ /* 0x000fe20000010000 */
[----:B------:R-:W-:Y:S01]  /*5140*/  @!P0 LOP3.LUT R16, R17, 0xffff0000, RZ, 0xc0, !PT ;  /* 0xffff000011108812 */ /* 0x000fe200078ec0ff */
[-C--:B------:R-:W-:Y:S01]  /*5150*/  @!P0 FMUL.FTZ R3, R3, R5.reuse ;  /* 0x0000000503038220 */ /* 0x080fe20000410000 */
[----:B------:R-:W-:Y:S01]  /*5160*/  @!P0 LOP3.LUT R17, R32, 0xffff0000, RZ, 0xc0, !PT ;  /* 0xffff000020118812 */ /* 0x000fe200078ec0ff */
[----:B------:R-:W-:Y:S01]  /*5170*/  @!P0 FFMA.FTZ R39, R19, R5, -R21 ;  /* 0x0000000513278223 */ /* 0x000fe20000010815 */
[----:B------:R-:W-:Y:S02]  /*5180*/  @!P0 LOP3.LUT R21, R33, 0xffff0000, RZ, 0xc0, !PT ;  /* 0xffff000021158812 */ /* 0x000fe400078ec0ff */
[----:B------:R-:W-:Y:S02]  /*5190*/  @!P0 LOP3.LUT R5, R12, 0xffff0000, RZ, 0xc0, !PT ;  /* 0xffff00000c058812 */ /* 0x000fe400078ec0ff */
[----:B------:R-:W-:Y:S02]  /*51a0*/  @!P0 LOP3.LUT R7, R4, 0xffff0000, RZ, 0xc0, !PT ;  /* 0xffff000004078812 */ /* 0x000fe400078ec0ff */
[----:B------:R-:W-:Y:S01]  /*51b0*/  @!P0 LOP3.LUT R2, R13, 0xffff0000, RZ, 0xc0, !PT ;  /* 0xffff00000d028812 */ /* 0x000fe200078ec0ff */
[C---:B------:R-:W-:Y:S04]  /*51c0*/  @!P0 FMUL.FTZ R22, R5.reuse, R16 ;  /* 0x0000001005168220 */ /* 0x040fe80000410000 */
[C---:B------:R-:W-:Y:S02]  /*51d0*/  @!P0 FMUL.FTZ R9, R2.reuse, R20 ;  /* 0x0000001402098220 */ /* 0x040fe40000410000 */
[-C--:B------:R-:W-:Y:S02]  /*51e0*/  @!P0 FMUL.FTZ R4, R2, R7.reuse ;  /* 0x0000000702048220 */ /* 0x080fe40000410000 */
[-C--:B------:R-:W-:Y:S01]  /*51f0*/  @!P0 FMUL.FTZ R2, R5, R6.reuse ;  /* 0x0000000605028220 */ /* 0x080fe20000410000 */
[----:B------:R-:W-:Y:S01]  /*5200*/  @!P0 LOP3.LUT R5, R15, 0xffff0000, RZ, 0xc0, !PT ;  /* 0xffff00000f058812 */ /* 0x000fe200078ec0ff */
[----:B------:R-:W-:Y:S02]  /*5210*/  @!P0 FFMA.FTZ R38, R21, R7, -R9 ;  /* 0x0000000715268223 */ /* 0x000fe40000010809 */
[----:B------:R-:W-:Y:S02]  /*5220*/  @!P0 IMAD.U32 R7, R15, 0x10000, RZ ;  /* 0x000100000f078824 */ /* 0x000fe400078e00ff */
[----:B------:R-:W-:Y:S01]  /*5230*/  @!P0 FFMA.FTZ R37, R17, R6, -R22 ;  /* 0x0000000611258223 */ /* 0x000fe20000010816 */
[C---:B------:R-:W-:Y:S01]  /*5240*/  @!P0 LOP3.LUT R6, R8.reuse, 0xffff0000, RZ, 0xc0, !PT ;  /* 0xffff000008068812 */ /* 0x040fe200078ec0ff */
[----:B------:R-:W-:Y:S02]  /*5250*/  @!P0 IMAD.U32 R9, R8, 0x10000, RZ ;  /* 0x0001000008098824 */ /* 0x000fe400078e00ff */
[----:B------:R-:W-:Y:S02]  /*5260*/  @!P0 FMUL.FTZ R8, R7, R25 ;  /* 0x0000001907088220 */ /* 0x000fe40000410000 */
[C---:B------:R-:W-:Y:S02]  /*5270*/  @!P0 FMUL.FTZ R11, R5.reuse, R27 ;  /* 0x0000001b050b8220 */ /* 0x040fe40000410000 */
[-C--:B------:R-:W-:Y:S02]  /*5280*/  @!P0 FFMA.FTZ R36, R26, R9.reuse, -R8 ;  /* 0x000000091a248223 */ /* 0x080fe40000010808 */
[-C--:B------:R-:W-:Y:S02]  /*5290*/  @!P0 FMUL.FTZ R8, R5, R6.reuse ;  /* 0x0000000605088220 */ /* 0x080fe40000410000 */
[----:B------:R-:W-:Y:S01]  /*52a0*/  @!P0 FFMA.FTZ R31, R28, R6, -R11 ;  /* 0x000000061c1f8223 */ /* 0x000fe2000001080b */
[----:B------:R-:W-:Y:S01]  /*52b0*/  @!P0 LOP3.LUT R6, R14, 0xffff0000, RZ, 0xc0, !PT ;  /* 0xffff00000e068812 */ /* 0x000fe200078ec0ff */
[C---:B------:R-:W-:Y:S01]  /*52c0*/  @!P0 IMAD.U32 R22, R24.reuse, 0x10000, RZ ;  /* 0x0001000018168824 */ /* 0x040fe200078e00ff */
[----:B------:R-:W-:Y:S01]  /*52d0*/  @!P0 LOP3.LUT R24, R24, 0xffff0000, RZ, 0xc0, !PT ;  /* 0xffff000018188812 */ /* 0x000fe200078ec0ff */
[----:B------:R-:W-:Y:S02]  /*52e0*/  @!P0 IMAD.U32 R5, R14, 0x10000, RZ ;  /* 0x000100000e058824 */ /* 0x000fe400078e00ff */
[----:B------:R-:W-:Y:S01]  /*52f0*/  @!P0 FMUL.FTZ R7, R7, R9 ;  /* 0x0000000907078220 */ /* 0x000fe20000410000 */
[C---:B------:R-:W-:Y:S01]  /*5300*/  @!P0 LOP3.LUT R9, R10.reuse, 0xffff0000, RZ, 0xc0, !PT ;  /* 0xffff00000a098812 */ /* 0x040fe200078ec0ff */
[----:B------:R-:W-:Y:S01]  /*5310*/  @!P0 IMAD.U32 R11, R10, 0x10000, RZ ;  /* 0x000100000a0b8824 */ /* 0x000fe200078e00ff */
[----:B------:R-:W-:Y:S01]  /*5320*/  @!P0 LOP3.LUT R10, R34, 0xffff0000, RZ, 0xc0, !PT ;  /* 0xffff0000220a8812 */ /* 0x000fe200078ec0ff */
[C---:B------:R-:W-:Y:S02]  /*5330*/  @!P0 FMUL.FTZ R29, R5.reuse, R22 ;  /* 0x00000016051d8220 */ /* 0x040fe40000410000 */
[----:B------:R-:W-:Y:S02]  /*5340*/  @!P0 FMUL.FTZ R30, R6, R24 ;  /* 0x00000018061e8220 */ /* 0x000fe40000410000 */
[----:B------:R-:W-:Y:S01]  /*5350*/  @!P0 FFMA.FTZ R2, R16, R17, R2 ;  /* 0x0000001110028223 */ /* 0x000fe20000010002 */
[----:B------:R-:W-:Y:S01]  /*5360*/  @!P0 F2FP.BF16.PACK_AB R17, R38, R39 ;  /* 0x000000272611823e */ /* 0x000fe200000010ff */
[----:B------:R-:W-:Y:S01]  /*5370*/  @!P0 FMUL.FTZ R5, R5, R11 ;  /* 0x0000000b05058220 */ /* 0x000fe20000410000 */
[----:B------:R-:W-:Y:S01]  /*5380*/  @!P0 F2FP.BF16.PACK_AB R16, R37, R40 ;  /* 0x000000282510823e */ /* 0x000fe200000010ff */
[----:B------:R-:W-:Y:S02]  /*5390*/  @!P0 FFMA.FTZ R3, R18, R19, R3 ;  /* 0x0000001312038223 */ /* 0x000fe40000010003 */
[----:B------:R-:W-:Y:S01]  /*53a0*/  @!P0 FFMA.FTZ R29, R23, R11, -R29 ;  /* 0x0000000b171d8223 */ /* 0x000fe2000001081d */
[----:B------:R-:W-:Y:S01]  /*53b0*/  @!P0 MOV R32, R16 ;  /* 0x0000001000208202 */ /* 0x000fe20000000f00 */
[-C--:B------:R-:W-:Y:S01]  /*53c0*/  @!P0 FFMA.FTZ R30, R10, R9.reuse, -R30 ;  /* 0x000000090a1e8223 */ /* 0x080fe2000001081e */
[----:B------:R-:W-:Y:S01]  /*53d0*/  @!P0 F2FP.BF16.PACK_AB R11, R31, R36 ;  /* 0x000000241f0b823e */ /* 0x000fe200000010ff */
[----:B------:R-:W-:Y:S01]  /*53e0*/  @!P0 FMUL.FTZ R6, R6, R9 ;  /* 0x0000000906068220 */ /* 0x000fe20000410000 */
[----:B------:R-:W-:Y:S01]  /*53f0*/  @!P0 F2FP.BF16.PACK_AB R9, R2, R0 ;  /* 0x000000000209823e */ /* 0x000fe200000010ff */
[----:B------:R-:W-:Y:S01]  /*5400*/  @!P0 FFMA.FTZ R4, R20, R21, R4 ;  /* 0x0000001514048223 */ /* 0x000fe20000010004 */
[----:B------:R-:W-:Y:S01]  /*5410*/  @!P0 MOV R35, R11 ;  /* 0x0000000b00238202 */ /* 0x000fe20000000f00 */
[----:B------:R-:W-:Y:S02]  /*5420*/  @!P0 FFMA.FTZ R5, R22, R23, R5 ;  /* 0x0000001716058223 */ /* 0x000fe40000010005 */
[----:B------:R-:W-:Y:S01]  /*5430*/  @!P0 FFMA.FTZ R6, R24, R10, R6 ;  /* 0x0000000a18068223 */ /* 0x000fe20000010006 */
[----:B------:R-:W-:Y:S01]  /*5440*/  @!P0 F2FP.BF16.PACK_AB R10, R30, R29 ;  /* 0x0000001d1e0a823e */ /* 0x000fe200000010ff */
[----:B------:R-:W-:Y:S01]  /*5450*/  @!P0 FFMA.FTZ R7, R25, R26, R7 ;  /* 0x0000001a19078223 */ /* 0x000fe20000010007 */
[----:B------:R-:W-:Y:S01]  /*5460*/  @!P0 F2FP.BF16.PACK_AB R3, R4, R3 ;  /* 0x000000030403823e */ /* 0x000fe200000010ff */
        /* <DEDUP_REMOVED lines=9> */
[----:B------:R-:W-:Y:S01]  /*5500*/  @!P0 IMAD.MOV.U32 R15, RZ, RZ, R0 ;  /* 0x000000ffff0f8224 */ /* 0x000fe200078e0000 */
[----:B------:R-:W-:-:S13]  /*5510*/  ISETP.GE.AND P0, PT, R66, c[0x0][0x1d4], PT ;  /* 0x0000750042007a0c */ /* 0x000fda0003f06270 */
[----:B------:R-:W-:-:S05]  /*5520*/  @P0 BRA `(.L_x_586) ;  /* 0x0000016000000947 */ /* 0x000fca0003800000 */
[----:B------:R-:W-:Y:S04]  /*5530*/  IADD3 R0, P1, P0, R62, R58, R66 ;  /* 0x0000003a3e007210 */ /* 0x000fe8000783e042 */
[----:B------:R-:W-:Y:S02]  /*5540*/  IADD3.X R3, R61, R57, R89, P1, P0 ;  /* 0x000000393d037210 */ /* 0x000fe40000fe0459 */
[C---:B------:R-:W-:Y:S04]  /*5550*/  LEA R2, P0, R0.reuse, c[0x0][0x1c8], 0x1 ;  /* 0x0000720000027a11 */ /* 0x040fe800078008ff */
[----:B------:R-:W-:Y:S05]  /*5560*/  LEA.HI.X R3, R0, c[0x0][0x1cc], R3, 0x1, P0 ;  /* 0x0000730000037a11 */ /* 0x000fea00000f0c03 */
[----:B------:R2:W-:Y:S01]  /*5570*/  STG.E.128 [R2.64], R12 ;  /* 0x0000000c02007986 */ /* 0x0005e2000c101d06 */
[----:B------:R-:W-:-:S05]  /*5580*/  BRA `(.L_x_586) ;  /* 0x0000010000007947 */ /* 0x000fca0003800000 */
.L_x_582:
[----:B------:R-:W-:Y:S05]  /*5590*/  IMAD R0, R46, -0x20, R64 ;  /* 0xffffffe02e007824 */ /* 0x000fea00078e0240 */
[----:B------:R-:W-:Y:S04]  /*55a0*/  IMNMX R0, R0, 0x20, PT ;  /* 0x0000002000007817 */ /* 0x000fe80003800200 */
[----:B------:R-:W-:-:S13]  /*55b0*/  ISETP.GE.AND P0, PT, R213, R0, PT ;  /* 0x00000000d500720c */ /* 0x000fda0003f06270 */
[----:B------:R-:W-:-:S05]  /*55c0*/  @P0 BRA `(.L_x_586) ;  /* 0x000000c000000947 */ /* 0x000fca0003800000 */
[----:B------:R-:W-:-:S13]  /*55d0*/  ISETP.GE.AND P0, PT, R144, c[0x0][0x1d4], PT ;  /* 0x0000750090007a0c */ /* 0x000fda0003f06270 */
[----:B------:R-:W1:Y:S04]  /*55e0*/  @!P0 LDS.128 R8, [R195+0xc080] ;  /* 0x00c08000c3088984 */ /* 0x000e680000000c00 */
[----:B-1----:R-:W-:Y:S01]  /*55f0*/  @!P0 STG.E.128 [R36.64], R8 ;  /* 0x0000000824008986 */ /* 0x002fe2000c101d06 */
[----:B------:R-:W-:-:S13]  /*5600*/  ISETP.GE.AND P0, PT, R146, c[0x0][0x1d4], PT ;  /* 0x0000750092007a0c */ /* 0x000fda0003f06270 */
[----:B------:R-:W1:Y:S04]  /*5610*/  @!P0 LDS.128 R4, [R195+0xd080] ;  /* 0x00d08000c3048984 */ /* 0x000e680000000c00 */
[----:B-1----:R-:W-:Y:S01]  /*5620*/  @!P0 STG.E.128 [R36.64+0x80], R4 ;  /* 0x0000800424008986 */ /* 0x002fe2000c101d06 */
[----:B------:R-:W-:-:S13]  /*5630*/  ISETP.GE.AND P0, PT, R215, c[0x0][0x1d4], PT ;  /* 0x00007500d7007a0c */ /* 0x000fda0003f06270 */
[----:B------:R-:W1:Y:S04]  /*5640*/  @!P0 LDS.128 R4, [R195+0xe080] ;  /* 0x00e08000c3048984 */ /* 0x000e680000000c00 */
[----:B-1----:R-:W-:Y:S01]  /*5650*/  @!P0 STG.E.128 [R36.64+0x100], R4 ;  /* 0x0001000424008986 */ /* 0x002fe2000c101d06 */
[----:B------:R-:W-:-:S13]  /*5660*/  ISETP.GE.AND P0, PT, R216, c[0x0][0x1d4], PT ;  /* 0x00007500d8007a0c */ /* 0x000fda0003f06270 */
[----:B------:R-:W1:Y:S04]  /*5670*/  @!P0 LDS.128 R4, [R195+0xf080] ;  /* 0x00f08000c3048984 */ /* 0x000e680000000c00 */
[----:B-1----:R1:W-:Y:S02]  /*5680*/  @!P0 STG.E.128 [R36.64+0x180], R4 ;  /* 0x0001800424008986 */ /* 0x0023e4000c101d06 */
.L_x_586:
[----:B------:R-:W-:Y:S05]  /*5690*/  BSYNC B1 ;  /* 0x0000000000017941 */ /* 0x000fea0003800000 */
.L_x_581:
[----:B-1---5:R-:W-:Y:S01]  /*56a0*/  IMAD.SHL.U32 R6, R46, 0x20, RZ ;  /* 0x000000202e067824 */ /* 0x022fe200078e00ff */
[----:B------:R-:W-:Y:S03]  /*56b0*/  BSSY B0, `(.L_x_597) ;  /* 0x0000031000007945 */ /* 0x000fe60003800000 */
[----:B------:R-:W-:Y:S05]  /*56c0*/  IMAD.IADD R0, R100, 0x1, -R6 ;  /* 0x0000000164007824 */ /* 0x000fea00078e0a06 */
[----:B------:R-:W-:-:S13]  /*56d0*/  ISETP.GE.AND P0, PT, R0, 0x1, PT ;  /* 0x000000010000780c */ /* 0x000fda0003f06270 */
[C---:B------:R-:W-:Y:S01]  /*56e0*/  @P0 LEA R0, P1, R46.reuse, R101, 0x5 ;  /* 0x000000652e000211 */ /* 0x040fe200078228ff */
[----:B------:R-:W-:Y:S01]  /*56f0*/  @P0 IMAD.MOV.U32 R4, RZ, RZ, R82 ;  /* 0x000000ffff040224 */ /* 0x000fe200078e0052 */
[----:B------:R-:W-:Y:S02]  /*5700*/  @P0 MOV R5, R99 ;  /* 0x0000006300050202 */ /* 0x000fe40000000f00 */
[----:B--2---:R-:W-:Y:S03]  /*5710*/  @P0 LEA.HI.X R2, R46, R104, R60, 0x5, P1 ;  /* 0x000000682e020211 */ /* 0x004fe600008f2c3c */
[----:B------:R-:W-:Y:S04]  /*5720*/  @P0 IMAD.WIDE.U32 R4, R0, c[0x0][0x258], R4 ;  /* 0x0000960000040a25 */ /* 0x000fe800078e0004 */
[----:B------:R-:W-:Y:S04]  /*5730*/  @P0 IMAD R2, R2, c[0x0][0x258], RZ ;  /* 0x0000960002020a24 */ /* 0x000fe800078e02ff */
        /* <DEDUP_REMOVED lines=40> */
.L_x_598:
[----:B-1----:R-:W-:Y:S05]  /*59c0*/  BSYNC B0 ;  /* 0x0000000000007941 */ /* 0x002fea0003800000 */
.L_x_597:
        /* <DEDUP_REMOVED lines=22> */
.L_x_580:
[----:B------:R-:W-:Y:S01]  /*5b30*/  IMAD.MOV.U32 R0, RZ, RZ, c[0x0][0x2c4] ;  /* 0x0000b100ff007624 */ /* 0x000fe200078e00ff */
[----:B------:R-:W-:Y:S01]  /*5b40*/  IADD3 R2, R210, 0x1, -R212 ;  /* 0x00000001d2027810 */ /* 0x000fe20007ffe8d4 */
[----:B-1----:R-:W-:-:S02]  /*5b50*/  IMAD.MOV.U32 R4, RZ, RZ, c[0x0][0x32c] ;  /* 0x0000cb00ff047624 */ /* 0x002fc400078e00ff */
[----:B------:R-:W-:Y:S01]  /*5b60*/  IMAD.IADD R11, R112, 0x1, R113 ;  /* 0x00000001700b7824 */ /* 0x000fe200078e0271 */
[----:B------:R-:W-:Y:S02]  /*5b70*/  ISETP.NE.AND P3, PT, R0, 0x1, PT ;  /* 0x000000010000780c */ /* 0x000fe40003f65270 */
[----:B------:R-:W-:Y:S02]  /*5b80*/  IADD3 R0, R224, 0x7f, RZ ;  /* 0x0000007fe0007810 */ /* 0x000fe40007ffe0ff */
[----:B------:R-:W-:-:S09]  /*5b90*/  ISETP.GE.AND P1, PT, R4, 0x1, PT ;  /* 0x000000010400780c */ /* 0x000fd20003f26270 */
[----:B------:R-:W-:-:S05]  /*5ba0*/  @P3 IMAD.HI.U32 R3, R0, c[0x0][0x2c8], RZ ;  /* 0x0000b20000033a27 */ /* 0x000fca00078e00ff */
[----:B------:R-:W-:-:S05]  /*5bb0*/  @P3 SHF.R.U32.HI R0, RZ, c[0x0][0x2cc], R3 ;  /* 0x0000b300ff003a19 */ /* 0x000fca0000011603 */
[----:B------:R-:W-:-:S05]  /*5bc0*/  IMAD.IADD R0, R2, 0x1, R0 ;  /* 0x0000000102007824 */ /* 0x000fca00078e0200 */
[----:B------:R-:W-:Y:S01]  /*5bd0*/  IADD3 R3, R0, c[0x0][0x328], RZ ;  /* 0x0000ca0000037a10 */ /* 0x000fe20007ffe0ff */
[----:B------:R-:W-:Y:S05]  /*5be0*/  @!P1 BRA `(.L_x_600) ;  /* 0x0000011000009947 */ /* 0x000fea0003800000 */
[C---:B------:R-:W-:Y:S01]  /*5bf0*/  ISETP.GT.AND P0, PT, R0.reuse, RZ, PT ;  /* 0x000000ff0000720c */ /* 0x040fe20003f04270 */
[----:B------:R-:W-:Y:S01]  /*5c00*/  BSSY B0, `(.L_x_601) ;  /* 0x000000d000007945 */ /* 0x000fe20003800000 */
[----:B------:R-:W-:Y:S01]  /*5c10*/  IADD3 R2, R0, -0x1, RZ ;  /* 0xffffffff00027810 */ /* 0x000fe20007ffe0ff */
[----:B------:R-:W-:-:S10]  /*5c20*/  IMAD.MOV.U32 R4, RZ, RZ, c[0x0][0x32c] ;  /* 0x0000cb00ff047624 */ /* 0x000fd400078e00ff */
[----:B------:R-:W-:Y:S05]  /*5c30*/  @P0 BRA `(.L_x_602) ;  /* 0x0000006000000947 */ /* 0x000fea0003800000 */
[----:B------:R-:W-:Y:S01]  /*5c40*/  ISETP.NE.AND P0, PT, R4, 0x1, PT ;  /* 0x000000010400780c */ /* 0x000fe20003f05270 */
[----:B------:R-:W-:-:S12]  /*5c50*/  IMAD.MOV R0, RZ, RZ, -R0 ;  /* 0x000000ffff007224 */ /* 0x000fd800078e0a00 */
[----:B------:R-:W-:-:S05]  /*5c60*/  @P0 IMAD.HI.U32 R2, R0, c[0x0][0x330], RZ ;  /* 0x0000cc0000020a27 */ /* 0x000fca00078e00ff */
[----:B------:R-:W-:-:S04]  /*5c70*/  @P0 SHF.R.U32.HI R0, RZ, c[0x0][0x334], R2 ;  /* 0x0000cd00ff000a19 */ /* 0x000fc80000011602 */
[----:B------:R-:W-:Y:S01]  /*5c80*/  LOP3.LUT R2, RZ, R0, RZ, 0x33, !PT ;  /* 0x00000000ff027212 */ /* 0x000fe200078e33ff */
[----:B------:R-:W-:Y:S05]  /*5c90*/  BRA `(.L_x_603) ;  /* 0x0000003000007947 */ /* 0x000fea0003800000 */
.L_x_602:
[----:B------:R-:W-:-:S13]  /*5ca0*/  ISETP.NE.AND P0, PT, R4, 0x1, PT ;  /* 0x000000010400780c */ /* 0x000fda0003f05270 */
[----:B------:R-:W-:-:S05]  /*5cb0*/  @P0 IMAD.HI.U32 R0, R2, c[0x0][0x330], RZ ;  /* 0x0000cc0002000a27 */ /* 0x000fca00078e00ff */
[----:B------:R-:W-:Y:S02]  /*5cc0*/  @P0 SHF.R.U32.HI R2, RZ, c[0x0][0x334], R0 ;  /* 0x0000cd00ff020a19 */ /* 0x000fe40000011600 */
.L_x_603:
[----:B------:R-:W-:Y:S05]  /*5cd0*/  BSYNC B0 ;  /* 0x0000000000007941 */ /* 0x000fea0003800000 */
.L_x_601:
[----:B------:R-:W-:-:S05]  /*5ce0*/  IMAD R2, R2, R4, c[0x0][0x32c] ;  /* 0x0000cb0002027624 */ /* 0x000fca00078e0204 */
[----:B------:R-:W-:-:S04]  /*5cf0*/  IMNMX R3, R3, R2, PT ;  /* 0x0000000203037217 */ /* 0x000fc80003800200 */
.L_x_600:
[----:B------:R-:W-:Y:S01]  /*5d00*/  IADD3 R3, R3, 0x1f, RZ ;  /* 0x0000001f03037810 */ /* 0x000fe20007ffe0ff */
[----:B------:R-:W-:-:S03]  /*5d10*/  @P3 IMAD.HI.U32 R2, R224, c[0x0][0x2c8], RZ ;  /* 0x0000b200e0023a27 */ /* 0x000fc600078e00ff */
[----:B------:R-:W-:Y:S01]  /*5d20*/  SHF.R.S32.HI R4, RZ, 0x1f, R3 ;  /* 0x0000001fff047819 */ /* 0x000fe20000011403 */
[----:B------:R-:W-:Y:S01]  /*5d30*/  IMAD.MOV.U32 R0, RZ, RZ, R224 ;  /* 0x000000ffff007224 */ /* 0x000fe200078e00e0 */
[----:B------:R-:W-:Y:S02]  /*5d40*/  @P3 SHF.R.U32.HI R0, RZ, c[0x0][0x2cc], R2 ;  /* 0x0000b300ff003a19 */ /* 0x000fe40000011602 */
        /* <DEDUP_REMOVED lines=16> */
.L_x_606:
[----:B------:R-:W-:-:S04]  /*5e50*/  MOV R3, c[0x0][0x32c] ;  /* 0x0000cb0000037a02 */ /* 0x000fc80000000f00 */
[----:B------:R-:W-:-:S13]  /*5e60*/  ISETP.NE.AND P0, PT, R3, 0x1, PT ;  /* 0x000000010300780c */ /* 0x000fda0003f05270 */
[----:B------:R-:W-:-:S05]  /*5e70*/  @P0 IMAD.HI.U32 R3, R0, c[0x0][0x330], RZ ;  /* 0x0000cc0000030a27 */ /* 0x000fca00078e00ff */
[----:B------:R-:W-:Y:S02]  /*5e80*/  @P0 SHF.R.U32.HI R0, RZ, c[0x0][0x334], R3 ;  /* 0x0000cd00ff000a19 */ /* 0x000fe40000011603 */
.L_x_607:
[----:B------:R-:W-:Y:S05]  /*5e90*/  BSYNC B0 ;  /* 0x0000000000007941 */ /* 0x000fea0003800000 */
.L_x_605:
[----:B------:R-:W-:-:S05]  /*5ea0*/  IMAD R0, R0, c[0x0][0x32c], RZ ;  /* 0x0000cb0000007a24 */ /* 0x000fca00078e02ff */
[----:B------:R-:W-:-:S04]  /*5eb0*/  IMNMX R2, R2, R0, !PT ;  /* 0x0000000002027217 */ /* 0x000fc80007800200 */
.L_x_604:
[----:B------:R-:W-:Y:S01]  /*5ec0*/  SHF.R.S32.HI R0, RZ, 0x1f, R2 ;  /* 0x0000001fff007819 */ /* 0x000fe20000011402 */
[----:B------:R-:W-:Y:S03]  /*5ed0*/  BSSY B0, `(.L_x_608) ;  /* 0x0000025000007945 */ /* 0x000fe60003800000 */
[----:B------:R-:W-:-:S04]  /*5ee0*/  LEA.HI R0, R0, R2, RZ, 0x5 ;  /* 0x0000000200007211 */ /* 0x000fc800078f28ff */
[----:B------:R-:W-:-:S04]  /*5ef0*/  SHF.R.S32.HI R0, RZ, 0x5, R0 ;  /* 0x00000005ff007819 */ /* 0x000fc80000011400 */
[----:B------:R-:W-:Y:S01]  /*5f00*/  IMNMX R5, RZ, R0, !PT ;  /* 0x00000000ff057217 */ /* 0x000fe20007800200 */
[----:B------:R-:W-:-:S03]  /*5f10*/  IMAD.MOV.U32 R0, RZ, RZ, RZ ;  /* 0x000000ffff007224 */ /* 0x000fc600078e00ff */
[----:B------:R-:W-:-:S13]  /*5f20*/  ISETP.GT.AND P0, PT, R7, R5, PT ;  /* 0x000000050700720c */ /* 0x000fda0003f04270 */
        /* <DEDUP_REMOVED lines=31> */
.L_x_609:
[----:B------:R-:W-:Y:S05]  /*6120*/  BSYNC B0 ;  /* 0x0000000000007941 */ /* 0x000fea0003800000 */
.L_x_608:
[----:B------:R-:W-:Y:S01]  /*6130*/  IMAD R208, R248, R0, R5 ;  /* 0x00000000f8d07224 */ /* 0x000fe200078e0205 */
        /* <DEDUP_REMOVED lines=75> */
[----:B------:R1:W2:Y:S01]  /*65f0*/  @P1 LDG.E R19, [R2.64] ;  /* 0x0000000602131981 */ /* 0x0002a2000c1e1900 */
[----:B------:R-:W-:Y:S01]  /*6600*/  SHF.R.S32.HI R0, RZ, 0x1f, R119 ;  /* 0x0000001fff007819 */ /* 0x000fe20000011477 */
[----:B------:R-:W-:Y:S01]  /*6610*/  IMAD R5, R237, 0x20, R213 ;  /* 0x00000020ed057824 */ /* 0x000fe200078e02d5 */
[----:B------:R-:W-:Y:S01]  /*6620*/  ISETP.NE.U32.AND P0, PT, RZ, c[0x0][0x348], PT ;  /* 0x0000d200ff007a0c */ /* 0x000fe20003f05070 */
[----:B------:R-:W-:Y:S01]  /*6630*/  IMAD.MOV.U32 R14, RZ, RZ, R144 ;  /* 0x000000ffff0e7224 */ /* 0x000fe200078e0090 */
[----:B------:R-:W-:Y:S01]  /*6640*/  SHF.R.S32.HI R18, RZ, 0x1f, R231 ;  /* 0x0000001fff127819 */ /* 0x000fe200000114e7 */
[----:B------:R-:W-:Y:S01]  /*6650*/  IMAD R0, R0, c[0x0][0x178], RZ ;  /* 0x00005e0000007a24 */ /* 0x000fe200078e02ff */
[----:B------:R-:W-:Y:S01]  /*6660*/  ISETP.NE.AND.EX P0, PT, RZ, c[0x0][0x34c], PT, P0 ;  /* 0x0000d300ff007a0c */ /* 0x000fe20003f05300 */
[----:B------:R-:W-:Y:S01]  /*6670*/  IMAD.IADD R5, R224, 0x1, R5 ;  /* 0x00000001e0057824 */ /* 0x000fe200078e0205 */
[----:B------:R-:W-:Y:S01]  /*6680*/  SHF.R.S32.HI R9, RZ, 0x1f, R213 ;  /* 0x0000001fff097819 */ /* 0x000fe200000114d5 */
[----:B------:R-:W-:Y:S01]  /*6690*/  IMAD R0, R119, c[0x0][0x17c], R0 ;  /* 0x00005f0077007a24 */ /* 0x000fe200078e0200 */
[----:B------:R-:W-:Y:S01]  /*66a0*/  SEL R6, R18, RZ, !P0 ;  /* 0x000000ff12067207 */ /* 0x000fe20004000000 */
[----:B------:R-:W-:Y:S01]  /*66b0*/  @P3 IMAD.HI.U32 R7, R5, c[0x0][0x2c8], RZ ;  /* 0x0000b20005073a27 */ /* 0x000fe200078e00ff */
[----:B------:R-:W-:-:S02]  /*66c0*/  SEL R4, R231, RZ, !P0 ;  /* 0x000000ffe7047207 */ /* 0x000fc40004000000 */
[----:B------:R-:W-:Y:S01]  /*66d0*/  ISETP.GE.AND P6, PT, R146, c[0x0][0x1d4], PT ;  /* 0x0000750092007a0c */ /* 0x000fe20003fc6270 */
[----:B------:R-:W-:Y:S01]  /*66e0*/  IMAD R6, R6, c[0x0][0x1c0], RZ ;  /* 0x0000700006067a24 */ /* 0x000fe200078e02ff */
[----:B------:R-:W-:Y:S02]  /*66f0*/  SHF.R.S32.HI R15, RZ, 0x1f, R144 ;  /* 0x0000001fff0f7819 */ /* 0x000fe40000011490 */
[----:B------:R-:W-:Y:S01]  /*6700*/  ISETP.GE.AND P2, PT, R144, c[0x0][0x1d4], PT ;  /* 0x0000750090007a0c */ /* 0x000fe20003f46270 */
[----:B------:R-:W-:Y:S01]  /*6710*/  IMAD R6, R4, c[0x0][0x1c4], R6 ;  /* 0x0000710004067a24 */ /* 0x000fe200078e0206 */
[----:B------:R-:W-:Y:S02]  /*6720*/  ISETP.GE.AND P5, PT, R215, c[0x0][0x1d4], PT ;  /* 0x00007500d7007a0c */ /* 0x000fe40003fa6270 */
[----:B------:R-:W-:Y:S01]  /*6730*/  ISETP.GE.AND P4, PT, R216, c[0x0][0x1d4], PT ;  /* 0x00007500d8007a0c */ /* 0x000fe20003f86270 */
[----:B-1----:R-:W-:Y:S01]  /*6740*/  IMAD.WIDE.U32 R2, R119, c[0x0][0x178], RZ ;  /* 0x00005e0077027a25 */ /* 0x002fe200078e00ff */
[----:B------:R-:W-:-:S02]  /*6750*/  LOP3.LUT R214, R214, 0xfffffffe, RZ, 0xc0, !PT ;  /* 0xfffffffed6d67812 */ /* 0x000fc400078ec0ff */
[----:B------:R-:W-:Y:S02]  /*6760*/  IADD3 R106, R236, -0x1, RZ ;  /* 0xffffffffec6a7810 */ /* 0x000fe40007ffe0ff */
[----:B------:R-:W-:Y:S01]  /*6770*/  IADD3 R3, R3, R0, RZ ;  /* 0x0000000003037210 */ /* 0x000fe20007ffe0ff */
[----:B------:R-:W-:Y:S01]  /*6780*/  IMAD.MOV.U32 R0, RZ, RZ, R5 ;  /* 0x000000ffff007224 */ /* 0x000fe200078e0005 */
[----:B------:R-:W-:Y:S02]  /*6790*/  @P3 SHF.R.U32.HI R0, RZ, c[0x0][0x2cc], R7 ;  /* 0x0000b300ff003a19 */ /* 0x000fe40000011607 */
[----:B------:R-:W-:Y:S01]  /*67a0*/  @P2 LOP3.LUT R214, R214, 0x1, RZ, 0xfc, !PT ;  /* 0x00000001d6d62812 */ /* 0x000fe200078efcff */
[----:B------:R-:W-:Y:S01]  /*67b0*/  IMAD.WIDE.U32 R2, R226, c[0x0][0x1b8], R2 ;  /* 0x00006e00e2027a25 */ /* 0x000fe200078e0002 */
[----:B------:R-:W-:Y:S02]  /*67c0*/  SHF.R.S32.HI R8, RZ, 0x1f, R0 ;  /* 0x0000001fff087819 */ /* 0x000fe40000011400 */
[----:B------:R-:W-:Y:S01]  /*67d0*/  IADD3 R7, -R0, RZ, RZ ;  /* 0x000000ff00077210 */ /* 0x000fe20007ffe1ff */
[----:B------:R-:W-:Y:S01]  /*67e0*/  IMAD R3, R226, c[0x0][0x1bc], R3 ;  /* 0x00006f00e2037a24 */ /* 0x000fe200078e0203 */
[----:B------:R-:W-:Y:S01]  /*67f0*/  LOP3.LUT R214, R214, 0xfffffffd, RZ, 0xc0, !PT ;  /* 0xfffffffdd6d67812 */ /* 0x000fe200078ec0ff */
[----:B------:R-:W-:Y:S01]  /*6800*/  IMAD R8, R8, c[0x0][0x1b0], RZ ;  /* 0x00006c0008087a24 */ /* 0x000fe200078e02ff */
[----:B------:R-:W-:Y:S01]  /*6810*/  ISETP.GE.AND P3, PT, R146, c[0x0][0x198], PT ;  /* 0x0000660092007a0c */ /* 0x000fe20003f66270 */
[----:B------:R-:W-:Y:S01]  /*6820*/  IMAD.WIDE.U32 R2, R4, c[0x0][0x1c0], R2 ;  /* 0x0000700004027a25 */ /* 0x000fe200078e0002 */
[----:B------:R-:W-:-:S03]  /*6830*/  IADD3 R4, P0, R213, R11, RZ ;  /* 0x0000000bd5047210 */ /* 0x000fc60007f1e0ff */
[----:B------:R-:W-:Y:S01]  /*6840*/  IMAD.IADD R3, R3, 0x1, R6 ;  /* 0x0000000103037824 */ /* 0x000fe200078e0206 */
[----:B------:R-:W-:Y:S01]  /*6850*/  LEA.HI.X.SX32 R6, R11, R9, 0x1, P0 ;  /* 0x000000090b067211 */ /* 0x000fe200000f0eff */
[----:B------:R-:W-:Y:S02]  /*6860*/  IMAD R5, R7, c[0x0][0x2c4], R5 ;  /* 0x0000b10007057a24 */ /* 0x000fe400078e0205 */
[C---:B------:R-:W-:Y:S02]  /*6870*/  IMAD R12, R0.reuse, c[0x0][0x1b4], R8 ;  /* 0x00006d00000c7a24 */ /* 0x040fe400078e0208 */
[----:B------:R-:W-:Y:S01]  /*6880*/  IMAD.WIDE.U32 R2, R0, c[0x0][0x1b0], R2 ;  /* 0x00006c0000027a25 */ /* 0x000fe200078e0002 */
[----:B------:R-:W-:-:S03]  /*6890*/  SHF.R.S32.HI R11, RZ, 0x1f, R5 ;  /* 0x0000001fff0b7819 */ /* 0x000fc60000011405 */
[C---:B------:R-:W-:Y:S01]  /*68a0*/  IMAD R0, R6.reuse, c[0x0][0x1e0], RZ ;  /* 0x0000780006007a24 */ /* 0x040fe200078e02ff */
[----:B------:R-:W-:Y:S01]  /*68b0*/  IADD3 R3, R3, R12, RZ ;  /* 0x0000000c03037210 */ /* 0x000fe20007ffe0ff */
[----:B------:R-:W-:Y:S02]  /*68c0*/  IMAD R10, R6, c[0x0][0x208], RZ ;  /* 0x00008200060a7a24 */ /* 0x000fe400078e02ff */
[C---:B------:R-:W-:Y:S01]  /*68d0*/  IMAD R13, R4.reuse, c[0x0][0x1e4], R0 ;  /* 0x00007900040d7a24 */ /* 0x040fe200078e0200 */
[----:B------:R-:W-:Y:S01]  /*68e0*/  SEL R0, RZ, 0xffffffff, P6 ;  /* 0xffffffffff007807 */ /* 0x000fe20003000000 */
[----:B------:R-:W-:-:S04]  /*68f0*/  IMAD.WIDE.U32 R6, R4, c[0x0][0x1e0], R14 ;  /* 0x0000780004067a25 */ /* 0x000fc800078e000e */
[----:B------:R-:W-:-:S04]  /*6900*/  IMAD.WIDE.U32 R8, R4, c[0x0][0x208], R14 ;  /* 0x0000820004087a25 */ /* 0x000fc800078e000e */
[----:B------:R-:W-:Y:S01]  /*6910*/  IMAD R12, R4, c[0x0][0x20c], R10 ;  /* 0x00008300040c7a24 */ /* 0x000fe200078e020a */
[----:B------:R-:W-:Y:S01]  /*6920*/  SEL R10, RZ, 0x1, P2 ;  /* 0x00000001ff0a7807 */ /* 0x000fe20001000000 */
[----:B------:R-:W-:Y:S01]  /*6930*/  IMAD R4, R11, c[0x0][0x1a8], RZ ;  /* 0x00006a000b047a24 */ /* 0x000fe200078e02ff */
[----:B------:R-:W-:Y:S01]  /*6940*/  ISETP.GE.AND P2, PT, R215, c[0x0][0x198], PT ;  /* 0x00006600d7007a0c */ /* 0x000fe20003f46270 */
[----:B------:R-:W-:Y:S02]  /*6950*/  IMAD.SHL.U32 R0, R0, 0x2, RZ ;  /* 0x0000000200007824 */ /* 0x000fe400078e00ff */
[C---:B------:R-:W-:Y:S02]  /*6960*/  IMAD R4, R5.reuse, c[0x0][0x1ac], R4 ;  /* 0x00006b0005047a24 */ /* 0x040fe400078e0204 */
[----:B------:R-:W-:Y:S01]  /*6970*/  IMAD.WIDE.U32 R2, R5, c[0x0][0x1a8], R2 ;  /* 0x00006a0005027a25 */ /* 0x000fe200078e0002 */
[----:B------:R-:W-:Y:S02]  /*6980*/  LOP3.LUT R10, R0, 0x2, R10, 0xe2, !PT ;  /* 0x00000002000a7812 */ /* 0x000fe400078ee20a */
[----:B------:R-:W-:Y:S01]  /*6990*/  IADD3 R5, R9, R12, RZ ;  /* 0x0000000c09057210 */ /* 0x000fe20007ffe0ff */
[----:B------:R-:W-:Y:S01]  /*69a0*/  IMAD.IADD R0, R3, 0x1, R4 ;  /* 0x0000000103007824 */ /* 0x000fe200078e0204 */
[C---:B------:R-:W-:Y:S01]  /*69b0*/  LEA R17, P0, R2.reuse, c[0x0][0x160], 0x1 ;  /* 0x0000580002117a11 */ /* 0x040fe200078008ff */
[----:B------:R-:W-:Y:S01]  /*69c0*/  IMAD.IADD R7, R7, 0x1, R13 ;  /* 0x0000000107077824 */ /* 0x000fe200078e020d */
[----:B------:R-:W-:Y:S01]  /*69d0*/  SEL R9, RZ, 0x4, P5 ;  /* 0x00000004ff097807 */ /* 0x000fe20002800000 */
[----:B------:R-:W-:Y:S01]  /*69e0*/  IMAD.MOV.U32 R4, RZ, RZ, R8 ;  /* 0x000000ffff047224 */ /* 0x000fe200078e0008 */
[----:B------:R-:W-:Y:S01]  /*69f0*/  LEA.HI.X R16, R2, c[0x0][0x164], R0, 0x1, P0 ;  /* 0x0000590002107a11 */ /* 0x000fe200000f0c00 */
[----:B------:R-:W-:Y:S01]  /*6a00*/  IMAD.WIDE.U32 R6, R226, c[0x0][0x1e8], R6 ;  /* 0x00007a00e2067a25 */ /* 0x000fe200078e0006 */
[----:B------:R-:W-:-:S02]  /*6a10*/  ISETP.NE.U32.AND P0, PT, RZ, c[0x0][0x350], PT ;  /* 0x0000d400ff007a0c */ /* 0x000fc40003f05070 */
[----:B------:R-:W-:Y:S01]  /*6a20*/  SEL R8, RZ, 0x8, P4 ;  /* 0x00000008ff087807 */ /* 0x000fe20002000000 */
[----:B------:R-:W-:Y:S01]  /*6a30*/  IMAD.WIDE.U32 R4, R226, c[0x0][0x210], R4 ;  /* 0x00008400e2047a25 */ /* 0x000fe200078e0004 */
[----:B------:R-:W-:Y:S02]  /*6a40*/  ISETP.NE.AND.EX P0, PT, RZ, c[0x0][0x354], PT, P0 ;  /* 0x0000d500ff007a0c */ /* 0x000fe40003f05300 */
[----:B------:R-:W-:Y:S01]  /*6a50*/  LOP3.LUT R123, R8, R10, R9, 0xfe, !PT ;  /* 0x0000000a087b7212 */ /* 0x000fe200078efe09 */
[C---:B------:R-:W-:Y:S01]  /*6a60*/  IMAD R7, R226.reuse, c[0x0][0x1ec], R7 ;  /* 0x00007b00e2077a24 */ /* 0x040fe200078e0207 */
[----:B------:R-:W-:Y:S01]  /*6a70*/  IADD3 R13, R213, R224, RZ ;  /* 0x000000e0d50d7210 */ /* 0x000fe20007ffe0ff */
[----:B------:R-:W-:Y:S01]  /*6a80*/  IMAD R5, R226, c[0x0][0x214], R5 ;  /* 0x00008500e2057a24 */ /* 0x000fe200078e0205 */
[----:B--2---:R-:W-:Y:S01]  /*6a90*/  @P1 MOV R2, R19 ;  /* 0x0000001300021202 */ /* 0x004fe20000000f00 */
[----:B------:R-:W-:Y:S01]  /*6aa0*/  @!P1 IMAD.MOV.U32 R2, RZ, RZ, R231 ;  /* 0x000000ffff029224 */ /* 0x000fe200078e00e7 */
[----:B------:R-:W-:Y:S01]  /*6ab0*/  @P1 SHF.R.S32.HI R3, RZ, 0x1f, R19 ;  /* 0x0000001fff031819 */ /* 0x000fe20000011413 */
[----:B------:R-:W-:Y:S01]  /*6ac0*/  @!P1 IMAD.MOV.U32 R3, RZ, RZ, R18 ;  /* 0x000000ffff039224 */ /* 0x000fe200078e0012 */
[----:B------:R-:W-:-:S02]  /*6ad0*/  ISETP.GE.AND P1, PT, R216, c[0x0][0x198], PT ;  /* 0x00006600d8007a0c */ /* 0x000fc40003f26270 */
[----:B------:R-:W-:Y:S02]  /*6ae0*/  SEL R0, R2, RZ, !P0 ;  /* 0x000000ff02007207 */ /* 0x000fe40004000000 */
[----:B------:R-:W-:Y:S02]  /*6af0*/  SEL R2, R3, RZ, !P0 ;  /* 0x000000ff03027207 */ /* 0x000fe40004000000 */
[----:B------:R-:W-:Y:S01]  /*6b00*/  ISETP.GE.AND P0, PT, R144, c[0x0][0x198], PT ;  /* 0x0000660090007a0c */ /* 0x000fe20003f06270 */
[----:B------:R-:W-:-:S04]  /*6b10*/  IMAD.WIDE.U32 R218, R0, c[0x0][0x1f0], R6 ;  /* 0x00007c0000da7a25 */ /* 0x000fc800078e0006 */
[C---:B------:R-:W-:Y:S02]  /*6b20*/  IMAD R8, R2.reuse, c[0x0][0x1f0], RZ ;  /* 0x00007c0002087a24 */ /* 0x040fe400078e02ff */
[----:B------:R-:W-:Y:S02]  /*6b30*/  IMAD R3, R2, c[0x0][0x218], RZ ;  /* 0x0000860002037a24 */ /* 0x000fe400078e02ff */
[----:B------:R-:W-:-:S04]  /*6b40*/  IMAD.WIDE.U32 R220, R0, c[0x0][0x218], R4 ;  /* 0x0000860000dc7a25 */ /* 0x000fc800078e0004 */
[----:B------:R-:W-:Y:S01]  /*6b50*/  IMAD R2, R0, c[0x0][0x1f4], R8 ;  /* 0x00007d0000027a24 */ /* 0x000fe200078e0208 */
[----:B------:R-:W-:Y:S01]  /*6b60*/  @P0 LOP3.LUT R214, R214, 0x2, RZ, 0xfc, !PT ;  /* 0x00000002d6d60812 */ /* 0x000fe200078efcff */
[----:B------:R-:W-:Y:S02]  /*6b70*/  IMAD R0, R0, c[0x0][0x21c], R3 ;  /* 0x0000870000007a24 */ /* 0x000fe400078e0203 */
[----:B------:R-:W-:-:S03]  /*6b80*/  IMAD.IADD R222, R219, 0x1, R2 ;  /* 0x00000001dbde7824 */ /* 0x000fc600078e0202 */
[----:B------:R-:W-:Y:S01]  /*6b90*/  IADD3 R223, R221, R0, RZ ;  /* 0x00000000dddf7210 */ /* 0x000fe20007ffe0ff */
[----:B------:R-:W-:Y:S05]  /*6ba0*/  BRA.DIV ~URZ, `(.L_x_611) ;  /* 0x000187c27f007947 */ /* 0x000fea000b800000 */
[----:B------:R1:W2:Y:S02]  /*6bb0*/  SHFL.IDX PT, R10, R16, RZ, 0x181f ;  /* 0x00181fff100a7589 */ /* 0x0002a400000e0000 */
.L_x_794:
[----:B------:R-:W-:Y:S05]  /*6bc0*/  BRA.DIV ~URZ, `(.L_x_612) ;  /* 0x000188127f007947 */ /* 0x000fea000b800000 */
[----:B------:R3:W4:Y:S02]  /*6bd0*/  SHFL.IDX PT, R2, R17, RZ, 0x181f ;  /* 0x00181fff11027589 */ /* 0x00072400000e0000 */
.L_x_795:
[----:B------:R-:W-:Y:S01]  /*6be0*/  IMAD R68, R212, c[0x0][0x2c4], RZ ;  /* 0x0000b100d4447a24 */ /* 0x000fe200078e02ff */
[----:B------:R-:W-:Y:S01]  /*6bf0*/  SHF.R.S32.HI R71, RZ, 0x1f, R146 ;  /* 0x0000001fff477819 */ /* 0x000fe20000011492 */
[----:B------:R-:W-:Y:S01]  /*6c00*/  BSSY B0, `(.L_x_613) ;  /* 0x000001a000007945 */ /* 0x000fe20003800000 */
[----:B------:R-:W-:Y:S02]  /*6c10*/  LOP3.LUT R214, R214, 0xfffffff7, RZ, 0xc0, !PT ;  /* 0xfffffff7d6d67812 */ /* 0x000fe400078ec0ff */
[----:B------:R-:W-:Y:S02]  /*6c20*/  ISETP.GE.AND P0, PT, R13, R68, PT ;  /* 0x000000440d00720c */ /* 0x000fe40003f06270 */
[----:B------:R-:W-:Y:S02]  /*6c30*/  LEA.HI R69, R71, R146, RZ, 0x3 ;  /* 0x0000009247457211 */ /* 0x000fe400078f18ff */
[----:B------:R-:W-:-:S02]  /*6c40*/  SHF.R.S32.HI R12, RZ, 0x1f, R216 ;  /* 0x0000001fff0c7819 */ /* 0x000fc400000114d8 */
[----:B------:R-:W-:Y:S02]  /*6c50*/  LOP3.LUT R0, R69, 0xfffffff8, RZ, 0xc0, !PT ;  /* 0xfffffff845007812 */ /* 0x000fe400078ec0ff */
[----:B------:R-:W-:Y:S02]  /*6c60*/  SHF.R.S32.HI R11, RZ, 0x1f, R215 ;  /* 0x0000001fff0b7819 */ /* 0x000fe400000114d7 */
[----:B------:R-:W-:-:S03]  /*6c70*/  SHF.R.S32.HI R24, RZ, 0x1f, R0 ;  /* 0x0000001fff187819 */ /* 0x000fc60000011400 */
[----:B------:R-:W-:Y:S01]  /*6c80*/  @P0 LOP3.LUT R214, R214, 0x8, RZ, 0xfc, !PT ;  /* 0x00000008d6d60812 */ /* 0x000fe200078efcff */
[----:B------:R-:W-:Y:S05]  /*6c90*/  @P0 BRA `(.L_x_614) ;  /* 0x0000010000000947 */ /* 0x000fea0003800000 */
[----:B----4-:R-:W-:-:S04]  /*6ca0*/  LEA R8, P0, R144, R2, 0x1 ;  /* 0x0000000290087211 */ /* 0x010fc800078008ff */
[----:B--2---:R-:W-:Y:S02]  /*6cb0*/  LEA.HI.X R9, R144, R10, R15, 0x1, P0 ;  /* 0x0000000a90097211 */ /* 0x004fe400000f0c0f */
[----:B------:R-:W-:-:S04]  /*6cc0*/  LEA R6, P0, R0, R2, 0x1 ;  /* 0x0000000200067211 */ /* 0x000fc800078008ff */
[----:B------:R-:W-:Y:S02]  /*6cd0*/  LEA.HI.X R7, R0, R10, R24, 0x1, P0 ;  /* 0x0000000a00077211 */ /* 0x000fe400000f0c18 */
[----:B------:R-:W-:-:S04]  /*6ce0*/  LEA R4, P0, R215, R2, 0x1 ;  /* 0x00000002d7047211 */ /* 0x000fc800078008ff */
[----:B------:R-:W-:Y:S02]  /*6cf0*/  LEA.HI.X R5, R215, R10, R11, 0x1, P0 ;  /* 0x0000000ad7057211 */ /* 0x000fe400000f0c0b */
[----:B------:R-:W-:-:S04]  /*6d00*/  LEA R2, P0, R216, R2, 0x1 ;  /* 0x00000002d8027211 */ /* 0x000fc800078008ff */
[----:B------:R-:W-:Y:S02]  /*6d10*/  LEA.HI.X R3, R216, R10, R12, 0x1, P0 ;  /* 0x0000000ad8037211 */ /* 0x000fe400000f0c0c */
[----:B------:R-:W-:-:S13]  /*6d20*/  LOP3.LUT P0, RZ, R214, 0x2, RZ, 0xc0, !PT ;  /* 0x00000002d6ff7812 */ /* 0x000fda000780c0ff */
[----:B------:R-:W-:Y:S01]  /*6d30*/  @!PT LDS RZ, [RZ] ;  /* 0x00000000fffff984 */ /* 0x000fe20000000800 */
[----:B------:R-:W-:Y:S01]  /*6d40*/  @!PT LDS RZ, [RZ] ;  /* 0x00000000fffff984 */ /* 0x000fe20000000800 */
[----:B------:R-:W-:Y:S01]  /*6d50*/  @!PT LDS RZ, [RZ] ;  /* 0x00000000fffff984 */ /* 0x000fe20000000800 */
[----:B------:R2:W-:Y:S04]  /*6d60*/  LDGSTS.E.BYPASS.LTC128B.128 [R195+0x10080], [R8.64], !P0 ;  /* 0x1008000008c37fae */ /* 0x0005e8000c101d46 */
[----:B------:R2:W-:Y:S04]  /*6d70*/  LDGSTS.E.BYPASS.LTC128B.128 [R195+0x14080], [R6.64], !P3 ;  /* 0x1408000006c37fae */ /* 0x0005e8000d901d46 */
[----:B------:R2:W-:Y:S04]  /*6d80*/  LDGSTS.E.BYPASS.LTC128B.128 [R195+0x18080], [R4.64], !P2 ;  /* 0x1808000004c37fae */ /* 0x0005e8000d101d46 */
[----:B------:R2:W-:Y:S02]  /*6d90*/  LDGSTS.E.BYPASS.LTC128B.128 [R195+0x1c080], [R2.64], !P1 ;  /* 0x1c08000002c37fae */ /* 0x0005e4000c901d46 */
.L_x_614:
[----:B------:R-:W-:Y:S05]  /*6da0*/  BSYNC B0 ;  /* 0x0000000000007941 */ /* 0x000fea0003800000 */
.L_x_613:
[----:B------:R-:W-:Y:S05]  /*6db0*/  BRA.DIV ~URZ, `(.L_x_615) ;  /* 0x000186927f007947 */ /* 0x000fea000b800000 */
[----:B--2---:R2:W1:Y:S04]  /*6dc0*/  SHFL.IDX PT, R10, R16, 0x1, 0x181f ;  /* 0x00381f00100a7f89 */ /* 0x00446800000e0000 */
[----:B----4-:R2:W4:Y:S02]  /*6dd0*/  SHFL.IDX PT, R2, R17, 0x1, 0x181f ;  /* 0x00381f0011027f89 */ /* 0x01052400000e0000 */
.L_x_796:
[----:B------:R-:W-:Y:S01]  /*6de0*/  IADD3 R3, R13, 0x20, RZ ;  /* 0x000000200d037810 */ /* 0x000fe20007ffe0ff */
[----:B------:R-:W-:Y:S01]  /*6df0*/  BSSY B0, `(.L_x_616) ;  /* 0x0000015000007945 */ /* 0x000fe20003800000 */
[----:B------:R-:W-:-:S02]  /*6e00*/  LOP3.LUT R214, R214, 0xffffffef, RZ, 0xc0, !PT ;  /* 0xffffffefd6d67812 */ /* 0x000fc400078ec0ff */
[----:B------:R-:W-:-:S13]  /*6e10*/  ISETP.GE.AND P0, PT, R3, R68, PT ;  /* 0x000000440300720c */ /* 0x000fda0003f06270 */
[----:B------:R-:W-:Y:S01]  /*6e20*/  @P0 LOP3.LUT R214, R214, 0x10, RZ, 0xfc, !PT ;  /* 0x00000010d6d60812 */ /* 0x000fe200078efcff */
[----:B------:R-:W-:Y:S05]  /*6e30*/  @P0 BRA `(.L_x_617) ;  /* 0x0000010000000947 */ /* 0x000fea0003800000 */
[----:B----4-:R-:W-:-:S04]  /*6e40*/  LEA R8, P0, R144, R2, 0x1 ;  /* 0x0000000290087211 */ /* 0x010fc800078008ff */
[----:B-1----:R-:W-:Y:S02]  /*6e50*/  LEA.HI.X R9, R144, R10, R15, 0x1, P0 ;  /* 0x0000000a90097211 */ /* 0x002fe400000f0c0f */
        /* <DEDUP_REMOVED lines=14> */
.L_x_617:
[----:B------:R-:W-:Y:S05]  /*6f40*/  BSYNC B0 ;  /* 0x0000000000007941 */ /* 0x000fea0003800000 */
.L_x_616:
[----:B------:R-:W-:Y:S05]  /*6f50*/  BRA.DIV ~URZ, `(.L_x_618) ;  /* 0x000185c27f007947 */ /* 0x000fea000b800000 */
[----:B-1----:R1:W2:Y:S02]  /*6f60*/  SHFL.IDX PT, R10, R16, 0x2, 0x181f ;  /* 0x00581f00100a7f89 */ /* 0x0022a400000e0000 */
.L_x_797:
[----:B------:R-:W-:Y:S05]  /*6f70*/  BRA.DIV ~URZ, `(.L_x_619) ;  /* 0x000186127f007947 */ /* 0x000fea000b800000 */
[----:B----4-:R4:W1:Y:S02]  /*6f80*/  SHFL.IDX PT, R2, R17, 0x2, 0x181f ;  /* 0x00581f0011027f89 */ /* 0x01086400000e0000 */
.L_x_798:
[----:B------:R-:W-:Y:S01]  /*6f90*/  IADD3 R3, R13, 0x40, RZ ;  /* 0x000000400d037810 */ /* 0x000fe20007ffe0ff */
[----:B------:R-:W-:Y:S01]  /*6fa0*/  BSSY B0, `(.L_x_620) ;  /* 0x0000015000007945 */ /* 0x000fe20003800000 */
[----:B------:R-:W-:-:S02]  /*6fb0*/  LOP3.LUT R214, R214, 0xffffff7f, RZ, 0xc0, !PT ;  /* 0xffffff7fd6d67812 */ /* 0x000fc400078ec0ff */
[----:B------:R-:W-:-:S13]  /*6fc0*/  ISETP.GE.AND P0, PT, R3, R68, PT ;  /* 0x000000440300720c */ /* 0x000fda0003f06270 */
[----:B------:R-:W-:Y:S01]  /*6fd0*/  @P0 LOP3.LUT R214, R214, 0x80, RZ, 0xfc, !PT ;  /* 0x00000080d6d60812 */ /* 0x000fe200078efcff */
[----:B------:R-:W-:Y:S05]  /*6fe0*/  @P0 BRA `(.L_x_621) ;  /* 0x0000010000000947 */ /* 0x000fea0003800000 */
[----:B-1----:R-:W-:-:S04]  /*6ff0*/  LEA R8, P0, R144, R2, 0x1 ;  /* 0x0000000290087211 */ /* 0x002fc800078008ff */
        /* <DEDUP_REMOVED lines=15> */
.L_x_621:
[----:B------:R-:W-:Y:S05]  /*70f0*/  BSYNC B0 ;  /* 0x0000000000007941 */ /* 0x000fea0003800000 */
.L_x_620:
[----:B------:R-:W-:Y:S05]  /*7100*/  BRA.DIV ~URZ, `(.L_x_622) ;  /* 0x000184f27f007947 */ /* 0x000fea000b800000 */
[----:B--2---:R2:W3:Y:S04]  /*7110*/  SHFL.IDX PT, R10, R16, 0x3, 0x181f ;  /* 0x00781f00100a7f89 */ /* 0x0044e800000e0000 */
[----:B-1----:R2:W1:Y:S02]  /*7120*/  SHFL.IDX PT, R2, R17, 0x3, 0x181f ;  /* 0x00781f0011027f89 */ /* 0x00246400000e0000 */
.L_x_799:
[----:B------:R-:W-:Y:S01]  /*7130*/  IADD3 R3, R13, 0x60, RZ ;  /* 0x000000600d037810 */ /* 0x000fe20007ffe0ff */
[----:B------:R-:W-:Y:S01]  /*7140*/  IMAD.SHL.U32 R122, R106, 0x20, RZ ;  /* 0x000000206a7a7824 */ /* 0x000fe200078e00ff */
[----:B--2---:R-:W-:-:S02]  /*7150*/  P2R R16, PR, RZ, 0x10 ;  /* 0x00000010ff107803 */ /* 0x004fc40000000000 */
[----:B------:R-:W-:Y:S02]  /*7160*/  ISETP.GE.AND P4, PT, R3, R68, PT ;  /* 0x000000440300720c */ /* 0x000fe40003f86270 */
[----:B------:R-:W-:Y:S02]  /*7170*/  SHF.R.S32.HI R129, RZ, 0x1f, R106 ;  /* 0x0000001fff817819 */ /* 0x000fe4000001146a */
[----:B------:R-:W-:-:S09]  /*7180*/  P2R R82, PR, RZ, 0x10 ;  /* 0x00000010ff527803 */ /* 0x000fd20000000000 */
[----:B-1----:R-:W-:-:S04]  /*7190*/  @!P4 LEA R4, P0, R215, R2, 0x1 ;  /* 0x00000002d704c211 */ /* 0x002fc800078008ff */
[----:B---3--:R-:W-:Y:S02]  /*71a0*/  @!P4 LEA.HI.X R5, R215, R10, R11, 0x1, P0 ;  /* 0x0000000ad705c211 */ /* 0x008fe400000f0c0b */
[----:B------:R-:W-:-:S04]  /*71b0*/  @!P4 LEA R8, P0, R144, R2, 0x1 ;  /* 0x000000029008c211 */ /* 0x000fc800078008ff */
[----:B------:R-:W-:Y:S02]  /*71c0*/  @!P4 LEA.HI.X R9, R144, R10, R15, 0x1, P0 ;  /* 0x0000000a9009c211 */ /* 0x000fe400000f0c0f */
[----:B------:R-:W-:-:S04]  /*71d0*/  @!P4 LEA R6, P0, R0, R2, 0x1 ;  /* 0x000000020006c211 */ /* 0x000fc800078008ff */
[----:B------:R-:W-:Y:S02]  /*71e0*/  @!P4 LEA.HI.X R7, R0, R10, R24, 0x1, P0 ;  /* 0x0000000a0007c211 */ /* 0x000fe400000f0c18 */
[----:B------:R-:W-:-:S04]  /*71f0*/  @!P4 LEA R2, P0, R216, R2, 0x1 ;  /* 0x00000002d802c211 */ /* 0x000fc800078008ff */
[----:B------:R-:W-:Y:S02]  /*7200*/  @!P4 LEA.HI.X R3, R216, R10, R12, 0x1, P0 ;  /* 0x0000000ad803c211 */ /* 0x000fe400000f0c0c */
[----:B------:R-:W-:-:S13]  /*7210*/  LOP3.LUT P0, RZ, R214, 0x2, RZ, 0xc0, !PT ;  /* 0x00000002d6ff7812 */ /* 0x000fda000780c0ff */
[----:B------:R-:W-:Y:S01]  /*7220*/  @!PT LDS RZ, [RZ] ;  /* 0x00000000fffff984 */ /* 0x000fe20000000800 */
[----:B------:R-:W-:Y:S01]  /*7230*/  @!PT LDS RZ, [RZ] ;  /* 0x00000000fffff984 */ /* 0x000fe20000000800 */
[----:B------:R-:W-:Y:S01]  /*7240*/  @!PT LDS RZ, [RZ] ;  /* 0x00000000fffff984 */ /* 0x000fe20000000800 */
[----:B------:R1:W-:Y:S04]  /*7250*/  @!P4 LDGSTS.E.BYPASS.LTC128B.128 [R217+0x13080], [R8.64], !P0 ;  /* 0x1308000008d9cfae */ /* 0x0003e8000c101d46 */
[----:B------:R1:W-:Y:S04]  /*7260*/  @!P4 LDGSTS.E.BYPASS.LTC128B.128 [R217+0x17080], [R6.64], !P3 ;  /* 0x1708000006d9cfae */ /* 0x0003e8000d901d46 */
[----:B------:R1:W-:Y:S04]  /*7270*/  @!P4 LDGSTS.E.BYPASS.LTC128B.128 [R217+0x1b080], [R4.64], !P2 ;  /* 0x1b08000004d9cfae */ /* 0x0003e8000d101d46 */
[----:B------:R2:W-:Y:S01]  /*7280*/  @!P4 LDGSTS.E.BYPASS.LTC128B.128 [R217+0x1f080], [R2.64], !P1 ;  /* 0x1f08000002d9cfae */ /* 0x0005e2000c901d46 */
[----:B------:R-:W-:-:S03]  /*7290*/  ISETP.NE.AND P4, PT, R16, RZ, PT ;  /* 0x000000ff1000720c */ /* 0x000fc60003f85270 */
[----:B------:R-:W0:Y:S01]  /*72a0*/  LDGDEPBAR ;  /* 0x00000000000079af */ /* 0x000e220000000000 */
[----:B------:R-:W-:Y:S01]  /*72b0*/  WARPSYNC 0xffffffff ;  /* 0xffffffff00007948 */ /* 0x000fe20003800000 */
[----:B------:R-:W-:Y:S01]  /*72c0*/  BSSY B0, `(.L_x_623) ;  /* 0x0000015000007945 */ /* 0x000fe20003800000 */
[----:B--2---:R-:W-:Y:S01]  /*72d0*/  IADD3 R2, -R122, R210, -R213 ;  /* 0x000000d27a027210 */ /* 0x004fe20007ffe9d5 */
[----:B------:R-:W-:Y:S03]  /*72e0*/  BAR.SYNC.DEFER_BLOCKING 0x0 ;  /* 0x0000000000007b1d */ /* 0x000fe60000010000 */
[----:B------:R-:W-:-:S13]  /*72f0*/  ISETP.GE.AND P0, PT, R2, 0x1, PT ;  /* 0x000000010200780c */ /* 0x000fda0003f06270 */
[----:B------:R-:W-:Y:S05]  /*7300*/  @!P0 BRA `(.L_x_624) ;  /* 0x0000010000008947 */ /* 0x000fea0003800000 */
[----:B-1----:R-:W-:Y:S01]  /*7310*/  IMAD R4, R129, c[0x0][0x1e0], RZ ;  /* 0x0000780081047a24 */ /* 0x002fe200078e02ff */
[----:B------:R-:W-:Y:S01]  /*7320*/  LOP3.LUT P3, RZ, R214, 0x1, RZ, 0xc0, !PT ;  /* 0x00000001d6ff7812 */ /* 0x000fe2000786c0ff */
[----:B------:R-:W-:-:S04]  /*7330*/  IMAD.WIDE.U32 R2, R106, c[0x0][0x1e0], RZ ;  /* 0x000078006a027a25 */ /* 0x000fc800078e00ff */
[----:B------:R-:W-:-:S04]  /*7340*/  IMAD R4, R106, c[0x0][0x1e4], R4 ;  /* 0x000079006a047a24 */ /* 0x000fc800078e0204 */
[----:B------:R-:W-:Y:S01]  /*7350*/  IMAD.IADD R4, R3, 0x1, R4 ;  /* 0x0000000103047824 */ /* 0x000fe200078e0204 */
[----:B------:R-:W-:-:S04]  /*7360*/  LEA R3, P0, R2, R218, 0x5 ;  /* 0x000000da02037211 */ /* 0x000fc800078028ff */
[----:B------:R-:W-:Y:S02]  /*7370*/  LEA.HI.X R4, R2, R222, R4, 0x5, P0 ;  /* 0x000000de02047211 */ /* 0x000fe400000f2c04 */
[----:B------:R-:W-:-:S04]  /*7380*/  LEA R2, P0, R3, c[0x0][0x1c8], 0x1 ;  /* 0x0000720003027a11 */ /* 0x000fc800078008ff */
        /* <DEDUP_REMOVED lines=8> */
.L_x_624:
[----:B-1----:R-:W-:Y:S05]  /*7410*/  BSYNC B0 ;  /* 0x0000000000007941 */ /* 0x002fea0003800000 */
.L_x_623:
[----:B------:R-:W-:Y:S01]  /*7420*/  ISETP.LT.AND P0, PT, RZ, c[0x0][0x27c], PT ;  /* 0x00009f00ff007a0c */ /* 0x000fe20003f01270 */
[----:B------:R-:W0:Y:S01]  /*7430*/  LDGDEPBAR ;  /* 0x00000000000079af */ /* 0x000e220000000000 */
[----:B------:R-:W-:-:S11]  /*7440*/  MOV R131, c[0x0][0x2c4] ;  /* 0x0000b10000837a02 */ /* 0x000fd60000000f00 */
[----:B------:R-:W-:Y:S05]  /*7450*/  @P0 BRA `(.L_x_625) ;  /* 0x0000002000000947 */ /* 0x000fea0003800000 */
[----:B------:R-:W-:-:S04]  /*7460*/  DEPBAR.LE SB0, 0x1 ;  /* 0x000080400000791a */ /* 0x000fc80000000000 */
[----:B------:R-:W-:Y:S05]  /*7470*/  BRA `(.L_x_626) ;  /* 0x000096a000007947 */ /* 0x000fea0003800000 */
.L_x_625:
[----:B------:R-:W-:Y:S01]  /*7480*/  ULDC.U8 UR4, c[0x0][0x298] ;  /* 0x0000a60000047ab9 */ /* 0x000fe20000000000 */
[----:B-----5:R-:W-:Y:S01]  /*7490*/  SHF.R.S32.HI R2, RZ, 0x1f, R110 ;  /* 0x0000001fff027819 */ /* 0x020fe2000001146e */
[----:B------:R-:W-:Y:S01]  /*74a0*/  IMAD.WIDE.U32 R6, R110, c[0x0][0x280], RZ ;  /* 0x0000a0006e067a25 */ /* 0x000fe200078e00ff */
[----:B------:R-:W-:Y:S01]  /*74b0*/  ISETP.NE.AND P0, PT, RZ, UR4, PT ;  /* 0x00000004ff007c0c */ /* 0x000fe2000bf05270 */
[----:B------:R-:W-:Y:S01]  /*74c0*/  BSSY B2, `(.L_x_626) ;  /* 0x0000965000027945 */ /* 0x000fe20003800000 */
[----:B------:R-:W-:Y:S01]  /*74d0*/  IADD3 R128, R213, 0x20, RZ ;  /* 0x00000020d5807810 */ /* 0x000fe20007ffe0ff */
[C---:B------:R-:W-:Y:S02]  /*74e0*/  IMAD R3, R2.reuse, c[0x0][0x280], RZ ;  /* 0x0000a00002037a24 */ /* 0x040fe400078e02ff */
[----:B------:R-:W-:Y:S02]  /*74f0*/  IMAD R2, R2, c[0x0][0x290], RZ ;  /* 0x0000a40002027a24 */ /* 0x000fe400078e02ff */
[----:B------:R-:W-:-:S02]  /*7500*/  IMAD R3, R110, c[0x0][0x284], R3 ;  /* 0x0000a1006e037a24 */ /* 0x000fc400078e0203 */
[C---:B------:R-:W-:Y:S01]  /*7510*/  IMAD R8, R110.reuse, c[0x0][0x294], R2 ;  /* 0x0000a5006e087a24 */ /* 0x040fe200078e0202 */
[----:B------:R-:W-:Y:S01]  /*7520*/  LEA R2, R237, R13, 0x5 ;  /* 0x0000000ded027211 */ /* 0x000fe200078e28ff */
[----:B------:R-:W-:Y:S01]  /*7530*/  IMAD.WIDE.U32 R4, R110, c[0x0][0x290], RZ ;  /* 0x0000a4006e047a25 */ /* 0x000fe200078e00ff */
[----:B------:R-:W-:-:S04]  /*7540*/  IADD3 R3, R3, R7, RZ ;  /* 0x0000000703037210 */ /* 0x000fc80007ffe0ff */
[----:B------:R-:W-:Y:S01]  /*7550*/  IADD3 R8, R8, R5, RZ ;  /* 0x0000000508087210 */ /* 0x000fe20007ffe0ff */
[----:B------:R-:W-:Y:S05]  /*7560*/  @!P0 BRA `(.L_x_627) ;  /* 0x000049e000008947 */ /* 0x000fea0003800000 */
[----:B------:R-:W-:Y:S01]  /*7570*/  ISETP.NE.AND P1, PT, R131, 0x1, PT ;  /* 0x000000018300780c */ /* 0x000fe20003f25270 */
[----:B------:R-:W-:Y:S01]  /*7580*/  IMAD.MOV.U32 R7, RZ, RZ, R3 ;  /* 0x000000ffff077224 */ /* 0x000fe200078e0003 */
[----:B------:R-:W-:Y:S01]  /*7590*/  IADD3 R46, R156, 0x40, RZ ;  /* 0x000000409c2e7810 */ /* 0x000fe20007ffe0ff */
[----:B------:R-:W-:Y:S01]  /*75a0*/  BSSY B0, `(.L_x_628) ;  /* 0x0000052000007945 */ /* 0x000fe20003800000 */
[----:B------:R-:W-:Y:S01]  /*75b0*/  SHF.R.S32.HI R41, RZ, 0x1f, R147 ;  /* 0x0000001fff297819 */ /* 0x000fe20000011493 */
[----:B------:R-:W-:Y:S01]  /*75c0*/  CS2R R66, SRZ ;  /* 0x0000000000427805 */ /* 0x000fe2000001ff00 */
[----:B------:R-:W-:Y:S01]  /*75d0*/  SHF.R.S32.HI R35, RZ, 0x1f, R156 ;  /* 0x0000001fff237819 */ /* 0x000fe2000001149c */
[----:B------:R-:W-:Y:S01]  /*75e0*/  CS2R R42, SRZ ;  /* 0x00000000002a7805 */ /* 0x000fe2000001ff00 */
[----:B------:R-:W-:Y:S01]  /*75f0*/  SHF.R.S32.HI R30, RZ, 0x1f, R158 ;  /* 0x0000001fff1e7819 */ /* 0x000fe2000001149e */
[----:B------:R-:W-:Y:S01]  /*7600*/  CS2R R36, SRZ ;  /* 0x0000000000247805 */ /* 0x000fe2000001ff00 */
[----:B------:R-:W-:Y:S01]  /*7610*/  CS2R R26, SRZ ;  /* 0x00000000001a7805 */ /* 0x000fe2000001ff00 */
[----:B------:R-:W-:Y:S01]  /*7620*/  CS2R R22, SRZ ;  /* 0x0000000000167805 */ /* 0x000fe2000001ff00 */
[----:B------:R-:W-:Y:S01]  /*7630*/  CS2R R44, SRZ ;  /* 0x00000000002c7805 */ /* 0x000fe2000001ff00 */
[----:B------:R-:W-:Y:S01]  /*7640*/  @P1 IMAD.HI.U32 R0, R2, c[0x0][0x2c8], RZ ;  /* 0x0000b20002001a27 */ /* 0x000fe200078e00ff */
[----:B------:R-:W-:Y:S01]  /*7650*/  CS2R R38, SRZ ;  /* 0x0000000000267805 */ /* 0x000fe2000001ff00 */
[----:B------:R-:W-:Y:S01]  /*7660*/  CS2R R28, SRZ ;  /* 0x00000000001c7805 */ /* 0x000fe2000001ff00 */
[----:B------:R-:W-:Y:S01]  /*7670*/  CS2R R24, SRZ ;  /* 0x0000000000187805 */ /* 0x000fe2000001ff00 */
[----:B------:R-:W-:-:S02]  /*7680*/  SHF.R.S32.HI R33, RZ, 0x1f, R46 ;  /* 0x0000001fff217819 */ /* 0x000fc4000001142e */
[----:B------:R-:W-:Y:S02]  /*7690*/  @P1 SHF.R.U32.HI R2, RZ, c[0x0][0x2cc], R0 ;  /* 0x0000b300ff021a19 */ /* 0x000fe40000011600 */
[----:B------:R-:W-:Y:S02]  /*76a0*/  LOP3.LUT P1, RZ, R214, 0x8, RZ, 0xc0, !PT ;  /* 0x00000008d6ff7812 */ /* 0x000fe4000782c0ff */
[----:B------:R-:W-:Y:S01]  /*76b0*/  SHF.R.S32.HI R0, RZ, 0x1f, R2 ;  /* 0x0000001fff007819 */ /* 0x000fe20000011402 */
[----:B------:R-:W-:-:S04]  /*76c0*/  IMAD.WIDE.U32 R6, R2, c[0x0][0x280], R6 ;  /* 0x0000a00002067a25 */ /* 0x000fc800078e0006 */
[----:B------:R-:W-:Y:S01]  /*76d0*/  IMAD R5, R0, c[0x0][0x280], RZ ;  /* 0x0000a00000057a24 */ /* 0x000fe200078e02ff */
[----:B------:R-:W-:Y:S01]  /*76e0*/  LEA R40, P0, R6, c[0x0][0x270], 0x1 ;  /* 0x00009c0006287a11 */ /* 0x000fe200078008ff */
[----:B------:R-:W-:Y:S02]  /*76f0*/  IMAD R0, R0, c[0x0][0x290], RZ ;  /* 0x0000a40000007a24 */ /* 0x000fe400078e02ff */
[C---:B------:R-:W-:Y:S02]  /*7700*/  IMAD R3, R2.reuse, c[0x0][0x284], R5 ;  /* 0x0000a10002037a24 */ /* 0x040fe400078e0205 */
[----:B------:R-:W-:Y:S02]  /*7710*/  IMAD.MOV.U32 R5, RZ, RZ, R8 ;  /* 0x000000ffff057224 */ /* 0x000fe400078e0008 */
[----:B------:R-:W-:Y:S02]  /*7720*/  IMAD.IADD R3, R7, 0x1, R3 ;  /* 0x0000000107037824 */ /* 0x000fe400078e0203 */
[----:B------:R-:W-:-:S03]  /*7730*/  IMAD.WIDE.U32 R4, R2, c[0x0][0x290], R4 ;  /* 0x0000a40002047a25 */ /* 0x000fc600078e0004 */
[----:B------:R-:W-:Y:S01]  /*7740*/  LEA.HI.X R34, R6, c[0x0][0x274], R3, 0x1, P0 ;  /* 0x00009d0006227a11 */ /* 0x000fe200000f0c03 */
[----:B------:R-:W-:Y:S01]  /*7750*/  IMAD R2, R2, c[0x0][0x294], R0 ;  /* 0x0000a50002027a24 */ /* 0x000fe200078e0200 */
[C---:B------:R-:W-:Y:S01]  /*7760*/  LEA R32, P0, R4.reuse, c[0x0][0x288], 0x1 ;  /* 0x0000a20004207a11 */ /* 0x040fe200078008ff */
[----:B------:R1:W2:Y:S02]  /*7770*/  SHFL.IDX PT, R3, R40, RZ, 0x181f ;  /* 0x00181fff28037589 */ /* 0x0002a400000e0000 */
[----:B------:R-:W-:Y:S02]  /*7780*/  IMAD.IADD R2, R5, 0x1, R2 ;  /* 0x0000000105027824 */ /* 0x000fe400078e0202 */
[----:B------:R1:W3:Y:S03]  /*7790*/  SHFL.IDX PT, R0, R32, RZ, 0x181f ;  /* 0x00181fff20007589 */ /* 0x0002e600000e0000 */
[----:B------:R-:W-:-:S02]  /*77a0*/  LEA.HI.X R31, R4, c[0x0][0x28c], R2, 0x1, P0 ;  /* 0x0000a300041f7a11 */ /* 0x000fc400000f0c02 */
[----:B------:R1:W4:Y:S04]  /*77b0*/  SHFL.IDX PT, R4, R34, RZ, 0x181f ;  /* 0x00181fff22047589 */ /* 0x00032800000e0000 */
[----:B------:R1:W1:Y:S01]  /*77c0*/  SHFL.IDX PT, R2, R31, RZ, 0x181f ;  /* 0x00181fff1f027589 */ /* 0x00026200000e0000 */
[----:B------:R-:W-:Y:S05]  /*77d0*/  @P1 BRA `(.L_x_629) ;  /* 0x000002e000001947 */ /* 0x000fea0003800000 */
[----:B------:R-:W-:Y:S01]  /*77e0*/  ISETP.GE.AND P3, PT, R156, c[0x0][0x27c], PT ;  /* 0x00009f009c007a0c */ /* 0x000fe20003f66270 */
[----:B------:R-:W-:Y:S01]  /*77f0*/  CS2R R22, SRZ ;  /* 0x0000000000167805 */ /* 0x000fe2000001ff00 */
[----:B------:R-:W-:Y:S01]  /*7800*/  ISETP.GE.AND P2, PT, R158, c[0x0][0x27c], PT ;  /* 0x00009f009e007a0c */ /* 0x000fe20003f46270 */
[----:B------:R-:W-:Y:S01]  /*7810*/  CS2R R24, SRZ ;  /* 0x0000000000187805 */ /* 0x000fe2000001ff00 */
[----:B------:R-:W-:Y:S02]  /*7820*/  ISETP.GE.AND P1, PT, R46, c[0x0][0x27c], PT ;  /* 0x00009f002e007a0c */ /* 0x000fe40003f26270 */
[----:B------:R-:W-:-:S07]  /*7830*/  P2R R21, PR, RZ, 0x10 ;  /* 0x00000010ff157803 */ /* 0x000fce0000000000 */
[C---:B------:R-:W-:Y:S01]  /*7840*/  @!P3 IMAD.SHL.U32 R6, R156.reuse, 0x2, RZ ;  /* 0x000000029c06b824 */ /* 0x040fe200078e00ff */
[----:B------:R-:W-:-:S04]  /*7850*/  @!P3 SHF.L.U64.HI R5, R156, 0x1, R35 ;  /* 0x000000019c05b819 */ /* 0x000fc80000010223 */
[----:B--2---:R-:W-:-:S05]  /*7860*/  @!P3 IADD3 R18, P0, R3, R6, RZ ;  /* 0x000000060312b210 */ /* 0x004fca0007f1e0ff */
[--C-:B----4-:R-:W-:Y:S01]  /*7870*/  @!P3 IMAD.X R19, R4, 0x1, R5.reuse, P0 ;  /* 0x000000010413b824 */ /* 0x110fe200000e0605 */
[----:B---3--:R-:W-:Y:S02]  /*7880*/  @!P3 IADD3 R16, P0, R0, R6, RZ ;  /* 0x000000060010b210 */ /* 0x008fe40007f1e0ff */
[----:B------:R-:W-:Y:S01]  /*7890*/  @!P2 SHF.L.U64.HI R6, R158, 0x1, R30 ;  /* 0x000000019e06a819 */ /* 0x000fe2000001021e */
[----:B------:R-:W-:Y:S01]  /*78a0*/  CS2R R26, SRZ ;  /* 0x00000000001a7805 */ /* 0x000fe2000001ff00 */
[----:B------:R-:W-:Y:S01]  /*78b0*/  CS2R R28, SRZ ;  /* 0x00000000001c7805 */ /* 0x000fe2000001ff00 */
[----:B-1----:R-:W-:Y:S01]  /*78c0*/  @!P3 IMAD.X R17, R2, 0x1, R5, P0 ;  /* 0x000000010211b824 */ /* 0x002fe200000e0605 */
[----:B------:R-:W-:Y:S01]  /*78d0*/  CS2R R36, SRZ ;  /* 0x0000000000247805 */ /* 0x000fe2000001ff00 */
[----:B------:R-:W-:Y:S01]  /*78e0*/  @!P2 IMAD.SHL.U32 R5, R158, 0x2, RZ ;  /* 0x000000029e05a824 */ /* 0x000fe200078e00ff */
[----:B------:R-:W-:Y:S01]  /*78f0*/  CS2R R38, SRZ ;  /* 0x0000000000267805 */ /* 0x000fe2000001ff00 */
[----:B------:R-:W-:Y:S01]  /*7900*/  CS2R R42, SRZ ;  /* 0x00000000002a7805 */ /* 0x000fe2000001ff00 */
[----:B------:R-:W-:Y:S01]  /*7910*/  CS2R R44, SRZ ;  /* 0x00000000002c7805 */ /* 0x000fe2000001ff00 */
[----:B------:R1:W5:Y:S01]  /*7920*/  @!P3 LD.E.64 R22, [R18.64] ;  /* 0x000000061216b980 */ /* 0x000362000c101b00 */
[----:B------:R-:W-:-:S03]  /*7930*/  @!P2 IADD3 R14, P0, R3, R5, RZ ;  /* 0x00000005030ea210 */ /* 0x000fc60007f1e0ff */
[----:B------:R1:W5:Y:S02]  /*7940*/  @!P3 LD.E.64 R24, [R16.64] ;  /* 0x000000061018b980 */ /* 0x000364000c101b00 */
[----:B------:R-:W-:Y:S01]  /*7950*/  @!P2 IMAD.X R15, R4, 0x1, R6, P0 ;  /* 0x00000001040fa824 */ /* 0x000fe200000e0606 */
[----:B------:R-:W-:Y:S01]  /*7960*/  @!P2 IADD3 R12, P0, R0, R5, RZ ;  /* 0x00000005000ca210 */ /* 0x000fe20007f1e0ff */
[----:B------:R-:W-:-:S03]  /*7970*/  @!P1 IMAD.SHL.U32 R5, R46, 0x2, RZ ;  /* 0x000000022e059824 */ /* 0x000fc600078e00ff */
[----:B------:R1:W5:Y:S01]  /*7980*/  @!P2 LD.E.64 R26, [R14.64] ;  /* 0x000000060e1aa980 */ /* 0x000362000c101b00 */
[----:B------:R-:W-:Y:S01]  /*7990*/  @!P2 IMAD.X R13, R2, 0x1, R6, P0 ;  /* 0x00000001020da824 */ /* 0x000fe200000e0606 */
[----:B------:R-:W-:Y:S02]  /*79a0*/  @!P1 SHF.L.U64.HI R6, R46, 0x1, R33 ;  /* 0x000000012e069819 */ /* 0x000fe40000010221 */
[-C--:B------:R-:W-:Y:S02]  /*79b0*/  @!P1 IADD3 R10, P0, R3, R5.reuse, RZ ;  /* 0x00000005030a9210 */ /* 0x080fe40007f1e0ff */
[----:B------:R1:W5:Y:S03]  /*79c0*/  @!P2 LD.E.64 R28, [R12.64] ;  /* 0x000000060c1ca980 */ /* 0x000366000c101b00 */
[----:B------:R-:W-:Y:S01]  /*79d0*/  @!P1 IMAD.X R11, R4, 0x1, R6, P0 ;  /* 0x00000001040b9824 */ /* 0x000fe200000e0606 */
[----:B------:R-:W-:-:S04]  /*79e0*/  @!P1 IADD3 R8, P0, R0, R5, RZ ;  /* 0x0000000500089210 */ /* 0x000fc80007f1e0ff */
[----:B------:R1:W5:Y:S01]  /*79f0*/  @!P1 LD.E.64 R36, [R10.64] ;  /* 0x000000060a249980 */ /* 0x000362000c101b00 */
[----:B------:R-:W-:Y:S01]  /*7a00*/  @!P1 IMAD.X R9, R2, 0x1, R6, P0 ;  /* 0x0000000102099824 */ /* 0x000fe200000e0606 */
[----:B------:R-:W-:-:S04]  /*7a10*/  ISETP.GE.AND P0, PT, R147, c[0x0][0x27c], PT ;  /* 0x00009f0093007a0c */ /* 0x000fc80003f06270 */
[----:B------:R1:W5:Y:S09]  /*7a20*/  @!P1 LD.E.64 R38, [R8.64] ;  /* 0x0000000608269980 */ /* 0x000372000c101b00 */
[C---:B------:R-:W-:Y:S01]  /*7a30*/  @!P0 IMAD.SHL.U32 R5, R147.reuse, 0x2, RZ ;  /* 0x0000000293058824 */ /* 0x040fe200078e00ff */
[----:B------:R-:W-:-:S04]  /*7a40*/  @!P0 SHF.L.U64.HI R20, R147, 0x1, R41 ;  /* 0x0000000193148819 */ /* 0x000fc80000010229 */
[----:B------:R-:W-:-:S05]  /*7a50*/  @!P0 IADD3 R6, P4, R3, R5, RZ ;  /* 0x0000000503068210 */ /* 0x000fca0007f9e0ff */
[----:B------:R-:W-:Y:S01]  /*7a60*/  @!P0 IMAD.X R7, R4, 0x1, R20, P4 ;  /* 0x0000000104078824 */ /* 0x000fe200020e0614 */
[----:B------:R-:W-:-:S04]  /*7a70*/  @!P0 IADD3 R4, P4, R0, R5, RZ ;  /* 0x0000000500048210 */ /* 0x000fc80007f9e0ff */
[----:B------:R1:W5:Y:S01]  /*7a80*/  @!P0 LD.E.64 R42, [R6.64] ;  /* 0x00000006062a8980 */ /* 0x000362000c101b00 */
[----:B------:R-:W-:Y:S01]  /*7a90*/  @!P0 IMAD.X R5, R2, 0x1, R20, P4 ;  /* 0x0000000102058824 */ /* 0x000fe200020e0614 */
[----:B------:R-:W-:-:S04]  /*7aa0*/  ISETP.NE.AND P4, PT, R21, RZ, PT ;  /* 0x000000ff1500720c */ /* 0x000fc80003f85270 */
[----:B------:R1:W5:Y:S04]  /*7ab0*/  @!P0 LD.E.64 R44, [R4.64] ;  /* 0x00000006042c8980 */ /* 0x000368000c101b00 */
.L_x_629:
[----:B------:R-:W-:Y:S05]  /*7ac0*/  BSYNC B0 ;  /* 0x0000000000007941 */ /* 0x000fea0003800000 */
.L_x_628:
[----:B-1---5:R-:W-:Y:S01]  /*7ad0*/  IMAD.MOV.U32 R2, RZ, RZ, R42 ;  /* 0x000000ffff027224 */ /* 0x022fe200078e002a */
[----:B------:R-:W-:Y:S01]  /*7ae0*/  LOP3.LUT P0, RZ, R214, 0x10, RZ, 0xc0, !PT ;  /* 0x00000010d6ff7812 */ /* 0x000fe2000780c0ff */
[----:B---3--:R-:W-:Y:S01]  /*7af0*/  IMAD.MOV.U32 R0, RZ, RZ, R43 ;  /* 0x000000ffff007224 */ /* 0x008fe200078e002b */
[----:B--2---:R-:W-:Y:S01]  /*7b00*/  MOV R3, R37 ;  /* 0x0000002500037202 */ /* 0x004fe20000000f00 */
[----:B----4-:R-:W-:Y:S01]  /*7b10*/  IMAD.MOV.U32 R4, RZ, RZ, R36 ;  /* 0x000000ffff047224 */ /* 0x010fe200078e0024 */
[----:B------:R-:W-:Y:S01]  /*7b20*/  MOV R8, R28 ;  /* 0x0000001c00087202 */ /* 0x000fe20000000f00 */
[----:B------:R-:W-:Y:S01]  /*7b30*/  IMAD.MOV.U32 R6, RZ, RZ, R38 ;  /* 0x000000ffff067224 */ /* 0x000fe200078e0026 */
[----:B------:R-:W-:Y:S01]  /*7b40*/  PRMT R101, R0, 0x5410, R2 ;  /* 0x0000541000657816 */ /* 0x000fe20000000002 */
[----:B------:R-:W-:Y:S01]  /*7b50*/  IMAD.MOV.U32 R2, RZ, RZ, R26 ;  /* 0x000000ffff027224 */ /* 0x000fe200078e001a */
[----:B------:R-:W-:Y:S01]  /*7b60*/  PRMT R97, R3, 0x5410, R4 ;  /* 0x0000541003617816 */ /* 0x000fe20000000004 */
[----:B------:R-:W-:Y:S01]  /*7b70*/  IMAD.MOV.U32 R0, RZ, RZ, R27 ;  /* 0x000000ffff007224 */ /* 0x000fe200078e001b */
[----:B------:R-:W-:Y:S01]  /*7b80*/  MOV R4, R22 ;  /* 0x0000001600047202 */ /* 0x000fe20000000f00 */
[----:B------:R-:W-:Y:S01]  /*7b90*/  IMAD.MOV.U32 R5, RZ, RZ, R39 ;  /* 0x000000ffff057224 */ /* 0x000fe200078e0027 */
[----:B------:R-:W-:Y:S01]  /*7ba0*/  BSSY B0, `(.L_x_630) ;  /* 0x0000047000007945 */ /* 0x000fe20003800000 */
[----:B------:R-:W-:Y:S01]  /*7bb0*/  IMAD.MOV.U32 R3, RZ, RZ, R23 ;  /* 0x000000ffff037224 */ /* 0x000fe200078e0017 */
[----:B------:R-:W-:Y:S01]  /*7bc0*/  PRMT R95, R0, 0x5410, R2 ;  /* 0x00005410005f7816 */ /* 0x000fe20000000002 */
[----:B------:R-:W-:Y:S01]  /*7bd0*/  IMAD.MOV.U32 R2, RZ, RZ, R44 ;  /* 0x000000ffff027224 */ /* 0x000fe200078e002c */
[----:B------:R-:W-:Y:S01]  /*7be0*/  MOV R0, R45 ;  /* 0x0000002d00007202 */ /* 0x000fe20000000f00 */
[----:B------:R-:W-:Y:S01]  /*7bf0*/  IMAD.MOV.U32 R7, RZ, RZ, R29 ;  /* 0x000000ffff077224 */ /* 0x000fe200078e001d */
[----:B------:R-:W-:Y:S01]  /*7c00*/  PRMT R96, R5, 0x5410, R6 ;  /* 0x0000541005607816 */ /* 0x000fe20000000006 */
[----:B------:R-:W-:Y:S01]  /*7c10*/  IMAD.MOV.U32 R6, RZ, RZ, R24 ;  /* 0x000000ffff067224 */ /* 0x000fe200078e0018 */
[----:B------:R-:W-:Y:S01]  /*7c20*/  PRMT R69, R3, 0x5410, R4 ;  /* 0x0000541003457816 */ /* 0x000fe20000000004 */
[----:B------:R-:W-:Y:S01]  /*7c30*/  CS2R R56, SRZ ;  /* 0x0000000000387805 */ /* 0x000fe2000001ff00 */
[----:B------:R-:W-:Y:S01]  /*7c40*/  PRMT R99, R0, 0x5410, R2 ;  /* 0x0000541000637816 */ /* 0x000fe20000000002 */
[----:B------:R1:W2:Y:S01]  /*7c50*/  SHFL.IDX PT, R4, R34, 0x1, 0x181f ;  /* 0x00381f0022047f89 */ /* 0x0002a200000e0000 */
[----:B------:R-:W-:Y:S01]  /*7c60*/  MOV R5, R25 ;  /* 0x0000001900057202 */ /* 0x000fe20000000f00 */
[----:B------:R-:W-:Y:S01]  /*7c70*/  CS2R R52, SRZ ;  /* 0x0000000000347805 */ /* 0x000fe2000001ff00 */
[----:B------:R-:W-:Y:S01]  /*7c80*/  PRMT R94, R7, 0x5410, R8 ;  /* 0x00005410075e7816 */ /* 0x000fe20000000008 */
[----:B------:R1:W3:Y:S01]  /*7c90*/  SHFL.IDX PT, R3, R40, 0x1, 0x181f ;  /* 0x00381f0028037f89 */ /* 0x0002e200000e0000 */
[----:B------:R-:W-:Y:S01]  /*7ca0*/  PRMT R47, R5, 0x5410, R6 ;  /* 0x00005410052f7816 */ /* 0x000fe20000000006 */
[----:B------:R-:W-:Y:S01]  /*7cb0*/  CS2R R48, SRZ ;  /* 0x0000000000307805 */ /* 0x000fe2000001ff00 */
[----:B------:R-:W-:Y:S01]  /*7cc0*/  CS2R R60, SRZ ;  /* 0x00000000003c7805 */ /* 0x000fe2000001ff00 */
[----:B------:R1:W4:Y:S01]  /*7cd0*/  SHFL.IDX PT, R2, R31, 0x1, 0x181f ;  /* 0x00381f001f027f89 */ /* 0x00032200000e0000 */
[----:B------:R-:W-:Y:S01]  /*7ce0*/  CS2R R58, SRZ ;  /* 0x00000000003a7805 */ /* 0x000fe2000001ff00 */
[----:B------:R-:W-:Y:S01]  /*7cf0*/  CS2R R54, SRZ ;  /* 0x0000000000367805 */ /* 0x000fe2000001ff00 */
[----:B------:R-:W-:Y:S01]  /*7d00*/  CS2R R50, SRZ ;  /* 0x0000000000327805 */ /* 0x000fe2000001ff00 */
[----:B------:R1:W1:Y:S01]  /*7d10*/  SHFL.IDX PT, R0, R32, 0x1, 0x181f ;  /* 0x00381f0020007f89 */ /* 0x00026200000e0000 */
[----:B------:R-:W-:Y:S05]  /*7d20*/  @P0 BRA `(.L_x_631) ;  /* 0x000002e000000947 */ /* 0x000fea0003800000 */
[----:B------:R-:W-:Y:S01]  /*7d30*/  ISETP.GE.AND P3, PT, R156, c[0x0][0x27c], PT ;  /* 0x00009f009c007a0c */ /* 0x000fe20003f66270 */
[----:B------:R-:W-:Y:S01]  /*7d40*/  CS2R R48, SRZ ;  /* 0x0000000000307805 */ /* 0x000fe2000001ff00 */
[----:B------:R-:W-:Y:S01]  /*7d50*/  ISETP.GE.AND P2, PT, R158, c[0x0][0x27c], PT ;  /* 0x00009f009e007a0c */ /* 0x000fe20003f46270 */
[----:B------:R-:W-:Y:S01]  /*7d60*/  CS2R R50, SRZ ;  /* 0x0000000000327805 */ /* 0x000fe2000001ff00 */
[----:B------:R-:W-:-:S02]  /*7d70*/  ISETP.GE.AND P1, PT, R46, c[0x0][0x27c], PT ;  /* 0x00009f002e007a0c */ /* 0x000fc40003f26270 */
[----:B------:R-:W-:-:S07]  /*7d80*/  P2R R21, PR, RZ, 0x10 ;  /* 0x00000010ff157803 */ /* 0x000fce0000000000 */
[C---:B------:R-:W-:Y:S01]  /*7d90*/  @!P3 IMAD.SHL.U32 R5, R156.reuse, 0x2, RZ ;  /* 0x000000029c05b824 */ /* 0x040fe200078e00ff */
[----:B------:R-:W-:-:S04]  /*7da0*/  @!P3 SHF.L.U64.HI R6, R156, 0x1, R35 ;  /* 0x000000019c06b819 */ /* 0x000fc80000010223 */
[----:B---3--:R-:W-:-:S05]  /*7db0*/  @!P3 IADD3 R18, P0, R3, R5, RZ ;  /* 0x000000050312b210 */ /* 0x008fca0007f1e0ff */
[--C-:B--2---:R-:W-:Y:S01]  /*7dc0*/  @!P3 IMAD.X R19, R4, 0x1, R6.reuse, P0 ;  /* 0x000000010413b824 */ /* 0x104fe200000e0606 */
[----:B-1----:R-:W-:Y:S01]  /*7dd0*/  @!P3 IADD3 R16, P0, R0, R5, RZ ;  /* 0x000000050010b210 */ /* 0x002fe20007f1e0ff */
[----:B------:R-:W-:Y:S01]  /*7de0*/  @!P2 IMAD.SHL.U32 R5, R158, 0x2, RZ ;  /* 0x000000029e05a824 */ /* 0x000fe200078e00ff */
[----:B------:R-:W-:Y:S01]  /*7df0*/  CS2R R52, SRZ ;  /* 0x0000000000347805 */ /* 0x000fe2000001ff00 */
[----:B------:R-:W-:Y:S01]  /*7e00*/  CS2R R54, SRZ ;  /* 0x0000000000367805 */ /* 0x000fe2000001ff00 */
[----:B------:R-:W-:Y:S01]  /*7e10*/  CS2R R56, SRZ ;  /* 0x0000000000387805 */ /* 0x000fe2000001ff00 */
[----:B----4-:R-:W-:Y:S01]  /*7e20*/  @!P3 IMAD.X R17, R2, 0x1, R6, P0 ;  /* 0x000000010211b824 */ /* 0x010fe200000e0606 */
[----:B------:R-:W-:Y:S01]  /*7e30*/  @!P2 SHF.L.U64.HI R6, R158, 0x1, R30 ;  /* 0x000000019e06a819 */ /* 0x000fe2000001021e */
[----:B------:R-:W-:Y:S01]  /*7e40*/  CS2R R58, SRZ ;  /* 0x00000000003a7805 */ /* 0x000fe2000001ff00 */
[CC--:B------:R-:W-:Y:S01]  /*7e50*/  @!P2 IADD3 R14, P0, R3.reuse, R5.reuse, RZ ;  /* 0x00000005030ea210 */ /* 0x0c0fe20007f1e0ff */
[----:B------:R-:W-:Y:S01]  /*7e60*/  CS2R R66, SRZ ;  /* 0x0000000000427805 */ /* 0x000fe2000001ff00 */
[----:B------:R-:W-:Y:S01]  /*7e70*/  CS2R R60, SRZ ;  /* 0x00000000003c7805 */ /* 0x000fe2000001ff00 */
[----:B------:R1:W5:Y:S02]  /*7e80*/  @!P3 LD.E.64 R48, [R18.64] ;  /* 0x000000061230b980 */ /* 0x000364000c101b00 */
[--C-:B------:R-:W-:Y:S01]  /*7e90*/  @!P2 IMAD.X R15, R4, 0x1, R6.reuse, P0 ;  /* 0x00000001040fa824 */ /* 0x100fe200000e0606 */
[----:B------:R-:W-:Y:S01]  /*7ea0*/  @!P2 IADD3 R12, P0, R0, R5, RZ ;  /* 0x00000005000ca210 */ /* 0x000fe20007f1e0ff */
[----:B------:R-:W-:Y:S01]  /*7eb0*/  @!P1 IMAD.SHL.U32 R5, R46, 0x2, RZ ;  /* 0x000000022e059824 */ /* 0x000fe200078e00ff */
[----:B------:R1:W5:Y:S03]  /*7ec0*/  @!P3 LD.E.64 R50, [R16.64] ;  /* 0x000000061032b980 */ /* 0x000366000c101b00 */
[----:B------:R-:W-:Y:S01]  /*7ed0*/  @!P2 IMAD.X R13, R2, 0x1, R6, P0 ;  /* 0x00000001020da824 */ /* 0x000fe200000e0606 */
[----:B------:R-:W-:Y:S01]  /*7ee0*/  @!P1 SHF.L.U64.HI R6, R46, 0x1, R33 ;  /* 0x000000012e069819 */ /* 0x000fe20000010221 */
[----:B------:R1:W5:Y:S01]  /*7ef0*/  @!P2 LD.E.64 R52, [R14.64] ;  /* 0x000000060e34a980 */ /* 0x000362000c101b00 */
[----:B------:R-:W-:-:S03]  /*7f00*/  @!P1 IADD3 R10, P0, R3, R5, RZ ;  /* 0x00000005030a9210 */ /* 0x000fc60007f1e0ff */
[----:B------:R1:W5:Y:S02]  /*7f10*/  @!P2 LD.E.64 R54, [R12.64] ;  /* 0x000000060c36a980 */ /* 0x000364000c101b00 */
        /* <DEDUP_REMOVED lines=15> */
.L_x_631:
[----:B------:R-:W-:Y:S05]  /*8010*/  BSYNC B0 ;  /* 0x0000000000007941 */ /* 0x000fea0003800000 */
.L_x_630:
[----:B-12--5:R-:W-:Y:S01]  /*8020*/  IMAD.MOV.U32 R4, RZ, RZ, R66 ;  /* 0x000000ffff047224 */ /* 0x026fe200078e0042 */
[----:B------:R-:W-:Y:S01]  /*8030*/  MOV R0, R57 ;  /* 0x0000003900007202 */ /* 0x000fe20000000f00 */
[----:B---3--:R-:W-:Y:S01]  /*8040*/  IMAD.MOV.U32 R3, RZ, RZ, R67 ;  /* 0x000000ffff037224 */ /* 0x008fe200078e0043 */
[----:B------:R-:W-:Y:S01]  /*8050*/  LOP3.LUT P0, RZ, R214, 0x80, RZ, 0xc0, !PT ;  /* 0x00000080d6ff7812 */ /* 0x000fe2000780c0ff */
        /* <DEDUP_REMOVED lines=18> */
[----:B------:R-:W-:Y:S01]  /*8180*/  PRMT R102, R7, 0x5410, R8 ;  /* 0x0000541007667816 */ /* 0x000fe20000000008 */
[----:B------:R-:W-:Y:S01]  /*8190*/  CS2R R92, SRZ ;  /* 0x00000000005c7805 */ /* 0x000fe2000001ff00 */
[----:B------:R-:W-:Y:S01]  /*81a0*/  PRMT R107, R3, 0x5410, R4 ;  /* 0x00005410036b7816 */ /* 0x000fe20000000004 */
[----:B------:R-:W-:Y:S01]  /*81b0*/  CS2R R78, SRZ ;  /* 0x00000000004e7805 */ /* 0x000fe2000001ff00 */
[----:B------:R-:W-:Y:S01]  /*81c0*/  PRMT R104, R0, 0x5410, R2 ;  /* 0x0000541000687816 */ /* 0x000fe20000000002 */
[----:B------:R1:W2:Y:S01]  /*81d0*/  SHFL.IDX PT, R4, R34, 0x2, 0x181f ;  /* 0x00581f0022047f89 */ /* 0x0002a200000e0000 */
[----:B------:R-:W-:Y:S01]  /*81e0*/  PRMT R98, R5, 0x5410, R6 ;  /* 0x0000541005627816 */ /* 0x000fe20000000006 */
[----:B------:R-:W-:Y:S01]  /*81f0*/  CS2R R74, SRZ ;  /* 0x00000000004a7805 */ /* 0x000fe2000001ff00 */
[----:B------:R-:W-:Y:S01]  /*8200*/  CS2R R70, SRZ ;  /* 0x0000000000467805 */ /* 0x000fe2000001ff00 */
[----:B------:R1:W3:Y:S01]  /*8210*/  SHFL.IDX PT, R3, R40, 0x2, 0x181f ;  /* 0x00581f0028037f89 */ /* 0x0002e200000e0000 */
[----:B------:R-:W-:Y:S01]  /*8220*/  CS2R R62, SRZ ;  /* 0x00000000003e7805 */ /* 0x000fe2000001ff00 */
[----:B------:R-:W-:Y:S01]  /*8230*/  CS2R R80, SRZ ;  /* 0x0000000000507805 */ /* 0x000fe2000001ff00 */
[----:B------:R-:W-:Y:S01]  /*8240*/  CS2R R76, SRZ ;  /* 0x00000000004c7805 */ /* 0x000fe2000001ff00 */
[----:B------:R1:W4:Y:S01]  /*8250*/  SHFL.IDX PT, R2, R31, 0x2, 0x181f ;  /* 0x00581f001f027f89 */ /* 0x00032200000e0000 */
[----:B------:R-:W-:Y:S01]  /*8260*/  CS2R R72, SRZ ;  /* 0x0000000000487805 */ /* 0x000fe2000001ff00 */
[----:B------:R-:W-:-:S02]  /*8270*/  CS2R R64, SRZ ;  /* 0x0000000000407805 */ /* 0x000fc4000001ff00 */
[----:B------:R1:W1:Y:S01]  /*8280*/  SHFL.IDX PT, R0, R32, 0x2, 0x181f ;  /* 0x00581f0020007f89 */ /* 0x00026200000e0000 */
        /* <DEDUP_REMOVED lines=47> */
.L_x_633:
[----:B------:R-:W-:Y:S05]  /*8580*/  BSYNC B0 ;  /* 0x0000000000007941 */ /* 0x000fea0003800000 */
.L_x_632:
[----:B----45:R-:W-:Y:S01]  /*8590*/  IMAD.MOV.U32 R2, RZ, RZ, R78 ;  /* 0x000000ffff027224 */ /* 0x030fe200078e004e */
[----:B---3--:R-:W-:Y:S01]  /*85a0*/  MOV R3, R75 ;  /* 0x0000004b00037202 */ /* 0x008fe20000000f00 */
[----:B-1----:R-:W-:Y:S01]  /*85b0*/  IMAD.MOV.U32 R0, RZ, RZ, R79 ;  /* 0x000000ffff007224 */ /* 0x002fe200078e004f */
[----:B------:R-:W-:Y:S01]  /*85c0*/  ISETP.NE.AND P0, PT, R82, RZ, PT ;  /* 0x000000ff5200720c */ /* 0x000fe20003f05270 */
[----:B--2---:R-:W-:Y:S01]  /*85d0*/  IMAD.MOV.U32 R4, RZ, RZ, R74 ;  /* 0x000000ffff047224 */ /* 0x004fe200078e004a */
        /* <DEDUP_REMOVED lines=15> */
[----:B------:R-:W-:Y:S01]  /*86d0*/  CS2R R86, SRZ ;  /* 0x0000000000567805 */ /* 0x000fe2000001ff00 */
[----:B------:R1:W2:Y:S01]  /*86e0*/  SHFL.IDX PT, R4, R34, 0x3, 0x181f ;  /* 0x00781f0022047f89 */ /* 0x0002a200000e0000 */
[----:B------:R-:W-:Y:S01]  /*86f0*/  PRMT R112, R0, 0x5410, R2 ;  /* 0x0000541000707816 */ /* 0x000fe20000000002 */
[----:B------:R-:W-:Y:S01]  /*8700*/  CS2R R82, SRZ ;  /* 0x0000000000527805 */ /* 0x000fe2000001ff00 */
[----:B------:R-:W-:Y:S01]  /*8710*/  CS2R R18, SRZ ;  /* 0x0000000000127805 */ /* 0x000fe2000001ff00 */
[----:B------:R-:W3:Y:S01]  /*8720*/  SHFL.IDX PT, R3, R40, 0x3, 0x181f ;  /* 0x00781f0028037f89 */ /* 0x000ee200000e0000 */
[----:B------:R-:W-:Y:S01]  /*8730*/  CS2R R90, SRZ ;  /* 0x00000000005a7805 */ /* 0x000fe2000001ff00 */
[----:B------:R-:W-:Y:S01]  /*8740*/  CS2R R88, SRZ ;  /* 0x0000000000587805 */ /* 0x000fe2000001ff00 */
[----:B------:R-:W-:Y:S01]  /*8750*/  CS2R R84, SRZ ;  /* 0x0000000000547805 */ /* 0x000fe2000001ff00 */
[----:B------:R4:W2:Y:S01]  /*8760*/  SHFL.IDX PT, R2, R31, 0x3, 0x181f ;  /* 0x00781f001f027f89 */ /* 0x0008a200000e0000 */
[----:B------:R-:W-:-:S03]  /*8770*/  CS2R R20, SRZ ;  /* 0x0000000000147805 */ /* 0x000fc6000001ff00 */
[----:B------:R2:W3:Y:S01]  /*8780*/  SHFL.IDX PT, R0, R32, 0x3, 0x181f ;  /* 0x00781f0020007f89 */ /* 0x0004e200000e0000 */
[----:B-1----:R-:W-:Y:S01]  /*8790*/  PRMT R34, R5, 0x5410, R6 ;  /* 0x0000541005227816 */ /* 0x002fe20000000006 */
[----:B------:R-:W-:Y:S01]  /*87a0*/  IMAD.MOV.U32 R6, RZ, RZ, R64 ;  /* 0x000000ffff067224 */ /* 0x000fe200078e0040 */
[----:B------:R-:W-:-:S04]  /*87b0*/  MOV R5, R65 ;  /* 0x0000004100057202 */ /* 0x000fc80000000f00 */
[----:B----4-:R-:W-:Y:S02]  /*87c0*/  PRMT R31, R5, 0x5410, R6 ;  /* 0x00005410051f7816 */ /* 0x010fe40000000006 */
[----:B--2---:R-:W-:Y:S01]  /*87d0*/  PRMT R32, R7, 0x5410, R8 ;  /* 0x0000541007207816 */ /* 0x004fe20000000008 */
[----:B------:R-:W-:Y:S05]  /*87e0*/  @P0 BRA `(.L_x_635) ;  /* 0x000002e000000947 */ /* 0x000fea0003800000 */
[----:B---3--:R-:W-:Y:S01]  /*87f0*/  ISETP.GE.AND P3, PT, R158, c[0x0][0x27c], PT ;  /* 0x00009f009e007a0c */ /* 0x008fe20003f66270 */
[----:B------:R-:W-:Y:S01]  /*8800*/  CS2R R82, SRZ ;  /* 0x0000000000527805 */ /* 0x000fe2000001ff00 */
[----:B------:R-:W-:Y:S01]  /*8810*/  ISETP.GE.AND P1, PT, R46, c[0x0][0x27c], PT ;  /* 0x00009f002e007a0c */ /* 0x000fe20003f26270 */
[----:B------:R-:W-:Y:S01]  /*8820*/  CS2R R84, SRZ ;  /* 0x0000000000547805 */ /* 0x000fe2000001ff00 */
[----:B------:R-:W-:Y:S02]  /*8830*/  ISETP.GE.AND P2, PT, R156, c[0x0][0x27c], PT ;  /* 0x00009f009c007a0c */ /* 0x000fe40003f46270 */
[----:B------:R-:W-:-:S07]  /*8840*/  P2R R21, PR, RZ, 0x10 ;  /* 0x00000010ff157803 */ /* 0x000fce0000000000 */
[C---:B------:R-:W-:Y:S01]  /*8850*/  @!P3 IMAD.SHL.U32 R5, R158.reuse, 0x2, RZ ;  /* 0x000000029e05b824 */ /* 0x040fe200078e00ff */
[----:B------:R-:W-:-:S04]  /*8860*/  @!P3 SHF.L.U64.HI R6, R158, 0x1, R30 ;  /* 0x000000019e06b819 */ /* 0x000fc8000001021e */
[----:B------:R-:W-:-:S05]  /*8870*/  @!P3 IADD3 R18, P0, R3, R5, RZ ;  /* 0x000000050312b210 */ /* 0x000fca0007f1e0ff */
[--C-:B------:R-:W-:Y:S01]  /*8880*/  @!P3 IMAD.X R19, R4, 0x1, R6.reuse, P0 ;  /* 0x000000010413b824 */ /* 0x100fe200000e0606 */
[----:B------:R-:W-:Y:S01]  /*8890*/  @!P3 IADD3 R16, P0, R0, R5, RZ ;  /* 0x000000050010b210 */ /* 0x000fe20007f1e0ff */
[----:B------:R-:W-:Y:S01]  /*88a0*/  @!P1 IMAD.SHL.U32 R5, R46, 0x2, RZ ;  /* 0x000000022e059824 */ /* 0x000fe200078e00ff */
[----:B------:R-:W-:Y:S01]  /*88b0*/  CS2R R86, SRZ ;  /* 0x0000000000567805 */ /* 0x000fe2000001ff00 */
[----:B------:R-:W-:Y:S01]  /*88c0*/  CS2R R88, SRZ ;  /* 0x0000000000587805 */ /* 0x000fe2000001ff00 */
[----:B------:R1:W5:Y:S01]  /*88d0*/  @!P3 LD.E.64 R82, [R18.64] ;  /* 0x000000061252b980 */ /* 0x000362000c101b00 */
[----:B------:R-:W-:Y:S01]  /*88e0*/  @!P3 IMAD.X R17, R2, 0x1, R6, P0 ;  /* 0x000000010211b824 */ /* 0x000fe200000e0606 */
[----:B------:R-:W-:Y:S02]  /*88f0*/  @!P1 SHF.L.U64.HI R6, R46, 0x1, R33 ;  /* 0x000000012e069819 */ /* 0x000fe40000010221 */
[-C--:B------:R-:W-:Y:S01]  /*8900*/  @!P1 IADD3 R14, P0, R3, R5.reuse, RZ ;  /* 0x00000005030e9210 */ /* 0x080fe20007f1e0ff */
[----:B------:R-:W-:Y:S01]  /*8910*/  CS2R R92, SRZ ;  /* 0x00000000005c7805 */ /* 0x000fe2000001ff00 */
[----:B------:R-:W-:Y:S01]  /*8920*/  CS2R R90, SRZ ;  /* 0x00000000005a7805 */ /* 0x000fe2000001ff00 */
        /* <DEDUP_REMOVED lines=10> */
[----:B------:R-:W-:-:S05]  /*89d0*/  @!P2 IADD3 R8, P0, R0, R5, RZ ;  /* 0x000000050008a210 */ /* 0x000fca0007f1e0ff */
[----:B------:R-:W-:Y:S01]  /*89e0*/  @!P2 IMAD.X R9, R2, 0x1, R6, P0 ;  /* 0x000000010209a824 */ /* 0x000fe200000e0606 */
[----:B------:R-:W-:-:S13]  /*89f0*/  ISETP.GE.AND P0, PT, R147, c[0x0][0x27c], PT ;  /* 0x00009f0093007a0c */ /* 0x000fda0003f06270 */
[C---:B------:R-:W-:Y:S01]  /*8a00*/  @!P0 IMAD.SHL.U32 R5, R147.reuse, 0x2, RZ ;  /* 0x0000000293058824 */ /* 0x040fe200078e00ff */
[----:B------:R-:W-:-:S04]  /*8a10*/  @!P0 SHF.L.U64.HI R20, R147, 0x1, R41 ;  /* 0x0000000193148819 */ /* 0x000fc80000010229 */
[----:B------:R-:W-:-:S05]  /*8a20*/  @!P0 IADD3 R6, P4, R3, R5, RZ ;  /* 0x0000000503068210 */ /* 0x000fca0007f9e0ff */
[----:B------:R-:W-:Y:S01]  /*8a30*/  @!P0 IMAD.X R7, R4, 0x1, R20, P4 ;  /* 0x0000000104078824 */ /* 0x000fe200020e0614 */
[----:B------:R-:W-:Y:S01]  /*8a40*/  @!P0 IADD3 R4, P4, R0, R5, RZ ;  /* 0x0000000500048210 */ /* 0x000fe20007f9e0ff */
[----:B-1----:R-:W-:-:S03]  /*8a50*/  CS2R R18, SRZ ;  /* 0x0000000000127805 */ /* 0x002fc6000001ff00 */
[----:B------:R2:W5:Y:S01]  /*8a60*/  @!P0 LD.E.64 R92, [R6.64] ;  /* 0x00000006065c8980 */ /* 0x000562000c101b00 */
[----:B------:R-:W-:Y:S01]  /*8a70*/  @!P0 IMAD.X R5, R2, 0x1, R20, P4 ;  /* 0x0000000102058824 */ /* 0x000fe200020e0614 */
[----:B------:R-:W-:Y:S02]  /*8a80*/  ISETP.NE.AND P4, PT, R21, RZ, PT ;  /* 0x000000ff1500720c */ /* 0x000fe40003f85270 */
[----:B------:R-:W-:Y:S01]  /*8a90*/  CS2R R20, SRZ ;  /* 0x0000000000147805 */ /* 0x000fe2000001ff00 */
[----:B------:R2:W5:Y:S04]  /*8aa0*/  @!P2 LD.E.64 R18, [R10.64] ;  /* 0x000000060a12a980 */ /* 0x000568000c101b00 */
[----:B------:R2:W5:Y:S04]  /*8ab0*/  @!P0 LD.E.64 R90, [R4.64] ;  /* 0x00000006045a8980 */ /* 0x000568000c101b00 */
[----:B------:R2:W5:Y:S02]  /*8ac0*/  @!P2 LD.E.64 R20, [R8.64] ;  /* 0x000000060814a980 */ /* 0x000564000c101b00 */
.L_x_635:
[----:B---3--:R-:W-:Y:S05]  /*8ad0*/  BSYNC B0 ;  /* 0x0000000000007941 */ /* 0x008fea0003800000 */
.L_x_634:
[----:B-----5:R-:W-:Y:S01]  /*8ae0*/  IMAD.MOV.U32 R0, RZ, RZ, R92 ;  /* 0x000000ffff007224 */ /* 0x020fe200078e005c */
[----:B------:R-:W-:-:S04]  /*8af0*/  DEPBAR.LE SB0, 0x1 ;  /* 0x000080400000791a */ /* 0x000fc80000000000 */
[----:B--2---:R-:W-:Y:S01]  /*8b00*/  IMAD.MOV.U32 R4, RZ, RZ, R93 ;  /* 0x000000ffff047224 */ /* 0x004fe200078e005d */
[----:B------:R-:W-:Y:S01]  /*8b10*/  BSSY B1, `(.L_x_636) ;  /* 0x00000e4000017945 */ /* 0x000fe20003800000 */
[----:B------:R-:W-:Y:S02]  /*8b20*/  IMAD.MOV.U32 R3, RZ, RZ, R86 ;  /* 0x000000ffff037224 */ /* 0x000fe400078e0056 */
[----:B------:R-:W-:Y:S01]  /*8b30*/  IMAD.MOV.U32 R2, RZ, RZ, R87 ;  /* 0x000000ffff027224 */ /* 0x000fe200078e0057 */
[----:B------:R-:W-:Y:S01]  /*8b40*/  PRMT R116, R4, 0x5410, R0 ;  /* 0x0000541004747816 */ /* 0x000fe20000000000 */
[----:B------:R-:W-:Y:S01]  /*8b50*/  IMAD.MOV.U32 R4, RZ, RZ, R83 ;  /* 0x000000ffff047224 */ /* 0x000fe200078e0053 */
[----:B------:R-:W-:Y:S02]  /*8b60*/  MOV R0, R82 ;  /* 0x0000005200007202 */ /* 0x000fe40000000f00 */
[----:B------:R-:W-:Y:S01]  /*8b70*/  PRMT R114, R2, 0x5410, R3 ;  /* 0x0000541002727816 */ /* 0x000fe20000000003 */
[----:B------:R-:W-:Y:S01]  /*8b80*/  IMAD.MOV.U32 R3, RZ, RZ, R18 ;  /* 0x000000ffff037224 */ /* 0x000fe200078e0012 */
[----:B------:R-:W-:Y:S01]  /*8b90*/  PRMT R41, R41, 0x5410, R0 ;  /* 0x0000541029297816 */ /* 0x000fe20000000000 */
[----:B------:R-:W-:Y:S01]  /*8ba0*/  IMAD.MOV.U32 R2, RZ, RZ, R19 ;  /* 0x000000ffff027224 */ /* 0x000fe200078e0013 */
[----:B------:R-:W-:-:S02]  /*8bb0*/  MOV R0, R90 ;  /* 0x0000005a00007202 */ /* 0x000fc40000000f00 */
[----:B------:R-:W-:Y:S01]  /*8bc0*/  PRMT R41, R4, 0x7610, R41 ;  /* 0x0000761004297816 */ /* 0x000fe20000000029 */
[----:B------:R-:W-:Y:S01]  /*8bd0*/  IMAD.IADD R4, R68, 0x1, -R224 ;  /* 0x0000000144047824 */ /* 0x000fe200078e0ae0 */
[----:B------:R-:W-:Y:S01]  /*8be0*/  PRMT R35, R2, 0x5410, R3 ;  /* 0x0000541002237816 */ /* 0x000fe20000000003 */
[----:B------:R-:W-:Y:S01]  /*8bf0*/  IMAD.MOV.U32 R3, RZ, RZ, R91 ;  /* 0x000000ffff037224 */ /* 0x000fe200078e005b */
[----:B------:R-:W-:Y:S01]  /*8c00*/  PRMT R115, R115, 0x5410, R0 ;  /* 0x0000541073737816 */ /* 0x000fe20000000000 */
[----:B------:R-:W-:Y:S01]  /*8c10*/  IMAD.MOV.U32 R2, RZ, RZ, R88 ;  /* 0x000000ffff027224 */ /* 0x000fe200078e0058 */
[----:B------:R-:W-:Y:S01]  /*8c20*/  IMNMX R30, R4, 0x80, PT ;  /* 0x00000080041e7817 */ /* 0x000fe20003800200 */
[----:B------:R-:W-:Y:S01]  /*8c30*/  IMAD.MOV.U32 R4, RZ, RZ, R84 ;  /* 0x000000ffff047224 */ /* 0x000fe200078e0054 */
[----:B------:R-:W-:Y:S01]  /*8c40*/  MOV R0, R89 ;  /* 0x0000005900007202 */ /* 0x000fe20000000f00 */
[----:B------:R-:W-:Y:S01]  /*8c50*/  BAR.SYNC.DEFER_BLOCKING 0x0 ;  /* 0x0000000000007b1d */ /* 0x000fe20000010000 */
[----:B------:R-:W-:-:S02]  /*8c60*/  ISETP.GE.AND P0, PT, R213, R30, PT ;  /* 0x0000001ed500720c */ /* 0x000fc40003f06270 */
[----:B------:R-:W-:Y:S01]  /*8c70*/  PRMT R115, R3, 0x7610, R115 ;  /* 0x0000761003737816 */ /* 0x000fe20000000073 */
[----:B------:R-:W-:Y:S01]  /*8c80*/  IMAD.MOV.U32 R3, RZ, RZ, R85 ;  /* 0x000000ffff037224 */ /* 0x000fe200078e0055 */
[----:B------:R-:W-:Y:S01]  /*8c90*/  PRMT R68, R0, 0x5410, R2 ;  /* 0x0000541000447816 */ /* 0x000fe20000000002 */
[----:B------:R-:W-:Y:S01]  /*8ca0*/  IMAD.MOV.U32 R0, RZ, RZ, R21 ;  /* 0x000000ffff007224 */ /* 0x000fe200078e0015 */
[----:B------:R-:W-:Y:S02]  /*8cb0*/  MOV R2, R20 ;  /* 0x0000001400027202 */ /* 0x000fe40000000f00 */
[----:B------:R-:W-:Y:S02]  /*8cc0*/  PRMT R40, R3, 0x5410, R4 ;  /* 0x0000541003287816 */ /* 0x000fe40000000004 */
[----:B------:R-:W-:-:S03]  /*8cd0*/  PRMT R33, R0, 0x5410, R2 ;  /* 0x0000541000217816 */ /* 0x000fc60000000002 */
[----:B------:R-:W-:Y:S05]  /*8ce0*/  @P0 BRA `(.L_x_637) ;  /* 0x00000c6000000947 */ /* 0x000fea0003800000 */
[----:B------:R-:W-:Y:S01]  /*8cf0*/  ISETP.GE.AND P0, PT, R156, c[0x0][0x27c], PT ;  /* 0x00009f009c007a0c */ /* 0x000fe20003f06270 */
[----:B------:R-:W-:-:S12]  /*8d00*/  BSSY B0, `(.L_x_638) ;  /* 0x0000030000007945 */ /* 0x000fd80003800000 */
[----:B------:R-:W-:Y:S05]  /*8d10*/  @P0 BRA `(.L_x_639) ;  /* 0x000002e000000947 */ /* 0x000fea0003800000 */
[----:B------:R-:W1:Y:S01]  /*8d20*/  LDS.128 R4, [R195+0x10080] ;  /* 0x01008000c3047984 */ /* 0x000e620000000c00 */
[----:B------:R-:W-:Y:S02]  /*8d30*/  SHF.R.U64 R0, R22, 0x10, R23 ;  /* 0x0000001016007819 */ /* 0x000fe40000001217 */
[----:B------:R-:W-:Y:S02]  /*8d40*/  SHF.R.U32.HI R11, RZ, 0x10, R25 ;  /* 0x00000010ff0b7819 */ /* 0x000fe40000011619 */
[----:B------:R-:W-:Y:S02]  /*8d50*/  SHF.R.U32.HI R2, RZ, 0x10, R23 ;  /* 0x00000010ff027819 */ /* 0x000fe40000011617 */
[----:B------:R-:W-:Y:S02]  /*8d60*/  PRMT R10, R69, 0x5432, R0 ;  /* 0x00005432450a7816 */ /* 0x000fe40000000000 */
[----:B------:R-:W-:Y:S02]  /*8d70*/  PRMT R0, R47, 0x5410, R11 ;  /* 0x000054102f007816 */ /* 0x000fe4000000000b */
[----:B------:R-:W-:-:S02]  /*8d80*/  PRMT R8, R69, 0x5410, R2 ;  /* 0x0000541045087816 */ /* 0x000fc40000000002 */
[----:B------:R-:W-:Y:S01]  /*8d90*/  SHF.R.U64 R3, R24, 0x10, R25 ;  /* 0x0000001018037819 */ /* 0x000fe20000001219 */
[----:B------:R-:W-:Y:S01]  /*8da0*/  IMAD.U32 R15, R0, 0x10000, RZ ;  /* 0x00010000000f7824 */ /* 0x000fe200078e00ff */
[C---:B------:R-:W-:Y:S01]  /*8db0*/  LOP3.LUT R16, R8.reuse, 0xffff0000, RZ, 0xc0, !PT ;  /* 0xffff000008107812 */ /* 0x040fe200078ec0ff */
[----:B------:R-:W-:Y:S01]  /*8dc0*/  IMAD.U32 R14, R8, 0x10000, RZ ;  /* 0x00010000080e7824 */ /* 0x000fe200078e00ff */
[----:B------:R-:W-:Y:S02]  /*8dd0*/  PRMT R9, R47, 0x5432, R3 ;  /* 0x000054322f097816 */ /* 0x000fe40000000003 */
[----:B------:R-:W-:Y:S01]  /*8de0*/  LOP3.LUT R17, R0, 0xffff0000, RZ, 0xc0, !PT ;  /* 0xffff000000117812 */ /* 0x000fe200078ec0ff */
[C---:B-1----:R-:W-:Y:S01]  /*8df0*/  IMAD.U32 R12, R6.reuse, 0x10000, RZ ;  /* 0x00010000060c7824 */ /* 0x042fe200078e00ff */
[----:B------:R-:W-:Y:S01]  /*8e00*/  LOP3.LUT R6, R6, 0xffff0000, RZ, 0xc0, !PT ;  /* 0xffff000006067812 */ /* 0x000fe200078ec0ff */
[C---:B------:R-:W-:Y:S01]  /*8e10*/  IMAD.U32 R11, R7.reuse, 0x10000, RZ ;  /* 0x00010000070b7824 */ /* 0x040fe200078e00ff */
[----:B------:R-:W-:-:S02]  /*8e20*/  LOP3.LUT R2, R7, 0xffff0000, RZ, 0xc0, !PT ;  /* 0xffff000007027812 */ /* 0x000fc400078ec0ff */
[----:B------:R-:W-:Y:S01]  /*8e30*/  SHF.L.U32 R7, R4, 0x10, RZ ;  /* 0x0000001004077819 */ /* 0x000fe200000006ff */
[----:B------:R-:W-:Y:S01]  /*8e40*/  FMUL.FTZ R8, R6, R15 ;  /* 0x0000000f06087220 */ /* 0x000fe20000410000 */
[----:B------:R-:W-:Y:S01]  /*8e50*/  LOP3.LUT R3, R4, 0xffff0000, RZ, 0xc0, !PT ;  /* 0xffff000004037812 */ /* 0x000fe200078ec0ff */
[-C--:B------:R-:W-:Y:S01]  /*8e60*/  FMUL.FTZ R6, R6, R14.reuse ;  /* 0x0000000e06067220 */ /* 0x080fe20000410000 */
[C---:B------:R-:W-:Y:S01]  /*8e70*/  LOP3.LUT R0, R5.reuse, 0xffff0000, RZ, 0xc0, !PT ;  /* 0xffff000005007812 */ /* 0x040fe200078ec0ff */
[----:B------:R-:W-:Y:S01]  /*8e80*/  FMUL.FTZ R4, R2, R17 ;  /* 0x0000001102047220 */ /* 0x000fe20000410000 */
[----:B------:R-:W-:Y:S01]  /*8e90*/  SHF.L.U32 R13, R5, 0x10, RZ ;  /* 0x00000010050d7819 */ /* 0x000fe200000006ff */
[C---:B------:R-:W-:Y:S02]  /*8ea0*/  FFMA.FTZ R6, R12.reuse, R15, R6 ;  /* 0x0000000f0c067223 */ /* 0x040fe40000010006 */
[----:B------:R-:W-:Y:S01]  /*8eb0*/  FFMA.FTZ R14, R12, R14, -R8 ;  /* 0x0000000e0c0e7223 */ /* 0x000fe20000010808 */
[----:B------:R-:W-:Y:S01]  /*8ec0*/  SHF.L.U32 R12, R10, 0x10, RZ ;  /* 0x000000100a0c7819 */ /* 0x000fe200000006ff */
[C---:B------:R-:W-:Y:S01]  /*8ed0*/  IMAD.U32 R15, R9.reuse, 0x10000, RZ ;  /* 0x00010000090f7824 */ /* 0x040fe200078e00ff */
[----:B------:R-:W-:Y:S01]  /*8ee0*/  LOP3.LUT R9, R9, 0xffff0000, RZ, 0xc0, !PT ;  /* 0xffff000009097812 */ /* 0x000fe200078ec0ff */
[-C--:B------:R-:W-:Y:S01]  /*8ef0*/  FMUL.FTZ R2, R2, R16.reuse ;  /* 0x0000001002027220 */ /* 0x080fe20000410000 */
[----:B------:R-:W-:Y:S01]  /*8f00*/  LOP3.LUT R10, R10, 0xffff0000, RZ, 0xc0, !PT ;  /* 0xffff00000a0a7812 */ /* 0x000fe200078ec0ff */
[C---:B------:R-:W-:Y:S01]  /*8f10*/  FFMA.FTZ R8, R11.reuse, R16, -R4 ;  /* 0x000000100b087223 */ /* 0x040fe20000010804 */
[----:B------:R-:W-:Y:S01]  /*8f20*/  F2FP.BF16.PACK_AB R6, R6, R14 ;  /* 0x0000000e0606723e */ /* 0x000fe200000010ff */
[----:B------:R-:W-:-:S02]  /*8f30*/  FFMA.FTZ R5, R11, R17, R2 ;  /* 0x000000110b057223 */ /* 0x000fc40000010002 */
[C---:B------:R-:W-:Y:S02]  /*8f40*/  FMUL.FTZ R4, R3.reuse, R15 ;  /* 0x0000000f03047220 */ /* 0x040fe40000410000 */
[C---:B------:R-:W-:Y:S02]  /*8f50*/  FMUL.FTZ R2, R0.reuse, R9 ;  /* 0x0000000900027220 */ /* 0x040fe40000410000 */
[----:B------:R-:W-:Y:S02]  /*8f60*/  FMUL.FTZ R3, R3, R12 ;  /* 0x0000000c03037220 */ /* 0x000fe40000410000 */
[----:B------:R-:W-:Y:S02]  /*8f70*/  FMUL.FTZ R0, R0, R10 ;  /* 0x0000000a00007220 */ /* 0x000fe40000410000 */
[C---:B------:R-:W-:Y:S02]  /*8f80*/  FFMA.FTZ R4, R7.reuse, R12, -R4 ;  /* 0x0000000c07047223 */ /* 0x040fe40000010804 */
[----:B------:R-:W-:Y:S01]  /*8f90*/  FFMA.FTZ R3, R7, R15, R3 ;  /* 0x0000000f07037223 */ /* 0x000fe20000010003 */
[----:B------:R-:W-:Y:S01]  /*8fa0*/  F2FP.BF16.PACK_AB R7, R5, R8 ;  /* 0x000000080507723e */ /* 0x000fe200000010ff */
[----:B------:R-:W-:-:S02]  /*8fb0*/  FFMA.FTZ R2, R13, R10, -R2 ;  /* 0x0000000a0d027223 */ /* 0x000fc40000010802 */
[----:B------:R-:W-:Y:S01]  /*8fc0*/  FFMA.FTZ R0, R13, R9, R0 ;  /* 0x000000090d007223 */ /* 0x000fe20000010000 */
[----:B------:R-:W-:-:S04]  /*8fd0*/  F2FP.BF16.PACK_AB R4, R3, R4 ;  /* 0x000000040304723e */ /* 0x000fc800000010ff */
[----:B------:R-:W-:-:S05]  /*8fe0*/  F2FP.BF16.PACK_AB R5, R0, R2 ;  /* 0x000000020005723e */ /* 0x000fca00000010ff */
[----:B------:R1:W-:Y:S02]  /*8ff0*/  STS.128 [R195+0x10080], R4 ;  /* 0x01008004c3007388 */ /* 0x0003e40000000c00 */
.L_x_639:
[----:B------:R-:W-:Y:S05]  /*9000*/  BSYNC B0 ;  /* 0x0000000000007941 */ /* 0x000fea0003800000 */
.L_x_638:
[----:B------:R-:W-:Y:S01]  /*9010*/  ISETP.GE.AND P0, PT, R158, c[0x0][0x27c], PT ;  /* 0x00009f009e007a0c */ /* 0x000fe20003f06270 */
[----:B------:R-:W-:-:S12]  /*9020*/  BSSY B0, `(.L_x_640) ;  /* 0x0000030000007945 */ /* 0x000fd80003800000 */
[----:B------:R-:W-:Y:S05]  /*9030*/  @P0 BRA `(.L_x_641) ;  /* 0x000002e000000947 */ /* 0x000fea0003800000 */
[----:B-1----:R-:W1:Y:S01]  /*9040*/  LDS.128 R4, [R195+0x14080] ;  /* 0x01408000c3047984 */ /* 0x002e620000000c00 */
[----:B------:R-:W-:Y:S02]  /*9050*/  SHF.R.U64 R0, R26, 0x10, R27 ;  /* 0x000000101a007819 */ /* 0x000fe4000000121b */
[----:B------:R-:W-:Y:S02]  /*9060*/  SHF.R.U32.HI R11, RZ, 0x10, R29 ;  /* 0x00000010ff0b7819 */ /* 0x000fe4000001161d */
[----:B------:R-:W-:Y:S02]  /*9070*/  SHF.R.U32.HI R2, RZ, 0x10, R27 ;  /* 0x00000010ff027819 */ /* 0x000fe4000001161b */
[C---:B------:R-:W-:Y:S02]  /*9080*/  PRMT R10, R95.reuse, 0x5432, R0 ;  /* 0x000054325f0a7816 */ /* 0x040fe40000000000 */
        /* <DEDUP_REMOVED lines=41> */
.L_x_641:
[----:B------:R-:W-:Y:S05]  /*9320*/  BSYNC B0 ;  /* 0x0000000000007941 */ /* 0x000fea0003800000 */
.L_x_640:
        /* <DEDUP_REMOVED lines=49> */
.L_x_643:
[----:B------:R-:W-:Y:S05]  /*9640*/  BSYNC B0 ;  /* 0x0000000000007941 */ /* 0x000fea0003800000 */
.L_x_642:
[----:B------:R-:W-:-:S13]  /*9650*/  ISETP.GE.AND P0, PT, R147, c[0x0][0x27c], PT ;  /* 0x00009f0093007a0c */ /* 0x000fda0003f06270 */
[----:B------:R-:W-:Y:S05]  /*9660*/  @P0 BRA `(.L_x_637) ;  /* 0x000002e000000947 */ /* 0x000fea0003800000 */
[----:B-1----:R-:W1:Y:S01]  /*9670*/  LDS.128 R4, [R195+0x1c080] ;  /* 0x01c08000c3047984 */ /* 0x002e620000000c00 */
        /* <DEDUP_REMOVED lines=45> */
.L_x_637:
[----:B------:R-:W-:Y:S05]  /*9950*/  BSYNC B1 ;  /* 0x0000000000017941 */ /* 0x000fea0003800000 */
.L_x_636:
[----:B------:R-:W-:Y:S01]  /*9960*/  ISETP.GE.AND P0, PT, R128, R30, PT ;  /* 0x0000001e8000720c */ /* 0x000fe20003f06270 */
[----:B------:R-:W-:-:S12]  /*9970*/  BSSY B1, `(.L_x_644) ;  /* 0x00000c8000017945 */ /* 0x000fd80003800000 */
[----:B------:R-:W-:Y:S05]  /*9980*/  @P0 BRA `(.L_x_645) ;  /* 0x00000c6000000947 */ /* 0x000fea0003800000 */
[----:B------:R-:W-:Y:S01]  /*9990*/  ISETP.GE.AND P0, PT, R156, c[0x0][0x27c], PT ;  /* 0x00009f009c007a0c */ /* 0x000fe20003f06270 */
[----:B------:R-:W-:-:S12]  /*99a0*/  BSSY B0, `(.L_x_646) ;  /* 0x0000030000007945 */ /* 0x000fd80003800000 */
        /* <DEDUP_REMOVED lines=47> */
.L_x_647:
[----:B------:R-:W-:Y:S05]  /*9ca0*/  BSYNC B0 ;  /* 0x0000000000007941 */ /* 0x000fea0003800000 */
.L_x_646:
        /* <DEDUP_REMOVED lines=49> */
.L_x_649:
[----:B------:R-:W-:Y:S05]  /*9fc0*/  BSYNC B0 ;  /* 0x0000000000007941 */ /* 0x000fea0003800000 */
.L_x_648:
        /* <DEDUP_REMOVED lines=49> */
.L_x_651:
[----:B------:R-:W-:Y:S05]  /*a2e0*/  BSYNC B0 ;  /* 0x0000000000007941 */ /* 0x000fea0003800000 */
.L_x_650:
        /* <DEDUP_REMOVED lines=48> */
.L_x_645:
[----:B------:R-:W-:Y:S05]  /*a5f0*/  BSYNC B1 ;  /* 0x0000000000017941 */ /* 0x000fea0003800000 */
.L_x_644:
        /* <DEDUP_REMOVED lines=53> */
.L_x_655:
[----:B------:R-:W-:Y:S05]  /*a950*/  BSYNC B0 ;  /* 0x0000000000007941 */ /* 0x000fea0003800000 */
.L_x_654:
        /* <DEDUP_REMOVED lines=49> */
.L_x_657:
[----:B------:R-:W-:Y:S05]  /*ac70*/  BSYNC B0 ;  /* 0x0000000000007941 */ /* 0x000fea0003800000 */
.L_x_656:
        /* <DEDUP_REMOVED lines=49> */
.L_x_659:
[----:B------:R-:W-:Y:S05]  /*af90*/  BSYNC B0 ;  /* 0x0000000000007941 */ /* 0x000fea0003800000 */
.L_x_658:
[----:B------:R-:W-:-:S13]  /*afa0*/  ISETP.GE.AND P0, PT, R147, c[0x0][0x27c], PT ;  /* 0x00009f0093007a0c */ /* 0x000fda0003f06270 */
        /* <DEDUP_REMOVED lines=47> */
.L_x_653:
[----:B------:R-:W-:Y:S05]  /*b2a0*/  BSYNC B1 ;  /* 0x0000000000017941 */ /* 0x000fea0003800000 */
.L_x_652:
[----:B------:R-:W-:-:S04]  /*b2b0*/  IADD3 R0, R213, 0x60, RZ ;  /* 0x00000060d5007810 */ /* 0x000fc80007ffe0ff */
        /* <DEDUP_REMOVED lines=51> */
.L_x_662:
[----:B------:R-:W-:Y:S05]  /*b5f0*/  BSYNC B0 ;  /* 0x0000000000007941 */ /* 0x000fea0003800000 */
.L_x_661:
        /* <DEDUP_REMOVED lines=49> */
.L_x_664:
[----:B------:R-:W-:Y:S05]  /*b910*/  BSYNC B0 ;  /* 0x0000000000007941 */ /* 0x000fea0003800000 */
.L_x_663:
        /* <DEDUP_REMOVED lines=49> */
.L_x_666:
[----:B------:R-:W-:Y:S05]  /*bc30*/  BSYNC B0 ;  /* 0x0000000000007941 */ /* 0x000fea0003800000 */
.L_x_665:
        /* <DEDUP_REMOVED lines=49> */
.L_x_627:
[----:B------:R-:W-:Y:S01]  /*bf50*/  ISETP.NE.AND P0, PT, R131, 0x1, PT ;  /* 0x000000018300780c */ /* 0x000fe20003f05270 */
[----:B------:R-:W-:Y:S01]  /*bf60*/  IMAD.MOV.U32 R7, RZ, RZ, R3 ;  /* 0x000000ffff077224 */ /* 0x000fe200078e0003 */
[----:B------:R-:W-:Y:S01]  /*bf70*/  LOP3.LUT P1, RZ, R214, 0x8, RZ, 0xc0, !PT ;  /* 0x00000008d6ff7812 */ /* 0x000fe2000782c0ff */
[----:B------:R-:W-:Y:S01]  /*bf80*/  BSSY B0, `(.L_x_667) ;  /* 0x0000039000007945 */ /* 0x000fe20003800000 */
[----:B------:R-:W-:Y:S01]  /*bf90*/  CS2R R58, SRZ ;  /* 0x00000000003a7805 */ /* 0x000fe2000001ff00 */
[----:B------:R-:W-:Y:S01]  /*bfa0*/  CS2R R30, SRZ ;  /* 0x00000000001e7805 */ /* 0x000fe2000001ff00 */
[----:B------:R-:W-:Y:S01]  /*bfb0*/  CS2R R28, SRZ ;  /* 0x00000000001c7805 */ /* 0x000fe2000001ff00 */
[----:B------:R-:W-:Y:S01]  /*bfc0*/  CS2R R18, SRZ ;  /* 0x0000000000127805 */ /* 0x000fe2000001ff00 */
[----:B----4-:R-:W-:Y:S01]  /*bfd0*/  CS2R R16, SRZ ;  /* 0x0000000000107805 */ /* 0x010fe2000001ff00 */
[----:B------:R-:W-:Y:S01]  /*bfe0*/  CS2R R34, SRZ ;  /* 0x0000000000227805 */ /* 0x000fe2000001ff00 */
[----:B------:R-:W-:Y:S01]  /*bff0*/  CS2R R32, SRZ ;  /* 0x0000000000207805 */ /* 0x000fe2000001ff00 */
[----:B------:R-:W-:Y:S01]  /*c000*/  CS2R R22, SRZ ;  /* 0x0000000000167805 */ /* 0x000fe2000001ff00 */
[----:B------:R-:W-:Y:S01]  /*c010*/  CS2R R20, SRZ ;  /* 0x0000000000147805 */ /* 0x000fe2000001ff00 */
[----:B------:R-:W-:-:S05]  /*c020*/  @P0 IMAD.HI.U32 R5, R2, c[0x0][0x2c8], RZ ;  /* 0x0000b20002050a27 */ /* 0x000fca00078e00ff */
[----:B------:R-:W-:-:S04]  /*c030*/  @P0 SHF.R.U32.HI R2, RZ, c[0x0][0x2cc], R5 ;  /* 0x0000b300ff020a19 */ /* 0x000fc80000011605 */
[----:B------:R-:W-:Y:S01]  /*c040*/  SHF.R.S32.HI R5, RZ, 0x1f, R2 ;  /* 0x0000001fff057819 */ /* 0x000fe20000011402 */
[----:B------:R-:W-:-:S04]  /*c050*/  IMAD.WIDE.U32 R6, R2, c[0x0][0x280], R6 ;  /* 0x0000a00002067a25 */ /* 0x000fc800078e0006 */
[----:B------:R-:W-:Y:S01]  /*c060*/  IMAD R9, R5, c[0x0][0x280], RZ ;  /* 0x0000a00005097a24 */ /* 0x000fe200078e02ff */
[----:B------:R-:W-:-:S03]  /*c070*/  LEA R27, P0, R6, c[0x0][0x270], 0x1 ;  /* 0x00009c00061b7a11 */ /* 0x000fc600078008ff */
[----:B------:R-:W-:-:S04]  /*c080*/  IMAD R3, R2, c[0x0][0x284], R9 ;  /* 0x0000a10002037a24 */ /* 0x000fc800078e0209 */
[----:B------:R-:W-:-:S05]  /*c090*/  IMAD.IADD R3, R7, 0x1, R3 ;  /* 0x0000000107037824 */ /* 0x000fca00078e0203 */
[----:B------:R-:W-:Y:S01]  /*c0a0*/  LEA.HI.X R26, R6, c[0x0][0x274], R3, 0x1, P0 ;  /* 0x00009d00061a7a11 */ /* 0x000fe200000f0c03 */
[----:B------:R-:W-:Y:S01]  /*c0b0*/  IMAD R3, R5, c[0x0][0x290], RZ ;  /* 0x0000a40005037a24 */ /* 0x000fe200078e02ff */
[----:B------:R-:W-:-:S05]  /*c0c0*/  MOV R5, R8 ;  /* 0x0000000800057202 */ /* 0x000fca0000000f00 */
[----:B------:R-:W-:-:S04]  /*c0d0*/  IMAD.WIDE.U32 R4, R2, c[0x0][0x290], R4 ;  /* 0x0000a40002047a25 */ /* 0x000fc800078e0004 */
[----:B------:R-:W-:Y:S01]  /*c0e0*/  IMAD R2, R2, c[0x0][0x294], R3 ;  /* 0x0000a50002027a24 */ /* 0x000fe200078e0203 */
[C---:B------:R-:W-:Y:S01]  /*c0f0*/  LEA R25, P0, R4.reuse, c[0x0][0x288], 0x1 ;  /* 0x0000a20004197a11 */ /* 0x040fe200078008ff */
[----:B------:R1:W2:Y:S03]  /*c100*/  SHFL.IDX PT, R3, R27, RZ, 0x181f ;  /* 0x00181fff1b037589 */ /* 0x0002a600000e0000 */
[----:B------:R-:W-:Y:S01]  /*c110*/  IADD3 R2, R5, R2, RZ ;  /* 0x0000000205027210 */ /* 0x000fe20007ffe0ff */
[----:B------:R1:W3:Y:S03]  /*c120*/  SHFL.IDX PT, R10, R25, RZ, 0x181f ;  /* 0x00181fff190a7589 */ /* 0x0002e600000e0000 */
[----:B------:R-:W-:Y:S01]  /*c130*/  LEA.HI.X R13, R4, c[0x0][0x28c], R2, 0x1, P0 ;  /* 0x0000a300040d7a11 */ /* 0x000fe200000f0c02 */
[----:B------:R1:W4:Y:S04]  /*c140*/  SHFL.IDX PT, R5, R26, RZ, 0x181f ;  /* 0x00181fff1a057589 */ /* 0x00032800000e0000 */
[----:B------:R1:W1:Y:S01]  /*c150*/  SHFL.IDX PT, R12, R13, RZ, 0x181f ;  /* 0x00181fff0d0c7589 */ /* 0x00026200000e0000 */
[----:B------:R-:W-:Y:S05]  /*c160*/  @P1 BRA `(.L_x_668) ;  /* 0x000001a000001947 */ /* 0x000fea0003800000 */
[----:B------:R-:W-:Y:S01]  /*c170*/  ISETP.GE.AND P1, PT, R144, c[0x0][0x27c], PT ;  /* 0x00009f0090007a0c */ /* 0x000fe20003f26270 */
[----:B------:R-:W-:Y:S01]  /*c180*/  CS2R R18, SRZ ;  /* 0x0000000000127805 */ /* 0x000fe2000001ff00 */
[----:B------:R-:W-:Y:S01]  /*c190*/  CS2R R16, SRZ ;  /* 0x0000000000107805 */ /* 0x000fe2000001ff00 */
[----:B------:R-:W-:Y:S01]  /*c1a0*/  CS2R R22, SRZ ;  /* 0x0000000000167805 */ /* 0x000fe2000001ff00 */
[----:B------:R-:W-:-:S09]  /*c1b0*/  CS2R R20, SRZ ;  /* 0x0000000000147805 */ /* 0x000fd2000001ff00 */
[C---:B------:R-:W-:Y:S01]  /*c1c0*/  @!P1 IMAD.SHL.U32 R2, R144.reuse, 0x2, RZ ;  /* 0x0000000290029824 */ /* 0x040fe200078e00ff */
[----:B------:R-:W-:-:S04]  /*c1d0*/  @!P1 SHF.L.U64.HI R4, R144, 0x1, R15 ;  /* 0x0000000190049819 */ /* 0x000fc8000001020f */
[----:B--2---:R-:W-:-:S05]  /*c1e0*/  @!P1 IADD3 R8, P0, R3, R2, RZ ;  /* 0x0000000203089210 */ /* 0x004fca0007f1e0ff */
[--C-:B----4-:R-:W-:Y:S01]  /*c1f0*/  @!P1 IMAD.X R9, R5, 0x1, R4.reuse, P0 ;  /* 0x0000000105099824 */ /* 0x110fe200000e0604 */
[----:B---3--:R-:W-:Y:S01]  /*c200*/  @!P1 IADD3 R6, P0, R10, R2, RZ ;  /* 0x000000020a069210 */ /* 0x008fe20007f1e0ff */
[----:B------:R-:W-:Y:S01]  /*c210*/  CS2R R30, SRZ ;  /* 0x00000000001e7805 */ /* 0x000fe2000001ff00 */
[----:B------:R-:W-:Y:S01]  /*c220*/  CS2R R28, SRZ ;  /* 0x00000000001c7805 */ /* 0x000fe2000001ff00 */
[----:B------:R-:W-:Y:S01]  /*c230*/  CS2R R34, SRZ ;  /* 0x0000000000227805 */ /* 0x000fe2000001ff00 */
[----:B------:R-:W-:Y:S01]  /*c240*/  CS2R R32, SRZ ;  /* 0x0000000000207805 */ /* 0x000fe2000001ff00 */
[----:B-1----:R-:W-:Y:S01]  /*c250*/  @!P1 IMAD.X R7, R12, 0x1, R4, P0 ;  /* 0x000000010c079824 */ /* 0x002fe200000e0604 */
[----:B------:R-:W-:Y:S01]  /*c260*/  ISETP.GE.AND P0, PT, R146, c[0x0][0x27c], PT ;  /* 0x00009f0092007a0c */ /* 0x000fe20003f06270 */
[----:B------:R1:W5:Y:S04]  /*c270*/  @!P1 LD.E.128 R16, [R8.64] ;  /* 0x0000000608109980 */ /* 0x000368000c101d00 */
[----:B------:R1:W5:Y:S08]  /*c280*/  @!P1 LD.E.128 R20, [R6.64] ;  /* 0x0000000606149980 */ /* 0x000370000c101d00 */
[C---:B------:R-:W-:Y:S01]  /*c290*/  @!P0 IMAD.SHL.U32 R2, R0.reuse, 0x2, RZ ;  /* 0x0000000200028824 */ /* 0x040fe200078e00ff */
[----:B------:R-:W-:-:S04]  /*c2a0*/  @!P0 SHF.L.U64.HI R11, R0, 0x1, R24 ;  /* 0x00000001000b8819 */ /* 0x000fc80000010218 */
[----:B------:R-:W-:-:S05]  /*c2b0*/  @!P0 IADD3 R4, P2, R3, R2, RZ ;  /* 0x0000000203048210 */ /* 0x000fca0007f5e0ff */
[----:B------:R-:W-:Y:S01]  /*c2c0*/  @!P0 IMAD.X R5, R5, 0x1, R11, P2 ;  /* 0x0000000105058824 */ /* 0x000fe200010e060b */
[----:B------:R-:W-:-:S04]  /*c2d0*/  @!P0 IADD3 R2, P2, R10, R2, RZ ;  /* 0x000000020a028210 */ /* 0x000fc80007f5e0ff */
[----:B------:R1:W5:Y:S01]  /*c2e0*/  @!P0 LD.E.128 R28, [R4.64] ;  /* 0x00000006041c8980 */ /* 0x000362000c101d00 */
[----:B------:R-:W-:-:S05]  /*c2f0*/  @!P0 IMAD.X R3, R12, 0x1, R11, P2 ;  /* 0x000000010c038824 */ /* 0x000fca00010e060b */
[----:B------:R1:W5:Y:S03]  /*c300*/  @!P0 LD.E.128 R32, [R2.64] ;  /* 0x0000000602208980 */ /* 0x000366000c101d00 */
.L_x_668:
[----:B------:R-:W-:Y:S05]  /*c310*/  BSYNC B0 ;  /* 0x0000000000007941 */ /* 0x000fea0003800000 */
.L_x_667:
[----:B-12--5:R-:W-:Y:S01]  /*c320*/  IMAD.MOV.U32 R3, RZ, RZ, R30 ;  /* 0x000000ffff037224 */ /* 0x026fe200078e001e */
[----:B------:R-:W-:Y:S01]  /*c330*/  MOV R4, R29 ;  /* 0x0000001d00047202 */ /* 0x000fe20000000f00 */
[----:B------:R-:W-:Y:S01]  /*c340*/  IMAD.MOV.U32 R2, RZ, RZ, R31 ;  /* 0x000000ffff027224 */ /* 0x000fe200078e001f */
[----:B------:R-:W-:Y:S01]  /*c350*/  LOP3.LUT P0, RZ, R214, 0x10, RZ, 0xc0, !PT ;  /* 0x00000010d6ff7812 */ /* 0x000fe2000780c0ff */
[----:B----4-:R-:W-:Y:S01]  /*c360*/  IMAD.MOV.U32 R5, RZ, RZ, R28 ;  /* 0x000000ffff057224 */ /* 0x010fe200078e001c */
[----:B------:R-:W-:Y:S01]  /*c370*/  MOV R6, R22 ;  /* 0x0000001600067202 */ /* 0x000fe20000000f00 */
[----:B------:R1:W2:Y:S01]  /*c380*/  SHFL.IDX PT, R11, R26, 0x1, 0x181f ;  /* 0x00381f001a0b7f89 */ /* 0x0002a200000e0000 */
[----:B------:R-:W-:Y:S01]  /*c390*/  PRMT R98, R2, 0x5410, R3 ;  /* 0x0000541002627816 */ /* 0x000fe20000000003 */
[----:B------:R-:W-:Y:S01]  /*c3a0*/  IMAD.MOV.U32 R3, RZ, RZ, R18 ;  /* 0x000000ffff037224 */ /* 0x000fe200078e0012 */
[----:B------:R-:W-:Y:S01]  /*c3b0*/  PRMT R97, R4, 0x5410, R5 ;  /* 0x0000541004617816 */ /* 0x000fe20000000005 */
[----:B------:R-:W-:Y:S01]  /*c3c0*/  IMAD.MOV.U32 R2, RZ, RZ, R19 ;  /* 0x000000ffff027224 */ /* 0x000fe200078e0013 */
[----:B------:R-:W-:Y:S01]  /*c3d0*/  MOV R5, R16 ;  /* 0x0000001000057202 */ /* 0x000fe20000000f00 */
[----:B------:R-:W-:Y:S01]  /*c3e0*/  IMAD.MOV.U32 R4, RZ, RZ, R17 ;  /* 0x000000ffff047224 */ /* 0x000fe200078e0011 */
[----:B------:R1:W4:Y:S01]  /*c3f0*/  SHFL.IDX PT, R12, R13, 0x1, 0x181f ;  /* 0x00381f000d0c7f89 */ /* 0x00032200000e0000 */
[----:B------:R-:W-:Y:S01]  /*c400*/  BSSY B0, `(.L_x_669) ;  /* 0x0000032000007945 */ /* 0x000fe20003800000 */
[----:B------:R-:W-:Y:S01]  /*c410*/  PRMT R48, R2, 0x5410, R3 ;  /* 0x0000541002307816 */ /* 0x000fe20000000003 */
[----:B------:R-:W-:Y:S01]  /*c420*/  IMAD.MOV.U32 R3, RZ, RZ, R34 ;  /* 0x000000ffff037224 */ /* 0x000fe200078e0022 */
[----:B------:R-:W-:Y:S01]  /*c430*/  MOV R2, R35 ;  /* 0x0000002300027202 */ /* 0x000fe20000000f00 */
[----:B---3--:R1:W3:Y:S01]  /*c440*/  SHFL.IDX PT, R10, R25, 0x1, 0x181f ;  /* 0x00381f00190a7f89 */ /* 0x0082e200000e0000 */
[----:B------:R-:W-:Y:S01]  /*c450*/  PRMT R39, R4, 0x5410, R5 ;  /* 0x0000541004277816 */ /* 0x000fe20000000005 */
[----:B------:R-:W-:Y:S01]  /*c460*/  IMAD.MOV.U32 R5, RZ, RZ, R23 ;  /* 0x000000ffff057224 */ /* 0x000fe200078e0017 */
[----:B------:R-:W-:Y:S01]  /*c470*/  PRMT R96, R2, 0x5410, R3 ;  /* 0x0000541002607816 */ /* 0x000fe20000000003 */
[----:B------:R-:W-:Y:S01]  /*c480*/  IMAD.MOV.U32 R3, RZ, RZ, R32 ;  /* 0x000000ffff037224 */ /* 0x000fe200078e0020 */
[----:B------:R1:W1:Y:S01]  /*c490*/  SHFL.IDX PT, R4, R27, 0x1, 0x181f ;  /* 0x00381f001b047f89 */ /* 0x00026200000e0000 */
[----:B------:R-:W-:Y:S01]  /*c4a0*/  IMAD.MOV.U32 R2, RZ, RZ, R33 ;  /* 0x000000ffff027224 */ /* 0x000fe200078e0021 */
[----:B------:R-:W-:Y:S01]  /*c4b0*/  PRMT R38, R5, 0x5410, R6 ;  /* 0x0000541005267816 */ /* 0x000fe20000000006 */
[----:B------:R-:W-:Y:S01]  /*c4c0*/  CS2R R56, SRZ ;  /* 0x0000000000387805 */ /* 0x000fe2000001ff00 */
[----:B------:R-:W-:Y:S01]  /*c4d0*/  CS2R R42, SRZ ;  /* 0x00000000002a7805 */ /* 0x000fe2000001ff00 */
[----:B------:R-:W-:Y:S01]  /*c4e0*/  CS2R R40, SRZ ;  /* 0x0000000000287805 */ /* 0x000fe2000001ff00 */
[----:B------:R-:W-:Y:S01]  /*c4f0*/  PRMT R70, R2, 0x5410, R3 ;  /* 0x0000541002467816 */ /* 0x000fe20000000003 */
[----:B------:R-:W-:Y:S01]  /*c500*/  IMAD.MOV.U32 R3, RZ, RZ, R20 ;  /* 0x000000ffff037224 */ /* 0x000fe200078e0014 */
[----:B------:R-:W-:Y:S01]  /*c510*/  MOV R2, R21 ;  /* 0x0000001500027202 */ /* 0x000fe20000000f00 */
[----:B------:R-:W-:Y:S01]  /*c520*/  CS2R R54, SRZ ;  /* 0x0000000000367805 */ /* 0x000fe2000001ff00 */
[----:B------:R-:W-:Y:S01]  /*c530*/  CS2R R52, SRZ ;  /* 0x0000000000347805 */ /* 0x000fe2000001ff00 */
[----:B------:R-:W-:Y:S01]  /*c540*/  CS2R R46, SRZ ;  /* 0x00000000002e7805 */ /* 0x000fe2000001ff00 */
[----:B------:R-:W-:Y:S01]  /*c550*/  PRMT R37, R2, 0x5410, R3 ;  /* 0x0000541002257816 */ /* 0x000fe20000000003 */
[----:B------:R-:W-:Y:S01]  /*c560*/  CS2R R44, SRZ ;  /* 0x00000000002c7805 */ /* 0x000fe2000001ff00 */
[----:B------:R-:W-:Y:S05]  /*c570*/  @P0 BRA `(.L_x_670) ;  /* 0x000001a000000947 */ /* 0x000fea0003800000 */
[----:B--2-4-:R-:W-:Y:S01]  /*c580*/  ISETP.GE.AND P1, PT, R144, c[0x0][0x27c], PT ;  /* 0x00009f0090007a0c */ /* 0x014fe20003f26270 */
[----:B------:R-:W-:Y:S01]  /*c590*/  CS2R R42, SRZ ;  /* 0x00000000002a7805 */ /* 0x000fe2000001ff00 */
[----:B------:R-:W-:Y:S01]  /*c5a0*/  CS2R R40, SRZ ;  /* 0x0000000000287805 */ /* 0x000fe2000001ff00 */
[----:B------:R-:W-:Y:S01]  /*c5b0*/  CS2R R46, SRZ ;  /* 0x00000000002e7805 */ /* 0x000fe2000001ff00 */
[----:B------:R-:W-:-:S09]  /*c5c0*/  CS2R R44, SRZ ;  /* 0x00000000002c7805 */ /* 0x000fd2000001ff00 */
[C---:B------:R-:W-:Y:S01]  /*c5d0*/  @!P1 IMAD.SHL.U32 R2, R144.reuse, 0x2, RZ ;  /* 0x0000000290029824 */ /* 0x040fe200078e00ff */
[----:B------:R-:W-:-:S04]  /*c5e0*/  @!P1 SHF.L.U64.HI R3, R144, 0x1, R15 ;  /* 0x0000000190039819 */ /* 0x000fc8000001020f */
[----:B-1----:R-:W-:-:S05]  /*c5f0*/  @!P1 IADD3 R8, P0, R4, R2, RZ ;  /* 0x0000000204089210 */ /* 0x002fca0007f1e0ff */
[--C-:B------:R-:W-:Y:S01]  /*c600*/  @!P1 IMAD.X R9, R11, 0x1, R3.reuse, P0 ;  /* 0x000000010b099824 */ /* 0x100fe200000e0603 */
[----:B---3--:R-:W-:Y:S01]  /*c610*/  @!P1 IADD3 R6, P0, R10, R2, RZ ;  /* 0x000000020a069210 */ /* 0x008fe20007f1e0ff */
[----:B------:R-:W-:Y:S01]  /*c620*/  CS2R R58, SRZ ;  /* 0x00000000003a7805 */ /* 0x000fe2000001ff00 */
[----:B------:R-:W-:Y:S01]  /*c630*/  CS2R R56, SRZ ;  /* 0x0000000000387805 */ /* 0x000fe2000001ff00 */
[----:B------:R-:W-:Y:S01]  /*c640*/  CS2R R54, SRZ ;  /* 0x0000000000367805 */ /* 0x000fe2000001ff00 */
[----:B------:R-:W-:Y:S01]  /*c650*/  CS2R R52, SRZ ;  /* 0x0000000000347805 */ /* 0x000fe2000001ff00 */
[----:B------:R-:W-:Y:S01]  /*c660*/  @!P1 IMAD.X R7, R12, 0x1, R3, P0 ;  /* 0x000000010c079824 */ /* 0x000fe200000e0603 */
        /* <DEDUP_REMOVED lines=11> */
.L_x_670:
[----:B--2-4-:R-:W-:Y:S05]  /*c720*/  BSYNC B0 ;  /* 0x0000000000007941 */ /* 0x014fea0003800000 */
.L_x_669:
[----:B-1---5:R-:W-:Y:S01]  /*c730*/  IMAD.MOV.U32 R3, RZ, RZ, R56 ;  /* 0x000000ffff037224 */ /* 0x022fe200078e0038 */
[----:B------:R-:W-:Y:S01]  /*c740*/  MOV R2, R57 ;  /* 0x0000003900027202 */ /* 0x000fe20000000f00 */
[----:B------:R-:W-:Y:S01]  /*c750*/  IMAD.MOV.U32 R5, RZ, RZ, R58 ;  /* 0x000000ffff057224 */ /* 0x000fe200078e003a */
[----:B------:R-:W-:Y:S01]  /*c760*/  LOP3.LUT P0, RZ, R214, 0x80, RZ, 0xc0, !PT ;  /* 0x00000080d6ff7812 */ /* 0x000fe2000780c0ff */
        /* <DEDUP_REMOVED lines=11> */
[----:B------:R1:W2:Y:S01]  /*c820*/  SHFL.IDX PT, R11, R13, 0x2, 0x181f ;  /* 0x00581f000d0b7f89 */ /* 0x0002a200000e0000 */
[----:B------:R-:W-:Y:S01]  /*c830*/  IMAD.MOV.U32 R2, RZ, RZ, R53 ;  /* 0x000000ffff027224 */ /* 0x000fe200078e0035 */
[----:B------:R-:W-:Y:S01]  /*c840*/  PRMT R102, R4, 0x5410, R5 ;  /* 0x0000541004667816 */ /* 0x000fe20000000005 */
[----:B------:R-:W-:Y:S01]  /*c850*/  IMAD.MOV.U32 R5, RZ, RZ, R54 ;  /* 0x000000ffff057224 */ /* 0x000fe200078e0036 */
[----:B------:R-:W-:Y:S01]  /*c860*/  MOV R4, R55 ;  /* 0x0000003700047202 */ /* 0x000fe20000000f00 */
[----:B---3--:R1:W3:Y:S01]  /*c870*/  SHFL.IDX PT, R10, R25, 0x2, 0x181f ;  /* 0x00581f00190a7f89 */ /* 0x0082e200000e0000 */
[----:B------:R-:W-:Y:S01]  /*c880*/  PRMT R103, R2, 0x5410, R3 ;  /* 0x0000541002677816 */ /* 0x000fe20000000003 */
[----:B------:R-:W-:Y:S01]  /*c890*/  IMAD.MOV.U32 R3, RZ, RZ, R44 ;  /* 0x000000ffff037224 */ /* 0x000fe200078e002c */
[----:B------:R-:W-:Y:S01]  /*c8a0*/  PRMT R104, R4, 0x5410, R5 ;  /* 0x0000541004687816 */ /* 0x000fe20000000005 */
[----:B------:R-:W-:Y:S01]  /*c8b0*/  BSSY B0, `(.L_x_671) ;  /* 0x000002a000007945 */ /* 0x000fe20003800000 */
[----:B------:R-:W-:Y:S01]  /*c8c0*/  MOV R2, R45 ;  /* 0x0000002d00027202 */ /* 0x000fe20000000f00 */
[----:B------:R1:W4:Y:S01]  /*c8d0*/  SHFL.IDX PT, R5, R26, 0x2, 0x181f ;  /* 0x00581f001a057f89 */ /* 0x00032200000e0000 */
[----:B------:R-:W-:Y:S01]  /*c8e0*/  PRMT R100, R6, 0x5410, R7 ;  /* 0x0000541006647816 */ /* 0x000fe20000000007 */
[----:B------:R-:W-:Y:S01]  /*c8f0*/  CS2R R94, SRZ ;  /* 0x00000000005e7805 */ /* 0x000fe2000001ff00 */
[----:B------:R-:W-:Y:S01]  /*c900*/  PRMT R99, R2, 0x5410, R3 ;  /* 0x0000541002637816 */ /* 0x000fe20000000003 */
[----:B------:R1:W1:Y:S01]  /*c910*/  SHFL.IDX PT, R4, R27, 0x2, 0x181f ;  /* 0x00581f001b047f89 */ /* 0x00026200000e0000 */
        /* <DEDUP_REMOVED lines=8> */
[----:B------:R-:W-:Y:S05]  /*c9a0*/  @P0 BRA `(.L_x_672) ;  /* 0x000001a000000947 */ /* 0x000fea0003800000 */
[----:B--2---:R-:W-:Y:S01]  /*c9b0*/  ISETP.GE.AND P1, PT, R144, c[0x0][0x27c], PT ;  /* 0x00009f0090007a0c */ /* 0x004fe20003f26270 */
[----:B------:R-:W-:Y:S01]  /*c9c0*/  CS2R R62, SRZ ;  /* 0x00000000003e7805 */ /* 0x000fe2000001ff00 */
[----:B------:R-:W-:Y:S01]  /*c9d0*/  CS2R R60, SRZ ;  /* 0x00000000003c7805 */ /* 0x000fe2000001ff00 */
[----:B------:R-:W-:Y:S01]  /*c9e0*/  CS2R R66, SRZ ;  /* 0x0000000000427805 */ /* 0x000fe2000001ff00 */
[----:B------:R-:W-:-:S09]  /*c9f0*/  CS2R R64, SRZ ;  /* 0x0000000000407805 */ /* 0x000fd2000001ff00 */
[C---:B------:R-:W-:Y:S01]  /*ca00*/  @!P1 IMAD.SHL.U32 R2, R144.reuse, 0x2, RZ ;  /* 0x0000000290029824 */ /* 0x040fe200078e00ff */
[----:B------:R-:W-:-:S04]  /*ca10*/  @!P1 SHF.L.U64.HI R3, R144, 0x1, R15 ;  /* 0x0000000190039819 */ /* 0x000fc8000001020f */
[----:B-1----:R-:W-:-:S05]  /*ca20*/  @!P1 IADD3 R8, P0, R4, R2, RZ ;  /* 0x0000000204089210 */ /* 0x002fca0007f1e0ff */
[--C-:B----4-:R-:W-:Y:S01]  /*ca30*/  @!P1 IMAD.X R9, R5, 0x1, R3.reuse, P0 ;  /* 0x0000000105099824 */ /* 0x110fe200000e0603 */
        /* <DEDUP_REMOVED lines=17> */
.L_x_672:
[----:B--2---:R-:W-:Y:S05]  /*cb50*/  BSYNC B0 ;  /* 0x0000000000007941 */ /* 0x004fea0003800000 */
.L_x_671:
[----:B-1---5:R-:W-:Y:S01]  /*cb60*/  IMAD.MOV.U32 R3, RZ, RZ, R74 ;  /* 0x000000ffff037224 */ /* 0x022fe200078e004a */
[----:B------:R-:W-:Y:S01]  /*cb70*/  MOV R4, R73 ;  /* 0x0000004900047202 */ /* 0x000fe20000000f00 */
[----:B------:R-:W-:Y:S01]  /*cb80*/  IMAD.MOV.U32 R2, RZ, RZ, R75 ;  /* 0x000000ffff027224 */ /* 0x000fe200078e004b */
[----:B------:R-:W-:Y:S01]  /*cb90*/  ISETP.NE.AND P0, PT, R82, RZ, PT ;  /* 0x000000ff5200720c */ /* 0x000fe20003f05270 */
        /* <DEDUP_REMOVED lines=60> */
.L_x_674:
[----:B--2-4-:R-:W-:Y:S05]  /*cf60*/  BSYNC B0 ;  /* 0x0000000000007941 */ /* 0x014fea0003800000 */
.L_x_673:
[----:B-----5:R-:W-:Y:S01]  /*cf70*/  IMAD.MOV.U32 R0, RZ, RZ, R94 ;  /* 0x000000ffff007224 */ /* 0x020fe200078e005e */
[----:B------:R-:W-:-:S04]  /*cf80*/  DEPBAR.LE SB0, 0x1 ;  /* 0x000080400000791a */ /* 0x000fc80000000000 */
[----:B-1----:R-:W-:Y:S01]  /*cf90*/  IMAD.MOV.U32 R4, RZ, RZ, R95 ;  /* 0x000000ffff047224 */ /* 0x002fe200078e005f */
        /* <DEDUP_REMOVED lines=33> */
[----:B------:R-:W-:Y:S01]  /*d1b0*/  IMAD.MOV.U32 R0, RZ, RZ, c[0x0][0x27c] ;  /* 0x00009f00ff007624 */ /* 0x000fe200078e00ff */
[----:B---3--:R-:W1:Y:S01]  /*d1c0*/  LDS.128 R8, [R195+0x10080] ;  /* 0x01008000c3087984 */ /* 0x008e620000000c00 */
[----:B------:R-:W-:Y:S02]  /*d1d0*/  SHF.R.U64 R13, R20, 0x10, R21 ;  /* 0x00000010140d7819 */ /* 0x000fe40000001215 */
[----:B------:R-:W-:Y:S02]  /*d1e0*/  SHF.R.U32.HI R12, RZ, 0x10, R19 ;  /* 0x00000010ff0c7819 */ /* 0x000fe40000011613 */
[----:B------:R-:W-:Y:S02]  /*d1f0*/  LEA.HI R0, R0, R237, RZ, 0x1d ;  /* 0x000000ed00007211 */ /* 0x000fe400078fe8ff */
[----:B------:R-:W-:Y:S02]  /*d200*/  PRMT R13, R37, 0x5432, R13 ;  /* 0x00005432250d7816 */ /* 0x000fe4000000000d */
[----:B------:R-:W-:Y:S01]  /*d210*/  SHF.R.S32.HI R3, RZ, 0x1f, R0 ;  /* 0x0000001fff037819 */ /* 0x000fe20000011400 */
[----:B------:R-:W-:Y:S01]  /*d220*/  IMAD.SHL.U32 R2, R0, 0x8, RZ ;  /* 0x0000000800027824 */ /* 0x000fe200078e00ff */
[----:B------:R-:W-:-:S02]  /*d230*/  SHF.R.U32.HI R14, RZ, 0x10, R21 ;  /* 0x00000010ff0e7819 */ /* 0x000fc40000011615 */
[----:B------:R-:W-:Y:S02]  /*d240*/  LEA.HI R0, R3, R0, RZ, 0x3 ;  /* 0x0000000003007211 */ /* 0x000fe400078f18ff */
[----:B------:R-:W-:Y:S02]  /*d250*/  LOP3.LUT R2, R111, 0x38, R2, 0xf8, !PT ;  /* 0x000000386f027812 */ /* 0x000fe400078ef802 */
[----:B------:R-:W-:Y:S01]  /*d260*/  SHF.R.U64 R3, R18, 0x10, R19 ;  /* 0x0000001012037819 */ /* 0x000fe20000001213 */
[----:B------:R-:W-:Y:S01]  /*d270*/  IMAD.SHL.U32 R0, R0, 0x400, RZ ;  /* 0x0000040000007824 */ /* 0x000fe200078e00ff */
[----:B------:R-:W-:Y:S02]  /*d280*/  LOP3.LUT R2, R2, R130, RZ, 0x3c, !PT ;  /* 0x0000008202027212 */ /* 0x000fe400078e3cff */
[----:B------:R-:W-:Y:S02]  /*d290*/  SHF.R.U32.HI R19, RZ, 0x10, R23 ;  /* 0x00000010ff137819 */ /* 0x000fe40000011617 */
[----:B------:R-:W-:-:S02]  /*d2a0*/  LOP3.LUT R0, R0, 0x7fffe000, RZ, 0xc0, !PT ;  /* 0x7fffe00000007812 */ /* 0x000fc400078ec0ff */
[----:B------:R-:W-:Y:S02]  /*d2b0*/  PRMT R24, R48, 0x5410, R12 ;  /* 0x0000541030187816 */ /* 0x000fe4000000000c */
[----:B------:R-:W-:Y:S02]  /*d2c0*/  IADD3 R0, R2, R0, R118 ;  /* 0x0000000002007210 */ /* 0x000fe40007ffe076 */
[----:B------:R-:W-:Y:S02]  /*d2d0*/  SHF.R.U32.HI R2, RZ, 0x10, R17 ;  /* 0x00000010ff027819 */ /* 0x000fe40000011611 */
[----:B------:R-:W-:Y:S01]  /*d2e0*/  PRMT R27, R48, 0x5432, R3 ;  /* 0x00005432301b7816 */ /* 0x000fe20000000003 */
[----:B------:R-:W-:Y:S01]  /*d2f0*/  IMAD.SHL.U32 R36, R0, 0x2, RZ ;  /* 0x0000000200247824 */ /* 0x000fe200078e00ff */
[----:B------:R-:W-:Y:S02]  /*d300*/  SHF.R.U64 R0, R16, 0x10, R17 ;  /* 0x0000001010007819 */ /* 0x000fe40000001211 */
[----:B------:R-:W-:-:S02]  /*d310*/  SHF.R.U64 R16, R22, 0x10, R23 ;  /* 0x0000001016107819 */ /* 0x000fc40000001217 */
[----:B------:R-:W2:Y:S01]  /*d320*/  LDS.128 R4, [R36+0x10080] ;  /* 0x0100800024047984 */ /* 0x000ea20000000c00 */
[----:B------:R-:W-:Y:S02]  /*d330*/  PRMT R15, R39, 0x5432, R0 ;  /* 0x00005432270f7816 */ /* 0x000fe40000000000 */
[C---:B------:R-:W-:Y:S01]  /*d340*/  PRMT R23, R38.reuse, 0x5432, R16 ;  /* 0x0000543226177816 */ /* 0x040fe20000000010 */
[----:B-1----:R-:W-:Y:S01]  /*d350*/  IMAD.U32 R12, R11, 0x10000, RZ ;  /* 0x000100000b0c7824 */ /* 0x002fe200078e00ff */
[----:B------:R-:W-:Y:S01]  /*d360*/  PRMT R22, R38, 0x5410, R19 ;  /* 0x0000541026167816 */ /* 0x000fe20000000013 */
[----:B------:R-:W-:Y:S01]  /*d370*/  IMAD.U32 R38, R13, 0x10000, RZ ;  /* 0x000100000d267824 */ /* 0x000fe200078e00ff */
[C---:B------:R-:W-:Y:S01]  /*d380*/  SHF.L.U32 R16, R9.reuse, 0x10, RZ ;  /* 0x0000001009107819 */ /* 0x040fe200000006ff */
[----:B------:R-:W-:Y:S01]  /*d390*/  IMAD.U32 R20, R10, 0x10000, RZ ;  /* 0x000100000a147824 */ /* 0x000fe200078e00ff */
[----:B------:R-:W-:Y:S01]  /*d3a0*/  LOP3.LUT R19, R9, 0xffff0000, RZ, 0xc0, !PT ;  /* 0xffff000009137812 */ /* 0x000fe200078ec0ff */
[----:B------:R-:W-:Y:S01]  /*d3b0*/  IMAD.U32 R49, R22, 0x10000, RZ ;  /* 0x0001000016317824 */ /* 0x000fe200078e00ff */
[----:B------:R-:W-:Y:S01]  /*d3c0*/  PRMT R18, R39, 0x5410, R2 ;  /* 0x0000541027127816 */ /* 0x000fe20000000002 */
[----:B------:R-:W-:Y:S01]  /*d3d0*/  IMAD.U32 R39, R15, 0x10000, RZ ;  /* 0x000100000f277824 */ /* 0x000fe200078e00ff */
[----:B------:R-:W-:Y:S01]  /*d3e0*/  PRMT R17, R37, 0x5410, R14 ;  /* 0x0000541025117816 */ /* 0x000fe2000000000e */
[----:B------:R-:W-:Y:S01]  /*d3f0*/  IMAD.U32 R14, R8, 0x10000, RZ ;  /* 0x00010000080e7824 */ /* 0x000fe200078e00ff */
[----:B------:R-:W-:-:S02]  /*d400*/  LOP3.LUT R25, R11, 0xffff0000, RZ, 0xc0, !PT ;  /* 0xffff00000b197812 */ /* 0x000fc400078ec0ff */
[----:B------:R-:W-:Y:S01]  /*d410*/  LOP3.LUT R21, R8, 0xffff0000, RZ, 0xc0, !PT ;  /* 0xffff000008157812 */ /* 0x000fe200078ec0ff */
[----:B------:R-:W-:Y:S01]  /*d420*/  IMAD.U32 R50, R17, 0x10000, RZ ;  /* 0x0001000011327824 */ /* 0x000fe200078e00ff */
[----:B------:R-:W-:Y:S02]  /*d430*/  LOP3.LUT R26, R10, 0xffff0000, RZ, 0xc0, !PT ;  /* 0xffff00000a1a7812 */ /* 0x000fe400078ec0ff */
[----:B------:R-:W-:Y:S02]  /*d440*/  SHF.L.U32 R48, R24, 0x10, RZ ;  /* 0x0000001018307819 */ /* 0x000fe400000006ff */
[----:B------:R-:W-:Y:S01]  /*d450*/  LOP3.LUT R51, R13, 0xffff0000, RZ, 0xc0, !PT ;  /* 0xffff00000d337812 */ /* 0x000fe200078ec0ff */
[----:B--2---:R-:W-:Y:S01]  /*d460*/  IMAD.U32 R9, R4, 0x10000, RZ ;  /* 0x0001000004097824 */ /* 0x004fe200078e00ff */
[----:B------:R-:W-:Y:S01]  /*d470*/  SHF.L.U32 R8, R5, 0x10, RZ ;  /* 0x0000001005087819 */ /* 0x000fe200000006ff */
[----:B------:R-:W-:Y:S01]  /*d480*/  IMAD.U32 R0, R7, 0x10000, RZ ;  /* 0x0001000007007824 */ /* 0x000fe200078e00ff */
[----:B------:R-:W-:Y:S01]  /*d490*/  LOP3.LUT R3, R5, 0xffff0000, RZ, 0xc0, !PT ;  /* 0xffff000005037812 */ /* 0x000fe200078ec0ff */
[C---:B------:R-:W-:Y:S01]  /*d4a0*/  FMUL.FTZ R11, R9.reuse, R38 ;  /* 0x00000026090b7220 */ /* 0x040fe20000410000 */
[C---:B------:R-:W-:Y:S01]  /*d4b0*/  SHF.L.U32 R2, R6.reuse, 0x10, RZ ;  /* 0x0000001006027819 */ /* 0x040fe200000006ff */
[-C--:B------:R-:W-:Y:S01]  /*d4c0*/  FMUL.FTZ R5, R9, R39.reuse ;  /* 0x0000002709057220 */ /* 0x080fe20000410000 */
[----:B------:R-:W-:Y:S01]  /*d4d0*/  LOP3.LUT R10, R6, 0xffff0000, RZ, 0xc0, !PT ;  /* 0xffff0000060a7812 */ /* 0x000fe200078ec0ff */
[----:B------:R-:W-:Y:S01]  /*d4e0*/  FFMA.FTZ R39, R14, R39, -R11 ;  /* 0x000000270e277223 */ /* 0x000fe2000001080b */
[----:B------:R-:W-:Y:S01]  /*d4f0*/  LOP3.LUT R6, R7, 0xffff0000, RZ, 0xc0, !PT ;  /* 0xffff000007067812 */ /* 0x000fe200078ec0ff */
[----:B------:R-:W-:Y:S01]  /*d500*/  IMAD.U32 R11, R18, 0x10000, RZ ;  /* 0x00010000120b7824 */ /* 0x000fe200078e00ff */
[----:B------:R-:W-:Y:S01]  /*d510*/  LOP3.LUT R4, R4, 0xffff0000, RZ, 0xc0, !PT ;  /* 0xffff000004047812 */ /* 0x000fe200078ec0ff */
[----:B------:R-:W-:-:S02]  /*d520*/  FMUL.FTZ R9, R8, R50 ;  /* 0x0000003208097220 */ /* 0x000fc40000410000 */
[----:B------:R-:W-:Y:S02]  /*d530*/  FMUL.FTZ R7, R8, R11 ;  /* 0x0000000b08077220 */ /* 0x000fe40000410000 */
[----:B------:R-:W-:Y:S02]  /*d540*/  FFMA.FTZ R38, R14, R38, R5 ;  /* 0x000000260e267223 */ /* 0x000fe40000010005 */
[C---:B------:R-:W-:Y:S02]  /*d550*/  FMUL.FTZ R5, R0.reuse, R49 ;  /* 0x0000003100057220 */ /* 0x040fe40000410000 */
[----:B------:R-:W-:Y:S02]  /*d560*/  FMUL.FTZ R0, R0, R48 ;  /* 0x0000003000007220 */ /* 0x000fe40000410000 */
[C---:B------:R-:W-:Y:S01]  /*d570*/  FFMA.FTZ R14, R16.reuse, R50, R7 ;  /* 0x00000032100e7223 */ /* 0x040fe20000010007 */
[----:B------:R-:W-:Y:S01]  /*d580*/  LOP3.LUT R7, R15, 0xffff0000, RZ, 0xc0, !PT ;  /* 0xffff00000f077812 */ /* 0x000fe200078ec0ff */
[----:B------:R-:W-:Y:S01]  /*d590*/  FFMA.FTZ R37, R16, R11, -R9 ;  /* 0x0000000b10257223 */ /* 0x000fe20000010809 */
[----:B------:R-:W-:Y:S01]  /*d5a0*/  LOP3.LUT R11, R17, 0xffff0000, RZ, 0xc0, !PT ;  /* 0xffff0000110b7812 */ /* 0x000fe200078ec0ff */
[----:B------:R-:W-:Y:S01]  /*d5b0*/  FFMA.FTZ R13, R12, R49, R0 ;  /* 0x000000310c0d7223 */ /* 0x000fe20000010000 */
[----:B------:R-:W-:Y:S01]  /*d5c0*/  LOP3.LUT R9, R18, 0xffff0000, RZ, 0xc0, !PT ;  /* 0xffff000012097812 */ /* 0x000fe200078ec0ff */
[----:B------:R-:W-:Y:S01]  /*d5d0*/  FFMA.FTZ R16, R12, R48, -R5 ;  /* 0x000000300c107223 */ /* 0x000fe20000010805 */
[----:B------:R-:W-:Y:S01]  /*d5e0*/  LOP3.LUT R17, R27, 0xffff0000, RZ, 0xc0, !PT ;  /* 0xffff00001b117812 */ /* 0x000fe200078ec0ff */
[----:B------:R-:W-:Y:S01]  /*d5f0*/  FMUL.FTZ R0, R4, R51 ;  /* 0x0000003304007220 */ /* 0x000fe20000410000 */
[----:B------:R-:W-:Y:S01]  /*d600*/  LOP3.LUT R18, R22, 0xffff0000, RZ, 0xc0, !PT ;  /* 0xffff000016127812 */ /* 0x000fe200078ec0ff */
[----:B------:R-:W-:Y:S01]  /*d610*/  FMUL.FTZ R5, R4, R7 ;  /* 0x0000000704057220 */ /* 0x000fe20000410000 */
[----:B------:R-:W-:Y:S01]  /*d620*/  LOP3.LUT R15, R24, 0xffff0000, RZ, 0xc0, !PT ;  /* 0xffff0000180f7812 */ /* 0x000fe200078ec0ff */
[----:B------:R-:W-:-:S02]  /*d630*/  FMUL.FTZ R4, R3, R11 ;  /* 0x0000000b03047220 */ /* 0x000fc40000410000 */
[----:B------:R-:W-:Y:S02]  /*d640*/  FMUL.FTZ R3, R3, R9 ;  /* 0x0000000903037220 */ /* 0x000fe40000410000 */
[----:B------:R-:W-:Y:S02]  /*d650*/  FFMA.FTZ R8, R21, R7, -R0 ;  /* 0x0000000715087223 */ /* 0x000fe40000010800 */
[----:B------:R-:W-:Y:S02]  /*d660*/  IMAD.U32 R48, R23, 0x10000, RZ ;  /* 0x0001000017307824 */ /* 0x000fe400078e00ff */
[----:B------:R-:W-:Y:S01]  /*d670*/  IMAD.U32 R7, R27, 0x10000, RZ ;  /* 0x000100001b077824 */ /* 0x000fe200078e00ff */
[----:B------:R-:W-:Y:S01]  /*d680*/  F2FP.BF16.PACK_AB R8, R8, R39 ;  /* 0x000000270808723e */ /* 0x000fe200000010ff */
[----:B------:R-:W-:Y:S02]  /*d690*/  FFMA.FTZ R12, R21, R51, R5 ;  /* 0x00000033150c7223 */ /* 0x000fe40000010005 */
[----:B------:R-:W-:-:S02]  /*d6a0*/  FFMA.FTZ R9, R19, R9, -R4 ;  /* 0x0000000913097223 */ /* 0x000fc40000010804 */
[----:B------:R-:W-:Y:S01]  /*d6b0*/  FFMA.FTZ R5, R19, R11, R3 ;  /* 0x0000000b13057223 */ /* 0x000fe20000010003 */
[----:B------:R-:W-:Y:S01]  /*d6c0*/  LOP3.LUT R19, R23, 0xffff0000, RZ, 0xc0, !PT ;  /* 0xffff000017137812 */ /* 0x000fe200078ec0ff */
[C---:B------:R-:W-:Y:S01]  /*d6d0*/  FMUL.FTZ R0, R2.reuse, R48 ;  /* 0x0000003002007220 */ /* 0x040fe20000410000 */
[----:B------:R-:W-:Y:S01]  /*d6e0*/  F2FP.BF16.PACK_AB R9, R9, R37 ;  /* 0x000000250909723e */ /* 0x000fe200000010ff */
[-C--:B------:R-:W-:Y:S01]  /*d6f0*/  FMUL.FTZ R2, R2, R7.reuse ;  /* 0x0000000702027220 */ /* 0x080fe20000410000 */
[----:B------:R-:W-:Y:S01]  /*d700*/  F2FP.BF16.PACK_AB R5, R5, R14 ;  /* 0x0000000e0505723e */ /* 0x000fe200000010ff */
[C---:B------:R-:W-:Y:S02]  /*d710*/  FFMA.FTZ R11, R20.reuse, R7, -R0 ;  /* 0x00000007140b7223 */ /* 0x040fe40000010800 */
[----:B------:R-:W-:Y:S02]  /*d720*/  FFMA.FTZ R7, R20, R48, R2 ;  /* 0x0000003014077223 */ /* 0x000fe40000010002 */
[----:B------:R-:W-:-:S02]  /*d730*/  FMUL.FTZ R4, R10, R19 ;  /* 0x000000130a047220 */ /* 0x000fc40000410000 */
[----:B------:R-:W-:Y:S02]  /*d740*/  FMUL.FTZ R3, R10, R17 ;  /* 0x000000110a037220 */ /* 0x000fe40000410000 */
[C---:B------:R-:W-:Y:S02]  /*d750*/  FMUL.FTZ R2, R6.reuse, R18 ;  /* 0x0000001206027220 */ /* 0x040fe40000410000 */
[----:B------:R-:W-:Y:S02]  /*d760*/  FMUL.FTZ R0, R6, R15 ;  /* 0x0000000f06007220 */ /* 0x000fe40000410000 */
[----:B------:R-:W-:Y:S01]  /*d770*/  FFMA.FTZ R6, R26, R17, -R4 ;  /* 0x000000111a067223 */ /* 0x000fe20000010804 */
[----:B------:R-:W-:Y:S01]  /*d780*/  F2FP.BF16.PACK_AB R4, R12, R38 ;  /* 0x000000260c04723e */ /* 0x000fe200000010ff */
[----:B------:R-:W-:Y:S02]  /*d790*/  FFMA.FTZ R3, R26, R19, R3 ;  /* 0x000000131a037223 */ /* 0x000fe40000010003 */
[C---:B------:R-:W-:Y:S01]  /*d7a0*/  FFMA.FTZ R2, R25.reuse, R15, -R2 ;  /* 0x0000000f19027223 */ /* 0x040fe20000010802 */
[----:B------:R-:W-:Y:S01]  /*d7b0*/  F2FP.BF16.PACK_AB R10, R6, R11 ;  /* 0x0000000b060a723e */ /* 0x000fe200000010ff */
[----:B------:R-:W-:Y:S01]  /*d7c0*/  FFMA.FTZ R0, R25, R18, R0 ;  /* 0x0000001219007223 */ /* 0x000fe20000010000 */
[----:B------:R-:W-:-:S02]  /*d7d0*/  F2FP.BF16.PACK_AB R6, R3, R7 ;  /* 0x000000070306723e */ /* 0x000fc400000010ff */
[----:B------:R-:W-:Y:S02]  /*d7e0*/  F2FP.BF16.PACK_AB R11, R2, R16 ;  /* 0x00000010020b723e */ /* 0x000fe400000010ff */
[----:B------:R-:W-:-:S03]  /*d7f0*/  F2FP.BF16.PACK_AB R7, R0, R13 ;  /* 0x0000000d0007723e */ /* 0x000fc600000010ff */
[----:B------:R1:W-:Y:S04]  /*d800*/  STS.128 [R195+0x10080], R8 ;  /* 0x01008008c3007388 */ /* 0x0003e80000000c00 */
[----:B------:R1:W-:Y:S02]  /*d810*/  STS.128 [R36+0x10080], R4 ;  /* 0x0100800424007388 */ /* 0x0003e40000000c00 */
.L_x_678:
[----:B------:R-:W-:Y:S05]  /*d820*/  BSYNC B0 ;  /* 0x0000000000007941 */ /* 0x000fea0003800000 */
.L_x_677:
[----:B------:R-:W-:-:S13]  /*d830*/  ISETP.GE.AND P0, PT, R146, c[0x0][0x27c], PT ;  /* 0x00009f0092007a0c */ /* 0x000fda0003f06270 */
[----:B------:R-:W-:Y:S05]  /*d840*/  @P0 BRA `(.L_x_676) ;  /* 0x000006f000000947 */ /* 0x000fea0003800000 */
[----:B------:R-:W-:Y:S01]  /*d850*/  IMAD.MOV.U32 R3, RZ, RZ, c[0x0][0x27c] ;  /* 0x00009f00ff037624 */ /* 0x000fe200078e00ff */
[--C-:B------:R-:W-:Y:S02]  /*d860*/  SHF.R.S32.HI R0, RZ, 0x3, R69.reuse ;  /* 0x00000003ff007819 */ /* 0x100fe40000011445 */
[----:B------:R-:W-:Y:S02]  /*d870*/  LEA.HI R2, R71, R146, RZ, 0x6 ;  /* 0x0000009247027211 */ /* 0x000fe400078f30ff */
[----:B------:R-:W-:Y:S02]  /*d880*/  LEA.HI R0, R3, R0, RZ, 0x1d ;  /* 0x0000000003007211 */ /* 0x000fe400078fe8ff */
[----:B------:R-:W-:Y:S01]  /*d890*/  LOP3.LUT R3, R111, 0x38, R69, 0xf8, !PT ;  /* 0x000000386f037812 */ /* 0x000fe200078ef845 */
[----:B------:R-:W-:Y:S01]  /*d8a0*/  IMAD.SHL.U32 R2, R2, 0x80, RZ ;  /* 0x0000008002027824 */ /* 0x000fe200078e00ff */
[----:B-1----:R-:W-:Y:S01]  /*d8b0*/  SHF.R.S32.HI R4, RZ, 0x1f, R0 ;  /* 0x0000001fff047819 */ /* 0x002fe20000011400 */
[----:B------:R-:W-:Y:S01]  /*d8c0*/  IMAD.SHL.U32 R5, R0, 0x8, RZ ;  /* 0x0000000800057824 */ /* 0x000fe200078e00ff */
[----:B------:R-:W-:-:S02]  /*d8d0*/  LOP3.LUT R6, R3, R130, RZ, 0x3c, !PT ;  /* 0x0000008203067212 */ /* 0x000fc400078e3cff */
[----:B------:R-:W-:Y:S02]  /*d8e0*/  LOP3.LUT R2, R2, 0xffffe000, RZ, 0xc0, !PT ;  /* 0xffffe00002027812 */ /* 0x000fe400078ec0ff */
[----:B------:R-:W-:Y:S02]  /*d8f0*/  LEA.HI R3, R4, R0, RZ, 0x3 ;  /* 0x0000000004037211 */ /* 0x000fe400078f18ff */
[----:B------:R-:W-:Y:S02]  /*d900*/  IADD3 R0, R6, R2, R118 ;  /* 0x0000000206007210 */ /* 0x000fe40007ffe076 */
[----:B------:R-:W-:Y:S01]  /*d910*/  LOP3.LUT R4, R111, 0x38, R5, 0xf8, !PT ;  /* 0x000000386f047812 */ /* 0x000fe200078ef805 */
[----:B------:R-:W-:Y:S01]  /*d920*/  IMAD.SHL.U32 R2, R3, 0x400, RZ ;  /* 0x0000040003027824 */ /* 0x000fe200078e00ff */
[----:B------:R-:W-:Y:S02]  /*d930*/  LEA R37, R0, 0x10080, 0x1 ;  /* 0x0001008000257811 */ /* 0x000fe400078e08ff */
[----:B------:R-:W-:-:S02]  /*d940*/  LOP3.LUT R3, R4, R130, RZ, 0x3c, !PT ;  /* 0x0000008204037212 */ /* 0x000fc400078e3cff */
[----:B------:R-:W-:Y:S01]  /*d950*/  LOP3.LUT R0, R2, 0x7fffe000, RZ, 0xc0, !PT ;  /* 0x7fffe00002007812 */ /* 0x000fe200078ec0ff */
[----:B---3--:R-:W1:Y:S01]  /*d960*/  LDS.128 R8, [R37] ;  /* 0x0000000025087984 */ /* 0x008e620000000c00 */
[----:B------:R-:W-:Y:S02]  /*d970*/  SHF.R.U32.HI R12, RZ, 0x10, R31 ;  /* 0x00000010ff0c7819 */ /* 0x000fe4000001161f */
[----:B------:R-:W-:Y:S02]  /*d980*/  IADD3 R0, R3, R0, R118 ;  /* 0x0000000003007210 */ /* 0x000fe40007ffe076 */
[----:B------:R-:W-:Y:S02]  /*d990*/  SHF.R.U64 R14, R32, 0x10, R33 ;  /* 0x00000010200e7819 */ /* 0x000fe40000001221 */
[----:B------:R-:W-:Y:S01]  /*d9a0*/  SHF.R.U64 R16, R34, 0x10, R35 ;  /* 0x0000001022107819 */ /* 0x000fe20000001223 */
[----:B------:R-:W-:Y:S01]  /*d9b0*/  IMAD.SHL.U32 R36, R0, 0x2, RZ ;  /* 0x0000000200247824 */ /* 0x000fe200078e00ff */
[----:B------:R-:W-:-:S02]  /*d9c0*/  PRMT R24, R98, 0x5410, R12 ;  /* 0x0000541062187816 */ /* 0x000fc4000000000c */
[----:B------:R-:W-:Y:S02]  /*d9d0*/  SHF.R.U64 R0, R28, 0x10, R29 ;  /* 0x000000101c007819 */ /* 0x000fe4000000121d */
[----:B------:R-:W2:Y:S01]  /*d9e0*/  LDS.128 R4, [R36+0x10080] ;  /* 0x0100800024047984 */ /* 0x000ea20000000c00 */
[----:B------:R-:W-:Y:S02]  /*d9f0*/  PRMT R12, R70, 0x5432, R14 ;  /* 0x00005432460c7816 */ /* 0x000fe4000000000e */
[----:B------:R-:W-:Y:S02]  /*da00*/  SHF.R.U32.HI R18, RZ, 0x10, R35 ;  /* 0x00000010ff127819 */ /* 0x000fe40000011623 */
[----:B------:R-:W-:Y:S02]  /*da10*/  PRMT R23, R96, 0x5432, R16 ;  /* 0x0000543260177816 */ /* 0x000fe40000000010 */
[----:B------:R-:W-:Y:S01]  /*da20*/  SHF.R.U64 R3, R30, 0x10, R31 ;  /* 0x000000101e037819 */ /* 0x000fe2000000121f */
[----:B------:R-:W-:Y:S01]  /*da30*/  IMAD.U32 R30, R12, 0x10000, RZ ;  /* 0x000100000c1e7824 */ /* 0x000fe200078e00ff */
[----:B------:R-:W-:-:S02]  /*da40*/  PRMT R13, R97, 0x5432, R0 ;  /* 0x00005432610d7816 */ /* 0x000fc40000000000 */
[----:B------:R-:W-:Y:S02]  /*da50*/  SHF.R.U32.HI R2, RZ, 0x10, R29 ;  /* 0x00000010ff027819 */ /* 0x000fe4000001161d */
[----:B------:R-:W-:Y:S02]  /*da60*/  SHF.R.U32.HI R15, RZ, 0x10, R33 ;  /* 0x00000010ff0f7819 */ /* 0x000fe40000011621 */
[----:B------:R-:W-:Y:S02]  /*da70*/  PRMT R22, R96, 0x5410, R18 ;  /* 0x0000541060167816 */ /* 0x000fe40000000012 */
[----:B------:R-:W-:Y:S02]  /*da80*/  PRMT R21, R97, 0x5410, R2 ;  /* 0x0000541061157816 */ /* 0x000fe40000000002 */
[----:B------:R-:W-:Y:S02]  /*da90*/  PRMT R27, R98, 0x5432, R3 ;  /* 0x00005432621b7816 */ /* 0x000fe40000000003 */
[----:B------:R-:W-:-:S02]  /*daa0*/  PRMT R17, R70, 0x5410, R15 ;  /* 0x0000541046117816 */ /* 0x000fc4000000000f */
[----:B------:R-:W-:-:S03]  /*dab0*/  LOP3.LUT R28, R12, 0xffff0000, RZ, 0xc0, !PT ;  /* 0xffff00000c1c7812 */ /* 0x000fc600078ec0ff */
[----:B------:R-:W-:Y:S01]  /*dac0*/  IMAD.U32 R12, R17, 0x10000, RZ ;  /* 0x00010000110c7824 */ /* 0x000fe200078e00ff */
[C---:B-1----:R-:W-:Y:S01]  /*dad0*/  LOP3.LUT R16, R8.reuse, 0xffff0000, RZ, 0xc0, !PT ;  /* 0xffff000008107812 */ /* 0x042fe200078ec0ff */
[----:B------:R-:W-:Y:S01]  /*dae0*/  IMAD.U32 R14, R8, 0x10000, RZ ;  /* 0x00010000080e7824 */ /* 0x000fe200078e00ff */
[C---:B------:R-:W-:Y:S01]  /*daf0*/  LOP3.LUT R26, R10.reuse, 0xffff0000, RZ, 0xc0, !PT ;  /* 0xffff00000a1a7812 */ /* 0x040fe200078ec0ff */
[C---:B------:R-:W-:Y:S01]  /*db00*/  IMAD.U32 R18, R11.reuse, 0x10000, RZ ;  /* 0x000100000b127824 */ /* 0x040fe200078e00ff */
[----:B------:R-:W-:Y:S01]  /*db10*/  LOP3.LUT R25, R11, 0xffff0000, RZ, 0xc0, !PT ;  /* 0xffff00000b197812 */ /* 0x000fe200078ec0ff */
[----:B------:R-:W-:Y:S01]  /*db20*/  IMAD.U32 R20, R10, 0x10000, RZ ;  /* 0x000100000a147824 */ /* 0x000fe200078e00ff */
[----:B------:R-:W-:Y:S01]  /*db30*/  LOP3.LUT R19, R9, 0xffff0000, RZ, 0xc0, !PT ;  /* 0xffff000009137812 */ /* 0x000fe200078ec0ff */
[----:B------:R-:W-:Y:S02]  /*db40*/  IMAD.U32 R11, R13, 0x10000, RZ ;  /* 0x000100000d0b7824 */ /* 0x000fe400078e00ff */
[----:B------:R-:W-:-:S02]  /*db50*/  IMAD.U32 R15, R9, 0x10000, RZ ;  /* 0x00010000090f7824 */ /* 0x000fc400078e00ff */
[C---:B--2---:R-:W-:Y:S01]  /*db60*/  IMAD.U32 R8, R4.reuse, 0x10000, RZ ;  /* 0x0001000004087824 */ /* 0x044fe200078e00ff */
[C---:B------:R-:W-:Y:S01]  /*db70*/  LOP3.LUT R2, R5.reuse, 0xffff0000, RZ, 0xc0, !PT ;  /* 0xffff000005027812 */ /* 0x040fe200078ec0ff */
[----:B------:R-:W-:Y:S01]  /*db80*/  IMAD.U32 R3, R5, 0x10000, RZ ;  /* 0x0001000005037824 */ /* 0x000fe200078e00ff */
[----:B------:R-:W-:Y:S01]  /*db90*/  LOP3.LUT R4, R4, 0xffff0000, RZ, 0xc0, !PT ;  /* 0xffff000004047812 */ /* 0x000fe200078ec0ff */
[----:B------:R-:W-:Y:S01]  /*dba0*/  FMUL.FTZ R10, R8, R30 ;  /* 0x0000001e080a7220 */ /* 0x000fe20000410000 */
[C---:B------:R-:W-:Y:S01]  /*dbb0*/  LOP3.LUT R9, R6.reuse, 0xffff0000, RZ, 0xc0, !PT ;  /* 0xffff000006097812 */ /* 0x040fe200078ec0ff */
[----:B------:R-:W-:Y:S01]  /*dbc0*/  IMAD.U32 R5, R6, 0x10000, RZ ;  /* 0x0001000006057824 */ /* 0x000fe200078e00ff */
[C---:B------:R-:W-:Y:S01]  /*dbd0*/  LOP3.LUT R6, R7.reuse, 0xffff0000, RZ, 0xc0, !PT ;  /* 0xffff000007067812 */ /* 0x040fe200078ec0ff */
[----:B------:R-:W-:Y:S02]  /*dbe0*/  IMAD.U32 R0, R7, 0x10000, RZ ;  /* 0x0001000007007824 */ /* 0x000fe400078e00ff */
[-C--:B------:R-:W-:Y:S01]  /*dbf0*/  FFMA.FTZ R31, R14, R11.reuse, -R10 ;  /* 0x0000000b0e1f7223 */ /* 0x080fe2000001080a */
[----:B------:R-:W-:Y:S01]  /*dc00*/  LOP3.LUT R10, R13, 0xffff0000, RZ, 0xc0, !PT ;  /* 0xffff00000d0a7812 */ /* 0x000fe200078ec0ff */
[----:B------:R-:W-:-:S02]  /*dc10*/  FMUL.FTZ R7, R8, R11 ;  /* 0x0000000b08077220 */ /* 0x000fc40000410000 */
[----:B------:R-:W-:Y:S02]  /*dc20*/  FMUL.FTZ R8, R4, R28 ;  /* 0x0000001c04087220 */ /* 0x000fe40000410000 */
[----:B------:R-:W-:Y:S02]  /*dc30*/  IMAD.U32 R11, R21, 0x10000, RZ ;  /* 0x00010000150b7824 */ /* 0x000fe400078e00ff */
[----:B------:R-:W-:Y:S02]  /*dc40*/  FFMA.FTZ R30, R14, R30, R7 ;  /* 0x0000001e0e1e7223 */ /* 0x000fe40000010007 */
[----:B------:R-:W-:Y:S02]  /*dc50*/  FMUL.FTZ R7, R4, R10 ;  /* 0x0000000a04077220 */ /* 0x000fe40000410000 */
[----:B------:R-:W-:Y:S02]  /*dc60*/  FMUL.FTZ R4, R3, R12 ;  /* 0x0000000c03047220 */ /* 0x000fe40000410000 */
[----:B------:R-:W-:Y:S01]  /*dc70*/  FFMA.FTZ R29, R16, R10, -R8 ;  /* 0x0000000a101d7223 */ /* 0x000fe20000010808 */
[----:B------:R-:W-:Y:S01]  /*dc80*/  LOP3.LUT R8, R21, 0xffff0000, RZ, 0xc0, !PT ;  /* 0xffff000015087812 */ /* 0x000fe200078ec0ff */
[----:B------:R-:W-:-:S02]  /*dc90*/  FMUL.FTZ R3, R3, R11 ;  /* 0x0000000b03037220 */ /* 0x000fc40000410000 */
[----:B------:R-:W-:Y:S02]  /*dca0*/  IMAD.U32 R10, R22, 0x10000, RZ ;  /* 0x00010000160a7824 */ /* 0x000fe400078e00ff */
[----:B------:R-:W-:Y:S02]  /*dcb0*/  FFMA.FTZ R28, R16, R28, R7 ;  /* 0x0000001c101c7223 */ /* 0x000fe40000010007 */
[----:B------:R-:W-:Y:S01]  /*dcc0*/  FFMA.FTZ R16, R15, R11, -R4 ;  /* 0x0000000b0f107223 */ /* 0x000fe20000010804 */
[----:B------:R-:W-:Y:S01]  /*dcd0*/  LOP3.LUT R11, R17, 0xffff0000, RZ, 0xc0, !PT ;  /* 0xffff0000110b7812 */ /* 0x000fe200078ec0ff */
[----:B------:R-:W-:Y:S01]  /*dce0*/  FFMA.FTZ R15, R15, R12, R3 ;  /* 0x0000000c0f0f7223 */ /* 0x000fe20000010003 */
[----:B------:R-:W-:Y:S01]  /*dcf0*/  LOP3.LUT R17, R22, 0xffff0000, RZ, 0xc0, !PT ;  /* 0xffff000016117812 */ /* 0x000fe200078ec0ff */
[----:B------:R-:W-:Y:S02]  /*dd00*/  IMAD.U32 R4, R24, 0x10000, RZ ;  /* 0x0001000018047824 */ /* 0x000fe400078e00ff */
[----:B------:R-:W-:-:S02]  /*dd10*/  FMUL.FTZ R3, R0, R10 ;  /* 0x0000000a00037220 */ /* 0x000fc40000410000 */
[-C--:B------:R-:W-:Y:S02]  /*dd20*/  FMUL.FTZ R0, R0, R4.reuse ;  /* 0x0000000400007220 */ /* 0x080fe40000410000 */
[----:B------:R-:W-:Y:S02]  /*dd30*/  FFMA.FTZ R14, R18, R4, -R3 ;  /* 0x00000004120e7223 */ /* 0x000fe40000010803 */
[----:B------:R-:W-:Y:S02]  /*dd40*/  FMUL.FTZ R4, R2, R11 ;  /* 0x0000000b02047220 */ /* 0x000fe40000410000 */
[----:B------:R-:W-:Y:S02]  /*dd50*/  IMAD.U32 R21, R23, 0x10000, RZ ;  /* 0x0001000017157824 */ /* 0x000fe400078e00ff */
[----:B------:R-:W-:Y:S02]  /*dd60*/  IMAD.U32 R7, R27, 0x10000, RZ ;  /* 0x000100001b077824 */ /* 0x000fe400078e00ff */
[----:B------:R-:W-:Y:S01]  /*dd70*/  FFMA.FTZ R13, R18, R10, R0 ;  /* 0x0000000a120d7223 */ /* 0x000fe20000010000 */
[----:B------:R-:W-:Y:S01]  /*dd80*/  LOP3.LUT R18, R23, 0xffff0000, RZ, 0xc0, !PT ;  /* 0xffff000017127812 */ /* 0x000fe200078ec0ff */
[----:B------:R-:W-:-:S02]  /*dd90*/  FMUL.FTZ R3, R2, R8 ;  /* 0x0000000802037220 */ /* 0x000fc40000410000 */
[----:B------:R-:W-:Y:S01]  /*dda0*/  FFMA.FTZ R12, R19, R8, -R4 ;  /* 0x00000008130c7223 */ /* 0x000fe20000010804 */
[----:B------:R-:W-:Y:S01]  /*ddb0*/  LOP3.LUT R8, R27, 0xffff0000, RZ, 0xc0, !PT ;  /* 0xffff00001b087812 */ /* 0x000fe200078ec0ff */
[C---:B------:R-:W-:Y:S02]  /*ddc0*/  FMUL.FTZ R2, R5.reuse, R21 ;  /* 0x0000001505027220 */ /* 0x040fe40000410000 */
[----:B------:R-:W-:Y:S01]  /*ddd0*/  FMUL.FTZ R0, R5, R7 ;  /* 0x0000000705007220 */ /* 0x000fe20000410000 */
[----:B------:R-:W-:Y:S01]  /*dde0*/  LOP3.LUT R5, R24, 0xffff0000, RZ, 0xc0, !PT ;  /* 0xffff000018057812 */ /* 0x000fe200078ec0ff */
[----:B------:R-:W-:Y:S02]  /*ddf0*/  FFMA.FTZ R11, R19, R11, R3 ;  /* 0x0000000b130b7223 */ /* 0x000fe40000010003 */
[----:B------:R-:W-:Y:S02]  /*de00*/  FFMA.FTZ R10, R20, R7, -R2 ;  /* 0x00000007140a7223 */ /* 0x000fe40000010802 */
[----:B------:R-:W-:-:S02]  /*de10*/  FMUL.FTZ R4, R9, R18 ;  /* 0x0000001209047220 */ /* 0x000fc40000410000 */
[----:B------:R-:W-:Y:S02]  /*de20*/  FFMA.FTZ R7, R20, R21, R0 ;  /* 0x0000001514077223 */ /* 0x000fe40000010000 */
[----:B------:R-:W-:Y:S01]  /*de30*/  FMUL.FTZ R3, R9, R8 ;  /* 0x0000000809037220 */ /* 0x000fe20000410000 */
[----:B------:R-:W-:Y:S01]  /*de40*/  F2FP.BF16.PACK_AB R9, R12, R16 ;  /* 0x000000100c09723e */ /* 0x000fe200000010ff */
[C---:B------:R-:W-:Y:S02]  /*de50*/  FMUL.FTZ R2, R6.reuse, R17 ;  /* 0x0000001106027220 */ /* 0x040fe40000410000 */
[----:B------:R-:W-:Y:S02]  /*de60*/  FMUL.FTZ R0, R6, R5 ;  /* 0x0000000506007220 */ /* 0x000fe40000410000 */
[C---:B------:R-:W-:Y:S01]  /*de70*/  FFMA.FTZ R6, R26.reuse, R8, -R4 ;  /* 0x000000081a067223 */ /* 0x040fe20000010804 */
[----:B------:R-:W-:Y:S01]  /*de80*/  F2FP.BF16.PACK_AB R8, R29, R31 ;  /* 0x0000001f1d08723e */ /* 0x000fe200000010ff */
        /* <DEDUP_REMOVED lines=8> */
[----:B------:R-:W-:-:S03]  /*df10*/  F2FP.BF16.PACK_AB R7, R0, R13 ;  /* 0x0000000d0007723e */ /* 0x000fc600000010ff */
[----:B------:R1:W-:Y:S04]  /*df20*/  STS.128 [R37], R8 ;  /* 0x0000000825007388 */ /* 0x0003e80000000c00 */
[----:B------:R1:W-:Y:S02]  /*df30*/  STS.128 [R36+0x10080], R4 ;  /* 0x0100800424007388 */ /* 0x0003e40000000c00 */
.L_x_676:
[----:B------:R-:W-:Y:S05]  /*df40*/  BSYNC B1 ;  /* 0x0000000000017941 */ /* 0x000fea0003800000 */
.L_x_675:
[----:B------:R-:W-:Y:S01]  /*df50*/  ISETP.GE.AND P0, PT, R128, R68, PT ;  /* 0x000000448000720c */ /* 0x000fe20003f06270 */
[----:B------:R-:W-:Y:S01]  /*df60*/  BSSY B1, `(.L_x_679) ;  /* 0x00000e8000017945 */ /* 0x000fe20003800000 */
[----:B------:R-:W-:-:S11]  /*df70*/  SHF.R.S32.HI R39, RZ, 0x3, R69 ;  /* 0x00000003ff277819 */ /* 0x000fd60000011445 */
        /* <DEDUP_REMOVED lines=12> */
[----:B------:R-:W-:Y:S02]  /*e040*/  LOP3.LUT R2, R0, 0x38, R144, 0xf8, !PT ;  /* 0x0000003800027812 */ /* 0x000fe400078ef890 */
[----:B------:R-:W-:Y:S02]  /*e050*/  SHF.R.U32.HI R13, RZ, 0x10, R43 ;  /* 0x00000010ff0d7819 */ /* 0x000fe4000001162b */
[----:B------:R-:W-:Y:S02]  /*e060*/  LEA.HI R4, R4, R237, RZ, 0x1d ;  /* 0x000000ed04047211 */ /* 0x000fe400078fe8ff */
[----:B------:R-:W-:Y:S02]  /*e070*/  LOP3.LUT R2, R26, R2, R38, 0xf6, !PT ;  /* 0x000000021a027212 */ /* 0x000fe400078ef626 */
[----:B------:R-:W-:Y:S01]  /*e080*/  SHF.R.S32.HI R5, RZ, 0x1f, R4 ;  /* 0x0000001fff057819 */ /* 0x000fe20000011404 */
[----:B------:R-:W-:Y:S01]  /*e090*/  IMAD.SHL.U32 R3, R4, 0x8, RZ ;  /* 0x0000000804037824 */ /* 0x000fe200078e00ff */
[----:B------:R-:W-:-:S02]  /*e0a0*/  LEA R31, R2, 0x10080, 0x1 ;  /* 0x00010080021f7811 */ /* 0x000fc400078e08ff */
[----:B------:R-:W-:Y:S02]  /*e0b0*/  LEA.HI R4, R5, R4, RZ, 0x3 ;  /* 0x0000000405047211 */ /* 0x000fe400078f18ff */
[----:B------:R-:W-:Y:S01]  /*e0c0*/  LOP3.LUT R3, R0, 0x38, R3, 0xf8, !PT ;  /* 0x0000003800037812 */ /* 0x000fe200078ef803 */
[----:B---3--:R-:W1:Y:S01]  /*e0d0*/  LDS.128 R8, [R31] ;  /* 0x000000001f087984 */ /* 0x008e620000000c00 */
[----:B------:R-:W-:Y:S01]  /*e0e0*/  SHF.R.U64 R15, R44, 0x10, R45 ;  /* 0x000000102c0f7819 */ /* 0x000fe2000000122d */
[----:B------:R-:W-:Y:S01]  /*e0f0*/  IMAD.SHL.U32 R4, R4, 0x400, RZ ;  /* 0x0000040004047824 */ /* 0x000fe200078e00ff */
[----:B------:R-:W-:Y:S02]  /*e100*/  LOP3.LUT R3, R3, R38, RZ, 0x3c, !PT ;  /* 0x0000002603037212 */ /* 0x000fe400078e3cff */
[----:B------:R-:W-:Y:S02]  /*e110*/  PRMT R24, R102, 0x5410, R13 ;  /* 0x0000541066187816 */ /* 0x000fe4000000000d */
[----:B------:R-:W-:-:S02]  /*e120*/  LOP3.LUT R2, R4, 0x7fffe000, RZ, 0xc0, !PT ;  /* 0x7fffe00004027812 */ /* 0x000fc400078ec0ff */
[----:B------:R-:W-:Y:S02]  /*e130*/  PRMT R13, R99, 0x5432, R15 ;  /* 0x00005432630d7816 */ /* 0x000fe4000000000f */
[----:B------:R-:W-:Y:S02]  /*e140*/  IADD3 R2, R3, R2, R26 ;  /* 0x0000000203027210 */ /* 0x000fe40007ffe01a */
[----:B------:R-:W-:Y:S02]  /*e150*/  SHF.R.U64 R12, R42, 0x10, R43 ;  /* 0x000000102a0c7819 */ /* 0x000fe4000000122b */
[--C-:B------:R-:W-:Y:S01]  /*e160*/  SHF.R.U32.HI R3, RZ, 0x10, R41.reuse ;  /* 0x00000010ff037819 */ /* 0x100fe20000011629 */
[----:B------:R-:W-:Y:S01]  /*e170*/  IMAD.SHL.U32 R29, R2, 0x2, RZ ;  /* 0x00000002021d7824 */ /* 0x000fe200078e00ff */
[----:B------:R-:W-:Y:S02]  /*e180*/  SHF.R.U64 R2, R40, 0x10, R41 ;  /* 0x0000001028027819 */ /* 0x000fe40000001229 */
[----:B------:R-:W-:-:S02]  /*e190*/  SHF.R.U32.HI R17, RZ, 0x10, R45 ;  /* 0x00000010ff117819 */ /* 0x000fc4000001162d */
[----:B------:R-:W2:Y:S01]  /*e1a0*/  LDS.128 R4, [R29+0x10080] ;  /* 0x010080001d047984 */ /* 0x000ea20000000c00 */
[----:B------:R-:W-:Y:S02]  /*e1b0*/  PRMT R14, R101, 0x5432, R2 ;  /* 0x00005432650e7816 */ /* 0x000fe40000000002 */
[--C-:B------:R-:W-:Y:S02]  /*e1c0*/  SHF.R.U64 R16, R46, 0x10, R47.reuse ;  /* 0x000000102e107819 */ /* 0x100fe4000000122f */
[----:B------:R-:W-:Y:S01]  /*e1d0*/  SHF.R.U32.HI R19, RZ, 0x10, R47 ;  /* 0x00000010ff137819 */ /* 0x000fe2000001162f */
[----:B------:R-:W-:Y:S01]  /*e1e0*/  IMAD.U32 R30, R14, 0x10000, RZ ;  /* 0x000100000e1e7824 */ /* 0x000fe200078e00ff */
[----:B------:R-:W-:Y:S02]  /*e1f0*/  SHF.L.U32 R34, R13, 0x10, RZ ;  /* 0x000000100d227819 */ /* 0x000fe400000006ff */
[----:B------:R-:W-:Y:S02]  /*e200*/  PRMT R28, R102, 0x5432, R12 ;  /* 0x00005432661c7816 */ /* 0x000fe4000000000c */
[----:B------:R-:W-:-:S02]  /*e210*/  PRMT R18, R101, 0x5410, R3 ;  /* 0x0000541065127816 */ /* 0x000fc40000000003 */
[----:B------:R-:W-:Y:S02]  /*e220*/  PRMT R17, R99, 0x5410, R17 ;  /* 0x0000541063117816 */ /* 0x000fe40000000011 */
[C---:B------:R-:W-:Y:S02]  /*e230*/  PRMT R23, R100.reuse, 0x5432, R16 ;  /* 0x0000543264177816 */ /* 0x040fe40000000010 */
[----:B------:R-:W-:Y:S01]  /*e240*/  PRMT R22, R100, 0x5410, R19 ;  /* 0x0000541064167816 */ /* 0x000fe20000000013 */
[----:B------:R-:W-:Y:S01]  /*e250*/  IMAD.U32 R32, R17, 0x10000, RZ ;  /* 0x0001000011207824 */ /* 0x000fe200078e00ff */
[C---:B-1----:R-:W-:Y:S01]  /*e260*/  LOP3.LUT R27, R10.reuse, 0xffff0000, RZ, 0xc0, !PT ;  /* 0xffff00000a1b7812 */ /* 0x042fe200078ec0ff */
[----:B------:R-:W-:Y:S01]  /*e270*/  IMAD.U32 R20, R10, 0x10000, RZ ;  /* 0x000100000a147824 */ /* 0x000fe200078e00ff */
[C---:B------:R-:W-:Y:S01]  /*e280*/  LOP3.LUT R25, R11.reuse, 0xffff0000, RZ, 0xc0, !PT ;  /* 0xffff00000b197812 */ /* 0x040fe200078ec0ff */
[----:B------:R-:W-:Y:S01]  /*e290*/  IMAD.U32 R12, R11, 0x10000, RZ ;  /* 0x000100000b0c7824 */ /* 0x000fe200078e00ff */
[C---:B------:R-:W-:Y:S01]  /*e2a0*/  LOP3.LUT R19, R9.reuse, 0xffff0000, RZ, 0xc0, !PT ;  /* 0xffff000009137812 */ /* 0x040fe200078ec0ff */
[C---:B------:R-:W-:Y:S01]  /*e2b0*/  IMAD.U32 R16, R8.reuse, 0x10000, RZ ;  /* 0x0001000008107824 */ /* 0x040fe200078e00ff */
[----:B------:R-:W-:Y:S01]  /*e2c0*/  LOP3.LUT R21, R8, 0xffff0000, RZ, 0xc0, !PT ;  /* 0xffff000008157812 */ /* 0x000fe200078ec0ff */
[----:B------:R-:W-:Y:S01]  /*e2d0*/  IMAD.U32 R15, R9, 0x10000, RZ ;  /* 0x00010000090f7824 */ /* 0x000fe200078e00ff */
[----:B------:R-:W-:-:S02]  /*e2e0*/  SHF.L.U32 R36, R22, 0x10, RZ ;  /* 0x0000001016247819 */ /* 0x000fc400000006ff */
[----:B------:R-:W-:Y:S02]  /*e2f0*/  LOP3.LUT R37, R13, 0xffff0000, RZ, 0xc0, !PT ;  /* 0xffff00000d257812 */ /* 0x000fe400078ec0ff */
[----:B------:R-:W-:Y:S02]  /*e300*/  LOP3.LUT R13, R17, 0xffff0000, RZ, 0xc0, !PT ;  /* 0xffff0000110d7812 */ /* 0x000fe400078ec0ff */
[----:B------:R-:W-:Y:S01]  /*e310*/  LOP3.LUT R17, R22, 0xffff0000, RZ, 0xc0, !PT ;  /* 0xffff000016117812 */ /* 0x000fe200078ec0ff */
[----:B--2---:R-:W-:Y:S01]  /*e320*/  IMAD.U32 R10, R4, 0x10000, RZ ;  /* 0x00010000040a7824 */ /* 0x004fe200078e00ff */
[C---:B------:R-:W-:Y:S01]  /*e330*/  LOP3.LUT R11, R6.reuse, 0xffff0000, RZ, 0xc0, !PT ;  /* 0xffff0000060b7812 */ /* 0x040fe200078ec0ff */
[----:B------:R-:W-:Y:S01]  /*e340*/  IMAD.U32 R3, R6, 0x10000, RZ ;  /* 0x0001000006037824 */ /* 0x000fe200078e00ff */
[----:B------:R-:W-:Y:S01]  /*e350*/  LOP3.LUT R9, R4, 0xffff0000, RZ, 0xc0, !PT ;  /* 0xffff000004097812 */ /* 0x000fe200078ec0ff */
[----:B------:R-:W-:Y:S01]  /*e360*/  FMUL.FTZ R6, R10, R34 ;  /* 0x000000220a067220 */ /* 0x000fe20000410000 */
[C---:B------:R-:W-:Y:S01]  /*e370*/  LOP3.LUT R4, R5.reuse, 0xffff0000, RZ, 0xc0, !PT ;  /* 0xffff000005047812 */ /* 0x040fe200078ec0ff */
[----:B------:R-:W-:-:S02]  /*e380*/  IMAD.U32 R8, R5, 0x10000, RZ ;  /* 0x0001000005087824 */ /* 0x000fc400078e00ff */
[-C--:B------:R-:W-:Y:S02]  /*e390*/  FMUL.FTZ R5, R10, R30.reuse ;  /* 0x0000001e0a057220 */ /* 0x080fe40000410000 */
[----:B------:R-:W-:Y:S02]  /*e3a0*/  FFMA.FTZ R35, R16, R30, -R6 ;  /* 0x0000001e10237223 */ /* 0x000fe40000010806 */
[----:B------:R-:W-:Y:S02]  /*e3b0*/  IMAD.U32 R30, R18, 0x10000, RZ ;  /* 0x00010000121e7824 */ /* 0x000fe400078e00ff */
[C---:B------:R-:W-:Y:S01]  /*e3c0*/  IMAD.U32 R2, R7.reuse, 0x10000, RZ ;  /* 0x0001000007027824 */ /* 0x040fe200078e00ff */
[----:B------:R-:W-:Y:S01]  /*e3d0*/  LOP3.LUT R7, R7, 0xffff0000, RZ, 0xc0, !PT ;  /* 0xffff000007077812 */ /* 0x000fe200078ec0ff */
[----:B------:R-:W-:Y:S02]  /*e3e0*/  FFMA.FTZ R34, R16, R34, R5 ;  /* 0x0000002210227223 */ /* 0x000fe40000010005 */
[----:B------:R-:W-:-:S02]  /*e3f0*/  FMUL.FTZ R10, R8, R32 ;  /* 0x00000020080a7220 */ /* 0x000fc40000410000 */
[----:B------:R-:W-:Y:S02]  /*e400*/  IMAD.U32 R16, R24, 0x10000, RZ ;  /* 0x0001000018107824 */ /* 0x000fe400078e00ff */
[----:B------:R-:W-:Y:S02]  /*e410*/  FMUL.FTZ R6, R8, R30 ;  /* 0x0000001e08067220 */ /* 0x000fe40000410000 */
[C---:B------:R-:W-:Y:S02]  /*e420*/  FMUL.FTZ R5, R2.reuse, R36 ;  /* 0x0000002402057220 */ /* 0x040fe40000410000 */
[C---:B------:R-:W-:Y:S02]  /*e430*/  FFMA.FTZ R33, R15.reuse, R30, -R10 ;  /* 0x0000001e0f217223 */ /* 0x040fe4000001080a */
[----:B------:R-:W-:Y:S02]  /*e440*/  FMUL.FTZ R2, R2, R16 ;  /* 0x0000001002027220 */ /* 0x000fe40000410000 */
[----:B------:R-:W-:Y:S01]  /*e450*/  FFMA.FTZ R30, R15, R32, R6 ;  /* 0x000000200f1e7223 */ /* 0x000fe20000010006 */
[----:B------:R-:W-:Y:S01]  /*e460*/  LOP3.LUT R15, R24, 0xffff0000, RZ, 0xc0, !PT ;  /* 0xffff0000180f7812 */ /* 0x000fe200078ec0ff */
[----:B------:R-:W-:Y:S01]  /*e470*/  FFMA.FTZ R32, R12, R16, -R5 ;  /* 0x000000100c207223 */ /* 0x000fe20000010805 */
[----:B------:R-:W-:Y:S01]  /*e480*/  LOP3.LUT R5, R14, 0xffff0000, RZ, 0xc0, !PT ;  /* 0xffff00000e057812 */ /* 0x000fe200078ec0ff */
[----:B------:R-:W-:Y:S01]  /*e490*/  FFMA.FTZ R16, R12, R36, R2 ;  /* 0x000000240c107223 */ /* 0x000fe20000010002 */
[----:B------:R-:W-:Y:S01]  /*e4a0*/  LOP3.LUT R12, R18, 0xffff0000, RZ, 0xc0, !PT ;  /* 0xffff0000120c7812 */ /* 0x000fe200078ec0ff */
[----:B------:R-:W-:Y:S01]  /*e4b0*/  FMUL.FTZ R2, R9, R37 ;  /* 0x0000002509027220 */ /* 0x000fe20000410000 */
[C---:B------:R-:W-:Y:S01]  /*e4c0*/  LOP3.LUT R18, R23.reuse, 0xffff0000, RZ, 0xc0, !PT ;  /* 0xffff000017127812 */ /* 0x040fe200078ec0ff */
[----:B------:R-:W-:-:S02]  /*e4d0*/  IMAD.U32 R36, R23, 0x10000, RZ ;  /* 0x0001000017247824 */ /* 0x000fc400078e00ff */
[-C--:B------:R-:W-:Y:S02]  /*e4e0*/  FMUL.FTZ R6, R9, R5.reuse ;  /* 0x0000000509067220 */ /* 0x080fe40000410000 */
[----:B------:R-:W-:Y:S02]  /*e4f0*/  IMAD.U32 R10, R28, 0x10000, RZ ;  /* 0x000100001c0a7824 */ /* 0x000fe400078e00ff */
[----:B------:R-:W-:Y:S02]  /*e500*/  FFMA.FTZ R8, R21, R5, -R2 ;  /* 0x0000000515087223 */ /* 0x000fe40000010802 */
[C---:B------:R-:W-:Y:S02]  /*e510*/  FMUL.FTZ R5, R4.reuse, R13 ;  /* 0x0000000d04057220 */ /* 0x040fe40000410000 */
[----:B------:R-:W-:Y:S01]  /*e520*/  FMUL.FTZ R2, R4, R12 ;  /* 0x0000000c04027220 */ /* 0x000fe20000410000 */
[----:B------:R-:W-:Y:S01]  /*e530*/  F2FP.BF16.PACK_AB R8, R8, R35 ;  /* 0x000000230808723e */ /* 0x000fe200000010ff */
[----:B------:R-:W-:-:S02]  /*e540*/  FMUL.FTZ R4, R3, R36 ;  /* 0x0000002403047220 */ /* 0x000fc40000410000 */
[----:B------:R-:W-:Y:S01]  /*e550*/  FFMA.FTZ R14, R21, R37, R6 ;  /* 0x00000025150e7223 */ /* 0x000fe20000010006 */
[----:B------:R-:W-:Y:S01]  /*e560*/  LOP3.LUT R6, R28, 0xffff0000, RZ, 0xc0, !PT ;  /* 0xffff00001c067812 */ /* 0x000fe200078ec0ff */
[----:B------:R-:W-:Y:S02]  /*e570*/  FMUL.FTZ R3, R3, R10 ;  /* 0x0000000a03037220 */ /* 0x000fe40000410000 */
[C---:B------:R-:W-:Y:S02]  /*e580*/  FFMA.FTZ R9, R19.reuse, R12, -R5 ;  /* 0x0000000c13097223 */ /* 0x040fe40000010805 */
[C---:B------:R-:W-:Y:S02]  /*e590*/  FFMA.FTZ R12, R20.reuse, R36, R3 ;  /* 0x00000024140c7223 */ /* 0x040fe40000010003 */
[----:B------:R-:W-:Y:S01]  /*e5a0*/  FFMA.FTZ R13, R19, R13, R2 ;  /* 0x0000000d130d7223 */ /* 0x000fe20000010002 */
[----:B------:R-:W-:Y:S01]  /*e5b0*/  F2FP.BF16.PACK_AB R9, R9, R33 ;  /* 0x000000210909723e */ /* 0x000fe200000010ff */
[----:B------:R-:W-:-:S02]  /*e5c0*/  FFMA.FTZ R10, R20, R10, -R4 ;  /* 0x0000000a140a7223 */ /* 0x000fc40000010804 */
[----:B------:R-:W-:Y:S02]  /*e5d0*/  FMUL.FTZ R5, R11, R18 ;  /* 0x000000120b057220 */ /* 0x000fe40000410000 */
[----:B------:R-:W-:Y:S02]  /*e5e0*/  FMUL.FTZ R3, R7, R17 ;  /* 0x0000001107037220 */ /* 0x000fe40000410000 */
[-C--:B------:R-:W-:Y:S02]  /*e5f0*/  FMUL.FTZ R4, R11, R6.reuse ;  /* 0x000000060b047220 */ /* 0x080fe40000410000 */
[-C--:B------:R-:W-:Y:S02]  /*e600*/  FMUL.FTZ R2, R7, R15.reuse ;  /* 0x0000000f07027220 */ /* 0x080fe40000410000 */
[----:B------:R-:W-:Y:S01]  /*e610*/  FFMA.FTZ R7, R27, R6, -R5 ;  /* 0x000000061b077223 */ /* 0x000fe20000010805 */
[----:B------:R-:W-:Y:S01]  /*e620*/  F2FP.BF16.PACK_AB R5, R13, R30 ;  /* 0x0000001e0d05723e */ /* 0x000fe200000010ff */
[----:B------:R-:W-:-:S02]  /*e630*/  FFMA.FTZ R3, R25, R15, -R3 ;  /* 0x0000000f19037223 */ /* 0x000fc40000010803 */
[----:B------:R-:W-:Y:S01]  /*e640*/  FFMA.FTZ R6, R27, R18, R4 ;  /* 0x000000121b067223 */ /* 0x000fe20000010004 */
[----:B------:R-:W-:Y:S01]  /*e650*/  F2FP.BF16.PACK_AB R10, R7, R10 ;  /* 0x0000000a070a723e */ /* 0x000fe200000010ff */
[----:B------:R-:W-:Y:S01]  /*e660*/  FFMA.FTZ R2, R25, R17, R2 ;  /* 0x0000001119027223 */ /* 0x000fe20000010002 */
[----:B------:R-:W-:Y:S02]  /*e670*/  F2FP.BF16.PACK_AB R11, R3, R32 ;  /* 0x00000020030b723e */ /* 0x000fe400000010ff */
[----:B------:R-:W-:Y:S02]  /*e680*/  F2FP.BF16.PACK_AB R4, R14, R34 ;  /* 0x000000220e04723e */ /* 0x000fe400000010ff */
[----:B------:R-:W-:Y:S01]  /*e690*/  F2FP.BF16.PACK_AB R6, R6, R12 ;  /* 0x0000000c0606723e */ /* 0x000fe200000010ff */
[----:B------:R1:W-:Y:S01]  /*e6a0*/  STS.128 [R31], R8 ;  /* 0x000000081f007388 */ /* 0x0003e20000000c00 */
[----:B------:R-:W-:-:S05]  /*e6b0*/  F2FP.BF16.PACK_AB R7, R2, R16 ;  /* 0x000000100207723e */ /* 0x000fca00000010ff */
[----:B------:R1:W-:Y:S02]  /*e6c0*/  STS.128 [R29+0x10080], R4 ;  /* 0x010080041d007388 */ /* 0x0003e40000000c00 */
.L_x_682:
[----:B------:R-:W-:Y:S05]  /*e6d0*/  BSYNC B0 ;  /* 0x0000000000007941 */ /* 0x000fea0003800000 */
.L_x_681:
[----:B------:R-:W-:-:S13]  /*e6e0*/  ISETP.GE.AND P0, PT, R146, c[0x0][0x27c], PT ;  /* 0x00009f0092007a0c */ /* 0x000fda0003f06270 */
[----:B------:R-:W-:Y:S05]  /*e6f0*/  @P0 BRA `(.L_x_680) ;  /* 0x000006e000000947 */ /* 0x000fea0003800000 */
[----:B------:R-:W-:Y:S01]  /*e700*/  IMAD.MOV.U32 R2, RZ, RZ, c[0x0][0x27c] ;  /* 0x00009f00ff027624 */ /* 0x000fe200078e00ff */
[----:B------:R-:W-:Y:S02]  /*e710*/  LEA.HI R3, R71, R146, RZ, 0x6 ;  /* 0x0000009247037211 */ /* 0x000fe400078f30ff */
[----:B-1----:R-:W-:Y:S02]  /*e720*/  LOP3.LUT R4, R0, 0x38, R69, 0xf8, !PT ;  /* 0x0000003800047812 */ /* 0x002fe400078ef845 */
[----:B------:R-:W-:Y:S01]  /*e730*/  LEA.HI R2, R2, R39, RZ, 0x1d ;  /* 0x0000002702027211 */ /* 0x000fe200078fe8ff */
[----:B------:R-:W-:Y:S01]  /*e740*/  IMAD.SHL.U32 R3, R3, 0x80, RZ ;  /* 0x0000008003037824 */ /* 0x000fe200078e00ff */
[----:B------:R-:W-:Y:S02]  /*e750*/  LOP3.LUT R5, R4, R38, RZ, 0x3c, !PT ;  /* 0x0000002604057212 */ /* 0x000fe400078e3cff */
[----:B------:R-:W-:Y:S01]  /*e760*/  SHF.R.S32.HI R6, RZ, 0x1f, R2 ;  /* 0x0000001fff067819 */ /* 0x000fe20000011402 */
[----:B------:R-:W-:Y:S01]  /*e770*/  IMAD.SHL.U32 R4, R2, 0x8, RZ ;  /* 0x0000000802047824 */ /* 0x000fe200078e00ff */
[----:B------:R-:W-:-:S02]  /*e780*/  LOP3.LUT R3, R3, 0xffffe000, RZ, 0xc0, !PT ;  /* 0xffffe00003037812 */ /* 0x000fc400078ec0ff */
[----:B------:R-:W-:Y:S02]  /*e790*/  LEA.HI R2, R6, R2, RZ, 0x3 ;  /* 0x0000000206027211 */ /* 0x000fe400078f18ff */
[----:B------:R-:W-:Y:S02]  /*e7a0*/  LOP3.LUT R4, R0, 0x38, R4, 0xf8, !PT ;  /* 0x0000003800047812 */ /* 0x000fe400078ef804 */
[----:B------:R-:W-:Y:S01]  /*e7b0*/  IADD3 R0, R5, R3, R26 ;  /* 0x0000000305007210 */ /* 0x000fe20007ffe01a */
[----:B------:R-:W-:Y:S01]  /*e7c0*/  IMAD.SHL.U32 R2, R2, 0x400, RZ ;  /* 0x0000040002027824 */ /* 0x000fe200078e00ff */
[----:B------:R-:W-:Y:S02]  /*e7d0*/  LOP3.LUT R3, R4, R38, RZ, 0x3c, !PT ;  /* 0x0000002604037212 */ /* 0x000fe400078e3cff */
[----:B------:R-:W-:Y:S02]  /*e7e0*/  LEA R30, R0, 0x10080, 0x1 ;  /* 0x00010080001e7811 */ /* 0x000fe400078e08ff */
[----:B------:R-:W-:-:S02]  /*e7f0*/  LOP3.LUT R0, R2, 0x7fffe000, RZ, 0xc0, !PT ;  /* 0x7fffe00002007812 */ /* 0x000fc400078ec0ff */
[----:B------:R-:W-:Y:S01]  /*e800*/  SHF.R.U32.HI R12, RZ, 0x10, R59 ;  /* 0x00000010ff0c7819 */ /* 0x000fe2000001163b */
[----:B---3--:R-:W1:Y:S01]  /*e810*/  LDS.128 R8, [R30] ;  /* 0x000000001e087984 */ /* 0x008e620000000c00 */
[----:B------:R-:W-:Y:S02]  /*e820*/  IADD3 R0, R3, R0, R26 ;  /* 0x0000000003007210 */ /* 0x000fe40007ffe01a */
[----:B------:R-:W-:Y:S02]  /*e830*/  SHF.R.U64 R14, R52, 0x10, R53 ;  /* 0x00000010340e7819 */ /* 0x000fe40000001235 */
[----:B------:R-:W-:Y:S01]  /*e840*/  SHF.R.U64 R16, R54, 0x10, R55 ;  /* 0x0000001036107819 */ /* 0x000fe20000001237 */
[----:B------:R-:W-:Y:S01]  /*e850*/  IMAD.SHL.U32 R29, R0, 0x2, RZ ;  /* 0x00000002001d7824 */ /* 0x000fe200078e00ff */
[----:B------:R-:W-:Y:S02]  /*e860*/  PRMT R24, R107, 0x5410, R12 ;  /* 0x000054106b187816 */ /* 0x000fe4000000000c */
[----:B------:R-:W-:-:S02]  /*e870*/  SHF.R.U64 R0, R56, 0x10, R57 ;  /* 0x0000001038007819 */ /* 0x000fc40000001239 */
[----:B------:R-:W2:Y:S01]  /*e880*/  LDS.128 R4, [R29+0x10080] ;  /* 0x010080001d047984 */ /* 0x000ea20000000c00 */
[----:B------:R-:W-:Y:S02]  /*e890*/  PRMT R12, R103, 0x5432, R14 ;  /* 0x00005432670c7816 */ /* 0x000fe4000000000e */
[----:B------:R-:W-:Y:S02]  /*e8a0*/  SHF.R.U32.HI R18, RZ, 0x10, R55 ;  /* 0x00000010ff127819 */ /* 0x000fe40000011637 */
[----:B------:R-:W-:Y:S01]  /*e8b0*/  PRMT R23, R104, 0x5432, R16 ;  /* 0x0000543268177816 */ /* 0x000fe20000000010 */
[----:B------:R-:W-:Y:S01]  /*e8c0*/  IMAD.U32 R31, R12, 0x10000, RZ ;  /* 0x000100000c1f7824 */ /* 0x000fe200078e00ff */
[----:B------:R-:W-:Y:S02]  /*e8d0*/  PRMT R13, R105, 0x5432, R0 ;  /* 0x00005432690d7816 */ /* 0x000fe40000000000 */
[----:B------:R-:W-:Y:S02]  /*e8e0*/  SHF.R.U32.HI R2, RZ, 0x10, R57 ;  /* 0x00000010ff027819 */ /* 0x000fe40000011639 */
[----:B------:R-:W-:-:S02]  /*e8f0*/  SHF.R.U64 R3, R58, 0x10, R59 ;  /* 0x000000103a037819 */ /* 0x000fc4000000123b */
[----:B------:R-:W-:Y:S02]  /*e900*/  SHF.R.U32.HI R15, RZ, 0x10, R53 ;  /* 0x00000010ff0f7819 */ /* 0x000fe40000011635 */
[----:B------:R-:W-:Y:S02]  /*e910*/  PRMT R22, R104, 0x5410, R18 ;  /* 0x0000541068167816 */ /* 0x000fe40000000012 */
[----:B------:R-:W-:Y:S02]  /*e920*/  PRMT R21, R105, 0x5410, R2 ;  /* 0x0000541069157816 */ /* 0x000fe40000000002 */
[----:B------:R-:W-:Y:S02]  /*e930*/  PRMT R27, R107, 0x5432, R3 ;  /* 0x000054326b1b7816 */ /* 0x000fe40000000003 */
[----:B------:R-:W-:Y:S02]  /*e940*/  PRMT R17, R103, 0x5410, R15 ;  /* 0x0000541067117816 */ /* 0x000fe4000000000f */
[----:B------:R-:W-:-:S03]  /*e950*/  LOP3.LUT R28, R12, 0xffff0000, RZ, 0xc0, !PT ;  /* 0xffff00000c1c7812 */ /* 0x000fc600078ec0ff */
[----:B------:R-:W-:Y:S02]  /*e960*/  IMAD.U32 R12, R17, 0x10000, RZ ;  /* 0x00010000110c7824 */ /* 0x000fe400078e00ff */
[C---:B-1----:R-:W-:Y:S01]  /*e970*/  IMAD.U32 R14, R8.reuse, 0x10000, RZ ;  /* 0x00010000080e7824 */ /* 0x042fe200078e00ff */
[----:B------:R-:W-:Y:S01]  /*e980*/  LOP3.LUT R16, R8, 0xffff0000, RZ, 0xc0, !PT ;  /* 0xffff000008107812 */ /* 0x000fe200078ec0ff */
[C---:B------:R-:W-:Y:S01]  /*e990*/  IMAD.U32 R18, R11.reuse, 0x10000, RZ ;  /* 0x000100000b127824 */ /* 0x040fe200078e00ff */
[C---:B------:R-:W-:Y:S01]  /*e9a0*/  LOP3.LUT R26, R10.reuse, 0xffff0000, RZ, 0xc0, !PT ;  /* 0xffff00000a1a7812 */ /* 0x040fe200078ec0ff */
[----:B------:R-:W-:Y:S01]  /*e9b0*/  IMAD.U32 R20, R10, 0x10000, RZ ;  /* 0x000100000a147824 */ /* 0x000fe200078e00ff */
[----:B------:R-:W-:Y:S01]  /*e9c0*/  LOP3.LUT R25, R11, 0xffff0000, RZ, 0xc0, !PT ;  /* 0xffff00000b197812 */ /* 0x000fe200078ec0ff */
[----:B------:R-:W-:Y:S01]  /*e9d0*/  IMAD.U32 R11, R13, 0x10000, RZ ;  /* 0x000100000d0b7824 */ /* 0x000fe200078e00ff */
[C---:B------:R-:W-:Y:S01]  /*e9e0*/  LOP3.LUT R19, R9.reuse, 0xffff0000, RZ, 0xc0, !PT ;  /* 0xffff000009137812 */ /* 0x040fe200078ec0ff */
[----:B------:R-:W-:-:S02]  /*e9f0*/  IMAD.U32 R15, R9, 0x10000, RZ ;  /* 0x00010000090f7824 */ /* 0x000fc400078e00ff */
[----:B--2---:R-:W-:Y:S01]  /*ea00*/  IMAD.U32 R8, R4, 0x10000, RZ ;  /* 0x0001000004087824 */ /* 0x004fe200078e00ff */
[C---:B------:R-:W-:Y:S01]  /*ea10*/  LOP3.LUT R2, R5.reuse, 0xffff0000, RZ, 0xc0, !PT ;  /* 0xffff000005027812 */ /* 0x040fe200078ec0ff */
[----:B------:R-:W-:Y:S01]  /*ea20*/  IMAD.U32 R3, R5, 0x10000, RZ ;  /* 0x0001000005037824 */ /* 0x000fe200078e00ff */
[----:B------:R-:W-:Y:S01]  /*ea30*/  LOP3.LUT R9, R6, 0xffff0000, RZ, 0xc0, !PT ;  /* 0xffff000006097812 */ /* 0x000fe200078ec0ff */
[----:B------:R-:W-:Y:S01]  /*ea40*/  FMUL.FTZ R10, R8, R31 ;  /* 0x0000001f080a7220 */ /* 0x000fe20000410000 */
[----:B------:R-:W-:Y:S01]  /*ea50*/  LOP3.LUT R4, R4, 0xffff0000, RZ, 0xc0, !PT ;  /* 0xffff000004047812 */ /* 0x000fe200078ec0ff */
[----:B------:R-:W-:Y:S01]  /*ea60*/  IMAD.U32 R5, R6, 0x10000, RZ ;  /* 0x0001000006057824 */ /* 0x000fe200078e00ff */
[C---:B------:R-:W-:Y:S01]  /*ea70*/  LOP3.LUT R6, R7.reuse, 0xffff0000, RZ, 0xc0, !PT ;  /* 0xffff000007067812 */ /* 0x040fe200078ec0ff */
[----:B------:R-:W-:Y:S02]  /*ea80*/  IMAD.U32 R0, R7, 0x10000, RZ ;  /* 0x0001000007007824 */ /* 0x000fe400078e00ff */
[-C--:B------:R-:W-:Y:S01]  /*ea90*/  FFMA.FTZ R32, R14, R11.reuse, -R10 ;  /* 0x0000000b0e207223 */ /* 0x080fe2000001080a */
[----:B------:R-:W-:Y:S01]  /*eaa0*/  LOP3.LUT R10, R13, 0xffff0000, RZ, 0xc0, !PT ;  /* 0xffff00000d0a7812 */ /* 0x000fe200078ec0ff */
[----:B------:R-:W-:-:S02]  /*eab0*/  FMUL.FTZ R7, R8, R11 ;  /* 0x0000000b08077220 */ /* 0x000fc40000410000 */
[----:B------:R-:W-:Y:S02]  /*eac0*/  IMAD.U32 R11, R21, 0x10000, RZ ;  /* 0x00010000150b7824 */ /* 0x000fe400078e00ff */
[----:B------:R-:W-:Y:S02]  /*ead0*/  FFMA.FTZ R31, R14, R31, R7 ;  /* 0x0000001f0e1f7223 */ /* 0x000fe40000010007 */
[C---:B------:R-:W-:Y:S02]  /*eae0*/  FMUL.FTZ R8, R4.reuse, R28 ;  /* 0x0000001c04087220 */ /* 0x040fe40000410000 */
[----:B------:R-:W-:Y:S02]  /*eaf0*/  FMUL.FTZ R7, R4, R10 ;  /* 0x0000000a04077220 */ /* 0x000fe40000410000 */
[C---:B------:R-:W-:Y:S02]  /*eb00*/  FMUL.FTZ R4, R3.reuse, R12 ;  /* 0x0000000c03047220 */ /* 0x040fe40000410000 */
[----:B------:R-:W-:-:S02]  /*eb10*/  FMUL.FTZ R3, R3, R11 ;  /* 0x0000000b03037220 */ /* 0x000fc40000410000 */
[----:B------:R-:W-:Y:S02]  /*eb20*/  IMAD.U32 R13, R22, 0x10000, RZ ;  /* 0x00010000160d7824 */ /* 0x000fe400078e00ff */
[C---:B------:R-:W-:Y:S01]  /*eb30*/  FFMA.FTZ R8, R16.reuse, R10, -R8 ;  /* 0x0000000a10087223 */ /* 0x040fe20000010808 */
[----:B------:R-:W-:Y:S01]  /*eb40*/  LOP3.LUT R10, R21, 0xffff0000, RZ, 0xc0, !PT ;  /* 0xffff0000150a7812 */ /* 0x000fe200078ec0ff */
[----:B------:R-:W-:Y:S02]  /*eb50*/  FFMA.FTZ R28, R16, R28, R7 ;  /* 0x0000001c101c7223 */ /* 0x000fe40000010007 */
[----:B------:R-:W-:Y:S01]  /*eb60*/  FFMA.FTZ R16, R15, R11, -R4 ;  /* 0x0000000b0f107223 */ /* 0x000fe20000010804 */
[----:B------:R-:W-:Y:S01]  /*eb70*/  LOP3.LUT R11, R17, 0xffff0000, RZ, 0xc0, !PT ;  /* 0xffff0000110b7812 */ /* 0x000fe200078ec0ff */
[----:B------:R-:W-:Y:S01]  /*eb80*/  FFMA.FTZ R15, R15, R12, R3 ;  /* 0x0000000c0f0f7223 */ /* 0x000fe20000010003 */
[----:B------:R-:W-:Y:S01]  /*eb90*/  LOP3.LUT R17, R27, 0xffff0000, RZ, 0xc0, !PT ;  /* 0xffff00001b117812 */ /* 0x000fe200078ec0ff */
[----:B------:R-:W-:Y:S01]  /*eba0*/  IMAD.U32 R4, R24, 0x10000, RZ ;  /* 0x0001000018047824 */ /* 0x000fe200078e00ff */
[----:B------:R-:W-:Y:S01]  /*ebb0*/  F2FP.BF16.PACK_AB R8, R8, R32 ;  /* 0x000000200808723e */ /* 0x000fe200000010ff */
[----:B------:R-:W-:-:S02]  /*ebc0*/  FMUL.FTZ R3, R0, R13 ;  /* 0x0000000d00037220 */ /* 0x000fc40000410000 */
[-C--:B------:R-:W-:Y:S02]  /*ebd0*/  FMUL.FTZ R0, R0, R4.reuse ;  /* 0x0000000400007220 */ /* 0x080fe40000410000 */
[----:B------:R-:W-:Y:S02]  /*ebe0*/  FFMA.FTZ R14, R18, R4, -R3 ;  /* 0x00000004120e7223 */ /* 0x000fe40000010803 */
[C---:B------:R-:W-:Y:S02]  /*ebf0*/  FMUL.FTZ R4, R2.reuse, R11 ;  /* 0x0000000b02047220 */ /* 0x040fe40000410000 */
[----:B------:R-:W-:Y:S02]  /*ec00*/  FMUL.FTZ R3, R2, R10 ;  /* 0x0000000a02037220 */ /* 0x000fe40000410000 */
[----:B------:R-:W-:Y:S02]  /*ec10*/  IMAD.U32 R21, R23, 0x10000, RZ ;  /* 0x0001000017157824 */ /* 0x000fe400078e00ff */
[----:B------:R-:W-:-:S02]  /*ec20*/  IMAD.U32 R7, R27, 0x10000, RZ ;  /* 0x000100001b077824 */ /* 0x000fc400078e00ff */
[C---:B------:R-:W-:Y:S02]  /*ec30*/  FFMA.FTZ R12, R19.reuse, R10, -R4 ;  /* 0x0000000a130c7223 */ /* 0x040fe40000010804 */
[----:B------:R-:W-:Y:S01]  /*ec40*/  FFMA.FTZ R11, R19, R11, R3 ;  /* 0x0000000b130b7223 */ /* 0x000fe20000010003 */
[----:B------:R-:W-:Y:S01]  /*ec50*/  LOP3.LUT R19, R23, 0xffff0000, RZ, 0xc0, !PT ;  /* 0xffff000017137812 */ /* 0x000fe200078ec0ff */
[----:B------:R-:W-:Y:S01]  /*ec60*/  FFMA.FTZ R13, R18, R13, R0 ;  /* 0x0000000d120d7223 */ /* 0x000fe20000010000 */
[----:B------:R-:W-:Y:S01]  /*ec70*/  LOP3.LUT R18, R22, 0xffff0000, RZ, 0xc0, !PT ;  /* 0xffff000016127812 */ /* 0x000fe200078ec0ff */
[C---:B------:R-:W-:Y:S02]  /*ec80*/  FMUL.FTZ R2, R5.reuse, R21 ;  /* 0x0000001505027220 */ /* 0x040fe40000410000 */
[-C--:B------:R-:W-:Y:S01]  /*ec90*/  FMUL.FTZ R0, R5, R7.reuse ;  /* 0x0000000705007220 */ /* 0x080fe20000410000 */
[----:B------:R-:W-:Y:S01]  /*eca0*/  LOP3.LUT R5, R24, 0xffff0000, RZ, 0xc0, !PT ;  /* 0xffff000018057812 */ /* 0x000fe200078ec0ff */
[----:B------:R-:W-:-:S02]  /*ecb0*/  FFMA.FTZ R10, R20, R7, -R2 ;  /* 0x00000007140a7223 */ /* 0x000fc40000010802 */
[C---:B------:R-:W-:Y:S02]  /*ecc0*/  FMUL.FTZ R4, R9.reuse, R19 ;  /* 0x0000001309047220 */ /* 0x040fe40000410000 */
[----:B------:R-:W-:Y:S02]  /*ecd0*/  FFMA.FTZ R7, R20, R21, R0 ;  /* 0x0000001514077223 */ /* 0x000fe40000010000 */
[----:B------:R-:W-:Y:S01]  /*ece0*/  FMUL.FTZ R3, R9, R17 ;  /* 0x0000001109037220 */ /* 0x000fe20000410000 */
[----:B------:R-:W-:Y:S01]  /*ecf0*/  F2FP.BF16.PACK_AB R9, R12, R16 ;  /* 0x000000100c09723e */ /* 0x000fe200000010ff */
[C---:B------:R-:W-:Y:S02]  /*ed00*/  FMUL.FTZ R2, R6.reuse, R18 ;  /* 0x0000001206027220 */ /* 0x040fe40000410000 */
[----:B------:R-:W-:Y:S02]  /*ed10*/  FMUL.FTZ R0, R6, R5 ;  /* 0x0000000506007220 */ /* 0x000fe40000410000 */
[----:B------:R-:W-:Y:S01]  /*ed20*/  FFMA.FTZ R6, R26, R17, -R4 ;  /* 0x000000111a067223 */ /* 0x000fe20000010804 */
[----:B------:R-:W-:Y:S01]  /*ed30*/  F2FP.BF16.PACK_AB R4, R28, R31 ;  /* 0x0000001f1c04723e */ /* 0x000fe200000010ff */
[----:B------:R-:W-:-:S02]  /*ed40*/  FFMA.FTZ R3, R26, R19, R3 ;  /* 0x000000131a037223 */ /* 0x000fc40000010003 */
[----:B------:R-:W-:Y:S01]  /*ed50*/  FFMA.FTZ R2, R25, R5, -R2 ;  /* 0x0000000519027223 */ /* 0x000fe20000010802 */
[----:B------:R-:W-:Y:S01]  /*ed60*/  F2FP.BF16.PACK_AB R5, R11, R15 ;  /* 0x0000000f0b05723e */ /* 0x000fe200000010ff */
[----:B------:R-:W-:Y:S01]  /*ed70*/  FFMA.FTZ R0, R25, R18, R0 ;  /* 0x0000001219007223 */ /* 0x000fe20000010000 */
[----:B------:R-:W-:Y:S02]  /*ed80*/  F2FP.BF16.PACK_AB R10, R6, R10 ;  /* 0x0000000a060a723e */ /* 0x000fe400000010ff */
[----:B------:R-:W-:Y:S02]  /*ed90*/  F2FP.BF16.PACK_AB R6, R3, R7 ;  /* 0x000000070306723e */ /* 0x000fe400000010ff */
[----:B------:R-:W-:Y:S02]  /*eda0*/  F2FP.BF16.PACK_AB R11, R2, R14 ;  /* 0x0000000e020b723e */ /* 0x000fe400000010ff */
[----:B------:R-:W-:-:S03]  /*edb0*/  F2FP.BF16.PACK_AB R7, R0, R13 ;  /* 0x0000000d0007723e */ /* 0x000fc600000010ff */
[----:B------:R1:W-:Y:S04]  /*edc0*/  STS.128 [R30], R8 ;  /* 0x000000081e007388 */ /* 0x0003e80000000c00 */
[----:B------:R1:W-:Y:S02]  /*edd0*/  STS.128 [R29+0x10080], R4 ;  /* 0x010080041d007388 */ /* 0x0003e40000000c00 */
.L_x_680:
[----:B------:R-:W-:Y:S05]  /*ede0*/  BSYNC B1 ;  /* 0x0000000000017941 */ /* 0x000fea0003800000 */
.L_x_679:
        /* <DEDUP_REMOVED lines=120> */
.L_x_686:
[----:B------:R-:W-:Y:S05]  /*f570*/  BSYNC B0 ;  /* 0x0000000000007941 */ /* 0x000fea0003800000 */
.L_x_685:
        /* <DEDUP_REMOVED lines=112> */
.L_x_684:
[----:B------:R-:W-:Y:S05]  /*fc80*/  BSYNC B1 ;  /* 0x0000000000017941 */ /* 0x000fea0003800000 */
.L_x_683:
[----:B------:R-:W-:-:S04]  /*fc90*/  IADD3 R2, R213, 0x60, RZ ;  /* 0x00000060d5027810 */ /* 0x000fc80007ffe0ff */
        /* <DEDUP_REMOVED lines=118> */
.L_x_688:
[----:B------:R-:W-:Y:S05]  /*10400*/  BSYNC B0 ;  /* 0x0000000000007941 */ /* 0x000fea0003800000 */
.L_x_687:
        /* <DEDUP_REMOVED lines=18> */
[----:B------:R-:W-:Y:S01]  /*10530*/  SHF.R.U64 R13, R88, 0x10, R89 ;  /* 0x00000010580d7819 */ /* 0x000fe20000001259 */
[----:B---3--:R-:W1:Y:S01]  /*10540*/  LDS.128 R8, [R30] ;  /* 0x000000001e087984 */ /* 0x008e620000000c00 */
[----:B------:R-:W-:Y:S02]  /*10550*/  IADD3 R0, R3, R0, R26 ;  /* 0x0000000003007210 */ /* 0x000fe40007ffe01a */
[--C-:B------:R-:W-:Y:S02]  /*10560*/  SHF.R.U64 R16, R90, 0x10, R91.reuse ;  /* 0x000000105a107819 */ /* 0x100fe4000000125b */
[----:B------:R-:W-:Y:S01]  /*10570*/  SHF.R.U32.HI R19, RZ, 0x10, R91 ;  /* 0x00000010ff137819 */ /* 0x000fe2000001165b */
[----:B------:R-:W-:Y:S01]  /*10580*/  IMAD.SHL.U32 R28, R0, 0x2, RZ ;  /* 0x00000002001c7824 */ /* 0x000fe200078e00ff */
[----:B------:R-:W-:Y:S02]  /*10590*/  SHF.R.U64 R0, R92, 0x10, R93 ;  /* 0x000000105c007819 */ /* 0x000fe4000000125d */
[----:B------:R-:W-:-:S02]  /*105a0*/  PRMT R13, R124, 0x5432, R13 ;  /* 0x000054327c0d7816 */ /* 0x000fc4000000000d */
[----:B------:R-:W2:Y:S01]  /*105b0*/  LDS.128 R4, [R28+0x10080] ;  /* 0x010080001c047984 */ /* 0x000ea20000000c00 */
[----:B------:R-:W-:Y:S02]  /*105c0*/  PRMT R15, R126, 0x5432, R0 ;  /* 0x000054327e0f7816 */ /* 0x000fe40000000000 */
[----:B------:R-:W-:Y:S01]  /*105d0*/  SHF.R.U32.HI R12, RZ, 0x10, R95 ;  /* 0x00000010ff0c7819 */ /* 0x000fe2000001165f */
[----:B------:R-:W-:Y:S01]  /*105e0*/  IMAD.U32 R31, R13, 0x10000, RZ ;  /* 0x000100000d1f7824 */ /* 0x000fe200078e00ff */
[----:B------:R-:W-:Y:S01]  /*105f0*/  SHF.R.U32.HI R14, RZ, 0x10, R89 ;  /* 0x00000010ff0e7819 */ /* 0x000fe20000011659 */
[----:B------:R-:W-:Y:S01]  /*10600*/  IMAD.U32 R29, R15, 0x10000, RZ ;  /* 0x000100000f1d7824 */ /* 0x000fe200078e00ff */
[C---:B------:R-:W-:Y:S02]  /*10610*/  PRMT R23, R125.reuse, 0x5432, R16 ;  /* 0x000054327d177816 */ /* 0x040fe40000000010 */
[----:B------:R-:W-:Y:S02]  /*10620*/  PRMT R22, R125, 0x5410, R19 ;  /* 0x000054107d167816 */ /* 0x000fe40000000013 */
[----:B------:R-:W-:-:S02]  /*10630*/  SHF.R.U64 R3, R94, 0x10, R95 ;  /* 0x000000105e037819 */ /* 0x000fc4000000125f */
[----:B------:R-:W-:Y:S01]  /*10640*/  SHF.R.U32.HI R2, RZ, 0x10, R93 ;  /* 0x00000010ff027819 */ /* 0x000fe2000001165d */
[----:B------:R-:W-:Y:S01]  /*10650*/  IMAD.U32 R35, R22, 0x10000, RZ ;  /* 0x0001000016237824 */ /* 0x000fe200078e00ff */
[C---:B------:R-:W-:Y:S02]  /*10660*/  PRMT R24, R127.reuse, 0x5410, R12 ;  /* 0x000054107f187816 */ /* 0x040fe4000000000c */
[----:B------:R-:W-:Y:S02]  /*10670*/  PRMT R17, R124, 0x5410, R14 ;  /* 0x000054107c117816 */ /* 0x000fe4000000000e */
[----:B------:R-:W-:Y:S02]  /*10680*/  PRMT R27, R127, 0x5432, R3 ;  /* 0x000054327f1b7816 */ /* 0x000fe40000000003 */
[----:B------:R-:W-:Y:S01]  /*10690*/  PRMT R18, R126, 0x5410, R2 ;  /* 0x000054107e127816 */ /* 0x000fe20000000002 */
[----:B------:R-:W-:Y:S01]  /*106a0*/  IMAD.U32 R36, R17, 0x10000, RZ ;  /* 0x0001000011247824 */ /* 0x000fe200078e00ff */
[----:B------:R-:W-:Y:S01]  /*106b0*/  LOP3.LUT R13, R13, 0xffff0000, RZ, 0xc0, !PT ;  /* 0xffff00000d0d7812 */ /* 0x000fe200078ec0ff */
[C---:B-1----:R-:W-:Y:S01]  /*106c0*/  IMAD.U32 R16, R9.reuse, 0x10000, RZ ;  /* 0x0001000009107824 */ /* 0x042fe200078e00ff */
[----:B------:R-:W-:Y:S01]  /*106d0*/  LOP3.LUT R19, R9, 0xffff0000, RZ, 0xc0, !PT ;  /* 0xffff000009137812 */ /* 0x000fe200078ec0ff */
[C---:B------:R-:W-:Y:S01]  /*106e0*/  IMAD.U32 R14, R8.reuse, 0x10000, RZ ;  /* 0x00010000080e7824 */ /* 0x040fe200078e00ff */
[----:B------:R-:W-:Y:S01]  /*106f0*/  LOP3.LUT R21, R8, 0xffff0000, RZ, 0xc0, !PT ;  /* 0xffff000008157812 */ /* 0x000fe200078ec0ff */
[C---:B------:R-:W-:Y:S01]  /*10700*/  IMAD.U32 R12, R11.reuse, 0x10000, RZ ;  /* 0x000100000b0c7824 */ /* 0x040fe200078e00ff */
[----:B------:R-:W-:Y:S01]  /*10710*/  LOP3.LUT R25, R11, 0xffff0000, RZ, 0xc0, !PT ;  /* 0xffff00000b197812 */ /* 0x000fe200078ec0ff */
[C---:B------:R-:W-:Y:S01]  /*10720*/  IMAD.U32 R20, R10.reuse, 0x10000, RZ ;  /* 0x000100000a147824 */ /* 0x040fe200078e00ff */
[----:B------:R-:W-:Y:S01]  /*10730*/  LOP3.LUT R26, R10, 0xffff0000, RZ, 0xc0, !PT ;  /* 0xffff00000a1a7812 */ /* 0x000fe200078ec0ff */
[----:B--2---:R-:W-:Y:S01]  /*10740*/  IMAD.U32 R9, R4, 0x10000, RZ ;  /* 0x0001000004097824 */ /* 0x004fe200078e00ff */
[C---:B------:R-:W-:Y:S01]  /*10750*/  LOP3.LUT R3, R5.reuse, 0xffff0000, RZ, 0xc0, !PT ;  /* 0xffff000005037812 */ /* 0x040fe200078ec0ff */
[----:B------:R-:W-:Y:S01]  /*10760*/  IMAD.U32 R8, R5, 0x10000, RZ ;  /* 0x0001000005087824 */ /* 0x000fe200078e00ff */
[----:B------:R-:W-:Y:S01]  /*10770*/  LOP3.LUT R10, R6, 0xffff0000, RZ, 0xc0, !PT ;  /* 0xffff0000060a7812 */ /* 0x000fe200078ec0ff */
[C---:B------:R-:W-:Y:S01]  /*10780*/  FMUL.FTZ R11, R9.reuse, R31 ;  /* 0x0000001f090b7220 */ /* 0x040fe20000410000 */
[----:B------:R-:W-:Y:S01]  /*10790*/  LOP3.LUT R4, R4, 0xffff0000, RZ, 0xc0, !PT ;  /* 0xffff000004047812 */ /* 0x000fe200078ec0ff */
[----:B------:R-:W-:-:S02]  /*107a0*/  FMUL.FTZ R5, R9, R29 ;  /* 0x0000001d09057220 */ /* 0x000fc40000410000 */
[----:B------:R-:W-:Y:S02]  /*107b0*/  FFMA.FTZ R34, R14, R29, -R11 ;  /* 0x0000001d0e227223 */ /* 0x000fe4000001080b */
[C---:B------:R-:W-:Y:S02]  /*107c0*/  IMAD.U32 R0, R7.reuse, 0x10000, RZ ;  /* 0x0001000007007824 */ /* 0x040fe400078e00ff */
[----:B------:R-:W-:Y:S02]  /*107d0*/  IMAD.U32 R11, R18, 0x10000, RZ ;  /* 0x00010000120b7824 */ /* 0x000fe400078e00ff */
[----:B------:R-:W-:Y:S02]  /*107e0*/  FFMA.FTZ R33, R14, R31, R5 ;  /* 0x0000001f0e217223 */ /* 0x000fe40000010005 */
[----:B------:R-:W-:Y:S02]  /*107f0*/  IMAD.U32 R14, R24, 0x10000, RZ ;  /* 0x00010000180e7824 */ /* 0x000fe400078e00ff */
[----:B------:R-:W-:Y:S01]  /*10800*/  IMAD.U32 R2, R6, 0x10000, RZ ;  /* 0x0001000006027824 */ /* 0x000fe200078e00ff */
[----:B------:R-:W-:Y:S01]  /*10810*/  LOP3.LUT R6, R7, 0xffff0000, RZ, 0xc0, !PT ;  /* 0xffff000007067812 */ /* 0x000fe200078ec0ff */
[----:B------:R-:W-:-:S02]  /*10820*/  FMUL.FTZ R9, R8, R36 ;  /* 0x0000002408097220 */ /* 0x000fc40000410000 */
[----:B------:R-:W-:Y:S02]  /*10830*/  FMUL.FTZ R7, R8, R11 ;  /* 0x0000000b08077220 */ /* 0x000fe40000410000 */
[C---:B------:R-:W-:Y:S02]  /*10840*/  FMUL.FTZ R5, R0.reuse, R35 ;  /* 0x0000002300057220 */ /* 0x040fe40000410000 */
[----:B------:R-:W-:Y:S02]  /*10850*/  FMUL.FTZ R0, R0, R14 ;  /* 0x0000000e00007220 */ /* 0x000fe40000410000 */
[C---:B------:R-:W-:Y:S01]  /*10860*/  FFMA.FTZ R32, R16.reuse, R11, -R9 ;  /* 0x0000000b10207223 */ /* 0x040fe20000010809 */
[----:B------:R-:W-:Y:S01]  /*10870*/  LOP3.LUT R11, R17, 0xffff0000, RZ, 0xc0, !PT ;  /* 0xffff0000110b7812 */ /* 0x000fe200078ec0ff */
[----:B------:R-:W-:Y:S01]  /*10880*/  FFMA.FTZ R29, R16, R36, R7 ;  /* 0x00000024101d7223 */ /* 0x000fe20000010007 */
[----:B------:R-:W-:Y:S01]  /*10890*/  LOP3.LUT R7, R15, 0xffff0000, RZ, 0xc0, !PT ;  /* 0xffff00000f077812 */ /* 0x000fe200078ec0ff */
[----:B------:R-:W-:Y:S01]  /*108a0*/  FFMA.FTZ R16, R12, R35, R0 ;  /* 0x000000230c107223 */ /* 0x000fe20000010000 */
[----:B------:R-:W-:Y:S01]  /*108b0*/  LOP3.LUT R9, R18, 0xffff0000, RZ, 0xc0, !PT ;  /* 0xffff000012097812 */ /* 0x000fe200078ec0ff */
[----:B------:R-:W-:Y:S01]  /*108c0*/  FMUL.FTZ R0, R4, R13 ;  /* 0x0000000d04007220 */ /* 0x000fe20000410000 */
[----:B------:R-:W-:Y:S01]  /*108d0*/  LOP3.LUT R17, R23, 0xffff0000, RZ, 0xc0, !PT ;  /* 0xffff000017117812 */ /* 0x000fe200078ec0ff */
[----:B------:R-:W-:Y:S01]  /*108e0*/  FFMA.FTZ R31, R12, R14, -R5 ;  /* 0x0000000e0c1f7223 */ /* 0x000fe20000010805 */
[----:B------:R-:W-:Y:S01]  /*108f0*/  LOP3.LUT R14, R27, 0xffff0000, RZ, 0xc0, !PT ;  /* 0xffff00001b0e7812 */ /* 0x000fe200078ec0ff */
[-C--:B------:R-:W-:Y:S01]  /*10900*/  FMUL.FTZ R5, R4, R7.reuse ;  /* 0x0000000704057220 */ /* 0x080fe20000410000 */
[----:B------:R-:W-:Y:S01]  /*10910*/  LOP3.LUT R15, R22, 0xffff0000, RZ, 0xc0, !PT ;  /* 0xffff0000160f7812 */ /* 0x000fe200078ec0ff */
[----:B------:R-:W-:-:S02]  /*10920*/  FFMA.FTZ R8, R21, R7, -R0 ;  /* 0x0000000715087223 */ /* 0x000fc40000010800 */
[----:B------:R-:W-:Y:S02]  /*10930*/  IMAD.U32 R18, R23, 0x10000, RZ ;  /* 0x0001000017127824 */ /* 0x000fe400078e00ff */
[----:B------:R-:W-:Y:S01]  /*10940*/  IMAD.U32 R7, R27, 0x10000, RZ ;  /* 0x000100001b077824 */ /* 0x000fe200078e00ff */
[----:B------:R-:W-:Y:S01]  /*10950*/  F2FP.BF16.PACK_AB R8, R8, R34 ;  /* 0x000000220808723e */ /* 0x000fe200000010ff */
[C---:B------:R-:W-:Y:S02]  /*10960*/  FMUL.FTZ R4, R3.reuse, R11 ;  /* 0x0000000b03047220 */ /* 0x040fe40000410000 */
[----:B------:R-:W-:Y:S02]  /*10970*/  FMUL.FTZ R3, R3, R9 ;  /* 0x0000000903037220 */ /* 0x000fe40000410000 */
[----:B------:R-:W-:Y:S02]  /*10980*/  FMUL.FTZ R0, R2, R18 ;  /* 0x0000001202007220 */ /* 0x000fe40000410000 */
[----:B------:R-:W-:Y:S01]  /*10990*/  FFMA.FTZ R12, R21, R13, R5 ;  /* 0x0000000d150c7223 */ /* 0x000fe20000010005 */
[----:B------:R-:W-:Y:S01]  /*109a0*/  LOP3.LUT R13, R24, 0xffff0000, RZ, 0xc0, !PT ;  /* 0xffff0000180d7812 */ /* 0x000fe200078ec0ff */
[----:B------:R-:W-:-:S02]  /*109b0*/  FMUL.FTZ R2, R2, R7 ;  /* 0x0000000702027220 */ /* 0x000fc40000410000 */
[C---:B------:R-:W-:Y:S02]  /*109c0*/  FFMA.FTZ R5, R19.reuse, R11, R3 ;  /* 0x0000000b13057223 */ /* 0x040fe40000010003 */
[----:B------:R-:W-:Y:S02]  /*109d0*/  FFMA.FTZ R9, R19, R9, -R4 ;  /* 0x0000000913097223 */ /* 0x000fe40000010804 */
[C---:B------:R-:W-:Y:S01]  /*109e0*/  FFMA.FTZ R11, R20.reuse, R7, -R0 ;  /* 0x00000007140b7223 */ /* 0x040fe20000010800 */
[----:B------:R-:W-:Y:S01]  /*109f0*/  F2FP.BF16.PACK_AB R5, R5, R29 ;  /* 0x0000001d0505723e */ /* 0x000fe200000010ff */
[----:B------:R-:W-:Y:S01]  /*10a00*/  FFMA.FTZ R7, R20, R18, R2 ;  /* 0x0000001214077223 */ /* 0x000fe20000010002 */
[----:B------:R-:W-:Y:S01]  /*10a10*/  F2FP.BF16.PACK_AB R9, R9, R32 ;  /* 0x000000200909723e */ /* 0x000fe200000010ff */
[C---:B------:R-:W-:Y:S02]  /*10a20*/  FMUL.FTZ R4, R10.reuse, R17 ;  /* 0x000000110a047220 */ /* 0x040fe40000410000 */
[----:B------:R-:W-:-:S02]  /*10a30*/  FMUL.FTZ R3, R10, R14 ;  /* 0x0000000e0a037220 */ /* 0x000fc40000410000 */
        /* <DEDUP_REMOVED lines=11> */
[----:B------:R1:W-:Y:S04]  /*10af0*/  STS.128 [R30], R8 ;  /* 0x000000081e007388 */ /* 0x0003e80000000c00 */
[----:B------:R1:W-:Y:S02]  /*10b00*/  STS.128 [R28+0x10080], R4 ;  /* 0x010080041c007388 */ /* 0x0003e40000000c00 */
.L_x_660:
[----:B------:R-:W-:Y:S05]  /*10b10*/  BSYNC B2 ;  /* 0x0000000000027941 */ /* 0x000fea0003800000 */
.L_x_626:
[----:B------:R-:W-:Y:S01]  /*10b20*/  R2P PR, R237, 0x6 ;  /* 0x00000006ed007804 */ /* 0x000fe20000000000 */
[----:B------:R-:W-:Y:S01]  /*10b30*/  IMAD R0, R129, c[0x0][0x208], RZ ;  /* 0x0000820081007a24 */ /* 0x000fe200078e02ff */
[----:B------:R-:W-:Y:S01]  /*10b40*/  IADD3 R186, R177, 0x20, RZ ;  /* 0x00000020b1ba7810 */ /* 0x000fe20007ffe0ff */
[----:B------:R-:W-:Y:S01]  /*10b50*/  IMAD.WIDE.U32 R2, R106, c[0x0][0x208], RZ ;  /* 0x000082006a027a25 */ /* 0x000fe200078e00ff */
[----:B------:R-:W-:-:S04]  /*10b60*/  DEPBAR.LE SB0, 0x0 ;  /* 0x000080000000791a */ /* 0x000fc80000000000 */
[----:B------:R-:W-:Y:S01]  /*10b70*/  IMAD R0, R106, c[0x0][0x20c], R0 ;  /* 0x000083006a007a24 */ /* 0x000fe200078e0200 */
[----:B------:R-:W-:Y:S01]  /*10b80*/  BAR.SYNC.DEFER_BLOCKING 0x0 ;  /* 0x0000000000007b1d */ /* 0x000fe20000010000 */
[----:B------:R-:W-:Y:S01]  /*10b90*/  IMAD.IADD R62, R210, 0x1, -R122 ;  /* 0x00000001d23e7824 */ /* 0x000fe200078e0a7a */
[----:B------:R-:W-:Y:S01]  /*10ba0*/  ISETP.NE.AND P3, PT, R131, 0x1, PT ;  /* 0x000000018300780c */ /* 0x000fe20003f65270 */
[----:B------:R-:W-:Y:S01]  /*10bb0*/  IMAD.IADD R3, R3, 0x1, R0 ;  /* 0x0000000103037824 */ /* 0x000fe200078e0200 */
[----:B------:R-:W-:Y:S01]  /*10bc0*/  @P1 IADD3 R186, R177, -0x20, RZ ;  /* 0xffffffe0b1ba1810 */ /* 0x000fe20007ffe0ff */
[----:B------:R-:W-:Y:S01]  /*10bd0*/  IMAD.MOV.U32 R63, RZ, RZ, c[0x0][0x32c] ;  /* 0x0000cb00ff3f7624 */ /* 0x000fe200078e00ff */
[----:B------:R-:W-:Y:S01]  /*10be0*/  ISETP.GT.AND P1, PT, R106, R208, PT ;  /* 0x000000d06a00720c */ /* 0x000fe20003f24270 */
[----:B------:R-:W-:Y:S01]  /*10bf0*/  ULDC UR4, c[0x0][0x324] ;  /* 0x0000c90000047ab9 */ /* 0x000fe20000000800 */
[----:B------:R-:W-:Y:S01]  /*10c00*/  LEA R0, P0, R2, R220, 0x5 ;  /* 0x000000dc02007211 */ /* 0x000fe200078028ff */
[----:B------:R-:W-:Y:S01]  /*10c10*/  ULOP3.LUT UR4, URZ, UR4, URZ, 0x33, !UPT ;  /* 0x000000043f047292 */ /* 0x000fe2000f8e333f */
[----:B------:R-:W-:-:S02]  /*10c20*/  IADD3 R187, R186, 0x3000, RZ ;  /* 0x00003000babb7810 */ /* 0x000fc40007ffe0ff */
[----:B------:R-:W-:Y:S02]  /*10c30*/  LEA.HI.X R3, R2, R223, R3, 0x5, P0 ;  /* 0x000000df02037211 */ /* 0x000fe400000f2c03 */
[----:B------:R-:W-:Y:S02]  /*10c40*/  LEA R2, P0, R0, c[0x0][0x1f8], 0x1 ;  /* 0x00007e0000027a11 */ /* 0x000fe400078008ff */
[----:B------:R-:W-:Y:S02]  /*10c50*/  IADD3 R193, R186, 0x3800, RZ ;  /* 0x00003800bac17810 */ /* 0x000fe40007ffe0ff */
[----:B------:R-:W-:Y:S02]  /*10c60*/  LEA.HI.X R3, R0, c[0x0][0x1fc], R3, 0x1, P0 ;  /* 0x00007f0000037a11 */ /* 0x000fe400000f0c03 */
[----:B------:R-:W-:Y:S02]  /*10c70*/  @P1 IADD3 R0, R236, -0x2, RZ ;  /* 0xfffffffeec001810 */ /* 0x000fe40007ffe0ff */
[----:B------:R-:W-:-:S02]  /*10c80*/  IADD3 R192, R186, 0x2000, RZ ;  /* 0x00002000bac07810 */ /* 0x000fc40007ffe0ff */
[----:B-1----:R-:W-:Y:S01]  /*10c90*/  @P1 SHF.R.S32.HI R4, RZ, 0x1f, R0 ;  /* 0x0000001fff041819 */ /* 0x002fe20000011400 */
[----:B------:R-:W-:Y:S01]  /*10ca0*/  LDSM.16.M88.4 R20, [R177] ;  /* 0x00000000b114783b */ /* 0x000fe20000000200 */
[C---:B------:R-:W-:Y:S02]  /*10cb0*/  IADD3 R191, R186.reuse, 0x2800, RZ ;  /* 0x00002800babf7810 */ /* 0x040fe40007ffe0ff */
[----:B------:R-:W-:Y:S01]  /*10cc0*/  IADD3 R190, R186, 0x1000, RZ ;  /* 0x00001000babe7810 */ /* 0x000fe20007ffe0ff */
[----:B------:R-:W-:Y:S01]  /*10cd0*/  @P1 IMAD R4, R4, c[0x0][0x1e0], RZ ;  /* 0x0000780004041a24 */ /* 0x000fe200078e02ff */
[----:B------:R-:W-:Y:S01]  /*10ce0*/  LDSM.16.M88.4 R24, [R177+0x800] ;  /* 0x00080000b118783b */ /* 0x000fe20000000200 */
[----:B------:R-:W-:Y:S02]  /*10cf0*/  IADD3 R189, R186, 0x1800, RZ ;  /* 0x00001800babd7810 */ /* 0x000fe40007ffe0ff */
[C---:B------:R-:W-:Y:S01]  /*10d00*/  @P1 IMAD R6, R0.reuse, c[0x0][0x1e4], R4 ;  /* 0x0000790000061a24 */ /* 0x040fe200078e0204 */
[----:B---3--:R-:W-:Y:S01]  /*10d10*/  LDSM.16.M88.4 R8, [R183] ;  /* 0x00000000b708783b */ /* 0x008fe20000000200 */
[----:B------:R-:W-:Y:S01]  /*10d20*/  @P1 IMAD.WIDE.U32 R4, R0, c[0x0][0x1e0], RZ ;  /* 0x0000780000041a25 */ /* 0x000fe200078e00ff */
[----:B------:R-:W-:-:S02]  /*10d30*/  IADD3 R188, R186, 0x800, RZ ;  /* 0x00000800babc7810 */ /* 0x000fc40007ffe0ff */
[----:B------:R-:W-:Y:S01]  /*10d40*/  LDSM.16.M88.4 R32, [R186] ;  /* 0x00000000ba20783b */ /* 0x000fe20000000200 */
[----:B------:R-:W-:Y:S01]  /*10d50*/  @P1 IMAD.IADD R0, R5, 0x1, R6 ;  /* 0x0000000105001824 */ /* 0x000fe200078e0206 */
[C---:B------:R-:W-:Y:S02]  /*10d60*/  @P1 LEA R12, P0, R4.reuse, R218, 0x5 ;  /* 0x000000da040c1211 */ /* 0x040fe400078028ff */
[----:B------:R-:W-:Y:S02]  /*10d70*/  LDSM.16.M88.4 R36, [R186+0x800] ;  /* 0x00080000ba24783b */ /* 0x000fe40000000200 */
[----:B------:R-:W-:Y:S01]  /*10d80*/  @P1 LEA.HI.X R13, R4, R222, R0, 0x5, P0 ;  /* 0x000000de040d1211 */ /* 0x000fe200000f2c00 */
[----:B------:R-:W-:Y:S01]  /*10d90*/  IMAD.MOV.U32 R0, RZ, RZ, 0x40 ;  /* 0x00000040ff007424 */ /* 0x000fe200078e00ff */
[----:B------:R-:W-:Y:S02]  /*10da0*/  LOP3.LUT R4, R123, 0x1, RZ, 0xc0, !PT ;  /* 0x000000017b047812 */ /* 0x000fe400078ec0ff */
[----:B------:R-:W-:-:S02]  /*10db0*/  ISETP.GT.AND P0, PT, R62, R213, PT ;  /* 0x000000d53e00720c */ /* 0x000fc40003f04270 */
[----:B------:R-:W-:Y:S02]  /*10dc0*/  SEL R0, R0, 0xffffffc0, !P2 ;  /* 0xffffffc000007807 */ /* 0x000fe40005000000 */
[----:B------:R-:W-:Y:S02]  /*10dd0*/  ISETP.NE.U32.OR P0, PT, R4, 0x1, !P0 ;  /* 0x000000010400780c */ /* 0x000fe40004705470 */
[----:B------:R-:W1:Y:S01]  /*10de0*/  LDSM.16.M88.4 R4, [R182] ;  /* 0x00000000b604783b */ /* 0x000e620000000200 */
[--C-:B------:R-:W-:Y:S01]  /*10df0*/  IMAD.IADD R176, R177, 0x1, R0.reuse ;  /* 0x00000001b1b07824 */ /* 0x100fe200078e0200 */
[----:B------:R-:W-:Y:S01]  /*10e00*/  LOP3.LUT P2, RZ, R214, 0x1, RZ, 0xc0, !PT ;  /* 0x00000001d6ff7812 */ /* 0x000fe2000784c0ff */
[----:B------:R-:W-:Y:S02]  /*10e10*/  IMAD.IADD R159, R187, 0x1, R0 ;  /* 0x00000001bb9f7824 */ /* 0x000fe400078e0200 */
[----:B------:R-:W-:-:S06]  /*10e20*/  IMAD.IADD R0, R225, 0x1, R224 ;  /* 0x00000001e1007824 */ /* 0x000fcc00078e02e0 */
[----:B------:R-:W-:Y:S01]  /*10e30*/  @!PT LDS RZ, [RZ] ;  /* 0x00000000fffff984 */ /* 0x000fe20000000800 */
[----:B------:R-:W-:Y:S01]  /*10e40*/  @!PT LDS RZ, [RZ] ;  /* 0x00000000fffff984 */ /* 0x000fe20000000800 */
[----:B------:R-:W-:Y:S01]  /*10e50*/  @!PT LDS RZ, [RZ] ;  /* 0x00000000fffff984 */ /* 0x000fe20000000800 */
[----:B------:R2:W-:Y:S01]  /*10e60*/  LDGSTS.E.BYPASS.LTC128B.128 [R195+0x8080], [R2.64], !P0 ;  /* 0x0808000002c37fae */ /* 0x0005e2000c101d46 */
[----:B------:R-:W-:-:S04]  /*10e70*/  @P1 LEA R60, P0, R12, c[0x0][0x1c8], 0x1 ;  /* 0x000072000c3c1a11 */ /* 0x000fc800078008ff */
[----:B------:R-:W-:Y:S02]  /*10e80*/  @P1 LEA.HI.X R61, R12, c[0x0][0x1cc], R13, 0x1, P0 ;  /* 0x000073000c3d1a11 */ /* 0x000fe400000f0c0d */
[----:B------:R-:W-:-:S04]  /*10e90*/  LOP3.LUT P0, RZ, R123, 0x2, RZ, 0xc0, !PT ;  /* 0x000000027bff7812 */ /* 0x000fc8000780c0ff */
[----:B------:R-:W-:-:S13]  /*10ea0*/  ISETP.LE.OR P0, PT, R62, R213, !P0 ;  /* 0x000000d53e00720c */ /* 0x000fda0004703670 */
[----:B------:R2:W-:Y:S01]  /*10eb0*/  LDGSTS.E.BYPASS.LTC128B.128 [R195+0x9080], [R2.64+0x80], !P0 ;  /* 0x0908008002c37fae */ /* 0x0005e2000c101d46 */
[----:B------:R-:W-:-:S04]  /*10ec0*/  LOP3.LUT P0, RZ, R123, 0x4, RZ, 0xc0, !PT ;  /* 0x000000047bff7812 */ /* 0x000fc8000780c0ff */
[----:B------:R-:W-:Y:S01]  /*10ed0*/  ISETP.LE.OR P0, PT, R62, R213, !P0 ;  /* 0x000000d53e00720c */ /* 0x000fe20004703670 */
[C---:B-1--4-:R-:W-:Y:S08]  /*10ee0*/  HMMA.16816.F32.BF16 R16, R4.reuse, R20, RZ ;  /* 0x000000140410723c */ /* 0x052ff000000418ff */
[----:B------:R-:W-:Y:S04]  /*10ef0*/  HMMA.16816.F32.BF16 R28, R4, R22, RZ ;  /* 0x00000016041c723c */ /* 0x000fe800000418ff */
[----:B------:R2:W-:Y:S01]  /*10f00*/  LDGSTS.E.BYPASS.LTC128B.128 [R195+0xa080], [R2.64+0x100], !P0 ;  /* 0x0a08010002c37fae */ /* 0x0005e2000c101d46 */
[----:B------:R-:W-:-:S03]  /*10f10*/  LOP3.LUT P0, RZ, R123, 0x8, RZ, 0xc0, !PT ;  /* 0x000000087bff7812 */ /* 0x000fc6000780c0ff */
[----:B------:R-:W-:Y:S01]  /*10f20*/  HMMA.16816.F32.BF16 R20, R4, R24, RZ ;  /* 0x000000180414723c */ /* 0x000fe200000418ff */
[----:B------:R-:W-:-:S07]  /*10f30*/  ISETP.LE.OR P0, PT, R62, R213, !P0 ;  /* 0x000000d53e00720c */ /* 0x000fce0004703670 */
[----:B------:R-:W-:Y:S06]  /*10f40*/  HMMA.16816.F32.BF16 R24, R4, R26, RZ ;  /* 0x0000001a0418723c */ /* 0x000fec00000418ff */
[----:B------:R2:W-:Y:S02]  /*10f50*/  LDGSTS.E.BYPASS.LTC128B.128 [R195+0xb080], [R2.64+0x180], !P0 ;  /* 0x0b08018002c37fae */ /* 0x0005e4000c101d46 */
[C---:B------:R-:W-:Y:S02]  /*10f60*/  HMMA.16816.F32.BF16 R28, R8.reuse, R34, R28 ;  /* 0x00000022081c723c */ /* 0x040fe4000004181c */
[----:B------:R-:W-:Y:S04]  /*10f70*/  LDSM.16.M88.4 R12, [R185] ;  /* 0x00000000b90c783b */ /* 0x000fe80000000200 */
[----:B------:R-:W1:Y:S02]  /*10f80*/  LDSM.16.M88.4 R44, [R176] ;  /* 0x00000000b02c783b */ /* 0x000e640000000200 */
[C---:B------:R-:W-:Y:S02]  /*10f90*/  HMMA.16816.F32.BF16 R16, R8.reuse, R32, R16 ;  /* 0x000000200810723c */ /* 0x040fe40000041810 */
[----:B------:R-:W3:Y:S04]  /*10fa0*/  LDSM.16.M88.4 R40, [R176+0x800] ;  /* 0x00080000b028783b */ /* 0x000ee80000000200 */
[----:B------:R-:W-:Y:S02]  /*10fb0*/  LDSM.16.M88.4 R4, [R184] ;  /* 0x00000000b804783b */ /* 0x000fe40000000200 */
[C---:B------:R-:W-:Y:S02]  /*10fc0*/  HMMA.16816.F32.BF16 R20, R8.reuse, R36, R20 ;  /* 0x000000240814723c */ /* 0x040fe40000041814 */
[----:B------:R-:W4:Y:S04]  /*10fd0*/  LDSM.16.M88.4 R52, [R159+-0x3000] ;  /* 0xffd000009f34783b */ /* 0x000f280000000200 */
[----:B------:R-:W-:Y:S02]  /*10fe0*/  LDSM.16.M88.4 R48, [R177+0x1000] ;  /* 0x00100000b130783b */ /* 0x000fe40000000200 */
[----:B------:R-:W-:Y:S01]  /*10ff0*/  HMMA.16816.F32.BF16 R24, R8, R38, R24 ;  /* 0x000000260818723c */ /* 0x000fe20000041818 */
[----:B--2---:R-:W-:Y:S01]  /*11000*/  @P3 IMAD.HI.U32 R2, R0, c[0x0][0x2c8], RZ ;  /* 0x0000b20000023a27 */ /* 0x004fe200078e00ff */
[----:B------:R-:W2:Y:S04]  /*11010*/  LDSM.16.M88.4 R36, [R159+-0x2800] ;  /* 0xffd800009f24783b */ /* 0x000ea80000000200 */
[----:B------:R-:W2:Y:S04]  /*11020*/  LDSM.16.M88.4 R8, [R182+0x4000] ;  /* 0x00400000b608783b */ /* 0x000ea80000000200 */
[----:B------:R-:W-:Y:S04]  /*11030*/  LDSM.16.M88.4 R56, [R186+0x2000] ;  /* 0x00200000ba38783b */ /* 0x000fe80000000200 */
[----:B------:R-:W0:Y:S01]  /*11040*/  LDGDEPBAR ;  /* 0x00000000000079af */ /* 0x000e220000000000 */
[C---:B-1----:R-:W-:Y:S08]  /*11050*/  HMMA.16816.F32.BF16 R32, R12.reuse, R46, R28 ;  /* 0x0000002e0c20723c */ /* 0x042ff0000004181c */
[C---:B------:R-:W-:Y:S01]  /*11060*/  HMMA.16816.F32.BF16 R16, R12.reuse, R44, R16 ;  /* 0x0000002c0c10723c */ /* 0x040fe20000041810 */
[----:B------:R-:W-:Y:S07]  /*11070*/  LDSM.16.M88.4 R44, [R186+0x1000] ;  /* 0x00100000ba2c783b */ /* 0x000fee0000000200 */
[C---:B---3--:R-:W-:Y:S01]  /*11080*/  HMMA.16816.F32.BF16 R28, R12.reuse, R40, R20 ;  /* 0x000000280c1c723c */ /* 0x048fe20000041814 */
[----:B------:R-:W-:Y:S07]  /*11090*/  LDSM.16.M88.4 R20, [R186+0x1800] ;  /* 0x00180000ba14783b */ /* 0x000fee0000000200 */
[----:B------:R-:W-:Y:S01]  /*110a0*/  HMMA.16816.F32.BF16 R24, R12, R42, R24 ;  /* 0x0000002a0c18723c */ /* 0x000fe20000041818 */
[----:B------:R-:W1:Y:S07]  /*110b0*/  LDSM.16.M88.4 R40, [R177+0x1800] ;  /* 0x00180000b128783b */ /* 0x000e6e0000000200 */
[C---:B----4-:R-:W-:Y:S01]  /*110c0*/  HMMA.16816.F32.BF16 R12, R4.reuse, R52, R16 ;  /* 0x00000034040c723c */ /* 0x050fe20000041810 */
[----:B------:R-:W3:Y:S07]  /*110d0*/  LDSM.16.M88.4 R16, [R183+0x4000] ;  /* 0x00400000b710783b */ /* 0x000eee0000000200 */
[C---:B------:R-:W-:Y:S01]  /*110e0*/  HMMA.16816.F32.BF16 R32, R4.reuse, R54, R32 ;  /* 0x000000360420723c */ /* 0x040fe20000041820 */
[----:B------:R-:W-:Y:S07]  /*110f0*/  LDSM.16.M88.4 R52, [R176+0x1000] ;  /* 0x00100000b034783b */ /* 0x000fee0000000200 */
[C---:B--2---:R-:W-:Y:S08]  /*11100*/  HMMA.16816.F32.BF16 R28, R4.reuse, R36, R28 ;  /* 0x00000024041c723c */ /* 0x044ff0000004181c */
[----:B------:R-:W-:Y:S01]  /*11110*/  HMMA.16816.F32.BF16 R24, R4, R38, R24 ;  /* 0x000000260418723c */ /* 0x000fe20000041818 */
[----:B------:R-:W2:Y:S04]  /*11120*/  LDSM.16.M88.4 R4, [R185+0x4000] ;  /* 0x00400000b904783b */ /* 0x000ea80000000200 */
[----:B------:R-:W4:Y:S03]  /*11130*/  LDSM.16.M88.4 R36, [R176+0x1800] ;  /* 0x00180000b024783b */ /* 0x000f260000000200 */
[C---:B------:R-:W-:Y:S08]  /*11140*/  HMMA.16816.F32.BF16 R12, R8.reuse, R48, R12 ;  /* 0x00000030080c723c */ /* 0x040ff0000004180c */
[C---:B------:R-:W-:Y:S01]  /*11150*/  HMMA.16816.F32.BF16 R32, R8.reuse, R50, R32 ;  /* 0x000000320820723c */ /* 0x040fe20000041820 */
[----:B------:R-:W-:Y:S07]  /*11160*/  LDSM.16.M88.4 R48, [R159+-0x2000] ;  /* 0xffe000009f30783b */ /* 0x000fee0000000200 */
[C---:B-1----:R-:W-:Y:S08]  /*11170*/  HMMA.16816.F32.BF16 R28, R8.reuse, R40, R28 ;  /* 0x00000028081c723c */ /* 0x042ff0000004181c */
[----:B------:R-:W-:Y:S01]  /*11180*/  HMMA.16816.F32.BF16 R24, R8, R42, R24 ;  /* 0x0000002a0818723c */ /* 0x000fe20000041818 */
[----:B------:R-:W-:Y:S07]  /*11190*/  LDSM.16.M88.4 R40, [R177+0x2800] ;  /* 0x00280000b128783b */ /* 0x000fee0000000200 */
[C---:B---3--:R-:W-:Y:S01]  /*111a0*/  HMMA.16816.F32.BF16 R8, R16.reuse, R44, R12 ;  /* 0x0000002c1008723c */ /* 0x048fe2000004180c */
[----:B------:R-:W1:Y:S07]  /*111b0*/  LDSM.16.M88.4 R12, [R184+0x4000] ;  /* 0x00400000b80c783b */ /* 0x000e6e0000000200 */
[C---:B------:R-:W-:Y:S01]  /*111c0*/  HMMA.16816.F32.BF16 R32, R16.reuse, R46, R32 ;  /* 0x0000002e1020723c */ /* 0x040fe20000041820 */
[----:B------:R-:W-:Y:S07]  /*111d0*/  LDSM.16.M88.4 R44, [R177+0x2000] ;  /* 0x00200000b12c783b */ /* 0x000fee0000000200 */
[C---:B------:R-:W-:Y:S08]  /*111e0*/  HMMA.16816.F32.BF16 R28, R16.reuse, R20, R28 ;  /* 0x00000014101c723c */ /* 0x040ff0000004181c */
[----:B------:R-:W-:Y:S01]  /*111f0*/  HMMA.16816.F32.BF16 R24, R16, R22, R24 ;  /* 0x000000161018723c */ /* 0x000fe20000041818 */
[----:B------:R-:W3:Y:S04]  /*11200*/  LDSM.16.M88.4 R20, [R159+-0x1800] ;  /* 0xffe800009f14783b */ /* 0x000ee80000000200 */
[----:B------:R-:W3:Y:S03]  /*11210*/  LDSM.16.M88.4 R16, [R182+0x8000] ;  /* 0x00800000b610783b */ /* 0x000ee60000000200 */
[C---:B--2---:R-:W-:Y:S08]  /*11220*/  HMMA.16816.F32.BF16 R8, R4.reuse, R52, R8 ;  /* 0x000000340408723c */ /* 0x044ff00000041808 */
[C---:B------:R-:W-:Y:S01]  /*11230*/  HMMA.16816.F32.BF16 R32, R4.reuse, R54, R32 ;  /* 0x000000360420723c */ /* 0x040fe20000041820 */
[----:B------:R-:W-:Y:S07]  /*11240*/  LDSM.16.M88.4 R52, [R176+0x2000] ;  /* 0x00200000b034783b */ /* 0x000fee0000000200 */
[C---:B----4-:R-:W-:Y:S08]  /*11250*/  HMMA.16816.F32.BF16 R28, R4.reuse, R36, R28 ;  /* 0x00000024041c723c */ /* 0x050ff0000004181c */
[----:B------:R-:W-:Y:S01]  /*11260*/  HMMA.16816.F32.BF16 R24, R4, R38, R24 ;  /* 0x000000260418723c */ /* 0x000fe20000041818 */
[----:B------:R-:W-:Y:S07]  /*11270*/  LDSM.16.M88.4 R36, [R186+0x2800] ;  /* 0x00280000ba24783b */ /* 0x000fee0000000200 */
[C---:B-1----:R-:W-:Y:S01]  /*11280*/  HMMA.16816.F32.BF16 R4, R12.reuse, R48, R8 ;  /* 0x000000300c04723c */ /* 0x042fe20000041808 */
[----:B------:R-:W1:Y:S07]  /*11290*/  LDSM.16.M88.4 R8, [R183+0x8000] ;  /* 0x00800000b708783b */ /* 0x000e6e0000000200 */
[C---:B------:R-:W-:Y:S01]  /*112a0*/  HMMA.16816.F32.BF16 R32, R12.reuse, R50, R32 ;  /* 0x000000320c20723c */ /* 0x040fe20000041820 */
[----:B------:R-:W-:Y:S07]  /*112b0*/  LDSM.16.M88.4 R48, [R159+-0x1000] ;  /* 0xfff000009f30783b */ /* 0x000fee0000000200 */
[C---:B---3--:R-:W-:Y:S08]  /*112c0*/  HMMA.16816.F32.BF16 R28, R12.reuse, R20, R28 ;  /* 0x000000140c1c723c */ /* 0x048ff0000004181c */
[----:B------:R-:W-:Y:S01]  /*112d0*/  HMMA.16816.F32.BF16 R24, R12, R22, R24 ;  /* 0x000000160c18723c */ /* 0x000fe20000041818 */
[----:B------:R-:W-:Y:S07]  /*112e0*/  LDSM.16.M88.4 R20, [R184+0x8000] ;  /* 0x00800000b814783b */ /* 0x000fee0000000200 */
[C---:B------:R-:W-:Y:S01]  /*112f0*/  HMMA.16816.F32.BF16 R12, R16.reuse, R44, R4 ;  /* 0x0000002c100c723c */ /* 0x040fe20000041804 */
[----:B------:R-:W2:Y:S07]  /*11300*/  LDSM.16.M88.4 R4, [R185+0x8000] ;  /* 0x00800000b904783b */ /* 0x000eae0000000200 */
[C---:B------:R-:W-:Y:S01]  /*11310*/  HMMA.16816.F32.BF16 R32, R16.reuse, R46, R32 ;  /* 0x0000002e1020723c */ /* 0x040fe20000041820 */
[----:B------:R-:W-:Y:S07]  /*11320*/  LDSM.16.M88.4 R44, [R177+0x3800] ;  /* 0x00380000b12c783b */ /* 0x000fee0000000200 */
[C---:B------:R-:W-:Y:S08]  /*11330*/  HMMA.16816.F32.BF16 R28, R16.reuse, R40, R28 ;  /* 0x00000028101c723c */ /* 0x040ff0000004181c */
[----:B------:R-:W-:Y:S01]  /*11340*/  HMMA.16816.F32.BF16 R24, R16, R42, R24 ;  /* 0x0000002a1018723c */ /* 0x000fe20000041818 */
[----:B------:R-:W3:Y:S04]  /*11350*/  LDSM.16.M88.4 R40, [R176+0x2800] ;  /* 0x00280000b028783b */ /* 0x000ee80000000200 */
[----:B------:R-:W-:Y:S03]  /*11360*/  LDSM.16.M88.4 R16, [R182+0xc000] ;  /* 0x00c00000b610783b */ /* 0x000fe60000000200 */
[C---:B-1----:R-:W-:Y:S08]  /*11370*/  HMMA.16816.F32.BF16 R12, R8.reuse, R56, R12 ;  /* 0x00000038080c723c */ /* 0x042ff0000004180c */
[C---:B------:R-:W-:Y:S01]  /*11380*/  HMMA.16816.F32.BF16 R32, R8.reuse, R58, R32 ;  /* 0x0000003a0820723c */ /* 0x040fe20000041820 */
[----:B------:R-:W-:Y:S07]  /*11390*/  LDSM.16.M88.4 R56, [R177+0x3000] ;  /* 0x00300000b138783b */ /* 0x000fee0000000200 */
[C---:B------:R-:W-:Y:S08]  /*113a0*/  HMMA.16816.F32.BF16 R28, R8.reuse, R36, R28 ;  /* 0x00000024081c723c */ /* 0x040ff0000004181c */
[----:B------:R-:W-:Y:S01]  /*113b0*/  HMMA.16816.F32.BF16 R24, R8, R38, R24 ;  /* 0x000000260818723c */ /* 0x000fe20000041818 */
[----:B------:R-:W1:Y:S07]  /*113c0*/  LDSM.16.M88.4 R36, [R159+-0x800] ;  /* 0xfff800009f24783b */ /* 0x000e6e0000000200 */
[C---:B--2---:R-:W-:Y:S01]  /*113d0*/  HMMA.16816.F32.BF16 R8, R4.reuse, R52, R12 ;  /* 0x000000340408723c */ /* 0x044fe2000004180c */
[----:B------:R-:W-:Y:S07]  /*113e0*/  LDSM.16.M88.4 R12, [R183+0xc000] ;  /* 0x00c00000b70c783b */ /* 0x000fee0000000200 */
[C---:B------:R-:W-:Y:S01]  /*113f0*/  HMMA.16816.F32.BF16 R32, R4.reuse, R54, R32 ;  /* 0x000000360420723c */ /* 0x040fe20000041820 */
[----:B------:R-:W2:Y:S07]  /*11400*/  LDSM.16.M88.4 R52, [R186+0x3000] ;  /* 0x00300000ba34783b */ /* 0x000eae0000000200 */
[C---:B---3--:R-:W-:Y:S08]  /*11410*/  HMMA.16816.F32.BF16 R28, R4.reuse, R40, R28 ;  /* 0x00000028041c723c */ /* 0x048ff0000004181c */
[----:B------:R-:W-:Y:S01]  /*11420*/  HMMA.16816.F32.BF16 R24, R4, R42, R24 ;  /* 0x0000002a0418723c */ /* 0x000fe20000041818 */
[----:B------:R-:W3:Y:S07]  /*11430*/  LDSM.16.M88.4 R40, [R186+0x3800] ;  /* 0x00380000ba28783b */ /* 0x000eee0000000200 */
[C---:B------:R-:W-:Y:S01]  /*11440*/  HMMA.16816.F32.BF16 R4, R20.reuse, R48, R8 ;  /* 0x000000301404723c */ /* 0x040fe20000041808 */
[----:B------:R-:W-:Y:S07]  /*11450*/  LDSM.16.M88.4 R8, [R185+0xc000] ;  /* 0x00c00000b908783b */ /* 0x000fee0000000200 */
[C---:B------:R-:W-:Y:S01]  /*11460*/  HMMA.16816.F32.BF16 R32, R20.reuse, R50, R32 ;  /* 0x000000321420723c */ /* 0x040fe20000041820 */
[----:B------:R-:W4:Y:S07]  /*11470*/  LDSM.16.M88.4 R48, [R176+0x3000] ;  /* 0x00300000b030783b */ /* 0x000f2e0000000200 */
[C---:B-1----:R-:W-:Y:S08]  /*11480*/  HMMA.16816.F32.BF16 R28, R20.reuse, R36, R28 ;  /* 0x00000024141c723c */ /* 0x042ff0000004181c */
[----:B------:R-:W-:Y:S01]  /*11490*/  HMMA.16816.F32.BF16 R20, R20, R38, R24 ;  /* 0x000000261414723c */ /* 0x000fe20000041818 */
[----:B------:R-:W1:Y:S07]  /*114a0*/  LDSM.16.M88.4 R36, [R176+0x3800] ;  /* 0x00380000b024783b */ /* 0x000e6e0000000200 */
[C---:B------:R-:W-:Y:S08]  /*114b0*/  HMMA.16816.F32.BF16 R4, R16.reuse, R56, R4 ;  /* 0x000000381004723c */ /* 0x040ff00000041804 */
[C---:B------:R-:W-:Y:S08]  /*114c0*/  HMMA.16816.F32.BF16 R32, R16.reuse, R58, R32 ;  /* 0x0000003a1020723c */ /* 0x040ff00000041820 */
[C---:B------:R-:W-:Y:S01]  /*114d0*/  HMMA.16816.F32.BF16 R24, R16.reuse, R44, R28 ;  /* 0x0000002c1018723c */ /* 0x040fe2000004181c */
[----:B------:R-:W-:Y:S07]  /*114e0*/  LDSM.16.M88.4 R28, [R159+0x800] ;  /* 0x000800009f1c783b */ /* 0x000fee0000000200 */
[----:B------:R-:W-:Y:S01]  /*114f0*/  HMMA.16816.F32.BF16 R20, R16, R46, R20 ;  /* 0x0000002e1014723c */ /* 0x000fe20000041814 */
[----:B------:R-:W-:Y:S07]  /*11500*/  LDSM.16.M88.4 R44, [R159] ;  /* 0x000000009f2c783b */ /* 0x000fee0000000200 */
[----:B--2---:R-:W-:Y:S01]  /*11510*/  HMMA.16816.F32.BF16 R16, R12, R52, R4 ;  /* 0x000000340c10723c */ /* 0x004fe20000041804 */
[----:B------:R-:W2:Y:S01]  /*11520*/  LDSM.16.M88.4 R4, [R184+0xc000] ;  /* 0x00c00000b804783b */ /* 0x000ea20000000200 */
[----:B------:R-:W-:-:S04]  /*11530*/  DEPBAR.LE SB0, 0x0 ;  /* 0x000080000000791a */ /* 0x000fc80000000000 */
[----:B------:R-:W-:Y:S02]  /*11540*/  BAR.SYNC.DEFER_BLOCKING 0x0 ;  /* 0x0000000000007b1d */ /* 0x000fe40000010000 */
[C---:B------:R-:W-:Y:S08]  /*11550*/  HMMA.16816.F32.BF16 R32, R12.reuse, R54, R32 ;  /* 0x000000360c20723c */ /* 0x040ff00000041820 */
[C---:B---3--:R-:W-:Y:S08]  /*11560*/  HMMA.16816.F32.BF16 R24, R12.reuse, R40, R24 ;  /* 0x000000280c18723c */ /* 0x048ff00000041818 */
[----:B------:R-:W-:Y:S01]  /*11570*/  HMMA.16816.F32.BF16 R12, R12, R42, R20 ;  /* 0x0000002a0c0c723c */ /* 0x000fe20000041814 */
[----:B------:R-:W-:Y:S01]  /*11580*/  @!PT LDS RZ, [RZ] ;  /* 0x00000000fffff984 */ /* 0x000fe20000000800 */
[----:B------:R-:W-:Y:S01]  /*11590*/  @!PT LDS RZ, [RZ] ;  /* 0x00000000fffff984 */ /* 0x000fe20000000800 */
[----:B------:R-:W-:Y:S01]  /*115a0*/  @!PT LDS RZ, [RZ] ;  /* 0x00000000fffff984 */ /* 0x000fe20000000800 */
[----:B------:R3:W-:Y:S01]  /*115b0*/  @P1 LDGSTS.E.BYPASS.LTC128B.128 [R195+0xc080], [R60.64], !P2 ;  /* 0x0c0800003cc31fae */ /* 0x0007e2000d101d46 */
[----:B------:R-:W-:-:S06]  /*115c0*/  ISETP.GE.AND P2, PT, R63, 0x1, PT ;  /* 0x000000013f00780c */ /* 0x000fcc0003f46270 */
[C---:B----4-:R-:W-:Y:S01]  /*115d0*/  HMMA.16816.F32.BF16 R16, R8.reuse, R48, R16 ;  /* 0x000000300810723c */ /* 0x050fe20000041810 */
[----:B------:R3:W-:Y:S04]  /*115e0*/  @P1 LDGSTS.E.BYPASS.LTC128B.128 [R195+0xd080], [R60.64+0x80], !P6 ;  /* 0x0d0800803cc31fae */ /* 0x0007e8000f101d46 */
[----:B------:R3:W-:Y:S03]  /*115f0*/  @P1 LDGSTS.E.BYPASS.LTC128B.128 [R195+0xe080], [R60.64+0x100], !P5 ;  /* 0x0e0801003cc31fae */ /* 0x0007e6000e901d46 */
[C---:B------:R-:W-:Y:S01]  /*11600*/  HMMA.16816.F32.BF16 R20, R8.reuse, R50, R32 ;  /* 0x000000320814723c */ /* 0x040fe20000041820 */
[----:B------:R3:W-:Y:S04]  /*11610*/  @P1 LDGSTS.E.BYPASS.LTC128B.128 [R195+0xf080], [R60.64+0x180], !P4 ;  /* 0x0f0801803cc31fae */ /* 0x0007e8000e101d46 */
[----:B------:R-:W0:Y:S03]  /*11620*/  LDGDEPBAR ;  /* 0x00000000000079af */ /* 0x000e260000000000 */
[C---:B-1----:R-:W-:Y:S08]  /*11630*/  HMMA.16816.F32.BF16 R24, R8.reuse, R36, R24 ;  /* 0x000000240818723c */ /* 0x042ff00000041818 */
[----:B------:R-:W-:Y:S07]  /*11640*/  HMMA.16816.F32.BF16 R12, R8, R38, R12 ;  /* 0x00000026080c723c */ /* 0x000fee000004180c */
[----:B------:R-:W-:Y:S01]  /*11650*/  IMAD.MOV.U32 R8, RZ, RZ, R0 ;  /* 0x000000ffff087224 */ /* 0x000fe200078e0000 */
[----:B------:R-:W-:Y:S01]  /*11660*/  @P3 SHF.R.U32.HI R8, RZ, c[0x0][0x2cc], R2 ;  /* 0x0000b300ff083a19 */ /* 0x000fe20000011602 */
[----:B--2---:R-:W-:Y:S01]  /*11670*/  HMMA.16816.F32.BF16 R36, R4, R44, R16 ;  /* 0x0000002c0424723c */ /* 0x004fe20000041810 */
[----:B------:R-:W-:-:S03]  /*11680*/  IADD3 R0, R210, 0x1, -R122 ;  /* 0x00000001d2007810 */ /* 0x000fc60007ffe87a */
[----:B------:R-:W1:Y:S01]  /*11690*/  SHFL.IDX PT, R3, R8, RZ, 0x1c1f ;  /* 0x001c1fff08037589 */ /* 0x000e6200000e0000 */
[----:B------:R-:W-:-:S03]  /*116a0*/  IADD3 R0, -R212, R0, -R209 ;  /* 0x00000000d4007210 */ /* 0x000fc60007ffe9d1 */
[C---:B------:R-:W-:Y:S08]  /*116b0*/  HMMA.16816.F32.BF16 R24, R4.reuse, R28, R24 ;  /* 0x0000001c0418723c */ /* 0x040ff00000041818 */
[C---:B------:R-:W-:Y:S08]  /*116c0*/  HMMA.16816.F32.BF16 R32, R4.reuse, R46, R20 ;  /* 0x0000002e0420723c */ /* 0x040ff00000041814 */
[----:B------:R-:W-:Y:S07]  /*116d0*/  HMMA.16816.F32.BF16 R28, R4, R30, R12 ;  /* 0x0000001e041c723c */ /* 0x000fee000004180c */
[----:B------:R-:W-:Y:S01]  /*116e0*/  IADD3 R4, R0, c[0x0][0x328], RZ ;  /* 0x0000ca0000047a10 */ /* 0x000fe20007ffe0ff */
[----:B------:R-:W-:Y:S01]  /*116f0*/  IMAD.IADD R6, R62, 0x1, -R209 ;  /* 0x000000013e067824 */ /* 0x000fe200078e0ad1 */
[----:B------:R-:W-:-:S03]  /*11700*/  IADD3 R5, R0, UR4, RZ ;  /* 0x0000000400057c10 */ /* 0x000fc6000fffe0ff */
[--C-:B-1----:R-:W-:Y:S02]  /*11710*/  IMAD.IADD R2, R4, 0x1, R3.reuse ;  /* 0x0000000104027824 */ /* 0x102fe400078e0203 */
[----:B------:R-:W-:-:S03]  /*11720*/  IMAD.IADD R0, R5, 0x1, R3 ;  /* 0x0000000105007824 */ /* 0x000fc600078e0203 */
[----:B------:R-:W-:Y:S01]  /*11730*/  IMNMX R2, R6, R2, PT ;  /* 0x0000000206027217 */ /* 0x000fe20003800200 */
[----:B------:R-:W-:Y:S05]  /*11740*/  @!P2 BRA `(.L_x_689) ;  /* 0x000001500000a947 */ /* 0x000fea0003800000 */
[----:B---3--:R-:W-:Y:S01]  /*11750*/  IADD3 R3, -R212, R210, R3 ;  /* 0x000000d2d4037210 */ /* 0x008fe20007ffe103 */
[----:B------:R-:W-:Y:S03]  /*11760*/  BSSY B0, `(.L_x_690) ;  /* 0x000000e000007945 */ /* 0x000fe60003800000 */
        /* <DEDUP_REMOVED lines=9> */
.L_x_691:
[----:B------:R-:W-:-:S04]  /*11800*/  MOV R7, c[0x0][0x32c] ;  /* 0x0000cb0000077a02 */ /* 0x000fc80000000f00 */
[----:B------:R-:W-:-:S13]  /*11810*/  ISETP.NE.AND P0, PT, R7, 0x1, PT ;  /* 0x000000010700780c */ /* 0x000fda0003f05270 */
[----:B------:R-:W-:-:S05]  /*11820*/  @P0 IMAD.HI.U32 R7, R3, c[0x0][0x330], RZ ;  /* 0x0000cc0003070a27 */ /* 0x000fca00078e00ff */
[----:B------:R-:W-:Y:S02]  /*11830*/  @P0 SHF.R.U32.HI R3, RZ, c[0x0][0x334], R7 ;  /* 0x0000cd00ff030a19 */ /* 0x000fe40000011607 */
.L_x_692:
[----:B------:R-:W-:Y:S05]  /*11840*/  BSYNC B0 ;  /* 0x0000000000007941 */ /* 0x000fea0003800000 */
.L_x_690:
[----:B------:R-:W-:-:S04]  /*11850*/  IMAD R3, R3, c[0x0][0x32c], -R122 ;  /* 0x0000cb0003037a24 */ /* 0x000fc800078e0a7a */
[----:B------:R-:W-:-:S05]  /*11860*/  IMAD.IADD R3, R3, 0x1, -R209 ;  /* 0x0000000103037824 */ /* 0x000fca00078e0ad1 */
[----:B------:R-:W-:Y:S02]  /*11870*/  IADD3 R7, R3, c[0x0][0x32c], RZ ;  /* 0x0000cb0003077a10 */ /* 0x000fe40007ffe0ff */
[----:B------:R-:W-:Y:S02]  /*11880*/  IMNMX R0, R0, R3, !PT ;  /* 0x0000000300007217 */ /* 0x000fe40007800200 */
[----:B------:R-:W-:Y:S02]  /*11890*/  IMNMX R2, R2, R7, PT ;  /* 0x0000000702027217 */ /* 0x000fe40003800200 */
.L_x_689:
[----:B---3--:R-:W-:Y:S01]  /*118a0*/  ISETP.GT.AND P1, PT, R236, RZ, PT ;  /* 0x000000ffec00720c */ /* 0x008fe20003f24270 */
[----:B------:R-:W1:Y:S03]  /*118b0*/  SHFL.IDX PT, R3, R8, 0x1, 0x1c1f ;  /* 0x003c1f0008037f89 */ /* 0x000e6600000e0000 */
[----:B------:R-:W-:-:S04]  /*118c0*/  ISETP.GT.AND P0, PT, R0, RZ, P1 ;  /* 0x000000ff0000720c */ /* 0x000fc80000f04270 */
[----:B------:R-:W-:-:S04]  /*118d0*/  ISETP.LT.OR P0, PT, R2, 0x1, P0 ;  /* 0x000000010200780c */ /* 0x000fc80000701670 */
[----:B------:R-:W-:Y:S02]  /*118e0*/  FSEL R10, R36, -INF , !P0 ;  /* 0xff800000240a7808 */ /* 0x000fe40004000000 */
[----:B------:R-:W-:-:S04]  /*118f0*/  ISETP.GT.AND P0, PT, R0, 0x1, P1 ;  /* 0x000000010000780c */ /* 0x000fc80000f04270 */
        /* <DEDUP_REMOVED lines=17> */
[----:B------:R-:W-:Y:S01]  /*11a10*/  ISETP.GT.AND P0, PT, R0, 0x19, P1 ;  /* 0x000000190000780c */ /* 0x000fe20000f04270 */
[----:B-1----:R-:W-:-:S03]  /*11a20*/  IMAD.IADD R0, R5, 0x1, R3 ;  /* 0x0000000105007824 */ /* 0x002fc600078e0203 */
[----:B------:R-:W-:Y:S01]  /*11a30*/  ISETP.LT.OR P0, PT, R2, 0x1a, P0 ;  /* 0x0000001a0200780c */ /* 0x000fe20000701670 */
[----:B------:R-:W-:-:S03]  /*11a40*/  IMAD.IADD R2, R4, 0x1, R3 ;  /* 0x0000000104027824 */ /* 0x000fc600078e0203 */
[----:B------:R-:W-:Y:S02]  /*11a50*/  FSEL R22, R29, -INF , !P0 ;  /* 0xff8000001d167808 */ /* 0x000fe40004000000 */
[----:B------:R-:W-:Y:S01]  /*11a60*/  IMNMX R2, R6, R2, PT ;  /* 0x0000000206027217 */ /* 0x000fe20003800200 */
[----:B------:R-:W-:Y:S05]  /*11a70*/  @!P2 BRA `(.L_x_693) ;  /* 0x000001500000a947 */ /* 0x000fea0003800000 */
[----:B------:R-:W-:Y:S01]  /*11a80*/  IADD3 R3, -R212, R210, R3 ;  /* 0x000000d2d4037210 */ /* 0x000fe20007ffe103 */
        /* <DEDUP_REMOVED lines=10> */
.L_x_695:
[----:B------:R-:W-:-:S04]  /*11b30*/  MOV R4, c[0x0][0x32c] ;  /* 0x0000cb0000047a02 */ /* 0x000fc80000000f00 */
[----:B------:R-:W-:-:S13]  /*11b40*/  ISETP.NE.AND P0, PT, R4, 0x1, PT ;  /* 0x000000010400780c */ /* 0x000fda0003f05270 */
[----:B------:R-:W-:-:S05]  /*11b50*/  @P0 IMAD.HI.U32 R4, R3, c[0x0][0x330], RZ ;  /* 0x0000cc0003040a27 */ /* 0x000fca00078e00ff */
[----:B------:R-:W-:Y:S02]  /*11b60*/  @P0 SHF.R.U32.HI R3, RZ, c[0x0][0x334], R4 ;  /* 0x0000cd00ff030a19 */ /* 0x000fe40000011604 */
.L_x_696:
[----:B------:R-:W-:Y:S05]  /*11b70*/  BSYNC B0 ;  /* 0x0000000000007941 */ /* 0x000fea0003800000 */
.L_x_694:
[----:B------:R-:W-:-:S04]  /*11b80*/  IMAD R3, R3, c[0x0][0x32c], -R122 ;  /* 0x0000cb0003037a24 */ /* 0x000fc800078e0a7a */
[----:B------:R-:W-:-:S05]  /*11b90*/  IMAD.IADD R3, R3, 0x1, -R209 ;  /* 0x0000000103037824 */ /* 0x000fca00078e0ad1 */
[----:B------:R-:W-:Y:S02]  /*11ba0*/  IADD3 R4, R3, c[0x0][0x32c], RZ ;  /* 0x0000cb0003047a10 */ /* 0x000fe40007ffe0ff */
[----:B------:R-:W-:Y:S02]  /*11bb0*/  IMNMX R0, R0, R3, !PT ;  /* 0x0000000300007217 */ /* 0x000fe40007800200 */
[----:B------:R-:W-:Y:S02]  /*11bc0*/  IMNMX R2, R2, R4, PT ;  /* 0x0000000402027217 */ /* 0x000fe40003800200 */
.L_x_693:
[----:B------:R-:W-:Y:S01]  /*11bd0*/  ISETP.GT.AND P0, PT, R0, RZ, P1 ;  /* 0x000000ff0000720c */ /* 0x000fe20000f04270 */
[----:B------:R-:W-:Y:S01]  /*11be0*/  LDSM.16.MT88.4 R152, [R178] ;  /* 0x00000000b298783b */ /* 0x000fe20000004200 */
[----:B------:R-:W-:Y:S02]  /*11bf0*/  FMNMX.FTZ R3, R10, R13, !PT ;  /* 0x0000000d0a037209 */ /* 0x000fe40007810000 */
[----:B------:R-:W-:Y:S01]  /*11c00*/  ISETP.LT.OR P0, PT, R2, 0x1, P0 ;  /* 0x000000010200780c */ /* 0x000fe20000701670 */
[----:B------:R-:W-:Y:S01]  /*11c10*/  LDSM.16.MT88.4 R40, [R178+0x1000] ;  /* 0x00100000b228783b */ /* 0x000fe20000004200 */
[----:B------:R-:W-:-:S02]  /*11c20*/  FMNMX.FTZ R3, R15, R3, !PT ;  /* 0x000000030f037209 */ /* 0x000fc40007810000 */
[----:B------:R-:W-:Y:S01]  /*11c30*/  FSEL R6, R38, -INF , !P0 ;  /* 0xff80000026067808 */ /* 0x000fe20004000000 */
[----:B------:R-:W-:Y:S01]  /*11c40*/  LDSM.16.MT88.4 R136, [R179] ;  /* 0x00000000b388783b */ /* 0x000fe20000004200 */
[----:B------:R-:W-:Y:S02]  /*11c50*/  ISETP.GT.AND P0, PT, R0, 0x1, P1 ;  /* 0x000000010000780c */ /* 0x000fe40000f04270 */
[----:B------:R-:W-:Y:S01]  /*11c60*/  FMNMX.FTZ R3, R16, R3, !PT ;  /* 0x0000000310037209 */ /* 0x000fe20007810000 */
[----:B------:R-:W-:Y:S01]  /*11c70*/  LDSM.16.MT88.4 R44, [R179+0x1000] ;  /* 0x00100000b32c783b */ /* 0x000fe20000004200 */
[----:B------:R-:W-:Y:S02]  /*11c80*/  ISETP.LT.OR P0, PT, R2, 0x2, P0 ;  /* 0x000000020200780c */ /* 0x000fe40000701670 */
[----:B------:R-:W-:Y:S01]  /*11c90*/  FMNMX.FTZ R3, R17, R3, !PT ;  /* 0x0000000311037209 */ /* 0x000fe20007810000 */
[----:B------:R-:W-:Y:S01]  /*11ca0*/  LDSM.16.MT88.4 R64, [R178+0x1800] ;  /* 0x00180000b240783b */ /* 0x000fe20000004200 */
[----:B------:R-:W-:-:S02]  /*11cb0*/  FSEL R7, R39, -INF , !P0 ;  /* 0xff80000027077808 */ /* 0x000fc40004000000 */
[----:B------:R-:W-:Y:S01]  /*11cc0*/  ISETP.GT.AND P0, PT, R0, 0x8, P1 ;  /* 0x000000080000780c */ /* 0x000fe20000f04270 */
[----:B------:R-:W-:Y:S01]  /*11cd0*/  LDSM.16.MT88.4 R52, [R179+0x800] ;  /* 0x00080000b334783b */ /* 0x000fe20000004200 */
[----:B------:R-:W-:Y:S02]  /*11ce0*/  FMNMX.FTZ R3, R19, R3, !PT ;  /* 0x0000000313037209 */ /* 0x000fe40007810000 */
[----:B------:R-:W-:Y:S01]  /*11cf0*/  ISETP.LT.OR P0, PT, R2, 0x9, P0 ;  /* 0x000000090200780c */ /* 0x000fe20000701670 */
[----:B------:R-:W-:Y:S01]  /*11d00*/  LDSM.16.MT88.4 R56, [R180+0x800] ;  /* 0x00080000b438783b */ /* 0x000fe20000004200 */
[----:B------:R-:W-:Y:S02]  /*11d10*/  FMNMX.FTZ R3, R20, R3, !PT ;  /* 0x0000000314037209 */ /* 0x000fe40007810000 */
[----:B------:R-:W-:Y:S01]  /*11d20*/  FSEL R9, R34, -INF , !P0 ;  /* 0xff80000022097808 */ /* 0x000fe20004000000 */
[----:B------:R-:W-:Y:S01]  /*11d30*/  LDSM.16.MT88.4 R72, [R181+0x1000] ;  /* 0x00100000b548783b */ /* 0x000fe20000004200 */
[----:B------:R-:W-:-:S02]  /*11d40*/  ISETP.GT.AND P0, PT, R0, 0x9, P1 ;  /* 0x000000090000780c */ /* 0x000fc40000f04270 */
[----:B------:R-:W-:Y:S01]  /*11d50*/  FMNMX.FTZ R3, R22, R3, !PT ;  /* 0x0000000316037209 */ /* 0x000fe20007810000 */
[----:B------:R-:W-:Y:S01]  /*11d60*/  LDSM.16.MT88.4 R68, [R179+0x1800] ;  /* 0x00180000b344783b */ /* 0x000fe20000004200 */
[----:B------:R-:W-:Y:S02]  /*11d70*/  ISETP.LT.OR P0, PT, R2, 0xa, P0 ;  /* 0x0000000a0200780c */ /* 0x000fe40000701670 */
[----:B------:R-:W-:Y:S01]  /*11d80*/  FMNMX.FTZ R5, R6, R7, !PT ;  /* 0x0000000706057209 */ /* 0x000fe20007810000 */
[----:B------:R-:W1:Y:S01]  /*11d90*/  SHFL.BFLY PT, R4, R3, 0x2, 0x1f ;  /* 0x0c401f0003047f89 */ /* 0x000e6200000e0000 */
[----:B------:R-:W-:Y:S02]  /*11da0*/  FSEL R11, R35, -INF , !P0 ;  /* 0xff800000230b7808 */ /* 0x000fe40004000000 */
[----:B------:R-:W-:Y:S01]  /*11db0*/  ISETP.GT.AND P0, PT, R0, 0x10, P1 ;  /* 0x000000100000780c */ /* 0x000fe20000f04270 */
[----:B------:R-:W-:Y:S01]  /*11dc0*/  LDSM.16.MT88.4 R76, [R180+0x1000] ;  /* 0x00100000b44c783b */ /* 0x000fe20000004200 */
[----:B------:R-:W-:-:S02]  /*11dd0*/  FMNMX.FTZ R5, R9, R5, !PT ;  /* 0x0000000509057209 */ /* 0x000fc40007810000 */
[----:B------:R-:W-:Y:S01]  /*11de0*/  ISETP.LT.OR P0, PT, R2, 0x11, P0 ;  /* 0x000000110200780c */ /* 0x000fe20000701670 */
[----:B------:R-:W-:Y:S01]  /*11df0*/  LDSM.16.MT88.4 R84, [R181+0x1800] ;  /* 0x00180000b554783b */ /* 0x000fe20000004200 */
[----:B------:R-:W-:Y:S02]  /*11e00*/  FMNMX.FTZ R5, R11, R5, !PT ;  /* 0x000000050b057209 */ /* 0x000fe40007810000 */
[----:B------:R-:W-:Y:S01]  /*11e10*/  FSEL R14, R26, -INF , !P0 ;  /* 0xff8000001a0e7808 */ /* 0x000fe20004000000 */
[----:B------:R-:W-:Y:S01]  /*11e20*/  LDSM.16.MT88.4 R88, [R181+0x2000] ;  /* 0x00200000b558783b */ /* 0x000fe20000004200 */
[----:B------:R-:W-:Y:S02]  /*11e30*/  ISETP.GT.AND P0, PT, R0, 0x11, P1 ;  /* 0x000000110000780c */ /* 0x000fe40000f04270 */
[----:B------:R-:W-:Y:S01]  /*11e40*/  FMNMX.FTZ R5, R14, R5, !PT ;  /* 0x000000050e057209 */ /* 0x000fe20007810000 */
[----:B------:R-:W-:Y:S01]  /*11e50*/  LDSM.16.MT88.4 R92, [R178+0x2000] ;  /* 0x00200000b25c783b */ /* 0x000fe20000004200 */
[----:B------:R-:W-:-:S03]  /*11e60*/  ISETP.LT.OR P0, PT, R2, 0x12, P0 ;  /* 0x000000120200780c */ /* 0x000fc60000701670 */
[----:B------:R-:W-:Y:S01]  /*11e70*/  LDSM.16.MT88.4 R104, [R181+0x3000] ;  /* 0x00300000b568783b */ /* 0x000fe20000004200 */
[----:B------:R-:W-:Y:S02]  /*11e80*/  FSEL R18, R27, -INF , !P0 ;  /* 0xff8000001b127808 */ /* 0x000fe40004000000 */
[----:B------:R-:W-:Y:S01]  /*11e90*/  ISETP.GT.AND P0, PT, R0, 0x18, P1 ;  /* 0x000000180000780c */ /* 0x000fe20000f04270 */
[----:B------:R-:W-:Y:S03]  /*11ea0*/  LDSM.16.MT88.4 R24, [R180] ;  /* 0x00000000b418783b */ /* 0x000fe60000004200 */
[----:B------:R-:W-:Y:S01]  /*11eb0*/  ISETP.LT.OR P0, PT, R2, 0x19, P0 ;  /* 0x000000190200780c */ /* 0x000fe20000701670 */
[----:B------:R-:W-:Y:S03]  /*11ec0*/  LDSM.16.MT88.4 R80, [R179+0x2000] ;  /* 0x00200000b350783b */ /* 0x000fe60000004200 */
[----:B------:R-:W-:Y:S01]  /*11ed0*/  FSEL R21, R30, -INF , !P0 ;  /* 0xff8000001e157808 */ /* 0x000fe20004000000 */
[----:B------:R-:W-:Y:S01]  /*11ee0*/  LDSM.16.MT88.4 R96, [R180+0x2000] ;  /* 0x00200000b460783b */ /* 0x000fe20000004200 */
[----:B------:R-:W-:-:S02]  /*11ef0*/  ISETP.GT.AND P0, PT, R0, 0x19, P1 ;  /* 0x000000190000780c */ /* 0x000fc40000f04270 */
[----:B-1----:R-:W-:Y:S01]  /*11f00*/  FMNMX.FTZ R0, R3, R4, !PT ;  /* 0x0000000403007209 */ /* 0x002fe20007810000 */
[----:B------:R-:W-:Y:S01]  /*11f10*/  LDSM.16.MT88.4 R112, [R178+0x3000] ;  /* 0x00300000b270783b */ /* 0x000fe20000004200 */
[----:B------:R-:W-:Y:S02]  /*11f20*/  ISETP.LT.OR P0, PT, R2, 0x1a, P0 ;  /* 0x0000001a0200780c */ /* 0x000fe40000701670 */
[----:B------:R-:W-:Y:S01]  /*11f30*/  FMNMX.FTZ R2, R18, R5, !PT ;  /* 0x0000000512027209 */ /* 0x000fe20007810000 */
[----:B------:R-:W1:Y:S01]  /*11f40*/  SHFL.BFLY PT, R3, R0, 0x1, 0x1f ;  /* 0x0c201f0000037f89 */ /* 0x000e6200000e0000 */
[----:B------:R-:W-:Y:S02]  /*11f50*/  FSEL R12, R31, -INF , !P0 ;  /* 0xff8000001f0c7808 */ /* 0x000fe40004000000 */
[----:B------:R-:W-:Y:S01]  /*11f60*/  FMNMX.FTZ R2, R21, R2, !PT ;  /* 0x0000000215027209 */ /* 0x000fe20007810000 */
[----:B-----5:R-:W-:Y:S03]  /*11f70*/  LDSM.16.MT88.4 R108, [R179+0x3000] ;  /* 0x00300000b36c783b */ /* 0x020fe60000004200 */
[----:B------:R-:W-:Y:S01]  /*11f80*/  FMNMX.FTZ R2, R12, R2, !PT ;  /* 0x000000020c027209 */ /* 0x000fe20007810000 */
[----:B------:R-:W-:Y:S04]  /*11f90*/  LDSM.16.MT88.4 R100, [R180+0x3000] ;  /* 0x00300000b464783b */ /* 0x000fe80000004200 */
[----:B------:R-:W2:Y:S04]  /*11fa0*/  SHFL.BFLY PT, R4, R2, 0x2, 0x1f ;  /* 0x0c401f0002047f89 */ /* 0x000ea800000e0000 */
[----:B------:R-:W-:Y:S04]  /*11fb0*/  LDSM.16.MT88.4 R120, [R181+0x2800] ;  /* 0x00280000b578783b */ /* 0x000fe80000004200 */
[----:B------:R-:W-:Y:S01]  /*11fc0*/  LDSM.16.MT88.4 R116, [R179+0x2800] ;  /* 0x00280000b374783b */ /* 0x000fe20000004200 */
[----:B-1----:R-:W-:-:S03]  /*11fd0*/  FMNMX.FTZ R140, R0, R3, !PT ;  /* 0x00000003008c7209 */ /* 0x002fc60007810000 */
[----:B------:R-:W-:Y:S01]  /*11fe0*/  LDSM.16.MT88.4 R196, [R180+0x2800] ;  /* 0x00280000b4c4783b */ /* 0x000fe20000004200 */
[C---:B------:R-:W-:Y:S01]  /*11ff0*/  FSETP.NEU.FTZ.AND P0, PT, R140.reuse, -INF , PT ;  /* 0xff8000008c00780b */ /* 0x040fe20003f1d000 */
[----:B------:R-:W-:-:S05]  /*12000*/  FMUL.FTZ R0, R140, c[0x0][0x2d0] ;  /* 0x0000b4008c007a20 */ /* 0x000fca0000410000 */
[----:B------:R-:W-:Y:S02]  /*12010*/  FSEL R0, R0, RZ, P0 ;  /* 0x000000ff00007208 */ /* 0x000fe40000000000 */
[----:B--2---:R-:W-:-:S03]  /*12020*/  FMNMX.FTZ R2, R2, R4, !PT ;  /* 0x0000000402027209 */ /* 0x004fc60007810000 */
[--C-:B------:R-:W-:Y:S02]  /*12030*/  FFMA.FTZ R3, R10, c[0x0][0x2d0], -R0.reuse ;  /* 0x0000b4000a037a23 */ /* 0x100fe40000010800 */
[----:B------:R-:W1:Y:S02]  /*12040*/  SHFL.BFLY PT, R4, R2, 0x1, 0x1f ;  /* 0x0c201f0002047f89 */ /* 0x000e6400000e0000 */
        /* <DEDUP_REMOVED lines=10> */
[----:B-1----:R-:W-:-:S05]  /*120f0*/  FMUL.FTZ R2, R8, c[0x0][0x2d0] ;  /* 0x0000b40008027a20 */ /* 0x002fca0000410000 */
[----:B------:R-:W-:Y:S01]  /*12100*/  FSEL R2, R2, RZ, P0 ;  /* 0x000000ff02027208 */ /* 0x000fe20000000000 */
[----:B--2---:R-:W-:-:S04]  /*12110*/  FFMA.FTZ R3, R16, c[0x0][0x2d0], -R0 ;  /* 0x0000b40010037a23 */ /* 0x004fc80000010800 */
[----:B------:R1:W-:Y:S02]  /*12120*/  MUFU.EX2 R230, R3 ;  /* 0x0000000300e67308 */ /* 0x0003e40000000800 */
[----:B-1----:R-:W-:-:S06]  /*12130*/  FFMA.FTZ R3, R17, c[0x0][0x2d0], -R0 ;  /* 0x0000b40011037a23 */ /* 0x002fcc0000010800 */
[----:B------:R1:W2:Y:S02]  /*12140*/  MUFU.EX2 R235, R3 ;  /* 0x0000000300eb7308 */ /* 0x0002a40000000800 */
[--C-:B-1----:R-:W-:Y:S01]  /*12150*/  FFMA.FTZ R3, R20, c[0x0][0x2d0], -R0.reuse ;  /* 0x0000b40014037a23 */ /* 0x102fe20000010800 */
[----:B--2---:R-:W-:Y:S01]  /*12160*/  F2FP.BF16.PACK_AB R128, R234, R235 ;  /* 0x000000ebea80723e */ /* 0x004fe200000010ff */
[----:B------:R-:W-:-:S04]  /*12170*/  FFMA.FTZ R0, R22, c[0x0][0x2d0], -R0 ;  /* 0x0000b40016007a23 */ /* 0x000fc80000010800 */
[----:B------:R1:W-:Y:S08]  /*12180*/  MUFU.EX2 R233, R3 ;  /* 0x0000000300e97308 */ /* 0x0003f00000000800 */
[----:B------:R2:W3:Y:S01]  /*12190*/  MUFU.EX2 R211, R0 ;  /* 0x0000000000d37308 */ /* 0x0004e20000000800 */
[----:B-1----:R-:W-:Y:S01]  /*121a0*/  FFMA.FTZ R3, R6, c[0x0][0x2d0], -R2 ;  /* 0x0000b40006037a23 */ /* 0x002fe20000010802 */
[----:B------:R-:W-:-:S06]  /*121b0*/  F2FP.BF16.PACK_AB R6, R230, R232 ;  /* 0x000000e8e606723e */ /* 0x000fcc00000010ff */
[----:B------:R1:W-:Y:S01]  /*121c0*/  MUFU.EX2 R141, R3 ;  /* 0x00000003008d7308 */ /* 0x0003e20000000800 */
[--C-:B--2---:R-:W-:Y:S01]  /*121d0*/  FFMA.FTZ R0, R14, c[0x0][0x2d0], -R2.reuse ;  /* 0x0000b4000e007a23 */ /* 0x104fe20000010802 */
[----:B---3--:R-:W-:Y:S01]  /*121e0*/  F2FP.BF16.PACK_AB R130, R211, R233 ;  /* 0x000000e9d382723e */ /* 0x008fe200000010ff */
[----:B-1----:R-:W-:-:S05]  /*121f0*/  FFMA.FTZ R3, R7, c[0x0][0x2d0], -R2 ;  /* 0x0000b40007037a23 */ /* 0x002fca0000010802 */
[----:B------:R1:W2:Y:S02]  /*12200*/  MUFU.EX2 R10, R3 ;  /* 0x00000003000a7308 */ /* 0x0002a40000000800 */
[----:B-1----:R-:W-:Y:S01]  /*12210*/  FFMA.FTZ R3, R9, c[0x0][0x2d0], -R2 ;  /* 0x0000b40009037a23 */ /* 0x002fe20000010802 */
[----:B--2---:R-:W-:-:S05]  /*12220*/  F2FP.BF16.PACK_AB R5, R10, R141 ;  /* 0x0000008d0a05723e */ /* 0x004fca00000010ff */
[----:B------:R1:W-:Y:S02]  /*12230*/  MUFU.EX2 R9, R3 ;  /* 0x0000000300097308 */ /* 0x0003e40000000800 */
[----:B-1----:R-:W-:-:S06]  /*12240*/  FFMA.FTZ R3, R11, c[0x0][0x2d0], -R2 ;  /* 0x0000b4000b037a23 */ /* 0x002fcc0000010802 */
[----:B------:R1:W-:Y:S08]  /*12250*/  MUFU.EX2 R11, R0 ;  /* 0x00000000000b7308 */ /* 0x0003f00000000800 */
[----:B------:R-:W2:Y:S01]  /*12260*/  MUFU.EX2 R3, R3 ;  /* 0x0000000300037308 */ /* 0x000ea20000000800 */
[----:B-1----:R-:W-:Y:S02]  /*12270*/  FFMA.FTZ R0, R18, c[0x0][0x2d0], -R2 ;  /* 0x0000b40012007a23 */ /* 0x002fe40000010802 */
[----:B------:R-:W1:Y:S05]  /*12280*/  LDSM.16.MT88.4 R16, [R178+0x800] ;  /* 0x00080000b210783b */ /* 0x000e6a0000004200 */
[----:B------:R3:W4:Y:S01]  /*12290*/  MUFU.EX2 R143, R0 ;  /* 0x00000000008f7308 */ /* 0x0007220000000800 */
[----:B--2---:R-:W-:-:S07]  /*122a0*/  F2FP.BF16.PACK_AB R7, R3, R9 ;  /* 0x000000090307723e */ /* 0x004fce00000010ff */
[----:B------:R-:W-:Y:S01]  /*122b0*/  HMMA.16816.F32.BF16 R148, R4, R152, RZ ;  /* 0x000000980494723c */ /* 0x000fe200000418ff */
[--C-:B---3--:R-:W-:Y:S01]  /*122c0*/  FFMA.FTZ R0, R21, c[0x0][0x2d0], -R2.reuse ;  /* 0x0000b40015007a23 */ /* 0x108fe20000010802 */
[----:B----4-:R-:W-:Y:S01]  /*122d0*/  F2FP.BF16.PACK_AB R129, R143, R11 ;  /* 0x0000000b8f81723e */ /* 0x010fe200000010ff */
[----:B------:R-:W-:-:S05]  /*122e0*/  FFMA.FTZ R2, R12, c[0x0][0x2d0], -R2 ;  /* 0x0000b4000c027a23 */ /* 0x000fca0000010802 */
[C---:B------:R-:W-:Y:S01]  /*122f0*/  HMMA.16816.F32.BF16 R152, R4.reuse, R154, RZ ;  /* 0x0000009a0498723c */ /* 0x040fe200000418ff */
[----:B------:R-:W2:Y:S01]  /*12300*/  LDSM.16.MT88.4 R12, [R181] ;  /* 0x00000000b50c783b */ /* 0x000ea20000004200 */
[----:B------:R3:W-:Y:S06]  /*12310*/  MUFU.EX2 R194, R0 ;  /* 0x0000000000c27308 */ /* 0x0007ec0000000800 */
[C---:B------:R-:W-:Y:S02]  /*12320*/  HMMA.16816.F32.BF16 R36, R4.reuse, R40, RZ ;  /* 0x000000280424723c */ /* 0x040fe400000418ff */
[----:B------:R-:W4:Y:S06]  /*12330*/  MUFU.EX2 R142, R2 ;  /* 0x00000002008e7308 */ /* 0x000f2c0000000800 */
[----:B------:R-:W-:Y:S01]  /*12340*/  HMMA.16816.F32.BF16 R40, R4, R42, RZ ;  /* 0x0000002a0428723c */ /* 0x000fe200000418ff */
[----:B---3--:R-:W-:-:S04]  /*12350*/  FADD.FTZ R0, R141, R10 ;  /* 0x0000000a8d007221 */ /* 0x008fc80000010000 */
[----:B------:R-:W-:-:S03]  /*12360*/  FADD.FTZ R0, R9, R0 ;  /* 0x0000000009007221 */ /* 0x000fc60000010000 */
[C---:B------:R-:W-:Y:S01]  /*12370*/  HMMA.16816.F32.BF16 R132, R4.reuse, R136, RZ ;  /* 0x000000880484723c */ /* 0x040fe200000418ff */
[----:B----4-:R-:W-:Y:S01]  /*12380*/  F2FP.BF16.PACK_AB R131, R142, R194 ;  /* 0x000000c28e83723e */ /* 0x010fe200000010ff */
[----:B------:R-:W-:Y:S02]  /*12390*/  FADD.FTZ R2, R229, R227 ;  /* 0x000000e3e5027221 */ /* 0x000fe40000010000 */
[----:B------:R-:W-:Y:S02]  /*123a0*/  FADD.FTZ R0, R3, R0 ;  /* 0x0000000003007221 */ /* 0x000fe40000010000 */
[----:B------:R-:W-:Y:S02]  /*123b0*/  FADD.FTZ R2, R232, R2 ;  /* 0x00000002e8027221 */ /* 0x000fe40000010000 */
[----:B------:R-:W-:Y:S01]  /*123c0*/  HMMA.16816.F32.BF16 R136, R4, R138, RZ ;  /* 0x0000008a0488723c */ /* 0x000fe200000418ff */
[----:B------:R-:W-:Y:S02]  /*123d0*/  FADD.FTZ R3, R11, R0 ;  /* 0x000000000b037221 */ /* 0x000fe40000010000 */
[----:B------:R-:W-:-:S02]  /*123e0*/  FADD.FTZ R2, R230, R2 ;  /* 0x00000002e6027221 */ /* 0x000fc40000010000 */
[----:B------:R-:W-:Y:S02]  /*123f0*/  IMAD.MOV.U32 R0, RZ, RZ, R224 ;  /* 0x000000ffff007224 */ /* 0x000fe400078e00e0 */
[----:B------:R-:W-:Y:S01]  /*12400*/  FADD.FTZ R3, R143, R3 ;  /* 0x000000038f037221 */ /* 0x000fe20000010000 */
[----:B-1----:R-:W-:Y:S03]  /*12410*/  HMMA.16816.F32.BF16 R148, R128, R16, R148 ;  /* 0x000000108094723c */ /* 0x002fe60000041894 */
[----:B------:R-:W-:Y:S01]  /*12420*/  FADD.FTZ R3, R194, R3 ;  /* 0x00000003c2037221 */ /* 0x000fe20000010000 */
[----:B------:R-:W-:-:S04]  /*12430*/  IADD3 R194, R236, -0x2, RZ ;  /* 0xfffffffeecc27810 */ /* 0x000fc80007ffe0ff */
[----:B------:R-:W-:Y:S01]  /*12440*/  HMMA.16816.F32.BF16 R152, R128, R18, R152 ;  /* 0x000000128098723c */ /* 0x000fe20000041898 */
[----:B------:R-:W1:Y:S07]  /*12450*/  LDSM.16.MT88.4 R16, [R181+0x800] ;  /* 0x00080000b510783b */ /* 0x000e6e0000004200 */
[C---:B------:R-:W-:Y:S08]  /*12460*/  HMMA.16816.F32.BF16 R28, R4.reuse, R24, RZ ;  /* 0x00000018041c723c */ /* 0x040ff000000418ff */
[C---:B------:R-:W-:Y:S08]  /*12470*/  HMMA.16816.F32.BF16 R32, R4.reuse, R26, RZ ;  /* 0x0000001a0420723c */ /* 0x040ff000000418ff */
[C---:B------:R-:W-:Y:S08]  /*12480*/  HMMA.16816.F32.BF16 R48, R4.reuse, R44, RZ ;  /* 0x0000002c0430723c */ /* 0x040ff000000418ff */
[C---:B--2---:R-:W-:Y:S08]  /*12490*/  HMMA.16816.F32.BF16 R20, R4.reuse, R12, RZ ;  /* 0x0000000c0414723c */ /* 0x044ff000000418ff */
[C---:B------:R-:W-:Y:S08]  /*124a0*/  HMMA.16816.F32.BF16 R60, R4.reuse, R46, RZ ;  /* 0x0000002e043c723c */ /* 0x040ff000000418ff */
[----:B------:R-:W-:Y:S08]  /*124b0*/  HMMA.16816.F32.BF16 R12, R4, R14, RZ ;  /* 0x0000000e040c723c */ /* 0x000ff000000418ff */
[C---:B------:R-:W-:Y:S08]  /*124c0*/  HMMA.16816.F32.BF16 R36, R128.reuse, R64, R36 ;  /* 0x000000408024723c */ /* 0x040ff00000041824 */
[C---:B------:R-:W-:Y:S01]  /*124d0*/  HMMA.16816.F32.BF16 R40, R128.reuse, R66, R40 ;  /* 0x000000428028723c */ /* 0x040fe20000041828 */
[----:B------:R-:W2:Y:S07]  /*124e0*/  LDSM.16.MT88.4 R64, [R180+0x1800] ;  /* 0x00180000b440783b */ /* 0x000eae0000004200 */
[C---:B------:R-:W-:Y:S08]  /*124f0*/  HMMA.16816.F32.BF16 R132, R128.reuse, R52, R132 ;  /* 0x000000348084723c */ /* 0x040ff00000041884 */
[C---:B------:R-:W-:Y:S08]  /*12500*/  HMMA.16816.F32.BF16 R136, R128.reuse, R54, R136 ;  /* 0x000000368088723c */ /* 0x040ff00000041888 */
[C---:B------:R-:W-:Y:S08]  /*12510*/  HMMA.16816.F32.BF16 R28, R128.reuse, R56, R28 ;  /* 0x00000038801c723c */ /* 0x040ff0000004181c */
[----:B------:R-:W-:Y:S08]  /*12520*/  HMMA.16816.F32.BF16 R32, R128, R58, R32 ;  /* 0x0000003a8020723c */ /* 0x000ff00000041820 */
[C---:B------:R-:W-:Y:S08]  /*12530*/  HMMA.16816.F32.BF16 R52, R4.reuse, R72, RZ ;  /* 0x000000480434723c */ /* 0x040ff000000418ff */
[----:B------:R-:W-:Y:S08]  /*12540*/  HMMA.16816.F32.BF16 R56, R4, R74, RZ ;  /* 0x0000004a0438723c */ /* 0x000ff000000418ff */
[C---:B------:R-:W-:Y:S08]  /*12550*/  HMMA.16816.F32.BF16 R44, R128.reuse, R68, R48 ;  /* 0x00000044802c723c */ /* 0x040ff00000041830 */
[C---:B------:R-:W-:Y:S08]  /*12560*/  HMMA.16816.F32.BF16 R48, R128.reuse, R70, R60 ;  /* 0x000000468030723c */ /* 0x040ff0000004183c */
[----:B-1----:R-:W-:Y:S08]  /*12570*/  HMMA.16816.F32.BF16 R24, R128, R18, R12 ;  /* 0x000000128018723c */ /* 0x002ff0000004180c */
[C---:B------:R-:W-:Y:S08]  /*12580*/  HMMA.16816.F32.BF16 R60, R4.reuse, R76, RZ ;  /* 0x0000004c043c723c */ /* 0x040ff000000418ff */
[----:B------:R-:W-:Y:S08]  /*12590*/  HMMA.16816.F32.BF16 R12, R4, R78, RZ ;  /* 0x0000004e040c723c */ /* 0x000ff000000418ff */
[C---:B------:R-:W-:Y:S08]  /*125a0*/  HMMA.16816.F32.BF16 R52, R128.reuse, R84, R52 ;  /* 0x000000548034723c */ /* 0x040ff00000041834 */
[----:B------:R-:W-:Y:S08]  /*125b0*/  HMMA.16816.F32.BF16 R56, R128, R86, R56 ;  /* 0x000000568038723c */ /* 0x000ff00000041838 */
[C---:B------:R-:W-:Y:S08]  /*125c0*/  HMMA.16816.F32.BF16 R84, R4.reuse, R88, RZ ;  /* 0x000000580454723c */ /* 0x040ff000000418ff */
[C---:B------:R-:W-:Y:S08]  /*125d0*/  HMMA.16816.F32.BF16 R88, R4.reuse, R90, RZ ;  /* 0x0000005a0458723c */ /* 0x040ff000000418ff */
[----:B------:R-:W-:Y:S08]  /*125e0*/  HMMA.16816.F32.BF16 R68, R4, R92, RZ ;  /* 0x0000005c0444723c */ /* 0x000ff000000418ff */
[----:B--2---:R-:W-:Y:S08]  /*125f0*/  HMMA.16816.F32.BF16 R60, R128, R64, R60 ;  /* 0x00000040803c723c */ /* 0x004ff0000004183c */
[C---:B------:R-:W-:Y:S08]  /*12600*/  HMMA.16816.F32.BF16 R72, R4.reuse, R94, RZ ;  /* 0x0000005e0448723c */ /* 0x040ff000000418ff */
[C---:B------:R-:W-:Y:S08]  /*12610*/  HMMA.16816.F32.BF16 R168, R4.reuse, R104, RZ ;  /* 0x0000006804a8723c */ /* 0x040ff000000418ff */
[----:B------:R-:W-:Y:S01]  /*12620*/  HMMA.16816.F32.BF16 R172, R4, R106, RZ ;  /* 0x0000006a04ac723c */ /* 0x000fe200000418ff */
[----:B------:R-:W1:Y:S07]  /*12630*/  LDSM.16.MT88.4 R104, [R178+0x3800] ;  /* 0x00380000b268783b */ /* 0x000e6e0000004200 */
[----:B------:R-:W-:Y:S08]  /*12640*/  HMMA.16816.F32.BF16 R64, R128, R66, R12 ;  /* 0x000000428040723c */ /* 0x000ff0000004180c */
[C---:B------:R-:W-:Y:S08]  /*12650*/  HMMA.16816.F32.BF16 R76, R4.reuse, R80, RZ ;  /* 0x00000050044c723c */ /* 0x040ff000000418ff */
[C---:B------:R-:W-:Y:S08]  /*12660*/  HMMA.16816.F32.BF16 R92, R4.reuse, R96, RZ ;  /* 0x00000060045c723c */ /* 0x040ff000000418ff */
[C---:B------:R-:W-:Y:S08]  /*12670*/  HMMA.16816.F32.BF16 R80, R4.reuse, R82, RZ ;  /* 0x000000520450723c */ /* 0x040ff000000418ff */
[C---:B------:R-:W-:Y:S08]  /*12680*/  HMMA.16816.F32.BF16 R96, R4.reuse, R98, RZ ;  /* 0x000000620460723c */ /* 0x040ff000000418ff */
[C---:B------:R-:W-:Y:S08]  /*12690*/  HMMA.16816.F32.BF16 R12, R4.reuse, R112, RZ ;  /* 0x00000070040c723c */ /* 0x040ff000000418ff */
[C---:B------:R-:W-:Y:S01]  /*126a0*/  HMMA.16816.F32.BF16 R124, R4.reuse, R114, RZ ;  /* 0x00000072047c723c */ /* 0x040fe200000418ff */
[----:B------:R-:W-:Y:S07]  /*126b0*/  LDSM.16.MT88.4 R112, [R179+0x3800] ;  /* 0x00380000b370783b */ /* 0x000fee0000004200 */
[C---:B------:R-:W-:Y:S08]  /*126c0*/  HMMA.16816.F32.BF16 R160, R4.reuse, R108, RZ ;  /* 0x0000006c04a0723c */ /* 0x040ff000000418ff */
[C---:B------:R-:W-:Y:S08]  /*126d0*/  HMMA.16816.F32.BF16 R164, R4.reuse, R110, RZ ;  /* 0x0000006e04a4723c */ /* 0x040ff000000418ff */
[C---:B------:R-:W-:Y:S08]  /*126e0*/  HMMA.16816.F32.BF16 R200, R4.reuse, R100, RZ ;  /* 0x0000006404c8723c */ /* 0x040ff000000418ff */
[----:B------:R-:W-:Y:S01]  /*126f0*/  HMMA.16816.F32.BF16 R204, R4, R102, RZ ;  /* 0x0000006604cc723c */ /* 0x000fe200000418ff */
[----:B------:R-:W2:Y:S07]  /*12700*/  LDSM.16.MT88.4 R4, [R180+0x3800] ;  /* 0x00380000b404783b */ /* 0x000eae0000004200 */
[C---:B------:R-:W-:Y:S08]  /*12710*/  HMMA.16816.F32.BF16 R84, R128.reuse, R120, R84 ;  /* 0x000000788054723c */ /* 0x040ff00000041854 */
[C---:B------:R-:W-:Y:S01]  /*12720*/  HMMA.16816.F32.BF16 R88, R128.reuse, R122, R88 ;  /* 0x0000007a8058723c */ /* 0x040fe20000041858 */
[----:B------:R-:W3:Y:S07]  /*12730*/  LDSM.16.MT88.4 R120, [R181+0x3800] ;  /* 0x00380000b578783b */ /* 0x000eee0000004200 */
[C---:B------:R-:W-:Y:S01]  /*12740*/  HMMA.16816.F32.BF16 R20, R128.reuse, R16, R20 ;  /* 0x000000108014723c */ /* 0x040fe20000041814 */
[----:B------:R-:W4:Y:S07]  /*12750*/  LDSM.16.MT88.4 R16, [R178+0x2800] ;  /* 0x00280000b210783b */ /* 0x000f2e0000004200 */
[C---:B-1----:R-:W-:Y:S08]  /*12760*/  HMMA.16816.F32.BF16 R100, R128.reuse, R104, R12 ;  /* 0x000000688064723c */ /* 0x042ff0000004180c */
[C---:B------:R-:W-:Y:S08]  /*12770*/  HMMA.16816.F32.BF16 R104, R128.reuse, R106, R124 ;  /* 0x0000006a8068723c */ /* 0x040ff0000004187c */
[C---:B--2---:R-:W-:Y:S07]  /*12780*/  HMMA.16816.F32.BF16 R124, R128.reuse, R4, R200 ;  /* 0x00000004807c723c */ /* 0x044fee00000418c8 */
[----:B------:R-:W-:Y:S01]  /*12790*/  FADD.FTZ R4, R235, R2 ;  /* 0x00000002eb047221 */ /* 0x000fe20000010000 */
[----:B------:R-:W-:Y:S01]  /*127a0*/  HMMA.16816.F32.BF16 R76, R128, R116, R76 ;  /* 0x00000074804c723c */ /* 0x000fe2000004184c */
[----:B------:R-:W-:-:S04]  /*127b0*/  @P3 IMAD.HI.U32 R2, R224, c[0x0][0x2c8], RZ ;  /* 0x0000b200e0023a27 */ /* 0x000fc800078e00ff */
[----:B------:R-:W-:Y:S01]  /*127c0*/  FADD.FTZ R4, R234, R4 ;  /* 0x00000004ea047221 */ /* 0x000fe20000010000 */
[----:B------:R-:W-:Y:S01]  /*127d0*/  @P3 SHF.R.U32.HI R0, RZ, c[0x0][0x2cc], R2 ;  /* 0x0000b300ff003a19 */ /* 0x000fe20000011602 */
[----:B------:R-:W-:Y:S01]  /*127e0*/  IMAD.IADD R2, R210, 0x1, -R212 ;  /* 0x00000001d2027824 */ /* 0x000fe200078e0ad4 */
[----:B------:R-:W-:Y:S01]  /*127f0*/  HMMA.16816.F32.BF16 R80, R128, R118, R80 ;  /* 0x000000768050723c */ /* 0x000fe20000041850 */
[----:B------:R-:W-:Y:S02]  /*12800*/  FADD.FTZ R4, R233, R4 ;  /* 0x00000004e9047221 */ /* 0x000fe40000010000 */
[----:B------:R-:W-:-:S05]  /*12810*/  IMAD.IADD R2, R2, 0x1, R0 ;  /* 0x0000000102027824 */ /* 0x000fca00078e0200 */
[----:B------:R-:W-:Y:S01]  /*12820*/  HMMA.16816.F32.BF16 R108, R128, R112, R160 ;  /* 0x00000070806c723c */ /* 0x000fe200000418a0 */
[----:B------:R-:W-:-:S07]  /*12830*/  IADD3 R0, R2, c[0x0][0x328], RZ ;  /* 0x0000ca0002007a10 */ /* 0x000fce0007ffe0ff */
[C---:B---3--:R-:W-:Y:S08]  /*12840*/  HMMA.16816.F32.BF16 R116, R128.reuse, R120, R168 ;  /* 0x000000788074723c */ /* 0x048ff000000418a8 */
[C---:B----4-:R-:W-:Y:S08]  /*12850*/  HMMA.16816.F32.BF16 R68, R128.reuse, R16, R68 ;  /* 0x000000108044723c */ /* 0x050ff00000041844 */
[C---:B------:R-:W-:Y:S08]  /*12860*/  HMMA.16816.F32.BF16 R72, R128.reuse, R18, R72 ;  /* 0x000000128048723c */ /* 0x040ff00000041848 */
[C---:B------:R-:W-:Y:S08]  /*12870*/  HMMA.16816.F32.BF16 R92, R128.reuse, R196, R92 ;  /* 0x000000c4805c723c */ /* 0x040ff0000004185c */
[C---:B------:R-:W-:Y:S08]  /*12880*/  HMMA.16816.F32.BF16 R96, R128.reuse, R198, R96 ;  /* 0x000000c68060723c */ /* 0x040ff00000041860 */
[C---:B------:R-:W-:Y:S08]  /*12890*/  HMMA.16816.F32.BF16 R112, R128.reuse, R114, R164 ;  /* 0x000000728070723c */ /* 0x040ff000000418a4 */
[C---:B------:R-:W-:Y:S08]  /*128a0*/  HMMA.16816.F32.BF16 R120, R128.reuse, R122, R172 ;  /* 0x0000007a8078723c */ /* 0x040ff000000418ac */
[----:B------:R-:W-:Y:S07]  /*128b0*/  HMMA.16816.F32.BF16 R128, R128, R6, R204 ;  /* 0x000000068080723c */ /* 0x000fee00000418cc */
[----:B------:R-:W-:-:S02]  /*128c0*/  FADD.FTZ R207, R211, R4 ;  /* 0x00000004d3cf7221 */ /* 0x000fc40000010000 */
[----:B------:R-:W-:Y:S01]  /*128d0*/  FADD.FTZ R206, R142, R3 ;  /* 0x000000038ece7221 */ /* 0x000fe20000010000 */
        /* <DEDUP_REMOVED lines=12> */
.L_x_699:
[----:B------:R-:W-:-:S13]  /*129a0*/  ISETP.NE.AND P0, PT, R4, 0x1, PT ;  /* 0x000000010400780c */ /* 0x000fda0003f05270 */
[----:B------:R-:W-:-:S05]  /*129b0*/  @P0 IMAD.HI.U32 R2, R3, c[0x0][0x330], RZ ;  /* 0x0000cc0003020a27 */ /* 0x000fca00078e00ff */
[----:B------:R-:W-:Y:S02]  /*129c0*/  @P0 SHF.R.U32.HI R3, RZ, c[0x0][0x334], R2 ;  /* 0x0000cd00ff030a19 */ /* 0x000fe40000011602 */
.L_x_700:
[----:B------:R-:W-:Y:S05]  /*129d0*/  BSYNC B0 ;  /* 0x0000000000007941 */ /* 0x000fea0003800000 */
.L_x_698:
[----:B------:R-:W-:-:S05]  /*129e0*/  IMAD R3, R3, R4, c[0x0][0x32c] ;  /* 0x0000cb0003037624 */ /* 0x000fca00078e0204 */
[----:B------:R-:W-:-:S04]  /*129f0*/  IMNMX R0, R0, R3, PT ;  /* 0x0000000300007217 */ /* 0x000fc80003800200 */
.L_x_697:
[----:B------:R-:W-:-:S04]  /*12a00*/  SHF.R.S32.HI R2, RZ, 0x1f, R0 ;  /* 0x0000001fff027819 */ /* 0x000fc80000011400 */
[----:B------:R-:W-:-:S04]  /*12a10*/  LEA.HI R0, R2, R0, RZ, 0x5 ;  /* 0x0000000002007211 */ /* 0x000fc800078f28ff */
[----:B------:R-:W-:-:S04]  /*12a20*/  SHF.R.S32.HI R0, RZ, 0x5, R0 ;  /* 0x00000005ff007819 */ /* 0x000fc80000011400 */
[----:B------:R-:W-:-:S04]  /*12a30*/  IMNMX R211, R208, R0, !PT ;  /* 0x00000000d0d37217 */ /* 0x000fc80007800200 */
[----:B------:R-:W-:-:S13]  /*12a40*/  ISETP.GE.AND P0, PT, R194, R211, PT ;  /* 0x000000d3c200720c */ /* 0x000fda0003f06270 */
[----:B------:R-:W-:Y:S05]  /*12a50*/  @!P0 BRA `(.L_x_701) ;  /* 0x0000254000008947 */ /* 0x000fea0003800000 */
[----:B------:R-:W-:Y:S02]  /*12a60*/  MOV R142, R8 ;  /* 0x00000008008e7202 */ /* 0x000fe40000000f00 */
[----:B------:R-:W-:Y:S02]  /*12a70*/  MOV R141, R140 ;  /* 0x0000008c008d7202 */ /* 0x000fe40000000f00 */
[----:B------:R-:W-:-:S04]  /*12a80*/  MOV R196, R194 ;  /* 0x000000c200c47202 */ /* 0x000fc80000000f00 */
.L_x_710:
[----:B------:R-:W-:Y:S01]  /*12a90*/  ISETP.GT.AND P1, PT, R208, R196, PT ;  /* 0x000000c4d000720c */ /* 0x000fe20003f24270 */
[----:B------:R-:W-:Y:S04]  /*12aa0*/  DEPBAR.LE SB0, 0x0 ;  /* 0x000080000000791a */ /* 0x000fe80000000000 */
[----:B------:R-:W-:Y:S01]  /*12ab0*/  WARPSYNC 0xffffffff ;  /* 0xffffffff00007948 */ /* 0x000fe20003800000 */
[----:B------:R-:W-:Y:S01]  /*12ac0*/  BAR.SYNC.DEFER_BLOCKING 0x0 ;  /* 0x0000000000007b1d */ /* 0x000fe20000010000 */
[----:B------:R-:W-:Y:S01]  /*12ad0*/  LOP3.LUT P3, RZ, R214, 0x1, RZ, 0xc0, !PT ;  /* 0x00000001d6ff7812 */ /* 0x000fe2000786c0ff */
[----:B------:R-:W-:Y:S02]  /*12ae0*/  IMAD.MOV.U32 R140, RZ, RZ, c[0x0][0x2c4] ;  /* 0x0000b100ff8c7624 */ /* 0x000fe400078e00ff */
[----:B------:R-:W-:Y:S02]  /*12af0*/  IMAD.IADD R143, R225, 0x1, R224 ;  /* 0x00000001e18f7824 */ /* 0x000fe400078e02e0 */
[----:B------:R-:W-:Y:S01]  /*12b00*/  IMAD.MOV.U32 R194, RZ, RZ, c[0x0][0x32c] ;  /* 0x0000cb00ffc27624 */ /* 0x000fe200078e00ff */
[----:B------:R-:W-:Y:S01]  /*12b10*/  @!P1 SHF.R.S32.HI R0, RZ, 0x1f, R196 ;  /* 0x0000001fff009819 */ /* 0x000fe200000114c4 */
[----:B------:R-:W-:Y:S04]  /*12b20*/  @!P1 IMAD.WIDE.U32 R2, R196, c[0x0][0x208], RZ ;  /* 0x00008200c4029a25 */ /* 0x000fe800078e00ff */
[----:B------:R-:W-:Y:S01]  /*12b30*/  @!P1 IMAD R0, R0, c[0x0][0x208], RZ ;  /* 0x0000820000009a24 */ /* 0x000fe200078e02ff */
[----:B------:R-:W-:Y:S03]  /*12b40*/  @!P1 LEA R4, P0, R2, R220, 0x5 ;  /* 0x000000dc02049211 */ /* 0x000fe600078028ff */
[----:B------:R-:W-:Y:S04]  /*12b50*/  @!P1 IMAD R0, R196, c[0x0][0x20c], R0 ;  /* 0x00008300c4009a24 */ /* 0x000fe800078e0200 */
[----:B------:R-:W-:Y:S01]  /*12b60*/  @!P1 IMAD.IADD R0, R3, 0x1, R0 ;  /* 0x0000000103009824 */ /* 0x000fe200078e0200 */
[----:B------:R-:W-:Y:S04]  /*12b70*/  LDSM.16.M88.4 R16, [R182] ;  /* 0x00000000b610783b */ /* 0x000fe80000000200 */
[----:B------:R-:W-:Y:S01]  /*12b80*/  @!P1 LEA.HI.X R6, R2, R223, R0, 0x5, P0 ;  /* 0x000000df02069211 */ /* 0x000fe200000f2c00 */
[----:B------:R-:W-:Y:S01]  /*12b90*/  ULDC UR4, c[0x0][0x324] ;  /* 0x0000c90000047ab9 */ /* 0x000fe20000000800 */
[C---:B------:R-:W-:Y:S01]  /*12ba0*/  ISETP.GT.AND P0, PT, R196.reuse, R208, PT ;  /* 0x000000d0c400720c */ /* 0x040fe20003f04270 */
[----:B------:R-:W1:Y:S01]  /*12bb0*/  LDSM.16.M88.4 R8, [R177] ;  /* 0x00000000b108783b */ /* 0x000e620000000200 */
[----:B------:R-:W-:Y:S03]  /*12bc0*/  ULOP3.LUT UR4, URZ, UR4, URZ, 0x33, !UPT ;  /* 0x000000043f047292 */ /* 0x000fe6000f8e333f */
[----:B------:R-:W2:Y:S04]  /*12bd0*/  LDSM.16.M88.4 R160, [R177+0x800] ;  /* 0x00080000b1a0783b */ /* 0x000ea80000000200 */
[----:B------:R-:W-:Y:S04]  /*12be0*/  LDSM.16.M88.4 R164, [R183] ;  /* 0x00000000b7a4783b */ /* 0x000fe80000000200 */
[----:B------:R-:W-:Y:S01]  /*12bf0*/  @P0 IADD3 R0, R196, -0x1, RZ ;  /* 0xffffffffc4000810 */ /* 0x000fe20007ffe0ff */
[----:B------:R-:W3:Y:S03]  /*12c00*/  LDSM.16.M88.4 R168, [R186] ;  /* 0x00000000baa8783b */ /* 0x000ee60000000200 */
[----:B------:R-:W-:Y:S01]  /*12c10*/  @P0 SHF.R.S32.HI R2, RZ, 0x1f, R0 ;  /* 0x0000001fff020819 */ /* 0x000fe20000011400 */
[----:B------:R-:W4:Y:S04]  /*12c20*/  LDSM.16.M88.4 R172, [R188] ;  /* 0x00000000bcac783b */ /* 0x000f280000000200 */
[----:B------:R-:W-:Y:S02]  /*12c30*/  @P0 IMAD R5, R2, c[0x0][0x1e0], RZ ;  /* 0x0000780002050a24 */ /* 0x000fe400078e02ff */
[C---:B------:R-:W-:Y:S04]  /*12c40*/  @P0 IMAD.WIDE.U32 R2, R0.reuse, c[0x0][0x1e0], RZ ;  /* 0x0000780000020a25 */ /* 0x040fe800078e00ff */
[----:B------:R-:W-:Y:S04]  /*12c50*/  @P0 IMAD R0, R0, c[0x0][0x1e4], R5 ;  /* 0x0000790000000a24 */ /* 0x000fe800078e0205 */
[----:B------:R-:W-:Y:S01]  /*12c60*/  @P0 IMAD.IADD R3, R3, 0x1, R0 ;  /* 0x0000000103030824 */ /* 0x000fe200078e0200 */
[C---:B------:R-:W-:Y:S04]  /*12c70*/  @P0 LEA R0, P2, R2.reuse, R218, 0x5 ;  /* 0x000000da02000211 */ /* 0x040fe800078428ff */
[----:B------:R-:W-:Y:S02]  /*12c80*/  @P0 LEA.HI.X R5, R2, R222, R3, 0x5, P2 ;  /* 0x000000de02050211 */ /* 0x000fe400010f2c03 */
[C---:B------:R-:W-:Y:S04]  /*12c90*/  @!P1 LEA R2, P2, R4.reuse, c[0x0][0x1f8], 0x1 ;  /* 0x00007e0004029a11 */ /* 0x040fe800078408ff */
[----:B------:R-:W-:Y:S02]  /*12ca0*/  @!P1 LEA.HI.X R3, R4, c[0x0][0x1fc], R6, 0x1, P2 ;  /* 0x00007f0004039a11 */ /* 0x000fe400010f0c06 */
[C---:B------:R-:W-:Y:S03]  /*12cb0*/  @P0 LEA R198, P2, R0.reuse, c[0x0][0x1c8], 0x1 ;  /* 0x0000720000c60a11 */ /* 0x040fe600078408ff */
[----:B------:R-:W-:Y:S01]  /*12cc0*/  @!PT LDS RZ, [RZ] ;  /* 0x00000000fffff984 */ /* 0x000fe20000000800 */
[----:B------:R-:W-:Y:S01]  /*12cd0*/  @!PT LDS RZ, [RZ] ;  /* 0x00000000fffff984 */ /* 0x000fe20000000800 */
[----:B------:R-:W-:Y:S01]  /*12ce0*/  @!PT LDS RZ, [RZ] ;  /* 0x00000000fffff984 */ /* 0x000fe20000000800 */
[----:B------:R5:W-:Y:S01]  /*12cf0*/  @!P1 LDGSTS.E.BYPASS.LTC128B.128 [R195+0x8080], [R2.64], !P3 ;  /* 0x0808000002c39fae */ /* 0x000be2000d901d46 */
[----:B------:R-:W-:Y:S02]  /*12d00*/  @P0 LEA.HI.X R199, R0, c[0x0][0x1cc], R5, 0x1, P2 ;  /* 0x0000730000c70a11 */ /* 0x000fe400010f0c05 */
[C---:B-1----:R-:W-:Y:S01]  /*12d10*/  HMMA.16816.F32.BF16 R4, R16.reuse, R8, RZ ;  /* 0x000000081004723c */ /* 0x042fe200000418ff */
[----:B------:R5:W-:Y:S02]  /*12d20*/  @!P1 LDGSTS.E.BYPASS.LTC128B.128 [R195+0x9080], [R2.64+0x80], !P6 ;  /* 0x0908008002c39fae */ /* 0x000be4000f101d46 */
[----:B------:R-:W-:Y:S01]  /*12d30*/  ISETP.NE.AND P2, PT, R140, 0x1, PT ;  /* 0x000000018c00780c */ /* 0x000fe20003f45270 */
[----:B------:R-:W-:Y:S01]  /*12d40*/  IMAD.SHL.U32 R140, R196, 0x20, RZ ;  /* 0x00000020c48c7824 */ /* 0x000fe200078e00ff */
[----:B------:R5:W-:Y:S03]  /*12d50*/  @!P1 LDGSTS.E.BYPASS.LTC128B.128 [R195+0xa080], [R2.64+0x100], !P5 ;  /* 0x0a08010002c39fae */ /* 0x000be6000e901d46 */
[C---:B------:R-:W-:Y:S01]  /*12d60*/  HMMA.16816.F32.BF16 R8, R16.reuse, R10, RZ ;  /* 0x0000000a1008723c */ /* 0x040fe200000418ff */
[----:B------:R5:W-:Y:S04]  /*12d70*/  @!P1 LDGSTS.E.BYPASS.LTC128B.128 [R195+0xb080], [R2.64+0x180], !P4 ;  /* 0x0b08018002c39fae */ /* 0x000be8000e101d46 */
[----:B------:R-:W0:Y:S03]  /*12d80*/  LDGDEPBAR ;  /* 0x00000000000079af */ /* 0x000e260000000000 */
[C---:B--2---:R-:W-:Y:S01]  /*12d90*/  HMMA.16816.F32.BF16 R12, R16.reuse, R160, RZ ;  /* 0x000000a0100c723c */ /* 0x044fe200000418ff */
[----:B------:R-:W-:Y:S05]  /*12da0*/  @P2 IMAD.HI.U32 R0, R143, c[0x0][0x2c8], RZ ;  /* 0x0000b2008f002a27 */ /* 0x000fea00078e00ff */
[----:B------:R-:W-:Y:S02]  /*12db0*/  @P2 SHF.R.U32.HI R143, RZ, c[0x0][0x2cc], R0 ;  /* 0x0000b300ff8f2a19 */ /* 0x000fe40000011600 */
[----:B------:R-:W-:Y:S01]  /*12dc0*/  HMMA.16816.F32.BF16 R16, R16, R162, RZ ;  /* 0x000000a21010723c */ /* 0x000fe200000418ff */
[----:B------:R-:W-:Y:S01]  /*12dd0*/  LDSM.16.M88.4 R160, [R185] ;  /* 0x00000000b9a0783b */ /* 0x000fe20000000200 */
[----:B------:R-:W-:Y:S02]  /*12de0*/  ISETP.GE.AND P2, PT, R194, 0x1, PT ;  /* 0x00000001c200780c */ /* 0x000fe40003f46270 */
[----:B------:R-:W-:Y:S04]  /*12df0*/  IADD3 R0, -R209, 0x1, -R140 ;  /* 0x00000001d1007810 */ /* 0x000fe80007ffe98c */
[C---:B---3--:R-:W-:Y:S01]  /*12e00*/  HMMA.16816.F32.BF16 R4, R164.reuse, R168, R4 ;  /* 0x000000a8a404723c */ /* 0x048fe20000041804 */
[----:B-----5:R-:W-:Y:S04]  /*12e10*/  SHFL.IDX PT, R3, R143, RZ, 0x1c1f ;  /* 0x001c1fff8f037589 */ /* 0x020fe800000e0000 */
[----:B------:R-:W-:Y:S03]  /*12e20*/  IADD3 R0, -R212, R0, R210 ;  /* 0x00000000d4007210 */ /* 0x000fe60007ffe1d2 */
[C---:B------:R-:W-:Y:S01]  /*12e30*/  HMMA.16816.F32.BF16 R8, R164.reuse, R170, R8 ;  /* 0x000000aaa408723c */ /* 0x040fe20000041808 */
[----:B------:R-:W1:Y:S07]  /*12e40*/  LDSM.16.M88.4 R168, [R176] ;  /* 0x00000000b0a8783b */ /* 0x000e6e0000000200 */
[C---:B----4-:R-:W-:Y:S08]  /*12e50*/  HMMA.16816.F32.BF16 R12, R164.reuse, R172, R12 ;  /* 0x000000aca40c723c */ /* 0x050ff0000004180c */
[----:B------:R-:W-:Y:S01]  /*12e60*/  HMMA.16816.F32.BF16 R16, R164, R174, R16 ;  /* 0x000000aea410723c */ /* 0x000fe20000041810 */
[----:B------:R-:W2:Y:S04]  /*12e70*/  LDSM.16.M88.4 R164, [R176+0x800] ;  /* 0x00080000b0a4783b */ /* 0x000ea80000000200 */
[----:B------:R-:W-:Y:S03]  /*12e80*/  LDSM.16.M88.4 R172, [R159+-0x3000] ;  /* 0xffd000009fac783b */ /* 0x000fe60000000200 */
[C---:B-1----:R-:W-:Y:S08]  /*12e90*/  HMMA.16816.F32.BF16 R4, R160.reuse, R168, R4 ;  /* 0x000000a8a004723c */ /* 0x042ff00000041804 */
[C---:B------:R-:W-:Y:S01]  /*12ea0*/  HMMA.16816.F32.BF16 R8, R160.reuse, R170, R8 ;  /* 0x000000aaa008723c */ /* 0x040fe20000041808 */
[----:B------:R-:W1:Y:S07]  /*12eb0*/  LDSM.16.M88.4 R168, [R184] ;  /* 0x00000000b8a8783b */ /* 0x000e6e0000000200 */
[C---:B--2---:R-:W-:Y:S08]  /*12ec0*/  HMMA.16816.F32.BF16 R12, R160.reuse, R164, R12 ;  /* 0x000000a4a00c723c */ /* 0x044ff0000004180c */
[----:B------:R-:W-:Y:S01]  /*12ed0*/  HMMA.16816.F32.BF16 R16, R160, R166, R16 ;  /* 0x000000a6a010723c */ /* 0x000fe20000041810 */
[----:B------:R-:W2:Y:S04]  /*12ee0*/  LDSM.16.M88.4 R160, [R159+-0x2800] ;  /* 0xffd800009fa0783b */ /* 0x000ea80000000200 */
[----:B------:R-:W-:Y:S03]  /*12ef0*/  LDSM.16.M88.4 R164, [R182+0x4000] ;  /* 0x00400000b6a4783b */ /* 0x000fe60000000200 */
[C---:B-1----:R-:W-:Y:S08]  /*12f00*/  HMMA.16816.F32.BF16 R4, R168.reuse, R172, R4 ;  /* 0x000000aca804723c */ /* 0x042ff00000041804 */
[C---:B------:R-:W-:Y:S01]  /*12f10*/  HMMA.16816.F32.BF16 R8, R168.reuse, R174, R8 ;  /* 0x000000aea808723c */ /* 0x040fe20000041808 */
[----:B------:R-:W1:Y:S07]  /*12f20*/  LDSM.16.M88.4 R172, [R177+0x1000] ;  /* 0x00100000b1ac783b */ /* 0x000e6e0000000200 */
[C---:B--2---:R-:W-:Y:S08]  /*12f30*/  HMMA.16816.F32.BF16 R12, R168.reuse, R160, R12 ;  /* 0x000000a0a80c723c */ /* 0x044ff0000004180c */
[----:B------:R-:W-:Y:S01]  /*12f40*/  HMMA.16816.F32.BF16 R16, R168, R162, R16 ;  /* 0x000000a2a810723c */ /* 0x000fe20000041810 */
[----:B------:R-:W2:Y:S04]  /*12f50*/  LDSM.16.M88.4 R160, [R177+0x1800] ;  /* 0x00180000b1a0783b */ /* 0x000ea80000000200 */
[----:B------:R-:W-:Y:S03]  /*12f60*/  LDSM.16.M88.4 R168, [R183+0x4000] ;  /* 0x00400000b7a8783b */ /* 0x000fe60000000200 */
[C---:B-1----:R-:W-:Y:S08]  /*12f70*/  HMMA.16816.F32.BF16 R4, R164.reuse, R172, R4 ;  /* 0x000000aca404723c */ /* 0x042ff00000041804 */
[C---:B------:R-:W-:Y:S01]  /*12f80*/  HMMA.16816.F32.BF16 R8, R164.reuse, R174, R8 ;  /* 0x000000aea408723c */ /* 0x040fe20000041808 */
[----:B------:R-:W1:Y:S07]  /*12f90*/  LDSM.16.M88.4 R172, [R190] ;  /* 0x00000000beac783b */ /* 0x000e6e0000000200 */
[C---:B--2---:R-:W-:Y:S08]  /*12fa0*/  HMMA.16816.F32.BF16 R12, R164.reuse, R160, R12 ;  /* 0x000000a0a40c723c */ /* 0x044ff0000004180c */
[----:B------:R-:W-:Y:S01]  /*12fb0*/  HMMA.16816.F32.BF16 R16, R164, R162, R16 ;  /* 0x000000a2a410723c */ /* 0x000fe20000041810 */
[----:B------:R-:W2:Y:S04]  /*12fc0*/  LDSM.16.M88.4 R160, [R189] ;  /* 0x00000000bda0783b */ /* 0x000ea80000000200 */
        /* <DEDUP_REMOVED lines=10> */
[----:B------:R-:W1:Y:S07]  /*13070*/  LDSM.16.M88.4 R172, [R159+-0x2000] ;  /* 0xffe000009fac783b */ /* 0x000e6e0000000200 */
        /* <DEDUP_REMOVED lines=58> */
[----:B------:R-:W2:Y:S01]  /*13420*/  LDSM.16.M88.4 R160, [R159+0x800] ;  /* 0x000800009fa0783b */ /* 0x000ea20000000200 */
[----:B------:R-:W-:Y:S04]  /*13430*/  DEPBAR.LE SB0, 0x0 ;  /* 0x000080000000791a */ /* 0x000fe80000000000 */
[----:B------:R-:W-:Y:S02]  /*13440*/  BAR.SYNC.DEFER_BLOCKING 0x0 ;  /* 0x0000000000007b1d */ /* 0x000fe40000010000 */
[C---:B-1----:R-:W-:Y:S04]  /*13450*/  HMMA.16816.F32.BF16 R4, R168.reuse, R172, R4 ;  /* 0x000000aca804723c */ /* 0x042fe80000041804 */
[----:B------:R-:W-:Y:S01]  /*13460*/  @!PT LDS RZ, [RZ] ;  /* 0x00000000fffff984 */ /* 0x000fe20000000800 */
[----:B------:R-:W-:Y:S01]  /*13470*/  @!PT LDS RZ, [RZ] ;  /* 0x00000000fffff984 */ /* 0x000fe20000000800 */
[----:B------:R-:W-:Y:S01]  /*13480*/  @!PT LDS RZ, [RZ] ;  /* 0x00000000fffff984 */ /* 0x000fe20000000800 */
[----:B------:R1:W-:Y:S04]  /*13490*/  @P0 LDGSTS.E.BYPASS.LTC128B.128 [R195+0xc080], [R198.64], !P3 ;  /* 0x0c080000c6c30fae */ /* 0x0003e8000d901d46 */
[C---:B------:R-:W-:Y:S01]  /*134a0*/  HMMA.16816.F32.BF16 R8, R168.reuse, R174, R8 ;  /* 0x000000aea808723c */ /* 0x040fe20000041808 */
[----:B------:R1:W-:Y:S04]  /*134b0*/  @P0 LDGSTS.E.BYPASS.LTC128B.128 [R195+0xd080], [R198.64+0x80], !P6 ;  /* 0x0d080080c6c30fae */ /* 0x0003e8000f101d46 */
[----:B------:R1:W-:Y:S03]  /*134c0*/  @P0 LDGSTS.E.BYPASS.LTC128B.128 [R195+0xe080], [R198.64+0x100], !P5 ;  /* 0x0e080100c6c30fae */ /* 0x0003e6000e901d46 */
[C---:B--2---:R-:W-:Y:S01]  /*134d0*/  HMMA.16816.F32.BF16 R12, R168.reuse, R160, R12 ;  /* 0x000000a0a80c723c */ /* 0x044fe2000004180c */
[----:B------:R1:W-:Y:S04]  /*134e0*/  @P0 LDGSTS.E.BYPASS.LTC128B.128 [R195+0xf080], [R198.64+0x180], !P4 ;  /* 0x0f080180c6c30fae */ /* 0x0003e8000e101d46 */
[----:B------:R-:W0:Y:S02]  /*134f0*/  LDGDEPBAR ;  /* 0x00000000000079af */ /* 0x000e240000000000 */
[C---:B------:R-:W-:Y:S01]  /*13500*/  IADD3 R161, R0.reuse, c[0x0][0x328], RZ ;  /* 0x0000ca0000a17a10 */ /* 0x040fe20007ffe0ff */
[----:B------:R-:W-:Y:S04]  /*13510*/  HMMA.16816.F32.BF16 R16, R168, R162, R16 ;  /* 0x000000a2a810723c */ /* 0x000fe80000041810 */
[--C-:B------:R-:W-:Y:S01]  /*13520*/  IMAD.IADD R2, R161, 0x1, R3.reuse ;  /* 0x00000001a1027824 */ /* 0x100fe200078e0203 */
[----:B------:R-:W-:Y:S07]  /*13530*/  IADD3 R160, R0, UR4, RZ ;  /* 0x0000000400a07c10 */ /* 0x000fee000fffe0ff */
[----:B------:R-:W-:Y:S01]  /*13540*/  IMAD.IADD R0, R160, 0x1, R3 ;  /* 0x00000001a0007824 */ /* 0x000fe200078e0203 */
[----:B------:R-:W-:-:S05]  /*13550*/  @!P2 BRA `(.L_x_702) ;  /* 0x000001500000a947 */ /* 0x000fca0003800000 */
[----:B------:R-:W-:Y:S01]  /*13560*/  IADD3 R3, -R212, R210, R3 ;  /* 0x000000d2d4037210 */ /* 0x000fe20007ffe103 */
[----:B------:R-:W-:Y:S03]  /*13570*/  BSSY B0, `(.L_x_703) ;  /* 0x000000e000007945 */ /* 0x000fe60003800000 */
[----:B------:R-:W-:-:S13]  /*13580*/  ISETP.GT.AND P0, PT, R3, -0x1, PT ;  /* 0xffffffff0300780c */ /* 0x000fda0003f04270 */
[----:B------:R-:W-:-:S05]  /*13590*/  @P0 BRA `(.L_x_704) ;  /* 0x0000007000000947 */ /* 0x000fca0003800000 */
[----:B------:R-:W-:Y:S01]  /*135a0*/  LOP3.LUT R3, RZ, R3, RZ, 0x33, !PT ;  /* 0x00000003ff037212 */ /* 0x000fe200078e33ff */
[----:B------:R-:W-:Y:S05]  /*135b0*/  IMAD.MOV.U32 R162, RZ, RZ, c[0x0][0x32c] ;  /* 0x0000cb00ffa27624 */ /* 0x000fea00078e00ff */
[----:B------:R-:W-:-:S13]  /*135c0*/  ISETP.NE.AND P0, PT, R162, 0x1, PT ;  /* 0x00000001a200780c */ /* 0x000fda0003f05270 */
[----:B------:R-:W-:Y:S05]  /*135d0*/  @P0 IMAD.HI.U32 R162, R3, c[0x0][0x330], RZ ;  /* 0x0000cc0003a20a27 */ /* 0x000fea00078e00ff */
[----:B------:R-:W-:Y:S04]  /*135e0*/  @P0 SHF.R.U32.HI R3, RZ, c[0x0][0x334], R162 ;  /* 0x0000cd00ff030a19 */ /* 0x000fe800000116a2 */
[----:B------:R-:W-:Y:S01]  /*135f0*/  LOP3.LUT R3, RZ, R3, RZ, 0x33, !PT ;  /* 0x00000003ff037212 */ /* 0x000fe200078e33ff */
[----:B------:R-:W-:-:S05]  /*13600*/  BRA `(.L_x_705) ;  /* 0x0000004000007947 */ /* 0x000fca0003800000 */
.L_x_704:
[----:B------:R-:W-:Y:S04]  /*13610*/  MOV R162, c[0x0][0x32c] ;  /* 0x0000cb0000a27a02 */ /* 0x000fe80000000f00 */
[----:B------:R-:W-:-:S13]  /*13620*/  ISETP.NE.AND P0, PT, R162, 0x1, PT ;  /* 0x00000001a200780c */ /* 0x000fda0003f05270 */
[----:B------:R-:W-:Y:S05]  /*13630*/  @P0 IMAD.HI.U32 R162, R3, c[0x0][0x330], RZ ;  /* 0x0000cc0003a20a27 */ /* 0x000fea00078e00ff */
[----:B------:R-:W-:Y:S02]  /*13640*/  @P0 SHF.R.U32.HI R3, RZ, c[0x0][0x334], R162 ;  /* 0x0000cd00ff030a19 */ /* 0x000fe400000116a2 */
.L_x_705:
[----:B------:R-:W-:Y:S05]  /*13650*/  BSYNC B0 ;  /* 0x0000000000007941 */ /* 0x000fea0003800000 */
.L_x_703:
[----:B------:R-:W-:Y:S04]  /*13660*/  IMAD R3, R3, c[0x0][0x32c], -R140 ;  /* 0x0000cb0003037a24 */ /* 0x000fe800078e0a8c */
[----:B------:R-:W-:Y:S05]  /*13670*/  IMAD.IADD R3, R3, 0x1, -R209 ;  /* 0x0000000103037824 */ /* 0x000fea00078e0ad1 */
[----:B------:R-:W-:Y:S02]  /*13680*/  IADD3 R162, R3, c[0x0][0x32c], RZ ;  /* 0x0000cb0003a27a10 */ /* 0x000fe40007ffe0ff */
[----:B------:R-:W-:Y:S02]  /*13690*/  IMNMX R0, R0, R3, !PT ;  /* 0x0000000300007217 */ /* 0x000fe40007800200 */
[----:B------:R-:W-:Y:S02]  /*136a0*/  IMNMX R2, R2, R162, PT ;  /* 0x000000a202027217 */ /* 0x000fe40003800200 */
.L_x_702:
[----:B------:R-:W-:Y:S01]  /*136b0*/  ISETP.GT.AND P1, PT, R196, -0x1, PT ;  /* 0xffffffffc400780c */ /* 0x000fe20003f24270 */
[----:B------:R-:W2:Y:S03]  /*136c0*/  SHFL.IDX PT, R3, R143, 0x1, 0x1c1f ;  /* 0x003c1f008f037f89 */ /* 0x000ea600000e0000 */
[----:B------:R-:W-:Y:S04]  /*136d0*/  ISETP.GT.AND P0, PT, R0, RZ, P1 ;  /* 0x000000ff0000720c */ /* 0x000fe80000f04270 */
[----:B------:R-:W-:Y:S04]  /*136e0*/  ISETP.LT.OR P0, PT, R2, 0x1, P0 ;  /* 0x000000010200780c */ /* 0x000fe80000701670 */
[----:B------:R-:W-:Y:S02]  /*136f0*/  FSEL R162, R4, -INF , !P0 ;  /* 0xff80000004a27808 */ /* 0x000fe40004000000 */
[----:B------:R-:W-:Y:S04]  /*13700*/  ISETP.GT.AND P0, PT, R0, 0x1, P1 ;  /* 0x000000010000780c */ /* 0x000fe80000f04270 */
        /* <DEDUP_REMOVED lines=17> */
[----:B------:R-:W-:Y:S01]  /*13820*/  ISETP.GT.AND P0, PT, R0, 0x19, P1 ;  /* 0x000000190000780c */ /* 0x000fe20000f04270 */
[--C-:B--2---:R-:W-:Y:S03]  /*13830*/  IMAD.IADD R0, R160, 0x1, R3.reuse ;  /* 0x00000001a0007824 */ /* 0x104fe600078e0203 */
[----:B------:R-:W-:Y:S01]  /*13840*/  ISETP.LT.OR P0, PT, R2, 0x1a, P0 ;  /* 0x0000001a0200780c */ /* 0x000fe20000701670 */
[----:B------:R-:W-:Y:S03]  /*13850*/  IMAD.IADD R2, R161, 0x1, R3 ;  /* 0x00000001a1027824 */ /* 0x000fe600078e0203 */
[----:B------:R-:W-:Y:S01]  /*13860*/  FSEL R173, R17, -INF , !P0 ;  /* 0xff80000011ad7808 */ /* 0x000fe20004000000 */
        /* <DEDUP_REMOVED lines=12> */
.L_x_708:
[----:B------:R-:W-:Y:S04]  /*13930*/  MOV R4, c[0x0][0x32c] ;  /* 0x0000cb0000047a02 */ /* 0x000fe80000000f00 */
[----:B------:R-:W-:-:S13]  /*13940*/  ISETP.NE.AND P0, PT, R4, 0x1, PT ;  /* 0x000000010400780c */ /* 0x000fda0003f05270 */
[----:B------:R-:W-:Y:S05]  /*13950*/  @P0 IMAD.HI.U32 R4, R3, c[0x0][0x330], RZ ;  /* 0x0000cc0003040a27 */ /* 0x000fea00078e00ff */
[----:B------:R-:W-:Y:S02]  /*13960*/  @P0 SHF.R.U32.HI R3, RZ, c[0x0][0x334], R4 ;  /* 0x0000cd00ff030a19 */ /* 0x000fe40000011604 */
.L_x_709:
[----:B------:R-:W-:Y:S05]  /*13970*/  BSYNC B0 ;  /* 0x0000000000007941 */ /* 0x000fea0003800000 */
.L_x_707:
[----:B------:R-:W-:Y:S04]  /*13980*/  IMAD R140, R3, c[0x0][0x32c], -R140 ;  /* 0x0000cb00038c7a24 */ /* 0x000fe800078e0a8c */
[----:B------:R-:W-:Y:S05]  /*13990*/  IMAD.IADD R3, R140, 0x1, -R209 ;  /* 0x000000018c037824 */ /* 0x000fea00078e0ad1 */
[----:B------:R-:W-:Y:S02]  /*139a0*/  IADD3 R4, R3, c[0x0][0x32c], RZ ;  /* 0x0000cb0003047a10 */ /* 0x000fe40007ffe0ff */
[----:B------:R-:W-:Y:S02]  /*139b0*/  IMNMX R0, R0, R3, !PT ;  /* 0x0000000300007217 */ /* 0x000fe40007800200 */
[----:B------:R-:W-:Y:S02]  /*139c0*/  IMNMX R2, R2, R4, PT ;  /* 0x0000000402027217 */ /* 0x000fe40003800200 */
.L_x_706:
[----:B------:R-:W-:Y:S01]  /*139d0*/  ISETP.GT.AND P0, PT, R0, RZ, P1 ;  /* 0x000000ff0000720c */ /* 0x000fe20000f04270 */
[----:B------:R-:W-:Y:S01]  /*139e0*/  LDSM.16.MT88.4 R164, [R179] ;  /* 0x00000000b3a4783b */ /* 0x000fe20000004200 */
[----:B------:R-:W-:Y:S02]  /*139f0*/  FMNMX.FTZ R3, R162, R141, !PT ;  /* 0x0000008da2037209 */ /* 0x000fe40007810000 */
[----:B------:R-:W-:Y:S02]  /*13a00*/  ISETP.LT.OR P0, PT, R2, 0x1, P0 ;  /* 0x000000010200780c */ /* 0x000fe40000701670 */
[----:B------:R-:W-:Y:S02]  /*13a10*/  FMNMX.FTZ R3, R163, R3, !PT ;  /* 0x00000003a3037209 */ /* 0x000fe40007810000 */
[----:B------:R-:W-:Y:S02]  /*13a20*/  FSEL R6, R6, -INF , !P0 ;  /* 0xff80000006067808 */ /* 0x000fe40004000000 */
[----:B------:R-:W-:Y:S02]  /*13a30*/  ISETP.GT.AND P0, PT, R0, 0x1, P1 ;  /* 0x000000010000780c */ /* 0x000fe40000f04270 */
        /* <DEDUP_REMOVED lines=14> */
[----:B------:R-:W-:Y:S01]  /*13b20*/  ISETP.GT.AND P0, PT, R0, 0x10, P1 ;  /* 0x000000100000780c */ /* 0x000fe20000f04270 */
[----:B------:R-:W-:Y:S01]  /*13b30*/  SHFL.BFLY PT, R11, R3, 0x2, 0x1f ;  /* 0x0c401f00030b7f89 */ /* 0x000fe200000e0000 */
        /* <DEDUP_REMOVED lines=10> */
[----:B------:R-:W-:Y:S03]  /*13be0*/  LDSM.16.MT88.4 R12, [R178] ;  /* 0x00000000b20c783b */ /* 0x000fe60000004200 */
[----:B------:R-:W-:Y:S04]  /*13bf0*/  ISETP.LT.OR P0, PT, R2, 0x19, P0 ;  /* 0x000000190200780c */ /* 0x000fe80000701670 */
[----:B------:R-:W-:Y:S02]  /*13c00*/  FSEL R175, R18, -INF , !P0 ;  /* 0xff80000012af7808 */ /* 0x000fe40004000000 */
[----:B------:R-:W-:Y:S02]  /*13c10*/  ISETP.GT.AND P0, PT, R0, 0x19, P1 ;  /* 0x000000190000780c */ /* 0x000fe40000f04270 */
[----:B------:R-:W-:Y:S02]  /*13c20*/  FMNMX.FTZ R0, R172, R10, !PT ;  /* 0x0000000aac007209 */ /* 0x000fe40007810000 */
[----:B------:R-:W-:Y:S02]  /*13c30*/  ISETP.LT.OR P0, PT, R2, 0x1a, P0 ;  /* 0x0000001a0200780c */ /* 0x000fe40000701670 */
[----:B------:R-:W-:Y:S02]  /*13c40*/  FMNMX.FTZ R0, R174, R0, !PT ;  /* 0x00000000ae007209 */ /* 0x000fe40007810000 */
[----:B------:R-:W-:Y:S02]  /*13c50*/  FSEL R143, R19, -INF , !P0 ;  /* 0xff800000138f7808 */ /* 0x000fe40004000000 */
[----:B------:R-:W-:Y:S04]  /*13c60*/  FMNMX.FTZ R0, R175, R0, !PT ;  /* 0x00000000af007209 */ /* 0x000fe80007810000 */
[----:B------:R-:W-:Y:S05]  /*13c70*/  FMNMX.FTZ R0, R143, R0, !PT ;  /* 0x000000008f007209 */ /* 0x000fea0007810000 */
[----:B------:R-:W2:Y:S02]  /*13c80*/  SHFL.BFLY PT, R2, R0, 0x2, 0x1f ;  /* 0x0c401f0000027f89 */ /* 0x000ea400000e0000 */
[----:B--2---:R-:W-:Y:S02]  /*13c90*/  FMNMX.FTZ R2, R0, R2, !PT ;  /* 0x0000000200027209 */ /* 0x004fe40007810000 */
[----:B------:R-:W-:Y:S05]  /*13ca0*/  FMNMX.FTZ R3, R3, R11, !PT ;  /* 0x0000000b03037209 */ /* 0x000fea0007810000 */
[----:B------:R-:W2:Y:S02]  /*13cb0*/  SHFL.BFLY PT, R10, R3, 0x1, 0x1f ;  /* 0x0c201f00030a7f89 */ /* 0x000ea400000e0000 */
[----:B--2---:R-:W-:Y:S04]  /*13cc0*/  FMNMX.FTZ R140, R3, R10, !PT ;  /* 0x0000000a038c7209 */ /* 0x004fe80007810000 */
[C---:B------:R-:W-:Y:S01]  /*13cd0*/  FSETP.NEU.FTZ.AND P0, PT, R140.reuse, -INF , PT ;  /* 0xff8000008c00780b */ /* 0x040fe20003f1d000 */
[----:B------:R-:W-:Y:S05]  /*13ce0*/  FMUL.FTZ R3, R140, c[0x0][0x2d0] ;  /* 0x0000b4008c037a20 */ /* 0x000fea0000410000 */
[----:B------:R-:W-:Y:S02]  /*13cf0*/  FSEL R168, R3, RZ, P0 ;  /* 0x000000ff03a87208 */ /* 0x000fe40000000000 */
[----:B------:R-:W2:Y:S03]  /*13d00*/  SHFL.BFLY PT, R3, R2, 0x1, 0x1f ;  /* 0x0c201f0002037f89 */ /* 0x000ea600000e0000 */
[--C-:B------:R-:W-:Y:S02]  /*13d10*/  FFMA.FTZ R0, R162, c[0x0][0x2d0], -R168.reuse ;  /* 0x0000b400a2007a23 */ /* 0x100fe400000108a8 */
[--C-:B------:R-:W-:Y:S02]  /*13d20*/  FFMA.FTZ R9, R9, c[0x0][0x2d0], -R168.reuse ;  /* 0x0000b40009097a23 */ /* 0x100fe400000108a8 */
[----:B------:R3:W-:Y:S10]  /*13d30*/  MUFU.EX2 R205, R0 ;  /* 0x0000000000cd7308 */ /* 0x0007f40000000800 */
[----:B------:R-:W-:Y:S01]  /*13d40*/  MUFU.EX2 R202, R9 ;  /* 0x0000000900ca7308 */ /* 0x000fe20000000800 */
[----:B--2---:R-:W-:Y:S01]  /*13d50*/  FMNMX.FTZ R3, R2, R3, !PT ;  /* 0x0000000302037209 */ /* 0x004fe20007810000 */
[--C-:B---3--:R-:W-:Y:S08]  /*13d60*/  FFMA.FTZ R0, R163, c[0x0][0x2d0], -R168.reuse ;  /* 0x0000b400a3007a23 */ /* 0x108ff000000108a8 */
[----:B------:R2:W3:Y:S02]  /*13d70*/  MUFU.EX2 R204, R0 ;  /* 0x0000000000cc7308 */ /* 0x0004e40000000800 */
[----:B--2---:R-:W-:Y:S01]  /*13d80*/  FFMA.FTZ R0, R8, c[0x0][0x2d0], -R168 ;  /* 0x0000b40008007a23 */ /* 0x004fe200000108a8 */
[----:B---3--:R-:W-:Y:S01]  /*13d90*/  F2FP.BF16.PACK_AB R160, R204, R205 ;  /* 0x000000cdcca0723e */ /* 0x008fe200000010ff */
[C---:B------:R-:W-:Y:S06]  /*13da0*/  FMUL.FTZ R8, R3.reuse, c[0x0][0x2d0] ;  /* 0x0000b40003087a20 */ /* 0x040fec0000410000 */
[----:B------:R2:W3:Y:S02]  /*13db0*/  MUFU.EX2 R203, R0 ;  /* 0x0000000000cb7308 */ /* 0x0004e40000000800 */
[----:B--2---:R-:W-:Y:S02]  /*13dc0*/  FSEL R0, R140, RZ, P0 ;  /* 0x000000ff8c007208 */ /* 0x004fe40000000000 */
[----:B------:R-:W-:Y:S02]  /*13dd0*/  FSETP.NEU.FTZ.AND P0, PT, R3, -INF , PT ;  /* 0xff8000000300780b */ /* 0x000fe40003f1d000 */
[----:B---3--:R-:W-:Y:S01]  /*13de0*/  F2FP.BF16.PACK_AB R162, R202, R203 ;  /* 0x000000cbcaa2723e */ /* 0x008fe200000010ff */
[----:B------:R-:W-:Y:S01]  /*13df0*/  FADD.FTZ R0, -R0, R141 ;  /* 0x0000008d00007221 */ /* 0x000fe20000010100 */
[----:B------:R-:W-:Y:S03]  /*13e00*/  FSEL R141, R8, RZ, P0 ;  /* 0x000000ff088d7208 */ /* 0x000fe60000000000 */
[----:B------:R-:W-:Y:S02]  /*13e10*/  FMUL.FTZ R0, R0, c[0x0][0x2d0] ;  /* 0x0000b40000007a20 */ /* 0x000fe40000410000 */
[--C-:B------:R-:W-:Y:S02]  /*13e20*/  FFMA.FTZ R6, R6, c[0x0][0x2d0], -R141.reuse ;  /* 0x0000b40006067a23 */ /* 0x100fe4000001088d */
[----:B------:R2:W3:Y:S01]  /*13e30*/  MUFU.EX2 R2, R0 ;  /* 0x0000000000027308 */ /* 0x0004e20000000800 */
[--C-:B------:R-:W-:Y:S09]  /*13e40*/  FFMA.FTZ R4, R4, c[0x0][0x2d0], -R141.reuse ;  /* 0x0000b40004047a23 */ /* 0x100ff2000001088d */
[----:B-1----:R-:W-:Y:S10]  /*13e50*/  MUFU.EX2 R199, R6 ;  /* 0x0000000600c77308 */ /* 0x002ff40000000800 */
[----:B------:R1:W-:Y:S01]  /*13e60*/  MUFU.EX2 R194, R4 ;  /* 0x0000000400c27308 */ /* 0x0003e20000000800 */
[--C-:B--2---:R-:W-:Y:S02]  /*13e70*/  FFMA.FTZ R0, R7, c[0x0][0x2d0], -R141.reuse ;  /* 0x0000b40007007a23 */ /* 0x104fe4000001088d */
[C---:B---3--:R-:W-:Y:S02]  /*13e80*/  FMUL.FTZ R8, R2.reuse, R152 ;  /* 0x0000009802087220 */ /* 0x048fe40000410000 */
[C---:B------:R-:W-:Y:S05]  /*13e90*/  FMUL.FTZ R9, R2.reuse, R153 ;  /* 0x0000009902097220 */ /* 0x040fea0000410000 */
[----:B------:R-:W2:Y:S01]  /*13ea0*/  MUFU.EX2 R198, R0 ;  /* 0x0000000000c67308 */ /* 0x000ea20000000800 */
[C---:B------:R-:W-:Y:S02]  /*13eb0*/  FMUL.FTZ R16, R2.reuse, R136 ;  /* 0x0000008802107220 */ /* 0x040fe40000410000 */
[C---:B------:R-:W-:Y:S02]  /*13ec0*/  FMUL.FTZ R17, R2.reuse, R137 ;  /* 0x0000008902117220 */ /* 0x040fe40000410000 */
[C---:B------:R-:W-:Y:S02]  /*13ed0*/  FMUL.FTZ R20, R2.reuse, R20 ;  /* 0x0000001402147220 */ /* 0x040fe40000410000 */
[C---:B------:R-:W-:Y:S02]  /*13ee0*/  FMUL.FTZ R21, R2.reuse, R21 ;  /* 0x0000001502157220 */ /* 0x040fe40000410000 */
[C---:B------:R-:W-:Y:S02]  /*13ef0*/  FMUL.FTZ R24, R2.reuse, R24 ;  /* 0x0000001802187220 */ /* 0x040fe40000410000 */
[C---:B------:R-:W-:Y:S02]  /*13f00*/  FMUL.FTZ R25, R2.reuse, R25 ;  /* 0x0000001902197220 */ /* 0x040fe40000410000 */
[C---:B------:R-:W-:Y:S02]  /*13f10*/  FMUL.FTZ R28, R2.reuse, R28 ;  /* 0x0000001c021c7220 */ /* 0x040fe40000410000 */
[C---:B-1----:R-:W-:Y:S02]  /*13f20*/  FMUL.FTZ R4, R2.reuse, R148 ;  /* 0x0000009402047220 */ /* 0x042fe40000410000 */
[C---:B------:R-:W-:Y:S02]  /*13f30*/  FMUL.FTZ R29, R2.reuse, R29 ;  /* 0x0000001d021d7220 */ /* 0x040fe40000410000 */
[C---:B------:R-:W-:Y:S02]  /*13f40*/  FMUL.FTZ R32, R2.reuse, R32 ;  /* 0x0000002002207220 */ /* 0x040fe40000410000 */
[C---:B------:R-:W-:Y:S02]  /*13f50*/  FMUL.FTZ R33, R2.reuse, R33 ;  /* 0x0000002102217220 */ /* 0x040fe40000410000 */
[----:B------:R-:W-:Y:S01]  /*13f60*/  FMUL.FTZ R36, R2, R36 ;  /* 0x0000002402247220 */ /* 0x000fe20000410000 */
[----:B--2---:R-:W-:Y:S01]  /*13f70*/  F2FP.BF16.PACK_AB R161, R198, R199 ;  /* 0x000000c7c6a1723e */ /* 0x004fe200000010ff */
[--C-:B------:R-:W-:Y:S02]  /*13f80*/  FFMA.FTZ R0, R5, c[0x0][0x2d0], -R141.reuse ;  /* 0x0000b40005007a23 */ /* 0x100fe4000001088d */
[C---:B------:R-:W-:Y:S02]  /*13f90*/  FMUL.FTZ R5, R2.reuse, R149 ;  /* 0x0000009502057220 */ /* 0x040fe40000410000 */
[----:B------:R1:W2:Y:S01]  /*13fa0*/  MUFU.EX2 R197, R0 ;  /* 0x0000000000c57308 */ /* 0x0002a20000000800 */
        /* <DEDUP_REMOVED lines=12> */
[----:B-1----:R-:W-:Y:S01]  /*14070*/  FSEL R0, R3, RZ, P0 ;  /* 0x000000ff03007208 */ /* 0x002fe20000000000 */
[----:B------:R-:W-:Y:S01]  /*14080*/  FMUL.FTZ R61, R2, R61 ;  /* 0x0000003d023d7220 */ /* 0x000fe20000410000 */
[----:B--2---:R-:W-:Y:S01]  /*14090*/  F2FP.BF16.PACK_AB R163, R194, R197 ;  /* 0x000000c5c2a3723e */ /* 0x004fe200000010ff */
[----:B------:R-:W-:Y:S01]  /*140a0*/  FMUL.FTZ R64, R2, R64 ;  /* 0x0000004002407220 */ /* 0x000fe20000410000 */
[----:B------:R-:W-:Y:S01]  /*140b0*/  ISETP.GT.AND P0, PT, R196, R211, PT ;  /* 0x000000d3c400720c */ /* 0x000fe20003f04270 */
[----:B------:R-:W-:Y:S02]  /*140c0*/  FADD.FTZ R0, -R0, R142 ;  /* 0x0000008e00007221 */ /* 0x000fe40000010100 */
[----:B------:R-:W-:Y:S02]  /*140d0*/  FMUL.FTZ R65, R2, R65 ;  /* 0x0000004102417220 */ /* 0x000fe40000410000 */
[----:B------:R-:W-:Y:S02]  /*140e0*/  FMUL.FTZ R0, R0, c[0x0][0x2d0] ;  /* 0x0000b40000007a20 */ /* 0x000fe40000410000 */
[C---:B------:R-:W-:Y:S02]  /*140f0*/  FMUL.FTZ R68, R2.reuse, R68 ;  /* 0x0000004402447220 */ /* 0x040fe40000410000 */
[C---:B------:R-:W-:Y:S02]  /*14100*/  FMUL.FTZ R69, R2.reuse, R69 ;  /* 0x0000004502457220 */ /* 0x040fe40000410000 */
[----:B------:R-:W1:Y:S01]  /*14110*/  MUFU.EX2 R0, R0 ;  /* 0x0000000000007308 */ /* 0x000e620000000800 */
        /* <DEDUP_REMOVED lines=12> */
[C---:B-1----:R-:W-:Y:S02]  /*141e0*/  FMUL.FTZ R6, R0.reuse, R150 ;  /* 0x0000009600067220 */ /* 0x042fe40000410000 */
[C---:B------:R-:W-:Y:S02]  /*141f0*/  FMUL.FTZ R7, R0.reuse, R151 ;  /* 0x0000009700077220 */ /* 0x040fe40000410000 */
[----:B------:R-:W1:Y:S01]  /*14200*/  LDSM.16.MT88.4 R148, [R181] ;  /* 0x00000000b594783b */ /* 0x000e620000004200 */
[C---:B------:R-:W-:Y:S02]  /*14210*/  FMUL.FTZ R10, R0.reuse, R154 ;  /* 0x0000009a000a7220 */ /* 0x040fe40000410000 */
[C---:B------:R-:W-:Y:S02]  /*14220*/  FMUL.FTZ R11, R0.reuse, R155 ;  /* 0x0000009b000b7220 */ /* 0x040fe40000410000 */
[C---:B------:R-:W-:Y:S03]  /*14230*/  HMMA.16816.F32.BF16 R4, R160.reuse, R12, R4 ;  /* 0x0000000ca004723c */ /* 0x040fe60000041804 */
[----:B------:R-:W-:Y:S02]  /*14240*/  LDSM.16.MT88.4 R152, [R178+0x800] ;  /* 0x00080000b298783b */ /* 0x000fe40000004200 */
[----:B------:R-:W-:Y:S02]  /*14250*/  FMUL.FTZ R18, R0, R138 ;  /* 0x0000008a00127220 */ /* 0x000fe40000410000 */
[C---:B------:R-:W-:Y:S01]  /*14260*/  FMUL.FTZ R12, R2.reuse, R132 ;  /* 0x00000084020c7220 */ /* 0x040fe20000410000 */
[C---:B------:R-:W-:Y:S04]  /*14270*/  HMMA.16816.F32.BF16 R8, R160.reuse, R14, R8 ;  /* 0x0000000ea008723c */ /* 0x040fe80000041808 */
[----:B------:R-:W-:Y:S02]  /*14280*/  FMUL.FTZ R13, R2, R133 ;  /* 0x00000085020d7220 */ /* 0x000fe40000410000 */
[C---:B------:R-:W-:Y:S02]  /*14290*/  FMUL.FTZ R19, R0.reuse, R139 ;  /* 0x0000008b00137220 */ /* 0x040fe40000410000 */
[C---:B------:R-:W-:Y:S01]  /*142a0*/  FMUL.FTZ R14, R0.reuse, R134 ;  /* 0x00000086000e7220 */ /* 0x040fe20000410000 */
[----:B------:R-:W-:Y:S03]  /*142b0*/  LDSM.16.MT88.4 R136, [R178+0x1000] ;  /* 0x00100000b288783b */ /* 0x000fe60000004200 */
[C---:B------:R-:W-:Y:S02]  /*142c0*/  FMUL.FTZ R15, R0.reuse, R135 ;  /* 0x00000087000f7220 */ /* 0x040fe40000410000 */
[C---:B------:R-:W-:Y:S02]  /*142d0*/  FMUL.FTZ R22, R0.reuse, R22 ;  /* 0x0000001600167220 */ /* 0x040fe40000410000 */
[C---:B------:R-:W-:Y:S01]  /*142e0*/  FMUL.FTZ R23, R0.reuse, R23 ;  /* 0x0000001700177220 */ /* 0x040fe20000410000 */
[----:B------:R-:W2:Y:S01]  /*142f0*/  LDSM.16.MT88.4 R132, [R180] ;  /* 0x00000000b484783b */ /* 0x000ea20000004200 */
[C---:B------:R-:W-:Y:S01]  /*14300*/  FMUL.FTZ R26, R0.reuse, R26 ;  /* 0x0000001a001a7220 */ /* 0x040fe20000410000 */
[C---:B------:R-:W-:Y:S03]  /*14310*/  HMMA.16816.F32.BF16 R12, R160.reuse, R164, R12 ;  /* 0x000000a4a00c723c */ /* 0x040fe6000004180c */
[C---:B------:R-:W-:Y:S02]  /*14320*/  FMUL.FTZ R27, R0.reuse, R27 ;  /* 0x0000001b001b7220 */ /* 0x040fe40000410000 */
[C---:B------:R-:W-:Y:S02]  /*14330*/  FMUL.FTZ R30, R0.reuse, R30 ;  /* 0x0000001e001e7220 */ /* 0x040fe40000410000 */
[C---:B------:R-:W-:Y:S01]  /*14340*/  FMUL.FTZ R31, R0.reuse, R31 ;  /* 0x0000001f001f7220 */ /* 0x040fe20000410000 */
[C---:B------:R-:W-:Y:S01]  /*14350*/  HMMA.16816.F32.BF16 R16, R160.reuse, R166, R16 ;  /* 0x000000a6a010723c */ /* 0x040fe20000041810 */
[----:B------:R-:W-:Y:S03]  /*14360*/  LDSM.16.MT88.4 R164, [R181+0x800] ;  /* 0x00080000b5a4783b */ /* 0x000fe60000004200 */
[C---:B------:R-:W-:Y:S02]  /*14370*/  FMUL.FTZ R34, R0.reuse, R34 ;  /* 0x0000002200227220 */ /* 0x040fe40000410000 */
[C---:B------:R-:W-:Y:S02]  /*14380*/  FMUL.FTZ R35, R0.reuse, R35 ;  /* 0x0000002300237220 */ /* 0x040fe40000410000 */
[C---:B-1----:R-:W-:Y:S04]  /*14390*/  HMMA.16816.F32.BF16 R20, R160.reuse, R148, R20 ;  /* 0x00000094a014723c */ /* 0x042fe80000041814 */
[C---:B------:R-:W-:Y:S02]  /*143a0*/  FMUL.FTZ R38, R0.reuse, R38 ;  /* 0x0000002600267220 */ /* 0x040fe40000410000 */
[C---:B------:R-:W-:Y:S02]  /*143b0*/  FMUL.FTZ R39, R0.reuse, R39 ;  /* 0x0000002700277220 */ /* 0x040fe40000410000 */
[C---:B------:R-:W-:Y:S01]  /*143c0*/  HMMA.16816.F32.BF16 R24, R160.reuse, R150, R24 ;  /* 0x00000096a018723c */ /* 0x040fe20000041818 */
[----:B------:R-:W1:Y:S03]  /*143d0*/  LDSM.16.MT88.4 R148, [R179+0x1000] ;  /* 0x00100000b394783b */ /* 0x000e660000004200 */
[C---:B------:R-:W-:Y:S02]  /*143e0*/  FMUL.FTZ R42, R0.reuse, R42 ;  /* 0x0000002a002a7220 */ /* 0x040fe40000410000 */
[C---:B------:R-:W-:Y:S02]  /*143f0*/  FMUL.FTZ R43, R0.reuse, R43 ;  /* 0x0000002b002b7220 */ /* 0x040fe40000410000 */
[C---:B------:R-:W-:Y:S04]  /*14400*/  FMUL.FTZ R46, R0.reuse, R46 ;  /* 0x0000002e002e7220 */ /* 0x040fe80000410000 */
[C---:B------:R-:W-:Y:S01]  /*14410*/  FMUL.FTZ R47, R0.reuse, R47 ;  /* 0x0000002f002f7220 */ /* 0x040fe20000410000 */
[C---:B--2---:R-:W-:Y:S03]  /*14420*/  HMMA.16816.F32.BF16 R28, R160.reuse, R132, R28 ;  /* 0x00000084a01c723c */ /* 0x044fe6000004181c */
[C---:B------:R-:W-:Y:S02]  /*14430*/  FMUL.FTZ R50, R0.reuse, R50 ;  /* 0x0000003200327220 */ /* 0x040fe40000410000 */
[C---:B------:R-:W-:Y:S02]  /*14440*/  FMUL.FTZ R51, R0.reuse, R51 ;  /* 0x0000003300337220 */ /* 0x040fe40000410000 */
[C---:B------:R-:W-:Y:S01]  /*14450*/  FMUL.FTZ R54, R0.reuse, R54 ;  /* 0x0000003600367220 */ /* 0x040fe20000410000 */
[C---:B------:R-:W-:Y:S01]  /*14460*/  HMMA.16816.F32.BF16 R32, R160.reuse, R134, R32 ;  /* 0x00000086a020723c */ /* 0x040fe20000041820 */
[----:B------:R-:W2:Y:S03]  /*14470*/  LDSM.16.MT88.4 R132, [R181+0x1000] ;  /* 0x00100000b584783b */ /* 0x000ea60000004200 */
[C---:B------:R-:W-:Y:S02]  /*14480*/  FMUL.FTZ R55, R0.reuse, R55 ;  /* 0x0000003700377220 */ /* 0x040fe40000410000 */
[C---:B------:R-:W-:Y:S02]  /*14490*/  FMUL.FTZ R58, R0.reuse, R58 ;  /* 0x0000003a003a7220 */ /* 0x040fe40000410000 */
[C---:B------:R-:W-:Y:S04]  /*144a0*/  HMMA.16816.F32.BF16 R36, R160.reuse, R136, R36 ;  /* 0x00000088a024723c */ /* 0x040fe80000041824 */
[C---:B------:R-:W-:Y:S02]  /*144b0*/  FMUL.FTZ R59, R0.reuse, R59 ;  /* 0x0000003b003b7220 */ /* 0x040fe40000410000 */
[C---:B------:R-:W-:Y:S02]  /*144c0*/  FMUL.FTZ R62, R0.reuse, R62 ;  /* 0x0000003e003e7220 */ /* 0x040fe40000410000 */
[C---:B------:R-:W-:Y:S01]  /*144d0*/  HMMA.16816.F32.BF16 R40, R160.reuse, R138, R40 ;  /* 0x0000008aa028723c */ /* 0x040fe20000041828 */
[----:B------:R-:W3:Y:S03]  /*144e0*/  LDSM.16.MT88.4 R136, [R180+0x1000] ;  /* 0x00100000b488783b */ /* 0x000ee60000004200 */
        /* <DEDUP_REMOVED lines=18> */
[C---:B---3--:R-:W-:Y:S04]  /*14610*/  HMMA.16816.F32.BF16 R60, R160.reuse, R136, R60 ;  /* 0x00000088a03c723c */ /* 0x048fe8000004183c */
[C---:B------:R-:W-:Y:S02]  /*14620*/  FMUL.FTZ R87, R0.reuse, R87 ;  /* 0x0000005700577220 */ /* 0x040fe40000410000 */
[C---:B------:R-:W-:Y:S02]  /*14630*/  FMUL.FTZ R90, R0.reuse, R90 ;  /* 0x0000005a005a7220 */ /* 0x040fe40000410000 */
[C---:B------:R-:W-:Y:S01]  /*14640*/  HMMA.16816.F32.BF16 R64, R160.reuse, R138, R64 ;  /* 0x0000008aa040723c */ /* 0x040fe20000041840 */
[----:B------:R-:W3:Y:S03]  /*14650*/  LDSM.16.MT88.4 R136, [R181+0x2000] ;  /* 0x00200000b588783b */ /* 0x000ee60000004200 */
[C---:B------:R-:W-:Y:S02]  /*14660*/  FMUL.FTZ R91, R0.reuse, R91 ;  /* 0x0000005b005b7220 */ /* 0x040fe40000410000 */
[C---:B------:R-:W-:Y:S02]  /*14670*/  FMUL.FTZ R94, R0.reuse, R94 ;  /* 0x0000005e005e7220 */ /* 0x040fe40000410000 */
[C---:B-1----:R-:W-:Y:S04]  /*14680*/  HMMA.16816.F32.BF16 R68, R160.reuse, R148, R68 ;  /* 0x00000094a044723c */ /* 0x042fe80000041844 */
[----:B------:R-:W-:Y:S02]  /*14690*/  FMUL.FTZ R95, R0, R95 ;  /* 0x0000005f005f7220 */ /* 0x000fe40000410000 */
[C---:B------:R-:W-:Y:S02]  /*146a0*/  FMUL.FTZ R96, R2.reuse, R96 ;  /* 0x0000006002607220 */ /* 0x040fe40000410000 */
[C---:B------:R-:W-:Y:S01]  /*146b0*/  HMMA.16816.F32.BF16 R72, R160.reuse, R150, R72 ;  /* 0x00000096a048723c */ /* 0x040fe20000041848 */
[----:B------:R-:W1:Y:S03]  /*146c0*/  LDSM.16.MT88.4 R148, [R180+0x2000] ;  /* 0x00200000b494783b */ /* 0x000e660000004200 */
        /* <DEDUP_REMOVED lines=11> */
[C---:B---3--:R-:W-:Y:S04]  /*14780*/  HMMA.16816.F32.BF16 R84, R160.reuse, R136, R84 ;  /* 0x00000088a054723c */ /* 0x048fe80000041854 */
[----:B------:R-:W-:Y:S02]  /*14790*/  FMUL.FTZ R105, R2, R105 ;  /* 0x0000006902697220 */ /* 0x000fe40000410000 */
[C---:B------:R-:W-:Y:S02]  /*147a0*/  FMUL.FTZ R106, R0.reuse, R106 ;  /* 0x0000006a006a7220 */ /* 0x040fe40000410000 */
[C---:B------:R-:W-:Y:S04]  /*147b0*/  HMMA.16816.F32.BF16 R88, R160.reuse, R138, R88 ;  /* 0x0000008aa058723c */ /* 0x040fe80000041858 */
[--C-:B------:R-:W-:Y:S02]  /*147c0*/  FFMA.FTZ R136, R169, c[0x0][0x2d0], -R168.reuse ;  /* 0x0000b400a9887a23 */ /* 0x100fe400000108a8 */
[----:B------:R-:W-:Y:S02]  /*147d0*/  FMUL.FTZ R107, R0, R107 ;  /* 0x0000006b006b7220 */ /* 0x000fe40000410000 */
[C---:B-1----:R-:W-:Y:S01]  /*147e0*/  HMMA.16816.F32.BF16 R92, R160.reuse, R148, R92 ;  /* 0x00000094a05c723c */ /* 0x042fe2000004185c */
[----:B------:R1:W-:Y:S03]  /*147f0*/  MUFU.EX2 R201, R136 ;  /* 0x0000008800c97308 */ /* 0x0003e60000000800 */
[C---:B------:R-:W-:Y:S02]  /*14800*/  FMUL.FTZ R108, R2.reuse, R108 ;  /* 0x0000006c026c7220 */ /* 0x040fe40000410000 */
[----:B------:R-:W-:Y:S02]  /*14810*/  FMUL.FTZ R109, R2, R109 ;  /* 0x0000006d026d7220 */ /* 0x000fe40000410000 */
[C---:B------:R-:W-:Y:S01]  /*14820*/  HMMA.16816.F32.BF16 R96, R160.reuse, R150, R96 ;  /* 0x00000096a060723c */ /* 0x040fe20000041860 */
[----:B------:R-:W-:Y:S03]  /*14830*/  LDSM.16.MT88.4 R148, [R181+0x3000] ;  /* 0x00300000b594783b */ /* 0x000fe60000004200 */
[--C-:B------:R-:W-:Y:S02]  /*14840*/  FFMA.FTZ R142, R170, c[0x0][0x2d0], -R168.reuse ;  /* 0x0000b400aa8e7a23 */ /* 0x100fe400000108a8 */
[C---:B------:R-:W-:Y:S02]  /*14850*/  FMUL.FTZ R110, R0.reuse, R110 ;  /* 0x0000006e006e7220 */ /* 0x040fe40000410000 */
[----:B------:R3:W4:Y:S01]  /*14860*/  MUFU.EX2 R200, R142 ;  /* 0x0000008e00c87308 */ /* 0x0007220000000800 */
[C---:B--2---:R-:W-:Y:S03]  /*14870*/  HMMA.16816.F32.BF16 R100, R160.reuse, R132, R100 ;  /* 0x00000084a064723c */ /* 0x044fe60000041864 */
[----:B------:R-:W-:Y:S02]  /*14880*/  FMUL.FTZ R111, R0, R111 ;  /* 0x0000006f006f7220 */ /* 0x000fe40000410000 */
[----:B------:R-:W-:Y:S02]  /*14890*/  FMUL.FTZ R112, R2, R112 ;  /* 0x0000007002707220 */ /* 0x000fe40000410000 */
[--C-:B------:R-:W-:Y:S01]  /*148a0*/  FFMA.FTZ R132, R172, c[0x0][0x2d0], -R141.reuse ;  /* 0x0000b400ac847a23 */ /* 0x100fe2000001088d */
[C---:B------:R-:W-:Y:S01]  /*148b0*/  HMMA.16816.F32.BF16 R104, R160.reuse, R134, R104 ;  /* 0x00000086a068723c */ /* 0x040fe20000041868 */
[----:B-1----:R-:W1:Y:S02]  /*148c0*/  LDSM.16.MT88.4 R136, [R179+0x3000] ;  /* 0x00300000b388783b */ /* 0x002e640000004200 */
[----:B------:R2:W-:Y:S01]  /*148d0*/  MUFU.EX2 R169, R132 ;  /* 0x0000008400a97308 */ /* 0x0005e20000000800 */
[----:B------:R-:W-:Y:S02]  /*148e0*/  FMUL.FTZ R113, R2, R113 ;  /* 0x0000007102717220 */ /* 0x000fe40000410000 */
[C---:B------:R-:W-:Y:S02]  /*148f0*/  FMUL.FTZ R114, R0.reuse, R114 ;  /* 0x0000007200727220 */ /* 0x040fe40000410000 */
[----:B------:R-:W-:Y:S04]  /*14900*/  FMUL.FTZ R115, R0, R115 ;  /* 0x0000007300737220 */ /* 0x000fe80000410000 */
[C---:B------:R-:W-:Y:S02]  /*14910*/  FMUL.FTZ R116, R2.reuse, R116 ;  /* 0x0000007402747220 */ /* 0x040fe40000410000 */
[----:B------:R-:W-:Y:S02]  /*14920*/  FMUL.FTZ R117, R2, R117 ;  /* 0x0000007502757220 */ /* 0x000fe40000410000 */
[--C-:B---3--:R-:W-:Y:S02]  /*14930*/  FFMA.FTZ R142, R171, c[0x0][0x2d0], -R168.reuse ;  /* 0x0000b400ab8e7a23 */ /* 0x108fe400000108a8 */
[----:B------:R-:W-:Y:S02]  /*14940*/  FFMA.FTZ R168, R173, c[0x0][0x2d0], -R168 ;  /* 0x0000b400ada87a23 */ /* 0x000fe400000108a8 */
[----:B------:R-:W-:Y:S01]  /*14950*/  MUFU.EX2 R171, R142 ;  /* 0x0000008e00ab7308 */ /* 0x000fe20000000800 */
[C---:B------:R-:W-:Y:S02]  /*14960*/  FMUL.FTZ R118, R0.reuse, R118 ;  /* 0x0000007600767220 */ /* 0x040fe40000410000 */
[----:B------:R-:W-:Y:S02]  /*14970*/  FMUL.FTZ R119, R0, R119 ;  /* 0x0000007700777220 */ /* 0x000fe40000410000 */
[C---:B------:R-:W-:Y:S01]  /*14980*/  FMUL.FTZ R120, R2.reuse, R120 ;  /* 0x0000007802787220 */ /* 0x040fe20000410000 */
[----:B--2---:R-:W2:Y:S01]  /*14990*/  LDSM.16.MT88.4 R132, [R180+0x3000] ;  /* 0x00300000b484783b */ /* 0x004ea20000004200 */
[----:B------:R-:W-:Y:S03]  /*149a0*/  FMUL.FTZ R121, R2, R121 ;  /* 0x0000007902797220 */ /* 0x000fe60000410000 */
[----:B------:R-:W3:Y:S01]  /*149b0*/  MUFU.EX2 R170, R168 ;  /* 0x000000a800aa7308 */ /* 0x000ee20000000800 */
[C---:B------:R-:W-:Y:S02]  /*149c0*/  FMUL.FTZ R122, R0.reuse, R122 ;  /* 0x0000007a007a7220 */ /* 0x040fe40000410000 */
[----:B------:R-:W-:Y:S02]  /*149d0*/  FMUL.FTZ R123, R0, R123 ;  /* 0x0000007b007b7220 */ /* 0x000fe40000410000 */
[C---:B------:R-:W-:Y:S02]  /*149e0*/  FMUL.FTZ R124, R2.reuse, R124 ;  /* 0x0000007c027c7220 */ /* 0x040fe40000410000 */
[----:B------:R-:W-:Y:S02]  /*149f0*/  FMUL.FTZ R125, R2, R125 ;  /* 0x0000007d027d7220 */ /* 0x000fe40000410000 */
[C---:B------:R-:W-:Y:S01]  /*14a00*/  FMUL.FTZ R126, R0.reuse, R126 ;  /* 0x0000007e007e7220 */ /* 0x040fe20000410000 */
[C---:B-1----:R-:W-:Y:S03]  /*14a10*/  HMMA.16816.F32.BF16 R108, R160.reuse, R136, R108 ;  /* 0x00000088a06c723c */ /* 0x042fe6000004186c */
[----:B------:R-:W-:Y:S02]  /*14a20*/  FMUL.FTZ R127, R0, R127 ;  /* 0x0000007f007f7220 */ /* 0x000fe40000410000 */
[----:B------:R-:W-:Y:S02]  /*14a30*/  FMUL.FTZ R128, R2, R128 ;  /* 0x0000008002807220 */ /* 0x000fe40000410000 */
[--C-:B------:R-:W-:Y:S01]  /*14a40*/  FFMA.FTZ R136, R174, c[0x0][0x2d0], -R141.reuse ;  /* 0x0000b400ae887a23 */ /* 0x100fe2000001088d */
[C---:B------:R-:W-:Y:S03]  /*14a50*/  HMMA.16816.F32.BF16 R112, R160.reuse, R138, R112 ;  /* 0x0000008aa070723c */ /* 0x040fe60000041870 */
[----:B------:R1:W5:Y:S01]  /*14a60*/  MUFU.EX2 R168, R136 ;  /* 0x0000008800a87308 */ /* 0x0003620000000800 */
[----:B------:R-:W-:Y:S02]  /*14a70*/  FMUL.FTZ R129, R2, R129 ;  /* 0x0000008102817220 */ /* 0x000fe40000410000 */
[C---:B------:R-:W-:Y:S02]  /*14a80*/  FMUL.FTZ R130, R0.reuse, R130 ;  /* 0x0000008200827220 */ /* 0x040fe40000410000 */
[C---:B------:R-:W-:Y:S04]  /*14a90*/  HMMA.16816.F32.BF16 R116, R160.reuse, R148, R116 ;  /* 0x00000094a074723c */ /* 0x040fe80000041874 */
[----:B------:R-:W-:Y:S04]  /*14aa0*/  FMUL.FTZ R131, R0, R131 ;  /* 0x0000008300837220 */ /* 0x000fe80000410000 */
[C---:B------:R-:W-:Y:S08]  /*14ab0*/  HMMA.16816.F32.BF16 R120, R160.reuse, R150, R120 ;  /* 0x00000096a078723c */ /* 0x040ff00000041878 */
[C---:B--2---:R-:W-:Y:S04]  /*14ac0*/  HMMA.16816.F32.BF16 R124, R160.reuse, R132, R124 ;  /* 0x00000084a07c723c */ /* 0x044fe8000004187c */
[--C-:B-1----:R-:W-:Y:S02]  /*14ad0*/  FFMA.FTZ R136, R175, c[0x0][0x2d0], -R141.reuse ;  /* 0x0000b400af887a23 */ /* 0x102fe4000001088d */
[----:B------:R-:W-:Y:S02]  /*14ae0*/  FFMA.FTZ R141, R143, c[0x0][0x2d0], -R141 ;  /* 0x0000b4008f8d7a23 */ /* 0x000fe4000001088d */
[----:B------:R-:W-:Y:S01]  /*14af0*/  HMMA.16816.F32.BF16 R128, R160, R134, R128 ;  /* 0x00000086a080723c */ /* 0x000fe20000041880 */
[----:B------:R1:W-:Y:S06]  /*14b00*/  MUFU.EX2 R142, R136 ;  /* 0x00000088008e7308 */ /* 0x0003ec0000000800 */
[----:B----4-:R-:W-:Y:S02]  /*14b10*/  F2FP.BF16.PACK_AB R160, R200, R201 ;  /* 0x000000c9c8a0723e */ /* 0x010fe400000010ff */
[----:B---3--:R-:W-:Y:S02]  /*14b20*/  F2FP.BF16.PACK_AB R162, R170, R171 ;  /* 0x000000abaaa2723e */ /* 0x008fe400000010ff */
[----:B------:R-:W2:Y:S01]  /*14b30*/  MUFU.EX2 R141, R141 ;  /* 0x0000008d008d7308 */ /* 0x000ea20000000800 */
[----:B-----5:R-:W-:Y:S01]  /*14b40*/  F2FP.BF16.PACK_AB R161, R168, R169 ;  /* 0x000000a9a8a1723e */ /* 0x020fe200000010ff */
[----:B-1----:R-:W1:Y:S01]  /*14b50*/  LDSM.16.MT88.4 R136, [R179+0x800] ;  /* 0x00080000b388783b */ /* 0x002e620000004200 */
[----:B--2---:R-:W-:Y:S07]  /*14b60*/  F2FP.BF16.PACK_AB R163, R141, R142 ;  /* 0x0000008e8da3723e */ /* 0x004fee00000010ff */
[C---:B------:R-:W-:Y:S01]  /*14b70*/  HMMA.16816.F32.BF16 R148, R160.reuse, R152, R4 ;  /* 0x00000098a094723c */ /* 0x040fe20000041804 */
[----:B------:R-:W2:Y:S07]  /*14b80*/  LDSM.16.MT88.4 R4, [R180+0x800] ;  /* 0x00080000b404783b */ /* 0x000eae0000004200 */
[C---:B------:R-:W-:Y:S01]  /*14b90*/  HMMA.16816.F32.BF16 R152, R160.reuse, R154, R8 ;  /* 0x0000009aa098723c */ /* 0x040fe20000041808 */
[----:B------:R-:W3:Y:S07]  /*14ba0*/  LDSM.16.MT88.4 R8, [R178+0x1800] ;  /* 0x00180000b208783b */ /* 0x000eee0000004200 */
[C---:B-1----:R-:W-:Y:S01]  /*14bb0*/  HMMA.16816.F32.BF16 R132, R160.reuse, R136, R12 ;  /* 0x00000088a084723c */ /* 0x042fe2000004180c */
[----:B------:R-:W1:Y:S07]  /*14bc0*/  LDSM.16.MT88.4 R12, [R179+0x1800] ;  /* 0x00180000b30c783b */ /* 0x000e6e0000004200 */
[C---:B------:R-:W-:Y:S08]  /*14bd0*/  HMMA.16816.F32.BF16 R136, R160.reuse, R138, R16 ;  /* 0x0000008aa088723c */ /* 0x040ff00000041810 */
[C---:B------:R-:W-:Y:S08]  /*14be0*/  HMMA.16816.F32.BF16 R20, R160.reuse, R164, R20 ;  /* 0x000000a4a014723c */ /* 0x040ff00000041814 */
[C---:B------:R-:W-:Y:S08]  /*14bf0*/  HMMA.16816.F32.BF16 R24, R160.reuse, R166, R24 ;  /* 0x000000a6a018723c */ /* 0x040ff00000041818 */
        /* <DEDUP_REMOVED lines=30> */
[C---:B---3--:R-:W-:Y:S07]  /*14de0*/  HMMA.16816.F32.BF16 R108, R160.reuse, R8, R108 ;  /* 0x00000008a06c723c */ /* 0x048fee000004186c */
[----:B------:R-:W-:Y:S01]  /*14df0*/  FFMA.FTZ R8, R2, R207, R205 ;  /* 0x000000cf02087223 */ /* 0x000fe200000100cd */
[C---:B------:R-:W-:Y:S04]  /*14e00*/  HMMA.16816.F32.BF16 R112, R160.reuse, R10, R112 ;  /* 0x0000000aa070723c */ /* 0x040fe80000041870 */
[----:B------:R-:W-:Y:S02]  /*14e10*/  FFMA.FTZ R2, R0, R206, R199 ;  /* 0x000000ce00027223 */ /* 0x000fe400000100c7 */
[----:B------:R-:W-:Y:S01]  /*14e20*/  FADD.FTZ R0, R204, R8 ;  /* 0x00000008cc007221 */ /* 0x000fe20000010000 */
[-C--:B------:R-:W-:Y:S01]  /*14e30*/  MOV R8, R3.reuse ;  /* 0x0000000300087202 */ /* 0x080fe20000000f00 */
[C---:B-1----:R-:W-:Y:S04]  /*14e40*/  HMMA.16816.F32.BF16 R116, R160.reuse, R12, R116 ;  /* 0x0000000ca074723c */ /* 0x042fe80000041874 */
[----:B------:R-:W-:Y:S02]  /*14e50*/  FADD.FTZ R2, R198, R2 ;  /* 0x00000002c6027221 */ /* 0x000fe40000010000 */
[----:B------:R-:W-:Y:S02]  /*14e60*/  FADD.FTZ R0, R203, R0 ;  /* 0x00000000cb007221 */ /* 0x000fe40000010000 */
[C---:B------:R-:W-:Y:S04]  /*14e70*/  HMMA.16816.F32.BF16 R120, R160.reuse, R14, R120 ;  /* 0x0000000ea078723c */ /* 0x040fe80000041878 */
[----:B------:R-:W-:Y:S02]  /*14e80*/  FADD.FTZ R2, R197, R2 ;  /* 0x00000002c5027221 */ /* 0x000fe40000010000 */
[----:B------:R-:W-:Y:S02]  /*14e90*/  FADD.FTZ R0, R202, R0 ;  /* 0x00000000ca007221 */ /* 0x000fe40000010000 */
[C---:B--2---:R-:W-:Y:S07]  /*14ea0*/  HMMA.16816.F32.BF16 R124, R160.reuse, R4, R124 ;  /* 0x00000004a07c723c */ /* 0x044fee000004187c */
[----:B------:R-:W-:Y:S01]  /*14eb0*/  FADD.FTZ R4, R194, R2 ;  /* 0x00000002c2047221 */ /* 0x000fe20000010000 */
[----:B------:R-:W-:Y:S04]  /*14ec0*/  HMMA.16816.F32.BF16 R128, R160, R6, R128 ;  /* 0x00000006a080723c */ /* 0x000fe80000041880 */
[----:B------:R-:W-:Y:S01]  /*14ed0*/  FADD.FTZ R2, R201, R0 ;  /* 0x00000000c9027221 */ /* 0x000fe20000010000 */
[----:B------:R-:W-:Y:S01]  /*14ee0*/  IADD3 R194, R196, -0x1, RZ ;  /* 0xffffffffc4c27810 */ /* 0x000fe20007ffe0ff */
[----:B------:R-:W-:Y:S02]  /*14ef0*/  FADD.FTZ R0, R169, R4 ;  /* 0x00000004a9007221 */ /* 0x000fe40000010000 */
[----:B------:R-:W-:Y:S01]  /*14f00*/  FADD.FTZ R2, R200, R2 ;  /* 0x00000002c8027221 */ /* 0x000fe20000010000 */
[----:B------:R-:W-:Y:S03]  /*14f10*/  MOV R196, R194 ;  /* 0x000000c200c47202 */ /* 0x000fe60000000f00 */
[----:B------:R-:W-:Y:S02]  /*14f20*/  FADD.FTZ R0, R168, R0 ;  /* 0x00000000a8007221 */ /* 0x000fe40000010000 */
[----:B------:R-:W-:Y:S02]  /*14f30*/  FADD.FTZ R2, R171, R2 ;  /* 0x00000002ab027221 */ /* 0x000fe40000010000 */
[----:B------:R-:W-:Y:S01]  /*14f40*/  FADD.FTZ R0, R142, R0 ;  /* 0x000000008e007221 */ /* 0x000fe20000010000 */
[----:B------:R-:W-:Y:S01]  /*14f50*/  MOV R142, R3 ;  /* 0x00000003008e7202 */ /* 0x000fe20000000f00 */
[----:B------:R-:W-:Y:S02]  /*14f60*/  FADD.FTZ R207, R170, R2 ;  /* 0x00000002aacf7221 */ /* 0x000fe40000010000 */
[----:B------:R-:W-:Y:S01]  /*14f70*/  FADD.FTZ R206, R141, R0 ;  /* 0x000000008dce7221 */ /* 0x000fe20000010000 */
[----:B------:R-:W-:Y:S01]  /*14f80*/  MOV R141, R140 ;  /* 0x0000008c008d7202 */ /* 0x000fe20000000f00 */
[----:B------:R-:W-:-:S05]  /*14f90*/  @P0 BRA `(.L_x_710) ;  /* 0xffffdaf000000947 */ /* 0x000fca000383ffff */
.L_x_701:
[----:B------:R-:W-:Y:S01]  /*14fa0*/  IMAD.MOV.U32 R0, RZ, RZ, c[0x0][0x2c4] ;  /* 0x0000b100ff007624 */ /* 0x000fe200078e00ff */
[----:B------:R-:W-:Y:S01]  /*14fb0*/  IADD3 R2, R210, 0x1, -R212 ;  /* 0x00000001d2027810 */ /* 0x000fe20007ffe8d4 */
[----:B------:R-:W-:-:S03]  /*14fc0*/  IMAD.MOV.U32 R4, RZ, RZ, c[0x0][0x32c] ;  /* 0x0000cb00ff047624 */ /* 0x000fc600078e00ff */
[----:B------:R-:W-:Y:S02]  /*14fd0*/  ISETP.NE.AND P1, PT, R0, 0x1, PT ;  /* 0x000000010000780c */ /* 0x000fe40003f25270 */
[----:B------:R-:W-:Y:S02]  /*14fe0*/  IADD3 R0, R224, 0x7f, RZ ;  /* 0x0000007fe0007810 */ /* 0x000fe40007ffe0ff */
[----:B------:R-:W-:-:S09]  /*14ff0*/  ISETP.GE.AND P0, PT, R4, 0x1, PT ;  /* 0x000000010400780c */ /* 0x000fd20003f06270 */
[----:B------:R-:W-:-:S05]  /*15000*/  @P1 IMAD.HI.U32 R3, R0, c[0x0][0x2c8], RZ ;  /* 0x0000b20000031a27 */ /* 0x000fca00078e00ff */
[----:B------:R-:W-:-:S05]  /*15010*/  @P1 SHF.R.U32.HI R0, RZ, c[0x0][0x2cc], R3 ;  /* 0x0000b300ff001a19 */ /* 0x000fca0000011603 */
        /* <DEDUP_REMOVED lines=13> */
.L_x_713:
[----:B------:R-:W-:-:S04]  /*150f0*/  MOV R3, c[0x0][0x32c] ;  /* 0x0000cb0000037a02 */ /* 0x000fc80000000f00 */
[----:B------:R-:W-:-:S13]  /*15100*/  ISETP.NE.AND P0, PT, R3, 0x1, PT ;  /* 0x000000010300780c */ /* 0x000fda0003f05270 */
[----:B------:R-:W-:-:S05]  /*15110*/  @P0 IMAD.HI.U32 R3, R0, c[0x0][0x330], RZ ;  /* 0x0000cc0000030a27 */ /* 0x000fca00078e00ff */
[----:B------:R-:W-:Y:S02]  /*15120*/  @P0 SHF.R.U32.HI R0, RZ, c[0x0][0x334], R3 ;  /* 0x0000cd00ff000a19 */ /* 0x000fe40000011603 */
.L_x_714:
[----:B------:R-:W-:Y:S05]  /*15130*/  BSYNC B0 ;  /* 0x0000000000007941 */ /* 0x000fea0003800000 */
.L_x_712:
[----:B------:R-:W-:-:S05]  /*15140*/  IMAD R0, R0, c[0x0][0x32c], RZ ;  /* 0x0000cb0000007a24 */ /* 0x000fca00078e02ff */
[----:B------:R-:W-:-:S04]  /*15150*/  IMNMX R2, R2, R0, !PT ;  /* 0x0000000002027217 */ /* 0x000fc80007800200 */
.L_x_711:
[----:B------:R-:W-:-:S04]  /*15160*/  IADD3 R2, R2, 0x1f, RZ ;  /* 0x0000001f02027810 */ /* 0x000fc80007ffe0ff */
        /* <DEDUP_REMOVED lines=9> */
.L_x_716:
[----:B------:R-:W-:Y:S01]  /*15200*/  ISETP.GT.AND P1, PT, R208, R198, PT ;  /* 0x000000c6d000720c */ /* 0x000fe20003f24270 */
[----:B------:R-:W-:Y:S04]  /*15210*/  DEPBAR.LE SB0, 0x0 ;  /* 0x000080000000791a */ /* 0x000fe80000000000 */
[----:B------:R-:W-:Y:S01]  /*15220*/  WARPSYNC 0xffffffff ;  /* 0xffffffff00007948 */ /* 0x000fe20003800000 */
[----:B------:R-:W-:Y:S01]  /*15230*/  BAR.SYNC.DEFER_BLOCKING 0x0 ;  /* 0x0000000000007b1d */ /* 0x000fe20000010000 */
[----:B------:R-:W-:Y:S02]  /*15240*/  IADD3 R194, R198, -0x1, RZ ;  /* 0xffffffffc6c27810 */ /* 0x000fe40007ffe0ff */
[----:B------:R-:W-:Y:S04]  /*15250*/  LOP3.LUT P3, RZ, R214, 0x1, RZ, 0xc0, !PT ;  /* 0x00000001d6ff7812 */ /* 0x000fe8000786c0ff */
[----:B------:R-:W-:Y:S01]  /*15260*/  @!P1 SHF.R.S32.HI R0, RZ, 0x1f, R198 ;  /* 0x0000001fff009819 */ /* 0x000fe200000114c6 */
[----:B------:R-:W-:Y:S04]  /*15270*/  @!P1 IMAD.WIDE.U32 R2, R198, c[0x0][0x208], RZ ;  /* 0x00008200c6029a25 */ /* 0x000fe800078e00ff */
[----:B------:R-:W-:Y:S04]  /*15280*/  @!P1 IMAD R0, R0, c[0x0][0x208], RZ ;  /* 0x0000820000009a24 */ /* 0x000fe800078e02ff */
[----:B------:R-:W-:Y:S05]  /*15290*/  @!P1 IMAD R0, R198, c[0x0][0x20c], R0 ;  /* 0x00008300c6009a24 */ /* 0x000fea00078e0200 */
[----:B------:R-:W-:Y:S02]  /*152a0*/  @!P1 IADD3 R0, R3, R0, RZ ;  /* 0x0000000003009210 */ /* 0x000fe40007ffe0ff */
[C---:B------:R-:W-:Y:S01]  /*152b0*/  @!P1 LEA R3, P0, R2.reuse, R220, 0x5 ;  /* 0x000000dc02039211 */ /* 0x040fe200078028ff */
[----:B------:R-:W-:Y:S03]  /*152c0*/  LDSM.16.M88.4 R16, [R182] ;  /* 0x00000000b610783b */ /* 0x000fe60000000200 */
[----:B------:R-:W-:Y:S02]  /*152d0*/  @!P1 LEA.HI.X R6, R2, R223, R0, 0x5, P0 ;  /* 0x000000df02069211 */ /* 0x000fe400000f2c00 */
[----:B------:R-:W-:Y:S02]  /*152e0*/  ISETP.GT.AND P0, PT, R198, R208, PT ;  /* 0x000000d0c600720c */ /* 0x000fe40003f04270 */
[----:B------:R-:W1:Y:S07]  /*152f0*/  LDSM.16.M88.4 R8, [R177] ;  /* 0x00000000b108783b */ /* 0x000e6e0000000200 */
[----:B------:R-:W2:Y:S04]  /*15300*/  LDSM.16.M88.4 R160, [R177+0x800] ;  /* 0x00080000b1a0783b */ /* 0x000ea80000000200 */
[----:B------:R-:W-:Y:S01]  /*15310*/  @P0 SHF.R.S32.HI R0, RZ, 0x1f, R194 ;  /* 0x0000001fff000819 */ /* 0x000fe200000114c2 */
[----:B------:R-:W-:Y:S02]  /*15320*/  @P0 IMAD.WIDE.U32 R4, R194, c[0x0][0x1e0], RZ ;  /* 0x00007800c2040a25 */ /* 0x000fe400078e00ff */
[----:B------:R-:W-:Y:S02]  /*15330*/  LDSM.16.M88.4 R164, [R183] ;  /* 0x00000000b7a4783b */ /* 0x000fe40000000200 */
[----:B------:R-:W-:Y:S04]  /*15340*/  @P0 IMAD R0, R0, c[0x0][0x1e0], RZ ;  /* 0x0000780000000a24 */ /* 0x000fe800078e02ff */
[----:B------:R-:W-:Y:S01]  /*15350*/  @P0 IMAD R0, R194, c[0x0][0x1e4], R0 ;  /* 0x00007900c2000a24 */ /* 0x000fe200078e0200 */
[----:B------:R-:W3:Y:S04]  /*15360*/  LDSM.16.M88.4 R168, [R186] ;  /* 0x00000000baa8783b */ /* 0x000ee80000000200 */
[----:B------:R-:W-:Y:S02]  /*15370*/  @P0 IADD3 R2, R5, R0, RZ ;  /* 0x0000000005020210 */ /* 0x000fe40007ffe0ff */
[C---:B------:R-:W-:Y:S01]  /*15380*/  @P0 LEA R0, P2, R4.reuse, R218, 0x5 ;  /* 0x000000da04000211 */ /* 0x040fe200078428ff */
[----:B------:R-:W4:Y:S03]  /*15390*/  LDSM.16.M88.4 R172, [R188] ;  /* 0x00000000bcac783b */ /* 0x000f260000000200 */
        /* <DEDUP_REMOVED lines=9> */
[C---:B-1----:R-:W-:Y:S04]  /*15430*/  HMMA.16816.F32.BF16 R4, R16.reuse, R8, RZ ;  /* 0x000000081004723c */ /* 0x042fe800000418ff */
[----:B------:R5:W-:Y:S04]  /*15440*/  @!P1 LDGSTS.E.BYPASS.LTC128B.128 [R195+0x9080], [R2.64+0x80], !P6 ;  /* 0x0908008002c39fae */ /* 0x000be8000f101d46 */
[C---:B------:R-:W-:Y:S03]  /*15450*/  HMMA.16816.F32.BF16 R8, R16.reuse, R10, RZ ;  /* 0x0000000a1008723c */ /* 0x040fe600000418ff */
[----:B------:R5:W-:Y:S05]  /*15460*/  @!P1 LDGSTS.E.BYPASS.LTC128B.128 [R195+0xa080], [R2.64+0x100], !P5 ;  /* 0x0a08010002c39fae */ /* 0x000bea000e901d46 */
[C---:B--2---:R-:W-:Y:S02]  /*15470*/  HMMA.16816.F32.BF16 R12, R16.reuse, R160, RZ ;  /* 0x000000a0100c723c */ /* 0x044fe400000418ff */
[----:B------:R5:W-:Y:S06]  /*15480*/  @!P1 LDGSTS.E.BYPASS.LTC128B.128 [R195+0xb080], [R2.64+0x180], !P4 ;  /* 0x0b08018002c39fae */ /* 0x000bec000e101d46 */
[----:B------:R-:W-:Y:S01]  /*15490*/  HMMA.16816.F32.BF16 R16, R16, R162, RZ ;  /* 0x000000a21010723c */ /* 0x000fe200000418ff */
[----:B------:R-:W-:Y:S07]  /*154a0*/  LDSM.16.M88.4 R160, [R185] ;  /* 0x00000000b9a0783b */ /* 0x000fee0000000200 */
[C---:B---3--:R-:W-:Y:S01]  /*154b0*/  HMMA.16816.F32.BF16 R4, R164.reuse, R168, R4 ;  /* 0x000000a8a404723c */ /* 0x048fe20000041804 */
[----:B------:R-:W0:Y:S07]  /*154c0*/  LDGDEPBAR ;  /* 0x00000000000079af */ /* 0x000e2e0000000000 */
[C---:B------:R-:W-:Y:S01]  /*154d0*/  HMMA.16816.F32.BF16 R8, R164.reuse, R170, R8 ;  /* 0x000000aaa408723c */ /* 0x040fe20000041808 */
[----:B------:R-:W1:Y:S07]  /*154e0*/  LDSM.16.M88.4 R168, [R176] ;  /* 0x00000000b0a8783b */ /* 0x000e6e0000000200 */
[C---:B----4-:R-:W-:Y:S08]  /*154f0*/  HMMA.16816.F32.BF16 R12, R164.reuse, R172, R12 ;  /* 0x000000aca40c723c */ /* 0x050ff0000004180c */
[----:B------:R-:W-:Y:S01]  /*15500*/  HMMA.16816.F32.BF16 R16, R164, R174, R16 ;  /* 0x000000aea410723c */ /* 0x000fe20000041810 */
[----:B------:R-:W2:Y:S07]  /*15510*/  LDSM.16.M88.4 R164, [R176+0x800] ;  /* 0x00080000b0a4783b */ /* 0x000eae0000000200 */
[----:B------:R-:W-:Y:S01]  /*15520*/  LDSM.16.M88.4 R172, [R159+-0x3000] ;  /* 0xffd000009fac783b */ /* 0x000fe20000000200 */
[C---:B-1----:R-:W-:Y:S08]  /*15530*/  HMMA.16816.F32.BF16 R4, R160.reuse, R168, R4 ;  /* 0x000000a8a004723c */ /* 0x042ff00000041804 */
[C---:B------:R-:W-:Y:S01]  /*15540*/  HMMA.16816.F32.BF16 R8, R160.reuse, R170, R8 ;  /* 0x000000aaa008723c */ /* 0x040fe20000041808 */
[----:B------:R-:W1:Y:S07]  /*15550*/  LDSM.16.M88.4 R168, [R184] ;  /* 0x00000000b8a8783b */ /* 0x000e6e0000000200 */
[C---:B--2---:R-:W-:Y:S08]  /*15560*/  HMMA.16816.F32.BF16 R12, R160.reuse, R164, R12 ;  /* 0x000000a4a00c723c */ /* 0x044ff0000004180c */
[----:B------:R-:W-:Y:S01]  /*15570*/  HMMA.16816.F32.BF16 R16, R160, R166, R16 ;  /* 0x000000a6a010723c */ /* 0x000fe20000041810 */
[----:B------:R-:W2:Y:S07]  /*15580*/  LDSM.16.M88.4 R160, [R159+-0x2800] ;  /* 0xffd800009fa0783b */ /* 0x000eae0000000200 */
[----:B------:R-:W-:Y:S01]  /*15590*/  LDSM.16.M88.4 R164, [R182+0x4000] ;  /* 0x00400000b6a4783b */ /* 0x000fe20000000200 */
[C---:B-1----:R-:W-:Y:S08]  /*155a0*/  HMMA.16816.F32.BF16 R4, R168.reuse, R172, R4 ;  /* 0x000000aca804723c */ /* 0x042ff00000041804 */
[C---:B------:R-:W-:Y:S01]  /*155b0*/  HMMA.16816.F32.BF16 R8, R168.reuse, R174, R8 ;  /* 0x000000aea808723c */ /* 0x040fe20000041808 */
[----:B------:R-:W1:Y:S07]  /*155c0*/  LDSM.16.M88.4 R172, [R177+0x1000] ;  /* 0x00100000b1ac783b */ /* 0x000e6e0000000200 */
[C---:B--2---:R-:W-:Y:S08]  /*155d0*/  HMMA.16816.F32.BF16 R12, R168.reuse, R160, R12 ;  /* 0x000000a0a80c723c */ /* 0x044ff0000004180c */
[----:B------:R-:W-:Y:S01]  /*155e0*/  HMMA.16816.F32.BF16 R16, R168, R162, R16 ;  /* 0x000000a2a810723c */ /* 0x000fe20000041810 */
[----:B------:R-:W2:Y:S07]  /*155f0*/  LDSM.16.M88.4 R160, [R177+0x1800] ;  /* 0x00180000b1a0783b */ /* 0x000eae0000000200 */
[----:B------:R-:W-:Y:S01]  /*15600*/  LDSM.16.M88.4 R168, [R183+0x4000] ;  /* 0x00400000b7a8783b */ /* 0x000fe20000000200 */
[C---:B-1----:R-:W-:Y:S08]  /*15610*/  HMMA.16816.F32.BF16 R4, R164.reuse, R172, R4 ;  /* 0x000000aca404723c */ /* 0x042ff00000041804 */
[C---:B------:R-:W-:Y:S01]  /*15620*/  HMMA.16816.F32.BF16 R8, R164.reuse, R174, R8 ;  /* 0x000000aea408723c */ /* 0x040fe20000041808 */
[----:B------:R-:W1:Y:S07]  /*15630*/  LDSM.16.M88.4 R172, [R190] ;  /* 0x00000000beac783b */ /* 0x000e6e0000000200 */
[C---:B--2---:R-:W-:Y:S08]  /*15640*/  HMMA.16816.F32.BF16 R12, R164.reuse, R160, R12 ;  /* 0x000000a0a40c723c */ /* 0x044ff0000004180c */
[----:B------:R-:W-:Y:S01]  /*15650*/  HMMA.16816.F32.BF16 R16, R164, R162, R16 ;  /* 0x000000a2a410723c */ /* 0x000fe20000041810 */
[----:B------:R-:W2:Y:S07]  /*15660*/  LDSM.16.M88.4 R160, [R189] ;  /* 0x00000000bda0783b */ /* 0x000eae0000000200 */
        /* <DEDUP_REMOVED lines=10> */
[----:B------:R-:W1:Y:S07]  /*15710*/  LDSM.16.M88.4 R172, [R159+-0x2000] ;  /* 0xffe000009fac783b */ /* 0x000e6e0000000200 */
        /* <DEDUP_REMOVED lines=58> */
[----:B------:R-:W2:Y:S01]  /*15ac0*/  LDSM.16.M88.4 R160, [R159+0x800] ;  /* 0x000800009fa0783b */ /* 0x000ea20000000200 */
[----:B------:R-:W-:Y:S06]  /*15ad0*/  DEPBAR.LE SB0, 0x0 ;  /* 0x000080000000791a */ /* 0x000fec0000000000 */
[----:B------:R-:W-:Y:S01]  /*15ae0*/  BAR.SYNC.DEFER_BLOCKING 0x0 ;  /* 0x0000000000007b1d */ /* 0x000fe20000010000 */
[C---:B-1----:R-:W-:Y:S06]  /*15af0*/  HMMA.16816.F32.BF16 R4, R168.reuse, R172, R4 ;  /* 0x000000aca804723c */ /* 0x042fec0000041804 */
[----:B------:R-:W-:Y:S01]  /*15b00*/  @!PT LDS RZ, [RZ] ;  /* 0x00000000fffff984 */ /* 0x000fe20000000800 */
[----:B------:R-:W-:Y:S01]  /*15b10*/  @!PT LDS RZ, [RZ] ;  /* 0x00000000fffff984 */ /* 0x000fe20000000800 */
[----:B------:R-:W-:Y:S01]  /*15b20*/  @!PT LDS RZ, [RZ] ;  /* 0x00000000fffff984 */ /* 0x000fe20000000800 */
[----:B------:R1:W-:Y:S02]  /*15b30*/  @P0 LDGSTS.E.BYPASS.LTC128B.128 [R195+0xc080], [R196.64], !P3 ;  /* 0x0c080000c4c30fae */ /* 0x0003e4000d901d46 */
[C---:B------:R-:W-:Y:S05]  /*15b40*/  HMMA.16816.F32.BF16 R8, R168.reuse, R174, R8 ;  /* 0x000000aea808723c */ /* 0x040fea0000041808 */
[----:B------:R1:W-:Y:S03]  /*15b50*/  @P0 LDGSTS.E.BYPASS.LTC128B.128 [R195+0xd080], [R196.64+0x80], !P6 ;  /* 0x0d080080c4c30fae */ /* 0x0003e6000f101d46 */
[C---:B--2---:R-:W-:Y:S04]  /*15b60*/  HMMA.16816.F32.BF16 R12, R168.reuse, R160, R12 ;  /* 0x000000a0a80c723c */ /* 0x044fe8000004180c */
[----:B------:R1:W-:Y:S04]  /*15b70*/  @P0 LDGSTS.E.BYPASS.LTC128B.128 [R195+0xe080], [R196.64+0x100], !P5 ;  /* 0x0e080100c4c30fae */ /* 0x0003e8000e901d46 */
[----:B------:R-:W-:Y:S04]  /*15b80*/  HMMA.16816.F32.BF16 R16, R168, R162, R16 ;  /* 0x000000a2a810723c */ /* 0x000fe80000041810 */
[----:B------:R-:W-:Y:S01]  /*15b90*/  FMNMX.FTZ R0, R4, R141, !PT ;  /* 0x0000008d04007209 */ /* 0x000fe20007810000 */
[----:B------:R1:W-:Y:S01]  /*15ba0*/  @P0 LDGSTS.E.BYPASS.LTC128B.128 [R195+0xf080], [R196.64+0x180], !P4 ;  /* 0x0f080180c4c30fae */ /* 0x0003e2000e101d46 */
[----:B-----5:R-:W-:Y:S02]  /*15bb0*/  FMNMX.FTZ R2, R6, R142, !PT ;  /* 0x0000008e06027209 */ /* 0x020fe40007810000 */
[----:B------:R-:W-:Y:S02]  /*15bc0*/  FMNMX.FTZ R0, R5, R0, !PT ;  /* 0x0000000005007209 */ /* 0x000fe40007810000 */
[----:B------:R-:W-:Y:S02]  /*15bd0*/  ISETP.GT.AND P0, PT, R198, R203, PT ;  /* 0x000000cbc600720c */ /* 0x000fe40003f04270 */
[----:B------:R-:W-:Y:S01]  /*15be0*/  FMNMX.FTZ R0, R8, R0, !PT ;  /* 0x0000000008007209 */ /* 0x000fe20007810000 */
[----:B------:R-:W-:Y:S01]  /*15bf0*/  LDSM.16.MT88.4 R160, [R178] ;  /* 0x00000000b2a0783b */ /* 0x000fe20000004200 */
[----:B------:R-:W-:Y:S02]  /*15c00*/  FMNMX.FTZ R2, R7, R2, !PT ;  /* 0x0000000207027209 */ /* 0x000fe40007810000 */
[----:B------:R-:W-:Y:S02]  /*15c10*/  FMNMX.FTZ R0, R9, R0, !PT ;  /* 0x0000000009007209 */ /* 0x000fe40007810000 */
[----:B------:R-:W-:Y:S02]  /*15c20*/  FMNMX.FTZ R2, R10, R2, !PT ;  /* 0x000000020a027209 */ /* 0x000fe40007810000 */
[----:B------:R-:W-:Y:S01]  /*15c30*/  FMNMX.FTZ R0, R12, R0, !PT ;  /* 0x000000000c007209 */ /* 0x000fe20007810000 */
[----:B------:R-:W-:Y:S01]  /*15c40*/  LDSM.16.MT88.4 R164, [R179] ;  /* 0x00000000b3a4783b */ /* 0x000fe20000004200 */
[----:B------:R-:W-:Y:S02]  /*15c50*/  FMNMX.FTZ R2, R11, R2, !PT ;  /* 0x000000020b027209 */ /* 0x000fe40007810000 */
[----:B------:R-:W-:Y:S02]  /*15c60*/  FMNMX.FTZ R0, R13, R0, !PT ;  /* 0x000000000d007209 */ /* 0x000fe40007810000 */
[----:B------:R-:W-:Y:S02]  /*15c70*/  FMNMX.FTZ R2, R14, R2, !PT ;  /* 0x000000020e027209 */ /* 0x000fe40007810000 */
[----:B------:R-:W-:Y:S01]  /*15c80*/  FMNMX.FTZ R3, R16, R0, !PT ;  /* 0x0000000010037209 */ /* 0x000fe20007810000 */
[----:B------:R-:W0:Y:S01]  /*15c90*/  LDGDEPBAR ;  /* 0x00000000000079af */ /* 0x000e220000000000 */
[----:B------:R-:W-:Y:S02]  /*15ca0*/  FMNMX.FTZ R0, R15, R2, !PT ;  /* 0x000000020f007209 */ /* 0x000fe40007810000 */
[----:B------:R-:W-:Y:S02]  /*15cb0*/  FMNMX.FTZ R3, R17, R3, !PT ;  /* 0x0000000311037209 */ /* 0x000fe40007810000 */
[----:B------:R-:W-:Y:S02]  /*15cc0*/  FMNMX.FTZ R0, R18, R0, !PT ;  /* 0x0000000012007209 */ /* 0x000fe40007810000 */
[----:B------:R-:W-:Y:S01]  /*15cd0*/  MOV R198, R194 ;  /* 0x000000c200c67202 */ /* 0x000fe20000000f00 */
        /* <DEDUP_REMOVED lines=10> */
[----:B------:R-:W-:Y:S02]  /*15d80*/  FMUL.FTZ R0, R2, c[0x0][0x2d0] ;  /* 0x0000b40002007a20 */ /* 0x000fe40000410000 */
[----:B------:R-:W-:Y:S02]  /*15d90*/  FMUL.FTZ R141, R3, c[0x0][0x2d0] ;  /* 0x0000b400038d7a20 */ /* 0x000fe40000410000 */
[----:B------:R2:W3:Y:S02]  /*15da0*/  MUFU.EX2 R2, R0 ;  /* 0x0000000000027308 */ /* 0x0004e40000000800 */
[--C-:B------:R-:W-:Y:S02]  /*15db0*/  FFMA.FTZ R6, R6, c[0x0][0x2d0], -R141.reuse ;  /* 0x0000b40006067a23 */ /* 0x100fe4000001088d */
[--C-:B------:R-:W-:Y:S02]  /*15dc0*/  FFMA.FTZ R7, R7, c[0x0][0x2d0], -R141.reuse ;  /* 0x0000b40007077a23 */ /* 0x100fe4000001088d */
[--C-:B------:R-:W-:Y:S02]  /*15dd0*/  FFMA.FTZ R14, R14, c[0x0][0x2d0], -R141.reuse ;  /* 0x0000b4000e0e7a23 */ /* 0x100fe4000001088d */
[--C-:B------:R-:W-:Y:S02]  /*15de0*/  FFMA.FTZ R15, R15, c[0x0][0x2d0], -R141.reuse ;  /* 0x0000b4000f0f7a23 */ /* 0x100fe4000001088d */
[----:B------:R-:W-:Y:S10]  /*15df0*/  MUFU.EX2 R172, R6 ;  /* 0x0000000600ac7308 */ /* 0x000ff40000000800 */
[----:B------:R-:W-:Y:S01]  /*15e00*/  MUFU.EX2 R171, R7 ;  /* 0x0000000700ab7308 */ /* 0x000fe20000000800 */
[----:B--2---:R-:W-:Y:S02]  /*15e10*/  FADD.FTZ R0, -R3, R142 ;  /* 0x0000008e03007221 */ /* 0x004fe40000010100 */
[----:B------:R-:W-:Y:S02]  /*15e20*/  FMUL.FTZ R142, R140, c[0x0][0x2d0] ;  /* 0x0000b4008c8e7a20 */ /* 0x000fe40000410000 */
[----:B------:R-:W-:Y:S02]  /*15e30*/  FMUL.FTZ R0, R0, c[0x0][0x2d0] ;  /* 0x0000b40000007a20 */ /* 0x000fe40000410000 */
[--C-:B------:R-:W-:Y:S03]  /*15e40*/  FFMA.FTZ R4, R4, c[0x0][0x2d0], -R142.reuse ;  /* 0x0000b40004047a23 */ /* 0x100fe6000001088e */
[----:B------:R-:W-:Y:S01]  /*15e50*/  MUFU.EX2 R168, R14 ;  /* 0x0000000e00a87308 */ /* 0x000fe20000000800 */
        /* <DEDUP_REMOVED lines=17> */
[----:B------:R4:W-:Y:S01]  /*15f70*/  MUFU.EX2 R201, R5 ;  /* 0x0000000500c97308 */ /* 0x0009e20000000800 */
[C---:B------:R-:W-:Y:S02]  /*15f80*/  FMUL.FTZ R40, R2.reuse, R40 ;  /* 0x0000002802287220 */ /* 0x040fe40000410000 */
[----:B------:R-:W-:Y:S02]  /*15f90*/  FMUL.FTZ R41, R2, R41 ;  /* 0x0000002902297220 */ /* 0x000fe40000410000 */
[--C-:B--2---:R-:W-:Y:S02]  /*15fa0*/  FFMA.FTZ R4, R8, c[0x0][0x2d0], -R142.reuse ;  /* 0x0000b40008047a23 */ /* 0x104fe4000001088e */
[C---:B------:R-:W-:Y:S02]  /*15fb0*/  FMUL.FTZ R8, R2.reuse, R152 ;  /* 0x0000009802087220 */ /* 0x040fe40000410000 */
[C---:B------:R-:W-:Y:S01]  /*15fc0*/  FMUL.FTZ R44, R2.reuse, R44 ;  /* 0x0000002c022c7220 */ /* 0x040fe20000410000 */
[----:B------:R2:W-:Y:S01]  /*15fd0*/  MUFU.EX2 R200, R4 ;  /* 0x0000000400c87308 */ /* 0x0005e20000000800 */
[C---:B------:R-:W-:Y:S02]  /*15fe0*/  FMUL.FTZ R45, R2.reuse, R45 ;  /* 0x0000002d022d7220 */ /* 0x040fe40000410000 */
[----:B------:R-:W-:Y:S02]  /*15ff0*/  FMUL.FTZ R48, R2, R48 ;  /* 0x0000003002307220 */ /* 0x000fe40000410000 */
[C---:B---3--:R-:W-:Y:S02]  /*16000*/  FMUL.FTZ R6, R0.reuse, R150 ;  /* 0x0000009600067220 */ /* 0x048fe40000410000 */
[C---:B------:R-:W-:Y:S02]  /*16010*/  FMUL.FTZ R7, R0.reuse, R151 ;  /* 0x0000009700077220 */ /* 0x040fe40000410000 */
[C---:B------:R-:W-:Y:S01]  /*16020*/  FMUL.FTZ R134, R0.reuse, R134 ;  /* 0x0000008600867220 */ /* 0x040fe20000410000 */
[----:B------:R-:W-:Y:S01]  /*16030*/  MUFU.EX2 R143, R15 ;  /* 0x0000000f008f7308 */ /* 0x000fe20000000800 */
[C---:B------:R-:W-:Y:S02]  /*16040*/  FMUL.FTZ R135, R0.reuse, R135 ;  /* 0x0000008700877220 */ /* 0x040fe40000410000 */
[----:B------:R-:W-:Y:S02]  /*16050*/  FMUL.FTZ R138, R0, R138 ;  /* 0x0000008a008a7220 */ /* 0x000fe40000410000 */
[----:B----4-:R-:W-:Y:S01]  /*16060*/  FMUL.FTZ R5, R2, R149 ;  /* 0x0000009502057220 */ /* 0x010fe20000410000 */
[----:B------:R-:W-:Y:S01]  /*16070*/  F2FP.BF16.PACK_AB R149, R171, R172 ;  /* 0x000000acab95723e */ /* 0x000fe200000010ff */
[C---:B------:R-:W-:Y:S02]  /*16080*/  FMUL.FTZ R139, R0.reuse, R139 ;  /* 0x0000008b008b7220 */ /* 0x040fe40000410000 */
[C---:B------:R-:W-:Y:S02]  /*16090*/  FMUL.FTZ R22, R0.reuse, R22 ;  /* 0x0000001600167220 */ /* 0x040fe40000410000 */
[C---:B------:R-:W-:Y:S02]  /*160a0*/  FMUL.FTZ R23, R0.reuse, R23 ;  /* 0x0000001700177220 */ /* 0x040fe40000410000 */
[----:B------:R-:W-:Y:S02]  /*160b0*/  FMUL.FTZ R26, R0, R26 ;  /* 0x0000001a001a7220 */ /* 0x000fe40000410000 */
[--C-:B--2---:R-:W-:Y:S02]  /*160c0*/  FFMA.FTZ R4, R9, c[0x0][0x2d0], -R142.reuse ;  /* 0x0000b40009047a23 */ /* 0x104fe4000001088e */
[----:B------:R-:W-:Y:S02]  /*160d0*/  FMUL.FTZ R9, R2, R153 ;  /* 0x0000009902097220 */ /* 0x000fe40000410000 */
        /* <DEDUP_REMOVED lines=12> */
[----:B------:R-:W-:Y:S01]  /*161a0*/  FMUL.FTZ R49, R2, R49 ;  /* 0x0000003102317220 */ /* 0x000fe20000410000 */
[----:B--2---:R-:W-:Y:S01]  /*161b0*/  F2FP.BF16.PACK_AB R150, R199, R200 ;  /* 0x000000c8c796723e */ /* 0x004fe200000010ff */
[--C-:B------:R-:W-:Y:S02]  /*161c0*/  FFMA.FTZ R4, R10, c[0x0][0x2d0], -R141.reuse ;  /* 0x0000b4000a047a23 */ /* 0x100fe4000001088d */
[C---:B------:R-:W-:Y:S02]  /*161d0*/  FMUL.FTZ R10, R0.reuse, R154 ;  /* 0x0000009a000a7220 */ /* 0x040fe40000410000 */
[----:B------:R2:W-:Y:S01]  /*161e0*/  MUFU.EX2 R170, R4 ;  /* 0x0000000400aa7308 */ /* 0x0005e20000000800 */
        /* <DEDUP_REMOVED lines=12> */
[--C-:B--2---:R-:W-:Y:S02]  /*162b0*/  FFMA.FTZ R4, R11, c[0x0][0x2d0], -R141.reuse ;  /* 0x0000b4000b047a23 */ /* 0x104fe4000001088d */
[C---:B------:R-:W-:Y:S02]  /*162c0*/  FMUL.FTZ R11, R0.reuse, R155 ;  /* 0x0000009b000b7220 */ /* 0x040fe40000410000 */
[----:B------:R2:W3:Y:S01]  /*162d0*/  MUFU.EX2 R169, R4 ;  /* 0x0000000400a97308 */ /* 0x0004e20000000800 */
[----:B------:R-:W4:Y:S01]  /*162e0*/  LDSM.16.MT88.4 R152, [R181] ;  /* 0x00000000b598783b */ /* 0x000f220000004200 */
        /* <DEDUP_REMOVED lines=11> */
[C---:B--2---:R-:W-:Y:S01]  /*163a0*/  FMUL.FTZ R4, R2.reuse, R148 ;  /* 0x0000009402047220 */ /* 0x044fe20000410000 */
[----:B------:R-:W-:Y:S01]  /*163b0*/  F2FP.BF16.PACK_AB R148, R201, R202 ;  /* 0x000000cac994723e */ /* 0x000fe200000010ff */
[----:B------:R-:W-:Y:S01]  /*163c0*/  FMUL.FTZ R73, R2, R73 ;  /* 0x0000004902497220 */ /* 0x000fe20000410000 */
[----:B---3--:R-:W-:Y:S01]  /*163d0*/  F2FP.BF16.PACK_AB R151, R169, R170 ;  /* 0x000000aaa997723e */ /* 0x008fe200000010ff */
[C---:B------:R-:W-:Y:S02]  /*163e0*/  FMUL.FTZ R74, R0.reuse, R74 ;  /* 0x0000004a004a7220 */ /* 0x040fe40000410000 */
[----:B------:R-:W-:Y:S02]  /*163f0*/  FMUL.FTZ R75, R0, R75 ;  /* 0x0000004b004b7220 */ /* 0x000fe40000410000 */
[C---:B------:R-:W-:Y:S02]  /*16400*/  FMUL.FTZ R76, R2.reuse, R76 ;  /* 0x0000004c024c7220 */ /* 0x040fe40000410000 */
[C---:B------:R-:W-:Y:S05]  /*16410*/  HMMA.16816.F32.BF16 R4, R148.reuse, R160, R4 ;  /* 0x000000a09404723c */ /* 0x040fea0000041804 */
[----:B------:R-:W-:Y:S02]  /*16420*/  FMUL.FTZ R77, R2, R77 ;  /* 0x0000004d024d7220 */ /* 0x000fe40000410000 */
[C---:B------:R-:W-:Y:S01]  /*16430*/  FMUL.FTZ R78, R0.reuse, R78 ;  /* 0x0000004e004e7220 */ /* 0x040fe20000410000 */
[C---:B------:R-:W-:Y:S01]  /*16440*/  HMMA.16816.F32.BF16 R8, R148.reuse, R162, R8 ;  /* 0x000000a29408723c */ /* 0x040fe20000041808 */
[----:B------:R-:W2:Y:S03]  /*16450*/  LDSM.16.MT88.4 R160, [R180] ;  /* 0x00000000b4a0783b */ /* 0x000ea60000004200 */
[----:B------:R-:W-:Y:S02]  /*16460*/  FMUL.FTZ R79, R0, R79 ;  /* 0x0000004f004f7220 */ /* 0x000fe40000410000 */
[C---:B------:R-:W-:Y:S02]  /*16470*/  FMUL.FTZ R80, R2.reuse, R80 ;  /* 0x0000005002507220 */ /* 0x040fe40000410000 */
[C---:B------:R-:W-:Y:S04]  /*16480*/  HMMA.16816.F32.BF16 R132, R148.reuse, R164, R132 ;  /* 0x000000a49484723c */ /* 0x040fe80000041884 */
[----:B------:R-:W-:Y:S02]  /*16490*/  FMUL.FTZ R81, R2, R81 ;  /* 0x0000005102517220 */ /* 0x000fe40000410000 */
[C---:B------:R-:W-:Y:S02]  /*164a0*/  FMUL.FTZ R82, R0.reuse, R82 ;  /* 0x0000005200527220 */ /* 0x040fe40000410000 */
[C---:B------:R-:W-:Y:S01]  /*164b0*/  HMMA.16816.F32.BF16 R136, R148.reuse, R166, R136 ;  /* 0x000000a69488723c */ /* 0x040fe20000041888 */
[----:B------:R-:W-:Y:S03]  /*164c0*/  LDSM.16.MT88.4 R164, [R179+0x800] ;  /* 0x00080000b3a4783b */ /* 0x000fe60000004200 */
[----:B------:R-:W-:Y:S02]  /*164d0*/  FMUL.FTZ R83, R0, R83 ;  /* 0x0000005300537220 */ /* 0x000fe40000410000 */
[C---:B------:R-:W-:Y:S02]  /*164e0*/  FMUL.FTZ R84, R2.reuse, R84 ;  /* 0x0000005402547220 */ /* 0x040fe40000410000 */
[C---:B----4-:R-:W-:Y:S04]  /*164f0*/  HMMA.16816.F32.BF16 R20, R148.reuse, R152, R20 ;  /* 0x000000989414723c */ /* 0x050fe80000041814 */
[----:B------:R-:W-:Y:S02]  /*16500*/  FMUL.FTZ R85, R2, R85 ;  /* 0x0000005502557220 */ /* 0x000fe40000410000 */
[C---:B------:R-:W-:Y:S02]  /*16510*/  FMUL.FTZ R86, R0.reuse, R86 ;  /* 0x0000005600567220 */ /* 0x040fe40000410000 */
[C---:B------:R-:W-:Y:S01]  /*16520*/  HMMA.16816.F32.BF16 R24, R148.reuse, R154, R24 ;  /* 0x0000009a9418723c */ /* 0x040fe20000041818 */
[----:B------:R-:W3:Y:S03]  /*16530*/  LDSM.16.MT88.4 R152, [R178+0x1000] ;  /* 0x00100000b298783b */ /* 0x000ee60000004200 */
[----:B------:R-:W-:Y:S02]  /*16540*/  FMUL.FTZ R87, R0, R87 ;  /* 0x0000005700577220 */ /* 0x000fe40000410000 */
[C---:B------:R-:W-:Y:S02]  /*16550*/  FMUL.FTZ R88, R2.reuse, R88 ;  /* 0x0000005802587220 */ /* 0x040fe40000410000 */
[----:B------:R-:W-:Y:S01]  /*16560*/  FMUL.FTZ R89, R2, R89 ;  /* 0x0000005902597220 */ /* 0x000fe20000410000 */
[C---:B--2---:R-:W-:Y:S03]  /*16570*/  HMMA.16816.F32.BF16 R28, R148.reuse, R160, R28 ;  /* 0x000000a0941c723c */ /* 0x044fe6000004181c */
[C---:B------:R-:W-:Y:S02]  /*16580*/  FMUL.FTZ R90, R0.reuse, R90 ;  /* 0x0000005a005a7220 */ /* 0x040fe40000410000 */
[----:B------:R-:W-:Y:S02]  /*16590*/  FMUL.FTZ R91, R0, R91 ;  /* 0x0000005b005b7220 */ /* 0x000fe40000410000 */
[--C-:B------:R-:W-:Y:S01]  /*165a0*/  FFMA.FTZ R12, R12, c[0x0][0x2d0], -R142.reuse ;  /* 0x0000b4000c0c7a23 */ /* 0x100fe2000001088e */
[C---:B------:R-:W-:Y:S01]  /*165b0*/  HMMA.16816.F32.BF16 R32, R148.reuse, R162, R32 ;  /* 0x000000a29420723c */ /* 0x040fe20000041820 */
[----:B------:R-:W2:Y:S02]  /*165c0*/  LDSM.16.MT88.4 R160, [R179+0x1000] ;  /* 0x00100000b3a0783b */ /* 0x000ea40000004200 */
[----:B-1----:R1:W-:Y:S01]  /*165d0*/  MUFU.EX2 R196, R12 ;  /* 0x0000000c00c47308 */ /* 0x0023e20000000800 */
[C---:B------:R-:W-:Y:S02]  /*165e0*/  FMUL.FTZ R92, R2.reuse, R92 ;  /* 0x0000005c025c7220 */ /* 0x040fe40000410000 */
[----:B------:R-:W-:Y:S02]  /*165f0*/  FMUL.FTZ R93, R2, R93 ;  /* 0x0000005d025d7220 */ /* 0x000fe40000410000 */
[C---:B------:R-:W-:Y:S04]  /*16600*/  FMUL.FTZ R94, R0.reuse, R94 ;  /* 0x0000005e005e7220 */ /* 0x040fe80000410000 */
[----:B------:R-:W-:Y:S02]  /*16610*/  FMUL.FTZ R95, R0, R95 ;  /* 0x0000005f005f7220 */ /* 0x000fe40000410000 */
[C---:B------:R-:W-:Y:S02]  /*16620*/  FMUL.FTZ R96, R2.reuse, R96 ;  /* 0x0000006002607220 */ /* 0x040fe40000410000 */
[----:B------:R-:W-:Y:S02]  /*16630*/  FMUL.FTZ R97, R2, R97 ;  /* 0x0000006102617220 */ /* 0x000fe40000410000 */
[C---:B------:R-:W-:Y:S02]  /*16640*/  FMUL.FTZ R98, R0.reuse, R98 ;  /* 0x0000006200627220 */ /* 0x040fe40000410000 */
[----:B------:R-:W-:Y:S02]  /*16650*/  FMUL.FTZ R99, R0, R99 ;  /* 0x0000006300637220 */ /* 0x000fe40000410000 */
[----:B------:R-:W-:Y:S01]  /*16660*/  FMUL.FTZ R100, R2, R100 ;  /* 0x0000006402647220 */ /* 0x000fe20000410000 */
[C---:B---3--:R-:W-:Y:S03]  /*16670*/  HMMA.16816.F32.BF16 R36, R148.reuse, R152, R36 ;  /* 0x000000989424723c */ /* 0x048fe60000041824 */
[--C-:B-1----:R-:W-:Y:S02]  /*16680*/  FFMA.FTZ R12, R16, c[0x0][0x2d0], -R142.reuse ;  /* 0x0000b400100c7a23 */ /* 0x102fe4000001088e */
[----:B------:R-:W-:Y:S02]  /*16690*/  FMUL.FTZ R101, R2, R101 ;  /* 0x0000006502657220 */ /* 0x000fe40000410000 */
[C---:B------:R-:W-:Y:S01]  /*166a0*/  FMUL.FTZ R102, R0.reuse, R102 ;  /* 0x0000006600667220 */ /* 0x040fe20000410000 */
[C---:B------:R-:W-:Y:S01]  /*166b0*/  HMMA.16816.F32.BF16 R40, R148.reuse, R154, R40 ;  /* 0x0000009a9428723c */ /* 0x040fe20000041828 */
[----:B------:R-:W1:Y:S01]  /*166c0*/  LDSM.16.MT88.4 R152, [R181+0x1000] ;  /* 0x00100000b598783b */ /* 0x000e620000004200 */
[----:B------:R3:W-:Y:S02]  /*166d0*/  MUFU.EX2 R174, R12 ;  /* 0x0000000c00ae7308 */ /* 0x0007e40000000800 */
        /* <DEDUP_REMOVED lines=11> */
[----:B------:R-:W-:Y:S04]  /*16790*/  FMUL.FTZ R111, R0, R111 ;  /* 0x0000006f006f7220 */ /* 0x000fe80000410000 */
[--C-:B---3--:R-:W-:Y:S02]  /*167a0*/  FFMA.FTZ R12, R17, c[0x0][0x2d0], -R142.reuse ;  /* 0x0000b400110c7a23 */ /* 0x108fe4000001088e */
[C---:B------:R-:W-:Y:S02]  /*167b0*/  FMUL.FTZ R112, R2.reuse, R112 ;  /* 0x0000007002707220 */ /* 0x040fe40000410000 */
[----:B------:R-:W-:Y:S01]  /*167c0*/  FMUL.FTZ R113, R2, R113 ;  /* 0x0000007102717220 */ /* 0x000fe20000410000 */
[----:B------:R3:W4:Y:S01]  /*167d0*/  MUFU.EX2 R173, R12 ;  /* 0x0000000c00ad7308 */ /* 0x0007220000000800 */
[C---:B------:R-:W-:Y:S02]  /*167e0*/  FMUL.FTZ R114, R0.reuse, R114 ;  /* 0x0000007200727220 */ /* 0x040fe40000410000 */
[----:B------:R-:W-:Y:S02]  /*167f0*/  FMUL.FTZ R115, R0, R115 ;  /* 0x0000007300737220 */ /* 0x000fe40000410000 */
[C---:B------:R-:W-:Y:S01]  /*16800*/  FMUL.FTZ R116, R2.reuse, R116 ;  /* 0x0000007402747220 */ /* 0x040fe20000410000 */
[C---:B-1----:R-:W-:Y:S03]  /*16810*/  HMMA.16816.F32.BF16 R52, R148.reuse, R152, R52 ;  /* 0x000000989434723c */ /* 0x042fe60000041834 */
[----:B------:R-:W-:Y:S02]  /*16820*/  FMUL.FTZ R117, R2, R117 ;  /* 0x0000007502757220 */ /* 0x000fe40000410000 */
[C---:B------:R-:W-:Y:S02]  /*16830*/  FMUL.FTZ R118, R0.reuse, R118 ;  /* 0x0000007600767220 */ /* 0x040fe40000410000 */
[----:B------:R-:W-:Y:S01]  /*16840*/  FMUL.FTZ R119, R0, R119 ;  /* 0x0000007700777220 */ /* 0x000fe20000410000 */
[C---:B------:R-:W-:Y:S01]  /*16850*/  HMMA.16816.F32.BF16 R56, R148.reuse, R154, R56 ;  /* 0x0000009a9438723c */ /* 0x040fe20000041838 */
[----:B------:R-:W1:Y:S03]  /*16860*/  LDSM.16.MT88.4 R152, [R178+0x2000] ;  /* 0x00200000b298783b */ /* 0x000e660000004200 */
[C---:B------:R-:W-:Y:S02]  /*16870*/  FMUL.FTZ R120, R2.reuse, R120 ;  /* 0x0000007802787220 */ /* 0x040fe40000410000 */
[----:B------:R-:W-:Y:S02]  /*16880*/  FMUL.FTZ R121, R2, R121 ;  /* 0x0000007902797220 */ /* 0x000fe40000410000 */
[----:B------:R-:W-:Y:S01]  /*16890*/  FMUL.FTZ R122, R0, R122 ;  /* 0x0000007a007a7220 */ /* 0x000fe20000410000 */
[C---:B--2---:R-:W-:Y:S03]  /*168a0*/  HMMA.16816.F32.BF16 R60, R148.reuse, R160, R60 ;  /* 0x000000a0943c723c */ /* 0x044fe6000004183c */
[--C-:B---3--:R-:W-:Y:S01]  /*168b0*/  FFMA.FTZ R12, R18, c[0x0][0x2d0], -R141.reuse ;  /* 0x0000b400120c7a23 */ /* 0x108fe2000001088d */
[----:B----4-:R-:W-:Y:S01]  /*168c0*/  F2FP.BF16.PACK_AB R14, R173, R174 ;  /* 0x000000aead0e723e */ /* 0x010fe200000010ff */
[----:B------:R-:W-:Y:S02]  /*168d0*/  FFMA.FTZ R141, R19, c[0x0][0x2d0], -R141 ;  /* 0x0000b400138d7a23 */ /* 0x000fe4000001088d */
[----:B------:R-:W-:Y:S01]  /*168e0*/  LDSM.16.MT88.4 R16, [R181+0x800] ;  /* 0x00080000b510783b */ /* 0x000fe20000004200 */
[C---:B------:R-:W-:Y:S03]  /*168f0*/  HMMA.16816.F32.BF16 R64, R148.reuse, R162, R64 ;  /* 0x000000a29440723c */ /* 0x040fe60000041840 */
[----:B------:R-:W-:Y:S01]  /*16900*/  MUFU.EX2 R141, R141 ;  /* 0x0000008d008d7308 */ /* 0x000fe20000000800 */
[----:B------:R-:W-:Y:S02]  /*16910*/  FMUL.FTZ R123, R0, R123 ;  /* 0x0000007b007b7220 */ /* 0x000fe40000410000 */
[----:B------:R-:W2:Y:S01]  /*16920*/  LDSM.16.MT88.4 R160, [R179+0x2000] ;  /* 0x00200000b3a0783b */ /* 0x000ea20000004200 */
[----:B------:R-:W-:Y:S02]  /*16930*/  FFMA.FTZ R13, R13, c[0x0][0x2d0], -R142 ;  /* 0x0000b4000d0d7a23 */ /* 0x000fe4000001088e */
[C---:B------:R-:W-:Y:S03]  /*16940*/  FMUL.FTZ R124, R2.reuse, R124 ;  /* 0x0000007c027c7220 */ /* 0x040fe60000410000 */
[----:B------:R-:W-:Y:S01]  /*16950*/  FMUL.FTZ R125, R2, R125 ;  /* 0x0000007d027d7220 */ /* 0x000fe20000410000 */
[----:B------:R3:W4:Y:S01]  /*16960*/  MUFU.EX2 R175, R13 ;  /* 0x0000000d00af7308 */ /* 0x0007220000000800 */
[C---:B------:R-:W-:Y:S02]  /*16970*/  FMUL.FTZ R126, R0.reuse, R126 ;  /* 0x0000007e007e7220 */ /* 0x040fe40000410000 */
[----:B------:R-:W-:Y:S02]  /*16980*/  FMUL.FTZ R127, R0, R127 ;  /* 0x0000007f007f7220 */ /* 0x000fe40000410000 */
[C---:B------:R-:W-:Y:S02]  /*16990*/  FMUL.FTZ R128, R2.reuse, R128 ;  /* 0x0000008002807220 */ /* 0x040fe40000410000 */
[----:B------:R-:W-:Y:S02]  /*169a0*/  FMUL.FTZ R129, R2, R129 ;  /* 0x0000008102817220 */ /* 0x000fe40000410000 */
[C---:B------:R-:W-:Y:S01]  /*169b0*/  FMUL.FTZ R130, R0.reuse, R130 ;  /* 0x0000008200827220 */ /* 0x040fe20000410000 */
[----:B------:R4:W5:Y:S01]  /*169c0*/  MUFU.EX2 R142, R12 ;  /* 0x0000000c008e7308 */ /* 0x0009620000000800 */
[C---:B-1----:R-:W-:Y:S03]  /*169d0*/  HMMA.16816.F32.BF16 R68, R148.reuse, R152, R68 ;  /* 0x000000989444723c */ /* 0x042fe60000041844 */
[----:B------:R-:W-:Y:S02]  /*169e0*/  FMUL.FTZ R131, R0, R131 ;  /* 0x0000008300837220 */ /* 0x000fe40000410000 */
[----:B------:R-:W-:Y:S02]  /*169f0*/  FFMA.FTZ R2, R2, R207, R202 ;  /* 0x000000cf02027223 */ /* 0x000fe400000100ca */
[----:B------:R-:W-:Y:S01]  /*16a00*/  FFMA.FTZ R0, R0, R206, R172 ;  /* 0x000000ce00007223 */ /* 0x000fe200000100ac */
[C---:B------:R-:W-:Y:S01]  /*16a10*/  HMMA.16816.F32.BF16 R72, R148.reuse, R154, R72 ;  /* 0x0000009a9448723c */ /* 0x040fe20000041848 */
[----:B------:R-:W1:Y:S03]  /*16a20*/  LDSM.16.MT88.4 R152, [R181+0x2000] ;  /* 0x00200000b598783b */ /* 0x000e660000004200 */
[----:B------:R-:W-:Y:S01]  /*16a30*/  FADD.FTZ R2, R201, R2 ;  /* 0x00000002c9027221 */ /* 0x000fe20000010000 */
[----:B---3--:R-:W-:Y:S01]  /*16a40*/  F2FP.BF16.PACK_AB R13, R143, R168 ;  /* 0x000000a88f0d723e */ /* 0x008fe200000010ff */
[----:B------:R-:W-:Y:S02]  /*16a50*/  FADD.FTZ R0, R171, R0 ;  /* 0x00000000ab007221 */ /* 0x000fe40000010000 */
[----:B------:R-:W-:Y:S04]  /*16a60*/  FADD.FTZ R2, R200, R2 ;  /* 0x00000002c8027221 */ /* 0x000fe80000010000 */
[----:B------:R-:W-:Y:S01]  /*16a70*/  FADD.FTZ R0, R170, R0 ;  /* 0x00000000aa007221 */ /* 0x000fe20000010000 */
[C---:B--2---:R-:W-:Y:S03]  /*16a80*/  HMMA.16816.F32.BF16 R76, R148.reuse, R160, R76 ;  /* 0x000000a0944c723c */ /* 0x044fe6000004184c */
[----:B----4-:R-:W-:Y:S01]  /*16a90*/  F2FP.BF16.PACK_AB R12, R175, R196 ;  /* 0x000000c4af0c723e */ /* 0x010fe200000010ff */
[----:B------:R-:W-:Y:S01]  /*16aa0*/  FADD.FTZ R2, R199, R2 ;  /* 0x00000002c7027221 */ /* 0x000fe20000010000 */
[----:B-----5:R-:W-:Y:S01]  /*16ab0*/  F2FP.BF16.PACK_AB R15, R141, R142 ;  /* 0x0000008e8d0f723e */ /* 0x020fe200000010ff */
[----:B------:R-:W-:Y:S02]  /*16ac0*/  FADD.FTZ R0, R169, R0 ;  /* 0x00000000a9007221 */ /* 0x000fe40000010000 */
        /* <DEDUP_REMOVED lines=18> */
[----:B------:R-:W-:Y:S08]  /*16bf0*/  HMMA.16816.F32.BF16 R128, R148, R162, R128 ;  /* 0x000000a29480723c */ /* 0x000ff00000041880 */
[C---:B-1----:R-:W-:Y:S01]  /*16c00*/  HMMA.16816.F32.BF16 R148, R12.reuse, R152, R4 ;  /* 0x000000980c94723c */ /* 0x042fe20000041804 */
[----:B------:R-:W1:Y:S07]  /*16c10*/  LDSM.16.MT88.4 R4, [R180+0x800] ;  /* 0x00080000b404783b */ /* 0x000e6e0000004200 */
[C---:B------:R-:W-:Y:S01]  /*16c20*/  HMMA.16816.F32.BF16 R152, R12.reuse, R154, R8 ;  /* 0x0000009a0c98723c */ /* 0x040fe20000041808 */
[----:B------:R-:W2:Y:S07]  /*16c30*/  LDSM.16.MT88.4 R8, [R178+0x1800] ;  /* 0x00180000b208783b */ /* 0x000eae0000004200 */
[C---:B------:R-:W-:Y:S08]  /*16c40*/  HMMA.16816.F32.BF16 R132, R12.reuse, R164, R132 ;  /* 0x000000a40c84723c */ /* 0x040ff00000041884 */
[C---:B------:R-:W-:Y:S08]  /*16c50*/  HMMA.16816.F32.BF16 R136, R12.reuse, R166, R136 ;  /* 0x000000a60c88723c */ /* 0x040ff00000041888 */
        /* <DEDUP_REMOVED lines=33> */
[C---:B--2---:R-:W-:Y:S07]  /*16e70*/  HMMA.16816.F32.BF16 R108, R12.reuse, R8, R108 ;  /* 0x000000080c6c723c */ /* 0x044fee000004186c */
[-C--:B------:R-:W-:Y:S01]  /*16e80*/  MOV R8, R3.reuse ;  /* 0x0000000300087202 */ /* 0x080fe20000000f00 */
[C---:B------:R-:W-:Y:S08]  /*16e90*/  HMMA.16816.F32.BF16 R112, R12.reuse, R10, R112 ;  /* 0x0000000a0c70723c */ /* 0x040ff00000041870 */
[C---:B---3--:R-:W-:Y:S08]  /*16ea0*/  HMMA.16816.F32.BF16 R116, R12.reuse, R16, R116 ;  /* 0x000000100c74723c */ /* 0x048ff00000041874 */
[C---:B------:R-:W-:Y:S08]  /*16eb0*/  HMMA.16816.F32.BF16 R120, R12.reuse, R18, R120 ;  /* 0x000000120c78723c */ /* 0x040ff00000041878 */
[C---:B-1----:R-:W-:Y:S07]  /*16ec0*/  HMMA.16816.F32.BF16 R124, R12.reuse, R4, R124 ;  /* 0x000000040c7c723c */ /* 0x042fee000004187c */
[----:B------:R-:W-:Y:S01]  /*16ed0*/  FADD.FTZ R4, R196, R2 ;  /* 0x00000002c4047221 */ /* 0x000fe20000010000 */
[----:B------:R-:W-:Y:S04]  /*16ee0*/  HMMA.16816.F32.BF16 R128, R12, R6, R128 ;  /* 0x000000060c80723c */ /* 0x000fe80000041880 */
[----:B------:R-:W-:Y:S02]  /*16ef0*/  FADD.FTZ R2, R168, R0 ;  /* 0x00000000a8027221 */ /* 0x000fe40000010000 */
[----:B------:R-:W-:Y:S02]  /*16f00*/  FADD.FTZ R0, R175, R4 ;  /* 0x00000004af007221 */ /* 0x000fe40000010000 */
[----:B------:R-:W-:Y:S04]  /*16f10*/  FADD.FTZ R4, R143, R2 ;  /* 0x000000028f047221 */ /* 0x000fe80000010000 */
[----:B------:R-:W-:Y:S02]  /*16f20*/  FADD.FTZ R2, R174, R0 ;  /* 0x00000000ae027221 */ /* 0x000fe40000010000 */
[----:B------:R-:W-:Y:S01]  /*16f30*/  FADD.FTZ R0, R142, R4 ;  /* 0x000000048e007221 */ /* 0x000fe20000010000 */
[----:B------:R-:W-:Y:S01]  /*16f40*/  MOV R142, R3 ;  /* 0x00000003008e7202 */ /* 0x000fe20000000f00 */
[----:B------:R-:W-:Y:S02]  /*16f50*/  FADD.FTZ R207, R173, R2 ;  /* 0x00000002adcf7221 */ /* 0x000fe40000010000 */
[----:B------:R-:W-:Y:S01]  /*16f60*/  FADD.FTZ R206, R141, R0 ;  /* 0x000000008dce7221 */ /* 0x000fe20000010000 */
[----:B------:R-:W-:Y:S01]  /*16f70*/  MOV R141, R140 ;  /* 0x0000008c008d7202 */ /* 0x000fe20000000f00 */
[----:B------:R-:W-:-:S05]  /*16f80*/  @P0 BRA `(.L_x_716) ;  /* 0xffffe27000000947 */ /* 0x000fca000383ffff */
.L_x_715:
[----:B------:R-:W-:-:S13]  /*16f90*/  ISETP.GE.AND P0, PT, R194, R208, PT ;  /* 0x000000d0c200720c */ /* 0x000fda0003f06270 */
[----:B------:R-:W-:Y:S05]  /*16fa0*/  @!P0 BRA `(.L_x_717) ;  /* 0x0000252000008947 */ /* 0x000fea0003800000 */
[----:B------:R-:W-:Y:S02]  /*16fb0*/  MOV R142, R8 ;  /* 0x00000008008e7202 */ /* 0x000fe40000000f00 */
[----:B------:R-:W-:Y:S02]  /*16fc0*/  MOV R141, R140 ;  /* 0x0000008c008d7202 */ /* 0x000fe40000000f00 */
.L_x_726:
[----:B------:R-:W-:Y:S04]  /*16fd0*/  DEPBAR.LE SB0, 0x0 ;  /* 0x000080000000791a */ /* 0x000fe80000000000 */
[----:B------:R-:W-:Y:S01]  /*16fe0*/  WARPSYNC 0xffffffff ;  /* 0xffffffff00007948 */ /* 0x000fe20003800000 */
[----:B------:R-:W-:Y:S01]  /*16ff0*/  BAR.SYNC.DEFER_BLOCKING 0x0 ;  /* 0x0000000000007b1d */ /* 0x000fe20000010000 */
[----:B------:R-:W-:Y:S01]  /*17000*/  SHF.R.S32.HI R0, RZ, 0x1f, R194 ;  /* 0x0000001fff007819 */ /* 0x000fe200000114c2 */
[----:B------:R-:W-:Y:S01]  /*17010*/  IMAD.WIDE.U32 R2, R194, c[0x0][0x208], RZ ;  /* 0x00008200c2027a25 */ /* 0x000fe200078e00ff */
[----:B------:R-:W-:Y:S03]  /*17020*/  LOP3.LUT P2, RZ, R214, 0x1, RZ, 0xc0, !PT ;  /* 0x00000001d6ff7812 */ /* 0x000fe6000784c0ff */
[----:B------:R-:W-:Y:S02]  /*17030*/  IMAD R0, R0, c[0x0][0x208], RZ ;  /* 0x0000820000007a24 */ /* 0x000fe400078e02ff */
[----:B------:R-:W-:Y:S02]  /*17040*/  IMAD.MOV.U32 R140, RZ, RZ, c[0x0][0x2c4] ;  /* 0x0000b100ff8c7624 */ /* 0x000fe400078e00ff */
[----:B------:R-:W-:Y:S01]  /*17050*/  IMAD R4, R194, c[0x0][0x20c], R0 ;  /* 0x00008300c2047a24 */ /* 0x000fe200078e0200 */
[----:B------:R-:W-:Y:S01]  /*17060*/  LEA R0, P0, R2, R220, 0x5 ;  /* 0x000000dc02007211 */ /* 0x000fe200078028ff */
[----:B------:R-:W-:Y:S01]  /*17070*/  IMAD.IADD R143, R225, 0x1, R224 ;  /* 0x00000001e18f7824 */ /* 0x000fe200078e02e0 */
[----:B------:R-:W-:Y:S01]  /*17080*/  ISETP.NE.AND P3, PT, R140, 0x1, PT ;  /* 0x000000018c00780c */ /* 0x000fe20003f65270 */
[----:B------:R-:W-:Y:S02]  /*17090*/  IMAD.IADD R3, R3, 0x1, R4 ;  /* 0x0000000103037824 */ /* 0x000fe400078e0204 */
[----:B------:R-:W-:Y:S02]  /*170a0*/  IMAD.MOV.U32 R198, RZ, RZ, c[0x0][0x32c] ;  /* 0x0000cb00ffc67624 */ /* 0x000fe400078e00ff */
[----:B------:R-:W-:Y:S01]  /*170b0*/  IMAD.SHL.U32 R140, R194, 0x20, RZ ;  /* 0x00000020c28c7824 */ /* 0x000fe200078e00ff */
[----:B------:R-:W-:Y:S02]  /*170c0*/  LEA.HI.X R3, R2, R223, R3, 0x5, P0 ;  /* 0x000000df02037211 */ /* 0x000fe400000f2c03 */
[C---:B------:R-:W-:Y:S01]  /*170d0*/  LEA R2, P0, R0.reuse, c[0x0][0x1f8], 0x1 ;  /* 0x00007e0000027a11 */ /* 0x040fe200078008ff */
[----:B------:R-:W-:Y:S03]  /*170e0*/  LDSM.16.M88.4 R16, [R182] ;  /* 0x00000000b610783b */ /* 0x000fe60000000200 */
[----:B------:R-:W-:Y:S01]  /*170f0*/  LEA.HI.X R3, R0, c[0x0][0x1fc], R3, 0x1, P0 ;  /* 0x00007f0000037a11 */ /* 0x000fe200000f0c03 */
        /* <DEDUP_REMOVED lines=8> */
[----:B------:R-:W-:Y:S05]  /*17180*/  @P0 SHF.R.S32.HI R4, RZ, 0x1f, R0 ;  /* 0x0000001fff040819 */ /* 0x000fea0000011400 */
[----:B------:R-:W-:Y:S02]  /*17190*/  @P0 IMAD R6, R4, c[0x0][0x1e0], RZ ;  /* 0x0000780004060a24 */ /* 0x000fe400078e02ff */
[C---:B------:R-:W-:Y:S04]  /*171a0*/  @P0 IMAD.WIDE.U32 R4, R0.reuse, c[0x0][0x1e0], RZ ;  /* 0x0000780000040a25 */ /* 0x040fe800078e00ff */
[----:B------:R-:W-:Y:S04]  /*171b0*/  @P0 IMAD R0, R0, c[0x0][0x1e4], R6 ;  /* 0x0000790000000a24 */ /* 0x000fe800078e0206 */
[----:B------:R-:W-:Y:S01]  /*171c0*/  @P0 IMAD.IADD R5, R5, 0x1, R0 ;  /* 0x0000000105050824 */ /* 0x000fe200078e0200 */
[C---:B------:R-:W-:Y:S04]  /*171d0*/  @P0 LEA R0, P1, R4.reuse, R218, 0x5 ;  /* 0x000000da04000211 */ /* 0x040fe800078228ff */
[----:B------:R-:W-:Y:S02]  /*171e0*/  @P0 LEA.HI.X R4, R4, R222, R5, 0x5, P1 ;  /* 0x000000de04040211 */ /* 0x000fe400008f2c05 */
[C---:B------:R-:W-:Y:S04]  /*171f0*/  @P0 LEA R196, P1, R0.reuse, c[0x0][0x1c8], 0x1 ;  /* 0x0000720000c40a11 */ /* 0x040fe800078208ff */
[----:B------:R-:W-:Y:S01]  /*17200*/  @P0 LEA.HI.X R197, R0, c[0x0][0x1cc], R4, 0x1, P1 ;  /* 0x0000730000c50a11 */ /* 0x000fe200008f0c04 */
[----:B------:R-:W-:Y:S01]  /*17210*/  @P3 IMAD.HI.U32 R0, R143, c[0x0][0x2c8], RZ ;  /* 0x0000b2008f003a27 */ /* 0x000fe200078e00ff */
[C---:B-1----:R-:W-:Y:S04]  /*17220*/  HMMA.16816.F32.BF16 R4, R16.reuse, R8, RZ ;  /* 0x000000081004723c */ /* 0x042fe800000418ff */
[----:B------:R-:W-:Y:S02]  /*17230*/  @P3 SHF.R.U32.HI R143, RZ, c[0x0][0x2cc], R0 ;  /* 0x0000b300ff8f3a19 */ /* 0x000fe40000011600 */
[----:B------:R-:W-:Y:S02]  /*17240*/  IADD3 R0, -R209, 0x1, -R140 ;  /* 0x00000001d1007810 */ /* 0x000fe40007ffe98c */
[C---:B------:R-:W-:Y:S04]  /*17250*/  HMMA.16816.F32.BF16 R8, R16.reuse, R10, RZ ;  /* 0x0000000a1008723c */ /* 0x040fe800000418ff */
[----:B------:R-:W-:Y:S04]  /*17260*/  IADD3 R0, -R212, R0, R210 ;  /* 0x00000000d4007210 */ /* 0x000fe80007ffe1d2 */
[C---:B--2---:R-:W-:Y:S08]  /*17270*/  HMMA.16816.F32.BF16 R12, R16.reuse, R160, RZ ;  /* 0x000000a0100c723c */ /* 0x044ff000000418ff */
[----:B------:R-:W-:Y:S01]  /*17280*/  HMMA.16816.F32.BF16 R16, R16, R162, RZ ;  /* 0x000000a21010723c */ /* 0x000fe200000418ff */
[----:B------:R-:W1:Y:S04]  /*17290*/  LDSM.16.M88.4 R160, [R188] ;  /* 0x00000000bca0783b */ /* 0x000e680000000200 */
[----:B------:R-:W-:Y:S01]  /*172a0*/  @!PT LDS RZ, [RZ] ;  /* 0x00000000fffff984 */ /* 0x000fe20000000800 */
[----:B------:R-:W-:Y:S01]  /*172b0*/  @!PT LDS RZ, [RZ] ;  /* 0x00000000fffff984 */ /* 0x000fe20000000800 */
[----:B------:R-:W-:Y:S01]  /*172c0*/  @!PT LDS RZ, [RZ] ;  /* 0x00000000fffff984 */ /* 0x000fe20000000800 */
[----:B------:R2:W-:Y:S03]  /*172d0*/  LDGSTS.E.BYPASS.LTC128B.128 [R217+0x8080], [R2.64], !P2 ;  /* 0x0808000002d97fae */ /* 0x0005e6000d101d46 */
[C---:B---3--:R-:W-:Y:S01]  /*172e0*/  HMMA.16816.F32.BF16 R4, R164.reuse, R168, R4 ;  /* 0x000000a8a404723c */ /* 0x048fe20000041804 */
[----:B------:R2:W-:Y:S04]  /*172f0*/  LDGSTS.E.BYPASS.LTC128B.128 [R217+0x9080], [R2.64+0x80], !P6 ;  /* 0x0908008002d97fae */ /* 0x0005e8000f101d46 */
[----:B------:R2:W-:Y:S03]  /*17300*/  LDGSTS.E.BYPASS.LTC128B.128 [R217+0xa080], [R2.64+0x100], !P5 ;  /* 0x0a08010002d97fae */ /* 0x0005e6000e901d46 */
[C---:B------:R-:W-:Y:S01]  /*17310*/  HMMA.16816.F32.BF16 R8, R164.reuse, R170, R8 ;  /* 0x000000aaa408723c */ /* 0x040fe20000041808 */
[----:B------:R2:W-:Y:S04]  /*17320*/  LDGSTS.E.BYPASS.LTC128B.128 [R217+0xb080], [R2.64+0x180], !P4 ;  /* 0x0b08018002d97fae */ /* 0x0005e8000e101d46 */
[----:B------:R-:W-:Y:S04]  /*17330*/  LDSM.16.M88.4 R168, [R185] ;  /* 0x00000000b9a8783b */ /* 0x000fe80000000200 */
[----:B------:R-:W3:Y:S04]  /*17340*/  LDSM.16.M88.4 R172, [R176] ;  /* 0x00000000b0ac783b */ /* 0x000ee80000000200 */
[----:B------:R-:W0:Y:S01]  /*17350*/  LDGDEPBAR ;  /* 0x00000000000079af */ /* 0x000e220000000000 */
[C---:B-1----:R-:W-:Y:S03]  /*17360*/  HMMA.16816.F32.BF16 R12, R164.reuse, R160, R12 ;  /* 0x000000a0a40c723c */ /* 0x042fe6000004180c */
[----:B--2---:R-:W-:Y:S05]  /*17370*/  SHFL.IDX PT, R3, R143, RZ, 0x1c1f ;  /* 0x001c1fff8f037589 */ /* 0x004fea00000e0000 */
[----:B------:R-:W-:Y:S01]  /*17380*/  HMMA.16816.F32.BF16 R16, R164, R162, R16 ;  /* 0x000000a2a410723c */ /* 0x000fe20000041810 */
[----:B------:R-:W1:Y:S04]  /*17390*/  LDSM.16.M88.4 R160, [R176+0x800] ;  /* 0x00080000b0a0783b */ /* 0x000e680000000200 */
[----:B------:R-:W-:Y:S03]  /*173a0*/  LDSM.16.M88.4 R164, [R184] ;  /* 0x00000000b8a4783b */ /* 0x000fe60000000200 */
[C---:B---3--:R-:W-:Y:S08]  /*173b0*/  HMMA.16816.F32.BF16 R4, R168.reuse, R172, R4 ;  /* 0x000000aca804723c */ /* 0x048ff00000041804 */
[C---:B------:R-:W-:Y:S01]  /*173c0*/  HMMA.16816.F32.BF16 R8, R168.reuse, R174, R8 ;  /* 0x000000aea808723c */ /* 0x040fe20000041808 */
[----:B------:R-:W2:Y:S07]  /*173d0*/  LDSM.16.M88.4 R172, [R159+-0x3000] ;  /* 0xffd000009fac783b */ /* 0x000eae0000000200 */
[C---:B-1----:R-:W-:Y:S08]  /*173e0*/  HMMA.16816.F32.BF16 R12, R168.reuse, R160, R12 ;  /* 0x000000a0a80c723c */ /* 0x042ff0000004180c */
[----:B------:R-:W-:Y:S01]  /*173f0*/  HMMA.16816.F32.BF16 R16, R168, R162, R16 ;  /* 0x000000a2a810723c */ /* 0x000fe20000041810 */
[----:B------:R-:W1:Y:S04]  /*17400*/  LDSM.16.M88.4 R160, [R159+-0x2800] ;  /* 0xffd800009fa0783b */ /* 0x000e680000000200 */
[----:B------:R-:W-:Y:S03]  /*17410*/  LDSM.16.M88.4 R168, [R182+0x4000] ;  /* 0x00400000b6a8783b */ /* 0x000fe60000000200 */
[C---:B--2---:R-:W-:Y:S08]  /*17420*/  HMMA.16816.F32.BF16 R4, R164.reuse, R172, R4 ;  /* 0x000000aca404723c */ /* 0x044ff00000041804 */
[C---:B------:R-:W-:Y:S01]  /*17430*/  HMMA.16816.F32.BF16 R8, R164.reuse, R174, R8 ;  /* 0x000000aea408723c */ /* 0x040fe20000041808 */
[----:B------:R-:W2:Y:S07]  /*17440*/  LDSM.16.M88.4 R172, [R177+0x1000] ;  /* 0x00100000b1ac783b */ /* 0x000eae0000000200 */
[C---:B-1----:R-:W-:Y:S08]  /*17450*/  HMMA.16816.F32.BF16 R12, R164.reuse, R160, R12 ;  /* 0x000000a0a40c723c */ /* 0x042ff0000004180c */
[----:B------:R-:W-:Y:S01]  /*17460*/  HMMA.16816.F32.BF16 R16, R164, R162, R16 ;  /* 0x000000a2a410723c */ /* 0x000fe20000041810 */
[----:B------:R-:W1:Y:S04]  /*17470*/  LDSM.16.M88.4 R160, [R177+0x1800] ;  /* 0x00180000b1a0783b */ /* 0x000e680000000200 */
[----:B------:R-:W-:Y:S03]  /*17480*/  LDSM.16.M88.4 R164, [R183+0x4000] ;  /* 0x00400000b7a4783b */ /* 0x000fe60000000200 */
[C---:B--2---:R-:W-:Y:S08]  /*17490*/  HMMA.16816.F32.BF16 R4, R168.reuse, R172, R4 ;  /* 0x000000aca804723c */ /* 0x044ff00000041804 */
[C---:B------:R-:W-:Y:S01]  /*174a0*/  HMMA.16816.F32.BF16 R8, R168.reuse, R174, R8 ;  /* 0x000000aea808723c */ /* 0x040fe20000041808 */
[----:B------:R-:W2:Y:S07]  /*174b0*/  LDSM.16.M88.4 R172, [R190] ;  /* 0x00000000beac783b */ /* 0x000eae0000000200 */
[C---:B-1----:R-:W-:Y:S08]  /*174c0*/  HMMA.16816.F32.BF16 R12, R168.reuse, R160, R12 ;  /* 0x000000a0a80c723c */ /* 0x042ff0000004180c */
[----:B------:R-:W-:Y:S01]  /*174d0*/  HMMA.16816.F32.BF16 R16, R168, R162, R16 ;  /* 0x000000a2a810723c */ /* 0x000fe20000041810 */
[----:B------:R-:W1:Y:S04]  /*174e0*/  LDSM.16.M88.4 R160, [R189] ;  /* 0x00000000bda0783b */ /* 0x000e680000000200 */
        /* <DEDUP_REMOVED lines=69> */
[----:B------:R-:W1:Y:S01]  /*17940*/  LDSM.16.M88.4 R160, [R159+0x800] ;  /* 0x000800009fa0783b */ /* 0x000e620000000200 */
[----:B------:R-:W-:Y:S04]  /*17950*/  DEPBAR.LE SB0, 0x0 ;  /* 0x000080000000791a */ /* 0x000fe80000000000 */
[----:B------:R-:W-:Y:S02]  /*17960*/  BAR.SYNC.DEFER_BLOCKING 0x0 ;  /* 0x0000000000007b1d */ /* 0x000fe40000010000 */
[C---:B--2---:R-:W-:Y:S08]  /*17970*/  HMMA.16816.F32.BF16 R4, R164.reuse, R172, R4 ;  /* 0x000000aca404723c */ /* 0x044ff00000041804 */
[C---:B------:R-:W-:Y:S01]  /*17980*/  HMMA.16816.F32.BF16 R8, R164.reuse, R174, R8 ;  /* 0x000000aea408723c */ /* 0x040fe20000041808 */
[----:B------:R-:W-:Y:S01]  /*17990*/  @!PT LDS RZ, [RZ] ;  /* 0x00000000fffff984 */ /* 0x000fe20000000800 */
[----:B------:R-:W-:Y:S01]  /*179a0*/  @!PT LDS RZ, [RZ] ;  /* 0x00000000fffff984 */ /* 0x000fe20000000800 */
[----:B------:R-:W-:Y:S01]  /*179b0*/  @!PT LDS RZ, [RZ] ;  /* 0x00000000fffff984 */ /* 0x000fe20000000800 */
[----:B------:R2:W-:Y:S02]  /*179c0*/  @P0 LDGSTS.E.BYPASS.LTC128B.128 [R195+0xc080], [R196.64], !P2 ;  /* 0x0c080000c4c30fae */ /* 0x0005e4000d101d46 */
[----:B------:R-:W-:Y:S02]  /*179d0*/  ISETP.GE.AND P2, PT, R198, 0x1, PT ;  /* 0x00000001c600780c */ /* 0x000fe40003f46270 */
[----:B------:R2:W-:Y:S04]  /*179e0*/  @P0 LDGSTS.E.BYPASS.LTC128B.128 [R195+0xd080], [R196.64+0x80], !P6 ;  /* 0x0d080080c4c30fae */ /* 0x0005e8000f101d46 */
[----:B------:R2:W-:Y:S01]  /*179f0*/  @P0 LDGSTS.E.BYPASS.LTC128B.128 [R195+0xe080], [R196.64+0x100], !P5 ;  /* 0x0e080100c4c30fae */ /* 0x0005e2000e901d46 */
[C---:B-1----:R-:W-:Y:S03]  /*17a00*/  HMMA.16816.F32.BF16 R12, R164.reuse, R160, R12 ;  /* 0x000000a0a40c723c */ /* 0x042fe6000004180c */
[----:B------:R2:W-:Y:S04]  /*17a10*/  @P0 LDGSTS.E.BYPASS.LTC128B.128 [R195+0xf080], [R196.64+0x180], !P4 ;  /* 0x0f080180c4c30fae */ /* 0x0005e8000e101d46 */
[----:B------:R-:W0:Y:S01]  /*17a20*/  LDGDEPBAR ;  /* 0x00000000000079af */ /* 0x000e220000000000 */
[C---:B------:R-:W-:Y:S01]  /*17a30*/  IADD3 R161, R0.reuse, c[0x0][0x328], RZ ;  /* 0x0000ca0000a17a10 */ /* 0x040fe20007ffe0ff */
[----:B------:R-:W-:Y:S04]  /*17a40*/  HMMA.16816.F32.BF16 R16, R164, R162, R16 ;  /* 0x000000a2a410723c */ /* 0x000fe80000041810 */
[----:B------:R-:W-:Y:S01]  /*17a50*/  IMAD.IADD R2, R161, 0x1, R3 ;  /* 0x00000001a1027824 */ /* 0x000fe200078e0203 */
        /* <DEDUP_REMOVED lines=14> */
.L_x_720:
[----:B------:R-:W-:Y:S04]  /*17b40*/  MOV R162, c[0x0][0x32c] ;  /* 0x0000cb0000a27a02 */ /* 0x000fe80000000f00 */
[----:B------:R-:W-:-:S13]  /*17b50*/  ISETP.NE.AND P0, PT, R162, 0x1, PT ;  /* 0x00000001a200780c */ /* 0x000fda0003f05270 */
[----:B------:R-:W-:Y:S05]  /*17b60*/  @P0 IMAD.HI.U32 R162, R3, c[0x0][0x330], RZ ;  /* 0x0000cc0003a20a27 */ /* 0x000fea00078e00ff */
[----:B------:R-:W-:Y:S02]  /*17b70*/  @P0 SHF.R.U32.HI R3, RZ, c[0x0][0x334], R162 ;  /* 0x0000cd00ff030a19 */ /* 0x000fe400000116a2 */
.L_x_721:
[----:B------:R-:W-:Y:S05]  /*17b80*/  BSYNC B0 ;  /* 0x0000000000007941 */ /* 0x000fea0003800000 */
.L_x_719:
[----:B------:R-:W-:Y:S04]  /*17b90*/  IMAD R3, R3, c[0x0][0x32c], -R140 ;  /* 0x0000cb0003037a24 */ /* 0x000fe800078e0a8c */
[----:B------:R-:W-:Y:S05]  /*17ba0*/  IMAD.IADD R3, R3, 0x1, -R209 ;  /* 0x0000000103037824 */ /* 0x000fea00078e0ad1 */
[----:B------:R-:W-:Y:S02]  /*17bb0*/  IADD3 R162, R3, c[0x0][0x32c], RZ ;  /* 0x0000cb0003a27a10 */ /* 0x000fe40007ffe0ff */
[----:B------:R-:W-:Y:S02]  /*17bc0*/  IMNMX R0, R0, R3, !PT ;  /* 0x0000000300007217 */ /* 0x000fe40007800200 */
[----:B------:R-:W-:Y:S02]  /*17bd0*/  IMNMX R2, R2, R162, PT ;  /* 0x000000a202027217 */ /* 0x000fe40003800200 */
.L_x_718:
[----:B------:R-:W-:Y:S01]  /*17be0*/  ISETP.GT.AND P1, PT, R194, -0x1, PT ;  /* 0xffffffffc200780c */ /* 0x000fe20003f24270 */
[----:B------:R-:W1:Y:S03]  /*17bf0*/  SHFL.IDX PT, R3, R143, 0x1, 0x1c1f ;  /* 0x003c1f008f037f89 */ /* 0x000e6600000e0000 */
        /* <DEDUP_REMOVED lines=22> */
[--C-:B-1----:R-:W-:Y:S03]  /*17d60*/  IMAD.IADD R0, R160, 0x1, R3.reuse ;  /* 0x00000001a0007824 */ /* 0x102fe600078e0203 */
        /* <DEDUP_REMOVED lines=15> */
.L_x_724:
[----:B------:R-:W-:Y:S04]  /*17e60*/  MOV R4, c[0x0][0x32c] ;  /* 0x0000cb0000047a02 */ /* 0x000fe80000000f00 */
[----:B------:R-:W-:-:S13]  /*17e70*/  ISETP.NE.AND P0, PT, R4, 0x1, PT ;  /* 0x000000010400780c */ /* 0x000fda0003f05270 */
[----:B------:R-:W-:Y:S05]  /*17e80*/  @P0 IMAD.HI.U32 R4, R3, c[0x0][0x330], RZ ;  /* 0x0000cc0003040a27 */ /* 0x000fea00078e00ff */
[----:B------:R-:W-:Y:S02]  /*17e90*/  @P0 SHF.R.U32.HI R3, RZ, c[0x0][0x334], R4 ;  /* 0x0000cd00ff030a19 */ /* 0x000fe40000011604 */
.L_x_725:
[----:B------:R-:W-:Y:S05]  /*17ea0*/  BSYNC B0 ;  /* 0x0000000000007941 */ /* 0x000fea0003800000 */
.L_x_723:
[----:B------:R-:W-:Y:S04]  /*17eb0*/  IMAD R140, R3, c[0x0][0x32c], -R140 ;  /* 0x0000cb00038c7a24 */ /* 0x000fe800078e0a8c */
[----:B------:R-:W-:Y:S05]  /*17ec0*/  IMAD.IADD R3, R140, 0x1, -R209 ;  /* 0x000000018c037824 */ /* 0x000fea00078e0ad1 */
[----:B------:R-:W-:Y:S02]  /*17ed0*/  IADD3 R4, R3, c[0x0][0x32c], RZ ;  /* 0x0000cb0003047a10 */ /* 0x000fe40007ffe0ff */
[----:B------:R-:W-:Y:S02]  /*17ee0*/  IMNMX R0, R0, R3, !PT ;  /* 0x0000000300007217 */ /* 0x000fe40007800200 */
[----:B------:R-:W-:Y:S02]  /*17ef0*/  IMNMX R2, R2, R4, PT ;  /* 0x0000000402027217 */ /* 0x000fe40003800200 */
.L_x_722:
        /* <DEDUP_REMOVED lines=22> */
[----:B------:R-:W1:Y:S01]  /*18060*/  SHFL.BFLY PT, R11, R3, 0x2, 0x1f ;  /* 0x0c401f00030b7f89 */ /* 0x000e6200000e0000 */
        /* <DEDUP_REMOVED lines=9> */
[----:B------:R-:W-:Y:S04]  /*18100*/  ISETP.GT.AND P0, PT, R0, 0x18, P1 ;  /* 0x000000180000780c */ /* 0x000fe80000f04270 */
[----:B------:R-:W-:Y:S02]  /*18110*/  ISETP.LT.OR P0, PT, R2, 0x19, P0 ;  /* 0x000000190200780c */ /* 0x000fe40000701670 */
[----:B-1----:R-:W-:Y:S02]  /*18120*/  FMNMX.FTZ R3, R3, R11, !PT ;  /* 0x0000000b03037209 */ /* 0x002fe40007810000 */
[----:B------:R-:W-:Y:S02]  /*18130*/  FSEL R173, R18, -INF , !P0 ;  /* 0xff80000012ad7808 */ /* 0x000fe40004000000 */
[----:B------:R-:W-:Y:S02]  /*18140*/  ISETP.GT.AND P0, PT, R0, 0x19, P1 ;  /* 0x000000190000780c */ /* 0x000fe40000f04270 */
[----:B------:R-:W-:Y:S02]  /*18150*/  FMNMX.FTZ R0, R143, R10, !PT ;  /* 0x0000000a8f007209 */ /* 0x000fe40007810000 */
[----:B------:R-:W1:Y:S01]  /*18160*/  SHFL.BFLY PT, R10, R3, 0x1, 0x1f ;  /* 0x0c201f00030a7f89 */ /* 0x000e6200000e0000 */
[----:B------:R-:W-:Y:S02]  /*18170*/  ISETP.LT.OR P0, PT, R2, 0x1a, P0 ;  /* 0x0000001a0200780c */ /* 0x000fe40000701670 */
[----:B------:R-:W-:Y:S02]  /*18180*/  FMNMX.FTZ R0, R172, R0, !PT ;  /* 0x00000000ac007209 */ /* 0x000fe40007810000 */
[----:B------:R-:W-:Y:S02]  /*18190*/  FSEL R12, R19, -INF , !P0 ;  /* 0xff800000130c7808 */ /* 0x000fe40004000000 */
[----:B------:R-:W-:Y:S04]  /*181a0*/  FMNMX.FTZ R0, R173, R0, !PT ;  /* 0x00000000ad007209 */ /* 0x000fe80007810000 */
[----:B------:R-:W-:Y:S05]  /*181b0*/  FMNMX.FTZ R0, R12, R0, !PT ;  /* 0x000000000c007209 */ /* 0x000fea0007810000 */
[----:B------:R-:W3:Y:S01]  /*181c0*/  SHFL.BFLY PT, R2, R0, 0x2, 0x1f ;  /* 0x0c401f0000027f89 */ /* 0x000ee200000e0000 */
[----:B-1----:R-:W-:Y:S04]  /*181d0*/  FMNMX.FTZ R140, R3, R10, !PT ;  /* 0x0000000a038c7209 */ /* 0x002fe80007810000 */
[C---:B------:R-:W-:Y:S01]  /*181e0*/  FSETP.NEU.FTZ.AND P0, PT, R140.reuse, -INF , PT ;  /* 0xff8000008c00780b */ /* 0x040fe20003f1d000 */
[----:B------:R-:W-:Y:S05]  /*181f0*/  FMUL.FTZ R3, R140, c[0x0][0x2d0] ;  /* 0x0000b4008c037a20 */ /* 0x000fea0000410000 */
[----:B------:R-:W-:Y:S05]  /*18200*/  FSEL R13, R3, RZ, P0 ;  /* 0x000000ff030d7208 */ /* 0x000fea0000000000 */
[--C-:B------:R-:W-:Y:S01]  /*18210*/  FFMA.FTZ R9, R9, c[0x0][0x2d0], -R13.reuse ;  /* 0x0000b40009097a23 */ /* 0x100fe2000001080d */
[----:B---3--:R-:W-:Y:S01]  /*18220*/  FMNMX.FTZ R2, R0, R2, !PT ;  /* 0x0000000200027209 */ /* 0x008fe20007810000 */
[--C-:B------:R-:W-:Y:S02]  /*18230*/  FFMA.FTZ R0, R162, c[0x0][0x2d0], -R13.reuse ;  /* 0x0000b400a2007a23 */ /* 0x100fe4000001080d */
[----:B------:R-:W-:Y:S01]  /*18240*/  MUFU.EX2 R200, R9 ;  /* 0x0000000900c87308 */ /* 0x000fe20000000800 */
[--C-:B------:R-:W-:Y:S01]  /*18250*/  FFMA.FTZ R15, R168, c[0x0][0x2d0], -R13.reuse ;  /* 0x0000b400a80f7a23 */ /* 0x100fe2000001080d */
[----:B------:R-:W1:Y:S08]  /*18260*/  SHFL.BFLY PT, R3, R2, 0x1, 0x1f ;  /* 0x0c201f0002037f89 */ /* 0x000e7000000e0000 */
[----:B------:R3:W-:Y:S10]  /*18270*/  MUFU.EX2 R203, R0 ;  /* 0x0000000000cb7308 */ /* 0x0007f40000000800 */
[----:B------:R4:W-:Y:S01]  /*18280*/  MUFU.EX2 R199, R15 ;  /* 0x0000000f00c77308 */ /* 0x0009e20000000800 */
[----:B-1----:R-:W-:Y:S01]  /*18290*/  FMNMX.FTZ R3, R2, R3, !PT ;  /* 0x0000000302037209 */ /* 0x002fe20007810000 */
[--C-:B---3--:R-:W-:Y:S02]  /*182a0*/  FFMA.FTZ R0, R163, c[0x0][0x2d0], -R13.reuse ;  /* 0x0000b400a3007a23 */ /* 0x108fe4000001080d */
[----:B------:R-:W1:Y:S06]  /*182b0*/  LDSM.16.MT88.4 R160, [R178] ;  /* 0x00000000b2a0783b */ /* 0x000e6c0000004200 */
[----:B------:R3:W5:Y:S01]  /*182c0*/  MUFU.EX2 R202, R0 ;  /* 0x0000000000ca7308 */ /* 0x0007620000000800 */
[--C-:B----4-:R-:W-:Y:S09]  /*182d0*/  FFMA.FTZ R15, R169, c[0x0][0x2d0], -R13.reuse ;  /* 0x0000b400a90f7a23 */ /* 0x110ff2000001080d */
[----:B------:R4:W-:Y:S01]  /*182e0*/  MUFU.EX2 R198, R15 ;  /* 0x0000000f00c67308 */ /* 0x0009e20000000800 */
[--C-:B---3--:R-:W-:Y:S01]  /*182f0*/  FFMA.FTZ R0, R8, c[0x0][0x2d0], -R13.reuse ;  /* 0x0000b40008007a23 */ /* 0x108fe2000001080d */
[----:B-----5:R-:W-:Y:S01]  /*18300*/  F2FP.BF16.PACK_AB R16, R202, R203 ;  /* 0x000000cbca10723e */ /* 0x020fe200000010ff */
[----:B------:R-:W-:Y:S07]  /*18310*/  FMUL.FTZ R8, R3, c[0x0][0x2d0] ;  /* 0x0000b40003087a20 */ /* 0x000fee0000410000 */
[----:B------:R3:W5:Y:S01]  /*18320*/  MUFU.EX2 R201, R0 ;  /* 0x0000000000c97308 */ /* 0x0007620000000800 */
[--C-:B----4-:R-:W-:Y:S02]  /*18330*/  FFMA.FTZ R15, R170, c[0x0][0x2d0], -R13.reuse ;  /* 0x0000b400aa0f7a23 */ /* 0x110fe4000001080d */
[----:B------:R-:W-:Y:S07]  /*18340*/  FFMA.FTZ R13, R171, c[0x0][0x2d0], -R13 ;  /* 0x0000b400ab0d7a23 */ /* 0x000fee000001080d */
[----:B------:R-:W-:Y:S10]  /*18350*/  MUFU.EX2 R170, R15 ;  /* 0x0000000f00aa7308 */ /* 0x000ff40000000800 */
[----:B------:R4:W-:Y:S01]  /*18360*/  MUFU.EX2 R169, R13 ;  /* 0x0000000d00a97308 */ /* 0x0009e20000000800 */
[----:B---3--:R-:W-:Y:S02]  /*18370*/  FSEL R0, R140, RZ, P0 ;  /* 0x000000ff8c007208 */ /* 0x008fe40000000000 */
[----:B------:R-:W-:Y:S02]  /*18380*/  FSETP.NEU.FTZ.AND P0, PT, R3, -INF , PT ;  /* 0xff8000000300780b */ /* 0x000fe40003f1d000 */
[----:B-----5:R-:W-:Y:S01]  /*18390*/  F2FP.BF16.PACK_AB R18, R200, R201 ;  /* 0x000000c9c812723e */ /* 0x020fe200000010ff */
[----:B------:R-:W-:Y:S01]  /*183a0*/  FADD.FTZ R0, -R0, R141 ;  /* 0x0000008d00007221 */ /* 0x000fe20000010100 */
[----:B------:R-:W-:Y:S03]  /*183b0*/  FSEL R14, R8, RZ, P0 ;  /* 0x000000ff080e7208 */ /* 0x000fe60000000000 */
[----:B------:R-:W-:Y:S02]  /*183c0*/  FMUL.FTZ R0, R0, c[0x0][0x2d0] ;  /* 0x0000b40000007a20 */ /* 0x000fe40000410000 */
[--C-:B------:R-:W-:Y:S02]  /*183d0*/  FFMA.FTZ R6, R6, c[0x0][0x2d0], -R14.reuse ;  /* 0x0000b40006067a23 */ /* 0x100fe4000001080e */
[----:B------:R3:W5:Y:S01]  /*183e0*/  MUFU.EX2 R2, R0 ;  /* 0x0000000000027308 */ /* 0x0007620000000800 */
[--C-:B------:R-:W-:Y:S02]  /*183f0*/  FFMA.FTZ R4, R4, c[0x0][0x2d0], -R14.reuse ;  /* 0x0000b40004047a23 */ /* 0x100fe4000001080e */
[--C-:B----4-:R-:W-:Y:S07]  /*18400*/  FFMA.FTZ R13, R143, c[0x0][0x2d0], -R14.reuse ;  /* 0x0000b4008f0d7a23 */ /* 0x110fee000001080e */
[----:B--2---:R-:W-:Y:S10]  /*18410*/  MUFU.EX2 R197, R6 ;  /* 0x0000000600c57308 */ /* 0x004ff40000000800 */
[----:B------:R2:W-:Y:S01]  /*18420*/  MUFU.EX2 R174, R4 ;  /* 0x0000000400ae7308 */ /* 0x0005e20000000800 */
[--C-:B---3--:R-:W-:Y:S02]  /*18430*/  FFMA.FTZ R0, R7, c[0x0][0x2d0], -R14.reuse ;  /* 0x0000b40007007a23 */ /* 0x108fe4000001080e */
[C---:B-----5:R-:W-:Y:S02]  /*18440*/  FMUL.FTZ R8, R2.reuse, R152 ;  /* 0x0000009802087220 */ /* 0x060fe40000410000 */
[C---:B------:R-:W-:Y:S05]  /*18450*/  FMUL.FTZ R9, R2.reuse, R153 ;  /* 0x0000009902097220 */ /* 0x040fea0000410000 */
[----:B------:R-:W3:Y:S01]  /*18460*/  MUFU.EX2 R196, R0 ;  /* 0x0000000000c47308 */ /* 0x000ee20000000800 */
        /* <DEDUP_REMOVED lines=8> */
[C---:B--2---:R-:W-:Y:S02]  /*184f0*/  FMUL.FTZ R4, R2.reuse, R148 ;  /* 0x0000009402047220 */ /* 0x044fe40000410000 */
[C---:B------:R-:W-:Y:S02]  /*18500*/  FMUL.FTZ R25, R2.reuse, R25 ;  /* 0x0000001902197220 */ /* 0x040fe40000410000 */
[C---:B------:R-:W-:Y:S02]  /*18510*/  FMUL.FTZ R28, R2.reuse, R28 ;  /* 0x0000001c021c7220 */ /* 0x040fe40000410000 */
[C---:B------:R-:W-:Y:S02]  /*18520*/  FMUL.FTZ R29, R2.reuse, R29 ;  /* 0x0000001d021d7220 */ /* 0x040fe40000410000 */
[----:B------:R-:W-:Y:S01]  /*18530*/  FMUL.FTZ R32, R2, R32 ;  /* 0x0000002002207220 */ /* 0x000fe20000410000 */
[----:B---3--:R-:W-:Y:S01]  /*18540*/  F2FP.BF16.PACK_AB R17, R196, R197 ;  /* 0x000000c5c411723e */ /* 0x008fe200000010ff */
[----:B------:R-:W-:Y:S02]  /*18550*/  FFMA.FTZ R0, R5, c[0x0][0x2d0], -R14 ;  /* 0x0000b40005007a23 */ /* 0x000fe4000001080e */
[C---:B------:R-:W-:Y:S02]  /*18560*/  FMUL.FTZ R5, R2.reuse, R149 ;  /* 0x0000009502057220 */ /* 0x040fe40000410000 */
[----:B------:R2:W3:Y:S01]  /*18570*/  MUFU.EX2 R175, R0 ;  /* 0x0000000000af7308 */ /* 0x0004e20000000800 */
        /* <DEDUP_REMOVED lines=12> */
[----:B--2---:R-:W-:Y:S01]  /*18640*/  FSEL R0, R3, RZ, P0 ;  /* 0x000000ff03007208 */ /* 0x004fe20000000000 */
[----:B------:R-:W-:Y:S01]  /*18650*/  FMUL.FTZ R57, R2, R57 ;  /* 0x0000003902397220 */ /* 0x000fe20000410000 */
[----:B---3--:R-:W-:Y:S01]  /*18660*/  F2FP.BF16.PACK_AB R19, R174, R175 ;  /* 0x000000afae13723e */ /* 0x008fe200000010ff */
[----:B------:R-:W-:Y:S01]  /*18670*/  FMUL.FTZ R60, R2, R60 ;  /* 0x0000003c023c7220 */ /* 0x000fe20000410000 */
[----:B------:R-:W-:Y:S01]  /*18680*/  ISETP.GT.AND P0, PT, R194, R208, PT ;  /* 0x000000d0c200720c */ /* 0x000fe20003f04270 */
[----:B------:R-:W-:Y:S02]  /*18690*/  FADD.FTZ R0, -R0, R142 ;  /* 0x0000008e00007221 */ /* 0x000fe40000010100 */
[----:B------:R-:W-:Y:S02]  /*186a0*/  FMUL.FTZ R61, R2, R61 ;  /* 0x0000003d023d7220 */ /* 0x000fe40000410000 */
[----:B------:R-:W-:Y:S02]  /*186b0*/  FMUL.FTZ R0, R0, c[0x0][0x2d0] ;  /* 0x0000b40000007a20 */ /* 0x000fe40000410000 */
[C---:B------:R-:W-:Y:S02]  /*186c0*/  FMUL.FTZ R64, R2.reuse, R64 ;  /* 0x0000004002407220 */ /* 0x040fe40000410000 */
[C---:B------:R-:W-:Y:S02]  /*186d0*/  FMUL.FTZ R65, R2.reuse, R65 ;  /* 0x0000004102417220 */ /* 0x040fe40000410000 */
        /* <DEDUP_REMOVED lines=13> */
[C---:B--2---:R-:W-:Y:S02]  /*187b0*/  FMUL.FTZ R6, R0.reuse, R150 ;  /* 0x0000009600067220 */ /* 0x044fe40000410000 */
[C---:B------:R-:W-:Y:S02]  /*187c0*/  FMUL.FTZ R7, R0.reuse, R151 ;  /* 0x0000009700077220 */ /* 0x040fe40000410000 */
[----:B------:R-:W2:Y:S01]  /*187d0*/  LDSM.16.MT88.4 R148, [R181] ;  /* 0x00000000b594783b */ /* 0x000ea20000004200 */
[C---:B------:R-:W-:Y:S02]  /*187e0*/  FMUL.FTZ R10, R0.reuse, R154 ;  /* 0x0000009a000a7220 */ /* 0x040fe40000410000 */
[C---:B------:R-:W-:Y:S02]  /*187f0*/  FMUL.FTZ R11, R0.reuse, R155 ;  /* 0x0000009b000b7220 */ /* 0x040fe40000410000 */
[C---:B-1----:R-:W-:Y:S03]  /*18800*/  HMMA.16816.F32.BF16 R4, R16.reuse, R160, R4 ;  /* 0x000000a01004723c */ /* 0x042fe60000041804 */
[----:B------:R-:W1:Y:S02]  /*18810*/  LDSM.16.MT88.4 R152, [R180] ;  /* 0x00000000b498783b */ /* 0x000e640000004200 */
[C---:B------:R-:W-:Y:S02]  /*18820*/  FMUL.FTZ R134, R0.reuse, R134 ;  /* 0x0000008600867220 */ /* 0x040fe40000410000 */
[C---:B------:R-:W-:Y:S01]  /*18830*/  FMUL.FTZ R135, R0.reuse, R135 ;  /* 0x0000008700877220 */ /* 0x040fe20000410000 */
[C---:B------:R-:W-:Y:S03]  /*18840*/  HMMA.16816.F32.BF16 R8, R16.reuse, R162, R8 ;  /* 0x000000a21008723c */ /* 0x040fe60000041808 */
[----:B------:R-:W3:Y:S01]  /*18850*/  LDSM.16.MT88.4 R160, [R178+0x1000] ;  /* 0x00100000b2a0783b */ /* 0x000ee20000004200 */
[C---:B------:R-:W-:Y:S02]  /*18860*/  FMUL.FTZ R138, R0.reuse, R138 ;  /* 0x0000008a008a7220 */ /* 0x040fe40000410000 */
[C---:B------:R-:W-:Y:S02]  /*18870*/  FMUL.FTZ R139, R0.reuse, R139 ;  /* 0x0000008b008b7220 */ /* 0x040fe40000410000 */
[C---:B------:R-:W-:Y:S04]  /*18880*/  HMMA.16816.F32.BF16 R132, R16.reuse, R164, R132 ;  /* 0x000000a41084723c */ /* 0x040fe80000041884 */
[C---:B------:R-:W-:Y:S02]  /*18890*/  FMUL.FTZ R22, R0.reuse, R22 ;  /* 0x0000001600167220 */ /* 0x040fe40000410000 */
[C---:B------:R-:W-:Y:S02]  /*188a0*/  FMUL.FTZ R23, R0.reuse, R23 ;  /* 0x0000001700177220 */ /* 0x040fe40000410000 */
[C---:B------:R-:W-:Y:S01]  /*188b0*/  HMMA.16816.F32.BF16 R136, R16.reuse, R166, R136 ;  /* 0x000000a61088723c */ /* 0x040fe20000041888 */
[----:B------:R-:W-:Y:S03]  /*188c0*/  LDSM.16.MT88.4 R164, [R179+0x800] ;  /* 0x00080000b3a4783b */ /* 0x000fe60000004200 */
        /* <DEDUP_REMOVED lines=52> */
[----:B------:R-:W-:Y:S01]  /*18c10*/  FMUL.FTZ R91, R0, R91 ;  /* 0x0000005b005b7220 */ /* 0x000fe20000410000 */
[C---:B------:R-:W-:Y:S01]  /*18c20*/  HMMA.16816.F32.BF16 R72, R16.reuse, R150, R72 ;  /* 0x000000961048723c */ /* 0x040fe20000041848 */
[----:B------:R-:W2:Y:S03]  /*18c30*/  LDSM.16.MT88.4 R148, [R180+0x2000] ;  /* 0x00200000b494783b */ /* 0x000ea60000004200 */
[C---:B------:R-:W-:Y:S02]  /*18c40*/  FMUL.FTZ R92, R2.reuse, R92 ;  /* 0x0000005c025c7220 */ /* 0x040fe40000410000 */
[----:B------:R-:W-:Y:S02]  /*18c50*/  FMUL.FTZ R93, R2, R93 ;  /* 0x0000005d025d7220 */ /* 0x000fe40000410000 */
[C---:B-1----:R-:W-:Y:S04]  /*18c60*/  HMMA.16816.F32.BF16 R76, R16.reuse, R152, R76 ;  /* 0x00000098104c723c */ /* 0x042fe8000004184c */
[C---:B------:R-:W-:Y:S02]  /*18c70*/  FMUL.FTZ R94, R0.reuse, R94 ;  /* 0x0000005e005e7220 */ /* 0x040fe40000410000 */
[----:B------:R-:W-:Y:S02]  /*18c80*/  FMUL.FTZ R95, R0, R95 ;  /* 0x0000005f005f7220 */ /* 0x000fe40000410000 */
[C---:B------:R-:W-:Y:S01]  /*18c90*/  HMMA.16816.F32.BF16 R80, R16.reuse, R154, R80 ;  /* 0x0000009a1050723c */ /* 0x040fe20000041850 */
[----:B------:R-:W1:Y:S03]  /*18ca0*/  LDSM.16.MT88.4 R152, [R178+0x3000] ;  /* 0x00300000b298783b */ /* 0x000e660000004200 */
[C---:B------:R-:W-:Y:S02]  /*18cb0*/  FMUL.FTZ R96, R2.reuse, R96 ;  /* 0x0000006002607220 */ /* 0x040fe40000410000 */
[----:B------:R-:W-:Y:S02]  /*18cc0*/  FMUL.FTZ R97, R2, R97 ;  /* 0x0000006102617220 */ /* 0x000fe40000410000 */
[C---:B---3--:R-:W-:Y:S04]  /*18cd0*/  HMMA.16816.F32.BF16 R84, R16.reuse, R160, R84 ;  /* 0x000000a01054723c */ /* 0x048fe80000041854 */
[C---:B------:R-:W-:Y:S02]  /*18ce0*/  FMUL.FTZ R98, R0.reuse, R98 ;  /* 0x0000006200627220 */ /* 0x040fe40000410000 */
[----:B------:R-:W-:Y:S02]  /*18cf0*/  FMUL.FTZ R99, R0, R99 ;  /* 0x0000006300637220 */ /* 0x000fe40000410000 */
[C---:B------:R-:W-:Y:S01]  /*18d00*/  HMMA.16816.F32.BF16 R88, R16.reuse, R162, R88 ;  /* 0x000000a21058723c */ /* 0x040fe20000041858 */
[----:B------:R-:W3:Y:S03]  /*18d10*/  LDSM.16.MT88.4 R160, [R179+0x3000] ;  /* 0x00300000b3a0783b */ /* 0x000ee60000004200 */
[C---:B------:R-:W-:Y:S02]  /*18d20*/  FMUL.FTZ R100, R2.reuse, R100 ;  /* 0x0000006402647220 */ /* 0x040fe40000410000 */
[----:B------:R-:W-:Y:S02]  /*18d30*/  FMUL.FTZ R101, R2, R101 ;  /* 0x0000006502657220 */ /* 0x000fe40000410000 */
[C---:B------:R-:W-:Y:S01]  /*18d40*/  FMUL.FTZ R102, R0.reuse, R102 ;  /* 0x0000006600667220 */ /* 0x040fe20000410000 */
[C---:B--2---:R-:W-:Y:S03]  /*18d50*/  HMMA.16816.F32.BF16 R92, R16.reuse, R148, R92 ;  /* 0x00000094105c723c */ /* 0x044fe6000004185c */
[----:B------:R-:W-:Y:S02]  /*18d60*/  FMUL.FTZ R103, R0, R103 ;  /* 0x0000006700677220 */ /* 0x000fe40000410000 */
[C---:B------:R-:W-:Y:S02]  /*18d70*/  FMUL.FTZ R104, R2.reuse, R104 ;  /* 0x0000006802687220 */ /* 0x040fe40000410000 */
[----:B------:R-:W-:Y:S01]  /*18d80*/  FMUL.FTZ R105, R2, R105 ;  /* 0x0000006902697220 */ /* 0x000fe20000410000 */
[C---:B------:R-:W-:Y:S01]  /*18d90*/  HMMA.16816.F32.BF16 R96, R16.reuse, R150, R96 ;  /* 0x000000961060723c */ /* 0x040fe20000041860 */
[----:B------:R-:W2:Y:S03]  /*18da0*/  LDSM.16.MT88.4 R148, [R181+0x3000] ;  /* 0x00300000b594783b */ /* 0x000ea60000004200 */
[C---:B------:R-:W-:Y:S02]  /*18db0*/  FMUL.FTZ R106, R0.reuse, R106 ;  /* 0x0000006a006a7220 */ /* 0x040fe40000410000 */
[----:B------:R-:W-:Y:S02]  /*18dc0*/  FMUL.FTZ R107, R0, R107 ;  /* 0x0000006b006b7220 */ /* 0x000fe40000410000 */
[C---:B-1----:R-:W-:Y:S04]  /*18dd0*/  HMMA.16816.F32.BF16 R100, R16.reuse, R152, R100 ;  /* 0x000000981064723c */ /* 0x042fe80000041864 */
[--C-:B------:R-:W-:Y:S02]  /*18de0*/  FFMA.FTZ R13, R172, c[0x0][0x2d0], -R14.reuse ;  /* 0x0000b400ac0d7a23 */ /* 0x100fe4000001080e */
[C---:B------:R-:W-:Y:S02]  /*18df0*/  FMUL.FTZ R108, R2.reuse, R108 ;  /* 0x0000006c026c7220 */ /* 0x040fe40000410000 */
[C---:B------:R-:W-:Y:S01]  /*18e00*/  HMMA.16816.F32.BF16 R104, R16.reuse, R154, R104 ;  /* 0x0000009a1068723c */ /* 0x040fe20000041868 */
[----:B------:R1:W4:Y:S01]  /*18e10*/  MUFU.EX2 R143, R13 ;  /* 0x0000000d008f7308 */ /* 0x0003220000000800 */
[----:B------:R-:W5:Y:S02]  /*18e20*/  LDSM.16.MT88.4 R152, [R180+0x3000] ;  /* 0x00300000b498783b */ /* 0x000f640000004200 */
[----:B------:R-:W-:Y:S02]  /*18e30*/  FMUL.FTZ R109, R2, R109 ;  /* 0x0000006d026d7220 */ /* 0x000fe40000410000 */
[C---:B------:R-:W-:Y:S02]  /*18e40*/  FMUL.FTZ R110, R0.reuse, R110 ;  /* 0x0000006e006e7220 */ /* 0x040fe40000410000 */
[----:B------:R-:W-:Y:S04]  /*18e50*/  FMUL.FTZ R111, R0, R111 ;  /* 0x0000006f006f7220 */ /* 0x000fe80000410000 */
[C---:B------:R-:W-:Y:S02]  /*18e60*/  FMUL.FTZ R112, R2.reuse, R112 ;  /* 0x0000007002707220 */ /* 0x040fe40000410000 */
[----:B------:R-:W-:Y:S01]  /*18e70*/  FMUL.FTZ R113, R2, R113 ;  /* 0x0000007102717220 */ /* 0x000fe20000410000 */
[C---:B---3--:R-:W-:Y:S03]  /*18e80*/  HMMA.16816.F32.BF16 R108, R16.reuse, R160, R108 ;  /* 0x000000a0106c723c */ /* 0x048fe6000004186c */
[C---:B------:R-:W-:Y:S02]  /*18e90*/  FMUL.FTZ R114, R0.reuse, R114 ;  /* 0x0000007200727220 */ /* 0x040fe40000410000 */
[----:B------:R-:W-:Y:S02]  /*18ea0*/  FMUL.FTZ R115, R0, R115 ;  /* 0x0000007300737220 */ /* 0x000fe40000410000 */
[C---:B------:R-:W-:Y:S02]  /*18eb0*/  FMUL.FTZ R116, R2.reuse, R116 ;  /* 0x0000007402747220 */ /* 0x040fe40000410000 */
[----:B------:R-:W-:Y:S03]  /*18ec0*/  FMUL.FTZ R117, R2, R117 ;  /* 0x0000007502757220 */ /* 0x000fe60000410000 */
[C---:B------:R-:W-:Y:S01]  /*18ed0*/  HMMA.16816.F32.BF16 R112, R16.reuse, R162, R112 ;  /* 0x000000a21070723c */ /* 0x040fe20000041870 */
[----:B------:R-:W3:Y:S02]  /*18ee0*/  LDSM.16.MT88.4 R160, [R178+0x800] ;  /* 0x00080000b2a0783b */ /* 0x000ee40000004200 */
[C---:B------:R-:W-:Y:S02]  /*18ef0*/  FMUL.FTZ R118, R0.reuse, R118 ;  /* 0x0000007600767220 */ /* 0x040fe40000410000 */
[----:B------:R-:W-:Y:S02]  /*18f00*/  FMUL.FTZ R119, R0, R119 ;  /* 0x0000007700777220 */ /* 0x000fe40000410000 */
[--C-:B-1----:R-:W-:Y:S02]  /*18f10*/  FFMA.FTZ R13, R173, c[0x0][0x2d0], -R14.reuse ;  /* 0x0000b400ad0d7a23 */ /* 0x102fe4000001080e */
[----:B------:R-:W-:Y:S02]  /*18f20*/  FFMA.FTZ R14, R12, c[0x0][0x2d0], -R14 ;  /* 0x0000b4000c0e7a23 */ /* 0x000fe4000001080e */
[----:B------:R4:W-:Y:S01]  /*18f30*/  MUFU.EX2 R142, R13 ;  /* 0x0000000d008e7308 */ /* 0x0009e20000000800 */
[C---:B--2---:R-:W-:Y:S03]  /*18f40*/  HMMA.16816.F32.BF16 R116, R16.reuse, R148, R116 ;  /* 0x000000941074723c */ /* 0x044fe60000041874 */
[----:B------:R-:W-:Y:S01]  /*18f50*/  FMUL.FTZ R120, R2, R120 ;  /* 0x0000007802787220 */ /* 0x000fe20000410000 */
[----:B------:R-:W-:Y:S01]  /*18f60*/  F2FP.BF16.PACK_AB R12, R198, R199 ;  /* 0x000000c7c60c723e */ /* 0x000fe200000010ff */
[----:B------:R-:W-:Y:S02]  /*18f70*/  FMUL.FTZ R121, R2, R121 ;  /* 0x0000007902797220 */ /* 0x000fe40000410000 */
[C---:B------:R-:W-:Y:S02]  /*18f80*/  FMUL.FTZ R122, R0.reuse, R122 ;  /* 0x0000007a007a7220 */ /* 0x040fe40000410000 */
[----:B------:R-:W-:Y:S01]  /*18f90*/  FMUL.FTZ R123, R0, R123 ;  /* 0x0000007b007b7220 */ /* 0x000fe20000410000 */
[----:B------:R1:W2:Y:S02]  /*18fa0*/  MUFU.EX2 R141, R14 ;  /* 0x0000000e008d7308 */ /* 0x0002a40000000800 */
[C---:B------:R-:W-:Y:S02]  /*18fb0*/  FMUL.FTZ R124, R2.reuse, R124 ;  /* 0x0000007c027c7220 */ /* 0x040fe40000410000 */
[----:B------:R-:W-:Y:S02]  /*18fc0*/  FMUL.FTZ R125, R2, R125 ;  /* 0x0000007d027d7220 */ /* 0x000fe40000410000 */
[C---:B------:R-:W-:Y:S03]  /*18fd0*/  HMMA.16816.F32.BF16 R120, R16.reuse, R150, R120 ;  /* 0x000000961078723c */ /* 0x040fe60000041878 */
[C---:B------:R-:W-:Y:S02]  /*18fe0*/  FMUL.FTZ R126, R0.reuse, R126 ;  /* 0x0000007e007e7220 */ /* 0x040fe40000410000 */
[----:B------:R-:W-:Y:S02]  /*18ff0*/  FMUL.FTZ R127, R0, R127 ;  /* 0x0000007f007f7220 */ /* 0x000fe40000410000 */
[C---:B------:R-:W-:Y:S01]  /*19000*/  FMUL.FTZ R128, R2.reuse, R128 ;  /* 0x0000008002807220 */ /* 0x040fe20000410000 */
[----:B----4-:R-:W-:Y:S01]  /*19010*/  F2FP.BF16.PACK_AB R13, R143, R168 ;  /* 0x000000a88f0d723e */ /* 0x010fe200000010ff */
[----:B------:R-:W-:Y:S03]  /*19020*/  FMUL.FTZ R129, R2, R129 ;  /* 0x0000008102817220 */ /* 0x000fe60000410000 */
[C---:B-----5:R-:W-:Y:S03]  /*19030*/  HMMA.16816.F32.BF16 R124, R16.reuse, R152, R124 ;  /* 0x00000098107c723c */ /* 0x060fe6000004187c */
[C---:B------:R-:W-:Y:S02]  /*19040*/  FMUL.FTZ R130, R0.reuse, R130 ;  /* 0x0000008200827220 */ /* 0x040fe40000410000 */
[----:B------:R-:W-:Y:S01]  /*19050*/  FMUL.FTZ R131, R0, R131 ;  /* 0x0000008300837220 */ /* 0x000fe20000410000 */
[----:B-1----:R-:W-:Y:S02]  /*19060*/  F2FP.BF16.PACK_AB R14, R169, R170 ;  /* 0x000000aaa90e723e */ /* 0x002fe400000010ff */
[----:B--2---:R-:W-:Y:S04]  /*19070*/  F2FP.BF16.PACK_AB R15, R141, R142 ;  /* 0x0000008e8d0f723e */ /* 0x004fe800000010ff */
[----:B------:R-:W-:Y:S01]  /*19080*/  HMMA.16816.F32.BF16 R128, R16, R154, R128 ;  /* 0x0000009a1080723c */ /* 0x000fe20000041880 */
[----:B------:R-:W1:Y:S07]  /*19090*/  LDSM.16.MT88.4 R16, [R181+0x800] ;  /* 0x00080000b510783b */ /* 0x000e6e0000004200 */
[C---:B---3--:R-:W-:Y:S01]  /*190a0*/  HMMA.16816.F32.BF16 R148, R12.reuse, R160, R4 ;  /* 0x000000a00c94723c */ /* 0x048fe20000041804 */
[----:B------:R-:W2:Y:S07]  /*190b0*/  LDSM.16.MT88.4 R4, [R180+0x800] ;  /* 0x00080000b404783b */ /* 0x000eae0000004200 */
[C---:B------:R-:W-:Y:S01]  /*190c0*/  HMMA.16816.F32.BF16 R152, R12.reuse, R162, R8 ;  /* 0x000000a20c98723c */ /* 0x040fe20000041808 */
[----:B------:R-:W3:Y:S07]  /*190d0*/  LDSM.16.MT88.4 R8, [R178+0x1800] ;  /* 0x00180000b208783b */ /* 0x000eee0000004200 */
[C---:B------:R-:W-:Y:S08]  /*190e0*/  HMMA.16816.F32.BF16 R132, R12.reuse, R164, R132 ;  /* 0x000000a40c84723c */ /* 0x040ff00000041884 */
[C---:B------:R-:W-:Y:S08]  /*190f0*/  HMMA.16816.F32.BF16 R136, R12.reuse, R166, R136 ;  /* 0x000000a60c88723c */ /* 0x040ff00000041888 */
        /* <DEDUP_REMOVED lines=39> */
[----:B------:R-:W-:Y:S01]  /*19370*/  FADD.FTZ R2, R196, R2 ;  /* 0x00000002c4027221 */ /* 0x000fe20000010000 */
[C---:B-1----:R-:W-:Y:S03]  /*19380*/  HMMA.16816.F32.BF16 R116, R12.reuse, R16, R116 ;  /* 0x000000100c74723c */ /* 0x042fe60000041874 */
[----:B------:R-:W-:Y:S02]  /*19390*/  FADD.FTZ R0, R201, R0 ;  /* 0x00000000c9007221 */ /* 0x000fe40000010000 */
[----:B------:R-:W-:Y:S02]  /*193a0*/  FADD.FTZ R2, R175, R2 ;  /* 0x00000002af027221 */ /* 0x000fe40000010000 */
[----:B------:R-:W-:Y:S01]  /*193b0*/  FADD.FTZ R0, R200, R0 ;  /* 0x00000000c8007221 */ /* 0x000fe20000010000 */
        /* <DEDUP_REMOVED lines=8> */
[----:B------:R-:W-:Y:S02]  /*19440*/  FADD.FTZ R4, R170, R2 ;  /* 0x00000002aa047221 */ /* 0x000fe40000010000 */
[----:B------:R-:W-:Y:S01]  /*19450*/  FADD.FTZ R2, R142, R0 ;  /* 0x000000008e027221 */ /* 0x000fe20000010000 */
[----:B------:R-:W-:Y:S01]  /*19460*/  IADD3 R0, R194, -0x1, RZ ;  /* 0xffffffffc2007810 */ /* 0x000fe20007ffe0ff */
[----:B------:R-:W-:Y:S01]  /*19470*/  FADD.FTZ R207, R169, R4 ;  /* 0x00000004a9cf7221 */ /* 0x000fe20000010000 */
[----:B------:R-:W-:Y:S01]  /*19480*/  MOV R142, R3 ;  /* 0x00000003008e7202 */ /* 0x000fe20000000f00 */
[----:B------:R-:W-:Y:S01]  /*19490*/  FADD.FTZ R206, R141, R2 ;  /* 0x000000028dce7221 */ /* 0x000fe20000010000 */
[----:B------:R-:W-:Y:S02]  /*194a0*/  MOV R194, R0 ;  /* 0x0000000000c27202 */ /* 0x000fe40000000f00 */
[----:B------:R-:W-:Y:S01]  /*194b0*/  MOV R141, R140 ;  /* 0x0000008c008d7202 */ /* 0x000fe20000000f00 */
[----:B------:R-:W-:-:S05]  /*194c0*/  @P0 BRA `(.L_x_726) ;  /* 0xffffdb0000000947 */ /* 0x000fca000383ffff */
.L_x_717:
[----:B------:R-:W-:Y:S02]  /*194d0*/  MOV R7, 0x1f ;  /* 0x0000001f00077802 */ /* 0x000fe40000000f00 */
[----:B------:R-:W-:Y:S01]  /*194e0*/  MOV R6, 0xffffffff ;  /* 0xffffffff00067802 */ /* 0x000fe20000000f00 */
[----:B------:R-:W-:Y:S05]  /*194f0*/  BRA.DIV ~URZ, `(.L_x_727) ;  /* 0x000061d27f007947 */ /* 0x000fea000b800000 */
[----:B------:R1:W2:Y:S02]  /*19500*/  SHFL.BFLY PT, R0, R207, 0x2, 0x1f ;  /* 0x0c401f00cf007f89 */ /* 0x0002a400000e0000 */
.L_x_800:
[----:B--2---:R-:W-:Y:S01]  /*19510*/  FADD.FTZ R0, R0, R207 ;  /* 0x000000cf00007221 */ /* 0x004fe20000010000 */
[----:B------:R-:W-:Y:S05]  /*19520*/  BRA.DIV ~URZ, `(.L_x_728) ;  /* 0x000062027f007947 */ /* 0x000fea000b800000 */
[----:B------:R-:W2:Y:S04]  /*19530*/  SHFL.BFLY PT, R2, R206, 0x2, 0x1f ;  /* 0x0c401f00ce027f89 */ /* 0x000ea800000e0000 */
[----:B------:R-:W3:Y:S01]  /*19540*/  SHFL.BFLY PT, R5, R0, 0x1, 0x1f ;  /* 0x0c201f0000057f89 */ /* 0x000ee200000e0000 */
[----:B--2---:R-:W-:-:S02]  /*19550*/  FADD.FTZ R4, R2, R206 ;  /* 0x000000ce02047221 */ /* 0x004fc40000010000 */
[----:B---3--:R-:W-:-:S03]  /*19560*/  FADD.FTZ R0, R0, R5 ;  /* 0x0000000500007221 */ /* 0x008fc60000010000 */
[----:B------:R2:W3:Y:S04]  /*19570*/  SHFL.BFLY PT, R3, R4, 0x1, 0x1f ;  /* 0x0c201f0004037f89 */ /* 0x0004e800000e0000 */
.L_x_801:
[----:B------:R-:W-:Y:S01]  /*19580*/  FSETP.NE.FTZ.AND P1, PT, R0, RZ, PT ;  /* 0x000000ff0000720b */ /* 0x000fe20003f35000 */
[----:B---3--:R-:W-:Y:S01]  /*19590*/  FADD.FTZ R3, R3, R4 ;  /* 0x0000000403037221 */ /* 0x008fe20000010000 */
[----:B------:R-:W-:Y:S02]  /*195a0*/  MOV R2, RZ ;  /* 0x000000ff00027202 */ /* 0x000fe40000000f00 */
[----:B------:R-:W-:Y:S02]  /*195b0*/  MOV R141, 0xff800000 ;  /* 0xff800000008d7802 */ /* 0x000fe40000000f00 */
[----:B------:R-:W-:-:S07]  /*195c0*/  FSETP.NE.FTZ.AND P0, PT, R3, RZ, PT ;  /* 0x000000ff0300720b */ /* 0x000fce0003f15000 */
[----:B------:R-:W3:Y:S01]  /*195d0*/  @P1 MUFU.RCP R2, R0 ;  /* 0x0000000000021308 */ /* 0x000ee20000001000 */
[----:B--2---:R-:W-:-:S05]  /*195e0*/  @P1 MOV R4, 0x3f317218 ;  /* 0x3f31721800041802 */ /* 0x004fca0000000f00 */
[----:B------:R-:W-:Y:S02]  /*195f0*/  @P1 FMUL.FTZ R4, R4, c[0x0][0x2d0] ;  /* 0x0000b40004041a20 */ /* 0x000fe40000410000 */
[----:B------:R2:W-:Y:S01]  /*19600*/  @P1 MUFU.LG2 R5, R0 ;  /* 0x0000000000051308 */ /* 0x0005e20000000c00 */
[C---:B---3--:R-:W-:Y:S02]  /*19610*/  FMUL.FTZ R142, R2.reuse, R152 ;  /* 0x00000098028e7220 */ /* 0x048fe40000410000 */
[C---:B------:R-:W-:Y:S02]  /*19620*/  FMUL.FTZ R143, R2.reuse, R153 ;  /* 0x00000099028f7220 */ /* 0x040fe40000410000 */
[C---:B------:R-:W-:Y:S02]  /*19630*/  FMUL.FTZ R152, R2.reuse, R24 ;  /* 0x0000001802987220 */ /* 0x040fe40000410000 */
[C---:B------:R-:W-:Y:S01]  /*19640*/  FMUL.FTZ R153, R2.reuse, R25 ;  /* 0x0000001902997220 */ /* 0x040fe20000410000 */
[----:B--2---:R-:W-:Y:S01]  /*19650*/  MOV R0, RZ ;  /* 0x000000ff00007202 */ /* 0x004fe20000000f00 */
[----:B------:R-:W-:-:S02]  /*19660*/  FMUL.FTZ R24, R2, R32 ;  /* 0x0000002002187220 */ /* 0x000fc40000410000 */
[C---:B------:R-:W-:Y:S02]  /*19670*/  FMUL.FTZ R25, R2.reuse, R33 ;  /* 0x0000002102197220 */ /* 0x040fe40000410000 */
[C---:B------:R-:W-:Y:S01]  /*19680*/  FMUL.FTZ R32, R2.reuse, R40 ;  /* 0x0000002802207220 */ /* 0x040fe20000410000 */
[----:B------:R-:W2:Y:S01]  /*19690*/  @P0 MUFU.RCP R0, R3 ;  /* 0x0000000300000308 */ /* 0x000ea20000001000 */
        /* <DEDUP_REMOVED lines=59> */
[----:B--2---:R-:W-:-:S02]  /*19a50*/  FMUL.FTZ R128, R0, R30 ;  /* 0x0000001e00807220 */ /* 0x004fc40000410000 */
[C---:B------:R-:W-:Y:S02]  /*19a60*/  FMUL.FTZ R129, R0.reuse, R31 ;  /* 0x0000001f00817220 */ /* 0x040fe40000410000 */
[C---:B------:R-:W-:Y:S02]  /*19a70*/  FMUL.FTZ R30, R0.reuse, R34 ;  /* 0x00000022001e7220 */ /* 0x040fe40000410000 */
[C---:B------:R-:W-:Y:S02]  /*19a80*/  FMUL.FTZ R31, R0.reuse, R35 ;  /* 0x00000023001f7220 */ /* 0x040fe40000410000 */
[----:B------:R-:W-:Y:S02]  /*19a90*/  @P1 FMUL.FTZ R5, R5, 0.69314718246459960938 ;  /* 0x3f31721805051820 */ /* 0x000fe40000410000 */
[C---:B------:R-:W-:Y:S02]  /*19aa0*/  FMUL.FTZ R34, R0.reuse, R42 ;  /* 0x0000002a00227220 */ /* 0x040fe40000410000 */
[----:B------:R-:W-:-:S02]  /*19ab0*/  FMUL.FTZ R35, R0, R43 ;  /* 0x0000002b00237220 */ /* 0x000fc40000410000 */
[C---:B------:R-:W-:Y:S01]  /*19ac0*/  FMUL.FTZ R42, R0.reuse, R50 ;  /* 0x00000032002a7220 */ /* 0x040fe20000410000 */
[----:B---3--:R-:W-:Y:S01]  /*19ad0*/  @P0 MOV R3, 0x3f317218 ;  /* 0x3f31721800030802 */ /* 0x008fe20000000f00 */
        /* <DEDUP_REMOVED lines=10> */
[----:B------:R-:W-:Y:S02]  /*19b80*/  FMUL.FTZ R75, R0, R83 ;  /* 0x00000053004b7220 */ /* 0x000fe40000410000 */
[----:B----4-:R-:W-:-:S02]  /*19b90*/  @P0 FMUL.FTZ R2, R2, 0.69314718246459960938 ;  /* 0x3f31721802020820 */ /* 0x010fc40000410000 */
[----:B------:R-:W-:Y:S02]  /*19ba0*/  @P0 FMUL.FTZ R3, R3, c[0x0][0x2d0] ;  /* 0x0000b40003030a20 */ /* 0x000fe40000410000 */
        /* <DEDUP_REMOVED lines=50> */
.L_x_610:
[----:B------:R-:W2:Y:S01]  /*19ed0*/  S2R R118, SR_TID.X ;  /* 0x0000000000767919 */ /* 0x000ea20000002100 */
[----:B------:R-:W-:Y:S01]  /*19ee0*/  BSSY B0, `(.L_x_729) ;  /* 0x0000010000007945 */ /* 0x000fe20003800000 */
[----:B--2---:R-:W-:-:S13]  /*19ef0*/  LOP3.LUT P0, RZ, R118, 0xff, RZ, 0xc0, !PT ;  /* 0x000000ff76ff7812 */ /* 0x004fda000780c0ff */
[----:B------:R-:W-:Y:S05]  /*19f00*/  @P0 BRA `(.L_x_730) ;  /* 0x000000d000000947 */ /* 0x000fea0003800000 */
[----:B------:R-:W2:Y:S01]  /*19f10*/  S2R R4, SR_LANEID ;  /* 0x0000000000047919 */ /* 0x000ea20000000000 */
[----:B------:R-:W-:Y:S01]  /*19f20*/  VOTEU.ANY UR4, UPT, PT ;  /* 0x0000000000047886 */ /* 0x000fe200038e0100 */
[----:B------:R-:W-:Y:S01]  /*19f30*/  IMAD.MOV.U32 R5, RZ, RZ, c[0x0][0x564] ;  /* 0x00015900ff057624 */ /* 0x000fe200078e00ff */
[----:B------:R-:W2:Y:S08]  /*19f40*/  FLO.U32 R3, UR4 ;  /* 0x0000000400037d00 */ /* 0x000eb000080e0000 */
[----:B------:R-:W3:Y:S01]  /*19f50*/  POPC R2, UR4 ;  /* 0x0000000400027d09 */ /* 0x000ee20008000000 */
[----:B--2---:R-:W-:Y:S01]  /*19f60*/  ISETP.EQ.U32.AND P0, PT, R3, R4, PT ;  /* 0x000000040300720c */ /* 0x004fe20003f02070 */
[----:B------:R-:W-:-:S12]  /*19f70*/  IMAD.MOV.U32 R4, RZ, RZ, c[0x0][0x560] ;  /* 0x00015800ff047624 */ /* 0x000fd800078e00ff */
[----:B---3--:R2:W3:Y:S04]  /*19f80*/  @P0 ATOMG.E.ADD.STRONG.GPU PT, R2, [R4.64], R2 ;  /* 0x00000002040209a8 */ /* 0x0084e800081ee1c6 */
[----:B--2---:R-:W2:Y:S04]  /*19f90*/  S2R R4, SR_LTMASK ;  /* 0x0000000000047919 */ /* 0x004ea80000003900 */
[----:B---3--:R2:W3:Y:S02]  /*19fa0*/  SHFL.IDX PT, R3, R2, R3, 0x1f ;  /* 0x00001f0302037589 */ /* 0x0084e400000e0000 */
[----:B--2---:R-:W-:-:S06]  /*19fb0*/  LOP3.LUT R2, R4, UR4, RZ, 0xc0, !PT ;  /* 0x0000000404027c12 */ /* 0x004fcc000f8ec0ff */
[----:B------:R-:W3:Y:S02]  /*19fc0*/  POPC R2, R2 ;  /* 0x0000000200027309 */ /* 0x000ee40000000000 */
[----:B---3--:R-:W-:-:S06]  /*19fd0*/  IADD3 R228, R3, c[0x0][0xc], R2 ;  /* 0x0000030003e47a10 */ /* 0x008fcc0007ffe002 */
.L_x_730:
[----:B------:R-:W-:Y:S05]  /*19fe0*/  BSYNC B0 ;  /* 0x0000000000007941 */ /* 0x000fea0003800000 */
.L_x_729:
[----:B------:R-:W-:Y:S01]  /*19ff0*/  PRMT R0, R0, 0x9910, RZ ;  /* 0x0000991000007816 */ /* 0x000fe200000000ff */
[----:B------:R-:W-:Y:S01]  /*1a000*/  BSSY B1, `(.L_x_731) ;  /* 0x00003f8000017945 */ /* 0x000fe20003800000 */
[----:B-----5:R-:W-:Y:S02]  /*1a010*/  IMAD.MOV.U32 R110, RZ, RZ, R228 ;  /* 0x000000ffff6e7224 */ /* 0x020fe400078e00e4 */
[----:B------:R-:W-:-:S13]  /*1a020*/  ISETP.NE.AND P0, PT, R0, RZ, PT ;  /* 0x000000ff0000720c */ /* 0x000fda0003f05270 */
[----:B------:R-:W-:Y:S05]  /*1a030*/  @!P0 BRA `(.L_x_732) ;  /* 0x0000321000008947 */ /* 0x000fea0003800000 */
[----:B------:R-:W-:Y:S01]  /*1a040*/  WARPSYNC 0xffffffff ;  /* 0xffffffff00007948 */ /* 0x000fe20003800000 */
[----:B------:R-:W-:Y:S01]  /*1a050*/  BAR.SYNC.DEFER_BLOCKING 0x1, 0x100 ;  /* 0x0044000000007b1d */ /* 0x000fe20000010000 */
[----:B------:R-:W-:Y:S01]  /*1a060*/  F2FP.BF16.PACK_AB R0, R161, R160 ;  /* 0x000000a0a100723e */ /* 0x000fe200000010ff */
[----:B------:R-:W-:Y:S01]  /*1a070*/  IMAD.MOV.U32 R12, RZ, RZ, c[0x0][0x388] ;  /* 0x0000e200ff0c7624 */ /* 0x000fe200078e00ff */
[----:B------:R-:W-:Y:S02]  /*1a080*/  F2FP.BF16.PACK_AB R2, R109, R108 ;  /* 0x0000006c6d02723e */ /* 0x000fe400000010ff */
[----:B------:R-:W-:Y:S02]  /*1a090*/  F2FP.BF16.PACK_AB R3, R143, R142 ;  /* 0x0000008e8f03723e */ /* 0x000fe400000010ff */
[----:B------:R-:W-:Y:S02]  /*1a0a0*/  F2FP.BF16.PACK_AB R4, R93, R92 ;  /* 0x0000005c5d04723e */ /* 0x000fe400000010ff */
[----:B------:R-:W-:-:S02]  /*1a0b0*/  ISETP.NE.U32.AND P0, PT, RZ, c[0x0][0x508], PT ;  /* 0x00014200ff007a0c */ /* 0x000fc40003f05070 */
[----:B------:R-:W-:Y:S02]  /*1a0c0*/  ISETP.NE.U32.AND P2, PT, RZ, c[0x0][0x500], PT ;  /* 0x00014000ff007a0c */ /* 0x000fe40003f45070 */
[----:B------:R-:W-:Y:S02]  /*1a0d0*/  ISETP.NE.AND.EX P1, PT, RZ, c[0x0][0x50c], PT, P0 ;  /* 0x00014300ff007a0c */ /* 0x000fe40003f25300 */
[----:B------:R-:W-:Y:S01]  /*1a0e0*/  ISETP.NE.AND.EX P2, PT, RZ, c[0x0][0x504], PT, P2 ;  /* 0x00014100ff007a0c */ /* 0x000fe20003f45320 */
[----:B------:R2:W-:Y:S04]  /*1a0f0*/  STS [R238+0x80], R0 ;  /* 0x00008000ee007388 */ /* 0x0005e80000000800 */
[----:B------:R3:W-:Y:S04]  /*1a100*/  STS [R238+0x480], R2 ;  /* 0x00048002ee007388 */ /* 0x0007e80000000800 */
[----:B------:R4:W-:Y:S01]  /*1a110*/  STS [R239], R3 ;  /* 0x00000003ef007388 */ /* 0x0009e20000000800 */
[----:B--2---:R-:W-:-:S02]  /*1a120*/  F2FP.BF16.PACK_AB R0, R117, R116 ;  /* 0x000000747500723e */ /* 0x004fc400000010ff */
[----:B---3--:R-:W-:-:S03]  /*1a130*/  F2FP.BF16.PACK_AB R2, R133, R132 ;  /* 0x000000848502723e */ /* 0x008fc600000010ff */
[----:B------:R2:W-:Y:S01]  /*1a140*/  STS [R239+0x400], R0 ;  /* 0x00040000ef007388 */ /* 0x0005e20000000800 */
[----:B----4-:R-:W-:-:S03]  /*1a150*/  F2FP.BF16.PACK_AB R3, R121, R120 ;  /* 0x000000787903723e */ /* 0x010fc600000010ff */
[----:B------:R3:W-:Y:S04]  /*1a160*/  STS [R241+0x80], R2 ;  /* 0x00008002f1007388 */ /* 0x0007e80000000800 */
[----:B------:R4:W-:Y:S01]  /*1a170*/  STS [R241+0x480], R3 ;  /* 0x00048003f1007388 */ /* 0x0009e20000000800 */
[----:B--2---:R-:W-:Y:S02]  /*1a180*/  F2FP.BF16.PACK_AB R0, R137, R136 ;  /* 0x000000888900723e */ /* 0x004fe400000010ff */
[----:B---3--:R-:W-:-:S03]  /*1a190*/  F2FP.BF16.PACK_AB R2, R125, R124 ;  /* 0x0000007c7d02723e */ /* 0x008fc600000010ff */
[----:B------:R2:W-:Y:S01]  /*1a1a0*/  STS [R240], R0 ;  /* 0x00000000f0007388 */ /* 0x0005e20000000800 */
[----:B----4-:R-:W-:-:S03]  /*1a1b0*/  F2FP.BF16.PACK_AB R3, R149, R148 ;  /* 0x000000949503723e */ /* 0x010fc600000010ff */
[----:B------:R3:W-:Y:S04]  /*1a1c0*/  STS [R240+0x400], R2 ;  /* 0x00040002f0007388 */ /* 0x0007e80000000800 */
[----:B------:R4:W-:Y:S01]  /*1a1d0*/  STS [R245+0x80], R3 ;  /* 0x00008003f5007388 */ /* 0x0009e20000000800 */
[----:B--2---:R-:W-:Y:S02]  /*1a1e0*/  F2FP.BF16.PACK_AB R0, R23, R22 ;  /* 0x000000161700723e */ /* 0x004fe400000010ff */
[----:B---3--:R-:W-:-:S03]  /*1a1f0*/  F2FP.BF16.PACK_AB R2, R153, R152 ;  /* 0x000000989902723e */ /* 0x008fc600000010ff */
[----:B------:R2:W-:Y:S01]  /*1a200*/  STS [R245+0x480], R0 ;  /* 0x00048000f5007388 */ /* 0x0005e20000000800 */
[----:B----4-:R-:W-:-:S03]  /*1a210*/  F2FP.BF16.PACK_AB R3, R27, R26 ;  /* 0x0000001a1b03723e */ /* 0x010fc600000010ff */
[----:B------:R3:W-:Y:S04]  /*1a220*/  STS [R243], R2 ;  /* 0x00000002f3007388 */ /* 0x0007e80000000800 */
[----:B------:R4:W-:Y:S01]  /*1a230*/  STS [R243+0x400], R3 ;  /* 0x00040003f3007388 */ /* 0x0009e20000000800 */
[----:B--2---:R-:W-:Y:S02]  /*1a240*/  F2FP.BF16.PACK_AB R0, R29, R28 ;  /* 0x0000001c1d00723e */ /* 0x004fe400000010ff */
[----:B---3--:R-:W-:-:S03]  /*1a250*/  F2FP.BF16.PACK_AB R2, R129, R128 ;  /* 0x000000808102723e */ /* 0x008fc600000010ff */
[----:B------:R2:W-:Y:S01]  /*1a260*/  STS [R244+0x80], R0 ;  /* 0x00008000f4007388 */ /* 0x0005e20000000800 */
[----:B----4-:R-:W-:-:S03]  /*1a270*/  F2FP.BF16.PACK_AB R3, R25, R24 ;  /* 0x000000181903723e */ /* 0x010fc600000010ff */
[----:B------:R3:W-:Y:S04]  /*1a280*/  STS [R244+0x480], R2 ;  /* 0x00048002f4007388 */ /* 0x0007e80000000800 */
[----:B------:R4:W-:Y:S01]  /*1a290*/  STS [R242], R3 ;  /* 0x00000003f2007388 */ /* 0x0009e20000000800 */
[----:B--2---:R-:W-:Y:S02]  /*1a2a0*/  F2FP.BF16.PACK_AB R0, R31, R30 ;  /* 0x0000001e1f00723e */ /* 0x004fe400000010ff */
[----:B---3--:R-:W-:-:S03]  /*1a2b0*/  F2FP.BF16.PACK_AB R2, R37, R36 ;  /* 0x000000242502723e */ /* 0x008fc600000010ff */
[----:B------:R2:W-:Y:S01]  /*1a2c0*/  STS [R242+0x400], R0 ;  /* 0x00040000f2007388 */ /* 0x0005e20000000800 */
[----:B----4-:R-:W-:-:S03]  /*1a2d0*/  F2FP.BF16.PACK_AB R3, R39, R38 ;  /* 0x000000262703723e */ /* 0x010fc600000010ff */
[----:B------:R3:W-:Y:S04]  /*1a2e0*/  STS [R238+0x4080], R2 ;  /* 0x00408002ee007388 */ /* 0x0007e80000000800 */
[----:B------:R4:W-:Y:S01]  /*1a2f0*/  STS [R238+0x4480], R3 ;  /* 0x00448003ee007388 */ /* 0x0009e20000000800 */
        /* <DEDUP_REMOVED lines=59> */
[----:B------:R4:W-:Y:S04]  /*1a6b0*/  STS [R242+0x8400], R4 ;  /* 0x00840004f2007388 */ /* 0x0009e80000000800 */
[----:B------:R1:W-:Y:S01]  /*1a6c0*/  STS [R238+0xc080], R2 ;  /* 0x00c08002ee007388 */ /* 0x0003e20000000800 */
[----:B--2---:R-:W-:Y:S02]  /*1a6d0*/  F2FP.BF16.PACK_AB R0, R139, R138 ;  /* 0x0000008a8b00723e */ /* 0x004fe400000010ff */
[----:B---3--:R-:W-:-:S03]  /*1a6e0*/  F2FP.BF16.PACK_AB R3, R155, R154 ;  /* 0x0000009a9b03723e */ /* 0x008fc600000010ff */
[----:B------:R2:W-:Y:S01]  /*1a6f0*/  STS [R238+0xc480], R0 ;  /* 0x00c48000ee007388 */ /* 0x0005e20000000800 */
[----:B----4-:R-:W-:-:S03]  /*1a700*/  F2FP.BF16.PACK_AB R4, R97, R96 ;  /* 0x000000606104723e */ /* 0x010fc600000010ff */
[----:B------:R3:W-:Y:S01]  /*1a710*/  STS [R239+0xc400], R3 ;  /* 0x00c40003ef007388 */ /* 0x0007e20000000800 */
[----:B-1----:R-:W-:-:S03]  /*1a720*/  F2FP.BF16.PACK_AB R2, R163, R162 ;  /* 0x000000a2a302723e */ /* 0x002fc600000010ff */
[----:B------:R1:W-:Y:S04]  /*1a730*/  STS [R239+0xc000], R4 ;  /* 0x00c00004ef007388 */ /* 0x0003e80000000800 */
[----:B------:R4:W-:Y:S01]  /*1a740*/  STS [R241+0xc080], R2 ;  /* 0x00c08002f1007388 */ /* 0x0009e20000000800 */
[----:B--2---:R-:W-:Y:S02]  /*1a750*/  F2FP.BF16.PACK_AB R0, R151, R150 ;  /* 0x000000969700723e */ /* 0x004fe400000010ff */
[----:B---3--:R-:W-:-:S03]  /*1a760*/  F2FP.BF16.PACK_AB R3, R115, R114 ;  /* 0x000000727303723e */ /* 0x008fc600000010ff */
[----:B------:R2:W-:Y:S01]  /*1a770*/  STS [R241+0xc480], R0 ;  /* 0x00c48000f1007388 */ /* 0x0005e20000000800 */
[----:B-1----:R-:W-:-:S03]  /*1a780*/  F2FP.BF16.PACK_AB R4, R169, R168 ;  /* 0x000000a8a904723e */ /* 0x002fc600000010ff */
[----:B------:R1:W-:Y:S01]  /*1a790*/  STS [R240+0xc400], R3 ;  /* 0x00c40003f0007388 */ /* 0x0003e20000000800 */
[----:B----4-:R-:W-:-:S03]  /*1a7a0*/  F2FP.BF16.PACK_AB R2, R167, R166 ;  /* 0x000000a6a702723e */ /* 0x010fc600000010ff */
[----:B------:R3:W-:Y:S04]  /*1a7b0*/  STS [R240+0xc000], R4 ;  /* 0x00c00004f0007388 */ /* 0x0007e80000000800 */
[----:B------:R4:W-:Y:S01]  /*1a7c0*/  STS [R245+0xc080], R2 ;  /* 0x00c08002f5007388 */ /* 0x0009e20000000800 */
[----:B--2---:R-:W-:Y:S02]  /*1a7d0*/  F2FP.BF16.PACK_AB R0, R107, R106 ;  /* 0x0000006a6b00723e */ /* 0x004fe400000010ff */
[----:B-1----:R-:W-:-:S03]  /*1a7e0*/  F2FP.BF16.PACK_AB R3, R103, R102 ;  /* 0x000000666703723e */ /* 0x002fc600000010ff */
[----:B------:R1:W-:Y:S01]  /*1a7f0*/  STS [R245+0xc480], R0 ;  /* 0x00c48000f5007388 */ /* 0x0003e20000000800 */
[----:B---3--:R-:W-:-:S03]  /*1a800*/  F2FP.BF16.PACK_AB R4, R165, R164 ;  /* 0x000000a4a504723e */ /* 0x008fc600000010ff */
[----:B------:R2:W-:Y:S01]  /*1a810*/  STS [R243+0xc400], R3 ;  /* 0x00c40003f3007388 */ /* 0x0005e20000000800 */
[----:B----4-:R-:W-:-:S03]  /*1a820*/  F2FP.BF16.PACK_AB R2, R113, R112 ;  /* 0x000000707102723e */ /* 0x010fc600000010ff */
[----:B------:R3:W-:Y:S04]  /*1a830*/  STS [R243+0xc000], R4 ;  /* 0x00c00004f3007388 */ /* 0x0007e80000000800 */
[----:B------:R4:W-:Y:S01]  /*1a840*/  STS [R244+0xc080], R2 ;  /* 0x00c08002f4007388 */ /* 0x0009e20000000800 */
[----:B-1----:R-:W-:Y:S02]  /*1a850*/  F2FP.BF16.PACK_AB R0, R99, R98 ;  /* 0x000000626300723e */ /* 0x002fe400000010ff */
[----:B--2---:R-:W-:-:S03]  /*1a860*/  F2FP.BF16.PACK_AB R3, R105, R104 ;  /* 0x000000686903723e */ /* 0x004fc600000010ff */
[----:B------:R1:W-:Y:S01]  /*1a870*/  STS [R244+0xc480], R0 ;  /* 0x00c48000f4007388 */ /* 0x0003e20000000800 */
[----:B---3--:R-:W-:-:S03]  /*1a880*/  IMAD.MOV.U32 R4, RZ, RZ, 0x4 ;  /* 0x00000004ff047424 */ /* 0x008fc600078e00ff */
[----:B------:R2:W-:Y:S01]  /*1a890*/  STS [R242+0xc000], R3 ;  /* 0x00c00003f2007388 */ /* 0x0005e20000000800 */
[----:B----4-:R-:W-:Y:S02]  /*1a8a0*/  IMAD.MOV.U32 R2, RZ, RZ, RZ ;  /* 0x000000ffff027224 */ /* 0x010fe400078e00ff */
[----:B------:R-:W-:-:S04]  /*1a8b0*/  @P1 IMAD.WIDE R6, R231, R4, c[0x0][0x508] ;  /* 0x00014200e7061625 */ /* 0x000fc800078e0204 */
[----:B------:R-:W-:Y:S01]  /*1a8c0*/  IMAD.WIDE R4, R231, R4, c[0x0][0x500] ;  /* 0x00014000e7047625 */ /* 0x000fe200078e0204 */
        /* <DEDUP_REMOVED lines=12> */
.L_x_733:
[----:B------:R-:W2:Y:S01]  /*1a990*/  LDL R111, [R1+0x4] ;  /* 0x00000400016f7983 */ /* 0x000ea20000100800 */
[----:B------:R-:W-:Y:S01]  /*1a9a0*/  IMAD.MOV.U32 R10, RZ, RZ, 0x368 ;  /* 0x00000368ff0a7424 */ /* 0x000fe200078e00ff */
[----:B------:R-:W-:Y:S01]  /*1a9b0*/  ISETP.GT.AND P2, PT, R3, 0x1, PT ;  /* 0x000000010300780c */ /* 0x000fe20003f44270 */
[----:B-1----:R-:W-:Y:S01]  /*1a9c0*/  IMAD.MOV.U32 R0, RZ, RZ, c[0x0][0x4e8] ;  /* 0x00013a00ff007624 */ /* 0x002fe200078e00ff */
[----:B------:R-:W-:Y:S01]  /*1a9d0*/  ISETP.NE.U32.AND P0, PT, RZ, c[0x0][0x500], PT ;  /* 0x00014000ff007a0c */ /* 0x000fe20003f05070 */
[----:B------:R-:W-:Y:S01]  /*1a9e0*/  IMAD.IADD R8, R225, 0x1, R224 ;  /* 0x00000001e1087824 */ /* 0x000fe200078e02e0 */
[----:B------:R-:W-:-:S02]  /*1a9f0*/  SEL R10, R10, 0x328, P2 ;  /* 0x000003280a0a7807 */ /* 0x000fc40001000000 */
[----:B------:R-:W-:Y:S02]  /*1aa00*/  ISETP.NE.AND P3, PT, R0, 0x1, PT ;  /* 0x000000010000780c */ /* 0x000fe40003f65270 */
[----:B------:R-:W1:Y:S01]  /*1aa10*/  LDC.64 R6, c[0x0][R10+0x170] ;  /* 0x00005c000a067b82 */ /* 0x000e620000000a00 */
[----:B------:R-:W-:Y:S02]  /*1aa20*/  ISETP.NE.AND.EX P0, PT, RZ, c[0x0][0x504], PT, P0 ;  /* 0x00014100ff007a0c */ /* 0x000fe40003f05300 */
[----:B------:R-:W-:Y:S02]  /*1aa30*/  SHF.R.S32.HI R3, RZ, 0x1f, R231 ;  /* 0x0000001fff037819 */ /* 0x000fe400000114e7 */
[----:B------:R-:W-:Y:S02]  /*1aa40*/  SEL R0, R231, RZ, !P0 ;  /* 0x000000ffe7007207 */ /* 0x000fe40004000000 */
[----:B------:R-:W-:Y:S01]  /*1aa50*/  SEL R4, R3, RZ, !P0 ;  /* 0x000000ff03047207 */ /* 0x000fe20004000000 */
[----:B------:R-:W3:Y:S01]  /*1aa60*/  LDC.64 R14, c[0x0][R10+0x168] ;  /* 0x00005a000a0e7b82 */ /* 0x000ee20000000a00 */
[----:B------:R-:W-:-:S02]  /*1aa70*/  SHF.R.S32.HI R21, RZ, 0x1f, R118 ;  /* 0x0000001fff157819 */ /* 0x000fc40000011476 */
[----:B------:R-:W-:Y:S01]  /*1aa80*/  @P3 IMAD.HI.U32 R9, R8, c[0x0][0x4ec], RZ ;  /* 0x00013b0008093a27 */ /* 0x000fe200078e00ff */
[----:B------:R-:W-:Y:S02]  /*1aa90*/  LOP3.LUT R214, R214, 0xfffffffd, RZ, 0xc0, !PT ;  /* 0xfffffffdd6d67812 */ /* 0x000fe400078ec0ff */
[----:B------:R-:W-:Y:S02]  /*1aaa0*/  LEA.HI R21, R21, R118, RZ, 0x5 ;  /* 0x0000007615157211 */ /* 0x000fe400078f28ff */
[----:B------:R4:W4:Y:S02]  /*1aab0*/  LDC.64 R16, c[0x0][R10+0x178] ;  /* 0x00005e000a107b82 */ /* 0x0009240000000a00 */
[----:B------:R-:W-:-:S05]  /*1aac0*/  LOP3.LUT R21, R21, 0xffffffe0, RZ, 0xc0, !PT ;  /* 0xffffffe015157812 */ /* 0x000fca00078ec0ff */
[----:B------:R-:W-:Y:S01]  /*1aad0*/  IMAD.IADD R21, R118, 0x1, -R21 ;  /* 0x0000000176157824 */ /* 0x000fe200078e0a15 */
[----:B------:R4:W4:Y:S01]  /*1aae0*/  LDC.64 R18, c[0x0][R10+0x160] ;  /* 0x000058000a127b82 */ /* 0x0009220000000a00 */
[----:B-1----:R-:W-:-:S04]  /*1aaf0*/  IMAD R3, R7, R0, RZ ;  /* 0x0000000007037224 */ /* 0x002fc800078e02ff */
[C---:B------:R-:W-:Y:S02]  /*1ab00*/  IMAD R11, R6.reuse, R4, R3 ;  /* 0x00000004060b7224 */ /* 0x040fe400078e0203 */
[----:B------:R-:W-:-:S04]  /*1ab10*/  IMAD.WIDE.U32 R4, R6, R0, RZ ;  /* 0x0000000006047225 */ /* 0x000fc800078e00ff */
[----:B---3--:R-:W-:-:S04]  /*1ab20*/  IMAD.WIDE.U32 R6, R14, R226, RZ ;  /* 0x000000e20e067225 */ /* 0x008fc800078e00ff */
[----:B------:R-:W-:Y:S01]  /*1ab30*/  IMAD.MOV.U32 R3, RZ, RZ, R8 ;  /* 0x000000ffff037224 */ /* 0x000fe200078e0008 */
[----:B------:R-:W-:Y:S01]  /*1ab40*/  @P3 SHF.R.U32.HI R3, RZ, c[0x0][0x4f0], R9 ;  /* 0x00013c00ff033a19 */ /* 0x000fe20000011609 */
[----:B----4-:R-:W-:Y:S01]  /*1ab50*/  IMAD R10, R15, R226, RZ ;  /* 0x000000e20f0a7224 */ /* 0x010fe200078e02ff */
[----:B------:R-:W-:Y:S01]  /*1ab60*/  SEL R9, R248, RZ, P2 ;  /* 0x000000fff8097207 */ /* 0x000fe20001000000 */
[----:B------:R-:W-:Y:S01]  /*1ab70*/  IMAD.IADD R13, R5, 0x1, R11 ;  /* 0x00000001050d7824 */ /* 0x000fe200078e020b */
[----:B-----5:R-:W-:Y:S01]  /*1ab80*/  IADD3 R14, P1, P0, R4, R6, R2 ;  /* 0x00000006040e7210 */ /* 0x020fe2000783e002 */
[----:B------:R-:W-:Y:S01]  /*1ab90*/  IMAD.IADD R4, R7, 0x1, R10 ;  /* 0x0000000107047824 */ /* 0x000fe200078e020a */
[----:B------:R-:W-:Y:S01]  /*1aba0*/  SHF.R.S32.HI R10, RZ, 0x1f, R2 ;  /* 0x0000001fff0a7819 */ /* 0x000fe20000011402 */
[-C--:B------:R-:W-:Y:S02]  /*1abb0*/  IMAD R11, R17, R9.reuse, RZ ;  /* 0x00000009110b7224 */ /* 0x080fe400078e02ff */
[----:B------:R-:W-:Y:S01]  /*1abc0*/  IMAD.MOV R5, RZ, RZ, -R3 ;  /* 0x000000ffff057224 */ /* 0x000fe200078e0a03 */
[----:B------:R-:W-:Y:S01]  /*1abd0*/  IADD3.X R13, R13, R4, R10, P1, P0 ;  /* 0x000000040d0d7210 */ /* 0x000fe20000fe040a */
[----:B------:R-:W-:-:S04]  /*1abe0*/  IMAD.WIDE.U32 R6, R16, R9, RZ ;  /* 0x0000000910067225 */ /* 0x000fc800078e00ff */
        /* <DEDUP_REMOVED lines=13> */
[----:B------:R-:W-:Y:S01]  /*1acc0*/  LEA R3, P0, R4, R6, 0x2 ;  /* 0x0000000604037211 */ /* 0x000fe200078010ff */
[----:B------:R-:W-:Y:S01]  /*1acd0*/  IMAD R11, R12, c[0x0][0x4e8], RZ ;  /* 0x00013a000c0b7a24 */ /* 0x000fe200078e02ff */
[----:B------:R-:W-:-:S03]  /*1ace0*/  SEL R7, R7, c[0x0][0x454], P2 ;  /* 0x0001150007077a07 */ /* 0x000fc60001000000 */
[----:B------:R-:W-:Y:S01]  /*1acf0*/  SHFL.IDX PT, R6, R3, RZ, 0x1c1f ;  /* 0x001c1fff03067589 */ /* 0x000fe200000e0000 */
[----:B------:R-:W-:Y:S02]  /*1ad00*/  LEA.HI.X R5, R4, R7, R5, 0x2, P0 ;  /* 0x0000000704057211 */ /* 0x000fe400000f1405 */
[----:B------:R-:W-:Y:S01]  /*1ad10*/  LOP3.LUT P0, RZ, R21, 0x3, RZ, 0xc0, !PT ;  /* 0x0000000315ff7812 */ /* 0x000fe2000780c0ff */
[----:B------:R2:W-:Y:S04]  /*1ad20*/  SHFL.IDX PT, R4, R3, 0x1, 0x1c1f ;  /* 0x003c1f0003047f89 */ /* 0x0005e800000e0000 */
[----:B------:R-:W1:Y:S04]  /*1ad30*/  SHFL.IDX PT, R7, R5, RZ, 0x1c1f ;  /* 0x001c1fff05077589 */ /* 0x000e6800000e0000 */
[----:B------:R-:W3:Y:S01]  /*1ad40*/  SHFL.IDX PT, R5, R5, 0x1, 0x1c1f ;  /* 0x003c1f0005057f89 */ /* 0x000ee200000e0000 */
[----:B--2---:R-:W-:-:S05]  /*1ad50*/  IMAD.IADD R3, R111, 0x1, R224 ;  /* 0x000000016f037824 */ /* 0x004fca00078e02e0 */
[C---:B------:R-:W-:Y:S02]  /*1ad60*/  ISETP.GE.OR P1, PT, R3.reuse, R11, P0 ;  /* 0x0000000b0300720c */ /* 0x040fe40000726670 */
[----:B------:R-:W-:-:S04]  /*1ad70*/  IADD3 R9, R3, 0x8, RZ ;  /* 0x0000000803097810 */ /* 0x000fc80007ffe0ff */
[----:B------:R-:W-:-:S07]  /*1ad80*/  ISETP.GE.OR P0, PT, R9, R11, P0 ;  /* 0x0000000b0900720c */ /* 0x000fce0000706670 */
[----:B-1----:R1:W-:Y:S01]  /*1ad90*/  @!P1 ST.E [R6.64], R141 ;  /* 0x0000008d06009985 */ /* 0x0023e2000c101906 */
[----:B------:R-:W-:-:S05]  /*1ada0*/  ISETP.GE.AND P1, PT, R9, R11, PT ;  /* 0x0000000b0900720c */ /* 0x000fca0003f26270 */
[----:B---3--:R1:W-:Y:S01]  /*1adb0*/  @!P0 ST.E [R4.64], R20 ;  /* 0x0000001404008985 */ /* 0x0083e2000c101906 */
[----:B------:R-:W-:-:S07]  /*1adc0*/  ISETP.GE.AND P0, PT, R3, R11, PT ;  /* 0x0000000b0300720c */ /* 0x000fce0003f06270 */
[----:B------:R-:W-:Y:S01]  /*1add0*/  @P1 LOP3.LUT R214, R214, 0x2, RZ, 0xfc, !PT ;  /* 0x00000002d6d61812 */ /* 0x000fe200078efcff */
[----:B------:R-:W-:Y:S05]  /*1ade0*/  @P2 BRA `(.L_x_734) ;  /* 0x0000098000002947 */ /* 0x000fea0003800000 */
[----:B------:R-:W-:Y:S01]  /*1adf0*/  IMAD R10, R10, c[0x0][0x3a0], RZ ;  /* 0x0000e8000a0a7a24 */ /* 0x000fe200078e02ff */
[----:B-1----:R-:W-:Y:S01]  /*1ae00*/  LEA R6, R237, R213, 0x5 ;  /* 0x000000d5ed067211 */ /* 0x002fe200078e28ff */
[----:B------:R-:W-:Y:S01]  /*1ae10*/  IMAD.WIDE.U32 R4, R2, c[0x0][0x3a0], RZ ;  /* 0x0000e80002047a25 */ /* 0x000fe200078e00ff */
[----:B------:R-:W-:Y:S01]  /*1ae20*/  SHF.R.S32.HI R7, RZ, 0x1f, R0 ;  /* 0x0000001fff077819 */ /* 0x000fe20000011400 */
[----:B------:R1:W2:Y:S01]  /*1ae30*/  LDS.128 R32, [R195+0x80] ;  /* 0x00008000c3207984 */ /* 0x0002a20000000c00 */
[----:B------:R-:W-:Y:S01]  /*1ae40*/  IADD3 R6, R224, R6, RZ ;  /* 0x00000006e0067210 */ /* 0x000fe20007ffe0ff */
[----:B------:R-:W-:Y:S01]  /*1ae50*/  IMAD R2, R2, c[0x0][0x3a4], R10 ;  /* 0x0000e90002027a24 */ /* 0x000fe200078e020a */
[----:B------:R-:W-:Y:S01]  /*1ae60*/  IADD3 R12, R213, R224, RZ ;  /* 0x000000e0d50c7210 */ /* 0x000fe20007ffe0ff */
        /* <DEDUP_REMOVED lines=42> */
.L_x_802:
[----:B------:R-:W-:Y:S05]  /*1b110*/  BRA.DIV ~URZ, `(.L_x_736) ;  /* 0x000047827f007947 */ /* 0x000fea000b800000 */
[----:B------:R4:W2:Y:S02]  /*1b120*/  SHFL.IDX PT, R2, R14, RZ, 0x181f ;  /* 0x00181fff0e027589 */ /* 0x0008a400000e0000 */
.L_x_803:
        /* <DEDUP_REMOVED lines=26> */
.L_x_738:
[----:B------:R-:W-:Y:S05]  /*1b2d0*/  BSYNC B0 ;  /* 0x0000000000007941 */ /* 0x000fea0003800000 */
.L_x_737:
[----:B------:R-:W-:Y:S05]  /*1b2e0*/  BRA.DIV ~URZ, `(.L_x_739) ;  /* 0x000046227f007947 */ /* 0x000fea000b800000 */
[----:B---3--:R3:W4:Y:S04]  /*1b2f0*/  SHFL.IDX PT, R10, R13, 0x1, 0x181f ;  /* 0x00381f000d0a7f89 */ /* 0x00872800000e0000 */
[----:B--2---:R3:W2:Y:S02]  /*1b300*/  SHFL.IDX PT, R2, R14, 0x1, 0x181f ;  /* 0x00381f000e027f89 */ /* 0x0046a400000e0000 */
.L_x_804:
        /* <DEDUP_REMOVED lines=20> */
.L_x_741:
[----:B------:R-:W-:Y:S05]  /*1b450*/  BSYNC B0 ;  /* 0x0000000000007941 */ /* 0x000fea0003800000 */
.L_x_740:
[----:B------:R-:W-:Y:S05]  /*1b460*/  BRA.DIV ~URZ, `(.L_x_742) ;  /* 0x000045727f007947 */ /* 0x000fea000b800000 */
[----:B----4-:R4:W3:Y:S02]  /*1b470*/  SHFL.IDX PT, R10, R13, 0x2, 0x181f ;  /* 0x00581f000d0a7f89 */ /* 0x0108e400000e0000 */
.L_x_805:
[----:B------:R-:W-:Y:S05]  /*1b480*/  BRA.DIV ~URZ, `(.L_x_743) ;  /* 0x000045c27f007947 */ /* 0x000fea000b800000 */
[----:B--2---:R2:W4:Y:S02]  /*1b490*/  SHFL.IDX PT, R2, R14, 0x2, 0x181f ;  /* 0x00581f000e027f89 */ /* 0x00452400000e0000 */
.L_x_806:
        /* <DEDUP_REMOVED lines=20> */
.L_x_745:
[----:B------:R-:W-:Y:S05]  /*1b5e0*/  BSYNC B0 ;  /* 0x0000000000007941 */ /* 0x000fea0003800000 */
.L_x_744:
[----:B------:R-:W-:Y:S05]  /*1b5f0*/  BRA.DIV ~URZ, `(.L_x_746) ;  /* 0x000044c27f007947 */ /* 0x000fea000b800000 */
[----:B---3--:R3:W2:Y:S04]  /*1b600*/  SHFL.IDX PT, R10, R13, 0x3, 0x181f ;  /* 0x00781f000d0a7f89 */ /* 0x0086a800000e0000 */
[----:B----4-:R3:W4:Y:S02]  /*1b610*/  SHFL.IDX PT, R2, R14, 0x3, 0x181f ;  /* 0x00781f000e027f89 */ /* 0x01072400000e0000 */
.L_x_807:
        /* <DEDUP_REMOVED lines=17> */
[----:B------:R-:W-:-:S04]  /*1b730*/  LEA R2, P0, R216, R2, 0x1 ;  /* 0x00000002d8027211 */ /* 0x000fc800078008ff */
[----:B------:R-:W-:-:S05]  /*1b740*/  LEA.HI.X R3, R216, R10, R18, 0x1, P0 ;  /* 0x0000000ad8037211 */ /* 0x000fca00000f0c12 */
[----:B------:R2:W-:Y:S01]  /*1b750*/  ST.E.128 [R2.64], R68 ;  /* 0x0000004402007985 */ /* 0x0005e2000c101d06 */
[----:B------:R-:W-:Y:S05]  /*1b760*/  BRA `(.L_x_747) ;  /* 0x0000281000007947 */ /* 0x000fea0003800000 */
.L_x_734:
        /* <DEDUP_REMOVED lines=33> */
.L_x_808:
[----:B------:R-:W-:Y:S05]  /*1b980*/  BRA.DIV ~URZ, `(.L_x_749) ;  /* 0x000042727f007947 */ /* 0x000fea000b800000 */
[----:B------:R3:W4:Y:S02]  /*1b990*/  SHFL.IDX PT, R0, R17, RZ, 0x1c1f ;  /* 0x001c1fff11007589 */ /* 0x00072400000e0000 */
.L_x_809:
[----:B------:R-:W-:Y:S01]  /*1b9a0*/  BSSY B0, `(.L_x_750) ;  /* 0x00000c0000007945 */ /* 0x000fe20003800000 */
[----:B------:R-:W-:Y:S05]  /*1b9b0*/  @P0 BRA `(.L_x_751) ;  /* 0x00000be000000947 */ /* 0x000fea0003800000 */
[C---:B------:R-:W-:Y:S02]  /*1b9c0*/  ISETP.GE.AND P2, PT, R209.reuse, c[0x0][0x3c8], PT ;  /* 0x0000f200d1007a0c */ /* 0x040fe40003f46270 */
[C---:B------:R-:W-:Y:S02]  /*1b9d0*/  IADD3 R11, R209.reuse, 0x8, RZ ;  /* 0x00000008d10b7810 */ /* 0x040fe40007ffe0ff */
[----:B------:R-:W-:Y:S02]  /*1b9e0*/  IADD3 R8, R209, 0x10, RZ ;  /* 0x00000010d1087810 */ /* 0x000fe40007ffe0ff */
[----:B------:R-:W-:Y:S02]  /*1b9f0*/  ISETP.GE.AND P1, PT, R11, c[0x0][0x3c8], PT ;  /* 0x0000f2000b007a0c */ /* 0x000fe40003f26270 */
[----:B------:R-:W-:-:S02]  /*1ba00*/  ISETP.GE.AND P0, PT, R8, c[0x0][0x3c8], PT ;  /* 0x0000f20008007a0c */ /* 0x000fc40003f06270 */
[----:B------:R-:W-:Y:S02]  /*1ba10*/  SHF.R.S32.HI R5, RZ, 0x1f, R209 ;  /* 0x0000001fff057819 */ /* 0x000fe400000114d1 */
[C---:B------:R-:W-:Y:S02]  /*1ba20*/  IADD3 R9, R209.reuse, 0x18, RZ ;  /* 0x00000018d1097810 */ /* 0x040fe40007ffe0ff */
[C---:B----4-:R-:W-:Y:S02]  /*1ba30*/  @!P2 LEA R2, P3, R209.reuse, R0, 0x2 ;  /* 0x00000000d102a211 */ /* 0x050fe400078610ff */
[C---:B------:R-:W-:Y:S02]  /*1ba40*/  IADD3 R12, R209.reuse, 0x8, RZ ;  /* 0x00000008d10c7810 */ /* 0x040fe40007ffe0ff */
[C---:B--2---:R-:W-:Y:S02]  /*1ba50*/  @!P2 LEA.HI.X R3, R209.reuse, R4, R5, 0x2, P3 ;  /* 0x00000004d103a211 */ /* 0x044fe400018f1405 */
[----:B------:R-:W-:-:S02]  /*1ba60*/  IADD3 R5, R209, 0x20, RZ ;  /* 0x00000020d1057810 */ /* 0x000fc40007ffe0ff */
[----:B------:R-:W-:Y:S01]  /*1ba70*/  IADD3 R10, R209, 0x10, RZ ;  /* 0x00000010d10a7810 */ /* 0x000fe20007ffe0ff */
[----:B------:R2:W-:Y:S01]  /*1ba80*/  @!P2 ST.E.64 [R2.64], R160 ;  /* 0x000000a00200a985 */ /* 0x0005e2000c101b06 */
[----:B------:R-:W-:Y:S02]  /*1ba90*/  ISETP.GE.AND P5, PT, R9, c[0x0][0x3c8], PT ;  /* 0x0000f20009007a0c */ /* 0x000fe40003fa6270 */
[----:B------:R-:W-:Y:S02]  /*1baa0*/  ISETP.GE.AND P4, PT, R5, c[0x0][0x3c8], PT ;  /* 0x0000f20005007a0c */ /* 0x000fe40003f86270 */
[----:B------:R-:W-:Y:S02]  /*1bab0*/  @!P1 LEA R6, P3, R11, R0, 0x2 ;  /* 0x000000000b069211 */ /* 0x000fe400078610ff */
[----:B------:R-:W-:Y:S02]  /*1bac0*/  SHF.R.S32.HI R12, RZ, 0x1f, R12 ;  /* 0x0000001fff0c7819 */ /* 0x000fe4000001140c */
[----:B------:R-:W-:-:S02]  /*1bad0*/  SHF.R.S32.HI R10, RZ, 0x1f, R10 ;  /* 0x0000001fff0a7819 */ /* 0x000fc4000001140a */
[----:B------:R-:W-:Y:S02]  /*1bae0*/  ISETP.GE.AND P6, PT, R252, c[0x0][0x3c8], PT ;  /* 0x0000f200fc007a0c */ /* 0x000fe40003fc6270 */
[----:B------:R-:W-:Y:S02]  /*1baf0*/  @!P1 LEA.HI.X R7, R11, R4, R12, 0x2, P3 ;  /* 0x000000040b079211 */ /* 0x000fe400018f140c */
[----:B------:R-:W-:-:S03]  /*1bb00*/  ISETP.GE.AND P3, PT, R251, c[0x0][0x3c8], PT ;  /* 0x0000f200fb007a0c */ /* 0x000fc60003f66270 */
[----:B------:R4:W-:Y:S01]  /*1bb10*/  @!P1 ST.E.64 [R6.64], R142 ;  /* 0x0000008e06009985 */ /* 0x0009e2000c101b06 */
[----:B--2---:R-:W-:-:S04]  /*1bb20*/  @!P0 LEA R2, P2, R8, R0, 0x2 ;  /* 0x0000000008028211 */ /* 0x004fc800078410ff */
[----:B------:R-:W-:Y:S02]  /*1bb30*/  @!P0 LEA.HI.X R3, R8, R4, R10, 0x2, P2 ;  /* 0x0000000408038211 */ /* 0x000fe400010f140a */
[C---:B------:R-:W-:Y:S02]  /*1bb40*/  IADD3 R10, R209.reuse, 0x18, RZ ;  /* 0x00000018d10a7810 */ /* 0x040fe40007ffe0ff */
[----:B------:R-:W-:Y:S01]  /*1bb50*/  IADD3 R8, R209, 0x20, RZ ;  /* 0x00000020d1087810 */ /* 0x000fe20007ffe0ff */
[----:B------:R2:W-:Y:S01]  /*1bb60*/  @!P0 ST.E.64 [R2.64], R132 ;  /* 0x0000008402008985 */ /* 0x0005e2000c101b06 */
[----:B------:R-:W-:Y:S02]  /*1bb70*/  SHF.R.S32.HI R10, RZ, 0x1f, R10 ;  /* 0x0000001fff0a7819 */ /* 0x000fe4000001140a */
[----:B------:R-:W-:Y:S02]  /*1bb80*/  SHF.R.S32.HI R8, RZ, 0x1f, R8 ;  /* 0x0000001fff087819 */ /* 0x000fe40000011408 */
[----:B------:R-:W-:-:S02]  /*1bb90*/  ISETP.GE.AND P2, PT, R250, c[0x0][0x3c8], PT ;  /* 0x0000f200fa007a0c */ /* 0x000fc40003f46270 */
[----:B----4-:R-:W-:-:S04]  /*1bba0*/  @!P5 LEA R6, P1, R9, R0, 0x2 ;  /* 0x000000000906d211 */ /* 0x010fc800078210ff */
[----:B------:R-:W-:Y:S02]  /*1bbb0*/  @!P5 LEA.HI.X R7, R9, R4, R10, 0x2, P1 ;  /* 0x000000040907d211 */ /* 0x000fe400008f140a */
[----:B------:R-:W-:-:S03]  /*1bbc0*/  SHF.R.S32.HI R10, RZ, 0x1f, R252 ;  /* 0x0000001fff0a7819 */ /* 0x000fc600000114fc */
[----:B------:R4:W-:Y:S01]  /*1bbd0*/  @!P5 ST.E.64 [R6.64], R136 ;  /* 0x000000880600d985 */ /* 0x0009e2000c101b06 */
[----:B--2---:R-:W-:-:S04]  /*1bbe0*/  @!P4 LEA R2, P0, R5, R0, 0x2 ;  /* 0x000000000502c211 */ /* 0x004fc800078010ff */
[----:B------:R-:W-:Y:S02]  /*1bbf0*/  @!P4 LEA.HI.X R3, R5, R4, R8, 0x2, P0 ;  /* 0x000000040503c211 */ /* 0x000fe400000f1408 */
[C---:B------:R-:W-:Y:S02]  /*1bc00*/  @!P6 LEA R8, P1, R252.reuse, R0, 0x2 ;  /* 0x00000000fc08e211 */ /* 0x040fe400078210ff */
[----:B------:R-:W-:Y:S01]  /*1bc10*/  SHF.R.S32.HI R5, RZ, 0x1f, R251 ;  /* 0x0000001fff057819 */ /* 0x000fe200000114fb */
[----:B------:R2:W-:Y:S01]  /*1bc20*/  @!P4 ST.E.64 [R2.64], R148 ;  /* 0x000000940200c985 */ /* 0x0005e2000c101b06 */
[----:B------:R-:W-:Y:S02]  /*1bc30*/  @!P6 LEA.HI.X R9, R252, R4, R10, 0x2, P1 ;  /* 0x00000004fc09e211 */ /* 0x000fe400008f140a */
[----:B------:R-:W-:Y:S02]  /*1bc40*/  SHF.R.S32.HI R10, RZ, 0x1f, R250 ;  /* 0x0000001fff0a7819 */ /* 0x000fe400000114fa */
[----:B------:R-:W-:Y:S01]  /*1bc50*/  ISETP.GE.AND P1, PT, R246, c[0x0][0x3c8], PT ;  /* 0x0000f200f6007a0c */ /* 0x000fe20003f26270 */
[----:B------:R5:W-:Y:S01]  /*1bc60*/  @!P6 ST.E.64 [R8.64], R152 ;  /* 0x000000980800e985 */ /* 0x000be2000c101b06 */
[----:B------:R-:W-:-:S02]  /*1bc70*/  ISETP.GE.AND P6, PT, R249, c[0x0][0x3c8], PT ;  /* 0x0000f200f9007a0c */ /* 0x000fc40003fc6270 */
[----:B----4-:R-:W-:-:S04]  /*1bc80*/  @!P3 LEA R6, P0, R251, R0, 0x2 ;  /* 0x00000000fb06b211 */ /* 0x010fc800078010ff */
[----:B------:R-:W-:Y:S02]  /*1bc90*/  @!P3 LEA.HI.X R7, R251, R4, R5, 0x2, P0 ;  /* 0x00000004fb07b211 */ /* 0x000fe400000f1405 */
[----:B------:R-:W-:-:S03]  /*1bca0*/  IADD3 R5, R209, 0x50, RZ ;  /* 0x00000050d1057810 */ /* 0x000fc60007ffe0ff */
[----:B------:R4:W-:Y:S01]  /*1bcb0*/  @!P3 ST.E.64 [R6.64], R28 ;  /* 0x0000001c0600b985 */ /* 0x0009e2000c101b06 */
[----:B------:R-:W-:Y:S02]  /*1bcc0*/  ISETP.GE.AND P5, PT, R5, c[0x0][0x3c8], PT ;  /* 0x0000f20005007a0c */ /* 0x000fe40003fa6270 */
[----:B------:R-:W-:Y:S02]  /*1bcd0*/  SHF.R.S32.HI R11, RZ, 0x1f, R5 ;  /* 0x0000001fff0b7819 */ /* 0x000fe40000011405 */
[----:B--2---:R-:W-:-:S04]  /*1bce0*/  @!P2 LEA R2, P4, R250, R0, 0x2 ;  /* 0x00000000fa02a211 */ /* 0x004fc800078810ff */
[----:B------:R-:W-:Y:S02]  /*1bcf0*/  @!P2 LEA.HI.X R3, R250, R4, R10, 0x2, P4 ;  /* 0x00000004fa03a211 */ /* 0x000fe400020f140a */
[C---:B-----5:R-:W-:Y:S02]  /*1bd00*/  @!P6 LEA R8, P0, R249.reuse, R0, 0x2 ;  /* 0x00000000f908e211 */ /* 0x060fe400078010ff */
[----:B------:R-:W-:Y:S01]  /*1bd10*/  SHF.R.S32.HI R10, RZ, 0x1f, R249 ;  /* 0x0000001fff0a7819 */ /* 0x000fe200000114f9 */
[----:B------:R2:W-:Y:S03]  /*1bd20*/  @!P2 ST.E.64 [R2.64], R24 ;  /* 0x000000180200a985 */ /* 0x0005e6000c101b06 */
[----:B------:R-:W-:Y:S02]  /*1bd30*/  @!P6 LEA.HI.X R9, R249, R4, R10, 0x2, P0 ;  /* 0x00000004f909e211 */ /* 0x000fe400000f140a */
[----:B------:R-:W-:-:S03]  /*1bd40*/  @!P5 LEA R10, P0, R5, R0, 0x2 ;  /* 0x00000000050ad211 */ /* 0x000fc600078010ff */
[----:B------:R5:W-:Y:S01]  /*1bd50*/  @!P6 ST.E.64 [R8.64], R36 ;  /* 0x000000240800e985 */ /* 0x000be2000c101b06 */
[----:B----4-:R-:W-:Y:S02]  /*1bd60*/  SHF.R.S32.HI R7, RZ, 0x1f, R246 ;  /* 0x0000001fff077819 */ /* 0x010fe400000114f6 */
[C---:B------:R-:W-:Y:S02]  /*1bd70*/  @!P1 LEA R6, P2, R246.reuse, R0, 0x2 ;  /* 0x00000000f6069211 */ /* 0x040fe400078410ff */
[-C--:B------:R-:W-:Y:S02]  /*1bd80*/  @!P5 LEA.HI.X R11, R5, R4.reuse, R11, 0x2, P0 ;  /* 0x00000004050bd211 */ /* 0x080fe400000f140b */
[----:B------:R-:W-:Y:S02]  /*1bd90*/  @!P1 LEA.HI.X R7, R246, R4, R7, 0x2, P2 ;  /* 0x00000004f6079211 */ /* 0x000fe400010f1407 */
[----:B------:R-:W-:-:S03]  /*1bda0*/  IADD3 R5, R209, 0x68, RZ ;  /* 0x00000068d1057810 */ /* 0x000fc60007ffe0ff */
[----:B------:R4:W-:Y:S01]  /*1bdb0*/  @!P1 ST.E.64 [R6.64], R32 ;  /* 0x0000002006009985 */ /* 0x0009e2000c101b06 */
[----:B------:R-:W-:-:S03]  /*1bdc0*/  ISETP.GE.AND P2, PT, R5, c[0x0][0x3c8], PT ;  /* 0x0000f20005007a0c */ /* 0x000fc60003f46270 */
[----:B------:R1:W-:Y:S01]  /*1bdd0*/  @!P5 ST.E.64 [R10.64], R44 ;  /* 0x0000002c0a00d985 */ /* 0x0003e2000c101b06 */
[C---:B--2---:R-:W-:Y:S02]  /*1bde0*/  IADD3 R3, R209.reuse, 0x58, RZ ;  /* 0x00000058d1037810 */ /* 0x044fe40007ffe0ff */
[----:B------:R-:W-:Y:S02]  /*1bdf0*/  IADD3 R2, R209, 0x60, RZ ;  /* 0x00000060d1027810 */ /* 0x000fe40007ffe0ff */
[----:B------:R-:W-:Y:S02]  /*1be00*/  ISETP.GE.AND P3, PT, R3, c[0x0][0x3c8], PT ;  /* 0x0000f20003007a0c */ /* 0x000fe40003f66270 */
[----:B------:R-:W-:Y:S02]  /*1be10*/  ISETP.GE.AND P4, PT, R2, c[0x0][0x3c8], PT ;  /* 0x0000f20002007a0c */ /* 0x000fe40003f86270 */
[----:B-----5:R-:W-:-:S09]  /*1be20*/  SHF.R.S32.HI R9, RZ, 0x1f, R3 ;  /* 0x0000001fff097819 */ /* 0x020fd20000011403 */
[-C--:B------:R-:W-:Y:S02]  /*1be30*/  @!P3 LEA R8, P1, R3, R0.reuse, 0x2 ;  /* 0x000000000308b211 */ /* 0x080fe400078210ff */
[----:B------:R-:W-:Y:S02]  /*1be40*/  @!P4 LEA R12, P0, R2, R0, 0x2 ;  /* 0x00000000020cc211 */ /* 0x000fe400078010ff */
[----:B----4-:R-:W-:Y:S02]  /*1be50*/  IADD3 R6, R209, 0x70, RZ ;  /* 0x00000070d1067810 */ /* 0x010fe40007ffe0ff */
[----:B------:R-:W-:Y:S02]  /*1be60*/  SHF.R.S32.HI R7, RZ, 0x1f, R2 ;  /* 0x0000001fff077819 */ /* 0x000fe40000011402 */
[----:B------:R-:W-:Y:S02]  /*1be70*/  ISETP.GE.AND P6, PT, R6, c[0x0][0x3c8], PT ;  /* 0x0000f20006007a0c */ /* 0x000fe40003fc6270 */
[----:B------:R-:W-:-:S02]  /*1be80*/  @!P3 LEA.HI.X R9, R3, R4, R9, 0x2, P1 ;  /* 0x000000040309b211 */ /* 0x000fc400008f1409 */
[C---:B------:R-:W-:Y:S02]  /*1be90*/  IADD3 R3, R209.reuse, 0x78, RZ ;  /* 0x00000078d1037810 */ /* 0x040fe40007ffe0ff */
[----:B------:R-:W-:Y:S01]  /*1bea0*/  @!P4 LEA.HI.X R13, R2, R4, R7, 0x2, P0 ;  /* 0x00000004020dc211 */ /* 0x000fe200000f1407 */
[----:B------:R2:W-:Y:S01]  /*1beb0*/  @!P3 ST.E.64 [R8.64], R40 ;  /* 0x000000280800b985 */ /* 0x0005e2000c101b06 */
[----:B------:R-:W-:Y:S02]  /*1bec0*/  IADD3 R2, R209, 0x80, RZ ;  /* 0x00000080d1027810 */ /* 0x000fe40007ffe0ff */
[----:B------:R-:W-:Y:S01]  /*1bed0*/  ISETP.GE.AND P3, PT, R3, c[0x0][0x3c8], PT ;  /* 0x0000f20003007a0c */ /* 0x000fe20003f66270 */
[----:B------:R4:W-:Y:S01]  /*1bee0*/  @!P4 ST.E.64 [R12.64], R52 ;  /* 0x000000340c00c985 */ /* 0x0009e2000c101b06 */
[----:B------:R-:W-:Y:S02]  /*1bef0*/  ISETP.GE.AND P5, PT, R2, c[0x0][0x3c8], PT ;  /* 0x0000f20002007a0c */ /* 0x000fe40003fa6270 */
[----:B------:R-:W-:-:S02]  /*1bf00*/  SHF.R.S32.HI R7, RZ, 0x1f, R6 ;  /* 0x0000001fff077819 */ /* 0x000fc40000011406 */
[----:B-1----:R-:W-:-:S04]  /*1bf10*/  @!P6 LEA R10, P0, R6, R0, 0x2 ;  /* 0x00000000060ae211 */ /* 0x002fc800078010ff */
[----:B------:R-:W-:Y:S02]  /*1bf20*/  @!P6 LEA.HI.X R11, R6, R4, R7, 0x2, P0 ;  /* 0x00000004060be211 */ /* 0x000fe400000f1407 */
[----:B------:R-:W-:Y:S02]  /*1bf30*/  IADD3 R6, R209, 0x88, RZ ;  /* 0x00000088d1067810 */ /* 0x000fe40007ffe0ff */
[----:B------:R-:W-:Y:S02]  /*1bf40*/  SHF.R.S32.HI R7, RZ, 0x1f, R2 ;  /* 0x0000001fff077819 */ /* 0x000fe40000011402 */
[----:B--2---:R-:W-:Y:S02]  /*1bf50*/  SHF.R.S32.HI R9, RZ, 0x1f, R5 ;  /* 0x0000001fff097819 */ /* 0x004fe40000011405 */
[-C--:B------:R-:W-:Y:S02]  /*1bf60*/  @!P2 LEA R8, P1, R5, R0.reuse, 0x2 ;  /* 0x000000000508a211 */ /* 0x080fe400078210ff */
[----:B----4-:R-:W-:-:S02]  /*1bf70*/  @!P5 LEA R12, P0, R2, R0, 0x2 ;  /* 0x00000000020cd211 */ /* 0x010fc400078010ff */
[-C--:B------:R-:W-:Y:S02]  /*1bf80*/  @!P2 LEA.HI.X R9, R5, R4.reuse, R9, 0x2, P1 ;  /* 0x000000040509a211 */ /* 0x080fe400008f1409 */
[----:B------:R-:W-:Y:S02]  /*1bf90*/  IADD3 R5, R209, 0x90, RZ ;  /* 0x00000090d1057810 */ /* 0x000fe40007ffe0ff */
[----:B------:R-:W-:Y:S01]  /*1bfa0*/  @!P5 LEA.HI.X R13, R2, R4, R7, 0x2, P0 ;  /* 0x00000004020dd211 */ /* 0x000fe200000f1407 */
[----:B------:R1:W-:Y:S01]  /*1bfb0*/  @!P2 ST.E.64 [R8.64], R48 ;  /* 0x000000300800a985 */ /* 0x0003e2000c101b06 */
[----:B------:R-:W-:Y:S02]  /*1bfc0*/  ISETP.GE.AND P2, PT, R6, c[0x0][0x3c8], PT ;  /* 0x0000f20006007a0c */ /* 0x000fe40003f46270 */
[----:B------:R-:W-:Y:S01]  /*1bfd0*/  ISETP.GE.AND P4, PT, R5, c[0x0][0x3c8], PT ;  /* 0x0000f20005007a0c */ /* 0x000fe20003f86270 */
[----:B------:R2:W-:Y:S01]  /*1bfe0*/  @!P6 ST.E.64 [R10.64], R60 ;  /* 0x0000003c0a00e985 */ /* 0x0005e2000c101b06 */
[----:B------:R-:W-:-:S02]  /*1bff0*/  IADD3 R2, R209, 0xa0, RZ ;  /* 0x000000a0d1027810 */ /* 0x000fc40007ffe0ff */
[----:B------:R-:W-:Y:S02]  /*1c000*/  SHF.R.S32.HI R7, RZ, 0x1f, R5 ;  /* 0x0000001fff077819 */ /* 0x000fe40000011405 */
[----:B-1----:R-:W-:Y:S02]  /*1c010*/  SHF.R.S32.HI R9, RZ, 0x1f, R3 ;  /* 0x0000001fff097819 */ /* 0x002fe40000011403 */
[----:B------:R-:W-:-:S05]  /*1c020*/  @!P3 LEA R8, P1, R3, R0, 0x2 ;  /* 0x000000000308b211 */ /* 0x000fca00078210ff */
[----:B--2---:R-:W-:Y:S02]  /*1c030*/  @!P4 LEA R10, P0, R5, R0, 0x2 ;  /* 0x00000000050ac211 */ /* 0x004fe400078010ff */
[-C--:B------:R-:W-:Y:S02]  /*1c040*/  @!P3 LEA.HI.X R9, R3, R4.reuse, R9, 0x2, P1 ;  /* 0x000000040309b211 */ /* 0x080fe400008f1409 */
[----:B------:R-:W-:Y:S02]  /*1c050*/  IADD3 R3, R209, 0x98, RZ ;  /* 0x00000098d1037810 */ /* 0x000fe40007ffe0ff */
[----:B------:R-:W-:Y:S01]  /*1c060*/  @!P4 LEA.HI.X R11, R5, R4, R7, 0x2, P0 ;  /* 0x00000004050bc211 */ /* 0x000fe200000f1407 */
[----:B------:R1:W-:Y:S01]  /*1c070*/  @!P3 ST.E.64 [R8.64], R56 ;  /* 0x000000380800b985 */ /* 0x0003e2000c101b06 */
[----:B------:R-:W-:Y:S02]  /*1c080*/  ISETP.GE.AND P3, PT, R3, c[0x0][0x3c8], PT ;  /* 0x0000f20003007a0c */ /* 0x000fe40003f66270 */
[----:B------:R-:W-:Y:S01]  /*1c090*/  IADD3 R5, R209, 0xb0, RZ ;  /* 0x000000b0d1057810 */ /* 0x000fe20007ffe0ff */
[----:B------:R2:W-:Y:S01]  /*1c0a0*/  @!P5 ST.E.64 [R12.64], R68 ;  /* 0x000000440c00d985 */ /* 0x0005e2000c101b06 */
[----:B------:R-:W-:-:S02]  /*1c0b0*/  ISETP.GE.AND P5, PT, R2, c[0x0][0x3c8], PT ;  /* 0x0000f20002007a0c */ /* 0x000fc40003fa6270 */
[----:B------:R-:W-:Y:S02]  /*1c0c0*/  SHF.R.S32.HI R7, RZ, 0x1f, R2 ;  /* 0x0000001fff077819 */ /* 0x000fe40000011402 */
[----:B------:R-:W-:Y:S02]  /*1c0d0*/  ISETP.GE.AND P6, PT, R5, c[0x0][0x3c8], PT ;  /* 0x0000f20005007a0c */ /* 0x000fe40003fc6270 */
[----:B-1----:R-:W-:Y:S02]  /*1c0e0*/  SHF.R.S32.HI R9, RZ, 0x1f, R6 ;  /* 0x0000001fff097819 */ /* 0x002fe40000011406 */
[----:B------:R-:W-:-:S05]  /*1c0f0*/  @!P2 LEA R8, P1, R6, R0, 0x2 ;  /* 0x000000000608a211 */ /* 0x000fca00078210ff */
[----:B--2---:R-:W-:Y:S02]  /*1c100*/  @!P5 LEA R12, P0, R2, R0, 0x2 ;  /* 0x00000000020cd211 */ /* 0x004fe400078010ff */
[-C--:B------:R-:W-:Y:S02]  /*1c110*/  @!P2 LEA.HI.X R9, R6, R4.reuse, R9, 0x2, P1 ;  /* 0x000000040609a211 */ /* 0x080fe400008f1409 */
[C---:B------:R-:W-:Y:S02]  /*1c120*/  IADD3 R6, R209.reuse, 0xa8, RZ ;  /* 0x000000a8d1067810 */ /* 0x040fe40007ffe0ff */
[----:B------:R-:W-:Y:S01]  /*1c130*/  @!P5 LEA.HI.X R13, R2, R4, R7, 0x2, P0 ;  /* 0x00000004020dd211 */ /* 0x000fe200000f1407 */
[----:B------:R1:W-:Y:S01]  /*1c140*/  @!P2 ST.E.64 [R8.64], R64 ;  /* 0x000000400800a985 */ /* 0x0003e2000c101b06 */
[----:B------:R-:W-:Y:S02]  /*1c150*/  ISETP.GE.AND P2, PT, R6, c[0x0][0x3c8], PT ;  /* 0x0000f20006007a0c */ /* 0x000fe40003f46270 */
[----:B------:R-:W-:Y:S01]  /*1c160*/  IADD3 R2, R209, 0xc0, RZ ;  /* 0x000000c0d1027810 */ /* 0x000fe20007ffe0ff */
[----:B------:R2:W-:Y:S01]  /*1c170*/  @!P4 ST.E.64 [R10.64], R76 ;  /* 0x0000004c0a00c985 */ /* 0x0005e2000c101b06 */
[----:B------:R-:W-:-:S02]  /*1c180*/  SHF.R.S32.HI R7, RZ, 0x1f, R5 ;  /* 0x0000001fff077819 */ /* 0x000fc40000011405 */
[----:B------:R-:W-:Y:S02]  /*1c190*/  ISETP.GE.AND P4, PT, R2, c[0x0][0x3c8], PT ;  /* 0x0000f20002007a0c */ /* 0x000fe40003f86270 */
[----:B-1----:R-:W-:Y:S02]  /*1c1a0*/  SHF.R.S32.HI R9, RZ, 0x1f, R3 ;  /* 0x0000001fff097819 */ /* 0x002fe40000011403 */
[-C--:B------:R-:W-:Y:S02]  /*1c1b0*/  @!P3 LEA R8, P1, R3, R0.reuse, 0x2 ;  /* 0x000000000308b211 */ /* 0x080fe400078210ff */
[----:B--2---:R-:W-:Y:S02]  /*1c1c0*/  @!P6 LEA R10, P0, R5, R0, 0x2 ;  /* 0x00000000050ae211 */ /* 0x004fe400078010ff */
[----:B------:R-:W-:Y:S02]  /*1c1d0*/  @!P3 LEA.HI.X R9, R3, R4, R9, 0x2, P1 ;  /* 0x000000040309b211 */ /* 0x000fe400008f1409 */
[----:B------:R-:W-:-:S02]  /*1c1e0*/  IADD3 R3, R209, 0xb8, RZ ;  /* 0x000000b8d1037810 */ /* 0x000fc40007ffe0ff */
[----:B------:R-:W-:Y:S01]  /*1c1f0*/  @!P6 LEA.HI.X R11, R5, R4, R7, 0x2, P0 ;  /* 0x00000004050be211 */ /* 0x000fe200000f1407 */
[----:B------:R1:W-:Y:S01]  /*1c200*/  @!P3 ST.E.64 [R8.64], R72 ;  /* 0x000000480800b985 */ /* 0x0003e2000c101b06 */
[----:B------:R-:W-:Y:S02]  /*1c210*/  ISETP.GE.AND P3, PT, R3, c[0x0][0x3c8], PT ;  /* 0x0000f20003007a0c */ /* 0x000fe40003f66270 */
[----:B------:R-:W-:Y:S01]  /*1c220*/  IADD3 R5, R209, 0xd0, RZ ;  /* 0x000000d0d1057810 */ /* 0x000fe20007ffe0ff */
[----:B------:R2:W-:Y:S01]  /*1c230*/  @!P5 ST.E.64 [R12.64], R84 ;  /* 0x000000540c00d985 */ /* 0x0005e2000c101b06 */
[----:B------:R-:W-:Y:S02]  /*1c240*/  SHF.R.S32.HI R7, RZ, 0x1f, R2 ;  /* 0x0000001fff077819 */ /* 0x000fe40000011402 */
[----:B------:R-:W-:Y:S02]  /*1c250*/  ISETP.GE.AND P5, PT, R5, c[0x0][0x3c8], PT ;  /* 0x0000f20005007a0c */ /* 0x000fe40003fa6270 */
[----:B-1----:R-:W-:-:S02]  /*1c260*/  SHF.R.S32.HI R9, RZ, 0x1f, R6 ;  /* 0x0000001fff097819 */ /* 0x002fc40000011406 */
[-C--:B------:R-:W-:Y:S02]  /*1c270*/  @!P2 LEA R8, P1, R6, R0.reuse, 0x2 ;  /* 0x000000000608a211 */ /* 0x080fe400078210ff */
[----:B--2---:R-:W-:Y:S02]  /*1c280*/  @!P4 LEA R12, P0, R2, R0, 0x2 ;  /* 0x00000000020cc211 */ /* 0x004fe400078010ff */
[-C--:B------:R-:W-:Y:S02]  /*1c290*/  @!P2 LEA.HI.X R9, R6, R4.reuse, R9, 0x2, P1 ;  /* 0x000000040609a211 */ /* 0x080fe400008f1409 */
[----:B------:R-:W-:Y:S02]  /*1c2a0*/  IADD3 R6, R209, 0xc8, RZ ;  /* 0x000000c8d1067810 */ /* 0x000fe40007ffe0ff */
[----:B------:R-:W-:Y:S01]  /*1c2b0*/  @!P4 LEA.HI.X R13, R2, R4, R7, 0x2, P0 ;  /* 0x00000004020dc211 */ /* 0x000fe200000f1407 */
[----:B------:R1:W-:Y:S01]  /*1c2c0*/  @!P2 ST.E.64 [R8.64], R80 ;  /* 0x000000500800a985 */ /* 0x0003e2000c101b06 */
[----:B------:R-:W-:-:S02]  /*1c2d0*/  ISETP.GE.AND P2, PT, R6, c[0x0][0x3c8], PT ;  /* 0x0000f20006007a0c */ /* 0x000fc40003f46270 */
[C---:B------:R-:W-:Y:S01]  /*1c2e0*/  IADD3 R2, R209.reuse, 0xd8, RZ ;  /* 0x000000d8d1027810 */ /* 0x040fe20007ffe0ff */
[----:B------:R2:W-:Y:S01]  /*1c2f0*/  @!P6 ST.E.64 [R10.64], R92 ;  /* 0x0000005c0a00e985 */ /* 0x0005e2000c101b06 */
[----:B------:R-:W-:-:S04]  /*1c300*/  IADD3 R7, R209, 0xe0, RZ ;  /* 0x000000e0d1077810 */ /* 0x000fc80007ffe0ff */
[----:B------:R-:W-:Y:S02]  /*1c310*/  ISETP.GE.AND P6, PT, R7, c[0x0][0x3c8], PT ;  /* 0x0000f20007007a0c */ /* 0x000fe40003fc6270 */
[----:B-1----:R-:W-:Y:S02]  /*1c320*/  SHF.R.S32.HI R9, RZ, 0x1f, R3 ;  /* 0x0000001fff097819 */ /* 0x002fe40000011403 */
[-C--:B------:R-:W-:Y:S02]  /*1c330*/  @!P3 LEA R8, P1, R3, R0.reuse, 0x2 ;  /* 0x000000000308b211 */ /* 0x080fe400078210ff */
[----:B--2---:R-:W-:Y:S02]  /*1c340*/  @!P5 LEA R10, P0, R5, R0, 0x2 ;  /* 0x00000000050ad211 */ /* 0x004fe400078010ff */
[----:B------:R-:W-:Y:S02]  /*1c350*/  @!P3 LEA.HI.X R9, R3, R4, R9, 0x2, P1 ;  /* 0x000000040309b211 */ /* 0x000fe400008f1409 */
[----:B------:R-:W-:-:S03]  /*1c360*/  SHF.R.S32.HI R3, RZ, 0x1f, R5 ;  /* 0x0000001fff037819 */ /* 0x000fc60000011405 */
[----:B------:R1:W-:Y:S01]  /*1c370*/  @!P3 ST.E.64 [R8.64], R88 ;  /* 0x000000580800b985 */ /* 0x0003e2000c101b06 */
[----:B------:R-:W-:Y:S02]  /*1c380*/  @!P5 LEA.HI.X R11, R5, R4, R3, 0x2, P0 ;  /* 0x00000004050bd211 */ /* 0x000fe400000f1403 */
[----:B------:R-:W-:Y:S01]  /*1c390*/  IADD3 R5, R209, 0xe8, RZ ;  /* 0x000000e8d1057810 */ /* 0x000fe20007ffe0ff */
[----:B------:R2:W-:Y:S01]  /*1c3a0*/  @!P4 ST.E.64 [R12.64], R100 ;  /* 0x000000640c00c985 */ /* 0x0005e2000c101b06 */
[----:B------:R-:W-:Y:S02]  /*1c3b0*/  ISETP.GE.AND P4, PT, R2, c[0x0][0x3c8], PT ;  /* 0x0000f20002007a0c */ /* 0x000fe40003f86270 */
[----:B------:R-:W-:Y:S02]  /*1c3c0*/  ISETP.GE.AND P3, PT, R5, c[0x0][0x3c8], PT ;  /* 0x0000f20005007a0c */ /* 0x000fe40003f66270 */
[----:B------:R-:W-:Y:S02]  /*1c3d0*/  IADD3 R3, R209, 0xf0, RZ ;  /* 0x000000f0d1037810 */ /* 0x000fe40007ffe0ff */
[----:B-1----:R-:W-:-:S02]  /*1c3e0*/  SHF.R.S32.HI R9, RZ, 0x1f, R6 ;  /* 0x0000001fff097819 */ /* 0x002fc40000011406 */
[CC--:B------:R-:W-:Y:S02]  /*1c3f0*/  @!P2 LEA R8, P1, R6.reuse, R0.reuse, 0x2 ;  /* 0x000000000608a211 */ /* 0x0c0fe400078210ff */
[----:B--2---:R-:W-:Y:S02]  /*1c400*/  @!P6 LEA R12, P0, R7, R0, 0x2 ;  /* 0x00000000070ce211 */ /* 0x004fe400078010ff */
[----:B------:R-:W-:Y:S02]  /*1c410*/  @!P2 LEA.HI.X R9, R6, R4, R9, 0x2, P1 ;  /* 0x000000040609a211 */ /* 0x000fe400008f1409 */
[----:B------:R-:W-:Y:S02]  /*1c420*/  SHF.R.S32.HI R6, RZ, 0x1f, R2 ;  /* 0x0000001fff067819 */ /* 0x000fe40000011402 */
[----:B------:R-:W-:Y:S01]  /*1c430*/  @!P4 LEA R14, P1, R2, R0, 0x2 ;  /* 0x00000000020ec211 */ /* 0x000fe200078210ff */
[----:B------:R1:W-:Y:S01]  /*1c440*/  @!P2 ST.E.64 [R8.64], R96 ;  /* 0x000000600800a985 */ /* 0x0003e2000c101b06 */
[----:B------:R-:W-:-:S02]  /*1c450*/  ISETP.GE.AND P2, PT, R3, c[0x0][0x3c8], PT ;  /* 0x0000f20003007a0c */ /* 0x000fc40003f46270 */
[----:B------:R-:W-:Y:S01]  /*1c460*/  @!P4 LEA.HI.X R15, R2, R4, R6, 0x2, P1 ;  /* 0x00000004020fc211 */ /* 0x000fe200008f1406 */
[----:B------:R2:W-:Y:S01]  /*1c470*/  @!P5 ST.E.64 [R10.64], R162 ;  /* 0x000000a20a00d985 */ /* 0x0005e2000c101b06 */
[----:B------:R-:W-:Y:S02]  /*1c480*/  IADD3 R2, R209, 0xf8, RZ ;  /* 0x000000f8d1027810 */ /* 0x000fe40007ffe0ff */
[----:B------:R-:W-:Y:S01]  /*1c490*/  SHF.R.S32.HI R6, RZ, 0x1f, R5 ;  /* 0x0000001fff067819 */ /* 0x000fe20000011405 */
[----:B------:R4:W-:Y:S01]  /*1c4a0*/  @!P4 ST.E.64 [R14.64], R168 ;  /* 0x000000a80e00c985 */ /* 0x0009e2000c101b06 */
[----:B------:R-:W-:Y:S02]  /*1c4b0*/  ISETP.GE.AND P1, PT, R2, c[0x0][0x3c8], PT ;  /* 0x0000f20002007a0c */ /* 0x000fe40003f26270 */
[----:B-1----:R-:W-:-:S04]  /*1c4c0*/  SHF.R.S32.HI R8, RZ, 0x1f, R7 ;  /* 0x0000001fff087819 */ /* 0x002fc80000011407 */
[----:B------:R-:W-:Y:S02]  /*1c4d0*/  @!P6 LEA.HI.X R13, R7, R4, R8, 0x2, P0 ;  /* 0x00000004070de211 */ /* 0x000fe400000f1408 */
[----:B--2---:R-:W-:-:S03]  /*1c4e0*/  @!P3 LEA R10, P0, R5, R0, 0x2 ;  /* 0x00000000050ab211 */ /* 0x004fc600078010ff */
        /* <DEDUP_REMOVED lines=11> */
.L_x_751:
[----:B------:R-:W-:Y:S05]  /*1c5a0*/  BSYNC B0 ;  /* 0x0000000000007941 */ /* 0x000fea0003800000 */
.L_x_750:
[----:B------:R-:W-:Y:S05]  /*1c5b0*/  BRA.DIV ~URZ, `(.L_x_752) ;  /* 0x000036b27f007947 */ /* 0x000fea000b800000 */
[----:B--2---:R2:W1:Y:S04]  /*1c5c0*/  SHFL.IDX PT, R4, R16, 0x1, 0x1c1f ;  /* 0x003c1f0010047f89 */ /* 0x00446800000e0000 */
[----:B----4-:R2:W4:Y:S02]  /*1c5d0*/  SHFL.IDX PT, R0, R17, 0x1, 0x1c1f ;  /* 0x003c1f0011007f89 */ /* 0x01052400000e0000 */
.L_x_810:
[----:B------:R-:W-:-:S13]  /*1c5e0*/  LOP3.LUT P0, RZ, R214, 0x2, RZ, 0xc0, !PT ;  /* 0x00000002d6ff7812 */ /* 0x000fda000780c0ff */
[----:B------:R-:W-:Y:S05]  /*1c5f0*/  @P0 BRA `(.L_x_747) ;  /* 0x0000198000000947 */ /* 0x000fea0003800000 */
[C---:B------:R-:W-:Y:S02]  /*1c600*/  ISETP.GE.AND P0, PT, R209.reuse, c[0x0][0x3c8], PT ;  /* 0x0000f200d1007a0c */ /* 0x040fe40003f06270 */
[C---:B------:R-:W-:Y:S02]  /*1c610*/  IADD3 R9, R209.reuse, 0x8, RZ ;  /* 0x00000008d1097810 */ /* 0x040fe40007ffe0ff */
[----:B------:R-:W-:Y:S02]  /*1c620*/  IADD3 R5, R209, 0x10, RZ ;  /* 0x00000010d1057810 */ /* 0x000fe40007ffe0ff */
[----:B------:R-:W-:Y:S02]  /*1c630*/  ISETP.GE.AND P3, PT, R9, c[0x0][0x3c8], PT ;  /* 0x0000f20009007a0c */ /* 0x000fe40003f66270 */
[----:B------:R-:W-:Y:S02]  /*1c640*/  ISETP.GE.AND P5, PT, R5, c[0x0][0x3c8], PT ;  /* 0x0000f20005007a0c */ /* 0x000fe40003fa6270 */
[----:B------:R-:W-:-:S02]  /*1c650*/  SHF.R.S32.HI R6, RZ, 0x1f, R209 ;  /* 0x0000001fff067819 */ /* 0x000fc400000114d1 */
[C---:B------:R-:W-:Y:S02]  /*1c660*/  IADD3 R12, R209.reuse, 0x18, RZ ;  /* 0x00000018d10c7810 */ /* 0x040fe40007ffe0ff */
[C---:B----4-:R-:W-:Y:S02]  /*1c670*/  @!P0 LEA R2, P1, R209.reuse, R0, 0x2 ;  /* 0x00000000d1028211 */ /* 0x050fe400078210ff */
[C---:B------:R-:W-:Y:S02]  /*1c680*/  IADD3 R10, R209.reuse, 0x20, RZ ;  /* 0x00000020d10a7810 */ /* 0x040fe40007ffe0ff */
[C---:B------:R-:W-:Y:S02]  /*1c690*/  IADD3 R11, R209.reuse, 0x8, RZ ;  /* 0x00000008d10b7810 */ /* 0x040fe40007ffe0ff */
[----:B-1----:R-:W-:Y:S02]  /*1c6a0*/  @!P0 LEA.HI.X R3, R209, R4, R6, 0x2, P1 ;  /* 0x00000004d1038211 */ /* 0x002fe400008f1406 */
[----:B------:R-:W-:-:S02]  /*1c6b0*/  ISETP.GE.AND P2, PT, R12, c[0x0][0x3c8], PT ;  /* 0x0000f2000c007a0c */ /* 0x000fc40003f46270 */
[----:B------:R-:W-:Y:S01]  /*1c6c0*/  ISETP.GE.AND P1, PT, R10, c[0x0][0x3c8], PT ;  /* 0x0000f2000a007a0c */ /* 0x000fe20003f26270 */
[----:B------:R1:W-:Y:S01]  /*1c6d0*/  @!P0 ST.E.64 [R2.64], R108 ;  /* 0x0000006c02008985 */ /* 0x0003e2000c101b06 */
[----:B------:R-:W-:Y:S02]  /*1c6e0*/  IADD3 R8, R209, 0x10, RZ ;  /* 0x00000010d1087810 */ /* 0x000fe40007ffe0ff */
[C---:B------:R-:W-:Y:S02]  /*1c6f0*/  @!P3 LEA R6, P6, R9.reuse, R0, 0x2 ;  /* 0x000000000906b211 */ /* 0x040fe400078c10ff */
[----:B------:R-:W-:Y:S02]  /*1c700*/  SHF.R.S32.HI R11, RZ, 0x1f, R11 ;  /* 0x0000001fff0b7819 */ /* 0x000fe4000001140b */
[----:B------:R-:W-:Y:S02]  /*1c710*/  SHF.R.S32.HI R8, RZ, 0x1f, R8 ;  /* 0x0000001fff087819 */ /* 0x000fe40000011408 */
[----:B------:R-:W-:-:S02]  /*1c720*/  @!P3 LEA.HI.X R7, R9, R4, R11, 0x2, P6 ;  /* 0x000000040907b211 */ /* 0x000fc400030f140b */
[----:B------:R-:W-:Y:S02]  /*1c730*/  ISETP.GE.AND P0, PT, R252, c[0x0][0x3c8], PT ;  /* 0x0000f200fc007a0c */ /* 0x000fe40003f06270 */
[C---:B------:R-:W-:Y:S01]  /*1c740*/  IADD3 R13, R209.reuse, 0x18, RZ ;  /* 0x00000018d10d7810 */ /* 0x040fe20007ffe0ff */
[----:B------:R4:W-:Y:S01]  /*1c750*/  @!P3 ST.E.64 [R6.64], R116 ;  /* 0x000000740600b985 */ /* 0x0009e2000c101b06 */
[----:B------:R-:W-:Y:S02]  /*1c760*/  IADD3 R11, R209, 0x20, RZ ;  /* 0x00000020d10b7810 */ /* 0x000fe40007ffe0ff */
[----:B------:R-:W-:Y:S02]  /*1c770*/  SHF.R.S32.HI R13, RZ, 0x1f, R13 ;  /* 0x0000001fff0d7819 */ /* 0x000fe4000001140d */
[----:B------:R-:W-:Y:S02]  /*1c780*/  SHF.R.S32.HI R11, RZ, 0x1f, R11 ;  /* 0x0000001fff0b7819 */ /* 0x000fe4000001140b */
[----:B-1----:R-:W-:-:S04]  /*1c790*/  @!P5 LEA R2, P4, R5, R0, 0x2 ;  /* 0x000000000502d211 */ /* 0x002fc800078810ff */
[----:B------:R-:W-:Y:S02]  /*1c7a0*/  @!P5 LEA.HI.X R3, R5, R4, R8, 0x2, P4 ;  /* 0x000000040503d211 */ /* 0x000fe400020f1408 */
[----:B------:R-:W-:Y:S02]  /*1c7b0*/  ISETP.GE.AND P4, PT, R251, c[0x0][0x3c8], PT ;  /* 0x0000f200fb007a0c */ /* 0x000fe40003f86270 */
[C---:B------:R-:W-:Y:S01]  /*1c7c0*/  @!P2 LEA R8, P3, R12.reuse, R0, 0x2 ;  /* 0x000000000c08a211 */ /* 0x040fe200078610ff */
[----:B------:R1:W-:Y:S01]  /*1c7d0*/  @!P5 ST.E.64 [R2.64], R120 ;  /* 0x000000780200d985 */ /* 0x0003e2000c101b06 */
[----:B------:R-:W-:Y:S02]  /*1c7e0*/  SHF.R.S32.HI R5, RZ, 0x1f, R252 ;  /* 0x0000001fff057819 */ /* 0x000fe400000114fc */
[----:B------:R-:W-:Y:S02]  /*1c7f0*/  @!P2 LEA.HI.X R9, R12, R4, R13, 0x2, P3 ;  /* 0x000000040c09a211 */ /* 0x000fe400018f140d */
[----:B----4-:R-:W-:-:S02]  /*1c800*/  @!P1 LEA R6, P6, R10, R0, 0x2 ;  /* 0x000000000a069211 */ /* 0x010fc400078c10ff */
[----:B------:R-:W-:Y:S01]  /*1c810*/  ISETP.GE.AND P3, PT, R250, c[0x0][0x3c8], PT ;  /* 0x0000f200fa007a0c */ /* 0x000fe20003f66270 */
[----:B------:R4:W-:Y:S01]  /*1c820*/  @!P2 ST.E.64 [R8.64], R124 ;  /* 0x0000007c0800a985 */ /* 0x0009e2000c101b06 */
[----:B------:R-:W-:Y:S02]  /*1c830*/  @!P1 LEA.HI.X R7, R10, R4, R11, 0x2, P6 ;  /* 0x000000040a079211 */ /* 0x000fe400030f140b */
[----:B------:R-:W-:Y:S02]  /*1c840*/  SHF.R.S32.HI R12, RZ, 0x1f, R251 ;  /* 0x0000001fff0c7819 */ /* 0x000fe400000114fb */
[----:B------:R-:W-:Y:S01]  /*1c850*/  ISETP.GE.AND P6, PT, R249, c[0x0][0x3c8], PT ;  /* 0x0000f200f9007a0c */ /* 0x000fe20003fc6270 */
[----:B------:R5:W-:Y:S01]  /*1c860*/  @!P1 ST.E.64 [R6.64], R22 ;  /* 0x0000001606009985 */ /* 0x000be2000c101b06 */
[----:B------:R-:W-:-:S04]  /*1c870*/  @!P4 LEA R10, P1, R251, R0, 0x2 ;  /* 0x00000000fb0ac211 */ /* 0x000fc800078210ff */
[----:B------:R-:W-:Y:S02]  /*1c880*/  @!P4 LEA.HI.X R11, R251, R4, R12, 0x2, P1 ;  /* 0x00000004fb0bc211 */ /* 0x000fe400008f140c */
[----:B------:R-:W-:Y:S02]  /*1c890*/  SHF.R.S32.HI R12, RZ, 0x1f, R249 ;  /* 0x0000001fff0c7819 */ /* 0x000fe400000114f9 */
[----:B-1----:R-:W-:-:S04]  /*1c8a0*/  @!P0 LEA R2, P5, R252, R0, 0x2 ;  /* 0x00000000fc028211 */ /* 0x002fc800078a10ff */
[----:B------:R-:W-:Y:S02]  /*1c8b0*/  @!P0 LEA.HI.X R3, R252, R4, R5, 0x2, P5 ;  /* 0x00000004fc038211 */ /* 0x000fe400028f1405 */
[----:B------:R-:W-:Y:S02]  /*1c8c0*/  ISETP.GE.AND P5, PT, R246, c[0x0][0x3c8], PT ;  /* 0x0000f200f6007a0c */ /* 0x000fe40003fa6270 */
[----:B------:R-:W-:Y:S01]  /*1c8d0*/  SHF.R.S32.HI R5, RZ, 0x1f, R250 ;  /* 0x0000001fff057819 */ /* 0x000fe200000114fa */
[----:B------:R1:W-:Y:S01]  /*1c8e0*/  @!P0 ST.E.64 [R2.64], R26 ;  /* 0x0000001a02008985 */ /* 0x0003e2000c101b06 */
[----:B----4-:R-:W-:-:S03]  /*1c8f0*/  @!P3 LEA R8, P0, R250, R0, 0x2 ;  /* 0x00000000fa08b211 */ /* 0x010fc600078010ff */
[----:B------:R4:W-:Y:S01]  /*1c900*/  @!P4 ST.E.64 [R10.64], R128 ;  /* 0x000000800a00c985 */ /* 0x0009e2000c101b06 */
[C---:B-----5:R-:W-:Y:S02]  /*1c910*/  IADD3 R6, R209.reuse, 0x58, RZ ;  /* 0x00000058d1067810 */ /* 0x060fe40007ffe0ff */
[----:B------:R-:W-:Y:S02]  /*1c920*/  @!P3 LEA.HI.X R9, R250, R4, R5, 0x2, P0 ;  /* 0x00000004fa09b211 */ /* 0x000fe400000f1405 */
[----:B------:R-:W-:Y:S02]  /*1c930*/  ISETP.GE.AND P4, PT, R6, c[0x0][0x3c8], PT ;  /* 0x0000f20006007a0c */ /* 0x000fe40003f86270 */
[----:B------:R-:W-:Y:S01]  /*1c940*/  SHF.R.S32.HI R7, RZ, 0x1f, R246 ;  /* 0x0000001fff077819 */ /* 0x000fe200000114f6 */
[----:B------:R5:W-:Y:S01]  /*1c950*/  @!P3 ST.E.64 [R8.64], R30 ;  /* 0x0000001e0800b985 */ /* 0x000be2000c101b06 */
[----:B------:R-:W-:Y:S02]  /*1c960*/  SHF.R.S32.HI R13, RZ, 0x1f, R6 ;  /* 0x0000001fff0d7819 */ /* 0x000fe40000011406 */
[----:B------:R-:W-:-:S02]  /*1c970*/  IADD3 R5, R209, 0x68, RZ ;  /* 0x00000068d1057810 */ /* 0x000fc40007ffe0ff */
[C---:B-1----:R-:W-:Y:S02]  /*1c980*/  IADD3 R3, R209.reuse, 0x50, RZ ;  /* 0x00000050d1037810 */ /* 0x042fe40007ffe0ff */
[----:B------:R-:W-:Y:S02]  /*1c990*/  IADD3 R2, R209, 0x60, RZ ;  /* 0x00000060d1027810 */ /* 0x000fe40007ffe0ff */
[----:B------:R-:W-:Y:S02]  /*1c9a0*/  ISETP.GE.AND P2, PT, R3, c[0x0][0x3c8], PT ;  /* 0x0000f20003007a0c */ /* 0x000fe40003f46270 */
[C---:B----4-:R-:W-:Y:S02]  /*1c9b0*/  @!P6 LEA R10, P0, R249.reuse, R0, 0x2 ;  /* 0x00000000f90ae211 */ /* 0x050fe400078010ff */
[----:B------:R-:W-:Y:S02]  /*1c9c0*/  SHF.R.S32.HI R15, RZ, 0x1f, R3 ;  /* 0x0000001fff0f7819 */ /* 0x000fe40000011403 */
[----:B------:R-:W-:-:S02]  /*1c9d0*/  @!P6 LEA.HI.X R11, R249, R4, R12, 0x2, P0 ;  /* 0x00000004f90be211 */ /* 0x000fc400000f140c */
[----:B-----5:R-:W-:-:S03]  /*1c9e0*/  @!P5 LEA R8, P1, R246, R0, 0x2 ;  /* 0x00000000f608d211 */ /* 0x020fc600078210ff */
[----:B------:R1:W-:Y:S01]  /*1c9f0*/  @!P6 ST.E.64 [R10.64], R38 ;  /* 0x000000260a00e985 */ /* 0x0003e2000c101b06 */
[----:B------:R-:W-:Y:S02]  /*1ca00*/  @!P5 LEA.HI.X R9, R246, R4, R7, 0x2, P1 ;  /* 0x00000004f609d211 */ /* 0x000fe400008f1407 */
[CC--:B------:R-:W-:Y:S02]  /*1ca10*/  @!P4 LEA R12, P1, R6.reuse, R0.reuse, 0x2 ;  /* 0x00000000060cc211 */ /* 0x0c0fe400078210ff */
[----:B------:R-:W-:Y:S01]  /*1ca20*/  IADD3 R7, R209, 0x70, RZ ;  /* 0x00000070d1077810 */ /* 0x000fe20007ffe0ff */
[----:B------:R4:W-:Y:S01]  /*1ca30*/  @!P5 ST.E.64 [R8.64], R34 ;  /* 0x000000220800d985 */ /* 0x0009e2000c101b06 */
[C---:B------:R-:W-:Y:S02]  /*1ca40*/  @!P2 LEA R14, P0, R3.reuse, R0, 0x2 ;  /* 0x00000000030ea211 */ /* 0x040fe400078010ff */
[----:B------:R-:W-:Y:S02]  /*1ca50*/  ISETP.GE.AND P6, PT, R3, c[0x0][0x3c8], PT ;  /* 0x0000f20003007a0c */ /* 0x000fe40003fc6270 */
[----:B------:R-:W-:-:S02]  /*1ca60*/  @!P4 LEA.HI.X R13, R6, R4, R13, 0x2, P1 ;  /* 0x00000004060dc211 */ /* 0x000fc400008f140d */
[----:B------:R-:W-:Y:S02]  /*1ca70*/  ISETP.GE.AND P1, PT, R7, c[0x0][0x3c8], PT ;  /* 0x0000f20007007a0c */ /* 0x000fe40003f26270 */
[----:B------:R-:W-:Y:S02]  /*1ca80*/  @!P2 LEA.HI.X R15, R3, R4, R15, 0x2, P0 ;  /* 0x00000004030fa211 */ /* 0x000fe400000f140f */
[----:B------:R-:W-:Y:S02]  /*1ca90*/  ISETP.GE.AND P5, PT, R2, c[0x0][0x3c8], PT ;  /* 0x0000f20002007a0c */ /* 0x000fe40003fa6270 */
[----:B------:R-:W-:Y:S02]  /*1caa0*/  ISETP.GE.AND P2, PT, R5, c[0x0][0x3c8], PT ;  /* 0x0000f20005007a0c */ /* 0x000fe40003f46270 */
[C---:B------:R-:W-:Y:S01]  /*1cab0*/  IADD3 R6, R209.reuse, 0x78, RZ ;  /* 0x00000078d1067810 */ /* 0x040fe20007ffe0ff */
[----:B------:R-:W-:Y:S01]  /*1cac0*/  @!P6 ST.E.64 [R14.64], R46 ;  /* 0x0000002e0e00e985 */ /* 0x000fe2000c101b06 */
[----:B------:R-:W-:-:S03]  /*1cad0*/  IADD3 R3, R209, 0x88, RZ ;  /* 0x00000088d1037810 */ /* 0x000fc60007ffe0ff */
[----:B------:R5:W-:Y:S01]  /*1cae0*/  @!P4 ST.E.64 [R12.64], R42 ;  /* 0x0000002a0c00c985 */ /* 0x000be2000c101b06 */
[----:B-1----:R-:W-:Y:S02]  /*1caf0*/  SHF.R.S32.HI R11, RZ, 0x1f, R7 ;  /* 0x0000001fff0b7819 */ /* 0x002fe40000011407 */
[-C--:B------:R-:W-:Y:S02]  /*1cb00*/  @!P1 LEA R10, P4, R7, R0.reuse, 0x2 ;  /* 0x00000000070a9211 */ /* 0x080fe400078810ff */
[-C--:B------:R-:W-:Y:S02]  /*1cb10*/  @!P5 LEA R18, P0, R2, R0.reuse, 0x2 ;  /* 0x000000000212d211 */ /* 0x080fe400078010ff */
[----:B----4-:R-:W-:Y:S02]  /*1cb20*/  SHF.R.S32.HI R9, RZ, 0x1f, R2 ;  /* 0x0000001fff097819 */ /* 0x010fe40000011402 */
[----:B------:R-:W-:Y:S02]  /*1cb30*/  SHF.R.S32.HI R8, RZ, 0x1f, R5 ;  /* 0x0000001fff087819 */ /* 0x000fe40000011405 */
[----:B--2---:R-:W-:-:S02]  /*1cb40*/  @!P2 LEA R16, P3, R5, R0, 0x2 ;  /* 0x000000000510a211 */ /* 0x004fc400078610ff */
[-C--:B------:R-:W-:Y:S02]  /*1cb50*/  @!P1 LEA.HI.X R11, R7, R4.reuse, R11, 0x2, P4 ;  /* 0x00000004070b9211 */ /* 0x080fe400020f140b */
[C---:B------:R-:W-:Y:S02]  /*1cb60*/  ISETP.GE.AND P4, PT, R2.reuse, c[0x0][0x3c8], PT ;  /* 0x0000f20002007a0c */ /* 0x040fe40003f86270 */
[-C--:B------:R-:W-:Y:S02]  /*1cb70*/  @!P5 LEA.HI.X R19, R2, R4.reuse, R9, 0x2, P0 ;  /* 0x000000040213d211 */ /* 0x080fe400000f1409 */
[----:B------:R-:W-:Y:S02]  /*1cb80*/  ISETP.GE.AND P0, PT, R6, c[0x0][0x3c8], PT ;  /* 0x0000f20006007a0c */ /* 0x000fe40003f06270 */
[----:B---3--:R-:W-:Y:S02]  /*1cb90*/  @!P2 LEA.HI.X R17, R5, R4, R8, 0x2, P3 ;  /* 0x000000040511a211 */ /* 0x008fe400018f1408 */
[----:B------:R-:W-:-:S02]  /*1cba0*/  ISETP.GE.AND P5, PT, R3, c[0x0][0x3c8], PT ;  /* 0x0000f20003007a0c */ /* 0x000fc40003fa6270 */
[----:B------:R-:W-:Y:S02]  /*1cbb0*/  IADD3 R5, R209, 0x80, RZ ;  /* 0x00000080d1057810 */ /* 0x000fe40007ffe0ff */
[----:B------:R-:W-:Y:S01]  /*1cbc0*/  SHF.R.S32.HI R9, RZ, 0x1f, R6 ;  /* 0x0000001fff097819 */ /* 0x000fe20000011406 */
[----:B------:R-:W-:Y:S01]  /*1cbd0*/  @!P4 ST.E.64 [R18.64], R54 ;  /* 0x000000361200c985 */ /* 0x000fe2000c101b06 */
[----:B------:R-:W-:Y:S02]  /*1cbe0*/  ISETP.GE.AND P6, PT, R5, c[0x0][0x3c8], PT ;  /* 0x0000f20005007a0c */ /* 0x000fe40003fc6270 */
[----:B-----5:R-:W-:Y:S01]  /*1cbf0*/  SHF.R.S32.HI R13, RZ, 0x1f, R3 ;  /* 0x0000001fff0d7819 */ /* 0x020fe20000011403 */
[----:B------:R-:W-:Y:S01]  /*1cc00*/  @!P2 ST.E.64 [R16.64], R50 ;  /* 0x000000321000a985 */ /* 0x000fe2000c101b06 */
[-C--:B------:R-:W-:Y:S02]  /*1cc10*/  @!P0 LEA R8, P3, R6, R0.reuse, 0x2 ;  /* 0x0000000006088211 */ /* 0x080fe400078610ff */
[----:B------:R-:W-:Y:S01]  /*1cc20*/  IADD3 R2, R209, 0x90, RZ ;  /* 0x00000090d1027810 */ /* 0x000fe20007ffe0ff */
[----:B------:R1:W-:Y:S01]  /*1cc30*/  @!P1 ST.E.64 [R10.64], R62 ;  /* 0x0000003e0a009985 */ /* 0x0003e2000c101b06 */
[----:B------:R-:W-:-:S02]  /*1cc40*/  @!P5 LEA R12, P2, R3, R0, 0x2 ;  /* 0x00000000030cd211 */ /* 0x000fc400078410ff */
[-C--:B------:R-:W-:Y:S02]  /*1cc50*/  @!P0 LEA.HI.X R9, R6, R4.reuse, R9, 0x2, P3 ;  /* 0x0000000406098211 */ /* 0x080fe400018f1409 */
[----:B------:R-:W-:Y:S02]  /*1cc60*/  @!P5 LEA.HI.X R13, R3, R4, R13, 0x2, P2 ;  /* 0x00000004030dd211 */ /* 0x000fe400010f140d */
[----:B------:R-:W-:Y:S01]  /*1cc70*/  SHF.R.S32.HI R7, RZ, 0x1f, R5 ;  /* 0x0000001fff077819 */ /* 0x000fe20000011405 */
[----:B------:R2:W-:Y:S01]  /*1cc80*/  @!P0 ST.E.64 [R8.64], R58 ;  /* 0x0000003a08008985 */ /* 0x0005e2000c101b06 */
[----:B------:R-:W-:Y:S02]  /*1cc90*/  @!P6 LEA R14, P3, R5, R0, 0x2 ;  /* 0x00000000050ee211 */ /* 0x000fe400078610ff */
[----:B------:R-:W-:Y:S02]  /*1cca0*/  ISETP.GE.AND P2, PT, R2, c[0x0][0x3c8], PT ;  /* 0x0000f20002007a0c */ /* 0x000fe40003f46270 */
[----:B------:R-:W-:-:S02]  /*1ccb0*/  IADD3 R6, R209, 0x98, RZ ;  /* 0x00000098d1067810 */ /* 0x000fc40007ffe0ff */
[----:B------:R-:W-:Y:S02]  /*1ccc0*/  @!P6 LEA.HI.X R15, R5, R4, R7, 0x2, P3 ;  /* 0x00000004050fe211 */ /* 0x000fe400018f1407 */
[----:B------:R-:W-:Y:S02]  /*1ccd0*/  ISETP.GE.AND P4, PT, R6, c[0x0][0x3c8], PT ;  /* 0x0000f20006007a0c */ /* 0x000fe40003f86270 */
[----:B------:R-:W-:Y:S01]  /*1cce0*/  IADD3 R5, R209, 0xa0, RZ ;  /* 0x000000a0d1057810 */ /* 0x000fe20007ffe0ff */
[----:B------:R3:W-:Y:S01]  /*1ccf0*/  @!P6 ST.E.64 [R14.64], R70 ;  /* 0x000000460e00e985 */ /* 0x0007e2000c101b06 */
[----:B------:R-:W-:Y:S02]  /*1cd00*/  SHF.R.S32.HI R7, RZ, 0x1f, R2 ;  /* 0x0000001fff077819 */ /* 0x000fe40000011402 */
[----:B------:R-:W-:Y:S01]  /*1cd10*/  ISETP.GE.AND P3, PT, R5, c[0x0][0x3c8], PT ;  /* 0x0000f20005007a0c */ /* 0x000fe20003f66270 */
[----:B------:R4:W-:Y:S01]  /*1cd20*/  @!P5 ST.E.64 [R12.64], R66 ;  /* 0x000000420c00d985 */ /* 0x0009e2000c101b06 */
[----:B------:R-:W-:-:S02]  /*1cd30*/  IADD3 R3, R209, 0xa8, RZ ;  /* 0x000000a8d1037810 */ /* 0x000fc40007ffe0ff */
[C---:B------:R-:W-:Y:S02]  /*1cd40*/  ISETP.GE.AND P6, PT, R2.reuse, c[0x0][0x3c8], PT ;  /* 0x0000f20002007a0c */ /* 0x040fe40003fc6270 */
[----:B-1----:R-:W-:-:S04]  /*1cd50*/  @!P2 LEA R10, P0, R2, R0, 0x2 ;  /* 0x00000000020aa211 */ /* 0x002fc800078010ff */
[----:B------:R-:W-:Y:S02]  /*1cd60*/  @!P2 LEA.HI.X R11, R2, R4, R7, 0x2, P0 ;  /* 0x00000004020ba211 */ /* 0x000fe400000f1407 */
[----:B------:R-:W-:Y:S02]  /*1cd70*/  ISETP.GE.AND P2, PT, R3, c[0x0][0x3c8], PT ;  /* 0x0000f20003007a0c */ /* 0x000fe40003f46270 */
[----:B--2---:R-:W-:Y:S02]  /*1cd80*/  SHF.R.S32.HI R9, RZ, 0x1f, R6 ;  /* 0x0000001fff097819 */ /* 0x004fe40000011406 */
[CC--:B------:R-:W-:Y:S01]  /*1cd90*/  @!P4 LEA R8, P1, R6.reuse, R0.reuse, 0x2 ;  /* 0x000000000608c211 */ /* 0x0c0fe200078210ff */
[----:B------:R1:W-:Y:S01]  /*1cda0*/  @!P6 ST.E.64 [R10.64], R78 ;  /* 0x0000004e0a00e985 */ /* 0x0003e2000c101b06 */
[----:B------:R-:W-:Y:S02]  /*1cdb0*/  @!P3 LEA R16, P0, R5, R0, 0x2 ;  /* 0x000000000510b211 */ /* 0x000fe400078010ff */
[----:B------:R-:W-:-:S02]  /*1cdc0*/  @!P4 LEA.HI.X R9, R6, R4, R9, 0x2, P1 ;  /* 0x000000040609c211 */ /* 0x000fc400008f1409 */
[C---:B------:R-:W-:Y:S02]  /*1cdd0*/  IADD3 R6, R209.reuse, 0xb8, RZ ;  /* 0x000000b8d1067810 */ /* 0x040fe40007ffe0ff */
[----:B------:R-:W-:Y:S01]  /*1cde0*/  IADD3 R7, R209, 0xb0, RZ ;  /* 0x000000b0d1077810 */ /* 0x000fe20007ffe0ff */
[----:B------:R2:W-:Y:S01]  /*1cdf0*/  @!P4 ST.E.64 [R8.64], R74 ;  /* 0x0000004a0800c985 */ /* 0x0005e2000c101b06 */
[----:B---3--:R-:W-:Y:S02]  /*1ce00*/  @!P2 LEA R14, P5, R3, R0, 0x2 ;  /* 0x00000000030ea211 */ /* 0x008fe400078a10ff */
[----:B------:R-:W-:Y:S02]  /*1ce10*/  IADD3 R2, R209, 0xc8, RZ ;  /* 0x000000c8d1027810 */ /* 0x000fe40007ffe0ff */
[----:B----4-:R-:W-:Y:S02]  /*1ce20*/  SHF.R.S32.HI R13, RZ, 0x1f, R5 ;  /* 0x0000001fff0d7819 */ /* 0x010fe40000011405 */
[----:B------:R-:W-:-:S02]  /*1ce30*/  SHF.R.S32.HI R12, RZ, 0x1f, R3 ;  /* 0x0000001fff0c7819 */ /* 0x000fc40000011403 */
[-C--:B------:R-:W-:Y:S02]  /*1ce40*/  @!P3 LEA.HI.X R17, R5, R4.reuse, R13, 0x2, P0 ;  /* 0x000000040511b211 */ /* 0x080fe400000f140d */
[----:B------:R-:W-:Y:S02]  /*1ce50*/  ISETP.GE.AND P0, PT, R6, c[0x0][0x3c8], PT ;  /* 0x0000f20006007a0c */ /* 0x000fe40003f06270 */
[----:B------:R-:W-:Y:S01]  /*1ce60*/  @!P2 LEA.HI.X R15, R3, R4, R12, 0x2, P5 ;  /* 0x00000004030fa211 */ /* 0x000fe200028f140c */
[----:B------:R3:W-:Y:S01]  /*1ce70*/  @!P3 ST.E.64 [R16.64], R86 ;  /* 0x000000561000b985 */ /* 0x0007e2000c101b06 */
[----:B------:R-:W-:Y:S02]  /*1ce80*/  IADD3 R3, R209, 0xc0, RZ ;  /* 0x000000c0d1037810 */ /* 0x000fe40007ffe0ff */
[----:B------:R-:W-:Y:S01]  /*1ce90*/  SHF.R.S32.HI R5, RZ, 0x1f, R6 ;  /* 0x0000001fff057819 */ /* 0x000fe20000011406 */
[----:B------:R4:W-:Y:S01]  /*1cea0*/  @!P2 ST.E.64 [R14.64], R82 ;  /* 0x000000520e00a985 */ /* 0x0009e2000c101b06 */
[----:B------:R-:W-:-:S02]  /*1ceb0*/  ISETP.GE.AND P6, PT, R3, c[0x0][0x3c8], PT ;  /* 0x0000f20003007a0c */ /* 0x000fc40003fc6270 */
[----:B------:R-:W-:-:S03]  /*1cec0*/  ISETP.GE.AND P1, PT, R7, c[0x0][0x3c8], PT ;  /* 0x0000f20007007a0c */ /* 0x000fc60003f26270 */
[----:B-1----:R-:W-:-:S04]  /*1ced0*/  @!P0 LEA R10, P4, R6, R0, 0x2 ;  /* 0x00000000060a8211 */ /* 0x002fc800078810ff */
[----:B------:R-:W-:Y:S02]  /*1cee0*/  @!P0 LEA.HI.X R11, R6, R4, R5, 0x2, P4 ;  /* 0x00000004060b8211 */ /* 0x000fe400020f1405 */
[----:B------:R-:W-:Y:S02]  /*1cef0*/  ISETP.GE.AND P4, PT, R2, c[0x0][0x3c8], PT ;  /* 0x0000f20002007a0c */ /* 0x000fe40003f86270 */
[----:B------:R-:W-:Y:S02]  /*1cf00*/  SHF.R.S32.HI R5, RZ, 0x1f, R3 ;  /* 0x0000001fff057819 */ /* 0x000fe40000011403 */
[----:B--2---:R-:W-:Y:S02]  /*1cf10*/  SHF.R.S32.HI R8, RZ, 0x1f, R7 ;  /* 0x0000001fff087819 */ /* 0x004fe40000011407 */
[----:B------:R-:W-:Y:S02]  /*1cf20*/  @!P1 LEA R12, P5, R7, R0, 0x2 ;  /* 0x00000000070c9211 */ /* 0x000fe400078a10ff */
[----:B------:R-:W-:-:S02]  /*1cf30*/  SHF.R.S32.HI R6, RZ, 0x1f, R2 ;  /* 0x0000001fff067819 */ /* 0x000fc40000011402 */
[----:B------:R-:W-:Y:S02]  /*1cf40*/  @!P1 LEA.HI.X R13, R7, R4, R8, 0x2, P5 ;  /* 0x00000004070d9211 */ /* 0x000fe400028f1408 */
[----:B------:R-:W-:Y:S02]  /*1cf50*/  IADD3 R7, R209, 0xd0, RZ ;  /* 0x000000d0d1077810 */ /* 0x000fe40007ffe0ff */
[-C--:B---3--:R-:W-:Y:S01]  /*1cf60*/  @!P4 LEA R16, P2, R2, R0.reuse, 0x2 ;  /* 0x000000000210c211 */ /* 0x088fe200078410ff */
[----:B------:R1:W-:Y:S01]  /*1cf70*/  @!P1 ST.E.64 [R12.64], R134 ;  /* 0x000000860c009985 */ /* 0x0003e2000c101b06 */
[----:B------:R-:W-:Y:S02]  /*1cf80*/  ISETP.GE.AND P5, PT, R7, c[0x0][0x3c8], PT ;  /* 0x0000f20007007a0c */ /* 0x000fe40003fa6270 */
[----:B----4-:R-:W-:Y:S01]  /*1cf90*/  @!P6 LEA R14, P3, R3, R0, 0x2 ;  /* 0x00000000030ee211 */ /* 0x010fe200078610ff */
[----:B------:R2:W-:Y:S01]  /*1cfa0*/  @!P0 ST.E.64 [R10.64], R90 ;  /* 0x0000005a0a008985 */ /* 0x0005e2000c101b06 */
[----:B------:R-:W-:-:S02]  /*1cfb0*/  IADD3 R8, R209, 0xd8, RZ ;  /* 0x000000d8d1087810 */ /* 0x000fc40007ffe0ff */
[----:B------:R-:W-:Y:S02]  /*1cfc0*/  @!P6 LEA.HI.X R15, R3, R4, R5, 0x2, P3 ;  /* 0x00000004030fe211 */ /* 0x000fe400018f1405 */
[----:B------:R-:W-:Y:S02]  /*1cfd0*/  ISETP.GE.AND P3, PT, R2, c[0x0][0x3c8], PT ;  /* 0x0000f20002007a0c */ /* 0x000fe40003f66270 */
[----:B------:R-:W-:Y:S01]  /*1cfe0*/  ISETP.GE.AND P4, PT, R8, c[0x0][0x3c8], PT ;  /* 0x0000f20008007a0c */ /* 0x000fe20003f86270 */
[----:B------:R-:W-:Y:S01]  /*1cff0*/  @!P6 ST.E.64 [R14.64], R138 ;  /* 0x0000008a0e00e985 */ /* 0x000fe2000c101b06 */
[----:B------:R-:W-:Y:S02]  /*1d000*/  SHF.R.S32.HI R3, RZ, 0x1f, R7 ;  /* 0x0000001fff037819 */ /* 0x000fe40000011407 */
[----:B------:R-:W-:Y:S02]  /*1d010*/  IADD3 R5, R209, 0xe8, RZ ;  /* 0x000000e8d1057810 */ /* 0x000fe40007ffe0ff */
[----:B------:R-:W-:-:S02]  /*1d020*/  SHF.R.S32.HI R9, RZ, 0x1f, R8 ;  /* 0x0000001fff097819 */ /* 0x000fc40000011408 */
[----:B------:R-:W-:-:S03]  /*1d030*/  ISETP.GE.AND P6, PT, R2, c[0x0][0x3c8], PT ;  /* 0x0000f20002007a0c */ /* 0x000fc60003fc6270 */
[----:B------:R-:W-:Y:S02]  /*1d040*/  @!P3 LEA.HI.X R17, R2, R4, R6, 0x2, P2 ;  /* 0x000000040211b211 */ /* 0x000fe400010f1406 */
[----:B------:R-:W-:Y:S02]  /*1d050*/  IADD3 R6, R209, 0xe0, RZ ;  /* 0x000000e0d1067810 */ /* 0x000fe40007ffe0ff */
[----:B------:R-:W-:Y:S02]  /*1d060*/  ISETP.GE.AND P2, PT, R5, c[0x0][0x3c8], PT ;  /* 0x0000f20005007a0c */ /* 0x000fe40003f46270 */
[----:B------:R-:W-:Y:S02]  /*1d070*/  ISETP.GE.AND P3, PT, R6, c[0x0][0x3c8], PT ;  /* 0x0000f20006007a0c */ /* 0x000fe40003f66270 */
[-C--:B-1----:R-:W-:Y:S02]  /*1d080*/  @!P5 LEA R12, P1, R7, R0.reuse, 0x2 ;  /* 0x00000000070cd211 */ /* 0x082fe400078210ff */
[----:B------:R-:W-:Y:S01]  /*1d090*/  @!P6 ST.E.64 [R16.64], R154 ;  /* 0x0000009a1000e985 */ /* 0x000fe2000c101b06 */
[----:B--2---:R-:W-:-:S02]  /*1d0a0*/  @!P4 LEA R10, P0, R8, R0, 0x2 ;  /* 0x00000000080ac211 */ /* 0x004fc400078010ff */
[-C--:B------:R-:W-:Y:S02]  /*1d0b0*/  @!P5 LEA.HI.X R13, R7, R4.reuse, R3, 0x2, P1 ;  /* 0x00000004070dd211 */ /* 0x080fe400008f1403 */
[----:B------:R-:W-:Y:S02]  /*1d0c0*/  IADD3 R3, R209, 0xf0, RZ ;  /* 0x000000f0d1037810 */ /* 0x000fe40007ffe0ff */
[----:B------:R-:W-:Y:S01]  /*1d0d0*/  @!P4 LEA.HI.X R11, R8, R4, R9, 0x2, P0 ;  /* 0x00000004080bc211 */ /* 0x000fe200000f1409 */
[----:B------:R-:W-:Y:S01]  /*1d0e0*/  @!P5 ST.E.64 [R12.64], R150 ;  /* 0x000000960c00d985 */ /* 0x000fe2000c101b06 */
[----:B------:R-:W-:Y:S02]  /*1d0f0*/  ISETP.GE.AND P1, PT, R3, c[0x0][0x3c8], PT ;  /* 0x0000f20003007a0c */ /* 0x000fe40003f26270 */
[----:B------:R-:W-:Y:S01]  /*1d100*/  SHF.R.S32.HI R7, RZ, 0x1f, R6 ;  /* 0x0000001fff077819 */ /* 0x000fe20000011406 */
[----:B------:R-:W-:Y:S01]  /*1d110*/  @!P4 ST.E.64 [R10.64], R114 ;  /* 0x000000720a00c985 */ /* 0x000fe2000c101b06 */
[----:B------:R-:W-:-:S04]  /*1d120*/  @!P3 LEA R8, P0, R6, R0, 0x2 ;  /* 0x000000000608b211 */ /* 0x000fc800078010ff */
[----:B------:R-:W-:Y:S02]  /*1d130*/  @!P3 LEA.HI.X R9, R6, R4, R7, 0x2, P0 ;  /* 0x000000040609b211 */ /* 0x000fe400000f1407 */
[----:B------:R-:W-:Y:S02]  /*1d140*/  SHF.R.S32.HI R7, RZ, 0x1f, R5 ;  /* 0x0000001fff077819 */ /* 0x000fe40000011405 */
[C---:B------:R-:W-:Y:S01]  /*1d150*/  @!P2 LEA R6, P0, R5.reuse, R0, 0x2 ;  /* 0x000000000506a211 */ /* 0x040fe200078010ff */
[----:B------:R-:W-:Y:S03]  /*1d160*/  @!P3 ST.E.64 [R8.64], R106 ;  /* 0x0000006a0800b985 */ /* 0x000fe6000c101b06 */
[----:B------:R-:W-:Y:S02]  /*1d170*/  @!P2 LEA.HI.X R7, R5, R4, R7, 0x2, P0 ;  /* 0x000000040507a211 */ /* 0x000fe400000f1407 */
[----:B------:R-:W-:-:S02]  /*1d180*/  SHF.R.S32.HI R5, RZ, 0x1f, R3 ;  /* 0x0000001fff057819 */ /* 0x000fc40000011403 */
        /* <DEDUP_REMOVED lines=12> */
.L_x_732:
[----:B------:R-:W-:Y:S01]  /*1d250*/  ISETP.NE.U32.AND P0, PT, RZ, c[0x0][0x508], PT ;  /* 0x00014200ff007a0c */ /* 0x000fe20003f05070 */
[----:B------:R-:W-:Y:S01]  /*1d260*/  IMAD.MOV.U32 R4, RZ, RZ, 0x4 ;  /* 0x00000004ff047424 */ /* 0x000fe200078e00ff */
[----:B------:R-:W-:Y:S01]  /*1d270*/  ISETP.NE.U32.AND P2, PT, RZ, c[0x0][0x500], PT ;  /* 0x00014000ff007a0c */ /* 0x000fe20003f45070 */
[----:B------:R-:W-:Y:S01]  /*1d280*/  IMAD.MOV.U32 R19, RZ, RZ, c[0x0][0x388] ;  /* 0x0000e200ff137624 */ /* 0x000fe200078e00ff */
[----:B------:R-:W-:Y:S01]  /*1d290*/  ISETP.NE.AND.EX P0, PT, RZ, c[0x0][0x50c], PT, P0 ;  /* 0x00014300ff007a0c */ /* 0x000fe20003f05300 */
[----:B------:R-:W-:Y:S01]  /*1d2a0*/  IMAD.MOV.U32 R6, RZ, RZ, RZ ;  /* 0x000000ffff067224 */ /* 0x000fe200078e00ff */
[----:B------:R-:W-:Y:S01]  /*1d2b0*/  ISETP.NE.AND.EX P2, PT, RZ, c[0x0][0x504], PT, P2 ;  /* 0x00014100ff007a0c */ /* 0x000fe20003f45320 */
[----:B------:R-:W-:-:S10]  /*1d2c0*/  IMAD.WIDE R2, R231, R4, c[0x0][0x500] ;  /* 0x00014000e7027625 */ /* 0x000fd400078e0204 */
[----:B------:R-:W-:Y:S02]  /*1d2d0*/  @P0 IMAD.WIDE R4, R231, R4, c[0x0][0x508] ;  /* 0x00014200e7040625 */ /* 0x000fe400078e0204 */
[----:B------:R2:W5:Y:S04]  /*1d2e0*/  @P2 LDG.E R6, [R2.64] ;  /* 0x0000000602062981 */ /* 0x000568000c1e1900 */
[----:B------:R2:W5:Y:S01]  /*1d2f0*/  @P0 LDG.E R19, [R4.64] ;  /* 0x0000000604130981 */ /* 0x000562000c1e1900 */
[----:B------:R-:W-:-:S04]  /*1d300*/  ISETP.NE.AND P1, PT, R247, RZ, PT ;  /* 0x000000fff700720c */ /* 0x000fc80003f25270 */
[----:B------:R-:W-:Y:S01]  /*1d310*/  SEL R18, R247, c[0x0][0x3d4], P1 ;  /* 0x0000f500f7127a07 */ /* 0x000fe20000800000 */
[----:B------:R-:W-:Y:S05]  /*1d320*/  @P0 BRA `(.L_x_753) ;  /* 0x0000004000000947 */ /* 0x000fea0003800000 */
[----:B------:R-:W-:Y:S05]  /*1d330*/  @!P2 BRA `(.L_x_753) ;  /* 0x000000300000a947 */ /* 0x000fea0003800000 */
[----:B------:R3:W4:Y:S04]  /*1d340*/  LDG.E R0, [R2.64] ;  /* 0x0000000602007981 */ /* 0x000728000c1e1900 */
[----:B--23--:R-:W4:Y:S02]  /*1d350*/  LDG.E R2, [R2.64+0x4] ;  /* 0x0000040602027981 */ /* 0x00cf24000c1e1900 */
[----:B----45:R-:W-:Y:S02]  /*1d360*/  IADD3 R19, -R0, R2, RZ ;  /* 0x0000000200137210 */ /* 0x030fe40007ffe1ff */
.L_x_753:
        /* <DEDUP_REMOVED lines=8> */
[----:B------:R-:W-:Y:S01]  /*1d3f0*/  IMAD R0, R19, c[0x0][0x4e8], RZ ;  /* 0x00013a0013007a24 */ /* 0x000fe200078e02ff */
[----:B------:R-:W-:-:S04]  /*1d400*/  IADD3 R13, R224, R2, RZ ;  /* 0x00000002e00d7210 */ /* 0x000fc80007ffe0ff */
[----:B------:R-:W-:-:S13]  /*1d410*/  ISETP.GE.AND P0, PT, R13, R0, PT ;  /* 0x000000000d00720c */ /* 0x000fda0003f06270 */
[----:B------:R-:W-:Y:S05]  /*1d420*/  @P0 BRA `(.L_x_755) ;  /* 0x000002b000000947 */ /* 0x000fea0003800000 */
[----:B------:R-:W-:Y:S01]  /*1d430*/  IMAD.MOV.U32 R0, RZ, RZ, 0x368 ;  /* 0x00000368ff007424 */ /* 0x000fe200078e00ff */
[----:B------:R-:W-:-:S04]  /*1d440*/  ISETP.GT.AND P2, PT, R18, 0x1, PT ;  /* 0x000000011200780c */ /* 0x000fc80003f44270 */
[----:B------:R-:W-:-:S04]  /*1d450*/  SEL R0, R0, 0x328, P2 ;  /* 0x0000032800007807 */ /* 0x000fc80001000000 */
[----:B------:R2:W3:Y:S08]  /*1d460*/  LDC.64 R8, c[0x0][R0+0x170] ;  /* 0x00005c0000087b82 */ /* 0x0004f00000000a00 */
[----:B------:R2:W4:Y:S08]  /*1d470*/  LDC.64 R4, c[0x0][R0+0x168] ;  /* 0x00005a0000047b82 */ /* 0x0005300000000a00 */
[----:B------:R2:W5:Y:S08]  /*1d480*/  LDC.64 R14, c[0x0][R0+0x178] ;  /* 0x00005e00000e7b82 */ /* 0x0005700000000a00 */
[----:B------:R2:W1:Y:S02]  /*1d490*/  LDC.64 R10, c[0x0][R0+0x160] ;  /* 0x00005800000a7b82 */ /* 0x0004640000000a00 */
[----:B--2---:R-:W-:-:S02]  /*1d4a0*/  IMAD.MOV.U32 R0, RZ, RZ, c[0x0][0x4e8] ;  /* 0x00013a00ff007624 */ /* 0x004fc400078e00ff */
[-C--:B---3--:R-:W-:Y:S02]  /*1d4b0*/  IMAD R7, R9, R12.reuse, RZ ;  /* 0x0000000c09077224 */ /* 0x088fe400078e02ff */
[----:B------:R-:W-:Y:S01]  /*1d4c0*/  IMAD.WIDE.U32 R2, R8, R12, RZ ;  /* 0x0000000c08027225 */ /* 0x000fe200078e00ff */
[----:B------:R-:W-:Y:S02]  /*1d4d0*/  ISETP.NE.AND P0, PT, R0, 0x1, PT ;  /* 0x000000010000780c */ /* 0x000fe40003f05270 */
[----:B------:R-:W-:Y:S01]  /*1d4e0*/  MOV R0, R13 ;  /* 0x0000000d00007202 */ /* 0x000fe20000000f00 */
[----:B------:R-:W-:Y:S01]  /*1d4f0*/  IMAD R8, R8, R20, R7 ;  /* 0x0000001408087224 */ /* 0x000fe200078e0207 */
[----:B------:R-:W-:Y:S01]  /*1d500*/  SEL R7, R248, RZ, P2 ;  /* 0x000000fff8077207 */ /* 0x000fe20001000000 */
[-C--:B----4-:R-:W-:Y:S02]  /*1d510*/  IMAD R9, R5, R226.reuse, RZ ;  /* 0x000000e205097224 */ /* 0x090fe400078e02ff */
[----:B------:R-:W-:Y:S01]  /*1d520*/  IMAD.WIDE.U32 R4, R4, R226, RZ ;  /* 0x000000e204047225 */ /* 0x000fe200078e00ff */
[----:B------:R-:W-:-:S03]  /*1d530*/  IADD3 R3, R3, R8, RZ ;  /* 0x0000000803037210 */ /* 0x000fc60007ffe0ff */
[----:B------:R-:W-:Y:S02]  /*1d540*/  IMAD.IADD R9, R5, 0x1, R9 ;  /* 0x0000000105097824 */ /* 0x000fe400078e0209 */
[----:B------:R-:W-:-:S04]  /*1d550*/  @P0 IMAD.HI.U32 R16, R13, c[0x0][0x4ec], RZ ;  /* 0x00013b000d100a27 */ /* 0x000fc800078e00ff */
[-C--:B-----5:R-:W-:Y:S01]  /*1d560*/  IMAD R8, R15, R7.reuse, RZ ;  /* 0x000000070f087224 */ /* 0x0a0fe200078e02ff */
        /* <DEDUP_REMOVED lines=10> */
[----:B-1----:R-:W-:Y:S01]  /*1d610*/  IMAD R0, R11, R2, RZ ;  /* 0x000000020b007224 */ /* 0x002fe200078e02ff */
        /* <DEDUP_REMOVED lines=12> */
.L_x_755:
[----:B------:R-:W-:Y:S05]  /*1d6e0*/  BSYNC B0 ;  /* 0x0000000000007941 */ /* 0x000fea0003800000 */
.L_x_754:
[----:B------:R-:W-:-:S13]  /*1d6f0*/  ISETP.GT.AND P0, PT, R18, 0x1, PT ;  /* 0x000000011200780c */ /* 0x000fda0003f04270 */
[----:B------:R-:W-:Y:S05]  /*1d700*/  @P0 BRA `(.L_x_747) ;  /* 0x0000087000000947 */ /* 0x000fea0003800000 */
[----:B------:R-:W-:Y:S01]  /*1d710*/  MOV R2, c[0x0][0x4e8] ;  /* 0x00013a0000027a02 */ /* 0x000fe20000000f00 */
[----:B-1----:R-:W-:Y:S01]  /*1d720*/  IMAD R0, R17, c[0x0][0x3a0], RZ ;  /* 0x0000e80011007a24 */ /* 0x002fe200078e02ff */
[----:B------:R-:W-:Y:S01]  /*1d730*/  LEA R4, R237, R213, 0x5 ;  /* 0x000000d5ed047211 */ /* 0x000fe200078e28ff */
[----:B------:R-:W-:Y:S01]  /*1d740*/  IMAD R5, R20, c[0x0][0x3f0], RZ ;  /* 0x0000fc0014057a24 */ /* 0x000fe200078e02ff */
[----:B------:R-:W-:Y:S01]  /*1d750*/  ISETP.NE.AND P0, PT, R2, 0x1, PT ;  /* 0x000000010200780c */ /* 0x000fe20003f05270 */
[----:B------:R-:W-:Y:S01]  /*1d760*/  IMAD.WIDE.U32 R2, R6, c[0x0][0x3a0], RZ ;  /* 0x0000e80006027a25 */ /* 0x000fe200078e00ff */
[----:B------:R-:W-:Y:S02]  /*1d770*/  IADD3 R4, R224, R4, RZ ;  /* 0x00000004e0047210 */ /* 0x000fe40007ffe0ff */
[----:B------:R-:W-:Y:S01]  /*1d780*/  IADD3 R13, R213, R224, RZ ;  /* 0x000000e0d50d7210 */ /* 0x000fe20007ffe0ff */
        /* <DEDUP_REMOVED lines=26> */
.L_x_811:
[----:B------:R-:W-:Y:S05]  /*1d930*/  BRA.DIV ~URZ, `(.L_x_757) ;  /* 0x000024727f007947 */ /* 0x000fea000b800000 */
[----:B------:R3:W4:Y:S02]  /*1d940*/  SHFL.IDX PT, R2, R14, RZ, 0x181f ;  /* 0x00181fff0e027589 */ /* 0x00072400000e0000 */
.L_x_812:
        /* <DEDUP_REMOVED lines=27> */
.L_x_759:
[----:B------:R-:W-:Y:S05]  /*1db00*/  BSYNC B0 ;  /* 0x0000000000007941 */ /* 0x000fea0003800000 */
.L_x_758:
[----:B------:R-:W-:Y:S05]  /*1db10*/  BRA.DIV ~URZ, `(.L_x_760) ;  /* 0x000023027f007947 */ /* 0x000fea000b800000 */
[----:B--2---:R2:W1:Y:S04]  /*1db20*/  SHFL.IDX PT, R10, R11, 0x1, 0x181f ;  /* 0x00381f000b0a7f89 */ /* 0x00446800000e0000 */
[----:B----4-:R2:W4:Y:S02]  /*1db30*/  SHFL.IDX PT, R2, R14, 0x1, 0x181f ;  /* 0x00381f000e027f89 */ /* 0x01052400000e0000 */
.L_x_813:
        /* <DEDUP_REMOVED lines=20> */
.L_x_762:
[----:B------:R-:W-:Y:S05]  /*1dc80*/  BSYNC B0 ;  /* 0x0000000000007941 */ /* 0x000fea0003800000 */
.L_x_761:
[----:B------:R-:W-:Y:S05]  /*1dc90*/  BRA.DIV ~URZ, `(.L_x_763) ;  /* 0x000022527f007947 */ /* 0x000fea000b800000 */
[----:B-1----:R1:W2:Y:S02]  /*1dca0*/  SHFL.IDX PT, R10, R11, 0x2, 0x181f ;  /* 0x00581f000b0a7f89 */ /* 0x0022a400000e0000 */
.L_x_814:
[----:B------:R-:W-:Y:S05]  /*1dcb0*/  BRA.DIV ~URZ, `(.L_x_764) ;  /* 0x000022a27f007947 */ /* 0x000fea000b800000 */
[----:B----4-:R4:W1:Y:S02]  /*1dcc0*/  SHFL.IDX PT, R2, R14, 0x2, 0x181f ;  /* 0x00581f000e027f89 */ /* 0x01086400000e0000 */
.L_x_815:
        /* <DEDUP_REMOVED lines=20> */
.L_x_766:
[----:B------:R-:W-:Y:S05]  /*1de10*/  BSYNC B0 ;  /* 0x0000000000007941 */ /* 0x000fea0003800000 */
.L_x_765:
[----:B------:R-:W-:Y:S05]  /*1de20*/  BRA.DIV ~URZ, `(.L_x_767) ;  /* 0x000021a27f007947 */ /* 0x000fea000b800000 */
[----:B--2---:R2:W3:Y:S04]  /*1de30*/  SHFL.IDX PT, R10, R11, 0x3, 0x181f ;  /* 0x00781f000b0a7f89 */ /* 0x0044e800000e0000 */
[----:B-1----:R2:W1:Y:S02]  /*1de40*/  SHFL.IDX PT, R2, R14, 0x3, 0x181f ;  /* 0x00781f000e027f89 */ /* 0x00246400000e0000 */
.L_x_816:
        /* <DEDUP_REMOVED lines=19> */
.L_x_747:
[----:B------:R-:W-:Y:S05]  /*1df80*/  BSYNC B1 ;  /* 0x0000000000017941 */ /* 0x000fea0003800000 */
.L_x_731:
        /* <DEDUP_REMOVED lines=9> */
[----:B--234-:R-:W-:-:S04]  /*1e020*/  LOP3.LUT R14, R0, 0x1f, RZ, 0xc0, !PT ;  /* 0x0000001f000e7812 */ /* 0x01cfc800078ec0ff */
[----:B------:R-:W-:Y:S01]  /*1e030*/  ISETP.NE.AND P6, PT, R14, 0x1f, PT ;  /* 0x0000001f0e00780c */ /* 0x000fe20003fc5270 */
[----:B------:R-:W-:Y:S10]  /*1e040*/  BRA.DIV ~URZ, `(.L_x_769) ;  /* 0x000020527f007947 */ /* 0x000ff4000b800000 */
[----:B------:R2:W3:Y:S02]  /*1e050*/  SHFL.IDX PT, R10, R110, RZ, 0x1f ;  /* 0x00001fff6e0a7589 */ /* 0x0004e400000e0000 */
.L_x_817:
[----:B------:R-:W-:Y:S05]  /*1e060*/  BRA.DIV ~URZ, `(.L_x_770) ;  /* 0x000020a27f007947 */ /* 0x000fea000b800000 */
[----:B------:R4:W2:Y:S02]  /*1e070*/  SHFL.IDX PT, R8, R110, 0x1, 0x1f ;  /* 0x00201f006e087f89 */ /* 0x0008a400000e0000 */
.L_x_818:
        /* <DEDUP_REMOVED lines=18> */
.L_x_819:
[----:B----4-:R-:W-:-:S04]  /*1e1a0*/  SEL R4, R4, RZ, P5 ;  /* 0x000000ff04047207 */ /* 0x010fc80002800000 */
        /* <DEDUP_REMOVED lines=14> */
[----:B------:R1:W4:Y:S02]  /*1e290*/  SHFL.IDX PT, R0, R4, 0x1f, 0x1f ;  /* 0x03e01f0004007f89 */ /* 0x00032400000e0000 */
.L_x_820:
[----:B----4-:R-:W-:Y:S01]  /*1e2a0*/  IMAD R0, R0, c[0x0][0x538], RZ ;  /* 0x00014e0000007a24 */ /* 0x010fe200078e02ff */
[----:B------:R-:W-:Y:S04]  /*1e2b0*/  BSSY B1, `(.L_x_773) ;  /* 0x00000c7000017945 */ /* 0x000fe80003800000 */
[----:B--2---:R-:W-:-:S04]  /*1e2c0*/  IADD3 R8, R0, R8, RZ ;  /* 0x0000000800087210 */ /* 0x004fc80007ffe0ff */
[----:B---3--:R-:W-:-:S13]  /*1e2d0*/  ISETP.GT.AND P0, PT, R8, R10, PT ;  /* 0x0000000a0800720c */ /* 0x008fda0003f04270 */
[----:B------:R-:W-:Y:S05]  /*1e2e0*/  @P0 BRA `(.L_x_774) ;  /* 0x0000024000000947 */ /* 0x000fea0003800000 */
.L_x_778:
        /* <DEDUP_REMOVED lines=16> */
.L_x_821:
        /* <DEDUP_REMOVED lines=16> */
.L_x_822:
[----:B--2---:R-:W-:-:S05]  /*1e4f0*/  IMAD R0, R0, c[0x0][0x538], RZ ;  /* 0x00014e0000007a24 */ /* 0x004fca00078e02ff */
[----:B------:R-:W-:-:S04]  /*1e500*/  IADD3 R8, R0, R8, RZ ;  /* 0x0000000800087210 */ /* 0x000fc80007ffe0ff */
[----:B------:R-:W-:-:S13]  /*1e510*/  ISETP.GT.AND P0, PT, R8, R10, PT ;  /* 0x0000000a0800720c */ /* 0x000fda0003f04270 */
[----:B-1----:R-:W-:Y:S05]  /*1e520*/  @!P0 BRA `(.L_x_778) ;  /* 0xfffffdc000008947 */ /* 0x002fea000383ffff */
.L_x_774:
[----:B------:R-:W-:-:S05]  /*1e530*/  IADD3 R12, -R0, R8, RZ ;  /* 0x00000008000c7210 */ /* 0x000fca0007ffe1ff */
[----:B------:R-:W-:-:S05]  /*1e540*/  IMAD R0, R4, c[0x0][0x538], R12 ;  /* 0x00014e0004007a24 */ /* 0x000fca00078e020c */
[----:B------:R-:W-:Y:S01]  /*1e550*/  ISETP.GT.AND P0, PT, R0, R10, PT ;  /* 0x0000000a0000720c */ /* 0x000fe20003f04270 */
[----:B------:R-:W-:-:S12]  /*1e560*/  BRA.DIV ~URZ, `(.L_x_779) ;  /* 0x000020027f007947 */ /* 0x000fd8000b800000 */
[----:B------:R-:W-:-:S04]  /*1e570*/  VOTE.ANY R11, PT, !P0 ;  /* 0x00000000000b7806 */ /* 0x000fc800040e0100 */
.L_x_823:
[----:B------:R-:W2:Y:S02]  /*1e580*/  POPC R0, R11 ;  /* 0x0000000b00007309 */ /* 0x000ea40000000000 */
[----:B--2---:R-:W-:Y:S01]  /*1e590*/  IADD3 R231, R0, R231, RZ ;  /* 0x000000e700e77210 */ /* 0x004fe20007ffe0ff */
[----:B------:R-:W-:Y:S05]  /*1e5a0*/  BRA.DIV ~URZ, `(.L_x_780) ;  /* 0x000020127f007947 */ /* 0x000fea000b800000 */
[----:B------:R2:W3:Y:S04]  /*1e5b0*/  SHFL.IDX PT, R8, R6, R0, 0x1f ;  /* 0x00001f0006087589 */ /* 0x0004e800000e0000 */
[----:B------:R2:W4:Y:S02]  /*1e5c0*/  SHFL.IDX PT, R7, R7, R0, 0x1f ;  /* 0x00001f0007077589 */ /* 0x00052400000e0000 */
.L_x_824:
[----:B------:R-:W-:Y:S01]  /*1e5d0*/  ISETP.NE.AND P0, PT, R11, RZ, PT ;  /* 0x000000ff0b00720c */ /* 0x000fe20003f05270 */
[----:B------:R-:W-:-:S12]  /*1e5e0*/  BSSY B0, `(.L_x_781) ;  /* 0x0000005000007945 */ /* 0x000fd80003800000 */
[----:B------:R-:W-:Y:S05]  /*1e5f0*/  @!P0 BRA `(.L_x_782) ;  /* 0x0000003000008947 */ /* 0x000fea0003800000 */
[----:B--2---:R-:W-:Y:S01]  /*1e600*/  IADD3 R0, R0, -0x1, RZ ;  /* 0xffffffff00007810 */ /* 0x004fe20007ffe0ff */
[----:B------:R-:W-:Y:S05]  /*1e610*/  BRA.DIV ~URZ, `(.L_x_783) ;  /* 0x000020727f007947 */ /* 0x000fea000b800000 */
[----:B------:R2:W1:Y:S02]  /*1e620*/  SHFL.IDX PT, R13, R4, R0, 0x1f ;  /* 0x00001f00040d7589 */ /* 0x00046400000e0000 */
.L_x_782:
[----:B------:R-:W-:Y:S05]  /*1e630*/  BSYNC B0 ;  /* 0x0000000000007941 */ /* 0x000fea0003800000 */
.L_x_781:
[----:B----4-:R-:W-:Y:S01]  /*1e640*/  ISETP.NE.AND P0, PT, R7, 0x1, PT ;  /* 0x000000010700780c */ /* 0x010fe20003f05270 */
[----:B-1----:R-:W-:Y:S01]  /*1e650*/  IMAD R228, R13, c[0x0][0x538], R12 ;  /* 0x00014e000de47a24 */ /* 0x002fe200078e020c */
[----:B------:R-:W-:Y:S04]  /*1e660*/  BSSY B0, `(.L_x_784) ;  /* 0x0000084000007945 */ /* 0x000fe80003800000 */
[----:B--2---:R-:W-:-:S07]  /*1e670*/  IADD3 R6, -R228, R10, RZ ;  /* 0x0000000ae4067210 */ /* 0x004fce0007ffe1ff */
[----:B------:R-:W-:Y:S05]  /*1e680*/  @!P0 BRA `(.L_x_785) ;  /* 0x000003e000008947 */ /* 0x000fea0003800000 */
[-C--:B---3--:R-:W-:Y:S02]  /*1e690*/  IABS R0, R8.reuse ;  /* 0x0000000800007213 */ /* 0x088fe40000000000 */
        /* <DEDUP_REMOVED lines=15> */
[----:B------:R-:W-:-:S04]  /*1e790*/  IMAD.MOV R0, RZ, RZ, -R10 ;  /* 0x000000ffff007224 */ /* 0x000fc800078e0a0a */
[----:B------:R-:W-:Y:S02]  /*1e7a0*/  IMAD.MOV.U32 R3, RZ, RZ, R0 ;  /* 0x000000ffff037224 */ /* 0x000fe400078e0000 */
        /* <DEDUP_REMOVED lines=13> */
[----:B-1----:R-:W-:-:S04]  /*1e880*/  IADD3 R2, RZ, -R3, RZ ;  /* 0x80000003ff027210 */ /* 0x002fc80007ffe0ff */
[----:B------:R-:W-:Y:S01]  /*1e890*/  @!P1 IMAD.MOV R0, RZ, RZ, -R0 ;  /* 0x000000ffff009224 */ /* 0x000fe200078e0a00 */
[----:B------:R-:W-:Y:S01]  /*1e8a0*/  @!P0 LOP3.LUT R0, RZ, R8, RZ, 0x33, !PT ;  /* 0x00000008ff008212 */ /* 0x000fe200078e33ff */
[----:B------:R-:W-:Y:S01]  /*1e8b0*/  IMAD.MOV.U32 R4, RZ, RZ, R2 ;  /* 0x000000ffff047224 */ /* 0x000fe200078e0002 */
[----:B------:R-:W-:Y:S02]  /*1e8c0*/  IABS R2, R7 ;  /* 0x0000000700027213 */ /* 0x000fe40000000000 */
[----:B------:R-:W-:Y:S01]  /*1e8d0*/  IABS R10, R0 ;  /* 0x00000000000a7213 */ /* 0x000fe20000000000 */
[----:B------:R-:W-:Y:S02]  /*1e8e0*/  IMAD R4, R4, R5, RZ ;  /* 0x0000000504047224 */ /* 0x000fe400078e02ff */
[----:B------:R-:W-:Y:S01]  /*1e8f0*/  IMAD.MOV R9, RZ, RZ, -R2 ;  /* 0x000000ffff097224 */ /* 0x000fe200078e0a02 */
[----:B------:R-:W-:-:S05]  /*1e900*/  MOV R2, RZ ;  /* 0x000000ff00027202 */ /* 0x000fca0000000f00 */
        /* <DEDUP_REMOVED lines=22> */
.L_x_785:
[----:B------:R-:W-:-:S04]  /*1ea70*/  IMAD.MOV.U32 R2, RZ, RZ, 0x4 ;  /* 0x00000004ff027424 */ /* 0x000fc800078e00ff */
[----:B------:R-:W-:-:S05]  /*1ea80*/  IMAD.WIDE R2, R231, R2, c[0x0][0x590] ;  /* 0x00016400e7027625 */ /* 0x000fca00078e0202 */
[----:B------:R-:W2:Y:S02]  /*1ea90*/  LDG.E R4, [R2.64] ;  /* 0x0000000602047981 */ /* 0x000ea4000c1e1900 */
        /* <DEDUP_REMOVED lines=63> */
[----:B------:R-:W-:Y:S02]  /*1ee90*/  IMAD R230, R2, R3, R6 ;  /* 0x0000000302e67224 */ /* 0x000fe400078e0206 */
.L_x_786:
[----:B------:R-:W-:Y:S05]  /*1eea0*/  BSYNC B0 ;  /* 0x0000000000007941 */ /* 0x000fea0003800000 */
.L_x_784:
[----:B------:R-:W-:-:S04]  /*1eeb0*/  LOP3.LUT R2, RZ, R2, RZ, 0x33, !PT ;  /* 0x00000002ff027212 */ /* 0x000fc800078e33ff */
[----:B------:R-:W-:Y:S01]  /*1eec0*/  IADD3 R229, R2, R8, RZ ;  /* 0x0000000802e57210 */ /* 0x000fe20007ffe0ff */
[----:B------:R-:W-:Y:S05]  /*1eed0*/  BRA `(.L_x_787) ;  /* 0x0000004000007947 */ /* 0x000fea0003800000 */
.L_x_775:
[----:B------:R-:W-:Y:S01]  /*1eee0*/  IMAD.MOV.U32 R228, RZ, RZ, R10 ;  /* 0x000000ffffe47224 */ /* 0x000fe200078e000a */
[----:B------:R-:W-:Y:S01]  /*1eef0*/  MOV R230, RZ ;  /* 0x000000ff00e67202 */ /* 0x000fe20000000f00 */
[----:B------:R-:W-:Y:S01]  /*1ef00*/  IMAD.MOV.U32 R229, RZ, RZ, RZ ;  /* 0x000000ffffe57224 */ /* 0x000fe200078e00ff */
[----:B------:R-:W-:Y:S02]  /*1ef10*/  MOV R231, c[0x0][0x53c] ;  /* 0x00014f0000e77a02 */ /* 0x000fe40000000f00 */
.L_x_787:
[----:B------:R-:W-:Y:S05]  /*1ef20*/  BSYNC B1 ;  /* 0x0000000000017941 */ /* 0x000fea0003800000 */
.L_x_773:
[----:B------:R-:W-:Y:S01]  /*1ef30*/  WARPSYNC 0xffffffff ;  /* 0xffffffff00007948 */ /* 0x000fe20003800000 */
[----:B------:R-:W-:Y:S01]  /*1ef40*/  BAR.SYNC.DEFER_BLOCKING 0x4, 0x100 ;  /* 0x0104000000007b1d */ /* 0x000fe20000010000 */
[----:B------:R-:W-:-:S13]  /*1ef50*/  ISETP.NE.AND P0, PT, R14, RZ, PT ;  /* 0x000000ff0e00720c */ /* 0x000fda0003f05270 */
[----:B------:R2:W-:Y:S04]  /*1ef60*/  @!P0 STS.128 [0x20080], R228 ;  /* 0x020080e4ff008388 */ /* 0x0005e80000000c00 */
[----:B------:R-:W-:Y:S06]  /*1ef70*/  BAR.ARV 0x5, 0x100 ;  /* 0x0144000000007b1d */ /* 0x000fec0000002000 */
.L_x_768:
[----:B-1----:R-:W-:-:S13]  /*1ef80*/  ISETP.GE.AND P0, PT, R231, c[0x0][0x53c], PT ;  /* 0x00014f00e7007a0c */ /* 0x002fda0003f06270 */
[----:B--23--:R-:W-:Y:S01]  /*1ef90*/  @P0 CALL.REL.NOINC `(.L_x_788) ;  /* 0x0000001000000944 */ /* 0x00cfe20003c00000 */
[----:B------:R-:W-:Y:S05]  /*1efa0*/  BRA `(.L_x_789) ;  /* 0xfffe28b000007947 */ /* 0x000fea000383ffff */
.L_x_788:
[----:B------:R-:W-:Y:S05]  /*1efb0*/  EXIT ;  /* 0x000000000000794d */ /* 0x000fea0003800000 */
.L_x_555:
[----:B------:R-:W-:Y:S01]  /*1efc0*/  IMAD.MOV.U32 R0, RZ, RZ, R5 ;  /* 0x000000ffff007224 */ /* 0x000fe200078e0005 */
[----:B------:R-:W-:Y:S02]  /*1efd0*/  MOV R2, 0x1 ;  /* 0x0000000100027802 */ /* 0x000fe40000000f00 */
[----:B------:R-:W-:Y:S02]  /*1efe0*/  MOV R3, 0x1f000 ;  /* 0x0001f00000037802 */ /* 0x000fe40000000f00 */
[----:B--2---:R-:W-:Y:S05]  /*1eff0*/  CALL.REL.NOINC `($__internal_14_$__cuda_sm70_shflsync_up_p) ;  /* 0x000017a000007944 */ /* 0x004fea0003c00000 */
[----:B------:R-:W-:Y:S01]  /*1f000*/  MOV R0, R4 ;  /* 0x0000000400007202 */ /* 0x000fe20000000f00 */
[----:B------:R-:W-:Y:S05]  /*1f010*/  BRA `(.L_x_790) ;  /* 0xfffe144000007947 */ /* 0x000fea000383ffff */
.L_x_556:
[----:B------:R-:W-:Y:S01]  /*1f020*/  IMAD.MOV.U32 R0, RZ, RZ, R5 ;  /* 0x000000ffff007224 */ /* 0x000fe200078e0005 */
[----:B------:R-:W-:Y:S02]  /*1f030*/  MOV R2, 0x2 ;  /* 0x0000000200027802 */ /* 0x000fe40000000f00 */
[----:B------:R-:W-:Y:S02]  /*1f040*/  MOV R3, 0x1f060 ;  /* 0x0001f06000037802 */ /* 0x000fe40000000f00 */
[----:B--2---:R-:W-:Y:S05]  /*1f050*/  CALL.REL.NOINC `($__internal_14_$__cuda_sm70_shflsync_up_p) ;  /* 0x0000174000007944 */ /* 0x004fea0003c00000 */
[----:B------:R-:W-:Y:S01]  /*1f060*/  SEL R0, R4, RZ, P4 ;  /* 0x000000ff04007207 */ /* 0x000fe20002000000 */
[----:B------:R-:W-:Y:S01]  /*1f070*/  IMAD.MOV.U32 R2, RZ, RZ, 0x4 ;  /* 0x00000004ff027424 */ /* 0x000fe200078e00ff */
[----:B------:R-:W-:-:S03]  /*1f080*/  MOV R3, 0x1f0b0 ;  /* 0x0001f0b000037802 */ /* 0x000fc60000000f00 */
[----:B------:R-:W-:Y:S02]  /*1f090*/  IMAD.IADD R0, R5, 0x1, R0 ;  /* 0x0000000105007824 */ /* 0x000fe400078e0200 */
[----:B------:R-:W-:Y:S05]  /*1f0a0*/  CALL.REL.NOINC `($__internal_14_$__cuda_sm70_shflsync_up_p) ;  /* 0x000016f000007944 */ /* 0x000fea0003c00000 */
        /* <DEDUP_REMOVED lines=12> */
[----:B------:R-:W-:Y:S02]  /*1f170*/  MOV R3, 0x1f ;  /* 0x0000001f00037802 */ /* 0x000fe40000000f00 */
[----:B------:R-:W-:Y:S01]  /*1f180*/  MOV R2, 0x1f1c0 ;  /* 0x0001f1c000027802 */ /* 0x000fe20000000f00 */
[----:B------:R-:W-:-:S04]  /*1f190*/  IMAD.IADD R4, R0, 0x1, R4 ;  /* 0x0000000100047824 */ /* 0x000fc800078e0204 */
[----:B------:R-:W-:Y:S02]  /*1f1a0*/  IMAD.MOV.U32 R9, RZ, RZ, R4 ;  /* 0x000000ffff097224 */ /* 0x000fe400078e0004 */
[----:B------:R-:W-:Y:S05]  /*1f1b0*/  CALL.REL.NOINC `($__internal_13_$__cuda_sm70_shflsync_idx_p) ;  /* 0x0000159000007944 */ /* 0x000fea0003c00000 */
[----:B------:R-:W-:Y:S01]  /*1f1c0*/  MOV R0, R5 ;  /* 0x0000000500007202 */ /* 0x000fe20000000f00 */
[----:B------:R-:W-:Y:S05]  /*1f1d0*/  BRA `(.L_x_791) ;  /* 0xfffe138000007947 */ /* 0x000fea000383ffff */
.L_x_558:
[----:B------:R-:W-:Y:S02]  /*1f1e0*/  SEL R0, RZ, 0x1, P0 ;  /* 0x00000001ff007807 */ /* 0x000fe40000000000 */
[----:B------:R-:W-:Y:S02]  /*1f1f0*/  MOV R2, 0x1f210 ;  /* 0x0001f21000027802 */ /* 0x000fe40000000f00 */
[----:B--2---:R-:W-:Y:S05]  /*1f200*/  CALL.REL.NOINC `($__internal_15_$__cuda_sm70_votesync_ballot) ;  /* 0x0000160000007944 */ /* 0x004fea0003c00000 */
[----:B------:R-:W-:Y:S01]  /*1f210*/  MOV R11, R0 ;  /* 0x00000000000b7202 */ /* 0x000fe20000000f00 */
[----:B------:R-:W-:Y:S05]  /*1f220*/  BRA `(.L_x_792) ;  /* 0xfffe13c000007947 */ /* 0x000fea000383ffff */
.L_x_559:
[----:B------:R-:W-:Y:S01]  /*1f230*/  IMAD.MOV.U32 R9, RZ, RZ, R10 ;  /* 0x000000ffff097224 */ /* 0x000fe200078e000a */
[----:B------:R-:W-:Y:S01]  /*1f240*/  MOV R5, R0 ;  /* 0x0000000000057202 */ /* 0x000fe20000000f00 */
[----:B------:R-:W-:Y:S01]  /*1f250*/  IMAD.MOV.U32 R3, RZ, RZ, 0x1f ;  /* 0x0000001fff037424 */ /* 0x000fe200078e00ff */
[----:B------:R-:W-:Y:S02]  /*1f260*/  MOV R2, 0x1f280 ;  /* 0x0001f28000027802 */ /* 0x000fe40000000f00 */
[----:B------:R-:W-:Y:S05]  /*1f270*/  CALL.REL.NOINC `($__internal_13_$__cuda_sm70_shflsync_idx_p) ;  /* 0x000014d000007944 */ /* 0x000fea0003c00000 */
[----:B------:R-:W-:Y:S01]  /*1f280*/  IMAD.MOV.U32 R229, RZ, RZ, R5 ;  /* 0x000000ffffe57224 */ /* 0x000fe200078e0005 */
[----:B------:R-:W-:Y:S01]  /*1f290*/  MOV R9, R8 ;  /* 0x0000000800097202 */ /* 0x000fe20000000f00 */
[----:B------:R-:W-:Y:S01]  /*1f2a0*/  IMAD.MOV.U32 R6, RZ, RZ, RZ ;  /* 0x000000ffff067224 */ /* 0x000fe200078e00ff */
[----:B------:R-:W-:Y:S01]  /*1f2b0*/  MOV R5, R0 ;  /* 0x0000000000057202 */ /* 0x000fe20000000f00 */
[----:B------:R-:W-:Y:S01]  /*1f2c0*/  IMAD.MOV.U32 R3, RZ, RZ, 0x1f ;  /* 0x0000001fff037424 */ /* 0x000fe200078e00ff */
[----:B------:R-:W-:-:S02]  /*1f2d0*/  MOV R2, 0x1f2f0 ;  /* 0x0001f2f000027802 */ /* 0x000fc40000000f00 */
[----:B------:R-:W-:Y:S05]  /*1f2e0*/  CALL.REL.NOINC `($__internal_13_$__cuda_sm70_shflsync_idx_p) ;  /* 0x0000146000007944 */ /* 0x000fea0003c00000 */
[----:B------:R-:W-:Y:S01]  /*1f2f0*/  MOV R10, R5 ;  /* 0x00000005000a7202 */ /* 0x000fe20000000f00 */
[----:B------:R-:W-:Y:S05]  /*1f300*/  BRA `(.L_x_793) ;  /* 0xfffe134000007947 */ /* 0x000fea000383ffff */
.L_x_562:
[----:B------:R-:W-:Y:S01]  /*1f310*/  IMAD.MOV.U32 R9, RZ, RZ, R4 ;  /* 0x000000ffff097224 */ /* 0x000fe200078e0004 */
[----:B------:R-:W-:-:S02]  /*1f320*/  MOV R3, 0x1f ;  /* 0x0000001f00037802 */ /* 0x000fc40000000f00 */
[----:B------:R-:W-:Y:S02]  /*1f330*/  MOV R2, 0x1f350 ;  /* 0x0001f35000027802 */ /* 0x000fe40000000f00 */
[----:B-123--:R-:W-:Y:S05]  /*1f340*/  CALL.REL.NOINC `($__internal_13_$__cuda_sm70_shflsync_idx_p) ;  /* 0x0000140000007944 */ /* 0x00efea0003c00000 */
[----:B------:R-:W-:Y:S01]  /*1f350*/  MOV R6, R5 ;  /* 0x0000000500067202 */ /* 0x000fe20000000f00 */
[----:B------:R-:W-:Y:S05]  /*1f360*/  BRA `(.L_x_561) ;  /* 0xfffe134000007947 */ /* 0x000fea000383ffff */
.L_x_611:
[----:B------:R-:W-:Y:S01]  /*1f370*/  IMAD.MOV.U32 R9, RZ, RZ, R16 ;  /* 0x000000ffff097224 */ /* 0x000fe200078e0010 */
[----:B------:R-:W-:Y:S01]  /*1f380*/  MOV R5, RZ ;  /* 0x000000ff00057202 */ /* 0x000fe20000000f00 */
[----:B------:R-:W-:Y:S01]  /*1f390*/  IMAD.MOV.U32 R3, RZ, RZ, 0x181f ;  /* 0x0000181fff037424 */ /* 0x000fe200078e00ff */
[----:B------:R-:W-:Y:S02]  /*1f3a0*/  MOV R2, 0x1f3c0 ;  /* 0x0001f3c000027802 */ /* 0x000fe40000000f00 */
[----:B-----5:R-:W-:Y:S05]  /*1f3b0*/  CALL.REL.NOINC `($__internal_13_$__cuda_sm70_shflsync_idx_p) ;  /* 0x0000139000007944 */ /* 0x020fea0003c00000 */
[----:B------:R-:W-:Y:S01]  /*1f3c0*/  MOV R10, R5 ;  /* 0x00000005000a7202 */ /* 0x000fe20000000f00 */
[----:B------:R-:W-:Y:S05]  /*1f3d0*/  BRA `(.L_x_794) ;  /* 0xfffe77e000007947 */ /* 0x000fea000383ffff */
.L_x_612:
[----:B------:R-:W-:Y:S01]  /*1f3e0*/  IMAD.MOV.U32 R9, RZ, RZ, R17 ;  /* 0x000000ffff097224 */ /* 0x000fe200078e0011 */
[----:B------:R-:W-:Y:S01]  /*1f3f0*/  MOV R5, RZ ;  /* 0x000000ff00057202 */ /* 0x000fe20000000f00 */
[----:B------:R-:W-:Y:S01]  /*1f400*/  IMAD.MOV.U32 R3, RZ, RZ, 0x181f ;  /* 0x0000181fff037424 */ /* 0x000fe200078e00ff */
[----:B------:R-:W-:Y:S02]  /*1f410*/  MOV R2, 0x1f430 ;  /* 0x0001f43000027802 */ /* 0x000fe40000000f00 */
[----:B-12--5:R-:W-:Y:S05]  /*1f420*/  CALL.REL.NOINC `($__internal_13_$__cuda_sm70_shflsync_idx_p) ;  /* 0x0000132000007944 */ /* 0x026fea0003c00000 */
[----:B------:R-:W-:Y:S01]  /*1f430*/  MOV R2, R5 ;  /* 0x0000000500027202 */ /* 0x000fe20000000f00 */
[----:B------:R-:W-:Y:S05]  /*1f440*/  BRA `(.L_x_795) ;  /* 0xfffe779000007947 */ /* 0x000fea000383ffff */
.L_x_615:
[----:B--2---:R-:W-:Y:S01]  /*1f450*/  IMAD.MOV.U32 R9, RZ, RZ, R16 ;  /* 0x000000ffff097224 */ /* 0x004fe200078e0010 */
[----:B------:R-:W-:Y:S01]  /*1f460*/  MOV R5, 0x1 ;  /* 0x0000000100057802 */ /* 0x000fe20000000f00 */
[----:B------:R-:W-:Y:S01]  /*1f470*/  IMAD.MOV.U32 R3, RZ, RZ, 0x181f ;  /* 0x0000181fff037424 */ /* 0x000fe200078e00ff */
[----:B----4-:R-:W-:-:S02]  /*1f480*/  MOV R2, 0x1f4a0 ;  /* 0x0001f4a000027802 */ /* 0x010fc40000000f00 */
[----:B-1-3-5:R-:W-:Y:S05]  /*1f490*/  CALL.REL.NOINC `($__internal_13_$__cuda_sm70_shflsync_idx_p) ;  /* 0x000012b000007944 */ /* 0x02afea0003c00000 */
[----:B------:R-:W-:Y:S01]  /*1f4a0*/  IMAD.MOV.U32 R10, RZ, RZ, R5 ;  /* 0x000000ffff0a7224 */ /* 0x000fe200078e0005 */
[----:B------:R-:W-:Y:S01]  /*1f4b0*/  MOV R5, 0x1 ;  /* 0x0000000100057802 */ /* 0x000fe20000000f00 */
[----:B------:R-:W-:Y:S01]  /*1f4c0*/  IMAD.MOV.U32 R9, RZ, RZ, R17 ;  /* 0x000000ffff097224 */ /* 0x000fe200078e0011 */
[----:B------:R-:W-:-:S02]  /*1f4d0*/  MOV R3, 0x181f ;  /* 0x0000181f00037802 */ /* 0x000fc40000000f00 */
[----:B------:R-:W-:Y:S02]  /*1f4e0*/  MOV R2, 0x1f500 ;  /* 0x0001f50000027802 */ /* 0x000fe40000000f00 */
[----:B------:R-:W-:Y:S05]  /*1f4f0*/  CALL.REL.NOINC `($__internal_13_$__cuda_sm70_shflsync_idx_p) ;  /* 0x0000125000007944 */ /* 0x000fea0003c00000 */
[----:B------:R-:W-:Y:S01]  /*1f500*/  MOV R2, R5 ;  /* 0x0000000500027202 */ /* 0x000fe20000000f00 */
[----:B------:R-:W-:Y:S05]  /*1f510*/  BRA `(.L_x_796) ;  /* 0xfffe78c000007947 */ /* 0x000fea000383ffff */
.L_x_618:
[----:B-1----:R-:W-:Y:S01]  /*1f520*/  IMAD.MOV.U32 R9, RZ, RZ, R16 ;  /* 0x000000ffff097224 */ /* 0x002fe200078e0010 */
[----:B------:R-:W-:Y:S01]  /*1f530*/  MOV R5, 0x2 ;  /* 0x0000000200057802 */ /* 0x000fe20000000f00 */
[----:B------:R-:W-:Y:S01]  /*1f540*/  IMAD.MOV.U32 R3, RZ, RZ, 0x181f ;  /* 0x0000181fff037424 */ /* 0x000fe200078e00ff */
[----:B----4-:R-:W-:Y:S02]  /*1f550*/  MOV R2, 0x1f570 ;  /* 0x0001f57000027802 */ /* 0x010fe40000000f00 */
[----:B--23-5:R-:W-:Y:S05]  /*1f560*/  CALL.REL.NOINC `($__internal_13_$__cuda_sm70_shflsync_idx_p) ;  /* 0x000011e000007944 */ /* 0x02cfea0003c00000 */
[----:B------:R-:W-:Y:S01]  /*1f570*/  MOV R10, R5 ;  /* 0x00000005000a7202 */ /* 0x000fe20000000f00 */
[----:B------:R-:W-:Y:S05]  /*1f580*/  BRA `(.L_x_797) ;  /* 0xfffe79e000007947 */ /* 0x000fea000383ffff */
.L_x_619:
[----:B------:R-:W-:Y:S01]  /*1f590*/  IMAD.MOV.U32 R9, RZ, RZ, R17 ;  /* 0x000000ffff097224 */ /* 0x000fe200078e0011 */
[----:B------:R-:W-:Y:S01]  /*1f5a0*/  MOV R5, 0x2 ;  /* 0x0000000200057802 */ /* 0x000fe20000000f00 */
[----:B------:R-:W-:Y:S01]  /*1f5b0*/  IMAD.MOV.U32 R3, RZ, RZ, 0x181f ;  /* 0x0000181fff037424 */ /* 0x000fe200078e00ff */
[----:B----4-:R-:W-:Y:S02]  /*1f5c0*/  MOV R2, 0x1f5e0 ;  /* 0x0001f5e000027802 */ /* 0x010fe40000000f00 */
[----:B-123-5:R-:W-:Y:S05]  /*1f5d0*/  CALL.REL.NOINC `($__internal_13_$__cuda_sm70_shflsync_idx_p) ;  /* 0x0000117000007944 */ /* 0x02efea0003c00000 */
[----:B------:R-:W-:Y:S01]  /*1f5e0*/  MOV R2, R5 ;  /* 0x0000000500027202 */ /* 0x000fe20000000f00 */
[----:B------:R-:W-:Y:S05]  /*1f5f0*/  BRA `(.L_x_798) ;  /* 0xfffe799000007947 */ /* 0x000fea000383ffff */
.L_x_622:
[----:B-1----:R-:W-:Y:S01]  /*1f600*/  IMAD.MOV.U32 R9, RZ, RZ, R16 ;  /* 0x000000ffff097224 */ /* 0x002fe200078e0010 */
[----:B------:R-:W-:Y:S01]  /*1f610*/  MOV R5, 0x3 ;  /* 0x0000000300057802 */ /* 0x000fe20000000f00 */
[----:B------:R-:W-:Y:S01]  /*1f620*/  IMAD.MOV.U32 R3, RZ, RZ, 0x181f ;  /* 0x0000181fff037424 */ /* 0x000fe200078e00ff */
[----:B------:R-:W-:-:S02]  /*1f630*/  MOV R2, 0x1f650 ;  /* 0x0001f65000027802 */ /* 0x000fc40000000f00 */
[----:B--2345:R-:W-:Y:S05]  /*1f640*/  CALL.REL.NOINC `($__internal_13_$__cuda_sm70_shflsync_idx_p) ;  /* 0x0000110000007944 */ /* 0x03cfea0003c00000 */
        /* <DEDUP_REMOVED lines=8> */
.L_x_727:
[----:B------:R-:W-:Y:S01]  /*1f6d0*/  IMAD.MOV.U32 R2, RZ, RZ, R207 ;  /* 0x000000ffff027224 */ /* 0x000fe200078e00cf */
[----:B------:R-:W-:Y:S02]  /*1f6e0*/  MOV R5, 0x2 ;  /* 0x0000000200057802 */ /* 0x000fe40000000f00 */
[----:B------:R-:W-:Y:S02]  /*1f6f0*/  MOV R3, 0x1f710 ;  /* 0x0001f71000037802 */ /* 0x000fe40000000f00 */
[----:B------:R-:W-:Y:S05]  /*1f700*/  CALL.REL.NOINC `($__internal_12_$__cuda_sm70_shflsync_bfly_p) ;  /* 0x00000ff000007944 */ /* 0x000fea0003c00000 */
[----:B------:R-:W-:Y:S01]  /*1f710*/  MOV R0, R5 ;  /* 0x0000000500007202 */ /* 0x000fe20000000f00 */
[----:B------:R-:W-:Y:S05]  /*1f720*/  BRA `(.L_x_800) ;  /* 0xffff9de000007947 */ /* 0x000fea000383ffff */
.L_x_728:
[----:B------:R-:W-:Y:S01]  /*1f730*/  IMAD.MOV.U32 R2, RZ, RZ, R0 ;  /* 0x000000ffff027224 */ /* 0x000fe200078e0000 */
[----:B------:R-:W-:Y:S02]  /*1f740*/  MOV R5, 0x1 ;  /* 0x0000000100057802 */ /* 0x000fe40000000f00 */
[----:B------:R-:W-:Y:S02]  /*1f750*/  MOV R3, 0x1f770 ;  /* 0x0001f77000037802 */ /* 0x000fe40000000f00 */
[----:B-1----:R-:W-:Y:S05]  /*1f760*/  CALL.REL.NOINC `($__internal_12_$__cuda_sm70_shflsync_bfly_p) ;  /* 0x00000f9000007944 */ /* 0x002fea0003c00000 */
[----:B------:R-:W-:Y:S01]  /*1f770*/  FADD.FTZ R0, R0, R5 ;  /* 0x0000000500007221 */ /* 0x000fe20000010000 */
[----:B------:R-:W-:Y:S02]  /*1f780*/  MOV R2, R206 ;  /* 0x000000ce00027202 */ /* 0x000fe40000000f00 */
[----:B------:R-:W-:-:S02]  /*1f790*/  MOV R5, 0x2 ;  /* 0x0000000200057802 */ /* 0x000fc40000000f00 */
[----:B------:R-:W-:Y:S02]  /*1f7a0*/  MOV R3, 0x1f7c0 ;  /* 0x0001f7c000037802 */ /* 0x000fe40000000f00 */
[----:B------:R-:W-:Y:S05]  /*1f7b0*/  CALL.REL.NOINC `($__internal_12_$__cuda_sm70_shflsync_bfly_p) ;  /* 0x00000f4000007944 */ /* 0x000fea0003c00000 */
[----:B------:R-:W-:Y:S01]  /*1f7c0*/  FADD.FTZ R4, R206, R5 ;  /* 0x00000005ce047221 */ /* 0x000fe20000010000 */
[----:B------:R-:W-:Y:S02]  /*1f7d0*/  MOV R5, 0x1 ;  /* 0x0000000100057802 */ /* 0x000fe40000000f00 */
[----:B------:R-:W-:Y:S02]  /*1f7e0*/  MOV R3, 0x1f810 ;  /* 0x0001f81000037802 */ /* 0x000fe40000000f00 */
[----:B------:R-:W-:Y:S02]  /*1f7f0*/  MOV R2, R4 ;  /* 0x0000000400027202 */ /* 0x000fe40000000f00 */
[----:B------:R-:W-:Y:S05]  /*1f800*/  CALL.REL.NOINC `($__internal_12_$__cuda_sm70_shflsync_bfly_p) ;  /* 0x00000ef000007944 */ /* 0x000fea0003c00000 */
[----:B------:R-:W-:Y:S01]  /*1f810*/  MOV R3, R5 ;  /* 0x0000000500037202 */ /* 0x000fe20000000f00 */
[----:B------:R-:W-:Y:S05]  /*1f820*/  BRA `(.L_x_801) ;  /* 0xffff9d5000007947 */ /* 0x000fea000383ffff */
.L_x_735:
[----:B--234-:R-:W-:Y:S01]  /*1f830*/  IMAD.MOV.U32 R9, RZ, RZ, R13 ;  /* 0x000000ffff097224 */ /* 0x01cfe200078e000d */
[----:B------:R-:W-:Y:S01]  /*1f840*/  MOV R5, RZ ;  /* 0x000000ff00057202 */ /* 0x000fe20000000f00 */
[----:B------:R-:W-:Y:S01]  /*1f850*/  IMAD.MOV.U32 R3, RZ, RZ, 0x181f ;  /* 0x0000181fff037424 */ /* 0x000fe200078e00ff */
[----:B------:R-:W-:Y:S02]  /*1f860*/  MOV R2, 0x1f880 ;  /* 0x0001f88000027802 */ /* 0x000fe40000000f00 */
[----:B-1----:R-:W-:Y:S05]  /*1f870*/  CALL.REL.NOINC `($__internal_13_$__cuda_sm70_shflsync_idx_p) ;  /* 0x00000ed000007944 */ /* 0x002fea0003c00000 */
[----:B------:R-:W-:Y:S01]  /*1f880*/  MOV R10, R5 ;  /* 0x00000005000a7202 */ /* 0x000fe20000000f00 */
[----:B------:R-:W-:Y:S05]  /*1f890*/  BRA `(.L_x_802) ;  /* 0xffffb87000007947 */ /* 0x000fea000383ffff */
.L_x_736:
[----:B------:R-:W-:Y:S01]  /*1f8a0*/  IMAD.MOV.U32 R9, RZ, RZ, R14 ;  /* 0x000000ffff097224 */ /* 0x000fe200078e000e */
[----:B------:R-:W-:Y:S01]  /*1f8b0*/  MOV R5, RZ ;  /* 0x000000ff00057202 */ /* 0x000fe20000000f00 */
[----:B------:R-:W-:Y:S01]  /*1f8c0*/  IMAD.MOV.U32 R3, RZ, RZ, 0x181f ;  /* 0x0000181fff037424 */ /* 0x000fe200078e00ff */
[----:B------:R-:W-:-:S02]  /*1f8d0*/  MOV R2, 0x1f8f0 ;  /* 0x0001f8f000027802 */ /* 0x000fc40000000f00 */
[----:B-123--:R-:W-:Y:S05]  /*1f8e0*/  CALL.REL.NOINC `($__internal_13_$__cuda_sm70_shflsync_idx_p) ;  /* 0x00000e6000007944 */ /* 0x00efea0003c00000 */
[----:B------:R-:W-:Y:S01]  /*1f8f0*/  MOV R2, R5 ;  /* 0x0000000500027202 */ /* 0x000fe20000000f00 */
[----:B------:R-:W-:Y:S05]  /*1f900*/  BRA `(.L_x_803) ;  /* 0xffffb82000007947 */ /* 0x000fea000383ffff */
.L_x_739:
[----:B--2---:R-:W-:Y:S01]  /*1f910*/  IMAD.MOV.U32 R9, RZ, RZ, R13 ;  /* 0x000000ffff097224 */ /* 0x004fe200078e000d */
[----:B------:R-:W-:Y:S01]  /*1f920*/  MOV R5, 0x1 ;  /* 0x0000000100057802 */ /* 0x000fe20000000f00 */
[----:B------:R-:W-:Y:S01]  /*1f930*/  IMAD.MOV.U32 R3, RZ, RZ, 0x181f ;  /* 0x0000181fff037424 */ /* 0x000fe200078e00ff */
[----:B------:R-:W-:-:S02]  /*1f940*/  MOV R2, 0x1f960 ;  /* 0x0001f96000027802 */ /* 0x000fc40000000f00 */
[----:B-1-34-:R-:W-:Y:S05]  /*1f950*/  CALL.REL.NOINC `($__internal_13_$__cuda_sm70_shflsync_idx_p) ;  /* 0x00000df000007944 */ /* 0x01afea0003c00000 */
        /* <DEDUP_REMOVED lines=8> */
.L_x_742:
[----:B--2---:R-:W-:Y:S01]  /*1f9e0*/  IMAD.MOV.U32 R9, RZ, RZ, R13 ;  /* 0x000000ffff097224 */ /* 0x004fe200078e000d */
[----:B------:R-:W-:Y:S01]  /*1f9f0*/  MOV R5, 0x2 ;  /* 0x0000000200057802 */ /* 0x000fe20000000f00 */
[----:B------:R-:W-:Y:S01]  /*1fa00*/  IMAD.MOV.U32 R3, RZ, RZ, 0x181f ;  /* 0x0000181fff037424 */ /* 0x000fe200078e00ff */
[----:B------:R-:W-:Y:S02]  /*1fa10*/  MOV R2, 0x1fa30 ;  /* 0x0001fa3000027802 */ /* 0x000fe40000000f00 */
[----:B-1-34-:R-:W-:Y:S05]  /*1fa20*/  CALL.REL.NOINC `($__internal_13_$__cuda_sm70_shflsync_idx_p) ;  /* 0x00000d2000007944 */ /* 0x01afea0003c00000 */
[----:B------:R-:W-:Y:S01]  /*1fa30*/  MOV R10, R5 ;  /* 0x00000005000a7202 */ /* 0x000fe20000000f00 */
[----:B------:R-:W-:Y:S05]  /*1fa40*/  BRA `(.L_x_805) ;  /* 0xffffba3000007947 */ /* 0x000fea000383ffff */
.L_x_743:
[----:B--2---:R-:W-:Y:S01]  /*1fa50*/  IMAD.MOV.U32 R9, RZ, RZ, R14 ;  /* 0x000000ffff097224 */ /* 0x004fe200078e000e */
[----:B------:R-:W-:Y:S01]  /*1fa60*/  MOV R5, 0x2 ;  /* 0x0000000200057802 */ /* 0x000fe20000000f00 */
[----:B------:R-:W-:Y:S01]  /*1fa70*/  IMAD.MOV.U32 R3, RZ, RZ, 0x181f ;  /* 0x0000181fff037424 */ /* 0x000fe200078e00ff */
[----:B------:R-:W-:Y:S02]  /*1fa80*/  MOV R2, 0x1faa0 ;  /* 0x0001faa000027802 */ /* 0x000fe40000000f00 */
[----:B-1-34-:R-:W-:Y:S05]  /*1fa90*/  CALL.REL.NOINC `($__internal_13_$__cuda_sm70_shflsync_idx_p) ;  /* 0x00000cb000007944 */ /* 0x01afea0003c00000 */
[----:B------:R-:W-:Y:S01]  /*1faa0*/  MOV R2, R5 ;  /* 0x0000000500027202 */ /* 0x000fe20000000f00 */
[----:B------:R-:W-:Y:S05]  /*1fab0*/  BRA `(.L_x_806) ;  /* 0xffffb9e000007947 */ /* 0x000fea000383ffff */
.L_x_746:
[----:B---3--:R-:W-:Y:S01]  /*1fac0*/  IMAD.MOV.U32 R9, RZ, RZ, R13 ;  /* 0x000000ffff097224 */ /* 0x008fe200078e000d */
[----:B------:R-:W-:Y:S01]  /*1fad0*/  MOV R5, 0x3 ;  /* 0x0000000300057802 */ /* 0x000fe20000000f00 */
[----:B------:R-:W-:Y:S01]  /*1fae0*/  IMAD.MOV.U32 R3, RZ, RZ, 0x181f ;  /* 0x0000181fff037424 */ /* 0x000fe200078e00ff */
[----:B----4-:R-:W-:-:S02]  /*1faf0*/  MOV R2, 0x1fb10 ;  /* 0x0001fb1000027802 */ /* 0x010fc40000000f00 */
[----:B-12---:R-:W-:Y:S05]  /*1fb00*/  CALL.REL.NOINC `($__internal_13_$__cuda_sm70_shflsync_idx_p) ;  /* 0x00000c4000007944 */ /* 0x006fea0003c00000 */
        /* <DEDUP_REMOVED lines=8> */
.L_x_748:
[----:B------:R-:W-:Y:S01]  /*1fb90*/  IMAD.MOV.U32 R9, RZ, RZ, R16 ;  /* 0x000000ffff097224 */ /* 0x000fe200078e0010 */
[----:B------:R-:W-:Y:S01]  /*1fba0*/  MOV R5, RZ ;  /* 0x000000ff00057202 */ /* 0x000fe20000000f00 */
[----:B------:R-:W-:Y:S01]  /*1fbb0*/  IMAD.MOV.U32 R3, RZ, RZ, 0x1c1f ;  /* 0x00001c1fff037424 */ /* 0x000fe200078e00ff */
[----:B------:R-:W-:Y:S02]  /*1fbc0*/  MOV R2, 0x1fbe0 ;  /* 0x0001fbe000027802 */ /* 0x000fe40000000f00 */
[----:B------:R-:W-:Y:S05]  /*1fbd0*/  CALL.REL.NOINC `($__internal_13_$__cuda_sm70_shflsync_idx_p) ;  /* 0x00000b7000007944 */ /* 0x000fea0003c00000 */
[----:B------:R-:W-:Y:S01]  /*1fbe0*/  MOV R4, R5 ;  /* 0x0000000500047202 */ /* 0x000fe20000000f00 */
[----:B------:R-:W-:Y:S05]  /*1fbf0*/  BRA `(.L_x_808) ;  /* 0xffffbd8000007947 */ /* 0x000fea000383ffff */
.L_x_749:
[----:B------:R-:W-:Y:S01]  /*1fc00*/  IMAD.MOV.U32 R9, RZ, RZ, R17 ;  /* 0x000000ffff097224 */ /* 0x000fe200078e0011 */
[----:B------:R-:W-:Y:S01]  /*1fc10*/  MOV R5, RZ ;  /* 0x000000ff00057202 */ /* 0x000fe20000000f00 */
[----:B------:R-:W-:Y:S01]  /*1fc20*/  IMAD.MOV.U32 R3, RZ, RZ, 0x1c1f ;  /* 0x00001c1fff037424 */ /* 0x000fe200078e00ff */
[----:B------:R-:W-:Y:S02]  /*1fc30*/  MOV R2, 0x1fc50 ;  /* 0x0001fc5000027802 */ /* 0x000fe40000000f00 */
[----:B-12---:R-:W-:Y:S05]  /*1fc40*/  CALL.REL.NOINC `($__internal_13_$__cuda_sm70_shflsync_idx_p) ;  /* 0x00000b0000007944 */ /* 0x006fea0003c00000 */
[----:B------:R-:W-:Y:S01]  /*1fc50*/  MOV R0, R5 ;  /* 0x0000000500007202 */ /* 0x000fe20000000f00 */
[----:B------:R-:W-:Y:S05]  /*1fc60*/  BRA `(.L_x_809) ;  /* 0xffffbd3000007947 */ /* 0x000fea000383ffff */
.L_x_752:
[----:B----4-:R-:W-:Y:S01]  /*1fc70*/  IMAD.MOV.U32 R9, RZ, RZ, R16 ;  /* 0x000000ffff097224 */ /* 0x010fe200078e0010 */
[----:B------:R-:W-:Y:S01]  /*1fc80*/  MOV R5, 0x1 ;  /* 0x0000000100057802 */ /* 0x000fe20000000f00 */
[----:B------:R-:W-:Y:S01]  /*1fc90*/  IMAD.MOV.U32 R3, RZ, RZ, 0x1c1f ;  /* 0x00001c1fff037424 */ /* 0x000fe200078e00ff */
[----:B------:R-:W-:-:S02]  /*1fca0*/  MOV R2, 0x1fcc0 ;  /* 0x0001fcc000027802 */ /* 0x000fc40000000f00 */
[----:B-123--:R-:W-:Y:S05]  /*1fcb0*/  CALL.REL.NOINC `($__internal_13_$__cuda_sm70_shflsync_idx_p) ;  /* 0x00000a9000007944 */ /* 0x00efea0003c00000 */
        /* <DEDUP_REMOVED lines=8> */
.L_x_756:
[----:B------:R-:W-:Y:S01]  /*1fd40*/  IMAD.MOV.U32 R9, RZ, RZ, R11 ;  /* 0x000000ffff097224 */ /* 0x000fe200078e000b */
[----:B------:R-:W-:Y:S01]  /*1fd50*/  MOV R5, RZ ;  /* 0x000000ff00057202 */ /* 0x000fe20000000f00 */
[----:B------:R-:W-:Y:S01]  /*1fd60*/  IMAD.MOV.U32 R3, RZ, RZ, 0x181f ;  /* 0x0000181fff037424 */ /* 0x000fe200078e00ff */
[----:B------:R-:W-:Y:S02]  /*1fd70*/  MOV R2, 0x1fd90 ;  /* 0x0001fd9000027802 */ /* 0x000fe40000000f00 */
[----:B------:R-:W-:Y:S05]  /*1fd80*/  CALL.REL.NOINC `($__internal_13_$__cuda_sm70_shflsync_idx_p) ;  /* 0x000009c000007944 */ /* 0x000fea0003c00000 */
[----:B------:R-:W-:Y:S01]  /*1fd90*/  MOV R10, R5 ;  /* 0x00000005000a7202 */ /* 0x000fe20000000f00 */
[----:B------:R-:W-:Y:S05]  /*1fda0*/  BRA `(.L_x_811) ;  /* 0xffffdb8000007947 */ /* 0x000fea000383ffff */
.L_x_757:
[----:B------:R-:W-:Y:S01]  /*1fdb0*/  IMAD.MOV.U32 R9, RZ, RZ, R14 ;  /* 0x000000ffff097224 */ /* 0x000fe200078e000e */
[----:B------:R-:W-:Y:S01]  /*1fdc0*/  MOV R5, RZ ;  /* 0x000000ff00057202 */ /* 0x000fe20000000f00 */
[----:B------:R-:W-:Y:S01]  /*1fdd0*/  IMAD.MOV.U32 R3, RZ, RZ, 0x181f ;  /* 0x0000181fff037424 */ /* 0x000fe200078e00ff */
[----:B------:R-:W-:Y:S02]  /*1fde0*/  MOV R2, 0x1fe00 ;  /* 0x0001fe0000027802 */ /* 0x000fe40000000f00 */
[----:B-12---:R-:W-:Y:S05]  /*1fdf0*/  CALL.REL.NOINC `($__internal_13_$__cuda_sm70_shflsync_idx_p) ;  /* 0x0000095000007944 */ /* 0x006fea0003c00000 */
[----:B------:R-:W-:Y:S01]  /*1fe00*/  MOV R2, R5 ;  /* 0x0000000500027202 */ /* 0x000fe20000000f00 */
[----:B------:R-:W-:Y:S05]  /*1fe10*/  BRA `(.L_x_812) ;  /* 0xffffdb3000007947 */ /* 0x000fea000383ffff */
.L_x_760:
[----:B--2---:R-:W-:Y:S01]  /*1fe20*/  IMAD.MOV.U32 R9, RZ, RZ, R11 ;  /* 0x000000ffff097224 */ /* 0x004fe200078e000b */
[----:B------:R-:W-:Y:S01]  /*1fe30*/  MOV R5, 0x1 ;  /* 0x0000000100057802 */ /* 0x000fe20000000f00 */
[----:B------:R-:W-:Y:S01]  /*1fe40*/  IMAD.MOV.U32 R3, RZ, RZ, 0x181f ;  /* 0x0000181fff037424 */ /* 0x000fe200078e00ff */
[----:B----4-:R-:W-:-:S02]  /*1fe50*/  MOV R2, 0x1fe70 ;  /* 0x0001fe7000027802 */ /* 0x010fc40000000f00 */
[----:B-1-3--:R-:W-:Y:S05]  /*1fe60*/  CALL.REL.NOINC `($__internal_13_$__cuda_sm70_shflsync_idx_p) ;  /* 0x000008e000007944 */ /* 0x00afea0003c00000 */
        /* <DEDUP_REMOVED lines=8> */
.L_x_763:
[----:B-1----:R-:W-:Y:S01]  /*1fef0*/  IMAD.MOV.U32 R9, RZ, RZ, R11 ;  /* 0x000000ffff097224 */ /* 0x002fe200078e000b */
[----:B------:R-:W-:Y:S01]  /*1ff00*/  MOV R5, 0x2 ;  /* 0x0000000200057802 */ /* 0x000fe20000000f00 */
[----:B------:R-:W-:Y:S01]  /*1ff10*/  IMAD.MOV.U32 R3, RZ, RZ, 0x181f ;  /* 0x0000181fff037424 */ /* 0x000fe200078e00ff */
[----:B----4-:R-:W-:Y:S02]  /*1ff20*/  MOV R2, 0x1ff40 ;  /* 0x0001ff4000027802 */ /* 0x010fe40000000f00 */
[----:B--23--:R-:W-:Y:S05]  /*1ff30*/  CALL.REL.NOINC `($__internal_13_$__cuda_sm70_shflsync_idx_p) ;  /* 0x0000081000007944 */ /* 0x00cfea0003c00000 */
[----:B------:R-:W-:Y:S01]  /*1ff40*/  MOV R10, R5 ;  /* 0x00000005000a7202 */ /* 0x000fe20000000f00 */
[----:B------:R-:W-:Y:S05]  /*1ff50*/  BRA `(.L_x_814) ;  /* 0xffffdd5000007947 */ /* 0x000fea000383ffff */
.L_x_764:
[----:B------:R-:W-:Y:S01]  /*1ff60*/  IMAD.MOV.U32 R9, RZ, RZ, R14 ;  /* 0x000000ffff097224 */ /* 0x000fe200078e000e */
[----:B------:R-:W-:Y:S01]  /*1ff70*/  MOV R5, 0x2 ;  /* 0x0000000200057802 */ /* 0x000fe20000000f00 */
[----:B------:R-:W-:Y:S01]  /*1ff80*/  IMAD.MOV.U32 R3, RZ, RZ, 0x181f ;  /* 0x0000181fff037424 */ /* 0x000fe200078e00ff */
[----:B----4-:R-:W-:Y:S02]  /*1ff90*/  MOV R2, 0x1ffb0 ;  /* 0x0001ffb000027802 */ /* 0x010fe40000000f00 */
[----:B-123--:R-:W-:Y:S05]  /*1ffa0*/  CALL.REL.NOINC `($__internal_13_$__cuda_sm70_shflsync_idx_p) ;  /* 0x000007a000007944 */ /* 0x00efea0003c00000 */
[----:B------:R-:W-:Y:S01]  /*1ffb0*/  MOV R2, R5 ;  /* 0x0000000500027202 */ /* 0x000fe20000000f00 */
[----:B------:R-:W-:Y:S05]  /*1ffc0*/  BRA `(.L_x_815) ;  /* 0xffffdd0000007947 */ /* 0x000fea000383ffff */
.L_x_767:
[----:B-1----:R-:W-:Y:S01]  /*1ffd0*/  IMAD.MOV.U32 R9, RZ, RZ, R11 ;  /* 0x000000ffff097224 */ /* 0x002fe200078e000b */
[----:B------:R-:W-:Y:S01]  /*1ffe0*/  MOV R5, 0x3 ;  /* 0x0000000300057802 */ /* 0x000fe20000000f00 */
[----:B------:R-:W-:Y:S01]  /*1fff0*/  IMAD.MOV.U32 R3, RZ, RZ, 0x181f ;  /* 0x0000181fff037424 */ /* 0x000fe200078e00ff */
[----:B------:R-:W-:-:S02]  /*20000*/  MOV R2, 0x20020 ;  /* 0x0002002000027802 */ /* 0x000fc40000000f00 */
[----:B--234-:R-:W-:Y:S05]  /*20010*/  CALL.REL.NOINC `($__internal_13_$__cuda_sm70_shflsync_idx_p) ;  /* 0x0000073000007944 */ /* 0x01cfea0003c00000 */
        /* <DEDUP_REMOVED lines=8> */
.L_x_769:
[----:B------:R-:W-:Y:S01]  /*200a0*/  IMAD.MOV.U32 R9, RZ, RZ, R110 ;  /* 0x000000ffff097224 */ /* 0x000fe200078e006e */
[----:B------:R-:W-:Y:S01]  /*200b0*/  MOV R5, RZ ;  /* 0x000000ff00057202 */ /* 0x000fe20000000f00 */
[----:B------:R-:W-:Y:S01]  /*200c0*/  IMAD.MOV.U32 R3, RZ, RZ, 0x1f ;  /* 0x0000001fff037424 */ /* 0x000fe200078e00ff */
[----:B------:R-:W-:Y:S02]  /*200d0*/  MOV R2, 0x200f0 ;  /* 0x000200f000027802 */ /* 0x000fe40000000f00 */
[----:B-1----:R-:W-:Y:S05]  /*200e0*/  CALL.REL.NOINC `($__internal_13_$__cuda_sm70_shflsync_idx_p) ;  /* 0x0000066000007944 */ /* 0x002fea0003c00000 */
[----:B------:R-:W-:Y:S01]  /*200f0*/  MOV R10, R5 ;  /* 0x00000005000a7202 */ /* 0x000fe20000000f00 */
[----:B------:R-:W-:Y:S05]  /*20100*/  BRA `(.L_x_817) ;  /* 0xffffdf5000007947 */ /* 0x000fea000383ffff */
.L_x_770:
[----:B------:R-:W-:Y:S01]  /*20110*/  IMAD.MOV.U32 R9, RZ, RZ, R110 ;  /* 0x000000ffff097224 */ /* 0x000fe200078e006e */
[----:B------:R-:W-:Y:S01]  /*20120*/  MOV R5, 0x1 ;  /* 0x0000000100057802 */ /* 0x000fe20000000f00 */
[----:B------:R-:W-:Y:S01]  /*20130*/  IMAD.MOV.U32 R3, RZ, RZ, 0x1f ;  /* 0x0000001fff037424 */ /* 0x000fe200078e00ff */
[----:B------:R-:W-:Y:S02]  /*20140*/  MOV R2, 0x20160 ;  /* 0x0002016000027802 */ /* 0x000fe40000000f00 */
[----:B-123--:R-:W-:Y:S05]  /*20150*/  CALL.REL.NOINC `($__internal_13_$__cuda_sm70_shflsync_idx_p) ;  /* 0x000005f000007944 */ /* 0x00efea0003c00000 */
[----:B------:R-:W-:Y:S01]  /*20160*/  MOV R8, R5 ;  /* 0x0000000500087202 */ /* 0x000fe20000000f00 */
[----:B------:R-:W-:Y:S05]  /*20170*/  BRA `(.L_x_818) ;  /* 0xffffdf0000007947 */ /* 0x000fea000383ffff */
.L_x_771:
[----:B------:R-:W-:Y:S02]  /*20180*/  MOV R2, 0x1 ;  /* 0x0000000100027802 */ /* 0x000fe40000000f00 */
[----:B------:R-:W-:-:S02]  /*20190*/  MOV R3, 0x201b0 ;  /* 0x000201b000037802 */ /* 0x000fc40000000f00 */
[----:B--234-:R-:W-:Y:S05]  /*201a0*/  CALL.REL.NOINC `($__internal_14_$__cuda_sm70_shflsync_up_p) ;  /* 0x000005f000007944 */ /* 0x01cfea0003c00000 */
[----:B------:R-:W-:Y:S05]  /*201b0*/  BRA `(.L_x_819) ;  /* 0xffffdfe000007947 */ /* 0x000fea000383ffff */
.L_x_772:
[----:B------:R-:W-:Y:S02]  /*201c0*/  MOV R2, 0x2 ;  /* 0x0000000200027802 */ /* 0x000fe40000000f00 */
[----:B------:R-:W-:-:S02]  /*201d0*/  MOV R3, 0x201f0 ;  /* 0x000201f000037802 */ /* 0x000fc40000000f00 */
[----:B--23--:R-:W-:Y:S05]  /*201e0*/  CALL.REL.NOINC `($__internal_14_$__cuda_sm70_shflsync_up_p) ;  /* 0x000005b000007944 */ /* 0x00cfea0003c00000 */
[----:B------:R-:W-:Y:S01]  /*201f0*/  SEL R3, R4, RZ, P1 ;  /* 0x000000ff04037207 */ /* 0x000fe20000800000 */
[----:B------:R-:W-:-:S04]  /*20200*/  IMAD.MOV.U32 R2, RZ, RZ, 0x4 ;  /* 0x00000004ff027424 */ /* 0x000fc800078e00ff */
[----:B------:R-:W-:Y:S01]  /*20210*/  IMAD.IADD R0, R0, 0x1, R3 ;  /* 0x0000000100007824 */ /* 0x000fe200078e0203 */
[----:B------:R-:W-:Y:S02]  /*20220*/  MOV R3, 0x20240 ;  /* 0x0002024000037802 */ /* 0x000fe40000000f00 */
        /* <DEDUP_REMOVED lines=20> */
.L_x_776:
[----:B------:R-:W-:Y:S02]  /*20370*/  MOV R2, 0x1 ;  /* 0x0000000100027802 */ /* 0x000fe40000000f00 */
[----:B------:R-:W-:Y:S02]  /*20380*/  MOV R3, 0x203a0 ;  /* 0x000203a000037802 */ /* 0x000fe40000000f00 */
[----:B------:R-:W-:Y:S05]  /*20390*/  CALL.REL.NOINC `($__internal_14_$__cuda_sm70_shflsync_up_p) ;  /* 0x0000040000007944 */ /* 0x000fea0003c00000 */
[----:B------:R-:W-:Y:S01]  /*203a0*/  MOV R2, R4 ;  /* 0x0000000400027202 */ /* 0x000fe20000000f00 */
[----:B------:R-:W-:Y:S05]  /*203b0*/  BRA `(.L_x_821) ;  /* 0xffffe03000007947 */ /* 0x000fea000383ffff */
.L_x_777:
[----:B------:R-:W-:Y:S02]  /*203c0*/  MOV R2, 0x2 ;  /* 0x0000000200027802 */ /* 0x000fe40000000f00 */
        /* <DEDUP_REMOVED lines=26> */
.L_x_779:
[----:B------:R-:W-:Y:S02]  /*20570*/  SEL R0, RZ, 0x1, P0 ;  /* 0x00000001ff007807 */ /* 0x000fe40000000000 */
[----:B------:R-:W-:Y:S02]  /*20580*/  MOV R2, 0x205a0 ;  /* 0x000205a000027802 */ /* 0x000fe40000000f00 */
[----:B-1----:R-:W-:Y:S05]  /*20590*/  CALL.REL.NOINC `($__internal_15_$__cuda_sm70_votesync_ballot) ;  /* 0x0000027000007944 */ /* 0x002fea0003c00000 */
[----:B------:R-:W-:Y:S01]  /*205a0*/  MOV R11, R0 ;  /* 0x00000000000b7202 */ /* 0x000fe20000000f00 */
[----:B------:R-:W-:Y:S05]  /*205b0*/  BRA `(.L_x_823) ;  /* 0xffffdfc000007947 */ /* 0x000fea000383ffff */
.L_x_780:
[----:B------:R-:W-:Y:S01]  /*205c0*/  IMAD.MOV.U32 R9, RZ, RZ, R6 ;  /* 0x000000ffff097224 */ /* 0x000fe200078e0006 */
[----:B------:R-:W-:Y:S01]  /*205d0*/  MOV R5, R0 ;  /* 0x0000000000057202 */ /* 0x000fe20000000f00 */
[----:B------:R-:W-:Y:S01]  /*205e0*/  IMAD.MOV.U32 R3, RZ, RZ, 0x1f ;  /* 0x0000001fff037424 */ /* 0x000fe200078e00ff */
[----:B------:R-:W-:Y:S02]  /*205f0*/  MOV R2, 0x20610 ;  /* 0x0002061000027802 */ /* 0x000fe40000000f00 */
[----:B-1----:R-:W-:Y:S05]  /*20600*/  CALL.REL.NOINC `($__internal_13_$__cuda_sm70_shflsync_idx_p) ;  /* 0x0000014000007944 */ /* 0x002fea0003c00000 */
[----:B------:R-:W-:Y:S01]  /*20610*/  IMAD.MOV.U32 R8, RZ, RZ, R5 ;  /* 0x000000ffff087224 */ /* 0x000fe200078e0005 */
[----:B------:R-:W-:Y:S01]  /*20620*/  MOV R5, R0 ;  /* 0x0000000000057202 */ /* 0x000fe20000000f00 */
[----:B------:R-:W-:Y:S01]  /*20630*/  IMAD.MOV.U32 R9, RZ, RZ, R7 ;  /* 0x000000ffff097224 */ /* 0x000fe200078e0007 */
[----:B------:R-:W-:-:S02]  /*20640*/  MOV R3, 0x1f ;  /* 0x0000001f00037802 */ /* 0x000fc40000000f00 */
[----:B------:R-:W-:Y:S02]  /*20650*/  MOV R2, 0x20670 ;  /* 0x0002067000027802 */ /* 0x000fe40000000f00 */
[----:B------:R-:W-:Y:S05]  /*20660*/  CALL.REL.NOINC `($__internal_13_$__cuda_sm70_shflsync_idx_p) ;  /* 0x000000e000007944 */ /* 0x000fea0003c00000 */
[----:B------:R-:W-:Y:S01]  /*20670*/  MOV R7, R5 ;  /* 0x0000000500077202 */ /* 0x000fe20000000f00 */
[----:B------:R-:W-:Y:S05]  /*20680*/  BRA `(.L_x_824) ;  /* 0xffffdf4000007947 */ /* 0x000fea000383ffff */
.L_x_783:
[----:B------:R-:W-:Y:S01]  /*20690*/  IMAD.MOV.U32 R9, RZ, RZ, R4 ;  /* 0x000000ffff097224 */ /* 0x000fe200078e0004 */
[----:B------:R-:W-:Y:S01]  /*206a0*/  MOV R5, R0 ;  /* 0x0000000000057202 */ /* 0x000fe20000000f00 */
[----:B------:R-:W-:Y:S01]  /*206b0*/  IMAD.MOV.U32 R3, RZ, RZ, 0x1f ;  /* 0x0000001fff037424 */ /* 0x000fe200078e00ff */
[----:B------:R-:W-:Y:S02]  /*206c0*/  MOV R2, 0x206e0 ;  /* 0x000206e000027802 */ /* 0x000fe40000000f00 */
[----:B-1-34-:R-:W-:Y:S05]  /*206d0*/  CALL.REL.NOINC `($__internal_13_$__cuda_sm70_shflsync_idx_p) ;  /* 0x0000007000007944 */ /* 0x01afea0003c00000 */
[----:B------:R-:W-:Y:S01]  /*206e0*/  MOV R13, R5 ;  /* 0x00000005000d7202 */ /* 0x000fe20000000f00 */
[----:B------:R-:W-:Y:S05]  /*206f0*/  BRA `(.L_x_782) ;  /* 0xffffdf3000007947 */ /* 0x000fea000383ffff */
        .weak           $__internal_12_$__cuda_sm70_shflsync_bfly_p
        .type           $__internal_12_$__cuda_sm70_shflsync_bfly_p,@function
        .size           $__internal_12_$__cuda_sm70_shflsync_bfly_p,($__internal_13_$__cuda_sm70_shflsync_idx_p - $__internal_12_$__cuda_sm70_shflsync_bfly_p)
$__internal_12_$__cuda_sm70_shflsync_bfly_p:
[----:B------:R-:W-:Y:S04]  /*20700*/  WARPSYNC R6 ;  /* 0x0000000600007348 */ /* 0x000fe80003800000 */
[----:B------:R1:W2:Y:S02]  /*20710*/  SHFL.BFLY PT, R5, R2, R5, R7 ;  /* 0x0c00000502057389 */ /* 0x0002a400000e0007 */
[----:B-1----:R-:W-:-:S02]  /*20720*/  MOV R2, R3 ;  /* 0x0000000300027202 */ /* 0x002fc40000000f00 */
[----:B------:R-:W-:-:S04]  /*20730*/  MOV R3, 0x0 ;  /* 0x0000000000037802 */ /* 0x000fc80000000f00 */
[----:B--2---:R-:W-:Y:S05]  /*20740*/  RET.REL.NODEC R2 `(_ZN7cutlass13device_kernelIN5flash19enable_sm80_to_sm89INS1_16FlashAttnFwdSm80INS1_25CollectiveMainloopFwdSm80ILi8ELi1ELb0EN4cute5tupleIJNS5_1CILi128EEENS7_ILi32EEENS7_ILi256EEEEEELi256ENS_10bfloat16_tEfNS_4arch4Sm80ELb0ELb1ELb0ELb1ELb0ELb1ELb1ELb1EEENS1_21CollectiveEpilogueFwdINS6_IJS8_SA_S9_EEENS6_IJNS7_ILi1EEESI_SI_EEESC_SE_Li256ELb1ELb1ELb1ELb0EEENS1_36VarlenDynamicPersistentTileSchedulerILi128ELi32ELi256ELi256ELb1ELb1ELb0ELb1ELb0ELb1EEEEEEEEEvNT_6ParamsE) ;  /* 0xfffdf8b002007950 */ /* 0x004fea0003c3ffff */
        .weak           $__internal_13_$__cuda_sm70_shflsync_idx_p
        .type           $__internal_13_$__cuda_sm70_shflsync_idx_p,@function
        .size           $__internal_13_$__cuda_sm70_shflsync_idx_p,($__internal_14_$__cuda_sm70_shflsync_up_p - $__internal_13_$__cuda_sm70_shflsync_idx_p)
$__internal_13_$__cuda_sm70_shflsync_idx_p:
[----:B------:R-:W-:-:S04]  /*20750*/  MOV R119, 0xffffffff ;  /* 0xffffffff00777802 */ /* 0x000fc80000000f00 */
[----:B------:R-:W-:Y:S04]  /*20760*/  WARPSYNC R119 ;  /* 0x0000007700007348 */ /* 0x000fe80003800000 */
[----:B------:R1:W2:Y:S02]  /*20770*/  SHFL.IDX PT, R5, R9, R5, R3 ;  /* 0x0000000509057389 */ /* 0x0002a400000e0003 */
[----:B-1----:R-:W-:-:S04]  /*20780*/  MOV R3, 0x0 ;  /* 0x0000000000037802 */ /* 0x002fc80000000f00 */
[----:B--2---:R-:W-:Y:S05]  /*20790*/  RET.REL.NODEC R2 `(_ZN7cutlass13device_kernelIN5flash19enable_sm80_to_sm89INS1_16FlashAttnFwdSm80INS1_25CollectiveMainloopFwdSm80ILi8ELi1ELb0EN4cute5tupleIJNS5_1CILi128EEENS7_ILi32EEENS7_ILi256EEEEEELi256ENS_10bfloat16_tEfNS_4arch4Sm80ELb0ELb1ELb0ELb1ELb0ELb1ELb1ELb1EEENS1_21CollectiveEpilogueFwdINS6_IJS8_SA_S9_EEENS6_IJNS7_ILi1EEESI_SI_EEESC_SE_Li256ELb1ELb1ELb1ELb0EEENS1_36VarlenDynamicPersistentTileSchedulerILi128ELi32ELi256ELi256ELb1ELb1ELb0ELb1ELb0ELb1EEEEEEEEEvNT_6ParamsE) ;  /* 0xfffdf86002007950 */ /* 0x004fea0003c3ffff */
        .weak           $__internal_14_$__cuda_sm70_shflsync_up_p
        .type           $__internal_14_$__cuda_sm70_shflsync_up_p,@function
        .size           $__internal_14_$__cuda_sm70_shflsync_up_p,($__internal_15_$__cuda_sm70_votesync_ballot - $__internal_14_$__cuda_sm70_shflsync_up_p)
$__internal_14_$__cuda_sm70_shflsync_up_p:
[----:B------:R-:W-:Y:S02]  /*207a0*/  IMAD.MOV.U32 R4, RZ, RZ, RZ ;  /* 0x000000ffff047224 */ /* 0x000fe400078e00ff */
[----:B------:R-:W-:-:S04]  /*207b0*/  IMAD.MOV.U32 R9, RZ, RZ, -0x1 ;  /* 0xffffffffff097424 */ /* 0x000fc800078e00ff */
[----:B------:R-:W-:Y:S04]  /*207c0*/  WARPSYNC R9 ;  /* 0x0000000900007348 */ /* 0x000fe80003800000 */
[----:B------:R1:W2:Y:S02]  /*207d0*/  SHFL.UP PT, R4, R0, R2, R4 ;  /* 0x0400000200047389 */ /* 0x0002a400000e0004 */
[----:B-1----:R-:W-:Y:S02]  /*207e0*/  MOV R2, R3 ;  /* 0x0000000300027202 */ /* 0x002fe40000000f00 */
[----:B------:R-:W-:-:S04]  /*207f0*/  MOV R3, 0x0 ;  /* 0x0000000000037802 */ /* 0x000fc80000000f00 */
[----:B--2---:R-:W-:Y:S05]  /*20800*/  RET.REL.NODEC R2 `(_ZN7cutlass13device_kernelIN5flash19enable_sm80_to_sm89INS1_16FlashAttnFwdSm80INS1_25CollectiveMainloopFwdSm80ILi8ELi1ELb0EN4cute5tupleIJNS5_1CILi128EEENS7_ILi32EEENS7_ILi256EEEEEELi256ENS_10bfloat16_tEfNS_4arch4Sm80ELb0ELb1ELb0ELb1ELb0ELb1ELb1ELb1EEENS1_21CollectiveEpilogueFwdINS6_IJS8_SA_S9_EEENS6_IJNS7_ILi1EEESI_SI_EEESC_SE_Li256ELb1ELb1ELb1ELb0EEENS1_36VarlenDynamicPersistentTileSchedulerILi128ELi32ELi256ELi256ELb1ELb1ELb0ELb1ELb0ELb1EEEEEEEEEvNT_6ParamsE) ;  /* 0xfffdf7f002007950 */ /* 0x004fea0003c3ffff */
        .weak           $__internal_15_$__cuda_sm70_votesync_ballot
        .type           $__internal_15_$__cuda_sm70_votesync_ballot,@function
        .size           $__internal_15_$__cuda_sm70_votesync_ballot,(.L_x_2601 - $__internal_15_$__cuda_sm70_votesync_ballot)
$__internal_15_$__cuda_sm70_votesync_ballot:
[----:B------:R-:W-:Y:S01]  /*20810*/  ISETP.NE.U32.AND P0, PT, R0, 0x1, PT ;  /* 0x000000010000780c */ /* 0x000fe20003f05070 */
[----:B------:R-:W-:-:S04]  /*20820*/  IMAD.MOV.U32 R3, RZ, RZ, -0x1 ;  /* 0xffffffffff037424 */ /* 0x000fc800078e00ff */
[----:B------:R-:W-:Y:S08]  /*20830*/  WARPSYNC R3 ;  /* 0x0000000300007348 */ /* 0x000ff00003800000 */
[----:B------:R-:W-:-:S04]  /*20840*/  VOTE.ANY R0, PT, !P0 ;  /* 0x0000000000007806 */ /* 0x000fc800040e0100 */
[----:B------:R-:W-:Y:S01]  /*20850*/  LOP3.LUT R0, R0, R3, RZ, 0xc0, !PT ;  /* 0x0000000300007212 */ /* 0x000fe200078ec0ff */
[----:B------:R-:W-:-:S04]  /*20860*/  IMAD.MOV.U32 R3, RZ, RZ, 0x0 ;  /* 0x00000000ff037424 */ /* 0x000fc800078e00ff */
[----:B------:R-:W-:Y:S05]  /*20870*/  RET.REL.NODEC R2 `(_ZN7cutlass13device_kernelIN5flash19enable_sm80_to_sm89INS1_16FlashAttnFwdSm80INS1_25CollectiveMainloopFwdSm80ILi8ELi1ELb0EN4cute5tupleIJNS5_1CILi128EEENS7_ILi32EEENS7_ILi256EEEEEELi256ENS_10bfloat16_tEfNS_4arch4Sm80ELb0ELb1ELb0ELb1ELb0ELb1ELb1ELb1EEENS1_21CollectiveEpilogueFwdINS6_IJS8_SA_S9_EEENS6_IJNS7_ILi1EEESI_SI_EEESC_SE_Li256ELb1ELb1ELb1ELb0EEENS1_36VarlenDynamicPersistentTileSchedulerILi128ELi32ELi256ELi256ELb1ELb1ELb0ELb1ELb0ELb1EEEEEEEEEvNT_6ParamsE) ;  /* 0xfffdf78002007950 */ /* 0x000fea0003c3ffff */
.L_x_825:
        /* <DEDUP_REMOVED lines=16> */
.L_x_2601:


//--------------------- .text._ZN7cutlass13device_kernelIN5flash19enable_sm80_to_sm89INS1_16FlashAttnFwdSm80INS1_25CollectiveMainloopFwdSm80ILi8ELi1ELb1EN4cute5tupleIJNS5_1CILi128EEENS7_ILi64EEENS7_ILi256EEEEEELi256ENS_10bfloat16_tEfNS_4arch4Sm80ELb1ELb0ELb0ELb0ELb0ELb0ELb1ELb1EEENS1_21CollectiveEpilogueFwdINS6_IJS8_SA_S9_EEENS6_IJNS7_ILi1EEESI_SI_EEESC_SE_Li256ELb0ELb1ELb1ELb0EEENS1_30DynamicPersistentTileSchedulerILi256ELi256ELb1ELb1ELb0EEEEEEEEEvNT_6ParamsE --------------------------
	.section	.text._ZN7cutlass13device_kernelIN5flash19enable_sm80_to_sm89INS1_16FlashAttnFwdSm80INS1_25CollectiveMainloopFwdSm80ILi8ELi1ELb1EN4cute5tupleIJNS5_1CILi128EEENS7_ILi64EEENS7_ILi256EEEEEELi256ENS_10bfloat16_tEfNS_4arch4Sm80ELb1ELb0ELb0ELb0ELb0ELb0ELb1ELb1EEENS1_21CollectiveEpilogueFwdINS6_IJS8_SA_S9_EEENS6_IJNS7_ILi1EEESI_SI_EEESC_SE_Li256ELb0ELb1ELb1ELb0EEENS1_30DynamicPersistentTileSchedulerILi256ELi256ELb1ELb1ELb0EEEEEEEEEvNT_6ParamsE,"ax",@progbits
	.sectioninfo	@"SHI_REGISTERS=255"
	.align	128
.text._ZN7cutlass13device_kernelIN5flash19enable_sm80_to_sm89INS1_16FlashAttnFwdSm80INS1_25CollectiveMainloopFwdSm80ILi8ELi1ELb1EN4cute5tupleIJNS5_1CILi128EEENS7_ILi64EEENS7_ILi256EEEEEELi256ENS_10bfloat16_tEfNS_4arch4Sm80ELb1ELb0ELb0ELb0ELb0ELb0ELb1ELb1EEENS1_21CollectiveEpilogueFwdINS6_IJS8_SA_S9_EEENS6_IJNS7_ILi1EEESI_SI_EEESC_SE_Li256ELb0ELb1ELb1ELb0EEENS1_30DynamicPersistentTileSchedulerILi256ELi256ELb1ELb1ELb0EEEEEEEEEvNT_6ParamsE:
        .type           _ZN7cutlass13device_kernelIN5flash19enable_sm80_to_sm89INS1_16FlashAttnFwdSm80INS1_25CollectiveMainloopFwdSm80ILi8ELi1ELb1EN4cute5tupleIJNS5_1CILi128EEENS7_ILi64EEENS7_ILi256EEEEEELi256ENS_10bfloat16_tEfNS_4arch4Sm80ELb1ELb0ELb0ELb0ELb0ELb0ELb1ELb1EEENS1_21CollectiveEpilogueFwdINS6_IJS8_SA_S9_EEENS6_IJNS7_ILi1EEESI_SI_EEESC_SE_Li256ELb0ELb1ELb1ELb0EEENS1_30DynamicPersistentTileSchedulerILi256ELi256ELb1ELb1ELb0EEEEEEEEEvNT_6ParamsE,@function
        .size           _ZN7cutlass13device_kernelIN5flash19enable_sm80_to_sm89INS1_16FlashAttnFwdSm80INS1_25CollectiveMainloopFwdSm80ILi8ELi1ELb1EN4cute5tupleIJNS5_1CILi128EEENS7_ILi64EEENS7_ILi256EEEEEELi256ENS_10bfloat16_tEfNS_4arch4Sm80ELb1ELb0ELb0ELb0ELb0ELb0ELb1ELb1EEENS1_21CollectiveEpilogueFwdINS6_IJS8_SA_S9_EEENS6_IJNS7_ILi1EEESI_SI_EEESC_SE_Li256ELb0ELb1ELb1ELb0EEENS1_30DynamicPersistentTileSchedulerILi256ELi256ELb1ELb1ELb0EEEEEEEEEvNT_6ParamsE,(.L_x_2606 - _ZN7cutlass13device_kernelIN5flash19enable_sm80_to_sm89INS1_16FlashAttnFwdSm80INS1_25CollectiveMainloopFwdSm80ILi8ELi1ELb1EN4cute5tupleIJNS5_1CILi128EEENS7_ILi64EEENS7_ILi256EEEEEELi256ENS_10bfloat16_tEfNS_4arch4Sm80ELb1ELb0ELb0ELb0ELb0ELb0ELb1ELb1EEENS1_21CollectiveEpilogueFwdINS6_IJS8_SA_S9_EEENS6_IJNS7_ILi1EEESI_SI_EEESC_SE_Li256ELb0ELb1ELb1ELb0EEENS1_30DynamicPersistentTileSchedulerILi256ELi256ELb1ELb1ELb0EEEEEEEEEvNT_6ParamsE)
        .other          _ZN7cutlass13device_kernelIN5flash19enable_sm80_to_sm89INS1_16FlashAttnFwdSm80INS1_25CollectiveMainloopFwdSm80ILi8ELi1ELb1EN4cute5tupleIJNS5_1CILi128EEENS7_ILi64EEENS7_ILi256EEEEEELi256ENS_10bfloat16_tEfNS_4arch4Sm80ELb1ELb0ELb0ELb0ELb0ELb0ELb1ELb1EEENS1_21CollectiveEpilogueFwdINS6_IJS8_SA_S9_EEENS6_IJNS7_ILi1EEESI_SI_EEESC_SE_Li256ELb0ELb1ELb1ELb0EEENS1_30DynamicPersistentTileSchedulerILi256ELi256ELb1ELb1ELb0EEEEEEEEEvNT_6ParamsE,@"STO_CUDA_ENTRY STV_DEFAULT"
_ZN7cutlass13device_kernelIN5flash19enable_sm80_to_sm89INS1_16FlashAttnFwdSm80INS1_25CollectiveMainloopFwdSm80ILi8ELi1ELb1EN4cute5tupleIJNS5_1CILi128EEENS7_ILi64EEENS7_ILi256EEEEEELi256ENS_10bfloat16_tEfNS_4arch4Sm80ELb1ELb0ELb0ELb0ELb0ELb0ELb1ELb1EEENS1_21CollectiveEpilogueFwdINS6_IJS8_SA_S9_EEENS6_IJNS7_ILi1EEESI_SI_EEESC_SE_Li256ELb0ELb1ELb1ELb0EEENS1_30DynamicPersistentTileSchedulerILi256ELi256ELb1ELb1ELb0EEEEEEEEEvNT_6ParamsE:
[----:B------:R-:W-:-:S03]  /*0000*/  MOV R1, c[0x0][0x28] ;  /* 0x00000a0000017a02 */ /* 0x000fc60000000f00 */
[----:B------:R-:W1:Y:S01]  /*0010*/  S2R R14, SR_TID.X ;  /* 0x00000000000e7919 */ /* 0x000e620000002100 */
[----:B------:R-:W-:-:S03]  /*0020*/  IADD3 R1, R1, -0x168, RZ ;  /* 0xfffffe9801017810 */ /* 0x000fc60007ffe0ff */
[----:B------:R-:W2:Y:S01]  /*0030*/  S2R R13, SR_CTAID.X ;  /* 0x00000000000d7919 */ /* 0x000ea20000002500 */
[----:B-1----:R-:W-:-:S05]  /*0040*/  SHF.R.U32.HI R2, RZ, 0x5, R14 ;  /* 0x00000005ff027819 */ /* 0x002fca000001160e */
[----:B------:R-:W1:Y:S02]  /*0050*/  SHFL.IDX PT, R0, R2, RZ, 0x1f ;  /* 0x00001fff02007589 */ /* 0x000e6400000e0000 */
[----:B-1----:R-:W-:Y:S02]  /*0060*/  ISETP.GE.AND P0, PT, R0, 0x1, PT ;  /* 0x000000010000780c */ /* 0x002fe40003f06270 */
[----:B------:R1:W-:Y:S11]  /*0070*/  STL [R1+0x10c], R0 ;  /* 0x00010c0001007387 */ /* 0x0003f60000100800 */
[----:B------:R-:W-:Y:S06]  /*0080*/  @P0 BAR.ARV 0x4, 0x100 ;  /* 0x0104000000000b1d */ /* 0x000fec0000002000 */
[----:B--2---:R-:W-:-:S13]  /*0090*/  ISETP.GE.AND P0, PT, R13, c[0x0][0x538], PT ;  /* 0x00014e000d007a0c */ /* 0x004fda0003f06270 */
[----:B------:R-:W-:Y:S05]  /*00a0*/  @P0 EXIT ;  /* 0x000000000000094d */ /* 0x000fea0003800000 */
[----:B-1----:R-:W-:Y:S01]  /*00b0*/  SHF.R.S32.HI R11, RZ, 0x1f, R14 ;  /* 0x0000001fff0b7819 */ /* 0x002fe2000001140e */
[----:B------:R-:W-:-:S03]  /*00c0*/  ULDC.64 UR6, c[0x0][0x118] ;  /* 0x0000460000067ab9 */ /* 0x000fc60000000a00 */
[CC--:B------:R-:W-:Y:S02]  /*00d0*/  LEA.HI R2, R11.reuse, R14.reuse, RZ, 0x4 ;  /* 0x0000000e0b027211 */ /* 0x0c0fe400078f20ff */
[CC--:B------:R-:W-:Y:S02]  /*00e0*/  LEA.HI R0, R11.reuse, R14.reuse, RZ, 0x2 ;  /* 0x0000000e0b007211 */ /* 0x0c0fe400078f10ff */
[----:B------:R-:W-:Y:S02]  /*00f0*/  SHF.R.S32.HI R3, RZ, 0x4, R2 ;  /* 0x00000004ff037819 */ /* 0x000fe40000011402 */
[----:B------:R-:W-:Y:S02]  /*0100*/  LEA.HI R10, R11, R14, RZ, 0x3 ;  /* 0x0000000e0b0a7211 */ /* 0x000fe400078f18ff */
[----:B------:R-:W-:Y:S02]  /*0110*/  LOP3.LUT R4, R0, 0xfffffffc, RZ, 0xc0, !PT ;  /* 0xfffffffc00047812 */ /* 0x000fe400078ec0ff */
[----:B------:R-:W-:-:S02]  /*0120*/  LOP3.LUT R0, R2, 0xfffffff0, RZ, 0xc0, !PT ;  /* 0xfffffff002007812 */ /* 0x000fc400078ec0ff */
[----:B------:R-:W-:Y:S01]  /*0130*/  LEA.HI R2, R2, R3, RZ, 0x1 ;  /* 0x0000000302027211 */ /* 0x000fe200078f08ff */
[C---:B------:R-:W-:Y:S01]  /*0140*/  IMAD.IADD R4, R14.reuse, 0x1, -R4 ;  /* 0x000000010e047824 */ /* 0x040fe200078e0a04 */
[----:B------:R-:W-:Y:S01]  /*0150*/  SHF.R.S32.HI R18, RZ, 0x3, R10 ;  /* 0x00000003ff127819 */ /* 0x000fe2000001140a */
[----:B------:R-:W-:Y:S01]  /*0160*/  IMAD.IADD R5, R14, 0x1, -R0 ;  /* 0x000000010e057824 */ /* 0x000fe200078e0a00 */
[----:B------:R-:W-:Y:S02]  /*0170*/  LOP3.LUT R6, R10, 0xfffffff8, RZ, 0xc0, !PT ;  /* 0xfffffff80a067812 */ /* 0x000fe400078ec0ff */
[----:B------:R-:W-:Y:S01]  /*0180*/  LOP3.LUT R0, R2, 0xfffffffe, RZ, 0xc0, !PT ;  /* 0xfffffffe02007812 */ /* 0x000fe200078ec0ff */
[----:B------:R-:W-:Y:S02]  /*0190*/  IMAD.SHL.U32 R7, R18, 0x40, RZ ;  /* 0x0000004012077824 */ /* 0x000fe400078e00ff */
[----:B------:R-:W-:Y:S02]  /*01a0*/  IMAD.IADD R6, R14, 0x1, -R6 ;  /* 0x000000010e067824 */ /* 0x000fe400078e0a06 */
[----:B------:R-:W-:Y:S01]  /*01b0*/  IMAD.IADD R9, R3, 0x1, -R0 ;  /* 0x0000000103097824 */ /* 0x000fe200078e0a00 */
[----:B------:R-:W-:Y:S01]  /*01c0*/  LEA.HI R0, R4, R4, RZ, 0x1 ;  /* 0x0000000404007211 */ /* 0x000fe200078f08ff */
[C---:B------:R-:W-:Y:S01]  /*01d0*/  IMAD.SHL.U32 R16, R6.reuse, 0x8, RZ ;  /* 0x0000000806107824 */ /* 0x040fe200078e00ff */
[----:B------:R-:W-:Y:S01]  /*01e0*/  LOP3.LUT R2, R7, 0x1c0, RZ, 0xc0, !PT ;  /* 0x000001c007027812 */ /* 0x000fe200078ec0ff */
[----:B------:R-:W-:Y:S01]  /*01f0*/  IMAD.SHL.U32 R8, R6, 0x40, RZ ;  /* 0x0000004006087824 */ /* 0x000fe200078e00ff */
[----:B------:R-:W-:-:S02]  /*0200*/  SHF.R.S32.HI R7, RZ, 0x1f, R5 ;  /* 0x0000001fff077819 */ /* 0x000fc40000011405 */
[----:B------:R-:W-:Y:S01]  /*0210*/  LOP3.LUT R0, R0, 0x1ffffffe, RZ, 0xc0, !PT ;  /* 0x1ffffffe00007812 */ /* 0x000fe200078ec0ff */
[----:B------:R-:W-:Y:S01]  /*0220*/  STL [R1+0xa8], R16 ;  /* 0x0000a81001007387 */ /* 0x000fe20000100800 */
[----:B------:R-:W-:Y:S02]  /*0230*/  LOP3.LUT R3, R2, 0x38, R16, 0xf8, !PT ;  /* 0x0000003802037812 */ /* 0x000fe400078ef810 */
[----:B------:R-:W-:Y:S01]  /*0240*/  SHF.R.U32.HI R2, RZ, 0x3, R2 ;  /* 0x00000003ff027819 */ /* 0x000fe20000011602 */
[----:B------:R-:W-:Y:S01]  /*0250*/  IMAD.IADD R12, R4, 0x1, -R0 ;  /* 0x00000001040c7824 */ /* 0x000fe200078e0a00 */
[----:B------:R-:W-:Y:S02]  /*0260*/  LEA.HI R248, R7, R5, RZ, 0x3 ;  /* 0x0000000507f87211 */ /* 0x000fe400078f18ff */
[----:B------:R-:W-:Y:S02]  /*0270*/  LOP3.LUT R7, R3, R2, RZ, 0x3c, !PT ;  /* 0x0000000203077212 */ /* 0x000fe400078e3cff */
[C---:B------:R-:W-:Y:S01]  /*0280*/  LOP3.LUT R0, R248.reuse, 0xfffffff8, RZ, 0xc0, !PT ;  /* 0xfffffff8f8007812 */ /* 0x040fe200078ec0ff */
[----:B------:R-:W-:Y:S01]  /*0290*/  IMAD.SHL.U32 R248, R248, 0x40, RZ ;  /* 0x00000040f8f87824 */ /* 0x000fe200078e00ff */
[----:B------:R-:W-:-:S02]  /*02a0*/  LOP3.LUT R2, R8, 0x1c0, RZ, 0xc0, !PT ;  /* 0x000001c008027812 */ /* 0x000fc400078ec0ff */
[-C--:B------:R-:W-:Y:S01]  /*02b0*/  LEA.HI R4, R11, R14.reuse, RZ, 0x6 ;  /* 0x0000000e0b047211 */ /* 0x080fe200078f30ff */
[----:B------:R-:W-:Y:S01]  /*02c0*/  IMAD.IADD R5, R5, 0x1, -R0 ;  /* 0x0000000105057824 */ /* 0x000fe200078e0a00 */
[----:B------:R-:W-:Y:S02]  /*02d0*/  LOP3.LUT R3, R2, 0x8, R10, 0xf8, !PT ;  /* 0x0000000802037812 */ /* 0x000fe400078ef80a */
[----:B------:R-:W-:Y:S01]  /*02e0*/  SHF.R.U32.HI R2, RZ, 0x3, R2 ;  /* 0x00000003ff027819 */ /* 0x000fe20000011602 */
[----:B------:R-:W-:Y:S01]  /*02f0*/  IMAD.SHL.U32 R0, R4, 0x8, RZ ;  /* 0x0000000804007824 */ /* 0x000fe200078e00ff */
[----:B------:R-:W-:Y:S01]  /*0300*/  LEA.HI R8, R11, R14, RZ, 0x5 ;  /* 0x0000000e0b087211 */ /* 0x000fe200078f28ff */
[----:B------:R-:W-:Y:S01]  /*0310*/  IMAD.SHL.U32 R4, R5, 0x40, RZ ;  /* 0x0000004005047824 */ /* 0x000fe200078e00ff */
[----:B------:R-:W-:Y:S01]  /*0320*/  LOP3.LUT R249, R3, R2, RZ, 0x3c, !PT ;  /* 0x0000000203f97212 */ /* 0x000fe200078e3cff */
[----:B------:R-:W-:Y:S01]  /*0330*/  IMAD.SHL.U32 R3, R9, 0x8, RZ ;  /* 0x0000000809037824 */ /* 0x000fe200078e00ff */
[----:B------:R-:W-:-:S02]  /*0340*/  LOP3.LUT R2, R8, 0xffffffe0, RZ, 0xc0, !PT ;  /* 0xffffffe008027812 */ /* 0x000fc400078ec0ff */
[----:B------:R-:W-:Y:S01]  /*0350*/  LOP3.LUT R11, R7, 0x7ffffe00, R0, 0xf8, !PT ;  /* 0x7ffffe00070b7812 */ /* 0x000fe200078ef800 */
[----:B------:R-:W-:Y:S01]  /*0360*/  IMAD R249, R9, 0x200, R249 ;  /* 0x0000020009f97824 */ /* 0x000fe200078e02f9 */
[----:B------:R-:W-:Y:S01]  /*0370*/  LOP3.LUT R0, R4, 0x1c0, RZ, 0xc0, !PT ;  /* 0x000001c004007812 */ /* 0x000fe200078ec0ff */
[----:B------:R-:W-:Y:S01]  /*0380*/  IMAD.IADD R15, R14, 0x1, -R2 ;  /* 0x000000010e0f7824 */ /* 0x000fe200078e0a02 */
[--C-:B------:R-:W-:Y:S02]  /*0390*/  SHF.R.S32.HI R10, RZ, 0x5, R8.reuse ;  /* 0x00000005ff0a7819 */ /* 0x100fe40000011408 */
[----:B------:R-:W-:Y:S01]  /*03a0*/  SHF.R.S32.HI R4, RZ, 0x1f, R8 ;  /* 0x0000001fff047819 */ /* 0x000fe20000011408 */
[----:B------:R-:W-:Y:S01]  /*03b0*/  IMAD.MOV.U32 R8, RZ, RZ, 0x20 ;  /* 0x00000020ff087424 */ /* 0x000fe200078e00ff */
[----:B------:R-:W-:Y:S02]  /*03c0*/  LOP3.LUT R3, R0, 0x8, R3, 0xf8, !PT ;  /* 0x0000000800037812 */ /* 0x000fe400078ef803 */
[----:B------:R-:W-:-:S02]  /*03d0*/  SHF.R.U32.HI R2, RZ, 0x3, R0 ;  /* 0x00000003ff027819 */ /* 0x000fc40000011600 */
[----:B------:R-:W-:Y:S02]  /*03e0*/  LEA.HI R0, R4, R10, RZ, 0x3 ;  /* 0x0000000a04007211 */ /* 0x000fe400078f18ff */
[----:B------:R-:W-:Y:S02]  /*03f0*/  SHF.R.S32.HI R4, RZ, 0x1f, R15 ;  /* 0x0000001fff047819 */ /* 0x000fe4000001140f */
[----:B------:R-:W-:Y:S02]  /*0400*/  LOP3.LUT R0, R0, 0xffffff8, RZ, 0xc0, !PT ;  /* 0x0ffffff800007812 */ /* 0x000fe400078ec0ff */
[----:B------:R-:W-:Y:S02]  /*0410*/  LEA.HI R4, R4, R15, RZ, 0x2 ;  /* 0x0000000f04047211 */ /* 0x000fe400078f10ff */
[----:B------:R-:W-:Y:S02]  /*0420*/  R2P PR, R5, 0x6 ;  /* 0x0000000605007804 */ /* 0x000fe40000000000 */
[----:B------:R-:W-:Y:S01]  /*0430*/  LOP3.LUT R5, R3, R2, RZ, 0x3c, !PT ;  /* 0x0000000203057212 */ /* 0x000fe200078e3cff */
[----:B------:R-:W-:Y:S01]  /*0440*/  IMAD.IADD R2, R10, 0x1, -R0 ;  /* 0x000000010a027824 */ /* 0x000fe200078e0a00 */
[----:B------:R-:W-:Y:S01]  /*0450*/  SHF.R.S32.HI R0, RZ, 0x2, R4 ;  /* 0x00000002ff007819 */ /* 0x000fe20000011404 */
[----:B------:R-:W-:Y:S01]  /*0460*/  IMAD.MOV.U32 R3, RZ, RZ, 0x10 ;  /* 0x00000010ff037424 */ /* 0x000fe200078e00ff */
[----:B------:R-:W-:-:S02]  /*0470*/  LOP3.LUT R248, R5, 0x7ffffe00, R248, 0xf8, !PT ;  /* 0x7ffffe0005f87812 */ /* 0x000fc400078ef8f8 */
[----:B------:R-:W-:Y:S01]  /*0480*/  IADD3 R5, R16, 0x40, RZ ;  /* 0x0000004010057810 */ /* 0x000fe20007ffe0ff */
[----:B------:R-:W-:Y:S01]  /*0490*/  IMAD R14, R2, 0x10, R0 ;  /* 0x00000010020e7824 */ /* 0x000fe200078e0200 */
[----:B------:R-:W-:Y:S01]  /*04a0*/  LOP3.LUT R4, R4, 0x7ffffffc, RZ, 0xc0, !PT ;  /* 0x7ffffffc04047812 */ /* 0x000fe200078ec0ff */
[----:B------:R-:W-:Y:S01]  /*04b0*/  IMAD R0, R6, 0x20, R18 ;  /* 0x0000002006007824 */ /* 0x000fe200078e0212 */
[----:B------:R-:W-:Y:S02]  /*04c0*/  IADD3 R2, R16, 0x80, RZ ;  /* 0x0000008010027810 */ /* 0x000fe40007ffe0ff */
[----:B------:R-:W-:Y:S01]  /*04d0*/  STL [R1+0x110], R14 ;  /* 0x0001100e01007387 */ /* 0x000fe20000100800 */
[C---:B------:R-:W-:Y:S01]  /*04e0*/  LOP3.LUT P0, RZ, R6.reuse, 0x4, RZ, 0xc0, !PT ;  /* 0x0000000406ff7812 */ /* 0x040fe2000780c0ff */
[----:B------:R-:W-:Y:S01]  /*04f0*/  IMAD.IADD R4, R15, 0x1, -R4 ;  /* 0x000000010f047824 */ /* 0x000fe200078e0a04 */
[----:B------:R-:W-:Y:S01]  /*0500*/  LOP3.LUT P3, RZ, R6, 0x2, RZ, 0xc0, !PT ;  /* 0x0000000206ff7812 */ /* 0x000fe2000786c0ff */
[----:B------:R1:W-:Y:S01]  /*0510*/  STL [R1+0xb4], R13 ;  /* 0x0000b40d01007387 */ /* 0x0003e20000100800 */
[----:B------:R-:W-:Y:S01]  /*0520*/  SHF.R.S32.HI R6, RZ, 0x1f, R5 ;  /* 0x0000001fff067819 */ /* 0x000fe20000011405 */
[----:B------:R-:W-:Y:S01]  /*0530*/  IMAD.SHL.U32 R4, R4, 0x2, RZ ;  /* 0x0000000204047824 */ /* 0x000fe200078e00ff */
[----:B------:R-:W-:Y:S01]  /*0540*/  SHF.R.S32.HI R5, RZ, 0x1f, R2 ;  /* 0x0000001fff057819 */ /* 0x000fe20000011402 */
[----:B------:R2:W-:Y:S01]  /*0550*/  STL [R1+0x114], R0 ;  /* 0x0001140001007387 */ /* 0x0005e20000100800 */
[----:B------:R-:W-:-:S02]  /*0560*/  SEL R3, R3, 0xfffffff0, !P1 ;  /* 0xfffffff003037807 */ /* 0x000fc40004800000 */
[----:B------:R-:W-:Y:S01]  /*0570*/  SEL R7, R8, 0xffffffe0, !P2 ;  /* 0xffffffe008077807 */ /* 0x000fe20005000000 */
[----:B------:R-:W-:Y:S01]  /*0580*/  STL [R1+0xe4], R6 ;  /* 0x0000e40601007387 */ /* 0x000fe20000100800 */
[----:B------:R-:W-:Y:S02]  /*0590*/  LEA R249, R249, 0x10100, 0x1 ;  /* 0x00010100f9f97811 */ /* 0x000fe400078e08ff */
[----:B------:R-:W-:Y:S01]  /*05a0*/  IADD3 R9, R4, 0xd8, RZ ;  /* 0x000000d804097810 */ /* 0x000fe20007ffe0ff */
[----:B------:R3:W-:Y:S01]  /*05b0*/  STL [R1+0xe0], R5 ;  /* 0x0000e00501007387 */ /* 0x0007e20000100800 */
[----:B------:R-:W-:Y:S01]  /*05c0*/  IMAD.IADD R3, R3, 0x1, R7 ;  /* 0x0000000103037824 */ /* 0x000fe200078e0207 */
[----:B------:R-:W-:Y:S01]  /*05d0*/  LEA R248, R248, 0x100, 0x1 ;  /* 0x00000100f8f87811 */ /* 0x000fe200078e08ff */
[----:B------:R-:W-:-:S04]  /*05e0*/  IMAD.MOV.U32 R7, RZ, RZ, 0x40 ;  /* 0x00000040ff077424 */ /* 0x000fc800078e00ff */
[----:B------:R-:W-:Y:S01]  /*05f0*/  IMAD R3, R3, 0x2, R248 ;  /* 0x0000000203037824 */ /* 0x000fe200078e02f8 */
[----:B------:R-:W-:Y:S02]  /*0600*/  SEL R250, R7, 0xffffffc0, !P0 ;  /* 0xffffffc007fa7807 */ /* 0x000fe40004000000 */
[----:B-1----:R-:W-:Y:S02]  /*0610*/  IADD3 R13, R4, 0xc0, RZ ;  /* 0x000000c0040d7810 */ /* 0x002fe40007ffe0ff */
[----:B--2---:R-:W-:-:S04]  /*0620*/  IADD3 R0, R16, 0xc0, RZ ;  /* 0x000000c010007810 */ /* 0x004fc80007ffe0ff */
[----:B------:R-:W-:Y:S01]  /*0630*/  SHF.R.S32.HI R2, RZ, 0x1f, R0 ;  /* 0x0000001fff027819 */ /* 0x000fe20000011400 */
[----:B------:R-:W-:Y:S01]  /*0640*/  IMAD.SHL.U32 R0, R11, 0x2, RZ ;  /* 0x000000020b007824 */ /* 0x000fe200078e00ff */
[C---:B------:R-:W-:Y:S02]  /*0650*/  IADD3 R11, R4.reuse, 0xd0, RZ ;  /* 0x000000d0040b7810 */ /* 0x040fe40007ffe0ff */
[C---:B---3--:R-:W-:Y:S01]  /*0660*/  IADD3 R5, R4.reuse, 0xb8, RZ ;  /* 0x000000b804057810 */ /* 0x048fe20007ffe0ff */
[----:B------:R1:W-:Y:S01]  /*0670*/  STL [R1+0xdc], R2 ;  /* 0x0000dc0201007387 */ /* 0x0003e20000100800 */
[----:B------:R-:W-:-:S03]  /*0680*/  IADD3 R6, R4, 0xf0, RZ ;  /* 0x000000f004067810 */ /* 0x000fc60007ffe0ff */
[----:B------:R2:W-:Y:S01]  /*0690*/  STL [R1+0x58], R0 ;  /* 0x0000580001007387 */ /* 0x0005e20000100800 */
[----:B-1----:R-:W-:Y:S01]  /*06a0*/  IMAD R2, R12, 0x8, R14 ;  /* 0x000000080c027824 */ /* 0x002fe200078e020e */
[----:B------:R-:W-:Y:S01]  /*06b0*/  IADD3 R12, R4, 0xc8, RZ ;  /* 0x000000c8040c7810 */ /* 0x000fe20007ffe0ff */
[----:B------:R-:W-:Y:S01]  /*06c0*/  IMAD.IADD R14, R249, 0x1, R250 ;  /* 0x00000001f90e7824 */ /* 0x000fe200078e02fa */
[----:B--2---:R-:W-:Y:S02]  /*06d0*/  SEL R0, R8, 0xffffffe0, !P1 ;  /* 0xffffffe008007807 */ /* 0x004fe40004800000 */
[----:B------:R1:W-:Y:S01]  /*06e0*/  STL [R1+0x108], R2 ;  /* 0x0001080201007387 */ /* 0x0003e20000100800 */
[----:B------:R-:W-:-:S03]  /*06f0*/  IADD3 R8, R4, 0xe0, RZ ;  /* 0x000000e004087810 */ /* 0x000fc60007ffe0ff */
[----:B------:R-:W-:Y:S01]  /*0700*/  STL [R1+0x94], R4 ;  /* 0x0000940401007387 */ /* 0x000fe20000100800 */
[----:B------:R-:W-:-:S03]  /*0710*/  IMAD.IADD R252, R248, 0x1, R0 ;  /* 0x00000001f8fc7824 */ /* 0x000fc600078e0200 */
[----:B------:R2:W-:Y:S04]  /*0720*/  STL [R1+0xb8], R5 ;  /* 0x0000b80501007387 */ /* 0x0005e80000100800 */
[----:B------:R3:W-:Y:S04]  /*0730*/  STL [R1+0xd8], R13 ;  /* 0x0000d80d01007387 */ /* 0x0007e80000100800 */
[----:B------:R4:W-:Y:S04]  /*0740*/  STL [R1+0xd4], R12 ;  /* 0x0000d40c01007387 */ /* 0x0009e80000100800 */
[----:B------:R5:W-:Y:S04]  /*0750*/  STL [R1+0xd0], R11 ;  /* 0x0000d00b01007387 */ /* 0x000be80000100800 */
[----:B------:R5:W-:Y:S01]  /*0760*/  STL [R1+0xcc], R9 ;  /* 0x0000cc0901007387 */ /* 0x000be20000100800 */
[----:B-1----:R-:W-:-:S02]  /*0770*/  SEL R2, R7, 0xffffffc0, !P2 ;  /* 0xffffffc007027807 */ /* 0x002fc40005000000 */
[----:B------:R-:W-:Y:S01]  /*0780*/  IADD3 R7, R4, 0xe8, RZ ;  /* 0x000000e804077810 */ /* 0x000fe20007ffe0ff */
[----:B------:R1:W-:Y:S02]  /*0790*/  STL [R1+0xc8], R8 ;  /* 0x0000c80801007387 */ /* 0x0003e40000100800 */
[----:B------:R-:W-:Y:S02]  /*07a0*/  IMAD.IADD R251, R248, 0x1, R2 ;  /* 0x00000001f8fb7824 */ /* 0x000fe400078e0202 */
[----:B------:R1:W-:Y:S01]  /*07b0*/  STL [R1+0xc4], R7 ;  /* 0x0000c40701007387 */ /* 0x0003e20000100800 */
[----:B--2---:R-:W-:Y:S02]  /*07c0*/  IADD3 R5, R4, 0xf8, RZ ;  /* 0x000000f804057810 */ /* 0x004fe40007ffe0ff */
[----:B------:R-:W-:Y:S01]  /*07d0*/  IADD3 R4, R249, 0x20, RZ ;  /* 0x00000020f9047810 */ /* 0x000fe20007ffe0ff */
[----:B------:R2:W-:Y:S01]  /*07e0*/  STL [R1+0xc0], R6 ;  /* 0x0000c00601007387 */ /* 0x0005e20000100800 */
[----:B---3--:R-:W-:-:S02]  /*07f0*/  SHF.R.S32.HI R13, RZ, 0x1f, R13 ;  /* 0x0000001fff0d7819 */ /* 0x008fc4000001140d */
[----:B------:R-:W-:Y:S01]  /*0800*/  @P3 IADD3 R4, R249, -0x20, RZ ;  /* 0xffffffe0f9043810 */ /* 0x000fe20007ffe0ff */
[----:B------:R-:W-:Y:S01]  /*0810*/  STL [R1], R14 ;  /* 0x0000000e01007387 */ /* 0x000fe20000100800 */
[----:B----4-:R-:W-:-:S03]  /*0820*/  SHF.R.S32.HI R12, RZ, 0x1f, R12 ;  /* 0x0000001fff0c7819 */ /* 0x010fc6000001140c */
[----:B------:R3:W-:Y:S01]  /*0830*/  STL [R1+0xbc], R5 ;  /* 0x0000bc0501007387 */ /* 0x0007e20000100800 */
[----:B-----5:R-:W-:Y:S01]  /*0840*/  SHF.R.S32.HI R11, RZ, 0x1f, R11 ;  /* 0x0000001fff0b7819 */ /* 0x020fe2000001140b */
[----:B------:R-:W-:Y:S02]  /*0850*/  IMAD.IADD R250, R250, 0x1, R4 ;  /* 0x00000001fafa7824 */ /* 0x000fe400078e0204 */
[----:B------:R-:W-:Y:S01]  /*0860*/  STL [R1+0x104], R13 ;  /* 0x0001040d01007387 */ /* 0x000fe20000100800 */
[----:B------:R-:W-:-:S03]  /*0870*/  SHF.R.S32.HI R9, RZ, 0x1f, R9 ;  /* 0x0000001fff097819 */ /* 0x000fc60000011409 */
[----:B------:R-:W-:Y:S01]  /*0880*/  STL [R1+0x100], R12 ;  /* 0x0001000c01007387 */ /* 0x000fe20000100800 */
[----:B-1----:R-:W-:-:S03]  /*0890*/  SHF.R.S32.HI R8, RZ, 0x1f, R8 ;  /* 0x0000001fff087819 */ /* 0x002fc60000011408 */
[----:B------:R-:W-:Y:S01]  /*08a0*/  STL [R1+0xfc], R11 ;  /* 0x0000fc0b01007387 */ /* 0x000fe20000100800 */
[----:B------:R-:W-:-:S03]  /*08b0*/  SHF.R.S32.HI R7, RZ, 0x1f, R7 ;  /* 0x0000001fff077819 */ /* 0x000fc60000011407 */
[----:B------:R-:W-:Y:S01]  /*08c0*/  STL [R1+0xf8], R9 ;  /* 0x0000f80901007387 */ /* 0x000fe20000100800 */
[----:B--2---:R-:W-:-:S03]  /*08d0*/  SHF.R.S32.HI R6, RZ, 0x1f, R6 ;  /* 0x0000001fff067819 */ /* 0x004fc60000011406 */
[----:B------:R-:W-:Y:S04]  /*08e0*/  STL [R1+0xf4], R8 ;  /* 0x0000f40801007387 */ /* 0x000fe80000100800 */
[----:B------:R1:W-:Y:S01]  /*08f0*/  STL [R1+0xf0], R7 ;  /* 0x0000f00701007387 */ /* 0x0003e20000100800 */
[----:B---3--:R-:W-:-:S03]  /*0900*/  SHF.R.S32.HI R5, RZ, 0x1f, R5 ;  /* 0x0000001fff057819 */ /* 0x008fc60000011405 */
[----:B------:R-:W-:Y:S04]  /*0910*/  STL [R1+0x8], R4 ;  /* 0x0000080401007387 */ /* 0x000fe80000100800 */
[----:B------:R2:W-:Y:S04]  /*0920*/  STL [R1+0xec], R6 ;  /* 0x0000ec0601007387 */ /* 0x0005e80000100800 */
[----:B------:R3:W-:Y:S01]  /*0930*/  STL [R1+0xe8], R5 ;  /* 0x0000e80501007387 */ /* 0x0007e20000100800 */
[C---:B-1----:R-:W-:Y:S02]  /*0940*/  IADD3 R7, R4.reuse, 0x1800, RZ ;  /* 0x0000180004077810 */ /* 0x042fe40007ffe0ff */
[----:B--2---:R-:W-:-:S02]  /*0950*/  IADD3 R6, R4, 0x1000, RZ ;  /* 0x0000100004067810 */ /* 0x004fc40007ffe0ff */
[----:B---3--:R-:W-:-:S05]  /*0960*/  IADD3 R5, R4, 0x800, RZ ;  /* 0x0000080004057810 */ /* 0x008fca0007ffe0ff */
[----:B------:R1:W-:Y:S04]  /*0970*/  STL [R1+0x44], R5 ;  /* 0x0000440501007387 */ /* 0x0003e80000100800 */
[----:B------:R2:W-:Y:S04]  /*0980*/  STL [R1+0x40], R6 ;  /* 0x0000400601007387 */ /* 0x0005e80000100800 */
[----:B------:R3:W-:Y:S01]  /*0990*/  STL [R1+0x3c], R7 ;  /* 0x00003c0701007387 */ /* 0x0007e20000100800 */
[C---:B-1----:R-:W-:Y:S02]  /*09a0*/  IADD3 R5, R4.reuse, 0x2000, RZ ;  /* 0x0000200004057810 */ /* 0x042fe40007ffe0ff */
[----:B--2---:R-:W-:-:S03]  /*09b0*/  IADD3 R6, R4, 0x2800, RZ ;  /* 0x0000280004067810 */ /* 0x004fc60007ffe0ff */
[----:B------:R1:W-:Y:S01]  /*09c0*/  STL [R1+0x38], R5 ;  /* 0x0000380501007387 */ /* 0x0003e20000100800 */
[----:B---3--:R-:W-:-:S03]  /*09d0*/  IADD3 R7, R4, 0x3000, RZ ;  /* 0x0000300004077810 */ /* 0x008fc60007ffe0ff */
        /* <DEDUP_REMOVED lines=12> */
[----:B------:R2:W-:Y:S01]  /*0aa0*/  STL [R1+0x1c], R6 ;  /* 0x00001c0601007387 */ /* 0x0005e20000100800 */
[C---:B-1----:R-:W-:Y:S02]  /*0ab0*/  IADD3 R5, R4.reuse, 0x6000, RZ ;  /* 0x0000600004057810 */ /* 0x042fe40007ffe0ff */
[----:B--2---:R-:W-:-:S03]  /*0ac0*/  IADD3 R6, R4, 0x7000, RZ ;  /* 0x0000700004067810 */ /* 0x004fc60007ffe0ff */
[----:B------:R1:W-:Y:S01]  /*0ad0*/  STL [R1+0x18], R5 ;  /* 0x0000180501007387 */ /* 0x0003e20000100800 */
[----:B------:R-:W-:-:S03]  /*0ae0*/  IADD3 R4, R4, 0x7800, RZ ;  /* 0x0000780004047810 */ /* 0x000fc60007ffe0ff */
[----:B------:R-:W-:Y:S04]  /*0af0*/  STL [R1+0x14], R7 ;  /* 0x0000140701007387 */ /* 0x000fe80000100800 */
[----:B------:R-:W-:Y:S04]  /*0b00*/  STL [R1+0x10], R6 ;  /* 0x0000100601007387 */ /* 0x000fe80000100800 */
[----:B------:R2:W-:Y:S04]  /*0b10*/  STL [R1+0xc], R4 ;  /* 0x00000c0401007387 */ /* 0x0005e80000100800 */
[----:B------:R3:W-:Y:S01]  /*0b20*/  STL [R1+0x48], R3 ;  /* 0x0000480301007387 */ /* 0x0007e20000100800 */
[----:B-1----:R-:W-:-:S04]  /*0b30*/  IMAD R5, R10, 0x800, R248 ;  /* 0x000008000a057824 */ /* 0x002fc800078e02f8 */
[--C-:B--2---:R-:W-:Y:S01]  /*0b40*/  IMAD.IADD R4, R0, 0x1, R5.reuse ;  /* 0x0000000100047824 */ /* 0x104fe200078e0205 */
[C---:B------:R-:W-:Y:S01]  /*0b50*/  IADD3 R0, R2.reuse, R248, R0 ;  /* 0x000000f802007210 */ /* 0x040fe20007ffe000 */
[----:B---3--:R-:W-:-:S04]  /*0b60*/  IMAD.IADD R3, R2, 0x1, R5 ;  /* 0x0000000102037824 */ /* 0x008fc800078e0205 */
[----:B------:R1:W-:Y:S04]  /*0b70*/  STL [R1+0x4], R0 ;  /* 0x0000040001007387 */ /* 0x0003e80000100800 */
[----:B------:R2:W-:Y:S04]  /*0b80*/  STL [R1+0x4c], R4 ;  /* 0x00004c0401007387 */ /* 0x0005e80000100800 */
[----:B------:R2:W-:Y:S01]  /*0b90*/  STL [R1+0x54], R3 ;  /* 0x0000540301007387 */ /* 0x0005e20000100800 */
[----:B-1----:R-:W-:-:S05]  /*0ba0*/  IMAD.IADD R0, R2, 0x1, R4 ;  /* 0x0000000102007824 */ /* 0x002fca00078e0204 */
[----:B------:R2:W-:Y:S02]  /*0bb0*/  STL [R1+0x50], R0 ;  /* 0x0000500001007387 */ /* 0x0005e40000100800 */
.L_x_851:
[----:B--2---:R-:W2:Y:S01]  /*0bc0*/  LDL R4, [R1+0xb4] ;  /* 0x0000b40001047983 */ /* 0x004ea20000100800 */
[----:B------:R-:W-:Y:S01]  /*0bd0*/  IMAD.MOV.U32 R0, RZ, RZ, c[0x0][0x560] ;  /* 0x00015800ff007624 */ /* 0x000fe200078e00ff */
[----:B------:R-:W-:Y:S01]  /*0be0*/  YIELD ;  /* 0x0000000000007946 */ /* 0x000fe20003800000 */
[----:B------:R-:W-:Y:S03]  /*0bf0*/  BSSY B0, `(.L_x_826) ;  /* 0x0000016000007945 */ /* 0x000fe60003800000 */
[----:B------:R-:W-:-:S13]  /*0c00*/  ISETP.NE.AND P0, PT, R0, 0x1, PT ;  /* 0x000000010000780c */ /* 0x000fda0003f05270 */
[----:B--2---:R-:W-:Y:S01]  /*0c10*/  @P0 IMAD.HI.U32 R0, R4, c[0x0][0x564], RZ ;  /* 0x0001590004000a27 */ /* 0x004fe200078e00ff */
[----:B------:R-:W-:-:S04]  /*0c20*/  MOV R3, R4 ;  /* 0x0000000400037202 */ /* 0x000fc80000000f00 */
[----:B------:R-:W-:-:S04]  /*0c30*/  @P0 SHF.R.U32.HI R3, RZ, c[0x0][0x568], R0 ;  /* 0x00015a00ff030a19 */ /* 0x000fc80000011600 */
[----:B------:R-:W-:Y:S01]  /*0c40*/  ISETP.GE.AND P0, PT, R3, c[0x0][0x578], PT ;  /* 0x00015e0003007a0c */ /* 0x000fe20003f06270 */
[----:B------:R-:W-:-:S04]  /*0c50*/  IMAD.MOV R2, RZ, RZ, -R3 ;  /* 0x000000ffff027224 */ /* 0x000fc800078e0a03 */
[----:B------:R-:W-:-:S08]  /*0c60*/  IMAD R2, R2, c[0x0][0x560], R4 ;  /* 0x0001580002027a24 */ /* 0x000fd000078e0204 */
[----:B------:R-:W-:Y:S05]  /*0c70*/  @!P0 BRA `(.L_x_827) ;  /* 0x0000007000008947 */ /* 0x000fea0003800000 */
[----:B------:R-:W-:-:S04]  /*0c80*/  MOV R0, c[0x0][0x56c] ;  /* 0x00015b0000007a02 */ /* 0x000fc80000000f00 */
[----:B------:R-:W-:Y:S02]  /*0c90*/  ISETP.NE.AND P0, PT, R0, 0x1, PT ;  /* 0x000000010000780c */ /* 0x000fe40003f05270 */
[----:B------:R-:W-:-:S11]  /*0ca0*/  MOV R0, R2 ;  /* 0x0000000200007202 */ /* 0x000fd60000000f00 */
[----:B------:R-:W-:-:S05]  /*0cb0*/  @P0 IMAD.HI.U32 R4, R2, c[0x0][0x570], RZ ;  /* 0x00015c0002040a27 */ /* 0x000fca00078e00ff */
[----:B------:R-:W-:-:S05]  /*0cc0*/  @P0 SHF.R.U32.HI R0, RZ, c[0x0][0x574], R4 ;  /* 0x00015d00ff000a19 */ /* 0x000fca0000011604 */
[----:B------:R-:W-:Y:S01]  /*0cd0*/  IMAD R4, R0, c[0x0][0x56c], RZ ;  /* 0x00015b0000047a24 */ /* 0x000fe200078e02ff */
[----:B------:R-:W-:Y:S05]  /*0ce0*/  BRA `(.L_x_828) ;  /* 0x0000006000007947 */ /* 0x000fea0003800000 */
.L_x_827:
[----:B------:R-:W-:-:S04]  /*0cf0*/  MOV R0, c[0x0][0x554] ;  /* 0x0001550000007a02 */ /* 0x000fc80000000f00 */
[----:B------:R-:W-:Y:S02]  /*0d00*/  ISETP.NE.AND P0, PT, R0, 0x1, PT ;  /* 0x000000010000780c */ /* 0x000fe40003f05270 */
[----:B------:R-:W-:-:S11]  /*0d10*/  MOV R0, R2 ;  /* 0x0000000200007202 */ /* 0x000fd60000000f00 */
[----:B------:R-:W-:-:S05]  /*0d20*/  @P0 IMAD.HI.U32 R4, R2, c[0x0][0x558], RZ ;  /* 0x0001560002040a27 */ /* 0x000fca00078e00ff */
[----:B------:R-:W-:-:S05]  /*0d30*/  @P0 SHF.R.U32.HI R0, RZ, c[0x0][0x55c], R4 ;  /* 0x00015700ff000a19 */ /* 0x000fca0000011604 */
[----:B------:R-:W-:Y:S02]  /*0d40*/  IMAD R4, R0, c[0x0][0x554], RZ ;  /* 0x0001550000047a24 */ /* 0x000fe400078e02ff */
.L_x_828:
[----:B------:R-:W-:Y:S05]  /*0d50*/  BSYNC B0 ;  /* 0x0000000000007941 */ /* 0x000fea0003800000 */
.L_x_826:
[----:B------:R-:W-:Y:S01]  /*0d60*/  IMAD.MOV.U32 R5, RZ, RZ, c[0x0][0x53c] ;  /* 0x00014f00ff057624 */ /* 0x000fe200078e00ff */
[----:B------:R-:W-:Y:S01]  /*0d70*/  ULDC UR5, c[0x0][0x1d0] ;  /* 0x0000740000057ab9 */ /* 0x000fe20000000800 */
[----:B------:R-:W-:Y:S01]  /*0d80*/  IMAD.MOV.U32 R11, RZ, RZ, R0 ;  /* 0x000000ffff0b7224 */ /* 0x000fe200078e0000 */
[----:B------:R-:W-:Y:S01]  /*0d90*/  UIADD3 UR5, UR5, 0x3f, URZ ;  /* 0x0000003f05057890 */ /* 0x000fe2000fffe03f */
[----:B------:R-:W-:Y:S01]  /*0da0*/  IMAD.MOV.U32 R28, RZ, RZ, c[0x0][0x2c4] ;  /* 0x0000b100ff1c7624 */ /* 0x000fe200078e00ff */
[----:B------:R-:W-:Y:S01]  /*0db0*/  ISETP.NE.AND P0, PT, R5, 0x1, PT ;  /* 0x000000010500780c */ /* 0x000fe20003f05270 */
[----:B------:R-:W-:Y:S01]  /*0dc0*/  IMAD.MOV.U32 R7, RZ, RZ, c[0x0][0x548] ;  /* 0x00015200ff077624 */ /* 0x000fe200078e00ff */
[----:B------:R-:W-:Y:S01]  /*0dd0*/  LOP3.LUT R5, RZ, R0, RZ, 0x33, !PT ;  /* 0x00000000ff057212 */ /* 0x000fe200078e33ff */
[----:B------:R-:W-:Y:S01]  /*0de0*/  IMAD.IADD R4, R2, 0x1, -R4 ;  /* 0x0000000102047824 */ /* 0x000fe200078e0a04 */
[----:B------:R-:W-:Y:S01]  /*0df0*/  ISETP.NE.AND P1, PT, R28, 0x1, PT ;  /* 0x000000011c00780c */ /* 0x000fe20003f25270 */
[----:B------:R-:W-:Y:S01]  /*0e00*/  USHF.R.S32.HI UR4, URZ, 0x1f, UR5 ;  /* 0x0000001f3f047899 */ /* 0x000fe20008011405 */
[----:B------:R-:W-:Y:S01]  /*0e10*/  BSSY B0, `(.L_x_829) ;  /* 0x000003f000007945 */ /* 0x000fe20003800000 */
[----:B------:R-:W-:-:S02]  /*0e20*/  IMAD R3, R3, c[0x0][0x554], R4 ;  /* 0x0001550003037a24 */ /* 0x000fc400078e0204 */
[----:B------:R-:W-:Y:S01]  /*0e30*/  ULEA.HI UR4, UR4, UR5, URZ, 0x6 ;  /* 0x0000000504047291 */ /* 0x000fe2000f8f303f */
[----:B------:R-:W-:Y:S02]  /*0e40*/  IMAD.MOV.U32 R2, RZ, RZ, RZ ;  /* 0x000000ffff027224 */ /* 0x000fe400078e00ff */
[----:B------:R-:W-:Y:S01]  /*0e50*/  IMAD.MOV.U32 R14, RZ, RZ, R3 ;  /* 0x000000ffff0e7224 */ /* 0x000fe200078e0003 */
[----:B------:R-:W-:Y:S01]  /*0e60*/  USHF.R.S32.HI UR4, URZ, 0x6, UR4 ;  /* 0x000000063f047899 */ /* 0x000fe20008011404 */
[----:B------:R-:W-:Y:S01]  /*0e70*/  @P0 IMAD.HI.U32 R6, R0, c[0x0][0x540], RZ ;  /* 0x0001500000060a27 */ /* 0x000fe200078e00ff */
[----:B------:R-:W-:-:S04]  /*0e80*/  IADD3 R0, R5, c[0x0][0x53c], RZ ;  /* 0x00014f0005007a10 */ /* 0x000fc80007ffe0ff */
[----:B------:R-:W-:Y:S01]  /*0e90*/  @P0 SHF.R.U32.HI R11, RZ, c[0x0][0x544], R6 ;  /* 0x00015100ff0b0a19 */ /* 0x000fe20000011606 */
[----:B------:R-:W-:Y:S01]  /*0ea0*/  IMAD.MOV.U32 R6, RZ, RZ, 0x40 ;  /* 0x00000040ff067424 */ /* 0x000fe200078e00ff */
[----:B------:R-:W-:-:S03]  /*0eb0*/  ISETP.NE.AND P0, PT, R7, 0x1, PT ;  /* 0x000000010700780c */ /* 0x000fc60003f05270 */
[----:B------:R-:W-:Y:S01]  /*0ec0*/  IMAD R0, R11, c[0x0][0x53c], R0 ;  /* 0x00014f000b007a24 */ /* 0x000fe200078e0200 */
[----:B------:R1:W-:Y:S03]  /*0ed0*/  STL [R1+0xa0], R11 ;  /* 0x0000a00b01007387 */ /* 0x0003e60000100800 */
[----:B------:R-:W-:-:S05]  /*0ee0*/  IMAD.SHL.U32 R18, R0, 0x80, RZ ;  /* 0x0000008000127824 */ /* 0x000fca00078e00ff */
[----:B------:R-:W-:Y:S01]  /*0ef0*/  IADD3 R0, R18, 0x7f, RZ ;  /* 0x0000007f12007810 */ /* 0x000fe20007ffe0ff */
[----:B------:R1:W-:Y:S04]  /*0f00*/  STL [R1+0xb0], R18 ;  /* 0x0000b01201007387 */ /* 0x0003e80000100800 */
[----:B------:R-:W-:-:S05]  /*0f10*/  @P1 IMAD.HI.U32 R5, R0, c[0x0][0x2c8], RZ ;  /* 0x0000b20000051a27 */ /* 0x000fca00078e00ff */
[----:B------:R-:W-:Y:S02]  /*0f20*/  @P1 SHF.R.U32.HI R0, RZ, c[0x0][0x2cc], R5 ;  /* 0x0000b300ff001a19 */ /* 0x000fe40000011605 */
[----:B------:R-:W-:-:S04]  /*0f30*/  IADD3 R5, R6, -c[0x0][0x168], RZ ;  /* 0x80005a0006057a10 */ /* 0x000fc80007ffe0ff */
[----:B------:R-:W-:-:S04]  /*0f40*/  IADD3 R0, R0, c[0x0][0x1d0], R5 ;  /* 0x0000740000007a10 */ /* 0x000fc80007ffe005 */
[----:B------:R-:W-:-:S04]  /*0f50*/  SHF.R.S32.HI R6, RZ, 0x1f, R0 ;  /* 0x0000001fff067819 */ /* 0x000fc80000011400 */
[----:B------:R-:W-:Y:S01]  /*0f60*/  LEA.HI R6, R6, R0, RZ, 0x6 ;  /* 0x0000000006067211 */ /* 0x000fe200078f30ff */
[----:B------:R-:W-:-:S03]  /*0f70*/  @P0 IMAD.HI.U32 R0, R3, c[0x0][0x54c], RZ ;  /* 0x0001530003000a27 */ /* 0x000fc600078e00ff */
[----:B------:R-:W-:Y:S02]  /*0f80*/  SHF.R.S32.HI R6, RZ, 0x6, R6 ;  /* 0x00000006ff067819 */ /* 0x000fe40000011406 */
[----:B------:R-:W-:Y:S02]  /*0f90*/  @P0 SHF.R.U32.HI R14, RZ, c[0x0][0x550], R0 ;  /* 0x00015400ff0e0a19 */ /* 0x000fe40000011600 */
[----:B------:R-:W-:-:S03]  /*0fa0*/  IMNMX R6, R6, UR4, PT ;  /* 0x0000000406067c17 */ /* 0x000fc6000b800200 */
[----:B------:R-:W-:Y:S01]  /*0fb0*/  IMAD.MOV R0, RZ, RZ, -R14 ;  /* 0x000000ffff007224 */ /* 0x000fe200078e0a0e */
[----:B------:R1:W-:Y:S01]  /*0fc0*/  STL [R1+0x9c], R14 ;  /* 0x00009c0e01007387 */ /* 0x0003e20000100800 */
[----:B------:R-:W-:Y:S02]  /*0fd0*/  ISETP.GE.AND P0, PT, R6, 0x1, PT ;  /* 0x000000010600780c */ /* 0x000fe40003f06270 */
[----:B------:R-:W-:-:S05]  /*0fe0*/  IMAD R17, R0, c[0x0][0x548], R3 ;  /* 0x0001520000117a24 */ /* 0x000fca00078e0203 */
[----:B------:R1:W-:Y:S06]  /*0ff0*/  STL [R1+0x98], R17 ;  /* 0x0000981101007387 */ /* 0x0003ec0000100800 */
[----:B------:R-:W-:Y:S05]  /*1000*/  @!P0 BRA `(.L_x_830) ;  /* 0x000001f000008947 */ /* 0x000fea0003800000 */
[----:B------:R-:W-:-:S04]  /*1010*/  SHF.R.U32.HI R0, RZ, 0x10, R11 ;  /* 0x00000010ff007819 */ /* 0x000fc8000001160b */
[----:B------:R-:W-:-:S04]  /*1020*/  ISETP.NE.AND P0, PT, R0, RZ, PT ;  /* 0x000000ff0000720c */ /* 0x000fc80003f05270 */
[----:B------:R-:W-:-:S04]  /*1030*/  SEL R0, R0, c[0x0][0x338], P0 ;  /* 0x0000ce0000007a07 */ /* 0x000fc80000000000 */
[-C--:B------:R-:W-:Y:S02]  /*1040*/  IABS R3, R0.reuse ;  /* 0x0000000000037213 */ /* 0x080fe40000000000 */
[----:B------:R-:W-:Y:S02]  /*1050*/  IADD3 R7, R0, -0x1, R6 ;  /* 0xffffffff00077810 */ /* 0x000fe40007ffe006 */
[----:B------:R-:W2:Y:S02]  /*1060*/  I2F.RP R4, R3 ;  /* 0x0000000300047306 */ /* 0x000ea40000209400 */
[----:B------:R-:W-:Y:S02]  /*1070*/  IABS R10, R7 ;  /* 0x00000007000a7213 */ /* 0x000fe40000000000 */
[----:B------:R-:W-:-:S04]  /*1080*/  LOP3.LUT R7, R7, R0, RZ, 0x3c, !PT ;  /* 0x0000000007077212 */ /* 0x000fc800078e3cff */
[----:B------:R-:W-:Y:S01]  /*1090*/  ISETP.GE.AND P0, PT, R7, RZ, PT ;  /* 0x000000ff0700720c */ /* 0x000fe20003f06270 */
[----:B--2---:R-:W2:Y:S02]  /*10a0*/  MUFU.RCP R4, R4 ;  /* 0x0000000400047308 */ /* 0x004ea40000001000 */
[----:B--2---:R-:W-:-:S06]  /*10b0*/  IADD3 R4, R4, 0xffffffe, RZ ;  /* 0x0ffffffe04047810 */ /* 0x004fcc0007ffe0ff */
[----:B------:R-:W2:Y:S02]  /*10c0*/  F2I.FTZ.U32.TRUNC.NTZ R5, R4 ;  /* 0x0000000400057305 */ /* 0x000ea4000021f000 */
[----:B--2---:R-:W-:Y:S02]  /*10d0*/  IMAD.MOV R2, RZ, RZ, -R5 ;  /* 0x000000ffff027224 */ /* 0x004fe400078e0a05 */
[----:B------:R-:W-:Y:S02]  /*10e0*/  IMAD.MOV.U32 R4, RZ, RZ, RZ ;  /* 0x000000ffff047224 */ /* 0x000fe400078e00ff */
        /* <DEDUP_REMOVED lines=13> */
[----:B------:R-:W-:-:S13]  /*11c0*/  ISETP.GE.U32.AND P3, PT, R4, R3, PT ;  /* 0x000000030400720c */ /* 0x000fda0003f66070 */
[----:B------:R-:W-:-:S05]  /*11d0*/  @P3 IADD3 R2, R2, 0x1, RZ ;  /* 0x0000000102023810 */ /* 0x000fca0007ffe0ff */
[----:B------:R-:W-:Y:S01]  /*11e0*/  @!P0 IMAD.MOV R2, RZ, RZ, -R2 ;  /* 0x000000ffff028224 */ /* 0x000fe200078e0a02 */
[----:B------:R-:W-:Y:S02]  /*11f0*/  @!P2 LOP3.LUT R2, RZ, R0, RZ, 0x33, !PT ;  /* 0x00000000ff02a212 */ /* 0x000fe400078e33ff */
.L_x_830:
[----:B------:R-:W-:Y:S05]  /*1200*/  BSYNC B0 ;  /* 0x0000000000007941 */ /* 0x000fea0003800000 */
.L_x_829:
[----:B------:R-:W-:Y:S01]  /*1210*/  LOP3.LUT R0, R11, 0xffff, RZ, 0xc0, !PT ;  /* 0x0000ffff0b007812 */ /* 0x000fe200078ec0ff */
[----:B------:R-:W-:Y:S01]  /*1220*/  IMAD.MOV.U32 R15, RZ, RZ, RZ ;  /* 0x000000ffff0f7224 */ /* 0x000fe200078e00ff */
[----:B------:R-:W-:Y:S01]  /*1230*/  CS2R R130, SRZ ;  /* 0x0000000000827805 */ /* 0x000fe2000001ff00 */
[----:B------:R-:W-:Y:S01]  /*1240*/  IMAD.MOV.U32 R16, RZ, RZ, RZ ;  /* 0x000000ffff107224 */ /* 0x000fe200078e00ff */
[----:B------:R-:W-:Y:S01]  /*1250*/  CS2R R128, SRZ ;  /* 0x0000000000807805 */ /* 0x000fe2000001ff00 */
[----:B------:R-:W-:Y:S01]  /*1260*/  IMAD R156, R0, R2, RZ ;  /* 0x00000002009c7224 */ /* 0x000fe200078e02ff */
[----:B------:R-:W-:Y:S01]  /*1270*/  PRMT R0, RZ, 0x7610, R0 ;  /* 0x00007610ff007816 */ /* 0x000fe20000000000 */
[----:B------:R-:W-:Y:S01]  /*1280*/  CS2R R126, SRZ ;  /* 0x00000000007e7805 */ /* 0x000fe2000001ff00 */
[----:B------:R-:W-:Y:S01]  /*1290*/  CS2R R124, SRZ ;  /* 0x00000000007c7805 */ /* 0x000fe2000001ff00 */
        /* <DEDUP_REMOVED lines=65> */
[----:B--2---:R-:W2:Y:S04]  /*16b0*/  LDL.64 R4, [R1+0xa8] ;  /* 0x0000a80001047983 */ /* 0x004ea80000100a00 */
[----:B------:R-:W3:Y:S04]  /*16c0*/  S2R R3, SR_TID.X ;  /* 0x0000000000037919 */ /* 0x000ee80000002100 */
[----:B------:R4:W2:Y:S01]  /*16d0*/  LDL.64 R34, [R1+0xa8] ;  /* 0x0000a80001227983 */ /* 0x0008a20000100a00 */
[----:B------:R-:W-:-:S04]  /*16e0*/  ISETP.NE.U32.AND P0, PT, RZ, c[0x0][0x340], PT ;  /* 0x0000d000ff007a0c */ /* 0x000fc80003f05070 */
[----:B------:R-:W-:-:S13]  /*16f0*/  ISETP.NE.AND.EX P0, PT, RZ, c[0x0][0x344], PT, P0 ;  /* 0x0000d100ff007a0c */ /* 0x000fda0003f05300 */
[----:B------:R-:W-:Y:S01]  /*1700*/  @P0 IMAD.MOV.U32 R2, RZ, RZ, 0x4 ;  /* 0x00000004ff020424 */ /* 0x000fe200078e00ff */
[----:B---3--:R-:W-:-:S04]  /*1710*/  SHF.R.S32.HI R29, RZ, 0x1f, R3 ;  /* 0x0000001fff1d7819 */ /* 0x008fc80000011403 */
[----:B------:R-:W-:Y:S01]  /*1720*/  LEA.HI R29, R29, R3, RZ, 0x3 ;  /* 0x000000031d1d7211 */ /* 0x000fe200078f18ff */
[----:B------:R-:W-:-:S03]  /*1730*/  @P0 IMAD.WIDE R2, R14, R2, c[0x0][0x340] ;  /* 0x0000d0000e020625 */ /* 0x000fc600078e0202 */
[----:B------:R-:W-:Y:S02]  /*1740*/  SHF.R.S32.HI R29, RZ, 0x3, R29 ;  /* 0x00000003ff1d7819 */ /* 0x000fe4000001141d */
[----:B------:R3:W5:Y:S01]  /*1750*/  @P0 LDG.E R9, [R2.64] ;  /* 0x0000000602090981 */ /* 0x000762000c1e1900 */
[----:B------:R-:W-:Y:S01]  /*1760*/  SHF.R.S32.HI R13, RZ, 0x1f, R17 ;  /* 0x0000001fff0d7819 */ /* 0x000fe20000011411 */
[----:B------:R-:W-:Y:S04]  /*1770*/  WARPSYNC 0xffffffff ;  /* 0xffffffff00007948 */ /* 0x000fe80003800000 */
[C---:B------:R-:W-:Y:S02]  /*1780*/  IMAD R6, R13.reuse, c[0x0][0x1e8], RZ ;  /* 0x00007a000d067a24 */ /* 0x040fe400078e02ff */
[----:B------:R-:W-:-:S02]  /*1790*/  IMAD R8, R13, c[0x0][0x210], RZ ;  /* 0x000084000d087a24 */ /* 0x000fc400078e02ff */
[C---:B------:R-:W-:Y:S02]  /*17a0*/  IMAD R6, R17.reuse, c[0x0][0x1ec], R6 ;  /* 0x00007b0011067a24 */ /* 0x040fe400078e0206 */
[----:B------:R-:W-:Y:S01]  /*17b0*/  IMAD R8, R17, c[0x0][0x214], R8 ;  /* 0x0000850011087a24 */ /* 0x000fe200078e0208 */
[----:B---3--:R-:W-:-:S05]  /*17c0*/  SHF.R.S32.HI R2, RZ, 0x1f, R29 ;  /* 0x0000001fff027819 */ /* 0x008fca000001141d */
[C---:B------:R-:W-:Y:S02]  /*17d0*/  IMAD R0, R2.reuse, c[0x0][0x1e0], RZ ;  /* 0x0000780002007a24 */ /* 0x040fe400078e02ff */
[----:B------:R-:W-:Y:S02]  /*17e0*/  IMAD R2, R2, c[0x0][0x208], RZ ;  /* 0x0000820002027a24 */ /* 0x000fe400078e02ff */
[----:B------:R-:W-:Y:S02]  /*17f0*/  IMAD R0, R29, c[0x0][0x1e4], R0 ;  /* 0x000079001d007a24 */ /* 0x000fe400078e0200 */
[----:B--2---:R-:W-:-:S05]  /*1800*/  IMAD.MOV.U32 R34, RZ, RZ, R4 ;  /* 0x000000ffff227224 */ /* 0x004fca00078e0004 */
[--C-:B------:R-:W-:Y:S02]  /*1810*/  SHF.R.S32.HI R35, RZ, 0x1f, R34.reuse ;  /* 0x0000001fff237819 */ /* 0x100fe40000011422 */
[C---:B------:R-:W-:Y:S02]  /*1820*/  IADD3 R24, R34.reuse, 0x40, RZ ;  /* 0x0000004022187810 */ /* 0x040fe40007ffe0ff */
[----:B------:R-:W-:Y:S01]  /*1830*/  ISETP.GE.AND P5, PT, R34, c[0x0][0x1d4], PT ;  /* 0x0000750022007a0c */ /* 0x000fe20003fa6270 */
[----:B------:R-:W-:Y:S01]  /*1840*/  IMAD.WIDE.U32 R4, R29, c[0x0][0x1e0], R34 ;  /* 0x000078001d047a25 */ /* 0x000fe200078e0022 */
[----:B------:R-:W-:Y:S01]  /*1850*/  ISETP.GE.AND P4, PT, R24, c[0x0][0x1d4], PT ;  /* 0x0000750018007a0c */ /* 0x000fe20003f86270 */
[----:B------:R4:W-:Y:S01]  /*1860*/  STL [R1+0xac], R35 ;  /* 0x0000ac2301007387 */ /* 0x0009e20000100800 */
[----:B------:R-:W-:Y:S02]  /*1870*/  SEL R10, RZ, 0x1, P5 ;  /* 0x00000001ff0a7807 */ /* 0x000fe40002800000 */
[----:B------:R-:W-:Y:S01]  /*1880*/  IADD3 R5, R5, R0, RZ ;  /* 0x0000000005057210 */ /* 0x000fe20007ffe0ff */
[C---:B------:R-:W-:Y:S01]  /*1890*/  IMAD R0, R29.reuse, c[0x0][0x20c], R2 ;  /* 0x000083001d007a24 */ /* 0x040fe200078e0202 */
[C---:B------:R-:W-:Y:S01]  /*18a0*/  IADD3 R21, R34.reuse, 0x80, RZ ;  /* 0x0000008022157810 */ /* 0x040fe20007ffe0ff */
[----:B------:R-:W-:Y:S01]  /*18b0*/  IMAD.WIDE.U32 R2, R29, c[0x0][0x208], R34 ;  /* 0x000082001d027a25 */ /* 0x000fe200078e0022 */
[----:B------:R-:W-:-:S02]  /*18c0*/  IADD3 R25, R34, 0xc0, RZ ;  /* 0x000000c022197810 */ /* 0x000fc40007ffe0ff */
[----:B------:R-:W-:Y:S01]  /*18d0*/  ISETP.GE.AND P3, PT, R21, c[0x0][0x1d4], PT ;  /* 0x0000750015007a0c */ /* 0x000fe20003f66270 */
[----:B------:R-:W-:Y:S01]  /*18e0*/  IMAD.IADD R3, R3, 0x1, R0 ;  /* 0x0000000103037824 */ /* 0x000fe200078e0200 */
[----:B------:R-:W-:Y:S01]  /*18f0*/  SEL R0, RZ, 0xffffffff, P4 ;  /* 0xffffffffff007807 */ /* 0x000fe20002000000 */
[----:B------:R-:W-:Y:S01]  /*1900*/  IMAD.WIDE.U32 R4, R17, c[0x0][0x1e8], R4 ;  /* 0x00007a0011047a25 */ /* 0x000fe200078e0004 */
[----:B------:R-:W-:Y:S02]  /*1910*/  ISETP.GE.AND P2, PT, R25, c[0x0][0x1d4], PT ;  /* 0x0000750019007a0c */ /* 0x000fe40003f46270 */
[----:B-1----:R-:W-:Y:S01]  /*1920*/  SEL R11, RZ, 0x4, P3 ;  /* 0x00000004ff0b7807 */ /* 0x002fe20001800000 */
[----:B------:R-:W-:Y:S01]  /*1930*/  IMAD.WIDE.U32 R2, R17, c[0x0][0x210], R2 ;  /* 0x0000840011027a25 */ /* 0x000fe200078e0002 */
[----:B------:R-:W-:-:S03]  /*1940*/  IADD3 R7, R5, R6, RZ ;  /* 0x0000000605077210 */ /* 0x000fc60007ffe0ff */
[----:B------:R-:W-:Y:S01]  /*1950*/  IMAD.SHL.U32 R0, R0, 0x2, RZ ;  /* 0x0000000200007824 */ /* 0x000fe200078e00ff */
[----:B------:R-:W-:Y:S01]  /*1960*/  IADD3 R5, R3, R8, RZ ;  /* 0x0000000803057210 */ /* 0x000fe20007ffe0ff */
[----:B------:R-:W-:Y:S01]  /*1970*/  IMAD.MOV.U32 R6, RZ, RZ, R4 ;  /* 0x000000ffff067224 */ /* 0x000fe200078e0004 */
[----:B------:R-:W-:Y:S01]  /*1980*/  SHF.R.S32.HI R8, RZ, 0x1f, R14 ;  /* 0x0000001fff087819 */ /* 0x000fe2000001140e */
[----:B------:R-:W-:Y:S01]  /*1990*/  IMAD.MOV.U32 R4, RZ, RZ, R2 ;  /* 0x000000ffff047224 */ /* 0x000fe200078e0002 */
[----:B-----5:R-:W-:Y:S02]  /*19a0*/  @P0 SHF.R.S32.HI R3, RZ, 0x1f, R9 ;  /* 0x0000001fff030819 */ /* 0x020fe40000011409 */
[----:B------:R-:W-:Y:S02]  /*19b0*/  @!P0 MOV R3, R8 ;  /* 0x0000000800038202 */ /* 0x000fe40000000f00 */
[----:B------:R-:W-:Y:S02]  /*19c0*/  LOP3.LUT R12, R0, 0x2, R10, 0xe2, !PT ;  /* 0x00000002000c7812 */ /* 0x000fe400078ee20a */
[----:B------:R-:W-:Y:S01]  /*19d0*/  @P0 MOV R2, R9 ;  /* 0x0000000900020202 */ /* 0x000fe20000000f00 */
[----:B------:R-:W-:Y:S01]  /*19e0*/  @!P0 IMAD.MOV.U32 R2, RZ, RZ, R14 ;  /* 0x000000ffff028224 */ /* 0x000fe200078e000e */
[----:B------:R-:W-:Y:S01]  /*19f0*/  SEL R10, RZ, 0x8, P2 ;  /* 0x00000008ff0a7807 */ /* 0x000fe20001000000 */
[----:B------:R-:W-:-:S02]  /*1a00*/  IMAD R0, R3, c[0x0][0x1f0], RZ ;  /* 0x00007c0003007a24 */ /* 0x000fc400078e02ff */
[----:B------:R-:W-:Y:S01]  /*1a10*/  IMAD R3, R3, c[0x0][0x218], RZ ;  /* 0x0000860003037a24 */ /* 0x000fe200078e02ff */
[----:B------:R-:W-:Y:S01]  /*1a20*/  LOP3.LUT R20, R10, R12, R11, 0xfe, !PT ;  /* 0x0000000c0a147212 */ /* 0x000fe200078efe0b */
[----:B------:R-:W-:-:S04]  /*1a30*/  IMAD.WIDE.U32 R84, R2, c[0x0][0x1f0], R6 ;  /* 0x00007c0002547a25 */ /* 0x000fc800078e0006 */
[C---:B------:R-:W-:Y:S01]  /*1a40*/  IMAD.WIDE.U32 R32, R2.reuse, c[0x0][0x218], R4 ;  /* 0x0000860002207a25 */ /* 0x040fe200078e0004 */
[----:B------:R4:W-:Y:S03]  /*1a50*/  STL.64 [R1+0x68], R84 ;  /* 0x0000685401007387 */ /* 0x0009e60000100a00 */
[C---:B------:R-:W-:Y:S01]  /*1a60*/  IMAD R0, R2.reuse, c[0x0][0x1f4], R0 ;  /* 0x00007d0002007a24 */ /* 0x040fe200078e0200 */
[----:B------:R4:W-:Y:S01]  /*1a70*/  STL.64 [R1+0x70], R32 ;  /* 0x0000702001007387 */ /* 0x0009e20000100a00 */
[----:B------:R-:W-:Y:S02]  /*1a80*/  IMAD R2, R2, c[0x0][0x21c], R3 ;  /* 0x0000870002027a24 */ /* 0x000fe400078e0203 */
[----:B------:R-:W-:-:S03]  /*1a90*/  IMAD.IADD R83, R85, 0x1, R0 ;  /* 0x0000000155537824 */ /* 0x000fc600078e0200 */
[----:B------:R-:W-:Y:S02]  /*1aa0*/  IADD3 R30, R33, R2, RZ ;  /* 0x00000002211e7210 */ /* 0x000fe40007ffe0ff */
[----:B------:R4:W-:Y:S04]  /*1ab0*/  STL [R1+0x78], R83 ;  /* 0x0000785301007387 */ /* 0x0009e80000100800 */
[----:B------:R4:W-:Y:S02]  /*1ac0*/  STL [R1+0x7c], R30 ;  /* 0x00007c1e01007387 */ /* 0x0009e40000100800 */
[----:B------:R-:W2:Y:S01]  /*1ad0*/  LDL R15, [R1+0x114] ;  /* 0x00011400010f7983 */ /* 0x000ea20000100800 */
[----:B------:R-:W-:Y:S01]  /*1ae0*/  IMAD.MOV.U32 R128, RZ, RZ, R18 ;  /* 0x000000ffff807224 */ /* 0x000fe200078e0012 */
[----:B------:R-:W-:Y:S01]  /*1af0*/  P2R R22, PR, RZ, 0x20 ;  /* 0x00000020ff167803 */ /* 0x000fe20000000000 */
[----:B------:R-:W-:Y:S01]  /*1b00*/  IMAD R5, R13, c[0x0][0x1b8], RZ ;  /* 0x00006e000d057a24 */ /* 0x000fe200078e02ff */
[----:B------:R-:W3:Y:S01]  /*1b10*/  LDL R39, [R1+0xe4] ;  /* 0x0000e40001277983 */ /* 0x000ee20000100800 */
[----:B------:R-:W-:Y:S01]  /*1b20*/  IMAD.WIDE.U32 R2, R17, c[0x0][0x1b8], RZ ;  /* 0x00006e0011027a25 */ /* 0x000fe200078e00ff */
[----:B------:R-:W-:-:S02]  /*1b30*/  P2R R27, PR, RZ, 0x8 ;  /* 0x00000008ff1b7803 */ /* 0x000fc40000000000 */
[----:B------:R-:W5:Y:S01]  /*1b40*/  LDL R37, [R1+0xe0] ;  /* 0x0000e00001257983 */ /* 0x000f620000100800 */
[----:B------:R-:W-:Y:S01]  /*1b50*/  IMAD R5, R17, c[0x0][0x1bc], R5 ;  /* 0x00006f0011057a24 */ /* 0x000fe200078e0205 */
[----:B------:R-:W-:Y:S02]  /*1b60*/  P2R R23, PR, RZ, 0x10 ;  /* 0x00000010ff177803 */ /* 0x000fe40000000000 */
[----:B----4-:R-:W4:Y:S01]  /*1b70*/  LDL R31, [R1+0xdc] ;  /* 0x0000dc00011f7983 */ /* 0x010f220000100800 */
[----:B------:R-:W-:-:S03]  /*1b80*/  P2R R26, PR, RZ, 0x4 ;  /* 0x00000004ff1a7803 */ /* 0x000fc60000000000 */
[----:B------:R-:W3:Y:S01]  /*1b90*/  LDL R82, [R1+0x58] ;  /* 0x0000580001527983 */ /* 0x000ee20000100800 */
[----:B------:R-:W-:Y:S02]  /*1ba0*/  IMAD R8, R8, c[0x0][0x1c0], RZ ;  /* 0x0000700008087a24 */ /* 0x000fe400078e02ff */
[----:B------:R-:W-:Y:S01]  /*1bb0*/  IMAD.IADD R3, R3, 0x1, R5 ;  /* 0x0000000103037824 */ /* 0x000fe200078e0205 */
[----:B------:R-:W-:Y:S01]  /*1bc0*/  P2R R36, PR, RZ, 0x2 ;  /* 0x00000002ff247803 */ /* 0x000fe20000000000 */
[C---:B------:R-:W-:Y:S01]  /*1bd0*/  IMAD R8, R14.reuse, c[0x0][0x1c4], R8 ;  /* 0x000071000e087a24 */ /* 0x040fe200078e0208 */
[----:B------:R-:W3:Y:S01]  /*1be0*/  LDL R88, [R1+0x34] ;  /* 0x0000340001587983 */ /* 0x000ee20000100800 */
[----:B------:R-:W-:-:S03]  /*1bf0*/  IMAD.WIDE.U32 R2, R14, c[0x0][0x1c0], R2 ;  /* 0x000070000e027a25 */ /* 0x000fc600078e0002 */
[----:B------:R-:W3:Y:S01]  /*1c00*/  LDL R87, [R1+0x30] ;  /* 0x0000300001577983 */ /* 0x000ee20000100800 */
[----:B------:R-:W-:Y:S02]  /*1c10*/  IMAD.IADD R3, R3, 0x1, R8 ;  /* 0x0000000103037824 */ /* 0x000fe400078e0208 */
[----:B------:R-:W-:Y:S01]  /*1c20*/  IMAD R28, R28, c[0x0][0x168], RZ ;  /* 0x00005a001c1c7a24 */ /* 0x000fe200078e02ff */
[----:B------:R-:W3:Y:S01]  /*1c30*/  LDL R86, [R1+0x2c] ;  /* 0x00002c0001567983 */ /* 0x000ee20000100800 */
[----:B------:R-:W-:Y:S01]  /*1c40*/  IMAD.IADD R9, R29, 0x1, R128 ;  /* 0x000000011d097824 */ /* 0x000fe200078e0280 */
[----:B------:R-:W-:Y:S02]  /*1c50*/  ISETP.GE.AND P3, PT, R34, c[0x0][0x198], PT ;  /* 0x0000660022007a0c */ /* 0x000fe40003f66270 */
[----:B------:R-:W-:Y:S02]  /*1c60*/  BAR.SYNC.DEFER_BLOCKING 0x0 ;  /* 0x0000000000007b1d */ /* 0x000fe40000010000 */
[----:B------:R-:W-:-:S02]  /*1c70*/  IADD3 R18, R9, 0x40, RZ ;  /* 0x0000004009127810 */ /* 0x000fc40007ffe0ff */
[----:B------:R-:W-:Y:S02]  /*1c80*/  ISETP.GE.AND P2, PT, R24, c[0x0][0x198], PT ;  /* 0x0000660018007a0c */ /* 0x000fe40003f46270 */
[----:B------:R-:W-:Y:S01]  /*1c90*/  ISETP.GE.AND P4, PT, R18, R28, PT ;  /* 0x0000001c1200720c */ /* 0x000fe20003f86270 */
[----:B------:R-:W-:Y:S01]  /*1ca0*/  IMAD.MOV.U32 R159, RZ, RZ, R38 ;  /* 0x000000ffff9f7224 */ /* 0x000fe200078e0026 */
[----:B------:R-:W3:Y:S01]  /*1cb0*/  LDL R89, [R1+0x38] ;  /* 0x0000380001597983 */ /* 0x000ee20000100800 */
[----:B--2---:R-:W-:-:S04]  /*1cc0*/  IMAD.IADD R4, R15, 0x1, R128 ;  /* 0x000000010f047824 */ /* 0x004fc800078e0280 */
        /* <DEDUP_REMOVED lines=14> */
[----:B------:R-:W-:-:S03]  /*1db0*/  LEA R8, P0, R2, c[0x0][0x160], 0x1 ;  /* 0x0000580002087a11 */ /* 0x000fc600078008ff */
[----:B------:R-:W-:-:S05]  /*1dc0*/  IMAD.IADD R0, R3, 0x1, R0 ;  /* 0x0000000103007824 */ /* 0x000fca00078e0200 */
[----:B------:R-:W-:Y:S02]  /*1dd0*/  LEA.HI.X R0, R2, c[0x0][0x164], R0, 0x1, P0 ;  /* 0x0000590002007a11 */ /* 0x000fe400000f0c00 */
[----:B------:R-:W1:Y:S04]  /*1de0*/  SHFL.IDX PT, R2, R8, RZ, 0x181f ;  /* 0x00181fff08027589 */ /* 0x000e6800000e0000 */
[----:B------:R-:W3:Y:S01]  /*1df0*/  SHFL.IDX PT, R3, R0, RZ, 0x181f ;  /* 0x00181fff00037589 */ /* 0x000ee200000e0000 */
[CC--:B------:R-:W-:Y:S02]  /*1e00*/  ISETP.GE.AND P0, PT, R9.reuse, R28.reuse, PT ;  /* 0x0000001c0900720c */ /* 0x0c0fe40003f06270 */
[----:B------:R-:W-:Y:S01]  /*1e10*/  IADD3 R4, R9, 0x20, RZ ;  /* 0x0000002009047810 */ /* 0x000fe20007ffe0ff */
[----:B------:R-:W2:Y:S03]  /*1e20*/  SHFL.IDX PT, R6, R8, 0x1, 0x181f ;  /* 0x00381f0008067f89 */ /* 0x000ea600000e0000 */
[----:B------:R-:W-:Y:S01]  /*1e30*/  ISETP.GE.AND P5, PT, R4, R28, PT ;  /* 0x0000001c0400720c */ /* 0x000fe20003fa6270 */
[----:B------:R-:W2:Y:S04]  /*1e40*/  SHFL.IDX PT, R7, R0, 0x1, 0x181f ;  /* 0x00381f0000077f89 */ /* 0x000ea800000e0000 */
[----:B------:R-:W2:Y:S02]  /*1e50*/  SHFL.IDX PT, R4, R8, 0x2, 0x181f ;  /* 0x00581f0008047f89 */ /* 0x000ea400000e0000 */
[----:B-1----:R-:W-:-:S02]  /*1e60*/  @!P0 LEA R14, P6, R24, R2, 0x1 ;  /* 0x00000002180e8211 */ /* 0x002fc400078c08ff */
[----:B------:R-:W1:Y:S02]  /*1e70*/  SHFL.IDX PT, R5, R0, 0x2, 0x181f ;  /* 0x00581f0000057f89 */ /* 0x000e6400000e0000 */
[----:B---3--:R-:W-:Y:S02]  /*1e80*/  @!P0 LEA.HI.X R15, R24, R3, R39, 0x1, P6 ;  /* 0x00000003180f8211 */ /* 0x008fe400030f0c27 */
[----:B------:R-:W-:-:S04]  /*1e90*/  @!P0 LEA R12, P6, R21, R2, 0x1 ;  /* 0x00000002150c8211 */ /* 0x000fc800078c08ff */
[----:B-----5:R-:W-:Y:S02]  /*1ea0*/  @!P0 LEA.HI.X R13, R21, R3, R37, 0x1, P6 ;  /* 0x00000003150d8211 */ /* 0x020fe400030f0c25 */
[----:B------:R-:W-:-:S04]  /*1eb0*/  @!P0 LEA R10, P6, R25, R2, 0x1 ;  /* 0x00000002190a8211 */ /* 0x000fc800078c08ff */
[----:B----4-:R-:W-:Y:S01]  /*1ec0*/  @!P0 LEA.HI.X R11, R25, R3, R31, 0x1, P6 ;  /* 0x00000003190b8211 */ /* 0x010fe200030f0c1f */
[----:B------:R-:W-:Y:S01]  /*1ed0*/  @!P0 IMAD.WIDE R2, R34, 0x2, R2 ;  /* 0x0000000222028825 */ /* 0x000fe200078e0202 */
[----:B------:R-:W-:Y:S02]  /*1ee0*/  ISETP.GE.AND P1, PT, R21, c[0x0][0x198], PT ;  /* 0x0000660015007a0c */ /* 0x000fe40003f26270 */
[C---:B--2---:R-:W-:Y:S02]  /*1ef0*/  @!P5 LEA R16, P6, R24.reuse, R6, 0x1 ;  /* 0x000000061810d211 */ /* 0x044fe400078c08ff */
[----:B------:R2:W-:Y:S02]  /*1f00*/  @!P0 LDGSTS.E.BYPASS.LTC128B.128 [R82+0x100], [R2.64], !P3 ;  /* 0x0010000002528fae */ /* 0x0005e4000d901d46 */
[C---:B------:R-:W-:Y:S02]  /*1f10*/  @!P5 LEA.HI.X R17, R24.reuse, R7, R39, 0x1, P6 ;  /* 0x000000071811d211 */ /* 0x040fe400030f0c27 */
[----:B------:R-:W-:Y:S01]  /*1f20*/  @!P4 LEA R18, P6, R24, R4, 0x1 ;  /* 0x000000041812c211 */ /* 0x000fe200078c08ff */
[----:B------:R3:W-:Y:S01]  /*1f30*/  @!P0 LDGSTS.E.BYPASS.LTC128B.128 [R82+0x4100], [R14.64], !P2 ;  /* 0x041000000e528fae */ /* 0x0007e2000d101d46 */
[----:B------:R-:W-:-:S02]  /*1f40*/  IADD3 R9, R9, 0x60, RZ ;  /* 0x0000006009097810 */ /* 0x000fc40007ffe0ff */
[----:B-1----:R-:W-:Y:S01]  /*1f50*/  @!P4 LEA.HI.X R19, R24, R5, R39, 0x1, P6 ;  /* 0x000000051813c211 */ /* 0x002fe200030f0c27 */
[----:B------:R1:W-:Y:S01]  /*1f60*/  @!P0 LDGSTS.E.BYPASS.LTC128B.128 [R82+0x8100], [R12.64], !P1 ;  /* 0x081000000c528fae */ /* 0x0003e2000c901d46 */
[----:B------:R-:W-:Y:S02]  /*1f70*/  ISETP.GE.AND P1, PT, R25, c[0x0][0x198], PT ;  /* 0x0000660019007a0c */ /* 0x000fe40003f26270 */
[----:B------:R-:W-:-:S11]  /*1f80*/  ISETP.GE.AND P6, PT, R9, R28, PT ;  /* 0x0000001c0900720c */ /* 0x000fd60003fc6270 */
[----:B------:R4:W-:Y:S04]  /*1f90*/  @!P0 LDGSTS.E.BYPASS.LTC128B.128 [R82+0xc100], [R10.64], !P1 ;  /* 0x0c1000000a528fae */ /* 0x0009e8000c901d46 */
[----:B--2---:R-:W1:Y:S04]  /*1fa0*/  SHFL.IDX PT, R2, R8, 0x3, 0x181f ;  /* 0x00781f0008027f89 */ /* 0x004e6800000e0000 */
[----:B------:R-:W2:Y:S04]  /*1fb0*/  SHFL.IDX PT, R3, R0, 0x3, 0x181f ;  /* 0x00781f0000037f89 */ /* 0x000ea800000e0000 */
[----:B---3--:R-:W3:Y:S04]  /*1fc0*/  LDL R15, [R1+0x54] ;  /* 0x00005400010f7983 */ /* 0x008ee80000100800 */
[----:B------:R-:W5:Y:S01]  /*1fd0*/  LDL R14, [R1+0x50] ;  /* 0x00005000010e7983 */ /* 0x000f620000100800 */
[----:B-1----:R-:W-:-:S04]  /*1fe0*/  @!P6 LEA R12, P0, R24, R2, 0x1 ;  /* 0x00000002180ce211 */ /* 0x002fc800078008ff */
[----:B--2---:R-:W-:Y:S02]  /*1ff0*/  @!P6 LEA.HI.X R13, R24, R3, R39, 0x1, P0 ;  /* 0x00000003180de211 */ /* 0x004fe400000f0c27 */
[----:B----4-:R-:W-:-:S04]  /*2000*/  @!P5 LEA R10, P0, R21, R6, 0x1 ;  /* 0x00000006150ad211 */ /* 0x010fc800078008ff */
[----:B------:R-:W-:Y:S02]  /*2010*/  @!P5 LEA.HI.X R11, R21, R7, R37, 0x1, P0 ;  /* 0x00000007150bd211 */ /* 0x000fe400000f0c25 */
[----:B------:R-:W-:-:S04]  /*2020*/  @!P5 LEA R8, P0, R25, R6, 0x1 ;  /* 0x000000061908d211 */ /* 0x000fc800078008ff */
[----:B------:R-:W-:Y:S02]  /*2030*/  @!P5 LEA.HI.X R9, R25, R7, R31, 0x1, P0 ;  /* 0x000000071909d211 */ /* 0x000fe400000f0c1f */
[----:B------:R-:W-:Y:S01]  /*2040*/  ISETP.GE.AND P0, PT, R21, c[0x0][0x198], PT ;  /* 0x0000660015007a0c */ /* 0x000fe20003f06270 */
[----:B------:R-:W-:-:S05]  /*2050*/  @!P5 IMAD.WIDE R6, R34, 0x2, R6 ;  /* 0x000000022206d825 */ /* 0x000fca00078e0206 */
[----:B------:R1:W-:Y:S04]  /*2060*/  @!P5 LDGSTS.E.BYPASS.LTC128B.128 [R82+0x1100], [R6.64], !P3 ;  /* 0x011000000652dfae */ /* 0x0003e8000d901d46 */
[----:B------:R2:W-:Y:S04]  /*2070*/  @!P5 LDGSTS.E.BYPASS.LTC128B.128 [R82+0x5100], [R16.64], !P2 ;  /* 0x051000001052dfae */ /* 0x0005e8000d101d46 */
[----:B------:R4:W-:Y:S04]  /*2080*/  @!P5 LDGSTS.E.BYPASS.LTC128B.128 [R82+0x9100], [R10.64], !P0 ;  /* 0x091000000a52dfae */ /* 0x0009e8000c101d46 */
[----:B------:R1:W-:Y:S04]  /*2090*/  @!P5 LDGSTS.E.BYPASS.LTC128B.128 [R82+0xd100], [R8.64], !P1 ;  /* 0x0d1000000852dfae */ /* 0x0003e8000c901d46 */
[----:B--2---:R-:W4:Y:S04]  /*20a0*/  LDL R17, [R1+0x8] ;  /* 0x0000080001117983 */ /* 0x004f280000100800 */
[----:B------:R-:W4:Y:S01]  /*20b0*/  LDL R16, [R1+0x44] ;  /* 0x0000440001107983 */ /* 0x000f220000100800 */
[----:B-1----:R-:W-:-:S04]  /*20c0*/  @!P4 LEA R8, P0, R21, R4, 0x1 ;  /* 0x000000041508c211 */ /* 0x002fc800078008ff */
[C---:B------:R-:W-:Y:S02]  /*20d0*/  @!P4 LEA.HI.X R9, R21.reuse, R5, R37, 0x1, P0 ;  /* 0x000000051509c211 */ /* 0x040fe400000f0c25 */
[----:B----4-:R-:W-:-:S04]  /*20e0*/  @!P6 LEA R10, P0, R21, R2, 0x1 ;  /* 0x00000002150ae211 */ /* 0x010fc800078008ff */
[----:B------:R-:W-:Y:S02]  /*20f0*/  @!P6 LEA.HI.X R11, R21, R3, R37, 0x1, P0 ;  /* 0x00000003150be211 */ /* 0x000fe400000f0c25 */
[----:B------:R-:W-:-:S04]  /*2100*/  @!P4 LEA R6, P0, R25, R4, 0x1 ;  /* 0x000000041906c211 */ /* 0x000fc800078008ff */
[----:B------:R-:W-:Y:S01]  /*2110*/  @!P4 LEA.HI.X R7, R25, R5, R31, 0x1, P0 ;  /* 0x000000051907c211 */ /* 0x000fe200000f0c1f */
[----:B------:R-:W-:-:S05]  /*2120*/  @!P4 IMAD.WIDE R4, R34, 0x2, R4 ;  /* 0x000000022204c825 */ /* 0x000fca00078e0204 */
[----:B------:R1:W-:Y:S04]  /*2130*/  @!P4 LDGSTS.E.BYPASS.LTC128B.128 [R82+0x2100], [R4.64], !P3 ;  /* 0x021000000452cfae */ /* 0x0003e8000d901d46 */
[----:B------:R4:W-:Y:S01]  /*2140*/  @!P4 LDGSTS.E.BYPASS.LTC128B.128 [R82+0x6100], [R18.64], !P2 ;  /* 0x061000001252cfae */ /* 0x0009e2000d101d46 */
[----:B------:R-:W-:-:S13]  /*2150*/  ISETP.GE.AND P0, PT, R21, c[0x0][0x198], PT ;  /* 0x0000660015007a0c */ /* 0x000fda0003f06270 */
[----:B------:R1:W-:Y:S04]  /*2160*/  @!P4 LDGSTS.E.BYPASS.LTC128B.128 [R82+0xa100], [R8.64], !P0 ;  /* 0x0a1000000852cfae */ /* 0x0003e8000c101d46 */
[----:B------:R1:W-:Y:S04]  /*2170*/  @!P4 LDGSTS.E.BYPASS.LTC128B.128 [R82+0xe100], [R6.64], !P1 ;  /* 0x0e1000000652cfae */ /* 0x0003e8000c901d46 */
[----:B----4-:R-:W4:Y:S01]  /*2180*/  LDL R18, [R1+0x4c] ;  /* 0x00004c0001127983 */ /* 0x010f220000100800 */
[----:B-1----:R-:W-:-:S04]  /*2190*/  @!P6 LEA R6, P0, R25, R2, 0x1 ;  /* 0x000000021906e211 */ /* 0x002fc800078008ff */
[----:B------:R-:W-:Y:S02]  /*21a0*/  @!P6 LEA.HI.X R7, R25, R3, R31, 0x1, P0 ;  /* 0x000000031907e211 */ /* 0x000fe400000f0c1f */
[----:B------:R-:W-:Y:S01]  /*21b0*/  ISETP.GE.AND P0, PT, R21, c[0x0][0x198], PT ;  /* 0x0000660015007a0c */ /* 0x000fe20003f06270 */
[----:B------:R-:W-:-:S05]  /*21c0*/  @!P6 IMAD.WIDE R2, R34, 0x2, R2 ;  /* 0x000000022202e825 */ /* 0x000fca00078e0202 */
[----:B------:R1:W-:Y:S04]  /*21d0*/  @!P6 LDGSTS.E.BYPASS.LTC128B.128 [R82+0x3100], [R2.64], !P3 ;  /* 0x031000000252efae */ /* 0x0003e8000d901d46 */
[----:B------:R1:W-:Y:S04]  /*21e0*/  @!P6 LDGSTS.E.BYPASS.LTC128B.128 [R82+0x7100], [R12.64], !P2 ;  /* 0x071000000c52efae */ /* 0x0003e8000d101d46 */
[----:B------:R1:W-:Y:S01]  /*21f0*/  @!P6 LDGSTS.E.BYPASS.LTC128B.128 [R82+0xb100], [R10.64], !P0 ;  /* 0x0b1000000a52efae */ /* 0x0003e2000c101d46 */
[----:B------:R-:W-:Y:S02]  /*2200*/  IADD3 R4, R159, -0x1, RZ ;  /* 0xffffffff9f047810 */ /* 0x000fe40007ffe0ff */
[----:B------:R-:W-:Y:S01]  /*2210*/  IADD3 R8, -R29, c[0x0][0x1d0], RZ ;  /* 0x000074001d087a10 */ /* 0x000fe20007ffe1ff */
[----:B------:R1:W-:Y:S04]  /*2220*/  @!P6 LDGSTS.E.BYPASS.LTC128B.128 [R82+0xf100], [R6.64], !P1 ;  /* 0x0f1000000652efae */ /* 0x0003e8000c901d46 */
[----:B-1----:R-:W4:Y:S04]  /*2230*/  LDL R11, [R1+0x40] ;  /* 0x00004000010b7983 */ /* 0x002f280000100800 */
[----:B------:R-:W4:Y:S01]  /*2240*/  LDL R10, [R1+0x3c] ;  /* 0x00003c00010a7983 */ /* 0x000f220000100800 */
[----:B------:R-:W-:Y:S01]  /*2250*/  SHF.R.S32.HI R9, RZ, 0x1f, R4 ;  /* 0x0000001fff097819 */ /* 0x000fe20000011404 */
[----:B------:R-:W-:-:S02]  /*2260*/  IMAD R8, R4, -0x40, R8 ;  /* 0xffffffc004087824 */ /* 0x000fc400078e0208 */
[----:B------:R-:W-:Y:S01]  /*2270*/  IMAD.WIDE.U32 R2, R4, c[0x0][0x1e0], RZ ;  /* 0x0000780004027a25 */ /* 0x000fe200078e00ff */
[----:B------:R-:W-:Y:S01]  /*2280*/  ISETP.NE.AND P5, PT, R22, RZ, PT ;  /* 0x000000ff1600720c */ /* 0x000fe20003fa5270 */
[----:B------:R-:W0:Y:S01]  /*2290*/  LDGDEPBAR ;  /* 0x00000000000079af */ /* 0x000e220000000000 */
[----:B------:R-:W-:Y:S01]  /*22a0*/  ISETP.GE.AND P0, PT, R8, 0x1, PT ;  /* 0x000000010800780c */ /* 0x000fe20003f06270 */
[----:B------:R-:W-:-:S04]  /*22b0*/  IMAD R5, R9, c[0x0][0x1e0], RZ ;  /* 0x0000780009057a24 */ /* 0x000fc800078e02ff */
[----:B------:R-:W-:Y:S01]  /*22c0*/  IMAD R5, R4, c[0x0][0x1e4], R5 ;  /* 0x0000790004057a24 */ /* 0x000fe200078e0205 */
[----:B------:R-:W-:-:S03]  /*22d0*/  LEA R0, P6, R2, R84, 0x6 ;  /* 0x0000005402007211 */ /* 0x000fc600078c30ff */
[----:B------:R-:W-:Y:S01]  /*22e0*/  IMAD.IADD R5, R3, 0x1, R5 ;  /* 0x0000000103057824 */ /* 0x000fe200078e0205 */
[----:B------:R-:W-:-:S04]  /*22f0*/  ISETP.NE.AND P4, PT, R23, RZ, PT ;  /* 0x000000ff1700720c */ /* 0x000fc80003f85270 */
[----:B------:R-:W-:Y:S02]  /*2300*/  LEA.HI.X R5, R2, R83, R5, 0x6, P6 ;  /* 0x0000005302057211 */ /* 0x000fe400030f3405 */
[----:B------:R-:W-:Y:S02]  /*2310*/  @P0 LEA R2, P6, R0, c[0x0][0x1c8], 0x1 ;  /* 0x0000720000020a11 */ /* 0x000fe400078c08ff */
[----:B------:R-:W-:Y:S02]  /*2320*/  ISETP.NE.AND P3, PT, R27, RZ, PT ;  /* 0x000000ff1b00720c */ /* 0x000fe40003f65270 */
[----:B------:R-:W-:Y:S02]  /*2330*/  ISETP.NE.AND P2, PT, R26, RZ, PT ;  /* 0x000000ff1a00720c */ /* 0x000fe40003f45270 */
[----:B------:R-:W-:Y:S02]  /*2340*/  @P0 LEA.HI.X R3, R0, c[0x0][0x1cc], R5, 0x1, P6 ;  /* 0x0000730000030a11 */ /* 0x000fe400030f0c05 */
[----:B------:R-:W-:Y:S01]  /*2350*/  ISETP.GE.AND P6, PT, R8, 0x21, PT ;  /* 0x000000210800780c */ /* 0x000fe20003fc6270 */
[----:B------:R-:W-:-:S02]  /*2360*/  IMAD.MOV.U32 R8, RZ, RZ, 0x20 ;  /* 0x00000020ff087424 */ /* 0x000fc400078e00ff */
[----:B------:R1:W-:Y:S02]  /*2370*/  @P0 LDGSTS.E.BYPASS.LTC128B.128 [R82+0x10100], [R2.64], !P5 ;  /* 0x1010000002520fae */ /* 0x0003e4000e901d46 */
[----:B------:R-:W-:Y:S02]  /*2380*/  IMAD.WIDE.U32 R6, R8, c[0x0][0x1e0], RZ ;  /* 0x0000780008067a25 */ /* 0x000fe400078e00ff */
[----:B------:R1:W-:Y:S04]  /*2390*/  @P0 LDGSTS.E.BYPASS.LTC128B.128 [R82+0x12100], [R2.64+0x80], !P4 ;  /* 0x1210008002520fae */ /* 0x0003e8000e101d46 */
[----:B------:R1:W-:Y:S04]  /*23a0*/  @P0 LDGSTS.E.BYPASS.LTC128B.128 [R82+0x14100], [R2.64+0x100], !P3 ;  /* 0x1410010002520fae */ /* 0x0003e8000d901d46 */
[----:B------:R1:W-:Y:S01]  /*23b0*/  @P0 LDGSTS.E.BYPASS.LTC128B.128 [R82+0x16100], [R2.64+0x180], !P2 ;  /* 0x1610018002520fae */ /* 0x0003e2000d101d46 */
[----:B------:R-:W-:Y:S01]  /*23c0*/  @P6 IADD3 R0, P0, R0, R6, RZ ;  /* 0x0000000600006210 */ /* 0x000fe20007f1e0ff */
[----:B------:R-:W-:-:S02]  /*23d0*/  IMAD R9, R9, c[0x0][0x208], RZ ;  /* 0x0000820009097a24 */ /* 0x000fc400078e02ff */
[----:B-1----:R-:W-:-:S05]  /*23e0*/  IMAD R2, R8, c[0x0][0x1e4], RZ ;  /* 0x0000790008027a24 */ /* 0x002fca00078e02ff */
[----:B------:R-:W-:Y:S02]  /*23f0*/  @P6 IADD3.X R5, R5, R7, R2, P0, !PT ;  /* 0x0000000705056210 */ /* 0x000fe400007fe402 */
[----:B------:R-:W-:Y:S01]  /*2400*/  @P6 LEA R2, P0, R0, c[0x0][0x1c8], 0x1 ;  /* 0x0000720000026a11 */ /* 0x000fe200078008ff */
[----:B------:R-:W-:-:S03]  /*2410*/  IMAD.WIDE.U32 R6, R4, c[0x0][0x208], RZ ;  /* 0x0000820004067a25 */ /* 0x000fc600078e00ff */
[----:B------:R-:W-:Y:S01]  /*2420*/  @P6 LEA.HI.X R3, R0, c[0x0][0x1cc], R5, 0x1, P0 ;  /* 0x0000730000036a11 */ /* 0x000fe200000f0c05 */
[----:B------:R-:W-:Y:S01]  /*2430*/  IMAD R5, R4, c[0x0][0x20c], R9 ;  /* 0x0000830004057a24 */ /* 0x000fe200078e0209 */
[----:B------:R-:W-:-:S03]  /*2440*/  LEA R0, P0, R6, R32, 0x6 ;  /* 0x0000002006007211 */ /* 0x000fc600078030ff */
[----:B------:R-:W-:Y:S01]  /*2450*/  IMAD.IADD R5, R7, 0x1, R5 ;  /* 0x0000000107057824 */ /* 0x000fe200078e0205 */
[----:B------:R1:W-:Y:S04]  /*2460*/  @P6 LDGSTS.E.BYPASS.LTC128B.128 [R82+0x11100], [R2.64], !P5 ;  /* 0x1110000002526fae */ /* 0x0003e8000e901d46 */
[----:B------:R1:W-:Y:S01]  /*2470*/  @P6 LDGSTS.E.BYPASS.LTC128B.128 [R82+0x13100], [R2.64+0x80], !P4 ;  /* 0x1310008002526fae */ /* 0x0003e2000e101d46 */
[----:B------:R-:W-:-:S03]  /*2480*/  LEA.HI.X R6, R6, R30, R5, 0x6, P0 ;  /* 0x0000001e06067211 */ /* 0x000fc600000f3405 */
[----:B------:R1:W-:Y:S01]  /*2490*/  @P6 LDGSTS.E.BYPASS.LTC128B.128 [R82+0x15100], [R2.64+0x100], !P3 ;  /* 0x1510010002526fae */ /* 0x0003e2000d901d46 */
[----:B------:R-:W-:-:S03]  /*24a0*/  IMAD.MOV.U32 R5, RZ, RZ, c[0x0][0x208] ;  /* 0x00008200ff057624 */ /* 0x000fc600078e00ff */
[----:B------:R1:W-:Y:S01]  /*24b0*/  @P6 LDGSTS.E.BYPASS.LTC128B.128 [R82+0x17100], [R2.64+0x180], !P2 ;  /* 0x1710018002526fae */ /* 0x0003e2000d101d46 */
[----:B------:R-:W-:Y:S01]  /*24c0*/  P2R R8, PR, RZ, 0x20 ;  /* 0x00000020ff087803 */ /* 0x000fe20000000000 */
[----:B------:R-:W-:Y:S02]  /*24d0*/  IMAD.MOV.U32 R7, RZ, RZ, c[0x0][0x20c] ;  /* 0x00008300ff077624 */ /* 0x000fe400078e00ff */
[----:B------:R-:W-:Y:S01]  /*24e0*/  IMAD.MOV.U32 R81, RZ, RZ, -0x40 ;  /* 0xffffffc0ff517424 */ /* 0x000fe200078e00ff */
[----:B------:R-:W0:Y:S01]  /*24f0*/  LDGDEPBAR ;  /* 0x00000000000079af */ /* 0x000e220000000000 */
[----:B-1----:R-:W-:Y:S02]  /*2500*/  LOP3.LUT R3, R20, 0x1, RZ, 0xc0, !PT ;  /* 0x0000000114037812 */ /* 0x002fe400078ec0ff */
[----:B------:R-:W-:Y:S01]  /*2510*/  LEA R2, P0, R0, c[0x0][0x1f8], 0x1 ;  /* 0x00007e0000027a11 */ /* 0x000fe200078008ff */
[----:B------:R-:W-:Y:S01]  /*2520*/  IMAD R80, R4, R81, c[0x0][0x1d0] ;  /* 0x0000740004507624 */ /* 0x000fe200078e0251 */
[----:B------:R-:W-:Y:S01]  /*2530*/  ISETP.NE.U32.AND P5, PT, R3, 0x1, PT ;  /* 0x000000010300780c */ /* 0x000fe20003fa5070 */
[----:B------:R-:W-:-:S04]  /*2540*/  DEPBAR.LE SB0, 0x1 ;  /* 0x000080400000791a */ /* 0x000fc80000000000 */
[----:B------:R-:W-:Y:S01]  /*2550*/  LEA.HI.X R3, R0, c[0x0][0x1fc], R6, 0x1, P0 ;  /* 0x00007f0000037a11 */ /* 0x000fe200000f0c06 */
[----:B------:R-:W-:Y:S01]  /*2560*/  BAR.SYNC.DEFER_BLOCKING 0x0 ;  /* 0x0000000000007b1d */ /* 0x000fe20000010000 */
[----:B------:R-:W-:-:S04]  /*2570*/  LEA R6, P0, R5, R2, 0x6 ;  /* 0x0000000205067211 */ /* 0x000fc800078030ff */
[----:B------:R-:W-:Y:S02]  /*2580*/  LEA.HI.X R7, R5, R3, R7, 0x6, P0 ;  /* 0x0000000305077211 */ /* 0x000fe400000f3407 */
[----:B------:R-:W2:Y:S01]  /*2590*/  LDL R5, [R1] ;  /* 0x0000000001057983 */ /* 0x000ea20000100800 */
[----:B------:R-:W-:-:S03]  /*25a0*/  IMAD.IADD R0, R80, 0x1, -R29 ;  /* 0x0000000150007824 */ /* 0x000fc600078e0a1d */
[----:B------:R-:W1:Y:S04]  /*25b0*/  S2R R29, SR_TID.X ;  /* 0x00000000001d7919 */ /* 0x000e680000002100 */
[----:B---3--:R-:W-:Y:S04]  /*25c0*/  LDSM.16.M88.4 R192, [R15] ;  /* 0x000000000fc0783b */ /* 0x008fe80000000200 */
[----:B-----5:R-:W-:Y:S04]  /*25d0*/  LDSM.16.M88.4 R196, [R14] ;  /* 0x000000000ec4783b */ /* 0x020fe80000000200 */
[----:B------:R-:W-:Y:S01]  /*25e0*/  LDSM.16.M88.4 R208, [R15+0x4000] ;  /* 0x004000000fd0783b */ /* 0x000fe20000000200 */
[----:B-1----:R-:W-:-:S03]  /*25f0*/  SHF.R.S32.HI R19, RZ, 0x1f, R29 ;  /* 0x0000001fff137819 */ /* 0x002fc6000001141d */
[----:B------:R-:W-:Y:S01]  /*2600*/  LDSM.16.M88.4 R212, [R14+0x4000] ;  /* 0x004000000ed4783b */ /* 0x000fe20000000200 */
[----:B------:R-:W-:-:S03]  /*2610*/  LEA.HI R19, R19, R29, RZ, 0x5 ;  /* 0x0000001d13137211 */ /* 0x000fc600078f28ff */
[----:B------:R-:W-:Y:S01]  /*2620*/  LDSM.16.M88.4 R224, [R15+0x8000] ;  /* 0x008000000fe0783b */ /* 0x000fe20000000200 */
[----:B------:R-:W-:-:S03]  /*2630*/  SHF.R.S32.HI R19, RZ, 0x5, R19 ;  /* 0x00000005ff137819 */ /* 0x000fc60000011413 */
[----:B------:R-:W-:Y:S02]  /*2640*/  LDSM.16.M88.4 R228, [R14+0x8000] ;  /* 0x008000000ee4783b */ /* 0x000fe40000000200 */
[----:B------:R-:W-:Y:S02]  /*2650*/  IMAD R19, R19, 0x800, R248 ;  /* 0x0000080013137824 */ /* 0x000fe400078e02f8 */
[----:B------:R-:W-:Y:S04]  /*2660*/  LDSM.16.M88.4 R240, [R15+0xc000] ;  /* 0x00c000000ff0783b */ /* 0x000fe80000000200 */
[----:B------:R-:W-:Y:S04]  /*2670*/  LDSM.16.M88.4 R168, [R19] ;  /* 0x0000000013a8783b */ /* 0x000fe80000000200 */
[----:B------:R-:W-:Y:S04]  /*2680*/  LDSM.16.M88.4 R200, [R19+0x4000] ;  /* 0x0040000013c8783b */ /* 0x000fe80000000200 */
[----:B------:R-:W-:Y:S04]  /*2690*/  LDSM.16.M88.4 R216, [R19+0x8000] ;  /* 0x0080000013d8783b */ /* 0x000fe80000000200 */
[----:B------:R-:W-:Y:S04]  /*26a0*/  LDSM.16.M88.4 R232, [R19+0xc000] ;  /* 0x00c0000013e8783b */ /* 0x000fe80000000200 */
[----:B------:R-:W-:Y:S04]  /*26b0*/  LDSM.16.M88.4 R244, [R14+0xc000] ;  /* 0x00c000000ef4783b */ /* 0x000fe80000000200 */
[----:B----4-:R-:W-:Y:S04]  /*26c0*/  LDSM.16.M88.4 R172, [R18] ;  /* 0x0000000012ac783b */ /* 0x010fe80000000200 */
[----:B------:R-:W-:Y:S04]  /*26d0*/  LDSM.16.M88.4 R204, [R18+0x4000] ;  /* 0x0040000012cc783b */ /* 0x000fe80000000200 */
[----:B------:R-:W-:Y:S04]  /*26e0*/  LDSM.16.M88.4 R220, [R18+0x8000] ;  /* 0x0080000012dc783b */ /* 0x000fe80000000200 */
[----:B------:R-:W-:Y:S04]  /*26f0*/  LDSM.16.M88.4 R236, [R18+0xc000] ;  /* 0x00c0000012ec783b */ /* 0x000fe80000000200 */
[----:B------:R-:W-:Y:S01]  /*2700*/  BAR.SYNC.DEFER_BLOCKING 0x0 ;  /* 0x0000000000007b1d */ /* 0x000fe20000010000 */
[----:B------:R-:W-:-:S05]  /*2710*/  ISETP.LT.OR P0, PT, R0, 0x1, P5 ;  /* 0x000000010000780c */ /* 0x000fca0002f01670 */
[----:B------:R-:W-:-:S04]  /*2720*/  DEPBAR.LE SB0, 0x0 ;  /* 0x000080000000791a */ /* 0x000fc80000000000 */
[----:B------:R-:W-:Y:S01]  /*2730*/  BAR.SYNC.DEFER_BLOCKING 0x0 ;  /* 0x0000000000007b1d */ /* 0x000fe20000010000 */
[C---:B------:R-:W-:Y:S02]  /*2740*/  LOP3.LUT P1, RZ, R20.reuse, 0x2, RZ, 0xc0, !PT ;  /* 0x0000000214ff7812 */ /* 0x040fe4000782c0ff */
[----:B------:R-:W-:-:S03]  /*2750*/  LOP3.LUT P6, RZ, R20, 0x4, RZ, 0xc0, !PT ;  /* 0x0000000414ff7812 */ /* 0x000fc600078cc0ff */
[----:B------:R-:W-:Y:S04]  /*2760*/  LDSM.16.M88.4 R12, [R249] ;  /* 0x00000000f90c783b */ /* 0x000fe80000000200 */
[----:B------:R-:W1:Y:S04]  /*2770*/  LDSM.16.M88.4 R24, [R249+0x800] ;  /* 0x00080000f918783b */ /* 0x000e680000000200 */
[----:B------:R-:W3:Y:S04]  /*2780*/  LDSM.16.M88.4 R28, [R249+0x1000] ;  /* 0x00100000f91c783b */ /* 0x000ee80000000200 */
[----:B------:R-:W4:Y:S04]  /*2790*/  LDSM.16.M88.4 R32, [R249+0x1800] ;  /* 0x00180000f920783b */ /* 0x000f280000000200 */
[----:B------:R-:W-:Y:S04]  /*27a0*/  LDSM.16.M88.4 R40, [R17] ;  /* 0x000000001128783b */ /* 0x000fe80000000200 */
[----:B------:R-:W2:Y:S04]  /*27b0*/  LDSM.16.M88.4 R52, [R16] ;  /* 0x000000001034783b */ /* 0x000ea80000000200 */
[----:B------:R-:W1:Y:S04]  /*27c0*/  LDSM.16.M88.4 R60, [R11] ;  /* 0x000000000b3c783b */ /* 0x000e680000000200 */
[----:B------:R1:W1:Y:S04]  /*27d0*/  LDSM.16.M88.4 R64, [R10] ;  /* 0x000000000a40783b */ /* 0x0002680000000200 */
[----:B------:R-:W-:Y:S01]  /*27e0*/  @!PT LDS RZ, [RZ] ;  /* 0x00000000fffff984 */ /* 0x000fe20000000800 */
[----:B------:R-:W-:Y:S01]  /*27f0*/  @!PT LDS RZ, [RZ] ;  /* 0x00000000fffff984 */ /* 0x000fe20000000800 */
[----:B------:R-:W-:Y:S01]  /*2800*/  @!PT LDS RZ, [RZ] ;  /* 0x00000000fffff984 */ /* 0x000fe20000000800 */
[----:B------:R1:W-:Y:S01]  /*2810*/  LDGSTS.E.BYPASS.LTC128B.128 [R82+0x100], [R2.64], !P0 ;  /* 0x0010000002527fae */ /* 0x0003e2000c101d46 */
[----:B------:R-:W-:-:S13]  /*2820*/  ISETP.LT.OR P0, PT, R0, 0x1, !P1 ;  /* 0x000000010000780c */ /* 0x000fda0004f01670 */
[----:B------:R1:W-:Y:S01]  /*2830*/  LDGSTS.E.BYPASS.LTC128B.128 [R82+0x2100], [R2.64+0x80], !P0 ;  /* 0x0210008002527fae */ /* 0x0003e2000c101d46 */
[C---:B------:R-:W-:Y:S02]  /*2840*/  ISETP.LT.OR P0, PT, R0.reuse, 0x1, !P6 ;  /* 0x000000010000780c */ /* 0x040fe40007701670 */
[----:B------:R-:W-:Y:S02]  /*2850*/  P2R R9, PR, RZ, 0x10 ;  /* 0x00000010ff097803 */ /* 0x000fe40000000000 */
[C---:B------:R-:W-:Y:S02]  /*2860*/  ISETP.LT.OR P5, PT, R0.reuse, 0x21, P5 ;  /* 0x000000210000780c */ /* 0x040fe40002fa1670 */
[----:B------:R-:W-:-:S07]  /*2870*/  ISETP.LT.OR P1, PT, R0, 0x21, !P1 ;  /* 0x000000210000780c */ /* 0x000fce0004f21670 */
[----:B------:R1:W-:Y:S01]  /*2880*/  LDGSTS.E.BYPASS.LTC128B.128 [R82+0x4100], [R2.64+0x100], !P0 ;  /* 0x0410010002527fae */ /* 0x0003e2000c101d46 */
[----:B------:R-:W-:-:S04]  /*2890*/  LOP3.LUT P0, RZ, R20, 0x8, RZ, 0xc0, !PT ;  /* 0x0000000814ff7812 */ /* 0x000fc8000780c0ff */
[C---:B------:R-:W-:Y:S02]  /*28a0*/  ISETP.LT.OR P4, PT, R0.reuse, 0x1, !P0 ;  /* 0x000000010000780c */ /* 0x040fe40004781670 */
[C---:B------:R-:W-:Y:S02]  /*28b0*/  ISETP.LT.OR P6, PT, R0.reuse, 0x21, !P6 ;  /* 0x000000210000780c */ /* 0x040fe400077c1670 */
[----:B------:R-:W-:Y:S02]  /*28c0*/  ISETP.LT.OR P0, PT, R0, 0x21, !P0 ;  /* 0x000000210000780c */ /* 0x000fe40004701670 */
[----:B------:R-:W5:Y:S07]  /*28d0*/  LDL R0, [R1+0x1c] ;  /* 0x00001c0001007983 */ /* 0x000f6e0000100800 */
[----:B------:R1:W-:Y:S04]  /*28e0*/  LDGSTS.E.BYPASS.LTC128B.128 [R82+0x6100], [R2.64+0x180], !P4 ;  /* 0x0610018002527fae */ /* 0x0003e8000e101d46 */
[----:B------:R3:W-:Y:S04]  /*28f0*/  LDGSTS.E.BYPASS.LTC128B.128 [R82+0x1100], [R6.64], !P5 ;  /* 0x0110000006527fae */ /* 0x0007e8000e901d46 */
[----:B------:R3:W-:Y:S04]  /*2900*/  LDGSTS.E.BYPASS.LTC128B.128 [R82+0x3100], [R6.64+0x80], !P1 ;  /* 0x0310008006527fae */ /* 0x0007e8000c901d46 */
[----:B------:R3:W-:Y:S04]  /*2910*/  LDGSTS.E.BYPASS.LTC128B.128 [R82+0x5100], [R6.64+0x100], !P6 ;  /* 0x0510010006527fae */ /* 0x0007e8000f101d46 */
[----:B------:R3:W-:Y:S04]  /*2920*/  LDGSTS.E.BYPASS.LTC128B.128 [R82+0x7100], [R6.64+0x180], !P0 ;  /* 0x0710018006527fae */ /* 0x0007e8000c101d46 */
[----:B-1----:R-:W5:Y:S04]  /*2930*/  LDL R3, [R1+0x24] ;  /* 0x0000240001037983 */ /* 0x002f680000100800 */
[----:B------:R-:W5:Y:S01]  /*2940*/  LDL R2, [R1+0x20] ;  /* 0x0000200001027983 */ /* 0x000f620000100800 */
[----:B------:R-:W-:Y:S01]  /*2950*/  HMMA.16816.F32.BF16 R20, R168, R24, RZ ;  /* 0x00000018a814723c */ /* 0x000fe200000418ff */
[----:B------:R-:W-:-:S02]  /*2960*/  ISETP.NE.AND P4, PT, R9, RZ, PT ;  /* 0x000000ff0900720c */ /* 0x000fc40003f85270 */
[----:B------:R-:W-:Y:S01]  /*2970*/  ISETP.NE.AND P5, PT, R8, RZ, PT ;  /* 0x000000ff0800720c */ /* 0x000fe20003fa5270 */
[----:B------:R-:W0:Y:S04]  /*2980*/  LDGDEPBAR ;  /* 0x00000000000079af */ /* 0x000e280000000000 */
[----:B---3--:R-:W3:Y:S01]  /*2990*/  LDL R6, [R1+0x28] ;  /* 0x0000280001067983 */ /* 0x008ee20000100800 */
[----:B------:R-:W-:Y:S01]  /*29a0*/  HMMA.16816.F32.BF16 R24, R168, R26, RZ ;  /* 0x0000001aa818723c */ /* 0x000fe200000418ff */
[----:B------:R-:W-:-:S07]  /*29b0*/  ISETP.NE.AND P1, PT, R36, RZ, PT ;  /* 0x000000ff2400720c */ /* 0x000fce0003f25270 */
[C---:B------:R-:W-:Y:S08]  /*29c0*/  HMMA.16816.F32.BF16 R8, R168.reuse, R12, RZ ;  /* 0x0000000ca808723c */ /* 0x040ff000000418ff */
[C---:B------:R-:W-:Y:S08]  /*29d0*/  HMMA.16816.F32.BF16 R16, R168.reuse, R14, RZ ;  /* 0x0000000ea810723c */ /* 0x040ff000000418ff */
[C---:B------:R-:W-:Y:S01]  /*29e0*/  HMMA.16816.F32.BF16 R12, R168.reuse, R28, RZ ;  /* 0x0000001ca80c723c */ /* 0x040fe200000418ff */
[----:B--2---:R-:W1:Y:S04]  /*29f0*/  LDSM.16.M88.4 R68, [R5+0x800] ;  /* 0x000800000544783b */ /* 0x004e680000000200 */
[----:B------:R-:W2:Y:S03]  /*2a00*/  LDSM.16.M88.4 R72, [R5+0x1000] ;  /* 0x001000000548783b */ /* 0x000ea60000000200 */
[C---:B------:R-:W-:Y:S01]  /*2a10*/  HMMA.16816.F32.BF16 R36, R168.reuse, R30, RZ ;  /* 0x0000001ea824723c */ /* 0x040fe200000418ff */
[----:B------:R-:W1:Y:S04]  /*2a20*/  LDSM.16.M88.4 R76, [R5+0x1800] ;  /* 0x00180000054c783b */ /* 0x000e680000000200 */
[----:B------:R-:W1:Y:S03]  /*2a30*/  LDSM.16.M88.4 R56, [R5] ;  /* 0x000000000538783b */ /* 0x000e660000000200 */
[C---:B----4-:R-:W-:Y:S08]  /*2a40*/  HMMA.16816.F32.BF16 R48, R168.reuse, R32, RZ ;  /* 0x00000020a830723c */ /* 0x050ff000000418ff */
[----:B------:R-:W-:Y:S08]  /*2a50*/  HMMA.16816.F32.BF16 R44, R168, R34, RZ ;  /* 0x00000022a82c723c */ /* 0x000ff000000418ff */
[C---:B------:R-:W-:Y:S08]  /*2a60*/  HMMA.16816.F32.BF16 R20, R172.reuse, R52, R20 ;  /* 0x00000034ac14723c */ /* 0x040ff00000041814 */
[C---:B------:R-:W-:Y:S01]  /*2a70*/  HMMA.16816.F32.BF16 R24, R172.reuse, R54, R24 ;  /* 0x00000036ac18723c */ /* 0x040fe20000041818 */
[----:B------:R-:W-:Y:S07]  /*2a80*/  LDSM.16.M88.4 R52, [R249+0x2800] ;  /* 0x00280000f934783b */ /* 0x000fee0000000200 */
[C---:B------:R-:W-:Y:S01]  /*2a90*/  HMMA.16816.F32.BF16 R28, R172.reuse, R60, R12 ;  /* 0x0000003cac1c723c */ /* 0x040fe2000004180c */
[----:B------:R-:W-:Y:S07]  /*2aa0*/  LDSM.16.M88.4 R12, [R250] ;  /* 0x00000000fa0c783b */ /* 0x000fee0000000200 */
[C---:B------:R-:W-:Y:S01]  /*2ab0*/  HMMA.16816.F32.BF16 R32, R172.reuse, R62, R36 ;  /* 0x0000003eac20723c */ /* 0x040fe20000041824 */
[----:B------:R-:W-:Y:S07]  /*2ac0*/  LDSM.16.M88.4 R60, [R250+0x1000] ;  /* 0x00100000fa3c783b */ /* 0x000fee0000000200 */
[C---:B------:R-:W-:Y:S08]  /*2ad0*/  HMMA.16816.F32.BF16 R8, R172.reuse, R40, R8 ;  /* 0x00000028ac08723c */ /* 0x040ff00000041808 */
[C---:B------:R-:W-:Y:S08]  /*2ae0*/  HMMA.16816.F32.BF16 R16, R172.reuse, R42, R16 ;  /* 0x0000002aac10723c */ /* 0x040ff00000041810 */
[C---:B------:R-:W-:Y:S01]  /*2af0*/  HMMA.16816.F32.BF16 R36, R172.reuse, R64, R48 ;  /* 0x00000040ac24723c */ /* 0x040fe20000041830 */
[----:B------:R-:W4:Y:S07]  /*2b00*/  LDSM.16.M88.4 R48, [R250+0x800] ;  /* 0x00080000fa30783b */ /* 0x000f2e0000000200 */
[----:B------:R-:W-:Y:S01]  /*2b10*/  HMMA.16816.F32.BF16 R40, R172, R66, R44 ;  /* 0x00000042ac28723c */ /* 0x000fe2000004182c */
[----:B------:R-:W4:Y:S04]  /*2b20*/  LDSM.16.M88.4 R64, [R250+0x1800] ;  /* 0x00180000fa40783b */ /* 0x000f280000000200 */
[----:B------:R-:W-:Y:S03]  /*2b30*/  LDSM.16.M88.4 R44, [R249+0x2000] ;  /* 0x00200000f92c783b */ /* 0x000fe60000000200 */
[C---:B-1----:R-:W-:Y:S08]  /*2b40*/  HMMA.16816.F32.BF16 R20, R192.reuse, R68, R20 ;  /* 0x00000044c014723c */ /* 0x042ff00000041814 */
[C---:B------:R-:W-:Y:S01]  /*2b50*/  HMMA.16816.F32.BF16 R24, R192.reuse, R70, R24 ;  /* 0x00000046c018723c */ /* 0x040fe20000041818 */
[----:B------:R-:W-:Y:S07]  /*2b60*/  LDSM.16.M88.4 R68, [R86] ;  /* 0x000000005644783b */ /* 0x000fee0000000200 */
[C---:B--2---:R-:W-:Y:S08]  /*2b70*/  HMMA.16816.F32.BF16 R28, R192.reuse, R72, R28 ;  /* 0x00000048c01c723c */ /* 0x044ff0000004181c */
[C---:B------:R-:W-:Y:S01]  /*2b80*/  HMMA.16816.F32.BF16 R32, R192.reuse, R74, R32 ;  /* 0x0000004ac020723c */ /* 0x040fe20000041820 */
[----:B------:R-:W-:Y:S07]  /*2b90*/  LDSM.16.M88.4 R72, [R249+0x3800] ;  /* 0x00380000f948783b */ /* 0x000fee0000000200 */
[C---:B------:R-:W-:Y:S08]  /*2ba0*/  HMMA.16816.F32.BF16 R36, R192.reuse, R76, R36 ;  /* 0x0000004cc024723c */ /* 0x040ff00000041824 */
[C---:B------:R-:W-:Y:S01]  /*2bb0*/  HMMA.16816.F32.BF16 R40, R192.reuse, R78, R40 ;  /* 0x0000004ec028723c */ /* 0x040fe20000041828 */
[----:B------:R-:W-:Y:S07]  /*2bc0*/  LDSM.16.M88.4 R76, [R5+0x5800] ;  /* 0x00580000054c783b */ /* 0x000fee0000000200 */
[C---:B------:R-:W-:Y:S08]  /*2bd0*/  HMMA.16816.F32.BF16 R8, R192.reuse, R56, R8 ;  /* 0x00000038c008723c */ /* 0x040ff00000041808 */
[----:B------:R-:W-:Y:S01]  /*2be0*/  HMMA.16816.F32.BF16 R16, R192, R58, R16 ;  /* 0x0000003ac010723c */ /* 0x000fe20000041810 */
[----:B------:R-:W1:Y:S07]  /*2bf0*/  LDSM.16.M88.4 R56, [R249+0x3000] ;  /* 0x00300000f938783b */ /* 0x000e6e0000000200 */
[C---:B----4-:R-:W-:Y:S08]  /*2c00*/  HMMA.16816.F32.BF16 R20, R196.reuse, R48, R20 ;  /* 0x00000030c414723c */ /* 0x050ff00000041814 */
[C---:B------:R-:W-:Y:S01]  /*2c10*/  HMMA.16816.F32.BF16 R24, R196.reuse, R50, R24 ;  /* 0x00000032c418723c */ /* 0x040fe20000041818 */
[----:B------:R-:W2:Y:S07]  /*2c20*/  LDSM.16.M88.4 R48, [R88] ;  /* 0x000000005830783b */ /* 0x000eae0000000200 */
[C---:B------:R-:W-:Y:S08]  /*2c30*/  HMMA.16816.F32.BF16 R28, R196.reuse, R60, R28 ;  /* 0x0000003cc41c723c */ /* 0x040ff0000004181c */
[C---:B------:R-:W-:Y:S01]  /*2c40*/  HMMA.16816.F32.BF16 R32, R196.reuse, R62, R32 ;  /* 0x0000003ec420723c */ /* 0x040fe20000041820 */
[----:B------:R-:W4:Y:S07]  /*2c50*/  LDSM.16.M88.4 R60, [R87] ;  /* 0x00000000573c783b */ /* 0x000f2e0000000200 */
[C---:B------:R-:W-:Y:S08]  /*2c60*/  HMMA.16816.F32.BF16 R36, R196.reuse, R64, R36 ;  /* 0x00000040c424723c */ /* 0x040ff00000041824 */
[C---:B------:R-:W-:Y:S01]  /*2c70*/  HMMA.16816.F32.BF16 R40, R196.reuse, R66, R40 ;  /* 0x00000042c428723c */ /* 0x040fe20000041828 */
[----:B------:R-:W-:Y:S07]  /*2c80*/  LDSM.16.M88.4 R64, [R5+0x3000] ;  /* 0x003000000540783b */ /* 0x000fee0000000200 */
[C---:B------:R-:W-:Y:S08]  /*2c90*/  HMMA.16816.F32.BF16 R8, R196.reuse, R12, R8 ;  /* 0x0000000cc408723c */ /* 0x040ff00000041808 */
[----:B------:R-:W-:Y:S01]  /*2ca0*/  HMMA.16816.F32.BF16 R16, R196, R14, R16 ;  /* 0x0000000ec410723c */ /* 0x000fe20000041810 */
[----:B------:R-:W2:Y:S07]  /*2cb0*/  LDSM.16.M88.4 R12, [R89] ;  /* 0x00000000590c783b */ /* 0x000eae0000000200 */
[C---:B------:R-:W-:Y:S08]  /*2cc0*/  HMMA.16816.F32.BF16 R20, R200.reuse, R52, R20 ;  /* 0x00000034c814723c */ /* 0x040ff00000041814 */
[C---:B------:R-:W-:Y:S01]  /*2cd0*/  HMMA.16816.F32.BF16 R24, R200.reuse, R54, R24 ;  /* 0x00000036c818723c */ /* 0x040fe20000041818 */
[----:B------:R-:W-:Y:S07]  /*2ce0*/  LDSM.16.M88.4 R52, [R250+0x2800] ;  /* 0x00280000fa34783b */ /* 0x000fee0000000200 */
[C---:B-1----:R-:W-:Y:S08]  /*2cf0*/  HMMA.16816.F32.BF16 R28, R200.reuse, R56, R28 ;  /* 0x00000038c81c723c */ /* 0x042ff0000004181c */
[C---:B------:R-:W-:Y:S01]  /*2d00*/  HMMA.16816.F32.BF16 R32, R200.reuse, R58, R32 ;  /* 0x0000003ac820723c */ /* 0x040fe20000041820 */
[----:B------:R-:W1:Y:S07]  /*2d10*/  LDSM.16.M88.4 R56, [R5+0x2800] ;  /* 0x002800000538783b */ /* 0x000e6e0000000200 */
[C---:B------:R-:W-:Y:S08]  /*2d20*/  HMMA.16816.F32.BF16 R36, R200.reuse, R72, R36 ;  /* 0x00000048c824723c */ /* 0x040ff00000041824 */
[C---:B------:R-:W-:Y:S01]  /*2d30*/  HMMA.16816.F32.BF16 R40, R200.reuse, R74, R40 ;  /* 0x0000004ac828723c */ /* 0x040fe20000041828 */
[----:B------:R-:W1:Y:S07]  /*2d40*/  LDSM.16.M88.4 R72, [R5+0x3800] ;  /* 0x003800000548783b */ /* 0x000e6e0000000200 */
[C---:B------:R-:W-:Y:S08]  /*2d50*/  HMMA.16816.F32.BF16 R8, R200.reuse, R44, R8 ;  /* 0x0000002cc808723c */ /* 0x040ff00000041808 */
[----:B------:R-:W-:Y:S01]  /*2d60*/  HMMA.16816.F32.BF16 R16, R200, R46, R16 ;  /* 0x0000002ec810723c */ /* 0x000fe20000041810 */
[----:B------:R-:W1:Y:S07]  /*2d70*/  LDSM.16.M88.4 R44, [R5+0x2000] ;  /* 0x00200000052c783b */ /* 0x000e6e0000000200 */
[C---:B--2---:R-:W-:Y:S08]  /*2d80*/  HMMA.16816.F32.BF16 R20, R204.reuse, R48, R20 ;  /* 0x00000030cc14723c */ /* 0x044ff00000041814 */
[C---:B------:R-:W-:Y:S01]  /*2d90*/  HMMA.16816.F32.BF16 R24, R204.reuse, R50, R24 ;  /* 0x00000032cc18723c */ /* 0x040fe20000041818 */
[----:B------:R-:W-:Y:S07]  /*2da0*/  LDSM.16.M88.4 R48, [R249+0x4000] ;  /* 0x00400000f930783b */ /* 0x000fee0000000200 */
[C---:B----4-:R-:W-:Y:S08]  /*2db0*/  HMMA.16816.F32.BF16 R28, R204.reuse, R60, R28 ;  /* 0x0000003ccc1c723c */ /* 0x050ff0000004181c */
[C---:B------:R-:W-:Y:S01]  /*2dc0*/  HMMA.16816.F32.BF16 R32, R204.reuse, R62, R32 ;  /* 0x0000003ecc20723c */ /* 0x040fe20000041820 */
[----:B------:R-:W2:Y:S07]  /*2dd0*/  LDSM.16.M88.4 R60, [R250+0x3000] ;  /* 0x00300000fa3c783b */ /* 0x000eae0000000200 */
[C---:B------:R-:W-:Y:S08]  /*2de0*/  HMMA.16816.F32.BF16 R36, R204.reuse, R68, R36 ;  /* 0x00000044cc24723c */ /* 0x040ff00000041824 */
[C---:B------:R-:W-:Y:S01]  /*2df0*/  HMMA.16816.F32.BF16 R40, R204.reuse, R70, R40 ;  /* 0x00000046cc28723c */ /* 0x040fe20000041828 */
[----:B------:R-:W4:Y:S07]  /*2e00*/  LDSM.16.M88.4 R68, [R250+0x3800] ;  /* 0x00380000fa44783b */ /* 0x000f2e0000000200 */
[C---:B------:R-:W-:Y:S08]  /*2e10*/  HMMA.16816.F32.BF16 R8, R204.reuse, R12, R8 ;  /* 0x0000000ccc08723c */ /* 0x040ff00000041808 */
[----:B------:R-:W-:Y:S01]  /*2e20*/  HMMA.16816.F32.BF16 R16, R204, R14, R16 ;  /* 0x0000000ecc10723c */ /* 0x000fe20000041810 */
[----:B------:R-:W2:Y:S07]  /*2e30*/  LDSM.16.M88.4 R12, [R250+0x2000] ;  /* 0x00200000fa0c783b */ /* 0x000eae0000000200 */
[C---:B-1----:R-:W-:Y:S08]  /*2e40*/  HMMA.16816.F32.BF16 R20, R208.reuse, R56, R20 ;  /* 0x00000038d014723c */ /* 0x042ff00000041814 */
[C---:B------:R-:W-:Y:S01]  /*2e50*/  HMMA.16816.F32.BF16 R24, R208.reuse, R58, R24 ;  /* 0x0000003ad018723c */ /* 0x040fe20000041818 */
[----:B------:R-:W1:Y:S07]  /*2e60*/  LDSM.16.M88.4 R56, [R249+0x4800] ;  /* 0x00480000f938783b */ /* 0x000e6e0000000200 */
[C---:B------:R-:W-:Y:S08]  /*2e70*/  HMMA.16816.F32.BF16 R28, R208.reuse, R64, R28 ;  /* 0x00000040d01c723c */ /* 0x040ff0000004181c */
[C---:B------:R-:W-:Y:S01]  /*2e80*/  HMMA.16816.F32.BF16 R32, R208.reuse, R66, R32 ;  /* 0x00000042d020723c */ /* 0x040fe20000041820 */
[----:B------:R-:W1:Y:S07]  /*2e90*/  LDSM.16.M88.4 R64, [R249+0x5000] ;  /* 0x00500000f940783b */ /* 0x000e6e0000000200 */
[C---:B------:R-:W-:Y:S08]  /*2ea0*/  HMMA.16816.F32.BF16 R36, R208.reuse, R72, R36 ;  /* 0x00000048d024723c */ /* 0x040ff00000041824 */
[C---:B------:R-:W-:Y:S01]  /*2eb0*/  HMMA.16816.F32.BF16 R40, R208.reuse, R74, R40 ;  /* 0x0000004ad028723c */ /* 0x040fe20000041828 */
[----:B------:R-:W1:Y:S07]  /*2ec0*/  LDSM.16.M88.4 R72, [R249+0x5800] ;  /* 0x00580000f948783b */ /* 0x000e6e0000000200 */
[C---:B------:R-:W-:Y:S08]  /*2ed0*/  HMMA.16816.F32.BF16 R8, R208.reuse, R44, R8 ;  /* 0x0000002cd008723c */ /* 0x040ff00000041808 */
[----:B------:R-:W-:Y:S01]  /*2ee0*/  HMMA.16816.F32.BF16 R16, R208, R46, R16 ;  /* 0x0000002ed010723c */ /* 0x000fe20000041810 */
[----:B---3--:R3:W1:Y:S07]  /*2ef0*/  LDSM.16.M88.4 R44, [R6] ;  /* 0x00000000062c783b */ /* 0x00866e0000000200 */
[C---:B------:R-:W-:Y:S08]  /*2f00*/  HMMA.16816.F32.BF16 R20, R212.reuse, R52, R20 ;  /* 0x00000034d414723c */ /* 0x040ff00000041814 */
[C---:B------:R-:W-:Y:S01]  /*2f10*/  HMMA.16816.F32.BF16 R24, R212.reuse, R54, R24 ;  /* 0x00000036d418723c */ /* 0x040fe20000041818 */
[----:B-----5:R5:W1:Y:S04]  /*2f20*/  LDSM.16.M88.4 R52, [R3] ;  /* 0x000000000334783b */ /* 0x020a680000000200 */
[----:B---3--:R-:W3:Y:S03]  /*2f30*/  LDL R6, [R1+0x18] ;  /* 0x0000180001067983 */ /* 0x008ee60000100800 */
[C---:B--2---:R-:W-:Y:S08]  /*2f40*/  HMMA.16816.F32.BF16 R28, R212.reuse, R60, R28 ;  /* 0x0000003cd41c723c */ /* 0x044ff0000004181c */
[C---:B------:R-:W-:Y:S01]  /*2f50*/  HMMA.16816.F32.BF16 R32, R212.reuse, R62, R32 ;  /* 0x0000003ed420723c */ /* 0x040fe20000041820 */
[----:B------:R2:W1:Y:S04]  /*2f60*/  LDSM.16.M88.4 R60, [R2] ;  /* 0x00000000023c783b */ /* 0x0004680000000200 */
[----:B-----5:R-:W5:Y:S03]  /*2f70*/  LDL R3, [R1+0x14] ;  /* 0x0000140001037983 */ /* 0x020f660000100800 */
[C---:B----4-:R-:W-:Y:S08]  /*2f80*/  HMMA.16816.F32.BF16 R36, R212.reuse, R68, R36 ;  /* 0x00000044d424723c */ /* 0x050ff00000041824 */
[C---:B------:R-:W-:Y:S01]  /*2f90*/  HMMA.16816.F32.BF16 R40, R212.reuse, R70, R40 ;  /* 0x00000046d428723c */ /* 0x040fe20000041828 */
[----:B------:R4:W1:Y:S04]  /*2fa0*/  LDSM.16.M88.4 R68, [R0] ;  /* 0x000000000044783b */ /* 0x0008680000000200 */
[----:B--2---:R-:W2:Y:S04]  /*2fb0*/  LDL R2, [R1+0x10] ;  /* 0x0000100001027983 */ /* 0x004ea80000100800 */
[----:B----4-:R-:W4:Y:S01]  /*2fc0*/  LDL R0, [R1+0xc] ;  /* 0x00000c0001007983 */ /* 0x010f220000100800 */
[C---:B------:R-:W-:Y:S08]  /*2fd0*/  HMMA.16816.F32.BF16 R8, R212.reuse, R12, R8 ;  /* 0x0000000cd408723c */ /* 0x040ff00000041808 */
[----:B------:R-:W-:Y:S08]  /*2fe0*/  HMMA.16816.F32.BF16 R16, R212, R14, R16 ;  /* 0x0000000ed410723c */ /* 0x000ff00000041810 */
[C---:B-1----:R-:W-:Y:S08]  /*2ff0*/  HMMA.16816.F32.BF16 R20, R216.reuse, R56, R20 ;  /* 0x00000038d814723c */ /* 0x042ff00000041814 */
[C---:B------:R-:W-:Y:S08]  /*3000*/  HMMA.16816.F32.BF16 R12, R216.reuse, R48, R8 ;  /* 0x00000030d80c723c */ /* 0x040ff00000041808 */
[C---:B------:R-:W-:Y:S01]  /*3010*/  HMMA.16816.F32.BF16 R8, R216.reuse, R50, R16 ;  /* 0x00000032d808723c */ /* 0x040fe20000041810 */
[----:B------:R-:W1:Y:S07]  /*3020*/  LDSM.16.M88.4 R48, [R5+0x4000] ;  /* 0x004000000530783b */ /* 0x000e6e0000000200 */
[C---:B------:R-:W-:Y:S01]  /*3030*/  HMMA.16816.F32.BF16 R24, R216.reuse, R58, R24 ;  /* 0x0000003ad818723c */ /* 0x040fe20000041818 */
[----:B------:R-:W1:Y:S07]  /*3040*/  LDSM.16.M88.4 R56, [R5+0x4800] ;  /* 0x004800000538783b */ /* 0x000e6e0000000200 */
[C---:B------:R-:W-:Y:S08]  /*3050*/  HMMA.16816.F32.BF16 R28, R216.reuse, R64, R28 ;  /* 0x00000040d81c723c */ /* 0x040ff0000004181c */
[C---:B------:R-:W-:Y:S01]  /*3060*/  HMMA.16816.F32.BF16 R32, R216.reuse, R66, R32 ;  /* 0x00000042d820723c */ /* 0x040fe20000041820 */
[----:B------:R-:W1:Y:S07]  /*3070*/  LDSM.16.M88.4 R64, [R5+0x5000] ;  /* 0x005000000540783b */ /* 0x000e6e0000000200 */
[C---:B------:R-:W-:Y:S08]  /*3080*/  HMMA.16816.F32.BF16 R36, R216.reuse, R72, R36 ;  /* 0x00000048d824723c */ /* 0x040ff00000041824 */
[----:B------:R-:W-:Y:S01]  /*3090*/  HMMA.16816.F32.BF16 R40, R216, R74, R40 ;  /* 0x0000004ad828723c */ /* 0x000fe20000041828 */
[----:B------:R-:W-:Y:S07]  /*30a0*/  LDSM.16.M88.4 R72, [R250+0x5800] ;  /* 0x00580000fa48783b */ /* 0x000fee0000000200 */
[C---:B------:R-:W-:Y:S08]  /*30b0*/  HMMA.16816.F32.BF16 R16, R220.reuse, R44, R12 ;  /* 0x0000002cdc10723c */ /* 0x040ff0000004180c */
[C---:B------:R-:W-:Y:S01]  /*30c0*/  HMMA.16816.F32.BF16 R12, R220.reuse, R46, R8 ;  /* 0x0000002edc0c723c */ /* 0x040fe20000041808 */
[----:B------:R-:W1:Y:S07]  /*30d0*/  LDSM.16.M88.4 R44, [R250+0x4000] ;  /* 0x00400000fa2c783b */ /* 0x000e6e0000000200 */
[C---:B------:R-:W-:Y:S08]  /*30e0*/  HMMA.16816.F32.BF16 R8, R220.reuse, R52, R20 ;  /* 0x00000034dc08723c */ /* 0x040ff00000041814 */
[C---:B------:R-:W-:Y:S01]  /*30f0*/  HMMA.16816.F32.BF16 R24, R220.reuse, R54, R24 ;  /* 0x00000036dc18723c */ /* 0x040fe20000041818 */
[----:B------:R-:W1:Y:S07]  /*3100*/  LDSM.16.M88.4 R52, [R250+0x4800] ;  /* 0x00480000fa34783b */ /* 0x000e6e0000000200 */
[C---:B------:R-:W-:Y:S08]  /*3110*/  HMMA.16816.F32.BF16 R28, R220.reuse, R60, R28 ;  /* 0x0000003cdc1c723c */ /* 0x040ff0000004181c */
[C---:B------:R-:W-:Y:S01]  /*3120*/  HMMA.16816.F32.BF16 R32, R220.reuse, R62, R32 ;  /* 0x0000003edc20723c */ /* 0x040fe20000041820 */
[----:B------:R-:W3:Y:S07]  /*3130*/  LDSM.16.M88.4 R60, [R250+0x5000] ;  /* 0x00500000fa3c783b */ /* 0x000eee0000000200 */
[C---:B------:R-:W-:Y:S08]  /*3140*/  HMMA.16816.F32.BF16 R36, R220.reuse, R68, R36 ;  /* 0x00000044dc24723c */ /* 0x040ff00000041824 */
[----:B------:R-:W-:Y:S01]  /*3150*/  HMMA.16816.F32.BF16 R40, R220, R70, R40 ;  /* 0x00000046dc28723c */ /* 0x000fe20000041828 */
        /* <DEDUP_REMOVED lines=8> */
[C---:B------:R-:W-:Y:S08]  /*31e0*/  HMMA.16816.F32.BF16 R32, R224.reuse, R66, R32 ;  /* 0x00000042e020723c */ /* 0x040ff00000041820 */
[C---:B------:R-:W-:Y:S08]  /*31f0*/  HMMA.16816.F32.BF16 R36, R224.reuse, R76, R36 ;  /* 0x0000004ce024723c */ /* 0x040ff00000041824 */
[----:B------:R-:W-:Y:S01]  /*3200*/  HMMA.16816.F32.BF16 R40, R224, R78, R40 ;  /* 0x0000004ee028723c */ /* 0x000fe20000041828 */
[----:B------:R-:W1:Y:S07]  /*3210*/  LDSM.16.M88.4 R76, [R249+0x7800] ;  /* 0x00780000f94c783b */ /* 0x000e6e0000000200 */
[C---:B------:R-:W-:Y:S08]  /*3220*/  HMMA.16816.F32.BF16 R24, R228.reuse, R44, R20 ;  /* 0x0000002ce418723c */ /* 0x040ff00000041814 */
[C---:B------:R-:W-:Y:S08]  /*3230*/  HMMA.16816.F32.BF16 R20, R228.reuse, R46, R16 ;  /* 0x0000002ee414723c */ /* 0x040ff00000041810 */
[C---:B------:R-:W-:Y:S08]  /*3240*/  HMMA.16816.F32.BF16 R16, R228.reuse, R52, R12 ;  /* 0x00000034e410723c */ /* 0x040ff0000004180c */
[C---:B------:R-:W-:Y:S08]  /*3250*/  HMMA.16816.F32.BF16 R12, R228.reuse, R54, R8 ;  /* 0x00000036e40c723c */ /* 0x040ff00000041808 */
[C---:B---3--:R-:W-:Y:S08]  /*3260*/  HMMA.16816.F32.BF16 R8, R228.reuse, R60, R28 ;  /* 0x0000003ce408723c */ /* 0x048ff0000004181c */
[C---:B------:R-:W-:Y:S01]  /*3270*/  HMMA.16816.F32.BF16 R32, R228.reuse, R62, R32 ;  /* 0x0000003ee420723c */ /* 0x040fe20000041820 */
[----:B------:R-:W-:Y:S04]  /*3280*/  LDSM.16.M88.4 R60, [R5+0x6800] ;  /* 0x00680000053c783b */ /* 0x000fe80000000200 */
[----:B------:R-:W3:Y:S03]  /*3290*/  LDSM.16.M88.4 R44, [R6] ;  /* 0x00000000062c783b */ /* 0x000ee60000000200 */
[C---:B------:R-:W-:Y:S08]  /*32a0*/  HMMA.16816.F32.BF16 R36, R228.reuse, R72, R36 ;  /* 0x00000048e424723c */ /* 0x040ff00000041824 */
[----:B------:R-:W-:Y:S01]  /*32b0*/  HMMA.16816.F32.BF16 R40, R228, R74, R40 ;  /* 0x0000004ae428723c */ /* 0x000fe20000041828 */
[----:B-----5:R-:W5:Y:S04]  /*32c0*/  LDSM.16.M88.4 R52, [R3] ;  /* 0x000000000334783b */ /* 0x020f680000000200 */
[----:B--2---:R-:W2:Y:S03]  /*32d0*/  LDSM.16.M88.4 R64, [R2] ;  /* 0x000000000240783b */ /* 0x004ea60000000200 */
[C---:B-1----:R-:W-:Y:S01]  /*32e0*/  HMMA.16816.F32.BF16 R28, R232.reuse, R48, R24 ;  /* 0x00000030e81c723c */ /* 0x042fe20000041818 */
[----:B----4-:R-:W1:Y:S07]  /*32f0*/  LDSM.16.M88.4 R72, [R0] ;  /* 0x000000000048783b */ /* 0x010e6e0000000200 */
[C---:B------:R-:W-:Y:S01]  /*3300*/  HMMA.16816.F32.BF16 R24, R232.reuse, R50, R20 ;  /* 0x00000032e818723c */ /* 0x040fe20000041814 */
[----:B------:R-:W-:Y:S07]  /*3310*/  LDSM.16.M88.4 R48, [R250+0x6800] ;  /* 0x00680000fa30783b */ /* 0x000fee0000000200 */
[C---:B------:R-:W-:Y:S08]  /*3320*/  HMMA.16816.F32.BF16 R20, R232.reuse, R56, R16 ;  /* 0x00000038e814723c */ /* 0x040ff00000041810 */
[C---:B------:R-:W-:Y:S01]  /*3330*/  HMMA.16816.F32.BF16 R16, R232.reuse, R58, R12 ;  /* 0x0000003ae810723c */ /* 0x040fe2000004180c */
[----:B------:R-:W4:Y:S07]  /*3340*/  LDSM.16.M88.4 R56, [R5+0x6000] ;  /* 0x006000000538783b */ /* 0x000f2e0000000200 */
[C---:B------:R-:W-:Y:S08]  /*3350*/  HMMA.16816.F32.BF16 R12, R232.reuse, R68, R8 ;  /* 0x00000044e80c723c */ /* 0x040ff00000041808 */
[C---:B------:R-:W-:Y:S01]  /*3360*/  HMMA.16816.F32.BF16 R8, R232.reuse, R70, R32 ;  /* 0x00000046e808723c */ /* 0x040fe20000041820 */
[----:B------:R-:W1:Y:S07]  /*3370*/  LDSM.16.M88.4 R68, [R5+0x7000] ;  /* 0x007000000544783b */ /* 0x000e6e0000000200 */
[C---:B------:R-:W-:Y:S08]  /*3380*/  HMMA.16816.F32.BF16 R36, R232.reuse, R76, R36 ;  /* 0x0000004ce824723c */ /* 0x040ff00000041824 */
[----:B------:R-:W-:Y:S01]  /*3390*/  HMMA.16816.F32.BF16 R40, R232, R78, R40 ;  /* 0x0000004ee828723c */ /* 0x000fe20000041828 */
[----:B------:R-:W1:Y:S07]  /*33a0*/  LDSM.16.M88.4 R76, [R5+0x7800] ;  /* 0x00780000054c783b */ /* 0x000e6e0000000200 */
[C---:B---3--:R-:W-:Y:S08]  /*33b0*/  HMMA.16816.F32.BF16 R32, R236.reuse, R44, R28 ;  /* 0x0000002cec20723c */ /* 0x048ff0000004181c */
[C---:B------:R-:W-:Y:S01]  /*33c0*/  HMMA.16816.F32.BF16 R28, R236.reuse, R46, R24 ;  /* 0x0000002eec1c723c */ /* 0x040fe20000041818 */
[----:B------:R-:W-:Y:S07]  /*33d0*/  LDSM.16.M88.4 R44, [R250+0x7000] ;  /* 0x00700000fa2c783b */ /* 0x000fee0000000200 */
[C---:B-----5:R-:W-:Y:S08]  /*33e0*/  HMMA.16816.F32.BF16 R24, R236.reuse, R52, R20 ;  /* 0x00000034ec18723c */ /* 0x060ff00000041814 */
[C---:B------:R-:W-:Y:S01]  /*33f0*/  HMMA.16816.F32.BF16 R20, R236.reuse, R54, R16 ;  /* 0x00000036ec14723c */ /* 0x040fe20000041810 */
[----:B------:R-:W3:Y:S07]  /*3400*/  LDSM.16.M88.4 R52, [R250+0x6000] ;  /* 0x00600000fa34783b */ /* 0x000eee0000000200 */
[C---:B--2---:R-:W-:Y:S08]  /*3410*/  HMMA.16816.F32.BF16 R16, R236.reuse, R64, R12 ;  /* 0x00000040ec10723c */ /* 0x044ff0000004180c */
[----:B------:R-:W-:Y:S01]  /*3420*/  HMMA.16816.F32.BF16 R12, R236, R66, R8 ;  /* 0x00000042ec0c723c */ /* 0x000fe20000041808 */
[----:B------:R-:W2:Y:S01]  /*3430*/  LDSM.16.M88.4 R64, [R250+0x7800] ;  /* 0x00780000fa40783b */ /* 0x000ea20000000200 */
[----:B------:R-:W-:Y:S01]  /*3440*/  IMAD.MOV.U32 R158, RZ, RZ, R156 ;  /* 0x000000ffff9e7224 */ /* 0x000fe200078e009c */
[----:B------:R-:W-:-:S05]  /*3450*/  DEPBAR.LE SB0, 0x0 ;  /* 0x000080000000791a */ /* 0x000fca0000000000 */
[C---:B-1----:R-:W-:Y:S08]  /*3460*/  HMMA.16816.F32.BF16 R8, R236.reuse, R72, R36 ;  /* 0x00000048ec08723c */ /* 0x042ff00000041824 */
[----:B------:R-:W-:Y:S08]  /*3470*/  HMMA.16816.F32.BF16 R40, R236, R74, R40 ;  /* 0x0000004aec28723c */ /* 0x000ff00000041828 */
[C---:B----4-:R-:W-:Y:S08]  /*3480*/  HMMA.16816.F32.BF16 R36, R240.reuse, R56, R32 ;  /* 0x00000038f024723c */ /* 0x050ff00000041820 */
[C---:B------:R-:W-:Y:S08]  /*3490*/  HMMA.16816.F32.BF16 R32, R240.reuse, R58, R28 ;  /* 0x0000003af020723c */ /* 0x040ff0000004181c */
[C---:B------:R-:W-:Y:S08]  /*34a0*/  HMMA.16816.F32.BF16 R28, R240.reuse, R60, R24 ;  /* 0x0000003cf01c723c */ /* 0x040ff00000041818 */
[C---:B------:R-:W-:Y:S08]  /*34b0*/  HMMA.16816.F32.BF16 R24, R240.reuse, R62, R20 ;  /* 0x0000003ef018723c */ /* 0x040ff00000041814 */
[C---:B------:R-:W-:Y:S08]  /*34c0*/  HMMA.16816.F32.BF16 R20, R240.reuse, R68, R16 ;  /* 0x00000044f014723c */ /* 0x040ff00000041810 */
[C---:B------:R-:W-:Y:S08]  /*34d0*/  HMMA.16816.F32.BF16 R16, R240.reuse, R70, R12 ;  /* 0x00000046f010723c */ /* 0x040ff0000004180c */
[C---:B------:R-:W-:Y:S08]  /*34e0*/  HMMA.16816.F32.BF16 R12, R240.reuse, R76, R8 ;  /* 0x0000004cf00c723c */ /* 0x040ff00000041808 */
[----:B------:R-:W-:Y:S01]  /*34f0*/  HMMA.16816.F32.BF16 R8, R240, R78, R40 ;  /* 0x0000004ef008723c */ /* 0x000fe20000041828 */
[----:B------:R-:W-:Y:S01]  /*3500*/  BAR.SYNC.DEFER_BLOCKING 0x0 ;  /* 0x0000000000007b1d */ /* 0x000fe20000010000 */
[----:B------:R-:W-:-:S06]  /*3510*/  ISETP.GT.AND P0, PT, R4, R158, PT ;  /* 0x0000009e0400720c */ /* 0x000fcc0003f04270 */
[C---:B---3--:R-:W-:Y:S01]  /*3520*/  HMMA.16816.F32.BF16 R36, R244.reuse, R52, R36 ;  /* 0x00000034f424723c */ /* 0x048fe20000041824 */
[----:B------:R-:W-:Y:S07]  /*3530*/  BSSY B0, `(.L_x_832) ;  /* 0x0000023000007945 */ /* 0x000fee0003800000 */
[C---:B------:R-:W-:Y:S08]  /*3540*/  HMMA.16816.F32.BF16 R52, R244.reuse, R54, R32 ;  /* 0x00000036f434723c */ /* 0x040ff00000041820 */
[C---:B------:R-:W-:Y:S08]  /*3550*/  HMMA.16816.F32.BF16 R32, R244.reuse, R48, R28 ;  /* 0x00000030f420723c */ /* 0x040ff0000004181c */
[C---:B------:R-:W-:Y:S08]  /*3560*/  HMMA.16816.F32.BF16 R48, R244.reuse, R50, R24 ;  /* 0x00000032f430723c */ /* 0x040ff00000041818 */
[C---:B------:R-:W-:Y:S08]  /*3570*/  HMMA.16816.F32.BF16 R28, R244.reuse, R44, R20 ;  /* 0x0000002cf41c723c */ /* 0x040ff00000041814 */
[C---:B------:R-:W-:Y:S08]  /*3580*/  HMMA.16816.F32.BF16 R44, R244.reuse, R46, R16 ;  /* 0x0000002ef42c723c */ /* 0x040ff00000041810 */
[C---:B--2---:R-:W-:Y:S08]  /*3590*/  HMMA.16816.F32.BF16 R20, R244.reuse, R64, R12 ;  /* 0x00000040f414723c */ /* 0x044ff0000004180c */
[----:B------:R-:W-:Y:S01]  /*35a0*/  HMMA.16816.F32.BF16 R24, R244, R66, R8 ;  /* 0x00000042f418723c */ /* 0x000fe20000041808 */
[----:B------:R-:W-:Y:S07]  /*35b0*/  @!UPT UIADD3 URZ, URZ, URZ, URZ ;  /* 0x0000003f3f3ff290 */ /* 0x000fee000fffe03f */
[----:B------:R-:W-:Y:S11]  /*35c0*/  @!P0 BRA `(.L_x_833) ;  /* 0x0000019000008947 */ /* 0x000ff60003800000 */
[----:B------:R-:W-:Y:S01]  /*35d0*/  IADD3 R0, R159, -0x2, RZ ;  /* 0xfffffffe9f007810 */ /* 0x000fe20007ffe0ff */
[----:B------:R-:W-:-:S03]  /*35e0*/  IMAD.MOV.U32 R5, RZ, RZ, c[0x0][0x1e0] ;  /* 0x00007800ff057624 */ /* 0x000fc600078e00ff */
[----:B------:R-:W-:Y:S01]  /*35f0*/  SHF.R.S32.HI R2, RZ, 0x1f, R0 ;  /* 0x0000001fff027819 */ /* 0x000fe20000011400 */
[----:B------:R-:W-:-:S04]  /*3600*/  IMAD.WIDE.U32 R6, R0, c[0x0][0x1e0], RZ ;  /* 0x0000780000067a25 */ /* 0x000fc800078e00ff */
[----:B------:R-:W-:-:S04]  /*3610*/  IMAD R2, R2, c[0x0][0x1e0], RZ ;  /* 0x0000780002027a24 */ /* 0x000fc800078e02ff */
[----:B------:R-:W-:Y:S01]  /*3620*/  IMAD R2, R0, c[0x0][0x1e4], R2 ;  /* 0x0000790000027a24 */ /* 0x000fe200078e0202 */
[----:B------:R-:W-:-:S03]  /*3630*/  LEA R0, P0, R6, R84, 0x6 ;  /* 0x0000005406007211 */ /* 0x000fc600078030ff */
[----:B------:R-:W-:Y:S01]  /*3640*/  IMAD.IADD R3, R7, 0x1, R2 ;  /* 0x0000000107037824 */ /* 0x000fe200078e0202 */
[----:B------:R-:W-:Y:S01]  /*3650*/  LEA R2, P6, R0, c[0x0][0x1c8], 0x1 ;  /* 0x0000720000027a11 */ /* 0x000fe200078c08ff */
[----:B------:R-:W-:-:S03]  /*3660*/  IMAD.MOV.U32 R7, RZ, RZ, c[0x0][0x1e4] ;  /* 0x00007900ff077624 */ /* 0x000fc600078e00ff */
[----:B------:R-:W-:Y:S02]  /*3670*/  LEA.HI.X R3, R6, R83, R3, 0x6, P0 ;  /* 0x0000005306037211 */ /* 0x000fe400000f3403 */
[----:B------:R-:W-:Y:S02]  /*3680*/  LEA R6, P0, R5, R2, 0x6 ;  /* 0x0000000205067211 */ /* 0x000fe400078030ff */
[----:B------:R-:W-:-:S04]  /*3690*/  LEA.HI.X R3, R0, c[0x0][0x1cc], R3, 0x1, P6 ;  /* 0x0000730000037a11 */ /* 0x000fc800030f0c03 */
[----:B------:R-:W-:Y:S01]  /*36a0*/  LEA.HI.X R7, R5, R3, R7, 0x6, P0 ;  /* 0x0000000305077211 */ /* 0x000fe200000f3407 */
[----:B------:R-:W-:Y:S01]  /*36b0*/  @!PT LDS RZ, [RZ] ;  /* 0x00000000fffff984 */ /* 0x000fe20000000800 */
[----:B------:R-:W-:Y:S01]  /*36c0*/  @!PT LDS RZ, [RZ] ;  /* 0x00000000fffff984 */ /* 0x000fe20000000800 */
[----:B------:R-:W-:Y:S01]  /*36d0*/  @!PT LDS RZ, [RZ] ;  /* 0x00000000fffff984 */ /* 0x000fe20000000800 */
[----:B------:R1:W-:Y:S04]  /*36e0*/  LDGSTS.E.BYPASS.LTC128B.128 [R82+0x10100], [R2.64], !P5 ;  /* 0x1010000002527fae */ /* 0x0003e8000e901d46 */
[----:B------:R1:W-:Y:S04]  /*36f0*/  LDGSTS.E.BYPASS.LTC128B.128 [R82+0x12100], [R2.64+0x80], !P4 ;  /* 0x1210008002527fae */ /* 0x0003e8000e101d46 */
[----:B------:R1:W-:Y:S04]  /*3700*/  LDGSTS.E.BYPASS.LTC128B.128 [R82+0x14100], [R2.64+0x100], !P3 ;  /* 0x1410010002527fae */ /* 0x0003e8000d901d46 */
[----:B------:R1:W-:Y:S04]  /*3710*/  LDGSTS.E.BYPASS.LTC128B.128 [R82+0x16100], [R2.64+0x180], !P2 ;  /* 0x1610018002527fae */ /* 0x0003e8000d101d46 */
[----:B------:R1:W-:Y:S04]  /*3720*/  LDGSTS.E.BYPASS.LTC128B.128 [R82+0x11100], [R6.64], !P5 ;  /* 0x1110000006527fae */ /* 0x0003e8000e901d46 */
[----:B------:R1:W-:Y:S04]  /*3730*/  LDGSTS.E.BYPASS.LTC128B.128 [R82+0x13100], [R6.64+0x80], !P4 ;  /* 0x1310008006527fae */ /* 0x0003e8000e101d46 */
[----:B------:R1:W-:Y:S04]  /*3740*/  LDGSTS.E.BYPASS.LTC128B.128 [R82+0x15100], [R6.64+0x100], !P3 ;  /* 0x1510010006527fae */ /* 0x0003e8000d901d46 */
[----:B------:R1:W-:Y:S02]  /*3750*/  LDGSTS.E.BYPASS.LTC128B.128 [R82+0x17100], [R6.64+0x180], !P2 ;  /* 0x1710018006527fae */ /* 0x0003e4000d101d46 */
.L_x_833:
[----:B------:R-:W-:Y:S05]  /*3760*/  BSYNC B0 ;  /* 0x0000000000007941 */ /* 0x000fea0003800000 */
.L_x_832:
[----:B------:R-:W2:Y:S04]  /*3770*/  LDL R0, [R1+0x108] ;  /* 0x0001080001007983 */ /* 0x000ea80000100800 */
[----:B-1----:R-:W3:Y:S04]  /*3780*/  LDL R3, [R1+0x94] ;  /* 0x0000940001037983 */ /* 0x002ee80000100800 */
[----:B------:R-:W-:Y:S04]  /*3790*/  LDSM.16.MT88.4 R56, [R251+0x800] ;  /* 0x00080000fb38783b */ /* 0x000fe80000004200 */
[----:B------:R-:W-:Y:S04]  /*37a0*/  LDSM.16.MT88.4 R40, [R252+0x800] ;  /* 0x00080000fc28783b */ /* 0x000fe80000004200 */
[----:B------:R-:W-:Y:S04]  /*37b0*/  LDSM.16.MT88.4 R64, [R252+0x2000] ;  /* 0x00200000fc40783b */ /* 0x000fe80000004200 */
[----:B------:R-:W-:Y:S04]  /*37c0*/  LDSM.16.MT88.4 R68, [R251+0x2000] ;  /* 0x00200000fb44783b */ /* 0x000fe80000004200 */
[----:B------:R-:W-:Y:S04]  /*37d0*/  LDSM.16.MT88.4 R72, [R251+0x2800] ;  /* 0x00280000fb48783b */ /* 0x000fe80000004200 */
[----:B------:R-:W-:Y:S04]  /*37e0*/  LDSM.16.MT88.4 R76, [R248+0x4000] ;  /* 0x00400000f84c783b */ /* 0x000fe80000004200 */
[----:B------:R-:W0:Y:S01]  /*37f0*/  LDGDEPBAR ;  /* 0x00000000000079af */ /* 0x000e220000000000 */
[----:B--2---:R-:W-:-:S04]  /*3800*/  IMAD.IADD R0, R0, 0x1, R128 ;  /* 0x0000000100007824 */ /* 0x004fc800078e0280 */
[----:B------:R-:W-:Y:S01]  /*3810*/  @P1 IMAD.HI.U32 R2, R0, c[0x0][0x2c8], RZ ;  /* 0x0000b20000021a27 */ /* 0x000fe200078e00ff */
[----:B------:R1:W-:Y:S04]  /*3820*/  STL [R1+0x8c], R0 ;  /* 0x00008c0001007387 */ /* 0x0003e80000100800 */
[----:B------:R-:W2:Y:S04]  /*3830*/  LDL R60, [R1+0x48] ;  /* 0x00004800013c7983 */ /* 0x000ea80000100800 */
[----:B------:R-:W4:Y:S01]  /*3840*/  LDL R127, [R1+0x4] ;  /* 0x00000400017f7983 */ /* 0x000f220000100800 */
[----:B-1----:R-:W-:Y:S01]  /*3850*/  @P1 SHF.R.U32.HI R0, RZ, c[0x0][0x2cc], R2 ;  /* 0x0000b300ff001a19 */ /* 0x002fe20000011602 */
[----:B------:R-:W-:-:S04]  /*3860*/  IMAD R2, R4, R81, 0x1 ;  /* 0x0000000104027424 */ /* 0x000fc800078e0251 */
[----:B------:R-:W1:Y:S04]  /*3870*/  SHFL.IDX PT, R5, R0, RZ, 0x1c1f ;  /* 0x001c1fff00057589 */ /* 0x000e6800000e0000 */
[----:B------:R3:W5:Y:S02]  /*3880*/  SHFL.IDX PT, R4, R0, 0x1, 0x1c1f ;  /* 0x003c1f0000047f89 */ /* 0x00076400000e0000 */
[----:B---3--:R-:W-:Y:S01]  /*3890*/  IADD3 R0, -R3, c[0x0][0x1d0], R2 ;  /* 0x0000740003007a10 */ /* 0x008fe20007ffe102 */
[----:B------:R-:W-:-:S03]  /*38a0*/  IMAD.IADD R3, R80, 0x1, -R3 ;  /* 0x0000000150037824 */ /* 0x000fc600078e0a03 */
[----:B------:R-:W-:-:S05]  /*38b0*/  IADD3 R0, R0, -c[0x0][0x168], RZ ;  /* 0x80005a0000007a10 */ /* 0x000fca0007ffe0ff */
[----:B-1----:R-:W-:-:S05]  /*38c0*/  IMAD.IADD R2, R0, 0x1, R5 ;  /* 0x0000000100027824 */ /* 0x002fca00078e0205 */
[----:B------:R-:W-:-:S04]  /*38d0*/  IMNMX R2, R3, R2, PT ;  /* 0x0000000203027217 */ /* 0x000fc80003800200 */
[C---:B------:R-:W-:Y:S02]  /*38e0*/  ISETP.GT.AND P6, PT, R2.reuse, RZ, PT ;  /* 0x000000ff0200720c */ /* 0x040fe40003fc4270 */
[----:B------:R-:W-:Y:S02]  /*38f0*/  ISETP.GT.AND P0, PT, R2, 0x1, PT ;  /* 0x000000010200780c */ /* 0x000fe40003f04270 */
[----:B------:R-:W-:Y:S02]  /*3900*/  FSEL R17, R36, -INF , P6 ;  /* 0xff80000024117808 */ /* 0x000fe40003000000 */
[----:B------:R-:W-:Y:S01]  /*3910*/  ISETP.GT.AND P6, PT, R2, 0x8, PT ;  /* 0x000000080200780c */ /* 0x000fe20003fc4270 */
[----:B-----5:R-:W-:Y:S01]  /*3920*/  IMAD.IADD R0, R0, 0x1, R4 ;  /* 0x0000000100007824 */ /* 0x020fe200078e0204 */
[----:B------:R-:W-:Y:S02]  /*3930*/  FSEL R10, R37, -INF , P0 ;  /* 0xff800000250a7808 */ /* 0x000fe40000000000 */
[----:B------:R-:W-:-:S02]  /*3940*/  FSEL R9, R52, -INF , P6 ;  /* 0xff80000034097808 */ /* 0x000fc40003000000 */
[C---:B------:R-:W-:Y:S02]  /*3950*/  ISETP.GT.AND P0, PT, R2.reuse, 0x9, PT ;  /* 0x000000090200780c */ /* 0x040fe40003f04270 */
[----:B------:R-:W-:Y:S02]  /*3960*/  ISETP.GT.AND P6, PT, R2, 0x10, PT ;  /* 0x000000100200780c */ /* 0x000fe40003fc4270 */
[----:B------:R-:W-:Y:S02]  /*3970*/  FMNMX.FTZ R5, R17, R10, !PT ;  /* 0x0000000a11057209 */ /* 0x000fe40007810000 */
[----:B------:R-:W-:Y:S02]  /*3980*/  IMNMX R0, R3, R0, PT ;  /* 0x0000000003007217 */ /* 0x000fe40003800200 */
[----:B------:R-:W-:Y:S02]  /*3990*/  FSEL R4, R53, -INF , P0 ;  /* 0xff80000035047808 */ /* 0x000fe40000000000 */
[----:B------:R-:W-:-:S02]  /*39a0*/  FSEL R3, R32, -INF , P6 ;  /* 0xff80000020037808 */ /* 0x000fc40003000000 */
[C---:B------:R-:W-:Y:S02]  /*39b0*/  ISETP.GT.AND P0, PT, R2.reuse, 0x11, PT ;  /* 0x000000110200780c */ /* 0x040fe40003f04270 */
[----:B------:R-:W-:Y:S02]  /*39c0*/  ISETP.GT.AND P6, PT, R2, 0x18, PT ;  /* 0x000000180200780c */ /* 0x000fe40003fc4270 */
[----:B------:R-:W-:Y:S02]  /*39d0*/  FMNMX.FTZ R5, R9, R5, !PT ;  /* 0x0000000509057209 */ /* 0x000fe40007810000 */
[----:B------:R-:W-:Y:S02]  /*39e0*/  FSEL R8, R33, -INF , P0 ;  /* 0xff80000021087808 */ /* 0x000fe40000000000 */
[----:B------:R-:W-:Y:S02]  /*39f0*/  FSEL R7, R48, -INF , P6 ;  /* 0xff80000030077808 */ /* 0x000fe40003000000 */
[----:B------:R-:W-:-:S02]  /*3a00*/  FMNMX.FTZ R5, R4, R5, !PT ;  /* 0x0000000504057209 */ /* 0x000fc40007810000 */
[C---:B------:R-:W-:Y:S02]  /*3a10*/  ISETP.GT.AND P0, PT, R2.reuse, 0x19, PT ;  /* 0x000000190200780c */ /* 0x040fe40003f04270 */
[----:B------:R-:W-:Y:S02]  /*3a20*/  ISETP.GT.AND P6, PT, R2, 0x20, PT ;  /* 0x000000200200780c */ /* 0x000fe40003fc4270 */
[----:B------:R-:W-:Y:S02]  /*3a30*/  FMNMX.FTZ R5, R3, R5, !PT ;  /* 0x0000000503057209 */ /* 0x000fe40007810000 */
[----:B------:R-:W-:Y:S02]  /*3a40*/  FSEL R16, R49, -INF , P0 ;  /* 0xff80000031107808 */ /* 0x000fe40000000000 */
[----:B------:R-:W-:Y:S02]  /*3a50*/  FSEL R111, R28, -INF , P6 ;  /* 0xff8000001c6f7808 */ /* 0x000fe40003000000 */
[----:B------:R-:W-:-:S02]  /*3a60*/  ISETP.GT.AND P0, PT, R2, 0x21, PT ;  /* 0x000000210200780c */ /* 0x000fc40003f04270 */
[----:B------:R-:W-:Y:S02]  /*3a70*/  ISETP.GT.AND P6, PT, R2, 0x28, PT ;  /* 0x000000280200780c */ /* 0x000fe40003fc4270 */
[----:B------:R-:W-:Y:S02]  /*3a80*/  FMNMX.FTZ R5, R8, R5, !PT ;  /* 0x0000000508057209 */ /* 0x000fe40007810000 */
[----:B------:R-:W-:Y:S02]  /*3a90*/  FSEL R110, R29, -INF , P0 ;  /* 0xff8000001d6e7808 */ /* 0x000fe40000000000 */
[----:B------:R-:W-:Y:S02]  /*3aa0*/  FSEL R109, R44, -INF , P6 ;  /* 0xff8000002c6d7808 */ /* 0x000fe40003000000 */
[C---:B------:R-:W-:Y:S02]  /*3ab0*/  ISETP.GT.AND P0, PT, R2.reuse, 0x29, PT ;  /* 0x000000290200780c */ /* 0x040fe40003f04270 */
[----:B------:R-:W-:-:S02]  /*3ac0*/  ISETP.GT.AND P6, PT, R2, 0x30, PT ;  /* 0x000000300200780c */ /* 0x000fc40003fc4270 */
[----:B------:R-:W-:Y:S02]  /*3ad0*/  FMNMX.FTZ R5, R7, R5, !PT ;  /* 0x0000000507057209 */ /* 0x000fe40007810000 */
[----:B------:R-:W-:Y:S02]  /*3ae0*/  FSEL R107, R45, -INF , P0 ;  /* 0xff8000002d6b7808 */ /* 0x000fe40000000000 */
[----:B------:R-:W-:Y:S02]  /*3af0*/  FSEL R104, R20, -INF , P6 ;  /* 0xff80000014687808 */ /* 0x000fe40003000000 */
[----:B------:R-:W-:Y:S02]  /*3b00*/  ISETP.GT.AND P0, PT, R2, 0x31, PT ;  /* 0x000000310200780c */ /* 0x000fe40003f04270 */
[----:B------:R-:W-:Y:S02]  /*3b10*/  ISETP.GT.AND P6, PT, R0, RZ, PT ;  /* 0x000000ff0000720c */ /* 0x000fe40003fc4270 */
[----:B------:R-:W-:-:S02]  /*3b20*/  FMNMX.FTZ R5, R16, R5, !PT ;  /* 0x0000000510057209 */ /* 0x000fc40007810000 */
[----:B------:R-:W-:Y:S02]  /*3b30*/  FSEL R103, R21, -INF , P0 ;  /* 0xff80000015677808 */ /* 0x000fe40000000000 */
[----:B------:R-:W-:Y:S02]  /*3b40*/  FSEL R15, R38, -INF , P6 ;  /* 0xff800000260f7808 */ /* 0x000fe40003000000 */
[----:B------:R-:W-:Y:S02]  /*3b50*/  FMNMX.FTZ R5, R111, R5, !PT ;  /* 0x000000056f057209 */ /* 0x000fe40007810000 */
[C---:B------:R-:W-:Y:S02]  /*3b60*/  ISETP.GT.AND P0, PT, R0.reuse, 0x1, PT ;  /* 0x000000010000780c */ /* 0x040fe40003f04270 */
[----:B------:R-:W-:Y:S02]  /*3b70*/  ISETP.GT.AND P6, PT, R0, 0x8, PT ;  /* 0x000000080000780c */ /* 0x000fe40003fc4270 */
[----:B------:R-:W-:-:S02]  /*3b80*/  FMNMX.FTZ R5, R110, R5, !PT ;  /* 0x000000056e057209 */ /* 0x000fc40007810000 */
[----:B------:R-:W-:Y:S02]  /*3b90*/  FSEL R14, R39, -INF , P0 ;  /* 0xff800000270e7808 */ /* 0x000fe40000000000 */
[----:B------:R-:W-:Y:S01]  /*3ba0*/  FSEL R13, R54, -INF , P6 ;  /* 0xff800000360d7808 */ /* 0x000fe20003000000 */
[----:B------:R-:W-:Y:S01]  /*3bb0*/  LDSM.16.MT88.4 R36, [R248+0x800] ;  /* 0x00080000f824783b */ /* 0x000fe20000004200 */
[----:B------:R-:W-:Y:S02]  /*3bc0*/  ISETP.GT.AND P6, PT, R2, 0x38, PT ;  /* 0x000000380200780c */ /* 0x000fe40003fc4270 */
[----:B------:R-:W-:Y:S02]  /*3bd0*/  FMNMX.FTZ R5, R109, R5, !PT ;  /* 0x000000056d057209 */ /* 0x000fe40007810000 */
[----:B------:R-:W-:Y:S02]  /*3be0*/  ISETP.GT.AND P0, PT, R0, 0x9, PT ;  /* 0x000000090000780c */ /* 0x000fe40003f04270 */
[----:B------:R-:W-:-:S02]  /*3bf0*/  FMNMX.FTZ R6, R15, R14, !PT ;  /* 0x0000000e0f067209 */ /* 0x000fc40007810000 */
[----:B------:R-:W-:Y:S02]  /*3c00*/  FSEL R97, R24, -INF , P6 ;  /* 0xff80000018617808 */ /* 0x000fe40003000000 */
[----:B------:R-:W-:Y:S02]  /*3c10*/  ISETP.GT.AND P6, PT, R0, 0x10, PT ;  /* 0x000000100000780c */ /* 0x000fe40003fc4270 */
[----:B------:R-:W-:Y:S02]  /*3c20*/  FMNMX.FTZ R5, R107, R5, !PT ;  /* 0x000000056b057209 */ /* 0x000fe40007810000 */
[----:B------:R-:W-:Y:S02]  /*3c30*/  FSEL R12, R55, -INF , P0 ;  /* 0xff800000370c7808 */ /* 0x000fe40000000000 */
[----:B------:R-:W-:Y:S02]  /*3c40*/  FMNMX.FTZ R18, R13, R6, !PT ;  /* 0x000000060d127209 */ /* 0x000fe40007810000 */
[----:B------:R-:W-:-:S02]  /*3c50*/  FSEL R11, R34, -INF , P6 ;  /* 0xff800000220b7808 */ /* 0x000fc40003000000 */
[----:B------:R-:W-:Y:S02]  /*3c60*/  FMNMX.FTZ R5, R104, R5, !PT ;  /* 0x0000000568057209 */ /* 0x000fe40007810000 */
[----:B------:R-:W-:Y:S02]  /*3c70*/  ISETP.GT.AND P6, PT, R2, 0x39, PT ;  /* 0x000000390200780c */ /* 0x000fe40003fc4270 */
[----:B------:R-:W-:Y:S02]  /*3c80*/  ISETP.GT.AND P0, PT, R0, 0x11, PT ;  /* 0x000000110000780c */ /* 0x000fe40003f04270 */
[----:B------:R-:W-:Y:S02]  /*3c90*/  FMNMX.FTZ R18, R12, R18, !PT ;  /* 0x000000120c127209 */ /* 0x000fe40007810000 */
[----:B------:R-:W-:Y:S02]  /*3ca0*/  FMNMX.FTZ R2, R103, R5, !PT ;  /* 0x0000000567027209 */ /* 0x000fe40007810000 */
[----:B------:R-:W-:-:S02]  /*3cb0*/  FSEL R96, R25, -INF , P6 ;  /* 0xff80000019607808 */ /* 0x000fc40003000000 */
[----:B------:R-:W-:Y:S02]  /*3cc0*/  FSEL R6, R35, -INF , P0 ;  /* 0xff80000023067808 */ /* 0x000fe40000000000 */
[C---:B------:R-:W-:Y:S02]  /*3cd0*/  ISETP.GT.AND P6, PT, R0.reuse, 0x18, PT ;  /* 0x000000180000780c */ /* 0x040fe40003fc4270 */
[----:B------:R-:W-:Y:S02]  /*3ce0*/  FMNMX.FTZ R18, R11, R18, !PT ;  /* 0x000000120b127209 */ /* 0x000fe40007810000 */
[----:B------:R-:W-:Y:S02]  /*3cf0*/  FMNMX.FTZ R2, R97, R2, !PT ;  /* 0x0000000261027209 */ /* 0x000fe40007810000 */
[----:B------:R-:W-:Y:S02]  /*3d00*/  ISETP.GT.AND P0, PT, R0, 0x19, PT ;  /* 0x000000190000780c */ /* 0x000fe40003f04270 */
[----:B------:R-:W-:-:S02]  /*3d10*/  FSEL R5, R50, -INF , P6 ;  /* 0xff80000032057808 */ /* 0x000fc40003000000 */
[----:B------:R-:W-:Y:S02]  /*3d20*/  FMNMX.FTZ R19, R6, R18, !PT ;  /* 0x0000001206137209 */ /* 0x000fe40007810000 */
[----:B------:R-:W-:Y:S02]  /*3d30*/  FMNMX.FTZ R157, R96, R2, !PT ;  /* 0x00000002609d7209 */ /* 0x000fe40007810000 */
[----:B------:R-:W-:Y:S02]  /*3d40*/  FSEL R18, R51, -INF , P0 ;  /* 0xff80000033127808 */ /* 0x000fe40000000000 */
[C---:B------:R-:W-:Y:S02]  /*3d50*/  ISETP.GT.AND P6, PT, R0.reuse, 0x20, PT ;  /* 0x000000200000780c */ /* 0x040fe40003fc4270 */
[----:B------:R-:W-:Y:S02]  /*3d60*/  FMNMX.FTZ R2, R5, R19, !PT ;  /* 0x0000001305027209 */ /* 0x000fe40007810000 */
[----:B------:R-:W-:-:S02]  /*3d70*/  ISETP.GT.AND P0, PT, R0, 0x21, PT ;  /* 0x000000210000780c */ /* 0x000fc40003f04270 */
[----:B------:R-:W-:Y:S02]  /*3d80*/  FSEL R100, R30, -INF , P6 ;  /* 0xff8000001e647808 */ /* 0x000fe40003000000 */
[----:B------:R-:W-:Y:S02]  /*3d90*/  FMNMX.FTZ R2, R18, R2, !PT ;  /* 0x0000000212027209 */ /* 0x000fe40007810000 */
[----:B------:R-:W-:Y:S02]  /*3da0*/  FSEL R102, R31, -INF , P0 ;  /* 0xff8000001f667808 */ /* 0x000fe40000000000 */
[----:B------:R-:W-:Y:S01]  /*3db0*/  ISETP.GT.AND P6, PT, R0, 0x28, PT ;  /* 0x000000280000780c */ /* 0x000fe20003fc4270 */
[----:B------:R-:W1:Y:S01]  /*3dc0*/  SHFL.BFLY PT, R19, R157, 0x2, 0x1f ;  /* 0x0c401f009d137f89 */ /* 0x000e6200000e0000 */
[----:B------:R-:W-:Y:S02]  /*3dd0*/  FMNMX.FTZ R2, R100, R2, !PT ;  /* 0x0000000264027209 */ /* 0x000fe40007810000 */
[----:B------:R-:W-:Y:S01]  /*3de0*/  ISETP.GT.AND P0, PT, R0, 0x29, PT ;  /* 0x000000290000780c */ /* 0x000fe20003f04270 */
[----:B------:R-:W-:Y:S01]  /*3df0*/  LDSM.16.MT88.4 R28, [R252] ;  /* 0x00000000fc1c783b */ /* 0x000fe20000004200 */
[----:B------:R-:W-:-:S02]  /*3e00*/  FSEL R101, R46, -INF , P6 ;  /* 0xff8000002e657808 */ /* 0x000fc40003000000 */
[----:B------:R-:W-:Y:S02]  /*3e10*/  FMNMX.FTZ R2, R102, R2, !PT ;  /* 0x0000000266027209 */ /* 0x000fe40007810000 */
[----:B------:R-:W-:Y:S02]  /*3e20*/  FSEL R108, R47, -INF , P0 ;  /* 0xff8000002f6c7808 */ /* 0x000fe40000000000 */
[C---:B------:R-:W-:Y:S01]  /*3e30*/  ISETP.GT.AND P6, PT, R0.reuse, 0x30, PT ;  /* 0x000000300000780c */ /* 0x040fe20003fc4270 */
[----:B------:R-:W-:Y:S01]  /*3e40*/  LDSM.16.MT88.4 R44, [R251] ;  /* 0x00000000fb2c783b */ /* 0x000fe20000004200 */
[----:B------:R-:W-:Y:S02]  /*3e50*/  FMNMX.FTZ R2, R101, R2, !PT ;  /* 0x0000000265027209 */ /* 0x000fe40007810000 */
[----:B------:R-:W-:Y:S02]  /*3e60*/  ISETP.GT.AND P0, PT, R0, 0x31, PT ;  /* 0x000000310000780c */ /* 0x000fe40003f04270 */
[----:B------:R-:W-:-:S02]  /*3e70*/  FSEL R106, R22, -INF , P6 ;  /* 0xff800000166a7808 */ /* 0x000fc40003000000 */
[----:B------:R-:W-:Y:S02]  /*3e80*/  FMNMX.FTZ R2, R108, R2, !PT ;  /* 0x000000026c027209 */ /* 0x000fe40007810000 */
[----:B------:R-:W-:Y:S02]  /*3e90*/  FSEL R105, R23, -INF , P0 ;  /* 0xff80000017697808 */ /* 0x000fe40000000000 */
[----:B------:R-:W-:Y:S01]  /*3ea0*/  ISETP.GT.AND P6, PT, R0, 0x38, PT ;  /* 0x000000380000780c */ /* 0x000fe20003fc4270 */
[----:B------:R-:W-:Y:S01]  /*3eb0*/  LDSM.16.MT88.4 R20, [R248] ;  /* 0x00000000f814783b */ /* 0x000fe20000004200 */
[----:B------:R-:W-:Y:S02]  /*3ec0*/  FMNMX.FTZ R2, R106, R2, !PT ;  /* 0x000000026a027209 */ /* 0x000fe40007810000 */
[----:B------:R-:W-:Y:S02]  /*3ed0*/  ISETP.GT.AND P0, PT, R0, 0x39, PT ;  /* 0x000000390000780c */ /* 0x000fe40003f04270 */
[----:B------:R-:W-:-:S02]  /*3ee0*/  FSEL R99, R26, -INF , P6 ;  /* 0xff8000001a637808 */ /* 0x000fc40003000000 */
[----:B------:R-:W-:Y:S02]  /*3ef0*/  FMNMX.FTZ R156, R105, R2, !PT ;  /* 0x00000002699c7209 */ /* 0x000fe40007810000 */
[----:B------:R-:W-:Y:S02]  /*3f00*/  FSEL R98, R27, -INF , P0 ;  /* 0xff8000001b627808 */ /* 0x000fe40000000000 */
[----:B------:R-:W-:-:S04]  /*3f10*/  FMNMX.FTZ R156, R99, R156, !PT ;  /* 0x0000009c639c7209 */ /* 0x000fc80007810000 */
[----:B------:R-:W-:Y:S02]  /*3f20*/  FMNMX.FTZ R156, R98, R156, !PT ;  /* 0x0000009c629c7209 */ /* 0x000fe40007810000 */
[----:B-1----:R-:W-:-:S03]  /*3f30*/  FMNMX.FTZ R157, R157, R19, !PT ;  /* 0x000000139d9d7209 */ /* 0x002fc60007810000 */
[----:B------:R-:W1:Y:S04]  /*3f40*/  SHFL.BFLY PT, R19, R156, 0x2, 0x1f ;  /* 0x0c401f009c137f89 */ /* 0x000e6800000e0000 */
[----:B------:R-:W3:Y:S01]  /*3f50*/  SHFL.BFLY PT, R0, R157, 0x1, 0x1f ;  /* 0x0c201f009d007f89 */ /* 0x000ee200000e0000 */
[----:B-1----:R-:W-:Y:S02]  /*3f60*/  FMNMX.FTZ R156, R156, R19, !PT ;  /* 0x000000139c9c7209 */ /* 0x002fe40007810000 */
[----:B---3--:R-:W-:-:S03]  /*3f70*/  FMNMX.FTZ R157, R157, R0, !PT ;  /* 0x000000009d9d7209 */ /* 0x008fc60007810000 */
[----:B------:R-:W1:Y:S01]  /*3f80*/  SHFL.BFLY PT, R0, R156, 0x1, 0x1f ;  /* 0x0c201f009c007f89 */ /* 0x000e6200000e0000 */
[C---:B------:R-:W-:Y:S01]  /*3f90*/  FSETP.NEU.FTZ.AND P0, PT, R157.reuse, -INF , PT ;  /* 0xff8000009d00780b */ /* 0x040fe20003f1d000 */
[----:B------:R-:W-:Y:S02]  /*3fa0*/  FMUL.FTZ R2, R157, c[0x0][0x2d0] ;  /* 0x0000b4009d027a20 */ /* 0x000fe40000410000 */
[----:B--2---:R-:W2:Y:S03]  /*3fb0*/  LDSM.16.MT88.4 R24, [R60] ;  /* 0x000000003c18783b */ /* 0x004ea60000004200 */
[----:B------:R-:W-:Y:S01]  /*3fc0*/  FSEL R2, R2, RZ, P0 ;  /* 0x000000ff02027208 */ /* 0x000fe20000000000 */
[----:B----4-:R-:W-:Y:S04]  /*3fd0*/  LDSM.16.MT88.4 R60, [R127+0x800] ;  /* 0x000800007f3c783b */ /* 0x010fe80000004200 */
[----:B------:R-:W-:Y:S01]  /*3fe0*/  FFMA.FTZ R3, R3, c[0x0][0x2d0], -R2 ;  /* 0x0000b40003037a23 */ /* 0x000fe20000010802 */
[----:B------:R-:W-:Y:S01]  /*3ff0*/  LDSM.16.MT88.4 R52, [R127+0x2000] ;  /* 0x002000007f34783b */ /* 0x000fe20000004200 */
[----:B-1----:R-:W-:-:S04]  /*4000*/  FMNMX.FTZ R156, R156, R0, !PT ;  /* 0x000000009c9c7209 */ /* 0x002fc80007810000 */
[C---:B------:R-:W-:Y:S01]  /*4010*/  FSETP.NEU.FTZ.AND P0, PT, R156.reuse, -INF , PT ;  /* 0xff8000009c00780b */ /* 0x040fe20003f1d000 */
[----:B------:R-:W-:Y:S01]  /*4020*/  FMUL.FTZ R0, R156, c[0x0][0x2d0] ;  /* 0x0000b4009c007a20 */ /* 0x000fe20000410000 */
[----:B------:R1:W-:Y:S04]  /*4030*/  MUFU.EX2 R90, R3 ;  /* 0x00000003005a7308 */ /* 0x0003e80000000800 */
[----:B------:R-:W-:Y:S01]  /*4040*/  FSEL R0, R0, RZ, P0 ;  /* 0x000000ff00007208 */ /* 0x000fe20000000000 */
[--C-:B------:R-:W-:Y:S02]  /*4050*/  FFMA.FTZ R17, R17, c[0x0][0x2d0], -R2.reuse ;  /* 0x0000b40011117a23 */ /* 0x100fe40000010802 */
[--C-:B------:R-:W-:Y:S02]  /*4060*/  FFMA.FTZ R10, R10, c[0x0][0x2d0], -R2.reuse ;  /* 0x0000b4000a0a7a23 */ /* 0x100fe40000010802 */
[----:B------:R-:W-:-:S02]  /*4070*/  FFMA.FTZ R9, R9, c[0x0][0x2d0], -R2 ;  /* 0x0000b40009097a23 */ /* 0x000fc40000010802 */
[----:B------:R-:W-:Y:S02]  /*4080*/  FFMA.FTZ R4, R4, c[0x0][0x2d0], -R2 ;  /* 0x0000b40004047a23 */ /* 0x000fe40000010802 */
[--C-:B-1----:R-:W-:Y:S02]  /*4090*/  FFMA.FTZ R3, R13, c[0x0][0x2d0], -R0.reuse ;  /* 0x0000b4000d037a23 */ /* 0x102fe40000010800 */
[--C-:B------:R-:W-:Y:S02]  /*40a0*/  FFMA.FTZ R15, R15, c[0x0][0x2d0], -R0.reuse ;  /* 0x0000b4000f0f7a23 */ /* 0x100fe40000010800 */
[----:B------:R1:W-:Y:S01]  /*40b0*/  MUFU.EX2 R82, R3 ;  /* 0x0000000300527308 */ /* 0x0003e20000000800 */
[----:B------:R-:W-:-:S07]  /*40c0*/  FFMA.FTZ R14, R14, c[0x0][0x2d0], -R0 ;  /* 0x0000b4000e0e7a23 */ /* 0x000fce0000010800 */
[----:B------:R-:W-:Y:S01]  /*40d0*/  MUFU.EX2 R85, R17 ;  /* 0x0000001100557308 */ /* 0x000fe20000000800 */
[----:B-1----:R-:W-:-:S07]  /*40e0*/  FFMA.FTZ R3, R12, c[0x0][0x2d0], -R0 ;  /* 0x0000b4000c037a23 */ /* 0x002fce0000010800 */
[----:B------:R-:W1:Y:S08]  /*40f0*/  MUFU.EX2 R83, R10 ;  /* 0x0000000a00537308 */ /* 0x000e700000000800 */
[----:B------:R-:W-:Y:S08]  /*4100*/  MUFU.EX2 R87, R9 ;  /* 0x0000000900577308 */ /* 0x000ff00000000800 */
[----:B------:R-:W3:Y:S08]  /*4110*/  MUFU.EX2 R89, R4 ;  /* 0x0000000400597308 */ /* 0x000ef00000000800 */
[----:B------:R-:W-:Y:S08]  /*4120*/  MUFU.EX2 R81, R15 ;  /* 0x0000000f00517308 */ /* 0x000ff00000000800 */
[----:B------:R-:W4:Y:S08]  /*4130*/  MUFU.EX2 R80, R14 ;  /* 0x0000000e00507308 */ /* 0x000f300000000800 */
[----:B------:R5:W2:Y:S01]  /*4140*/  MUFU.EX2 R84, R3 ;  /* 0x0000000300547308 */ /* 0x000aa20000000800 */
[----:B-1----:R-:W-:Y:S01]  /*4150*/  F2FP.BF16.PACK_AB R12, R83, R85 ;  /* 0x00000055530c723e */ /* 0x002fe200000010ff */
[----:B------:R-:W-:-:S02]  /*4160*/  FFMA.FTZ R7, R7, c[0x0][0x2d0], -R2 ;  /* 0x0000b40007077a23 */ /* 0x000fc40000010802 */
[----:B-----5:R-:W-:-:S04]  /*4170*/  FFMA.FTZ R3, R11, c[0x0][0x2d0], -R0 ;  /* 0x0000b4000b037a23 */ /* 0x020fc80000010800 */
[----:B------:R1:W-:Y:S01]  /*4180*/  MUFU.EX2 R86, R3 ;  /* 0x0000000300567308 */ /* 0x0003e20000000800 */
[----:B---3--:R-:W-:Y:S02]  /*4190*/  F2FP.BF16.PACK_AB R14, R89, R87 ;  /* 0x00000057590e723e */ /* 0x008fe400000010ff */
[----:B----4-:R-:W-:Y:S02]  /*41a0*/  F2FP.BF16.PACK_AB R13, R80, R81 ;  /* 0x00000051500d723e */ /* 0x010fe400000010ff */
[----:B--2---:R-:W-:Y:S01]  /*41b0*/  F2FP.BF16.PACK_AB R15, R84, R82 ;  /* 0x00000052540f723e */ /* 0x004fe200000010ff */
[----:B------:R-:W-:Y:S02]  /*41c0*/  FFMA.FTZ R8, R8, c[0x0][0x2d0], -R2 ;  /* 0x0000b40008087a23 */ /* 0x000fe40000010802 */
[----:B-1----:R-:W-:-:S04]  /*41d0*/  FFMA.FTZ R3, R6, c[0x0][0x2d0], -R0 ;  /* 0x0000b40006037a23 */ /* 0x002fc80000010800 */
[----:B------:R1:W-:Y:S01]  /*41e0*/  MUFU.EX2 R88, R3 ;  /* 0x0000000300587308 */ /* 0x0003e20000000800 */
[----:B------:R-:W-:-:S07]  /*41f0*/  FFMA.FTZ R16, R16, c[0x0][0x2d0], -R2 ;  /* 0x0000b40010107a23 */ /* 0x000fce0000010802 */
[----:B------:R2:W-:Y:S01]  /*4200*/  MUFU.EX2 R94, R7 ;  /* 0x00000007005e7308 */ /* 0x0005e20000000800 */
[----:B-1----:R-:W-:-:S07]  /*4210*/  FFMA.FTZ R3, R5, c[0x0][0x2d0], -R0 ;  /* 0x0000b40005037a23 */ /* 0x002fce0000010800 */
[----:B------:R1:W-:Y:S01]  /*4220*/  MUFU.EX2 R92, R3 ;  /* 0x00000003005c7308 */ /* 0x0003e20000000800 */
[C---:B--2---:R-:W-:Y:S07]  /*4230*/  HMMA.16816.F32.BF16 R4, R12.reuse, R20, RZ ;  /* 0x000000140c04723c */ /* 0x044fee00000418ff */
[----:B------:R-:W2:Y:S01]  /*4240*/  MUFU.EX2 R93, R8 ;  /* 0x00000008005d7308 */ /* 0x000ea20000000800 */
[----:B------:R-:W-:Y:S01]  /*4250*/  HMMA.16816.F32.BF16 R20, R12, R22, RZ ;  /* 0x000000160c14723c */ /* 0x000fe200000418ff */
[----:B-1----:R-:W-:-:S06]  /*4260*/  FFMA.FTZ R3, R18, c[0x0][0x2d0], -R0 ;  /* 0x0000b40012037a23 */ /* 0x002fcc0000010800 */
[----:B------:R-:W1:Y:S08]  /*4270*/  MUFU.EX2 R95, R16 ;  /* 0x00000010005f7308 */ /* 0x000e700000000800 */
[----:B------:R-:W3:Y:S01]  /*4280*/  MUFU.EX2 R91, R3 ;  /* 0x00000003005b7308 */ /* 0x000ee20000000800 */
[----:B--2---:R-:W-:Y:S02]  /*4290*/  F2FP.BF16.PACK_AB R8, R93, R90 ;  /* 0x0000005a5d08723e */ /* 0x004fe400000010ff */
[----:B------:R-:W-:-:S02]  /*42a0*/  F2FP.BF16.PACK_AB R9, R88, R86 ;  /* 0x000000565809723e */ /* 0x000fc400000010ff */
[----:B-1----:R-:W-:Y:S02]  /*42b0*/  F2FP.BF16.PACK_AB R10, R95, R94 ;  /* 0x0000005e5f0a723e */ /* 0x002fe400000010ff */
[----:B---3--:R-:W-:-:S07]  /*42c0*/  F2FP.BF16.PACK_AB R11, R91, R92 ;  /* 0x0000005c5b0b723e */ /* 0x008fce00000010ff */
[C---:B------:R-:W-:Y:S08]  /*42d0*/  HMMA.16816.F32.BF16 R160, R8.reuse, R36, R4 ;  /* 0x0000002408a0723c */ /* 0x040ff00000041804 */
[----:B------:R-:W-:Y:S01]  /*42e0*/  HMMA.16816.F32.BF16 R4, R8, R38, R20 ;  /* 0x000000260804723c */ /* 0x000fe20000041814 */
[----:B------:R-:W1:Y:S07]  /*42f0*/  LDSM.16.MT88.4 R20, [R248+0x2000] ;  /* 0x00200000f814783b */ /* 0x000e6e0000004200 */
[C---:B------:R-:W-:Y:S11]  /*4300*/  HMMA.16816.F32.BF16 R32, R12.reuse, R28, RZ ;  /* 0x0000001c0c20723c */ /* 0x040ff600000418ff */
[----:B------:R-:W-:Y:S05]  /*4310*/  @!UPT UIADD3 URZ, URZ, URZ, URZ ;  /* 0x0000003f3f3ff290 */ /* 0x000fea000fffe03f */
[----:B------:R-:W-:Y:S02]  /*4320*/  IMAD.MOV.U32 R119, RZ, RZ, R6 ;  /* 0x000000ffff777224 */ /* 0x000fe400078e0006 */
[----:B------:R-:W-:Y:S02]  /*4330*/  IMAD.MOV.U32 R118, RZ, RZ, R5 ;  /* 0x000000ffff767224 */ /* 0x000fe400078e0005 */
[----:B------:R-:W-:Y:S02]  /*4340*/  IMAD.MOV.U32 R117, RZ, RZ, R7 ;  /* 0x000000ffff757224 */ /* 0x000fe400078e0007 */
[----:B------:R-:W-:Y:S02]  /*4350*/  IMAD.MOV.U32 R129, RZ, RZ, R4 ;  /* 0x000000ffff817224 */ /* 0x000fe400078e0004 */
[C---:B------:R-:W-:Y:S08]  /*4360*/  HMMA.16816.F32.BF16 R4, R12.reuse, R44, RZ ;  /* 0x0000002c0c04723c */ /* 0x040ff000000418ff */
[----:B------:R-:W-:Y:S11]  /*4370*/  HMMA.16816.F32.BF16 R16, R12, R30, RZ ;  /* 0x0000001e0c10723c */ /* 0x000ff600000418ff */
[----:B------:R-:W-:Y:S05]  /*4380*/  @!UPT UIADD3 URZ, URZ, URZ, URZ ;  /* 0x0000003f3f3ff290 */ /* 0x000fea000fffe03f */
[C---:B------:R-:W-:Y:S08]  /*4390*/  HMMA.16816.F32.BF16 R28, R8.reuse, R56, R4 ;  /* 0x00000038081c723c */ /* 0x040ff00000041804 */
[C---:B------:R-:W-:Y:S08]  /*43a0*/  HMMA.16816.F32.BF16 R132, R8.reuse, R40, R32 ;  /* 0x000000280884723c */ /* 0x040ff00000041820 */
[----:B------:R-:W-:Y:S01]  /*43b0*/  HMMA.16816.F32.BF16 R140, R8, R42, R16 ;  /* 0x0000002a088c723c */ /* 0x000fe20000041810 */
[----:B------:R-:W2:Y:S07]  /*43c0*/  LDSM.16.MT88.4 R40, [R252+0x2800] ;  /* 0x00280000fc28783b */ /* 0x000eae0000004200 */
[----:B------:R-:W-:Y:S01]  /*43d0*/  HMMA.16816.F32.BF16 R48, R12, R46, RZ ;  /* 0x0000002e0c30723c */ /* 0x000fe200000418ff */
[----:B------:R-:W3:Y:S01]  /*43e0*/  LDSM.16.MT88.4 R44, [R248+0x2800] ;  /* 0x00280000f82c783b */ /* 0x000ee20000004200 */
[----:B------:R-:W-:Y:S01]  /*43f0*/  MOV R115, R29 ;  /* 0x0000001d00737202 */ /* 0x000fe20000000f00 */
[----:B------:R-:W-:-:S02]  /*4400*/  IMAD.MOV.U32 R114, RZ, RZ, R30 ;  /* 0x000000ffff727224 */ /* 0x000fc400078e001e */
[----:B------:R-:W-:Y:S02]  /*4410*/  IMAD.MOV.U32 R113, RZ, RZ, R31 ;  /* 0x000000ffff717224 */ /* 0x000fe400078e001f */
[----:B------:R-:W-:Y:S01]  /*4420*/  IMAD.MOV.U32 R3, RZ, RZ, R28 ;  /* 0x000000ffff037224 */ /* 0x000fe200078e001c */
[C---:B------:R-:W-:Y:S08]  /*4430*/  HMMA.16816.F32.BF16 R36, R12.reuse, R24, RZ ;  /* 0x000000180c24723c */ /* 0x040ff000000418ff */
[C---:B------:R-:W-:Y:S08]  /*4440*/  HMMA.16816.F32.BF16 R32, R12.reuse, R26, RZ ;  /* 0x0000001a0c20723c */ /* 0x040ff000000418ff */
[C---:B-1----:R-:W-:Y:S08]  /*4450*/  HMMA.16816.F32.BF16 R28, R12.reuse, R20, RZ ;  /* 0x000000140c1c723c */ /* 0x042ff000000418ff */
[C---:B------:R-:W-:Y:S08]  /*4460*/  HMMA.16816.F32.BF16 R24, R12.reuse, R22, RZ ;  /* 0x000000160c18723c */ /* 0x040ff000000418ff */
[C---:B------:R-:W-:Y:S08]  /*4470*/  HMMA.16816.F32.BF16 R20, R12.reuse, R64, RZ ;  /* 0x000000400c14723c */ /* 0x040ff000000418ff */
[C---:B------:R-:W-:Y:S08]  /*4480*/  HMMA.16816.F32.BF16 R4, R12.reuse, R68, RZ ;  /* 0x000000440c04723c */ /* 0x040ff000000418ff */
[----:B------:R-:W-:Y:S08]  /*4490*/  HMMA.16816.F32.BF16 R16, R12, R66, RZ ;  /* 0x000000420c10723c */ /* 0x000ff000000418ff */
[C---:B--2---:R-:W-:Y:S08]  /*44a0*/  HMMA.16816.F32.BF16 R20, R8.reuse, R40, R20 ;  /* 0x000000280814723c */ /* 0x044ff00000041814 */
[C---:B------:R-:W-:Y:S01]  /*44b0*/  HMMA.16816.F32.BF16 R148, R8.reuse, R58, R48 ;  /* 0x0000003a0894723c */ /* 0x040fe20000041830 */
[----:B------:R-:W1:Y:S04]  /*44c0*/  LDSM.16.MT88.4 R48, [R127+0x2800] ;  /* 0x002800007f30783b */ /* 0x000e680000004200 */
[----:B------:R-:W-:Y:S03]  /*44d0*/  LDSM.16.MT88.4 R56, [R248+0x4800] ;  /* 0x00480000f838783b */ /* 0x000fe60000004200 */
[C---:B------:R-:W-:Y:S01]  /*44e0*/  HMMA.16816.F32.BF16 R136, R8.reuse, R60, R36 ;  /* 0x0000003c0888723c */ /* 0x040fe20000041824 */
[----:B------:R-:W2:Y:S07]  /*44f0*/  LDSM.16.MT88.4 R36, [R252+0x4000] ;  /* 0x00400000fc24783b */ /* 0x000eae0000004200 */
[C---:B---3--:R-:W-:Y:S08]  /*4500*/  HMMA.16816.F32.BF16 R28, R8.reuse, R44, R28 ;  /* 0x0000002c081c723c */ /* 0x048ff0000004181c */
[----:B------:R-:W-:Y:S01]  /*4510*/  HMMA.16816.F32.BF16 R4, R8, R72, R4 ;  /* 0x000000480804723c */ /* 0x000fe20000041804 */
[----:B------:R-:W-:-:S02]  /*4520*/  IMAD.MOV.U32 R67, RZ, RZ, R21 ;  /* 0x000000ffff437224 */ /* 0x000fc400078e0015 */
[----:B------:R-:W-:Y:S02]  /*4530*/  IMAD.MOV.U32 R66, RZ, RZ, R22 ;  /* 0x000000ffff427224 */ /* 0x000fe400078e0016 */
[----:B------:R-:W-:Y:S02]  /*4540*/  IMAD.MOV.U32 R65, RZ, RZ, R23 ;  /* 0x000000ffff417224 */ /* 0x000fe400078e0017 */
[----:B------:R-:W-:Y:S01]  /*4550*/  IMAD.MOV.U32 R64, RZ, RZ, R20 ;  /* 0x000000ffff407224 */ /* 0x000fe200078e0014 */
[C---:B------:R-:W-:Y:S01]  /*4560*/  HMMA.16816.F32.BF16 R188, R8.reuse, R62, R32 ;  /* 0x0000003e08bc723c */ /* 0x040fe20000041820 */
[----:B------:R-:W-:Y:S07]  /*4570*/  LDSM.16.MT88.4 R32, [R251+0x4800] ;  /* 0x00480000fb20783b */ /* 0x000fee0000004200 */
[C---:B------:R-:W-:Y:S08]  /*4580*/  HMMA.16816.F32.BF16 R44, R8.reuse, R46, R24 ;  /* 0x0000002e082c723c */ /* 0x040ff00000041818 */
[----:B------:R-:W-:Y:S01]  /*4590*/  HMMA.16816.F32.BF16 R60, R8, R42, R16 ;  /* 0x0000002a083c723c */ /* 0x000fe20000041810 */
[----:B------:R-:W3:Y:S07]  /*45a0*/  LDSM.16.MT88.4 R40, [R251+0x4000] ;  /* 0x00400000fb28783b */ /* 0x000eee0000004200 */
[C---:B------:R-:W-:Y:S08]  /*45b0*/  HMMA.16816.F32.BF16 R24, R12.reuse, R70, RZ ;  /* 0x000000460c18723c */ /* 0x040ff000000418ff */
[C---:B------:R-:W-:Y:S08]  /*45c0*/  HMMA.16816.F32.BF16 R20, R12.reuse, R52, RZ ;  /* 0x000000340c14723c */ /* 0x040ff000000418ff */
[----:B------:R-:W-:Y:S01]  /*45d0*/  HMMA.16816.F32.BF16 R16, R12, R54, RZ ;  /* 0x000000360c10723c */ /* 0x000fe200000418ff */
[----:B------:R-:W-:Y:S01]  /*45e0*/  MOV R124, R29 ;  /* 0x0000001d007c7202 */ /* 0x000fe20000000f00 */
[----:B------:R-:W-:-:S02]  /*45f0*/  IMAD.MOV.U32 R123, RZ, RZ, R30 ;  /* 0x000000ffff7b7224 */ /* 0x000fc400078e001e */
[----:B------:R-:W-:Y:S02]  /*4600*/  IMAD.MOV.U32 R122, RZ, RZ, R31 ;  /* 0x000000ffff7a7224 */ /* 0x000fe400078e001f */
[----:B------:R-:W-:Y:S02]  /*4610*/  IMAD.MOV.U32 R121, RZ, RZ, R28 ;  /* 0x000000ffff797224 */ /* 0x000fe400078e001c */
[----:B------:R-:W4:Y:S01]  /*4620*/  LDSM.16.MT88.4 R28, [R252+0x4800] ;  /* 0x00480000fc1c783b */ /* 0x000f220000004200 */
[----:B------:R-:W-:Y:S01]  /*4630*/  MOV R126, R5 ;  /* 0x00000005007e7202 */ /* 0x000fe20000000f00 */
[----:B------:R-:W-:Y:S02]  /*4640*/  IMAD.MOV.U32 R125, RZ, RZ, R4 ;  /* 0x000000ffff7d7224 */ /* 0x000fe400078e0004 */
[----:B------:R-:W-:Y:S02]  /*4650*/  IMAD.MOV.U32 R131, RZ, RZ, R6 ;  /* 0x000000ffff837224 */ /* 0x000fe400078e0006 */
[----:B------:R-:W-:-:S02]  /*4660*/  IMAD.MOV.U32 R130, RZ, RZ, R7 ;  /* 0x000000ffff827224 */ /* 0x000fc400078e0007 */
[----:B------:R-:W-:Y:S07]  /*4670*/  HMMA.16816.F32.BF16 R4, R12, R76, RZ ;  /* 0x0000004c0c04723c */ /* 0x000fee00000418ff */
[----:B------:R-:W-:Y:S01]  /*4680*/  IMAD.MOV.U32 R76, RZ, RZ, R127 ;  /* 0x000000ffff4c7224 */ /* 0x000fe200078e007f */
[C---:B------:R-:W-:Y:S08]  /*4690*/  HMMA.16816.F32.BF16 R68, R8.reuse, R74, R24 ;  /* 0x0000004a0844723c */ /* 0x040ff00000041818 */
[C---:B-1----:R-:W-:Y:S08]  /*46a0*/  HMMA.16816.F32.BF16 R72, R8.reuse, R48, R20 ;  /* 0x000000300848723c */ /* 0x042ff00000041814 */
[----:B------:R-:W-:Y:S08]  /*46b0*/  HMMA.16816.F32.BF16 R164, R8, R50, R16 ;  /* 0x0000003208a4723c */ /* 0x000ff00000041810 */
[C---:B--2---:R-:W-:Y:S08]  /*46c0*/  HMMA.16816.F32.BF16 R20, R12.reuse, R36, RZ ;  /* 0x000000240c14723c */ /* 0x044ff000000418ff */
[----:B------:R-:W-:Y:S01]  /*46d0*/  HMMA.16816.F32.BF16 R16, R12, R38, RZ ;  /* 0x000000260c10723c */ /* 0x000fe200000418ff */
[----:B------:R-:W1:Y:S07]  /*46e0*/  LDSM.16.MT88.4 R36, [R76+0x4000] ;  /* 0x004000004c24783b */ /* 0x000e6e0000004200 */
[----:B------:R-:W-:Y:S08]  /*46f0*/  HMMA.16816.F32.BF16 R180, R8, R56, R4 ;  /* 0x0000003808b4723c */ /* 0x000ff00000041804 */
[----:B---3--:R-:W-:Y:S08]  /*4700*/  HMMA.16816.F32.BF16 R4, R12, R40, RZ ;  /* 0x000000280c04723c */ /* 0x008ff000000418ff */
[----:B----4-:R-:W-:Y:S01]  /*4710*/  HMMA.16816.F32.BF16 R152, R8, R28, R20 ;  /* 0x0000001c0898723c */ /* 0x010fe20000041814 */
[----:B------:R-:W2:Y:S07]  /*4720*/  LDSM.16.MT88.4 R20, [R76+0x4800] ;  /* 0x004800004c14783b */ /* 0x000eae0000004200 */
[----:B------:R-:W-:Y:S08]  /*4730*/  HMMA.16816.F32.BF16 R24, R12, R78, RZ ;  /* 0x0000004e0c18723c */ /* 0x000ff000000418ff */
[----:B------:R-:W-:Y:S08]  /*4740*/  HMMA.16816.F32.BF16 R144, R8, R32, R4 ;  /* 0x000000200890723c */ /* 0x000ff00000041804 */
[----:B-1----:R-:W-:Y:S01]  /*4750*/  HMMA.16816.F32.BF16 R4, R12, R36, RZ ;  /* 0x000000240c04723c */ /* 0x002fe200000418ff */
[----:B------:R-:W-:-:S02]  /*4760*/  IMAD.MOV.U32 R120, RZ, RZ, R137 ;  /* 0x000000ffff787224 */ /* 0x000fc400078e0089 */
[----:B------:R-:W-:Y:S02]  /*4770*/  IMAD.MOV.U32 R116, RZ, RZ, R136 ;  /* 0x000000ffff747224 */ /* 0x000fe400078e0088 */
[----:B------:R-:W-:Y:S02]  /*4780*/  IMAD.MOV.U32 R112, RZ, RZ, R139 ;  /* 0x000000ffff707224 */ /* 0x000fe400078e008b */
[----:B------:R-:W-:Y:S02]  /*4790*/  IMAD.MOV.U32 R176, RZ, RZ, R138 ;  /* 0x000000ffffb07224 */ /* 0x000fe400078e008a */
[----:B------:R-:W-:Y:S01]  /*47a0*/  HMMA.16816.F32.BF16 R136, R8, R58, R24 ;  /* 0x0000003a0888723c */ /* 0x000fe20000041818 */
[----:B------:R-:W-:Y:S01]  /*47b0*/  IMAD.MOV.U32 R56, RZ, RZ, R121 ;  /* 0x000000ffff387224 */ /* 0x000fe200078e0079 */
[----:B------:R-:W1:Y:S01]  /*47c0*/  LDSM.16.MT88.4 R24, [R248+0x6000] ;  /* 0x00600000f818783b */ /* 0x000e620000004200 */
[----:B------:R-:W-:-:S04]  /*47d0*/  IMAD.MOV.U32 R50, RZ, RZ, R120 ;  /* 0x000000ffff327224 */ /* 0x000fc800078e0078 */
[----:B------:R-:W-:Y:S01]  /*47e0*/  MOV R58, R123 ;  /* 0x0000007b003a7202 */ /* 0x000fe20000000f00 */
[----:B------:R-:W-:-:S07]  /*47f0*/  IMAD.MOV.U32 R59, RZ, RZ, R122 ;  /* 0x000000ffff3b7224 */ /* 0x000fce00078e007a */
[----:B--2---:R-:W-:Y:S08]  /*4800*/  HMMA.16816.F32.BF16 R120, R8, R20, R4 ;  /* 0x000000140878723c */ /* 0x004ff00000041804 */
[----:B------:R-:W-:Y:S01]  /*4810*/  HMMA.16816.F32.BF16 R4, R12, R38, RZ ;  /* 0x000000260c04723c */ /* 0x000fe200000418ff */
[----:B------:R-:W-:Y:S01]  /*4820*/  IMAD.MOV.U32 R54, RZ, RZ, R3 ;  /* 0x000000ffff367224 */ /* 0x000fe200078e0003 */
[----:B------:R-:W-:Y:S01]  /*4830*/  MOV R48, R115 ;  /* 0x0000007300307202 */ /* 0x000fe20000000f00 */
[----:B------:R-:W-:-:S02]  /*4840*/  FADD.FTZ R3, R85, R83 ;  /* 0x0000005355037221 */ /* 0x000fc40000010000 */
[----:B------:R-:W-:Y:S02]  /*4850*/  IMAD.MOV.U32 R49, RZ, RZ, R114 ;  /* 0x000000ffff317224 */ /* 0x000fe400078e0072 */
[----:B------:R-:W-:Y:S02]  /*4860*/  IMAD.MOV.U32 R77, RZ, RZ, R113 ;  /* 0x000000ffff4d7224 */ /* 0x000fe400078e0071 */
[----:B------:R-:W-:Y:S11]  /*4870*/  IMAD.MOV.U32 R85, RZ, RZ, R112 ;  /* 0x000000ffff557224 */ /* 0x000ff600078e0070 */
[----:B------:R-:W-:Y:S04]  /*4880*/  @!UPT UIADD3 URZ, URZ, URZ, URZ ;  /* 0x0000003f3f3ff290 */ /* 0x000fe8000fffe03f */
[----:B------:R-:W-:Y:S01]  /*4890*/  HMMA.16816.F32.BF16 R112, R8, R22, R4 ;  /* 0x000000160870723c */ /* 0x000fe20000041804 */
[----:B------:R-:W2:Y:S07]  /*48a0*/  LDSM.16.MT88.4 R20, [R248+0x6800] ;  /* 0x00680000f814783b */ /* 0x000eae0000004200 */
[----:B-1----:R-:W-:Y:S01]  /*48b0*/  HMMA.16816.F32.BF16 R4, R12, R24, RZ ;  /* 0x000000180c04723c */ /* 0x002fe200000418ff */
[----:B------:R-:W-:Y:S02]  /*48c0*/  IMAD.MOV.U32 R79, RZ, RZ, R126 ;  /* 0x000000ffff4f7224 */ /* 0x000fe400078e007e */
[----:B------:R-:W-:-:S02]  /*48d0*/  IMAD.MOV.U32 R78, RZ, RZ, R125 ;  /* 0x000000ffff4e7224 */ /* 0x000fc400078e007d */
[----:B------:R-:W-:-:S03]  /*48e0*/  IMAD.MOV.U32 R57, RZ, RZ, R124 ;  /* 0x000000ffff397224 */ /* 0x000fc600078e007c */
[----:B------:R-:W-:Y:S08]  /*48f0*/  HMMA.16816.F32.BF16 R124, R8, R30, R16 ;  /* 0x0000001e087c723c */ /* 0x000ff00000041810 */
[----:B------:R-:W-:Y:S01]  /*4900*/  HMMA.16816.F32.BF16 R16, R12, R42, RZ ;  /* 0x0000002a0c10723c */ /* 0x000fe200000418ff */
[----:B------:R-:W-:-:S07]  /*4910*/  IMAD.MOV.U32 R52, RZ, RZ, R119 ;  /* 0x000000ffff347224 */ /* 0x000fce00078e0077 */
[----:B--2---:R-:W-:Y:S08]  /*4920*/  HMMA.16816.F32.BF16 R184, R8, R20, R4 ;  /* 0x0000001408b8723c */ /* 0x004ff00000041804 */
[----:B------:R-:W-:Y:S01]  /*4930*/  HMMA.16816.F32.BF16 R4, R12, R26, RZ ;  /* 0x0000001a0c04723c */ /* 0x000fe200000418ff */
[----:B------:R-:W-:Y:S02]  /*4940*/  IMAD.MOV.U32 R53, RZ, RZ, R118 ;  /* 0x000000ffff357224 */ /* 0x000fe400078e0076 */
[----:B------:R-:W-:-:S02]  /*4950*/  IMAD.MOV.U32 R55, RZ, RZ, R117 ;  /* 0x000000ffff377224 */ /* 0x000fc400078e0075 */
[----:B------:R-:W-:Y:S02]  /*4960*/  IMAD.MOV.U32 R51, RZ, RZ, R116 ;  /* 0x000000ffff337224 */ /* 0x000fe400078e0074 */
[----:B------:R-:W-:Y:S01]  /*4970*/  FADD.FTZ R3, R87, R3 ;  /* 0x0000000357037221 */ /* 0x000fe20000010000 */
[----:B------:R-:W-:Y:S07]  /*4980*/  HMMA.16816.F32.BF16 R116, R8, R34, R16 ;  /* 0x000000220874723c */ /* 0x000fee0000041810 */
[----:B------:R-:W-:-:S02]  /*4990*/  FADD.FTZ R17, R81, R80 ;  /* 0x0000005051117221 */ /* 0x000fc40000010000 */
[----:B------:R-:W-:Y:S02]  /*49a0*/  FADD.FTZ R16, R89, R3 ;  /* 0x0000000359107221 */ /* 0x000fe40000010000 */
[----:B------:R-:W-:Y:S02]  /*49b0*/  FADD.FTZ R17, R82, R17 ;  /* 0x0000001152117221 */ /* 0x000fe40000010000 */
[----:B------:R-:W-:Y:S02]  /*49c0*/  IMAD.MOV.U32 R87, RZ, RZ, R176 ;  /* 0x000000ffff577224 */ /* 0x000fe400078e00b0 */
[----:B------:R-:W-:Y:S01]  /*49d0*/  FADD.FTZ R3, R84, R17 ;  /* 0x0000001154037221 */ /* 0x000fe20000010000 */
[----:B------:R-:W-:Y:S01]  /*49e0*/  HMMA.16816.F32.BF16 R176, R8, R22, R4 ;  /* 0x0000001608b0723c */ /* 0x000fe20000041804 */
[----:B------:R-:W-:Y:S06]  /*49f0*/  LDSM.16.MT88.4 R20, [R252+0x6800] ;  /* 0x00680000fc14783b */ /* 0x000fec0000004200 */
[----:B------:R-:W-:-:S02]  /*4a00*/  FADD.FTZ R4, R90, R16 ;  /* 0x000000105a047221 */ /* 0x000fc40000010000 */
[----:B------:R-:W1:Y:S02]  /*4a10*/  LDSM.16.MT88.4 R16, [R252+0x6000] ;  /* 0x00600000fc10783b */ /* 0x000e640000004200 */
[----:B------:R-:W-:Y:S02]  /*4a20*/  FADD.FTZ R25, R93, R4 ;  /* 0x000000045d197221 */ /* 0x000fe40000010000 */
[----:B-1----:R-:W-:Y:S01]  /*4a30*/  HMMA.16816.F32.BF16 R4, R12, R16, RZ ;  /* 0x000000100c04723c */ /* 0x002fe200000418ff */
[----:B------:R-:W-:Y:S02]  /*4a40*/  FADD.FTZ R3, R86, R3 ;  /* 0x0000000356037221 */ /* 0x000fe40000010000 */
[--C-:B------:R-:W-:Y:S11]  /*4a50*/  FFMA.FTZ R24, R111, c[0x0][0x2d0], -R2.reuse ;  /* 0x0000b4006f187a23 */ /* 0x100ff60000010802 */
[----:B------:R-:W-:Y:S10]  /*4a60*/  @!UPT UIADD3 URZ, URZ, URZ, URZ ;  /* 0x0000003f3f3ff290 */ /* 0x000ff4000fffe03f */
[----:B------:R-:W-:Y:S08]  /*4a70*/  HMMA.16816.F32.BF16 R80, R8, R20, R4 ;  /* 0x000000140850723c */ /* 0x000ff00000041804 */
[----:B------:R-:W-:Y:S01]  /*4a80*/  HMMA.16816.F32.BF16 R4, R12, R18, RZ ;  /* 0x000000120c04723c */ /* 0x000fe200000418ff */
[----:B------:R-:W-:Y:S02]  /*4a90*/  FFMA.FTZ R26, R110, c[0x0][0x2d0], -R2 ;  /* 0x0000b4006e1a7a23 */ /* 0x000fe40000010802 */
[----:B------:R-:W-:-:S02]  /*4aa0*/  FADD.FTZ R27, R88, R3 ;  /* 0x00000003581b7221 */ /* 0x000fc40000010000 */
[--C-:B------:R-:W-:Y:S02]  /*4ab0*/  FFMA.FTZ R28, R109, c[0x0][0x2d0], -R2.reuse ;  /* 0x0000b4006d1c7a23 */ /* 0x100fe40000010802 */
[--C-:B------:R-:W-:Y:S02]  /*4ac0*/  FFMA.FTZ R29, R107, c[0x0][0x2d0], -R2.reuse ;  /* 0x0000b4006b1d7a23 */ /* 0x100fe40000010802 */
[----:B------:R-:W-:Y:S02]  /*4ad0*/  FFMA.FTZ R36, R104, c[0x0][0x2d0], -R2 ;  /* 0x0000b40068247a23 */ /* 0x000fe40000010802 */
[----:B------:R-:W-:Y:S02]  /*4ae0*/  IMAD.MOV.U32 R110, RZ, RZ, R54 ;  /* 0x000000ffff6e7224 */ /* 0x000fe400078e0036 */
[----:B------:R-:W-:Y:S02]  /*4af0*/  IMAD.MOV.U32 R109, RZ, RZ, R55 ;  /* 0x000000ffff6d7224 */ /* 0x000fe400078e0037 */
[----:B------:R-:W-:-:S02]  /*4b00*/  IMAD.MOV.U32 R107, RZ, RZ, R52 ;  /* 0x000000ffff6b7224 */ /* 0x000fc400078e0034 */
[----:B------:R-:W-:Y:S01]  /*4b10*/  IMAD.MOV.U32 R104, RZ, RZ, R53 ;  /* 0x000000ffff687224 */ /* 0x000fe200078e0035 */
[----:B------:R-:W-:Y:S01]  /*4b20*/  MOV R53, R67 ;  /* 0x0000004300357202 */ /* 0x000fe20000000f00 */
[----:B------:R-:W-:Y:S02]  /*4b30*/  IMAD.MOV.U32 R54, RZ, RZ, R66 ;  /* 0x000000ffff367224 */ /* 0x000fe400078e0042 */
[----:B------:R-:W-:Y:S02]  /*4b40*/  IMAD.MOV.U32 R55, RZ, RZ, R65 ;  /* 0x000000ffff377224 */ /* 0x000fe400078e0041 */
[----:B------:R-:W-:Y:S01]  /*4b50*/  IMAD.MOV.U32 R52, RZ, RZ, R64 ;  /* 0x000000ffff347224 */ /* 0x000fe200078e0040 */
[----:B------:R-:W1:Y:S01]  /*4b60*/  MUFU.EX2 R3, R24 ;  /* 0x0000001800037308 */ /* 0x000e620000000800 */
[--C-:B------:R-:W-:Y:S01]  /*4b70*/  FFMA.FTZ R37, R103, c[0x0][0x2d0], -R2.reuse ;  /* 0x0000b40067257a23 */ /* 0x100fe20000010802 */
[----:B------:R-:W-:Y:S01]  /*4b80*/  HMMA.16816.F32.BF16 R64, R8, R22, R4 ;  /* 0x000000160840723c */ /* 0x000fe20000041804 */
[--C-:B------:R-:W-:Y:S01]  /*4b90*/  FFMA.FTZ R38, R97, c[0x0][0x2d0], -R2.reuse ;  /* 0x0000b40061267a23 */ /* 0x100fe20000010802 */
[----:B------:R-:W-:Y:S01]  /*4ba0*/  LDSM.16.MT88.4 R20, [R251+0x6800] ;  /* 0x00680000fb14783b */ /* 0x000fe20000004200 */
[----:B------:R-:W-:-:S03]  /*4bb0*/  FFMA.FTZ R39, R96, c[0x0][0x2d0], -R2 ;  /* 0x0000b40060277a23 */ /* 0x000fc60000010802 */
[----:B------:R2:W-:Y:S01]  /*4bc0*/  MUFU.EX2 R2, R26 ;  /* 0x0000001a00027308 */ /* 0x0005e20000000800 */
[----:B------:R-:W-:Y:S02]  /*4bd0*/  FADD.FTZ R4, R94, R25 ;  /* 0x000000195e047221 */ /* 0x000fe40000010000 */
[----:B------:R-:W-:Y:S02]  /*4be0*/  FADD.FTZ R5, R92, R27 ;  /* 0x0000001b5c057221 */ /* 0x000fe40000010000 */
[--C-:B------:R-:W-:Y:S01]  /*4bf0*/  FFMA.FTZ R6, R100, c[0x0][0x2d0], -R0.reuse ;  /* 0x0000b40064067a23 */ /* 0x100fe20000010800 */
[----:B--2---:R-:W2:Y:S01]  /*4c00*/  LDSM.16.MT88.4 R24, [R251+0x6000] ;  /* 0x00600000fb18783b */ /* 0x004ea20000004200 */
[----:B------:R-:W-:Y:S02]  /*4c10*/  FADD.FTZ R18, R91, R5 ;  /* 0x000000055b127221 */ /* 0x000fe40000010000 */
[----:B------:R-:W-:Y:S02]  /*4c20*/  FFMA.FTZ R5, R102, c[0x0][0x2d0], -R0 ;  /* 0x0000b40066057a23 */ /* 0x000fe40000010800 */
[----:B------:R-:W3:Y:S01]  /*4c30*/  MUFU.EX2 R6, R6 ;  /* 0x0000000600067308 */ /* 0x000ee20000000800 */
[----:B------:R-:W-:-:S07]  /*4c40*/  FADD.FTZ R4, R95, R4 ;  /* 0x000000045f047221 */ /* 0x000fce0000010000 */
[----:B------:R-:W4:Y:S08]  /*4c50*/  MUFU.EX2 R5, R5 ;  /* 0x0000000500057308 */ /* 0x000f300000000800 */
[----:B------:R-:W5:Y:S08]  /*4c60*/  MUFU.EX2 R16, R28 ;  /* 0x0000001c00107308 */ /* 0x000f700000000800 */
[----:B------:R4:W2:Y:S01]  /*4c70*/  MUFU.EX2 R7, R29 ;  /* 0x0000001d00077308 */ /* 0x0008a20000000800 */
[----:B-1----:R-:W-:-:S02]  /*4c80*/  FADD.FTZ R4, R3, R4 ;  /* 0x0000000403047221 */ /* 0x002fc40000010000 */
[--C-:B------:R-:W-:Y:S02]  /*4c90*/  FFMA.FTZ R31, R101, c[0x0][0x2d0], -R0.reuse ;  /* 0x0000b400651f7a23 */ /* 0x100fe40000010800 */
[--C-:B------:R-:W-:Y:S02]  /*4ca0*/  FFMA.FTZ R30, R108, c[0x0][0x2d0], -R0.reuse ;  /* 0x0000b4006c1e7a23 */ /* 0x100fe40000010800 */
[--C-:B------:R-:W-:Y:S02]  /*4cb0*/  FFMA.FTZ R33, R106, c[0x0][0x2d0], -R0.reuse ;  /* 0x0000b4006a217a23 */ /* 0x100fe40000010800 */
[--C-:B------:R-:W-:Y:S02]  /*4cc0*/  FFMA.FTZ R32, R105, c[0x0][0x2d0], -R0.reuse ;  /* 0x0000b40069207a23 */ /* 0x100fe40000010800 */
[--C-:B------:R-:W-:Y:S02]  /*4cd0*/  FFMA.FTZ R35, R99, c[0x0][0x2d0], -R0.reuse ;  /* 0x0000b40063237a23 */ /* 0x100fe40000010800 */
[----:B------:R-:W-:-:S02]  /*4ce0*/  FFMA.FTZ R34, R98, c[0x0][0x2d0], -R0 ;  /* 0x0000b40062227a23 */ /* 0x000fc40000010800 */
[----:B---3--:R-:W-:Y:S02]  /*4cf0*/  FADD.FTZ R0, R6, R18 ;  /* 0x0000001206007221 */ /* 0x008fe40000010000 */
[C---:B------:R-:W-:Y:S01]  /*4d00*/  FADD.FTZ R17, R2.reuse, R4 ;  /* 0x0000000402117221 */ /* 0x040fe20000010000 */
[----:B------:R-:W-:Y:S01]  /*4d10*/  F2FP.BF16.PACK_AB R4, R2, R3 ;  /* 0x000000030204723e */ /* 0x000fe200000010ff */
[C---:B----4-:R-:W-:Y:S01]  /*4d20*/  FADD.FTZ R29, R5.reuse, R0 ;  /* 0x00000000051d7221 */ /* 0x050fe20000010000 */
[----:B------:R-:W-:Y:S01]  /*4d30*/  F2FP.BF16.PACK_AB R5, R5, R6 ;  /* 0x000000060505723e */ /* 0x000fe200000010ff */
[----:B-----5:R-:W-:Y:S01]  /*4d40*/  FADD.FTZ R2, R16, R17 ;  /* 0x0000001110027221 */ /* 0x020fe20000010000 */
[C---:B--2---:R-:W-:Y:S02]  /*4d50*/  F2FP.BF16.PACK_AB R6, R7.reuse, R16 ;  /* 0x000000100706723e */ /* 0x044fe400000010ff */
[----:B------:R-:W-:Y:S01]  /*4d60*/  HMMA.16816.F32.BF16 R16, R12, R24, RZ ;  /* 0x000000180c10723c */ /* 0x000fe200000418ff */
[----:B------:R-:W-:Y:S01]  /*4d70*/  FADD.FTZ R28, R7, R2 ;  /* 0x00000002071c7221 */ /* 0x000fe20000010000 */
[----:B------:R-:W-:Y:S01]  /*4d80*/  MOV R89, R48 ;  /* 0x0000003000597202 */ /* 0x000fe20000000f00 */
[----:B------:R-:W-:-:S05]  /*4d90*/  IMAD.MOV.U32 R84, RZ, RZ, R50 ;  /* 0x000000ffff547224 */ /* 0x000fca00078e0032 */
[----:B------:R-:W-:Y:S01]  /*4da0*/  HMMA.16816.F32.BF16 R24, R12, R26, RZ ;  /* 0x0000001a0c18723c */ /* 0x000fe200000418ff */
[----:B------:R-:W-:Y:S01]  /*4db0*/  IMAD.MOV.U32 R86, RZ, RZ, R51 ;  /* 0x000000ffff567224 */ /* 0x000fe200078e0033 */
[----:B------:R-:W1:Y:S01]  /*4dc0*/  MUFU.EX2 R2, R31 ;  /* 0x0000001f00027308 */ /* 0x000e620000000800 */
[----:B------:R-:W-:-:S07]  /*4dd0*/  IMAD.MOV.U32 R90, RZ, RZ, R49 ;  /* 0x000000ffff5a7224 */ /* 0x000fce00078e0031 */
[----:B------:R-:W-:Y:S06]  /*4de0*/  MUFU.EX2 R0, R30 ;  /* 0x0000001e00007308 */ /* 0x000fec0000000800 */
[----:B------:R-:W-:Y:S02]  /*4df0*/  HMMA.16816.F32.BF16 R48, R8, R20, R16 ;  /* 0x000000140830723c */ /* 0x000fe40000041810 */
[----:B------:R-:W2:Y:S08]  /*4e00*/  MUFU.EX2 R16, R36 ;  /* 0x0000002400107308 */ /* 0x000eb00000000800 */
[----:B------:R-:W3:Y:S01]  /*4e10*/  MUFU.EX2 R3, R37 ;  /* 0x0000002500037308 */ /* 0x000ee20000000800 */
[----:B-1----:R-:W-:-:S07]  /*4e20*/  FADD.FTZ R7, R2, R29 ;  /* 0x0000001d02077221 */ /* 0x002fce0000010000 */
[----:B------:R-:W1:Y:S08]  /*4e30*/  MUFU.EX2 R18, R33 ;  /* 0x0000002100127308 */ /* 0x000e700000000800 */
[----:B------:R-:W4:Y:S01]  /*4e40*/  MUFU.EX2 R20, R38 ;  /* 0x0000002600147308 */ /* 0x000f220000000800 */
[----:B--2---:R-:W-:Y:S01]  /*4e50*/  FADD.FTZ R21, R16, R28 ;  /* 0x0000001c10157221 */ /* 0x004fe20000010000 */
[----:B------:R-:W-:Y:S06]  /*4e60*/  HMMA.16816.F32.BF16 R40, R8, R22, R24 ;  /* 0x000000160828723c */ /* 0x000fec0000041818 */
[----:B------:R-:W2:Y:S01]  /*4e70*/  MUFU.EX2 R17, R32 ;  /* 0x0000002000117308 */ /* 0x000ea20000000800 */
[----:B------:R-:W-:-:S07]  /*4e80*/  FADD.FTZ R22, R0, R7 ;  /* 0x0000000700167221 */ /* 0x000fce0000010000 */
[----:B------:R-:W5:Y:S01]  /*4e90*/  MUFU.EX2 R19, R39 ;  /* 0x0000002700137308 */ /* 0x000f620000000800 */
[----:B------:R-:W-:Y:S01]  /*4ea0*/  F2FP.BF16.PACK_AB R7, R0, R2 ;  /* 0x000000020007723e */ /* 0x000fe200000010ff */
[C---:B---3--:R-:W-:Y:S02]  /*4eb0*/  FADD.FTZ R2, R3.reuse, R21 ;  /* 0x0000001503027221 */ /* 0x048fe40000010000 */
[----:B-1----:R-:W-:Y:S02]  /*4ec0*/  FADD.FTZ R0, R18, R22 ;  /* 0x0000001612007221 */ /* 0x002fe40000010000 */
[----:B------:R-:W-:Y:S02]  /*4ed0*/  IMAD.MOV.U32 R111, RZ, RZ, R77 ;  /* 0x000000ffff6f7224 */ /* 0x000fe400078e004d */
[----:B----4-:R-:W-:Y:S02]  /*4ee0*/  FADD.FTZ R2, R20, R2 ;  /* 0x0000000214027221 */ /* 0x010fe40000010000 */
[----:B------:R-:W-:Y:S01]  /*4ef0*/  IMAD.MOV.U32 R77, RZ, RZ, R128 ;  /* 0x000000ffff4d7224 */ /* 0x000fe200078e0080 */
[----:B------:R-:W-:Y:S01]  /*4f00*/  F2FP.BF16.PACK_AB R128, R3, R16 ;  /* 0x000000100380723e */ /* 0x000fe200000010ff */
[----:B------:R-:W-:-:S02]  /*4f10*/  IMAD.MOV.U32 R94, RZ, RZ, R87 ;  /* 0x000000ffff5e7224 */ /* 0x000fc400078e0057 */
[----:B------:R-:W-:Y:S01]  /*4f20*/  IMAD.MOV.U32 R103, RZ, RZ, R129 ;  /* 0x000000ffff677224 */ /* 0x000fe200078e0081 */
[C---:B--2---:R-:W-:Y:S01]  /*4f30*/  F2FP.BF16.PACK_AB R129, R17.reuse, R18 ;  /* 0x000000121181723e */ /* 0x044fe200000010ff */
[----:B------:R-:W-:Y:S02]  /*4f40*/  FADD.FTZ R3, R17, R0 ;  /* 0x0000000011037221 */ /* 0x000fe40000010000 */
[----:B------:R-:W-:Y:S01]  /*4f50*/  IMAD.MOV.U32 R87, RZ, RZ, R130 ;  /* 0x000000ffff577224 */ /* 0x000fe200078e0082 */
[C---:B-----5:R-:W-:Y:S01]  /*4f60*/  F2FP.BF16.PACK_AB R130, R19.reuse, R20 ;  /* 0x000000141382723e */ /* 0x060fe200000010ff */
[----:B------:R-:W-:Y:S02]  /*4f70*/  FADD.FTZ R0, R19, R2 ;  /* 0x0000000213007221 */ /* 0x000fe40000010000 */
[----:B------:R-:W1:Y:S01]  /*4f80*/  LDSM.16.MT88.4 R16, [R76+0x6000] ;  /* 0x006000004c10783b */ /* 0x000e620000004200 */
[----:B------:R-:W2:Y:S03]  /*4f90*/  MUFU.EX2 R2, R35 ;  /* 0x0000002300027308 */ /* 0x000ea60000000800 */
[----:B------:R3:W-:Y:S01]  /*4fa0*/  STL [R1+0x84], R0 ;  /* 0x0000840001007387 */ /* 0x0007e20000100800 */
[----:B------:R-:W-:-:S02]  /*4fb0*/  IMAD.MOV.U32 R92, RZ, RZ, R86 ;  /* 0x000000ffff5c7224 */ /* 0x000fc400078e0056 */
[----:B------:R-:W-:Y:S02]  /*4fc0*/  IMAD.MOV.U32 R86, RZ, RZ, R131 ;  /* 0x000000ffff567224 */ /* 0x000fe400078e0083 */
[----:B--2---:R-:W-:Y:S01]  /*4fd0*/  FADD.FTZ R3, R2, R3 ;  /* 0x0000000302037221 */ /* 0x004fe20000010000 */
[----:B---3--:R-:W2:Y:S01]  /*4fe0*/  MUFU.EX2 R0, R34 ;  /* 0x0000002200007308 */ /* 0x008ea20000000800 */
[----:B-1----:R-:W-:Y:S02]  /*4ff0*/  HMMA.16816.F32.BF16 R20, R12, R16, RZ ;  /* 0x000000100c14723c */ /* 0x002fe400000418ff */
[C---:B--2---:R-:W-:Y:S01]  /*5000*/  FADD.FTZ R3, R0.reuse, R3 ;  /* 0x0000000300037221 */ /* 0x044fe20000010000 */
[----:B------:R-:W-:Y:S01]  /*5010*/  F2FP.BF16.PACK_AB R131, R0, R2 ;  /* 0x000000020083723e */ /* 0x000fe200000010ff */
[----:B------:R-:W-:-:S04]  /*5020*/  IMAD.MOV.U32 R0, RZ, RZ, R76 ;  /* 0x000000ffff007224 */ /* 0x000fc800078e004c */
[----:B------:R-:W-:Y:S01]  /*5030*/  HMMA.16816.F32.BF16 R12, R12, R18, RZ ;  /* 0x000000120c0c723c */ /* 0x000fe200000418ff */
[----:B------:R-:W1:Y:S01]  /*5040*/  LDSM.16.MT88.4 R16, [R0+0x6800] ;  /* 0x006800000010783b */ /* 0x000e620000004200 */
[----:B------:R-:W-:Y:S01]  /*5050*/  IMAD.MOV.U32 R100, RZ, RZ, R103 ;  /* 0x000000ffff647224 */ /* 0x000fe200078e0067 */
[----:B------:R-:W-:Y:S01]  /*5060*/  MOV R103, R109 ;  /* 0x0000006d00677202 */ /* 0x000fe20000000f00 */
[----:B------:R-:W-:Y:S02]  /*5070*/  IMAD.MOV.U32 R101, RZ, RZ, R104 ;  /* 0x000000ffff657224 */ /* 0x000fe400078e0068 */
[----:B------:R-:W-:-:S10]  /*5080*/  IMAD.MOV.U32 R102, RZ, RZ, R107 ;  /* 0x000000ffff667224 */ /* 0x000fd400078e006b */
[C---:B-1----:R-:W-:Y:S08]  /*5090*/  HMMA.16816.F32.BF16 R20, R8.reuse, R16, R20 ;  /* 0x000000100814723c */ /* 0x042ff00000041814 */
[----:B------:R-:W-:Y:S01]  /*50a0*/  HMMA.16816.F32.BF16 R12, R8, R18, R12 ;  /* 0x00000012080c723c */ /* 0x000fe2000004180c */
[----:B------:R-:W1:Y:S07]  /*50b0*/  LDSM.16.MT88.4 R8, [R248+0x1000] ;  /* 0x00100000f808783b */ /* 0x000e6e0000004200 */
[C---:B-1----:R-:W-:Y:S08]  /*50c0*/  HMMA.16816.F32.BF16 R160, R4.reuse, R8, R160 ;  /* 0x0000000804a0723c */ /* 0x042ff000000418a0 */
[----:B------:R-:W-:Y:S01]  /*50d0*/  HMMA.16816.F32.BF16 R16, R4, R10, R100 ;  /* 0x0000000a0410723c */ /* 0x000fe20000041864 */
[----:B------:R-:W1:Y:S01]  /*50e0*/  LDSM.16.MT88.4 R8, [R252+0x1000] ;  /* 0x00100000fc08783b */ /* 0x000e620000004200 */
[----:B------:R-:W-:-:S02]  /*50f0*/  IMAD.MOV.U32 R88, RZ, RZ, R110 ;  /* 0x000000ffff587224 */ /* 0x000fc400078e006e */
[----:B------:R-:W-:-:S04]  /*5100*/  IMAD.MOV.U32 R91, RZ, RZ, R111 ;  /* 0x000000ffff5b7224 */ /* 0x000fc800078e006f */
[C---:B-1----:R-:W-:Y:S08]  /*5110*/  HMMA.16816.F32.BF16 R132, R4.reuse, R8, R132 ;  /* 0x000000080484723c */ /* 0x042ff00000041884 */
[----:B------:R-:W-:Y:S01]  /*5120*/  HMMA.16816.F32.BF16 R24, R4, R10, R140 ;  /* 0x0000000a0418723c */ /* 0x000fe2000004188c */
[----:B------:R-:W1:Y:S01]  /*5130*/  LDSM.16.MT88.4 R8, [R251+0x1000] ;  /* 0x00100000fb08783b */ /* 0x000e620000004200 */
[----:B------:R-:W-:-:S02]  /*5140*/  IMAD.MOV.U32 R93, RZ, RZ, R84 ;  /* 0x000000ffff5d7224 */ /* 0x000fc400078e0054 */
[----:B------:R-:W-:-:S04]  /*5150*/  IMAD.MOV.U32 R95, RZ, RZ, R85 ;  /* 0x000000ffff5f7224 */ /* 0x000fc800078e0055 */
[C---:B-1----:R-:W-:Y:S08]  /*5160*/  HMMA.16816.F32.BF16 R140, R4.reuse, R8, R88 ;  /* 0x00000008048c723c */ /* 0x042ff00000041858 */
[C---:B------:R-:W-:Y:S01]  /*5170*/  HMMA.16816.F32.BF16 R28, R4.reuse, R10, R148 ;  /* 0x0000000a041c723c */ /* 0x040fe20000041894 */
[----:B------:R-:W1:Y:S07]  /*5180*/  LDSM.16.MT88.4 R8, [R0+0x1000] ;  /* 0x001000000008783b */ /* 0x000e6e0000004200 */
[C---:B-1----:R-:W-:Y:S08]  /*5190*/  HMMA.16816.F32.BF16 R148, R4.reuse, R8, R92 ;  /* 0x000000080494723c */ /* 0x042ff0000004185c */
[C---:B------:R-:W-:Y:S01]  /*51a0*/  HMMA.16816.F32.BF16 R32, R4.reuse, R10, R188 ;  /* 0x0000000a0420723c */ /* 0x040fe200000418bc */
[----:B------:R-:W1:Y:S07]  /*51b0*/  LDSM.16.MT88.4 R8, [R248+0x3000] ;  /* 0x00300000f808783b */ /* 0x000e6e0000004200 */
[C---:B-1----:R-:W-:Y:S08]  /*51c0*/  HMMA.16816.F32.BF16 R36, R4.reuse, R8, R56 ;  /* 0x000000080424723c */ /* 0x042ff00000041838 */
[----:B------:R-:W-:Y:S01]  /*51d0*/  HMMA.16816.F32.BF16 R44, R4, R10, R44 ;  /* 0x0000000a042c723c */ /* 0x000fe2000004182c */
[----:B------:R-:W1:Y:S01]  /*51e0*/  LDSM.16.MT88.4 R8, [R252+0x3000] ;  /* 0x00300000fc08783b */ /* 0x000e620000004200 */
[----:B------:R-:W-:Y:S01]  /*51f0*/  IMAD.MOV.U32 R84, RZ, RZ, R78 ;  /* 0x000000ffff547224 */ /* 0x000fe200078e004e */
[----:B------:R-:W-:-:S05]  /*5200*/  MOV R85, R79 ;  /* 0x0000004f00557202 */ /* 0x000fca0000000f00 */
[C---:B-1----:R-:W-:Y:S08]  /*5210*/  HMMA.16816.F32.BF16 R52, R4.reuse, R8, R52 ;  /* 0x000000080434723c */ /* 0x042ff00000041834 */
[C---:B------:R-:W-:Y:S01]  /*5220*/  HMMA.16816.F32.BF16 R56, R4.reuse, R10, R60 ;  /* 0x0000000a0438723c */ /* 0x040fe2000004183c */
[----:B------:R-:W1:Y:S07]  /*5230*/  LDSM.16.MT88.4 R8, [R251+0x3000] ;  /* 0x00300000fb08783b */ /* 0x000e6e0000004200 */
[C---:B-1----:R-:W-:Y:S08]  /*5240*/  HMMA.16816.F32.BF16 R60, R4.reuse, R8, R84 ;  /* 0x00000008043c723c */ /* 0x042ff00000041854 */
[C---:B------:R-:W-:Y:S01]  /*5250*/  HMMA.16816.F32.BF16 R68, R4.reuse, R10, R68 ;  /* 0x0000000a0444723c */ /* 0x040fe20000041844 */
[----:B------:R-:W1:Y:S04]  /*5260*/  LDSM.16.MT88.4 R8, [R0+0x3000] ;  /* 0x003000000008783b */ /* 0x000e680000004200 */
[----:B------:R2:W-:Y:S02]  /*5270*/  STL [R1+0x88], R3 ;  /* 0x0000880301007387 */ /* 0x0005e40000100800 */
[----:B--2---:R-:W-:Y:S01]  /*5280*/  IMAD.MOV.U32 R3, RZ, RZ, R77 ;  /* 0x000000ffff037224 */ /* 0x004fe200078e004d */
[C---:B-1----:R-:W-:Y:S08]  /*5290*/  HMMA.16816.F32.BF16 R72, R4.reuse, R8, R72 ;  /* 0x000000080448723c */ /* 0x042ff00000041848 */
[----:B------:R-:W-:Y:S01]  /*52a0*/  HMMA.16816.F32.BF16 R76, R4, R10, R164 ;  /* 0x0000000a044c723c */ /* 0x000fe200000418a4 */
[----:B------:R-:W1:Y:S01]  /*52b0*/  LDSM.16.MT88.4 R8, [R248+0x5000] ;  /* 0x00500000f808783b */ /* 0x000e620000004200 */
[----:B------:R-:W-:-:S03]  /*52c0*/  @P1 IMAD.HI.U32 R2, R3, c[0x0][0x2c8], RZ ;  /* 0x0000b20003021a27 */ /* 0x000fc600078e00ff */
[----:B------:R-:W-:Y:S03]  /*52d0*/  LDSM.16.MT88.4 R164, [R248+0x1800] ;  /* 0x00180000f8a4783b */ /* 0x000fe60000004200 */
[C---:B-1----:R-:W-:Y:S08]  /*52e0*/  HMMA.16816.F32.BF16 R84, R4.reuse, R8, R180 ;  /* 0x000000080454723c */ /* 0x042ff000000418b4 */
[C---:B------:R-:W-:Y:S01]  /*52f0*/  HMMA.16816.F32.BF16 R88, R4.reuse, R10, R136 ;  /* 0x0000000a0458723c */ /* 0x040fe20000041888 */
[----:B------:R-:W1:Y:S04]  /*5300*/  LDSM.16.MT88.4 R8, [R252+0x5000] ;  /* 0x00500000fc08783b */ /* 0x000e680000004200 */
[----:B------:R-:W-:Y:S03]  /*5310*/  LDSM.16.MT88.4 R136, [R252+0x1800] ;  /* 0x00180000fc88783b */ /* 0x000fe60000004200 */
[C---:B-1----:R-:W-:Y:S01]  /*5320*/  HMMA.16816.F32.BF16 R92, R4.reuse, R8, R152 ;  /* 0x00000008045c723c */ /* 0x042fe20000041898 */
[----:B------:R-:W-:Y:S07]  /*5330*/  LDSM.16.MT88.4 R152, [R0+0x1800] ;  /* 0x001800000098783b */ /* 0x000fee0000004200 */
[C---:B------:R-:W-:Y:S01]  /*5340*/  HMMA.16816.F32.BF16 R96, R4.reuse, R10, R124 ;  /* 0x0000000a0460723c */ /* 0x040fe2000004187c */
[----:B------:R-:W1:Y:S07]  /*5350*/  LDSM.16.MT88.4 R8, [R251+0x5000] ;  /* 0x00500000fb08783b */ /* 0x000e6e0000004200 */
[C---:B-1----:R-:W-:Y:S01]  /*5360*/  HMMA.16816.F32.BF16 R100, R4.reuse, R8, R144 ;  /* 0x000000080464723c */ /* 0x042fe20000041890 */
[----:B------:R-:W-:Y:S07]  /*5370*/  LDSM.16.MT88.4 R144, [R251+0x1800] ;  /* 0x00180000fb90783b */ /* 0x000fee0000004200 */
        /* <DEDUP_REMOVED lines=8> */
[C---:B-1----:R-:W-:Y:S01]  /*5400*/  HMMA.16816.F32.BF16 R120, R4.reuse, R8, R80 ;  /* 0x000000080478723c */ /* 0x042fe20000041850 */
[----:B------:R-:W-:Y:S07]  /*5410*/  LDSM.16.MT88.4 R80, [R252+0x5800] ;  /* 0x00580000fc50783b */ /* 0x000fee0000004200 */
[C---:B------:R-:W-:Y:S01]  /*5420*/  HMMA.16816.F32.BF16 R116, R4.reuse, R10, R64 ;  /* 0x0000000a0474723c */ /* 0x040fe20000041840 */
[----:B------:R-:W1:Y:S04]  /*5430*/  LDSM.16.MT88.4 R8, [R251+0x7000] ;  /* 0x00700000fb08783b */ /* 0x000e680000004200 */
[----:B------:R-:W-:Y:S03]  /*5440*/  LDSM.16.MT88.4 R64, [R0+0x3800] ;  /* 0x003800000040783b */ /* 0x000fe60000004200 */
[C---:B-1----:R-:W-:Y:S01]  /*5450*/  HMMA.16816.F32.BF16 R124, R4.reuse, R10, R40 ;  /* 0x0000000a047c723c */ /* 0x042fe20000041828 */
[----:B------:R-:W1:Y:S07]  /*5460*/  LDSM.16.MT88.4 R40, [R248+0x3800] ;  /* 0x00380000f828783b */ /* 0x000e6e0000004200 */
[----:B------:R-:W-:Y:S01]  /*5470*/  HMMA.16816.F32.BF16 R180, R4, R8, R48 ;  /* 0x0000000804b4723c */ /* 0x000fe20000041830 */
[----:B------:R-:W2:Y:S04]  /*5480*/  LDSM.16.MT88.4 R48, [R252+0x3800] ;  /* 0x00380000fc30783b */ /* 0x000ea80000004200 */
[----:B------:R-:W-:Y:S03]  /*5490*/  LDSM.16.MT88.4 R8, [R0+0x7000] ;  /* 0x007000000008783b */ /* 0x000fe60000004200 */
[C---:B-1----:R-:W-:Y:S08]  /*54a0*/  HMMA.16816.F32.BF16 R36, R128.reuse, R40, R36 ;  /* 0x000000288024723c */ /* 0x042ff00000041824 */
[C---:B------:R-:W-:Y:S08]  /*54b0*/  HMMA.16816.F32.BF16 R40, R128.reuse, R42, R44 ;  /* 0x0000002a8028723c */ /* 0x040ff0000004182c */
[C---:B--2---:R-:W-:Y:S08]  /*54c0*/  HMMA.16816.F32.BF16 R44, R128.reuse, R48, R52 ;  /* 0x00000030802c723c */ /* 0x044ff00000041834 */
[C---:B------:R-:W-:Y:S01]  /*54d0*/  HMMA.16816.F32.BF16 R48, R128.reuse, R50, R56 ;  /* 0x000000328030723c */ /* 0x040fe20000041838 */
[----:B------:R-:W1:Y:S07]  /*54e0*/  LDSM.16.MT88.4 R56, [R251+0x3800] ;  /* 0x00380000fb38783b */ /* 0x000e6e0000004200 */
[C---:B-1----:R-:W-:Y:S08]  /*54f0*/  HMMA.16816.F32.BF16 R52, R128.reuse, R56, R60 ;  /* 0x000000388034723c */ /* 0x042ff0000004183c */
[C---:B------:R-:W-:Y:S01]  /*5500*/  HMMA.16816.F32.BF16 R60, R128.reuse, R64, R72 ;  /* 0x00000040803c723c */ /* 0x040fe20000041848 */
[----:B------:R-:W1:Y:S07]  /*5510*/  LDSM.16.MT88.4 R72, [R248+0x5800] ;  /* 0x00580000f848783b */ /* 0x000e6e0000004200 */
[C---:B------:R-:W-:Y:S08]  /*5520*/  HMMA.16816.F32.BF16 R64, R128.reuse, R66, R76 ;  /* 0x000000428040723c */ /* 0x040ff0000004184c */
[C---:B------:R-:W-:Y:S08]  /*5530*/  HMMA.16816.F32.BF16 R76, R128.reuse, R80, R92 ;  /* 0x00000050804c723c */ /* 0x040ff0000004185c */
[C---:B------:R-:W-:Y:S01]  /*5540*/  HMMA.16816.F32.BF16 R80, R128.reuse, R82, R96 ;  /* 0x000000528050723c */ /* 0x040fe20000041860 */
[----:B------:R-:W2:Y:S07]  /*5550*/  LDSM.16.MT88.4 R96, [R0+0x5800] ;  /* 0x005800000060783b */ /* 0x000eae0000004200 */
[C---:B------:R-:W-:Y:S08]  /*5560*/  HMMA.16816.F32.BF16 R56, R128.reuse, R58, R68 ;  /* 0x0000003a8038723c */ /* 0x040ff00000041844 */
[C---:B-1----:R-:W-:Y:S08]  /*5570*/  HMMA.16816.F32.BF16 R68, R128.reuse, R72, R84 ;  /* 0x000000488044723c */ /* 0x042ff00000041854 */
[C---:B--2---:R-:W-:Y:S08]  /*5580*/  HMMA.16816.F32.BF16 R92, R128.reuse, R96, R108 ;  /* 0x00000060805c723c */ /* 0x044ff0000004186c */
[C---:B------:R-:W-:Y:S01]  /*5590*/  HMMA.16816.F32.BF16 R96, R128.reuse, R98, R112 ;  /* 0x000000628060723c */ /* 0x040fe20000041870 */
[----:B------:R-:W1:Y:S07]  /*55a0*/  LDSM.16.MT88.4 R112, [R252+0x7800] ;  /* 0x00780000fc70783b */ /* 0x000e6e0000004200 */
[----:B------:R-:W-:Y:S01]  /*55b0*/  HMMA.16816.F32.BF16 R72, R128, R74, R88 ;  /* 0x0000004a8048723c */ /* 0x000fe20000041858 */
[----:B------:R-:W2:Y:S07]  /*55c0*/  LDSM.16.MT88.4 R88, [R251+0x5800] ;  /* 0x00580000fb58783b */ /* 0x000eae0000004200 */
[C---:B------:R-:W-:Y:S08]  /*55d0*/  HMMA.16816.F32.BF16 R20, R4.reuse, R8, R20 ;  /* 0x000000080414723c */ /* 0x040ff00000041814 */
[----:B------:R-:W-:Y:S01]  /*55e0*/  HMMA.16816.F32.BF16 R12, R4, R10, R12 ;  /* 0x0000000a040c723c */ /* 0x000fe2000004180c */
[----:B------:R3:W-:Y:S07]  /*55f0*/  LDSM.16.MT88.4 R4, [R0+0x7800] ;  /* 0x007800000004783b */ /* 0x0007ee0000004200 */
[----:B-1----:R-:W-:Y:S01]  /*5600*/  HMMA.16816.F32.BF16 R108, R128, R112, R120 ;  /* 0x00000070806c723c */ /* 0x002fe20000041878 */
[----:B------:R-:W1:Y:S01]  /*5610*/  LDSM.16.MT88.4 R120, [R251+0x7800] ;  /* 0x00780000fb78783b */ /* 0x000e620000004200 */
[----:B---3--:R-:W-:-:S06]  /*5620*/  IMAD.MOV.U32 R0, RZ, RZ, R3 ;  /* 0x000000ffff007224 */ /* 0x008fcc00078e0003 */
[----:B--2---:R-:W-:Y:S01]  /*5630*/  HMMA.16816.F32.BF16 R84, R128, R88, R100 ;  /* 0x000000588054723c */ /* 0x004fe20000041864 */
[----:B------:R-:W-:Y:S01]  /*5640*/  @P1 SHF.R.U32.HI R0, RZ, c[0x0][0x2cc], R2 ;  /* 0x0000b300ff001a19 */ /* 0x000fe20000011602 */
[----:B------:R-:W-:-:S06]  /*5650*/  IMAD.MOV.U32 R2, RZ, RZ, c[0x0][0x168] ;  /* 0x00005a00ff027624 */ /* 0x000fcc00078e00ff */
[----:B------:R-:W-:Y:S01]  /*5660*/  HMMA.16816.F32.BF16 R88, R128, R90, R104 ;  /* 0x0000005a8058723c */ /* 0x000fe20000041868 */
[----:B------:R-:W2:Y:S01]  /*5670*/  LDSM.16.MT88.4 R104, [R248+0x7800] ;  /* 0x00780000f868783b */ /* 0x000ea20000004200 */
[----:B------:R-:W-:-:S04]  /*5680*/  IADD3 R0, R0, c[0x0][0x1d0], -R2 ;  /* 0x0000740000007a10 */ /* 0x000fc80007ffe802 */
[----:B------:R-:W-:-:S04]  /*5690*/  SHF.R.S32.HI R2, RZ, 0x1f, R0 ;  /* 0x0000001fff027819 */ /* 0x000fc80000011400 */
[----:B------:R-:W-:Y:S01]  /*56a0*/  LEA.HI R0, R2, R0, RZ, 0x6 ;  /* 0x0000000002007211 */ /* 0x000fe200078f30ff */
[----:B------:R-:W-:Y:S03]  /*56b0*/  HMMA.16816.F32.BF16 R112, R128, R114, R116 ;  /* 0x000000728070723c */ /* 0x000fe60000041874 */
[----:B------:R-:W-:-:S04]  /*56c0*/  SHF.R.S32.HI R0, RZ, 0x6, R0 ;  /* 0x00000006ff007819 */ /* 0x000fc80000011400 */
[----:B------:R-:W-:Y:S01]  /*56d0*/  IMNMX R0, R158, R0, !PT ;  /* 0x000000009e007217 */ /* 0x000fe20007800200 */
[C---:B-1----:R-:W-:Y:S08]  /*56e0*/  HMMA.16816.F32.BF16 R116, R128.reuse, R120, R180 ;  /* 0x000000788074723c */ /* 0x042ff000000418b4 */
[C---:B------:R-:W-:Y:S08]  /*56f0*/  HMMA.16816.F32.BF16 R120, R128.reuse, R122, R124 ;  /* 0x0000007a8078723c */ /* 0x040ff0000004187c */
[----:B------:R-:W-:Y:S07]  /*5700*/  HMMA.16816.F32.BF16 R124, R128, R4, R20 ;  /* 0x00000004807c723c */ /* 0x000fee0000041814 */
[----:B------:R-:W-:-:S05]  /*5710*/  IADD3 R4, R159, -0x2, RZ ;  /* 0xfffffffe9f047810 */ /* 0x000fca0007ffe0ff */
[----:B------:R1:W-:Y:S04]  /*5720*/  STL [R1+0x5c], R4 ;  /* 0x00005c0401007387 */ /* 0x0003e80000100800 */
[----:B------:R1:W-:Y:S01]  /*5730*/  STL [R1+0x90], R0 ;  /* 0x0000900001007387 */ /* 0x0003e20000100800 */
[----:B------:R-:W-:Y:S01]  /*5740*/  ISETP.GE.AND P0, PT, R4, R0, PT ;  /* 0x000000000400720c */ /* 0x000fe20003f06270 */
[C---:B------:R-:W-:Y:S08]  /*5750*/  HMMA.16816.F32.BF16 R160, R128.reuse, R164, R160 ;  /* 0x000000a480a0723c */ /* 0x040ff000000418a0 */
[C---:B------:R-:W-:Y:S08]  /*5760*/  HMMA.16816.F32.BF16 R132, R128.reuse, R136, R132 ;  /* 0x000000888084723c */ /* 0x040ff00000041884 */
[C---:B------:R-:W-:Y:S08]  /*5770*/  HMMA.16816.F32.BF16 R140, R128.reuse, R144, R140 ;  /* 0x00000090808c723c */ /* 0x040ff0000004188c */
[C---:B------:R-:W-:Y:S08]  /*5780*/  HMMA.16816.F32.BF16 R148, R128.reuse, R152, R148 ;  /* 0x000000988094723c */ /* 0x040ff00000041894 */
[C---:B--2---:R-:W-:Y:S08]  /*5790*/  HMMA.16816.F32.BF16 R100, R128.reuse, R104, R184 ;  /* 0x000000688064723c */ /* 0x044ff000000418b8 */
[C---:B------:R-:W-:Y:S08]  /*57a0*/  HMMA.16816.F32.BF16 R164, R128.reuse, R166, R16 ;  /* 0x000000a680a4723c */ /* 0x040ff00000041810 */
[C---:B------:R-:W-:Y:S08]  /*57b0*/  HMMA.16816.F32.BF16 R136, R128.reuse, R138, R24 ;  /* 0x0000008a8088723c */ /* 0x040ff00000041818 */
[C---:B------:R-:W-:Y:S08]  /*57c0*/  HMMA.16816.F32.BF16 R144, R128.reuse, R146, R28 ;  /* 0x000000928090723c */ /* 0x040ff0000004181c */
[C---:B------:R-:W-:Y:S08]  /*57d0*/  HMMA.16816.F32.BF16 R152, R128.reuse, R154, R32 ;  /* 0x0000009a8098723c */ /* 0x040ff00000041820 */
[C---:B------:R-:W-:Y:S08]  /*57e0*/  HMMA.16816.F32.BF16 R104, R128.reuse, R106, R176 ;  /* 0x0000006a8068723c */ /* 0x040ff000000418b0 */
[----:B------:R-:W-:Y:S01]  /*57f0*/  HMMA.16816.F32.BF16 R128, R128, R6, R12 ;  /* 0x000000068080723c */ /* 0x000fe2000004180c */
[----:B------:R-:W-:Y:S01]  /*5800*/  @!UPT UIADD3 URZ, URZ, URZ, URZ ;  /* 0x0000003f3f3ff290 */ /* 0x000fe2000fffe03f */
[----:B------:R-:W-:Y:S11]  /*5810*/  @!P0 BRA `(.L_x_834) ;  /* 0x00003fd000008947 */ /* 0x000ff60003800000 */
[----:B-1----:R-:W-:Y:S02]  /*5820*/  MOV R0, R4 ;  /* 0x0000000400007202 */ /* 0x002fe40000000f00 */
[----:B------:R-:W-:-:S02]  /*5830*/  MOV R158, R156 ;  /* 0x0000009c009e7202 */ /* 0x000fc40000000f00 */
[----:B------:R-:W-:Y:S01]  /*5840*/  MOV R3, R157 ;  /* 0x0000009d00037202 */ /* 0x000fe20000000f00 */
[----:B------:R1:W-:Y:S06]  /*5850*/  STL [R1+0x60], R0 ;  /* 0x0000600001007387 */ /* 0x0003ec0000100800 */
.L_x_835:
[----:B------:R-:W2:Y:S01]  /*5860*/  LDL R2, [R1+0x60] ;  /* 0x0000600001027983 */ /* 0x000ea20000100800 */
[----:B------:R-:W-:Y:S04]  /*5870*/  DEPBAR.LE SB0, 0x0 ;  /* 0x000080000000791a */ /* 0x000fe80000000000 */
[----:B------:R-:W2:Y:S01]  /*5880*/  LDL R159, [R1+0x80] ;  /* 0x00008000019f7983 */ /* 0x000ea20000100800 */
[----:B------:R-:W-:Y:S04]  /*5890*/  WARPSYNC 0xffffffff ;  /* 0xffffffff00007948 */ /* 0x000fe80003800000 */
[----:B------:R-:W3:Y:S05]  /*58a0*/  LDL.64 R24, [R1+0x70] ;  /* 0x0000700001187983 */ /* 0x000eea0000100a00 */
[----:B------:R-:W4:Y:S05]  /*58b0*/  LDL R20, [R1+0x7c] ;  /* 0x00007c0001147983 */ /* 0x000f2a0000100800 */
[----:B------:R1:W-:Y:S05]  /*58c0*/  STL.64 [R1+0x160], R128 ;  /* 0x0001608001007387 */ /* 0x0003ea0000100a00 */
[----:B------:R1:W-:Y:S05]  /*58d0*/  STL [R1+0x158], R130 ;  /* 0x0001588201007387 */ /* 0x0003ea0000100800 */
[----:B------:R1:W-:Y:S05]  /*58e0*/  STL [R1+0x154], R131 ;  /* 0x0001548301007387 */ /* 0x0003ea0000100800 */
[----:B------:R-:W4:Y:S05]  /*58f0*/  LDL R180, [R1+0x44] ;  /* 0x0000440001b47983 */ /* 0x000f2a0000100800 */
[----:B------:R-:W4:Y:S05]  /*5900*/  LDL R184, [R1+0x40] ;  /* 0x0000400001b87983 */ /* 0x000f2a0000100800 */
[----:B------:R-:W-:Y:S06]  /*5910*/  BAR.SYNC.DEFER_BLOCKING 0x0 ;  /* 0x0000000000007b1d */ /* 0x000fec0000010000 */
[----:B------:R-:W-:Y:S05]  /*5920*/  LDSM.16.M88.4 R16, [R249+0x800] ;  /* 0x00080000f910783b */ /* 0x000fea0000000200 */
[----:B-1----:R-:W4:Y:S05]  /*5930*/  LDL R128, [R1+0x8] ;  /* 0x0000080001807983 */ /* 0x002f2a0000100800 */
[----:B------:R-:W4:Y:S05]  /*5940*/  LDL R130, [R1+0x3c] ;  /* 0x00003c0001827983 */ /* 0x000f2a0000100800 */
[----:B------:R-:W4:Y:S05]  /*5950*/  LDL R131, [R1+0x58] ;  /* 0x0000580001837983 */ /* 0x000f2a0000100800 */
[----:B------:R-:W-:Y:S01]  /*5960*/  LDSM.16.M88.4 R32, [R249+0x1800] ;  /* 0x00180000f920783b */ /* 0x000fe20000000200 */
[----:B--2---:R-:W-:Y:S11]  /*5970*/  ISETP.GT.AND P6, PT, R159, R2, PT ;  /* 0x000000029f00720c */ /* 0x004ff60003fc4270 */
[----:B------:R-:W-:Y:S02]  /*5980*/  @!UPT UIADD3 URZ, URZ, URZ, URZ ;  /* 0x0000003f3f3ff290 */ /* 0x000fe4000fffe03f */
[----:B------:R-:W-:Y:S01]  /*5990*/  @!P6 SHF.R.S32.HI R0, RZ, 0x1f, R2 ;  /* 0x0000001fff00e819 */ /* 0x000fe20000011402 */
[----:B------:R-:W-:Y:S01]  /*59a0*/  @!P6 IMAD.WIDE.U32 R4, R2, c[0x0][0x208], RZ ;  /* 0x000082000204ea25 */ /* 0x000fe200078e00ff */
[----:B---3--:R-:W-:Y:S03]  /*59b0*/  @!P6 IADD3 R9, P0, R24, 0x40, RZ ;  /* 0x000000401809e810 */ /* 0x008fe60007f1e0ff */
[----:B------:R-:W-:Y:S01]  /*59c0*/  @!P6 IMAD R0, R0, c[0x0][0x208], RZ ;  /* 0x000082000000ea24 */ /* 0x000fe200078e02ff */
[----:B----4-:R-:W-:Y:S01]  /*59d0*/  @!P6 IADD3.X R8, RZ, R20, RZ, P0, !PT ;  /* 0x00000014ff08e210 */ /* 0x010fe200007fe4ff */
[----:B------:R-:W-:Y:S02]  /*59e0*/  @!P6 IMAD.MOV.U32 R6, RZ, RZ, c[0x0][0x208] ;  /* 0x00008200ff06e624 */ /* 0x000fe400078e00ff */
[----:B------:R-:W-:Y:S01]  /*59f0*/  @!P6 IMAD R0, R2, c[0x0][0x20c], R0 ;  /* 0x000083000200ea24 */ /* 0x000fe200078e0200 */
[----:B------:R-:W-:Y:S04]  /*5a00*/  @!P6 SHF.L.U32 R2, R4, 0x6, RZ ;  /* 0x000000060402e819 */ /* 0x000fe800000006ff */
[----:B------:R-:W-:Y:S02]  /*5a10*/  @!P6 IADD3 R0, R5, R0, RZ ;  /* 0x000000000500e210 */ /* 0x000fe40007ffe0ff */
[----:B------:R-:W-:Y:S01]  /*5a20*/  @!P6 LEA R5, P0, R6, R2, 0x5 ;  /* 0x000000020605e211 */ /* 0x000fe200078028ff */
[----:B------:R-:W-:Y:S01]  /*5a30*/  LDSM.16.M88.4 R180, [R180] ;  /* 0x00000000b4b4783b */ /* 0x000fe20000000200 */
[----:B------:R-:W-:Y:S01]  /*5a40*/  @!P6 SHF.L.U64.HI R0, R4, 0x6, R0 ;  /* 0x000000060400e819 */ /* 0x000fe20000010200 */
[----:B------:R-:W-:Y:S05]  /*5a50*/  @!P6 IMAD.MOV.U32 R4, RZ, RZ, c[0x0][0x20c] ;  /* 0x00008300ff04e624 */ /* 0x000fea00078e00ff */
[----:B------:R-:W-:Y:S02]  /*5a60*/  @!P6 LEA.HI.X R4, R6, R0, R4, 0x5, P0 ;  /* 0x000000000604e211 */ /* 0x000fe400000f2c04 */
[----:B------:R-:W-:Y:S05]  /*5a70*/  @!P6 IADD3 R6, P0, R2, R24, RZ ;  /* 0x000000180206e210 */ /* 0x000fea0007f1e0ff */
[----:B------:R-:W-:Y:S01]  /*5a80*/  @!P6 IMAD.X R10, R0, 0x1, R20, P0 ;  /* 0x00000001000ae824 */ /* 0x000fe200000e0614 */
[----:B------:R-:W-:Y:S04]  /*5a90*/  @!P6 IADD3 R7, P0, R2, R9, RZ ;  /* 0x000000090207e210 */ /* 0x000fe80007f1e0ff */
[----:B------:R-:W-:Y:S02]  /*5aa0*/  @!P6 IADD3.X R11, R0, R8, RZ, P0, !PT ;  /* 0x00000008000be210 */ /* 0x000fe400007fe4ff */
[C---:B------:R-:W-:Y:S04]  /*5ab0*/  @!P6 LEA R22, P0, R6.reuse, c[0x0][0x1f8], 0x1 ;  /* 0x00007e000616ea11 */ /* 0x040fe800078008ff */
[----:B------:R-:W-:Y:S02]  /*5ac0*/  @!P6 LEA.HI.X R23, R6, c[0x0][0x1fc], R10, 0x1, P0 ;  /* 0x00007f000617ea11 */ /* 0x000fe400000f0c0a */
[C---:B------:R-:W-:Y:S04]  /*5ad0*/  @!P6 LEA R14, P0, R7.reuse, c[0x0][0x1f8], 0x1 ;  /* 0x00007e00070eea11 */ /* 0x040fe800078008ff */
[----:B------:R-:W-:Y:S02]  /*5ae0*/  @!P6 LEA.HI.X R15, R7, c[0x0][0x1fc], R11, 0x1, P0 ;  /* 0x00007f00070fea11 */ /* 0x000fe400000f0c0b */
[----:B------:R-:W-:Y:S05]  /*5af0*/  @!P6 IADD3 R7, P0, R24, 0x80, RZ ;  /* 0x000000801807e810 */ /* 0x000fea0007f1e0ff */
[----:B------:R-:W-:Y:S01]  /*5b00*/  @!P6 IMAD.X R12, RZ, RZ, R20, P0 ;  /* 0x000000ffff0ce224 */ /* 0x000fe200000e0614 */
[----:B------:R-:W-:Y:S01]  /*5b10*/  @!P6 IADD3 R6, P0, R2, R7, RZ ;  /* 0x000000070206e210 */ /* 0x000fe20007f1e0ff */
[----:B------:R-:W-:Y:S03]  /*5b20*/  LDSM.16.M88.4 R176, [R128] ;  /* 0x0000000080b0783b */ /* 0x000fe60000000200 */
[----:B------:R-:W-:Y:S02]  /*5b30*/  @!P6 IADD3.X R10, R0, R12, RZ, P0, !PT ;  /* 0x0000000c000ae210 */ /* 0x000fe400007fe4ff */
[C---:B------:R-:W-:Y:S01]  /*5b40*/  @!P6 LEA R30, P0, R6.reuse, c[0x0][0x1f8], 0x1 ;  /* 0x00007e00061eea11 */ /* 0x040fe200078008ff */
[----:B------:R1:W-:Y:S03]  /*5b50*/  LDSM.16.M88.4 R188, [R130] ;  /* 0x0000000082bc783b */ /* 0x0003e60000000200 */
[----:B------:R-:W-:Y:S02]  /*5b60*/  @!P6 LEA.HI.X R31, R6, c[0x0][0x1fc], R10, 0x1, P0 ;  /* 0x00007f00061fea11 */ /* 0x000fe400000f0c0a */
[----:B------:R-:W-:Y:S05]  /*5b70*/  @!P6 IADD3 R6, P0, R24, 0xc0, RZ ;  /* 0x000000c01806e810 */ /* 0x000fea0007f1e0ff */
[----:B------:R-:W-:Y:S01]  /*5b80*/  @!P6 IMAD.X R13, RZ, RZ, R20, P0 ;  /* 0x000000ffff0de224 */ /* 0x000fe200000e0614 */
[----:B------:R-:W-:Y:S04]  /*5b90*/  @!P6 IADD3 R2, P0, R2, R6, RZ ;  /* 0x000000060202e210 */ /* 0x000fe80007f1e0ff */
[----:B------:R-:W-:Y:S02]  /*5ba0*/  @!P6 IADD3.X R0, R0, R13, RZ, P0, !PT ;  /* 0x0000000d0000e210 */ /* 0x000fe400007fe4ff */
[C---:B------:R-:W-:Y:S04]  /*5bb0*/  @!P6 LEA R156, P0, R2.reuse, c[0x0][0x1f8], 0x1 ;  /* 0x00007e00029cea11 */ /* 0x040fe800078008ff */
[----:B------:R-:W-:Y:S02]  /*5bc0*/  @!P6 LEA.HI.X R157, R2, c[0x0][0x1fc], R0, 0x1, P0 ;  /* 0x00007f00029dea11 */ /* 0x000fe400000f0c00 */
[C---:B------:R-:W-:Y:S01]  /*5bd0*/  @!P6 IADD3 R0, P0, R5.reuse, R9, RZ ;  /* 0x000000090500e210 */ /* 0x040fe20007f1e0ff */
[----:B-1----:R-:W2:Y:S04]  /*5be0*/  LDL R130, [R1+0x38] ;  /* 0x0000380001827983 */ /* 0x002ea80000100800 */
[C---:B------:R-:W-:Y:S01]  /*5bf0*/  @!P6 IMAD.X R2, R4.reuse, 0x1, R8, P0 ;  /* 0x000000010402e824 */ /* 0x040fe200000e0608 */
[C---:B------:R-:W-:Y:S01]  /*5c00*/  @!P6 IADD3 R7, P0, R5.reuse, R7, RZ ;  /* 0x000000070507e210 */ /* 0x040fe20007f1e0ff */
[----:B------:R-:W1:Y:S03]  /*5c10*/  LDSM.16.M88.4 R8, [R249] ;  /* 0x00000000f908783b */ /* 0x000e660000000200 */
[C---:B------:R-:W-:Y:S02]  /*5c20*/  @!P6 IADD3.X R12, R4.reuse, R12, RZ, P0, !PT ;  /* 0x0000000c040ce210 */ /* 0x040fe400007fe4ff */
[C---:B------:R-:W-:Y:S05]  /*5c30*/  @!P6 IADD3 R6, P0, R5.reuse, R6, RZ ;  /* 0x000000060506e210 */ /* 0x040fea0007f1e0ff */
[C---:B------:R-:W-:Y:S01]  /*5c40*/  @!P6 IMAD.X R13, R4.reuse, 0x1, R13, P0 ;  /* 0x00000001040de824 */ /* 0x040fe200000e060d */
[----:B------:R-:W-:Y:S02]  /*5c50*/  @!P6 IADD3 R5, P0, R5, R24, RZ ;  /* 0x000000180505e210 */ /* 0x000fe40007f1e0ff */
[----:B------:R-:W3:Y:S02]  /*5c60*/  LDSM.16.M88.4 R24, [R249+0x1000] ;  /* 0x00100000f918783b */ /* 0x000ee40000000200 */
[----:B------:R-:W-:Y:S02]  /*5c70*/  @!P6 IADD3.X R4, R4, R20, RZ, P0, !PT ;  /* 0x000000140404e210 */ /* 0x000fe400007fe4ff */
[C---:B------:R-:W-:Y:S04]  /*5c80*/  @!P6 LEA R20, P0, R5.reuse, c[0x0][0x1f8], 0x1 ;  /* 0x00007e000514ea11 */ /* 0x040fe800078008ff */
[----:B------:R-:W-:Y:S02]  /*5c90*/  @!P6 LEA.HI.X R21, R5, c[0x0][0x1fc], R4, 0x1, P0 ;  /* 0x00007f000515ea11 */ /* 0x000fe400000f0c04 */
[C---:B------:R-:W-:Y:S04]  /*5ca0*/  @!P6 LEA R28, P0, R0.reuse, c[0x0][0x1f8], 0x1 ;  /* 0x00007e00001cea11 */ /* 0x040fe800078008ff */
[----:B------:R-:W-:Y:S02]  /*5cb0*/  @!P6 LEA.HI.X R29, R0, c[0x0][0x1fc], R2, 0x1, P0 ;  /* 0x00007f00001dea11 */ /* 0x000fe400000f0c02 */
[----:B------:R-:W4:Y:S01]  /*5cc0*/  LDL R2, [R1] ;  /* 0x0000000001027983 */ /* 0x000f220000100800 */
[C---:B------:R-:W-:Y:S04]  /*5cd0*/  @!P6 LEA R186, P0, R7.reuse, c[0x0][0x1f8], 0x1 ;  /* 0x00007e0007baea11 */ /* 0x040fe800078008ff */
[----:B------:R-:W-:Y:S01]  /*5ce0*/  @!P6 LEA.HI.X R187, R7, c[0x0][0x1fc], R12, 0x1, P0 ;  /* 0x00007f0007bbea11 */ /* 0x000fe200000f0c0c */
[----:B------:R-:W-:Y:S01]  /*5cf0*/  IMAD.MOV.U32 R12, RZ, RZ, R186 ;  /* 0x000000ffff0c7224 */ /* 0x000fe200078e00ba */
[C---:B------:R-:W-:Y:S01]  /*5d00*/  @!P6 LEA R128, P0, R6.reuse, c[0x0][0x1f8], 0x1 ;  /* 0x00007e000680ea11 */ /* 0x040fe200078008ff */
[----:B------:R-:W2:Y:S03]  /*5d10*/  LDL R0, [R1+0x2c] ;  /* 0x00002c0001007983 */ /* 0x000ea60000100800 */
[----:B------:R-:W-:Y:S02]  /*5d20*/  @!P6 LEA.HI.X R129, R6, c[0x0][0x1fc], R13, 0x1, P0 ;  /* 0x00007f000681ea11 */ /* 0x000fe400000f0c0d */
[C---:B-1---5:R-:W-:Y:S03]  /*5d30*/  HMMA.16816.F32.BF16 R4, R168.reuse, R8, RZ ;  /* 0x00000008a804723c */ /* 0x062fe600000418ff */
[----:B------:R-:W-:Y:S02]  /*5d40*/  MOV R13, R187 ;  /* 0x000000bb000d7202 */ /* 0x000fe40000000f00 */
[----:B------:R-:W1:Y:S03]  /*5d50*/  LDSM.16.M88.4 R184, [R184] ;  /* 0x00000000b8b8783b */ /* 0x000e660000000200 */
[C---:B------:R-:W-:Y:S02]  /*5d60*/  HMMA.16816.F32.BF16 R8, R168.reuse, R10, RZ ;  /* 0x0000000aa808723c */ /* 0x040fe400000418ff */
[----:B------:R-:W-:Y:S01]  /*5d70*/  @!PT LDS RZ, [RZ] ;  /* 0x00000000fffff984 */ /* 0x000fe20000000800 */
[----:B------:R-:W-:Y:S01]  /*5d80*/  @!PT LDS RZ, [RZ] ;  /* 0x00000000fffff984 */ /* 0x000fe20000000800 */
[----:B------:R-:W-:Y:S01]  /*5d90*/  @!PT LDS RZ, [RZ] ;  /* 0x00000000fffff984 */ /* 0x000fe20000000800 */
[----:B------:R3:W-:Y:S05]  /*5da0*/  @!P6 LDGSTS.E.BYPASS.LTC128B.128 [R131+0x100], [R22.64], !P5 ;  /* 0x001000001683efae */ /* 0x0007ea000e901d46 */
[----:B------:R1:W-:Y:S05]  /*5db0*/  @!P6 LDGSTS.E.BYPASS.LTC128B.128 [R131+0x2100], [R14.64], !P4 ;  /* 0x021000000e83efae */ /* 0x0003ea000e101d46 */
[----:B------:R1:W-:Y:S05]  /*5dc0*/  @!P6 LDGSTS.E.BYPASS.LTC128B.128 [R131+0x4100], [R30.64], !P3 ;  /* 0x041000001e83efae */ /* 0x0003ea000d901d46 */
[----:B------:R2:W-:Y:S05]  /*5dd0*/  @!P6 LDGSTS.E.BYPASS.LTC128B.128 [R131+0x6100], [R156.64], !P2 ;  /* 0x061000009c83efae */ /* 0x0005ea000d101d46 */
[----:B------:R3:W-:Y:S05]  /*5de0*/  @!P6 LDGSTS.E.BYPASS.LTC128B.128 [R131+0x1100], [R20.64], !P5 ;  /* 0x011000001483efae */ /* 0x0007ea000e901d46 */
[----:B------:R3:W-:Y:S01]  /*5df0*/  @!P6 LDGSTS.E.BYPASS.LTC128B.128 [R131+0x3100], [R28.64], !P4 ;  /* 0x031000001c83efae */ /* 0x0007e2000e101d46 */
[----:B-1----:R-:W-:Y:S01]  /*5e00*/  IMAD.MOV.U32 R30, RZ, RZ, R12 ;  /* 0x000000ffff1e7224 */ /* 0x002fe200078e000c */
[----:B------:R-:W-:Y:S02]  /*5e10*/  MOV R31, R13 ;  /* 0x0000000d001f7202 */ /* 0x000fe40000000f00 */
[C---:B------:R-:W-:Y:S03]  /*5e20*/  HMMA.16816.F32.BF16 R12, R168.reuse, R16, RZ ;  /* 0x00000010a80c723c */ /* 0x040fe600000418ff */
[----:B------:R1:W-:Y:S05]  /*5e30*/  @!P6 LDGSTS.E.BYPASS.LTC128B.128 [R131+0x5100], [R30.64], !P3 ;  /* 0x051000001e83efae */ /* 0x0003ea000d901d46 */
[C---:B------:R-:W-:Y:S01]  /*5e40*/  HMMA.16816.F32.BF16 R16, R168.reuse, R18, RZ ;  /* 0x00000012a810723c */ /* 0x040fe200000418ff */
[----:B------:R1:W-:Y:S05]  /*5e50*/  @!P6 LDGSTS.E.BYPASS.LTC128B.128 [R131+0x7100], [R128.64], !P2 ;  /* 0x071000008083efae */ /* 0x0003ea000d101d46 */
[----:B------:R-:W0:Y:S02]  /*5e60*/  LDGDEPBAR ;  /* 0x00000000000079af */ /* 0x000e240000000000 */
[C---:B---3--:R-:W-:Y:S08]  /*5e70*/  HMMA.16816.F32.BF16 R20, R168.reuse, R24, RZ ;  /* 0x00000018a814723c */ /* 0x048ff000000418ff */
[C---:B------:R-:W-:Y:S08]  /*5e80*/  HMMA.16816.F32.BF16 R24, R168.reuse, R26, RZ ;  /* 0x0000001aa818723c */ /* 0x040ff000000418ff */
[C---:B-1----:R-:W-:Y:S01]  /*5e90*/  HMMA.16816.F32.BF16 R28, R168.reuse, R32, RZ ;  /* 0x00000020a81c723c */ /* 0x042fe200000418ff */
[----:B------:R-:W3:Y:S07]  /*5ea0*/  LDL R129, [R1+0x34] ;  /* 0x0000340001817983 */ /* 0x000eee0000100800 */
[----:B------:R-:W-:Y:S01]  /*5eb0*/  HMMA.16816.F32.BF16 R32, R168, R34, RZ ;  /* 0x00000022a820723c */ /* 0x000fe200000418ff */
[----:B------:R-:W2:Y:S05]  /*5ec0*/  LDL R128, [R1+0x30] ;  /* 0x0000300001807983 */ /* 0x000eaa0000100800 */
[----:B------:R-:W-:Y:S02]  /*5ed0*/  STL [R1+0x124], R168 ;  /* 0x000124a801007387 */ /* 0x000fe40000100800 */
[C---:B------:R-:W-:Y:S03]  /*5ee0*/  HMMA.16816.F32.BF16 R4, R172.reuse, R176, R4 ;  /* 0x000000b0ac04723c */ /* 0x040fe60000041804 */
[----:B------:R-:W-:Y:S05]  /*5ef0*/  STL [R1+0x120], R169 ;  /* 0x000120a901007387 */ /* 0x000fea0000100800 */
[C---:B------:R-:W-:Y:S01]  /*5f00*/  HMMA.16816.F32.BF16 R8, R172.reuse, R178, R8 ;  /* 0x000000b2ac08723c */ /* 0x040fe20000041808 */
[----:B------:R-:W-:Y:S05]  /*5f10*/  STL [R1+0x11c], R170 ;  /* 0x00011caa01007387 */ /* 0x000fea0000100800 */
        /* <DEDUP_REMOVED lines=13> */
[----:B------:R-:W-:Y:S01]  /*5ff0*/  HMMA.16816.F32.BF16 R32, R172, R190, R32 ;  /* 0x000000beac20723c */ /* 0x000fe20000041820 */
[----:B------:R-:W-:Y:S05]  /*6000*/  STL [R1+0x138], R195 ;  /* 0x000138c301007387 */ /* 0x000fea0000100800 */
[----:B------:R-:W-:Y:S05]  /*6010*/  STL [R1+0x150], R197 ;  /* 0x000150c501007387 */ /* 0x000fea0000100800 */
[----:B------:R-:W-:Y:S05]  /*6020*/  STL [R1+0x14c], R198 ;  /* 0x00014cc601007387 */ /* 0x000fea0000100800 */
[----:B------:R-:W-:Y:S05]  /*6030*/  STL [R1+0x148], R199 ;  /* 0x000148c701007387 */ /* 0x000fea0000100800 */
[----:B----4-:R-:W1:Y:S05]  /*6040*/  LDSM.16.M88.4 R176, [R2] ;  /* 0x0000000002b0783b */ /* 0x010e6a0000000200 */
[----:B------:R-:W4:Y:S05]  /*6050*/  LDSM.16.M88.4 R180, [R2+0x800] ;  /* 0x0008000002b4783b */ /* 0x000f2a0000000200 */
[----:B------:R-:W4:Y:S05]  /*6060*/  LDSM.16.M88.4 R184, [R2+0x1000] ;  /* 0x0010000002b8783b */ /* 0x000f2a0000000200 */
[----:B------:R-:W4:Y:S01]  /*6070*/  LDSM.16.M88.4 R188, [R2+0x1800] ;  /* 0x0018000002bc783b */ /* 0x000f220000000200 */
[C---:B-1----:R-:W-:Y:S08]  /*6080*/  HMMA.16816.F32.BF16 R4, R192.reuse, R176, R4 ;  /* 0x000000b0c004723c */ /* 0x042ff00000041804 */
[C---:B------:R-:W-:Y:S01]  /*6090*/  HMMA.16816.F32.BF16 R8, R192.reuse, R178, R8 ;  /* 0x000000b2c008723c */ /* 0x040fe20000041808 */
[----:B------:R-:W1:Y:S07]  /*60a0*/  LDSM.16.M88.4 R176, [R250] ;  /* 0x00000000fab0783b */ /* 0x000e6e0000000200 */
[C---:B----4-:R-:W-:Y:S08]  /*60b0*/  HMMA.16816.F32.BF16 R12, R192.reuse, R180, R12 ;  /* 0x000000b4c00c723c */ /* 0x050ff0000004180c */
[C---:B------:R-:W-:Y:S01]  /*60c0*/  HMMA.16816.F32.BF16 R16, R192.reuse, R182, R16 ;  /* 0x000000b6c010723c */ /* 0x040fe20000041810 */
[----:B------:R-:W4:Y:S07]  /*60d0*/  LDSM.16.M88.4 R180, [R250+0x800] ;  /* 0x00080000fab4783b */ /* 0x000f2e0000000200 */
[C---:B------:R-:W-:Y:S08]  /*60e0*/  HMMA.16816.F32.BF16 R20, R192.reuse, R184, R20 ;  /* 0x000000b8c014723c */ /* 0x040ff00000041814 */
[C---:B------:R-:W-:Y:S01]  /*60f0*/  HMMA.16816.F32.BF16 R24, R192.reuse, R186, R24 ;  /* 0x000000bac018723c */ /* 0x040fe20000041818 */
[----:B------:R-:W2:Y:S07]  /*6100*/  LDSM.16.M88.4 R184, [R250+0x1000] ;  /* 0x00100000fab8783b */ /* 0x000eae0000000200 */
[C---:B------:R-:W-:Y:S08]  /*6110*/  HMMA.16816.F32.BF16 R28, R192.reuse, R188, R28 ;  /* 0x000000bcc01c723c */ /* 0x040ff0000004181c */
[----:B------:R-:W-:Y:S01]  /*6120*/  HMMA.16816.F32.BF16 R32, R192, R190, R32 ;  /* 0x000000bec020723c */ /* 0x000fe20000041820 */
[----:B------:R-:W3:Y:S07]  /*6130*/  LDSM.16.M88.4 R188, [R250+0x1800] ;  /* 0x00180000fabc783b */ /* 0x000eee0000000200 */
[C---:B-1----:R-:W-:Y:S08]  /*6140*/  HMMA.16816.F32.BF16 R4, R196.reuse, R176, R4 ;  /* 0x000000b0c404723c */ /* 0x042ff00000041804 */
[C---:B------:R-:W-:Y:S01]  /*6150*/  HMMA.16816.F32.BF16 R8, R196.reuse, R178, R8 ;  /* 0x000000b2c408723c */ /* 0x040fe20000041808 */
[----:B------:R-:W1:Y:S07]  /*6160*/  LDSM.16.M88.4 R176, [R249+0x2000] ;  /* 0x00200000f9b0783b */ /* 0x000e6e0000000200 */
[C---:B----4-:R-:W-:Y:S08]  /*6170*/  HMMA.16816.F32.BF16 R12, R196.reuse, R180, R12 ;  /* 0x000000b4c40c723c */ /* 0x050ff0000004180c */
[C---:B------:R-:W-:Y:S01]  /*6180*/  HMMA.16816.F32.BF16 R16, R196.reuse, R182, R16 ;  /* 0x000000b6c410723c */ /* 0x040fe20000041810 */
[----:B------:R-:W4:Y:S07]  /*6190*/  LDSM.16.M88.4 R180, [R249+0x2800] ;  /* 0x00280000f9b4783b */ /* 0x000f2e0000000200 */
[C---:B--2---:R-:W-:Y:S08]  /*61a0*/  HMMA.16816.F32.BF16 R20, R196.reuse, R184, R20 ;  /* 0x000000b8c414723c */ /* 0x044ff00000041814 */
[C---:B------:R-:W-:Y:S01]  /*61b0*/  HMMA.16816.F32.BF16 R24, R196.reuse, R186, R24 ;  /* 0x000000bac418723c */ /* 0x040fe20000041818 */
[----:B------:R-:W2:Y:S07]  /*61c0*/  LDSM.16.M88.4 R184, [R249+0x3000] ;  /* 0x00300000f9b8783b */ /* 0x000eae0000000200 */
[C---:B---3--:R-:W-:Y:S08]  /*61d0*/  HMMA.16816.F32.BF16 R28, R196.reuse, R188, R28 ;  /* 0x000000bcc41c723c */ /* 0x048ff0000004181c */
[----:B------:R-:W-:Y:S01]  /*61e0*/  HMMA.16816.F32.BF16 R32, R196, R190, R32 ;  /* 0x000000bec420723c */ /* 0x000fe20000041820 */
[----:B------:R-:W3:Y:S07]  /*61f0*/  LDSM.16.M88.4 R188, [R249+0x3800] ;  /* 0x00380000f9bc783b */ /* 0x000eee0000000200 */
[C---:B-1----:R-:W-:Y:S08]  /*6200*/  HMMA.16816.F32.BF16 R4, R200.reuse, R176, R4 ;  /* 0x000000b0c804723c */ /* 0x042ff00000041804 */
[C---:B------:R-:W-:Y:S01]  /*6210*/  HMMA.16816.F32.BF16 R8, R200.reuse, R178, R8 ;  /* 0x000000b2c808723c */ /* 0x040fe20000041808 */
[----:B------:R1:W3:Y:S07]  /*6220*/  LDSM.16.M88.4 R176, [R130] ;  /* 0x0000000082b0783b */ /* 0x0002ee0000000200 */
[C---:B----4-:R-:W-:Y:S08]  /*6230*/  HMMA.16816.F32.BF16 R12, R200.reuse, R180, R12 ;  /* 0x000000b4c80c723c */ /* 0x050ff0000004180c */
[C---:B------:R-:W-:Y:S01]  /*6240*/  HMMA.16816.F32.BF16 R16, R200.reuse, R182, R16 ;  /* 0x000000b6c810723c */ /* 0x040fe20000041810 */
[----:B------:R4:W3:Y:S07]  /*6250*/  LDSM.16.M88.4 R180, [R129] ;  /* 0x0000000081b4783b */ /* 0x0008ee0000000200 */
[C---:B--2---:R-:W-:Y:S01]  /*6260*/  HMMA.16816.F32.BF16 R20, R200.reuse, R184, R20 ;  /* 0x000000b8c814723c */ /* 0x044fe20000041814 */
[----:B-1----:R-:W2:Y:S07]  /*6270*/  LDL R130, [R1+0x28] ;  /* 0x0000280001827983 */ /* 0x002eae0000100800 */
[C---:B------:R-:W-:Y:S01]  /*6280*/  HMMA.16816.F32.BF16 R24, R200.reuse, R186, R24 ;  /* 0x000000bac818723c */ /* 0x040fe20000041818 */
[----:B------:R1:W1:Y:S07]  /*6290*/  LDSM.16.M88.4 R184, [R128] ;  /* 0x0000000080b8783b */ /* 0x00026e0000000200 */
[C---:B---3--:R-:W-:Y:S01]  /*62a0*/  HMMA.16816.F32.BF16 R28, R200.reuse, R188, R28 ;  /* 0x000000bcc81c723c */ /* 0x048fe2000004181c */
[----:B----4-:R-:W3:Y:S07]  /*62b0*/  LDL R129, [R1+0x24] ;  /* 0x0000240001817983 */ /* 0x010eee0000100800 */
[----:B------:R-:W-:Y:S01]  /*62c0*/  HMMA.16816.F32.BF16 R32, R200, R190, R32 ;  /* 0x000000bec820723c */ /* 0x000fe20000041820 */
[----:B------:R4:W1:Y:S07]  /*62d0*/  LDSM.16.M88.4 R188, [R0] ;  /* 0x0000000000bc783b */ /* 0x00086e0000000200 */
[C---:B------:R-:W-:Y:S01]  /*62e0*/  HMMA.16816.F32.BF16 R4, R204.reuse, R176, R4 ;  /* 0x000000b0cc04723c */ /* 0x040fe20000041804 */
[----:B-1----:R-:W3:Y:S07]  /*62f0*/  LDL R128, [R1+0x20] ;  /* 0x0000200001807983 */ /* 0x002eee0000100800 */
[C---:B------:R-:W-:Y:S01]  /*6300*/  HMMA.16816.F32.BF16 R8, R204.reuse, R178, R8 ;  /* 0x000000b2cc08723c */ /* 0x040fe20000041808 */
[----:B------:R-:W1:Y:S07]  /*6310*/  LDSM.16.M88.4 R176, [R2+0x2000] ;  /* 0x0020000002b0783b */ /* 0x000e6e0000000200 */
[C---:B------:R-:W-:Y:S01]  /*6320*/  HMMA.16816.F32.BF16 R12, R204.reuse, R180, R12 ;  /* 0x000000b4cc0c723c */ /* 0x040fe2000004180c */
[----:B----4-:R-:W2:Y:S07]  /*6330*/  LDL R0, [R1+0x1c] ;  /* 0x00001c0001007983 */ /* 0x010eae0000100800 */
        /* <DEDUP_REMOVED lines=33> */
[C---:B------:R-:W-:Y:S08]  /*6550*/  HMMA.16816.F32.BF16 R8, R216.reuse, R178, R8 ;  /* 0x000000b2d808723c */ /* 0x040ff00000041808 */
[C---:B------:R-:W-:Y:S08]  /*6560*/  HMMA.16816.F32.BF16 R12, R216.reuse, R180, R12 ;  /* 0x000000b4d80c723c */ /* 0x040ff0000004180c */
[C---:B------:R-:W-:Y:S08]  /*6570*/  HMMA.16816.F32.BF16 R16, R216.reuse, R182, R16 ;  /* 0x000000b6d810723c */ /* 0x040ff00000041810 */
[C---:B------:R-:W-:Y:S08]  /*6580*/  HMMA.16816.F32.BF16 R20, R216.reuse, R184, R20 ;  /* 0x000000b8d814723c */ /* 0x040ff00000041814 */
[C---:B------:R-:W-:Y:S08]  /*6590*/  HMMA.16816.F32.BF16 R24, R216.reuse, R186, R24 ;  /* 0x000000bad818723c */ /* 0x040ff00000041818 */
[C---:B------:R-:W-:Y:S08]  /*65a0*/  HMMA.16816.F32.BF16 R28, R216.reuse, R188, R28 ;  /* 0x000000bcd81c723c */ /* 0x040ff0000004181c */
[----:B------:R-:W-:Y:S01]  /*65b0*/  HMMA.16816.F32.BF16 R32, R216, R190, R32 ;  /* 0x000000bed820723c */ /* 0x000fe20000041820 */
[----:B--2---:R1:W2:Y:S05]  /*65c0*/  LDSM.16.M88.4 R176, [R130] ;  /* 0x0000000082b0783b */ /* 0x0042aa0000000200 */
[----:B---3--:R3:W2:Y:S05]  /*65d0*/  LDSM.16.M88.4 R180, [R129] ;  /* 0x0000000081b4783b */ /* 0x0086aa0000000200 */
[----:B-1----:R-:W4:Y:S05]  /*65e0*/  LDL R130, [R1+0x14] ;  /* 0x0000140001827983 */ /* 0x002f2a0000100800 */
[----:B------:R1:W1:Y:S05]  /*65f0*/  LDSM.16.M88.4 R184, [R128] ;  /* 0x0000000080b8783b */ /* 0x00026a0000000200 */
[----:B---3--:R-:W3:Y:S01]  /*6600*/  LDL R129, [R1+0x10] ;  /* 0x0000100001817983 */ /* 0x008ee20000100800 */
[C---:B--2---:R-:W-:Y:S08]  /*6610*/  HMMA.16816.F32.BF16 R4, R220.reuse, R176, R4 ;  /* 0x000000b0dc04723c */ /* 0x044ff00000041804 */
[C---:B------:R-:W-:Y:S01]  /*6620*/  HMMA.16816.F32.BF16 R8, R220.reuse, R178, R8 ;  /* 0x000000b2dc08723c */ /* 0x040fe20000041808 */
[----:B------:R2:W2:Y:S05]  /*6630*/  LDSM.16.M88.4 R188, [R0] ;  /* 0x0000000000bc783b */ /* 0x0004aa0000000200 */
[----:B------:R-:W2:Y:S02]  /*6640*/  LDSM.16.M88.4 R176, [R2+0x4000] ;  /* 0x0040000002b0783b */ /* 0x000ea40000000200 */
[C---:B------:R-:W-:Y:S03]  /*6650*/  HMMA.16816.F32.BF16 R12, R220.reuse, R180, R12 ;  /* 0x000000b4dc0c723c */ /* 0x040fe6000004180c */
[----:B-1----:R-:W3:Y:S05]  /*6660*/  LDL R128, [R1+0xc] ;  /* 0x00000c0001807983 */ /* 0x002eea0000100800 */
[C---:B------:R-:W-:Y:S01]  /*6670*/  HMMA.16816.F32.BF16 R16, R220.reuse, R182, R16 ;  /* 0x000000b6dc10723c */ /* 0x040fe20000041810 */
[----:B------:R-:W1:Y:S07]  /*6680*/  LDSM.16.M88.4 R180, [R2+0x4800] ;  /* 0x0048000002b4783b */ /* 0x000e6e0000000200 */
[C---:B------:R-:W-:Y:S01]  /*6690*/  HMMA.16816.F32.BF16 R20, R220.reuse, R184, R20 ;  /* 0x000000b8dc14723c */ /* 0x040fe20000041814 */
[----:B--2---:R-:W2:Y:S05]  /*66a0*/  LDL R0, [R1+0x18] ;  /* 0x0000180001007983 */ /* 0x004eaa0000100800 */
[----:B------:R-:W2:Y:S02]  /*66b0*/  LDL.LU R170, [R1+0x60] ;  /* 0x0000600001aa7983 */ /* 0x000ea40000300800 */
[C---:B------:R-:W-:Y:S03]  /*66c0*/  HMMA.16816.F32.BF16 R24, R220.reuse, R186, R24 ;  /* 0x000000badc18723c */ /* 0x040fe60000041818 */
[----:B------:R-:W1:Y:S05]  /*66d0*/  LDSM.16.M88.4 R184, [R2+0x5000] ;  /* 0x0050000002b8783b */ /* 0x000e6a0000000200 */
[----:B------:R-:W2:Y:S01]  /*66e0*/  LDL R168, [R1+0x94] ;  /* 0x0000940001a87983 */ /* 0x000ea20000100800 */
[C---:B------:R-:W-:Y:S08]  /*66f0*/  HMMA.16816.F32.BF16 R28, R220.reuse, R188, R28 ;  /* 0x000000bcdc1c723c */ /* 0x040ff0000004181c */
[----:B------:R-:W-:Y:S01]  /*6700*/  HMMA.16816.F32.BF16 R32, R220, R190, R32 ;  /* 0x000000bedc20723c */ /* 0x000fe20000041820 */
[----:B------:R-:W1:Y:S07]  /*6710*/  LDSM.16.M88.4 R188, [R2+0x5800] ;  /* 0x0058000002bc783b */ /* 0x000e6e0000000200 */
[C---:B------:R-:W-:Y:S08]  /*6720*/  HMMA.16816.F32.BF16 R4, R224.reuse, R176, R4 ;  /* 0x000000b0e004723c */ /* 0x040ff00000041804 */
[C---:B------:R-:W-:Y:S01]  /*6730*/  HMMA.16816.F32.BF16 R8, R224.reuse, R178, R8 ;  /* 0x000000b2e008723c */ /* 0x040fe20000041808 */
        /* <DEDUP_REMOVED lines=23> */
[C---:B------:R-:W-:Y:S08]  /*68b0*/  HMMA.16816.F32.BF16 R8, R232.reuse, R178, R8 ;  /* 0x000000b2e808723c */ /* 0x040ff00000041808 */
[C---:B-1----:R-:W-:Y:S08]  /*68c0*/  HMMA.16816.F32.BF16 R12, R232.reuse, R180, R12 ;  /* 0x000000b4e80c723c */ /* 0x042ff0000004180c */
[C---:B------:R-:W-:Y:S08]  /*68d0*/  HMMA.16816.F32.BF16 R16, R232.reuse, R182, R16 ;  /* 0x000000b6e810723c */ /* 0x040ff00000041810 */
[C---:B------:R-:W-:Y:S08]  /*68e0*/  HMMA.16816.F32.BF16 R20, R232.reuse, R184, R20 ;  /* 0x000000b8e814723c */ /* 0x040ff00000041814 */
[C---:B------:R-:W-:Y:S08]  /*68f0*/  HMMA.16816.F32.BF16 R24, R232.reuse, R186, R24 ;  /* 0x000000bae818723c */ /* 0x040ff00000041818 */
[C---:B------:R-:W-:Y:S08]  /*6900*/  HMMA.16816.F32.BF16 R28, R232.reuse, R188, R28 ;  /* 0x000000bce81c723c */ /* 0x040ff0000004181c */
[----:B------:R-:W-:Y:S01]  /*6910*/  HMMA.16816.F32.BF16 R32, R232, R190, R32 ;  /* 0x000000bee820723c */ /* 0x000fe20000041820 */
[----:B------:R-:W-:Y:S05]  /*6920*/  LDSM.16.M88.4 R188, [R2+0x6000] ;  /* 0x0060000002bc783b */ /* 0x000fea0000000200 */
[----:B----4-:R1:W-:Y:S05]  /*6930*/  LDSM.16.M88.4 R180, [R130] ;  /* 0x0000000082b4783b */ /* 0x0103ea0000000200 */
[----:B---3--:R-:W-:Y:S05]  /*6940*/  LDSM.16.M88.4 R184, [R129] ;  /* 0x0000000081b8783b */ /* 0x008fea0000000200 */
[----:B-1----:R-:W3:Y:S05]  /*6950*/  LDL R130, [R1+0x78] ;  /* 0x0000780001827983 */ /* 0x002eea0000100800 */
[----:B--2---:R1:W2:Y:S01]  /*6960*/  LDSM.16.M88.4 R176, [R0] ;  /* 0x0000000000b0783b */ /* 0x0042a20000000200 */
[C---:B------:R-:W-:Y:S02]  /*6970*/  IADD3 R171, R170.reuse, -0x1, RZ ;  /* 0xffffffffaaab7810 */ /* 0x040fe40007ffe0ff */
[C---:B------:R-:W-:Y:S01]  /*6980*/  ISETP.GT.AND P6, PT, R170.reuse, R159, PT ;  /* 0x0000009faa00720c */ /* 0x040fe20003fc4270 */
[----:B------:R-:W-:Y:S04]  /*6990*/  IMAD.MOV.U32 R159, RZ, RZ, -0x40 ;  /* 0xffffffc0ff9f7424 */ /* 0x000fe800078e00ff */
[----:B------:R-:W-:Y:S05]  /*69a0*/  IMAD R159, R170, R159, 0x1 ;  /* 0x00000001aa9f7424 */ /* 0x000fea00078e029f */
[----:B------:R-:W-:Y:S03]  /*69b0*/  IADD3 R159, R159, c[0x0][0x1d0], -R168 ;  /* 0x000074009f9f7a10 */ /* 0x000fe60007ffe8a8 */
[----:B------:R-:W-:Y:S01]  /*69c0*/  @P6 IMAD.WIDE.U32 R156, R171, c[0x0][0x1e0], RZ ;  /* 0x00007800ab9c6a25 */ /* 0x000fe200078e00ff */
[----:B------:R-:W-:Y:S01]  /*69d0*/  IADD3 R159, R159, -c[0x0][0x168], RZ ;  /* 0x80005a009f9f7a10 */ /* 0x000fe20007ffe0ff */
[----:B-1----:R-:W4:Y:S01]  /*69e0*/  LDL R0, [R1+0x8c] ;  /* 0x00008c0001007983 */ /* 0x002f220000100800 */
[C---:B--2---:R-:W-:Y:S08]  /*69f0*/  HMMA.16816.F32.BF16 R4, R236.reuse, R176, R4 ;  /* 0x000000b0ec04723c */ /* 0x044ff00000041804 */
[C---:B------:R-:W-:Y:S01]  /*6a00*/  HMMA.16816.F32.BF16 R8, R236.reuse, R178, R8 ;  /* 0x000000b2ec08723c */ /* 0x040fe20000041808 */
[----:B------:R1:W2:Y:S07]  /*6a10*/  LDSM.16.M88.4 R176, [R128] ;  /* 0x0000000080b0783b */ /* 0x0002ae0000000200 */
[C---:B------:R-:W-:Y:S08]  /*6a20*/  HMMA.16816.F32.BF16 R12, R236.reuse, R180, R12 ;  /* 0x000000b4ec0c723c */ /* 0x040ff0000004180c */
[C---:B------:R-:W-:Y:S01]  /*6a30*/  HMMA.16816.F32.BF16 R16, R236.reuse, R182, R16 ;  /* 0x000000b6ec10723c */ /* 0x040fe20000041810 */
[----:B------:R-:W2:Y:S07]  /*6a40*/  LDSM.16.M88.4 R180, [R2+0x6800] ;  /* 0x0068000002b4783b */ /* 0x000eae0000000200 */
[C---:B------:R-:W-:Y:S01]  /*6a50*/  HMMA.16816.F32.BF16 R20, R236.reuse, R184, R20 ;  /* 0x000000b8ec14723c */ /* 0x040fe20000041814 */
[----:B-1----:R-:W3:Y:S07]  /*6a60*/  LDL.64 R128, [R1+0x68] ;  /* 0x0000680001807983 */ /* 0x002eee0000100a00 */
        /* <DEDUP_REMOVED lines=8> */
[C---:B------:R-:W-:Y:S08]  /*6af0*/  HMMA.16816.F32.BF16 R12, R240.reuse, R180, R12 ;  /* 0x000000b4f00c723c */ /* 0x040ff0000004180c */
[C---:B------:R-:W-:Y:S08]  /*6b00*/  HMMA.16816.F32.BF16 R16, R240.reuse, R182, R16 ;  /* 0x000000b6f010723c */ /* 0x040ff00000041810 */
[C---:B-1----:R-:W-:Y:S08]  /*6b10*/  HMMA.16816.F32.BF16 R20, R240.reuse, R176, R20 ;  /* 0x000000b0f014723c */ /* 0x042ff00000041814 */
[C---:B------:R-:W-:Y:S01]  /*6b20*/  HMMA.16816.F32.BF16 R24, R240.reuse, R178, R24 ;  /* 0x000000b2f018723c */ /* 0x040fe20000041818 */
[----:B------:R-:W1:Y:S07]  /*6b30*/  LDSM.16.M88.4 R176, [R250+0x6800] ;  /* 0x00680000fab0783b */ /* 0x000e6e0000000200 */
[C---:B------:R-:W-:Y:S08]  /*6b40*/  HMMA.16816.F32.BF16 R28, R240.reuse, R184, R28 ;  /* 0x000000b8f01c723c */ /* 0x040ff0000004181c */
[----:B------:R-:W-:Y:S08]  /*6b50*/  HMMA.16816.F32.BF16 R32, R240, R186, R32 ;  /* 0x000000baf020723c */ /* 0x000ff00000041820 */
[C---:B--2---:R-:W-:Y:S08]  /*6b60*/  HMMA.16816.F32.BF16 R4, R244.reuse, R188, R4 ;  /* 0x000000bcf404723c */ /* 0x044ff00000041804 */
[C---:B------:R-:W-:Y:S08]  /*6b70*/  HMMA.16816.F32.BF16 R8, R244.reuse, R190, R8 ;  /* 0x000000bef408723c */ /* 0x040ff00000041808 */
[C---:B-1----:R-:W-:Y:S08]  /*6b80*/  HMMA.16816.F32.BF16 R12, R244.reuse, R176, R12 ;  /* 0x000000b0f40c723c */ /* 0x042ff0000004180c */
[C---:B------:R-:W-:Y:S04]  /*6b90*/  HMMA.16816.F32.BF16 R16, R244.reuse, R178, R16 ;  /* 0x000000b2f410723c */ /* 0x040fe80000041810 */
[----:B----4-:R-:W-:Y:S05]  /*6ba0*/  @P1 IMAD.HI.U32 R2, R0, c[0x0][0x2c8], RZ ;  /* 0x0000b20000021a27 */ /* 0x010fea00078e00ff */
[----:B------:R-:W-:Y:S03]  /*6bb0*/  @P1 SHF.R.U32.HI R0, RZ, c[0x0][0x2cc], R2 ;  /* 0x0000b300ff001a19 */ /* 0x000fe60000011602 */
[----:B------:R-:W-:Y:S02]  /*6bc0*/  @P6 SHF.R.S32.HI R2, RZ, 0x1f, R171 ;  /* 0x0000001fff026819 */ /* 0x000fe400000114ab */
[----:B------:R-:W1:Y:S03]  /*6bd0*/  SHFL.IDX PT, R183, R0, RZ, 0x1c1f ;  /* 0x001c1fff00b77589 */ /* 0x000e6600000e0000 */
[----:B------:R-:W-:Y:S02]  /*6be0*/  @P6 IMAD R2, R2, c[0x0][0x1e0], RZ ;  /* 0x0000780002026a24 */ /* 0x000fe400078e02ff */
[----:B------:R2:W4:Y:S02]  /*6bf0*/  SHFL.IDX PT, R182, R0, 0x1, 0x1c1f ;  /* 0x003c1f0000b67f89 */ /* 0x00052400000e0000 */
[----:B------:R-:W-:Y:S05]  /*6c00*/  @P6 IMAD R2, R171, c[0x0][0x1e4], R2 ;  /* 0x00007900ab026a24 */ /* 0x000fea00078e0202 */
[----:B--2---:R-:W-:Y:S01]  /*6c10*/  @P6 IADD3 R0, R157, R2, RZ ;  /* 0x000000029d006210 */ /* 0x004fe20007ffe0ff */
[C---:B------:R-:W-:Y:S02]  /*6c20*/  @P6 IMAD.SHL.U32 R157, R156.reuse, 0x40, RZ ;  /* 0x000000409c9d6824 */ /* 0x040fe400078e00ff */
[----:B-1----:R-:W-:Y:S01]  /*6c30*/  IMAD.IADD R2, R159, 0x1, R183 ;  /* 0x000000019f027824 */ /* 0x002fe200078e02b7 */
[----:B------:R-:W-:Y:S02]  /*6c40*/  @P6 SHF.L.U64.HI R156, R156, 0x6, R0 ;  /* 0x000000069c9c6819 */ /* 0x000fe40000010200 */
[----:B---3--:R-:W-:Y:S04]  /*6c50*/  @P6 IADD3 R0, P0, R157, R128, RZ ;  /* 0x000000809d006210 */ /* 0x008fe80007f1e0ff */
[----:B------:R-:W-:Y:S02]  /*6c60*/  @P6 IADD3.X R181, R156, R130, RZ, P0, !PT ;  /* 0x000000829cb56210 */ /* 0x000fe400007fe4ff */
[C---:B------:R-:W-:Y:S04]  /*6c70*/  @P6 LEA R180, P0, R0.reuse, c[0x0][0x1c8], 0x1 ;  /* 0x0000720000b46a11 */ /* 0x040fe800078008ff */
[----:B------:R-:W-:Y:S02]  /*6c80*/  @P6 LEA.HI.X R181, R0, c[0x0][0x1cc], R181, 0x1, P0 ;  /* 0x0000730000b56a11 */ /* 0x000fe400000f0cb5 */
[----:B------:R-:W-:Y:S02]  /*6c90*/  ISETP.GT.AND P0, PT, R2, RZ, PT ;  /* 0x000000ff0200720c */ /* 0x000fe40003f04270 */
[----:B----4-:R-:W-:Y:S02]  /*6ca0*/  IADD3 R0, R159, R182, RZ ;  /* 0x000000b69f007210 */ /* 0x010fe40007ffe0ff */
[----:B------:R-:W-:Y:S02]  /*6cb0*/  FSEL R185, R4, -INF , P0 ;  /* 0xff80000004b97808 */ /* 0x000fe40000000000 */
[----:B------:R-:W-:Y:S04]  /*6cc0*/  ISETP.GT.AND P0, PT, R2, 0x1, PT ;  /* 0x000000010200780c */ /* 0x000fe80003f04270 */
[----:B------:R-:W-:Y:S02]  /*6cd0*/  FSEL R184, R5, -INF , P0 ;  /* 0xff80000005b87808 */ /* 0x000fe40000000000 */
[----:B------:R-:W-:Y:S04]  /*6ce0*/  ISETP.GT.AND P0, PT, R0, RZ, PT ;  /* 0x000000ff0000720c */ /* 0x000fe80003f04270 */
[----:B------:R-:W-:Y:S02]  /*6cf0*/  FSEL R187, R6, -INF , P0 ;  /* 0xff80000006bb7808 */ /* 0x000fe40000000000 */
[----:B------:R-:W-:Y:S04]  /*6d00*/  ISETP.GT.AND P0, PT, R0, 0x1, PT ;  /* 0x000000010000780c */ /* 0x000fe80003f04270 */
[----:B------:R-:W-:Y:S02]  /*6d10*/  FSEL R186, R7, -INF , P0 ;  /* 0xff80000007ba7808 */ /* 0x000fe40000000000 */
[----:B------:R-:W1:Y:S01]  /*6d20*/  LDSM.16.M88.4 R4, [R250+0x7000] ;  /* 0x00700000fa04783b */ /* 0x000e620000000200 */
[----:B------:R-:W-:Y:S04]  /*6d30*/  ISETP.GT.AND P0, PT, R2, 0x8, PT ;  /* 0x000000080200780c */ /* 0x000fe80003f04270 */
[----:B------:R-:W-:Y:S02]  /*6d40*/  FSEL R176, R8, -INF , P0 ;  /* 0xff80000008b07808 */ /* 0x000fe40000000000 */
[----:B------:R-:W-:Y:S04]  /*6d50*/  ISETP.GT.AND P0, PT, R2, 0x9, PT ;  /* 0x000000090200780c */ /* 0x000fe80003f04270 */
[----:B------:R-:W-:Y:S02]  /*6d60*/  FSEL R177, R9, -INF , P0 ;  /* 0xff80000009b17808 */ /* 0x000fe40000000000 */
[----:B------:R-:W-:Y:S04]  /*6d70*/  ISETP.GT.AND P0, PT, R0, 0x8, PT ;  /* 0x000000080000780c */ /* 0x000fe80003f04270 */
[----:B------:R-:W-:Y:S02]  /*6d80*/  FSEL R183, R10, -INF , P0 ;  /* 0xff8000000ab77808 */ /* 0x000fe40000000000 */
[----:B------:R-:W-:Y:S04]  /*6d90*/  ISETP.GT.AND P0, PT, R0, 0x9, PT ;  /* 0x000000090000780c */ /* 0x000fe80003f04270 */
[----:B------:R-:W-:Y:S02]  /*6da0*/  FSEL R182, R11, -INF , P0 ;  /* 0xff8000000bb67808 */ /* 0x000fe40000000000 */
[----:B------:R-:W-:Y:S01]  /*6db0*/  ISETP.GT.AND P0, PT, R2, 0x10, PT ;  /* 0x000000100200780c */ /* 0x000fe20003f04270 */
[----:B------:R-:W2:Y:S01]  /*6dc0*/  LDSM.16.M88.4 R8, [R250+0x7800] ;  /* 0x00780000fa08783b */ /* 0x000ea20000000200 */
[----:B------:R-:W-:Y:S04]  /*6dd0*/  DEPBAR.LE SB0, 0x0 ;  /* 0x000080000000791a */ /* 0x000fe80000000000 */
[----:B------:R-:W-:Y:S01]  /*6de0*/  FSEL R189, R12, -INF , P0 ;  /* 0xff8000000cbd7808 */ /* 0x000fe20000000000 */
[----:B------:R-:W-:Y:S01]  /*6df0*/  BAR.SYNC.DEFER_BLOCKING 0x0 ;  /* 0x0000000000007b1d */ /* 0x000fe20000010000 */
[----:B------:R-:W-:Y:S04]  /*6e00*/  ISETP.GT.AND P0, PT, R2, 0x11, PT ;  /* 0x000000110200780c */ /* 0x000fe80003f04270 */
[----:B------:R-:W-:Y:S02]  /*6e10*/  FSEL R191, R13, -INF , P0 ;  /* 0xff8000000dbf7808 */ /* 0x000fe40000000000 */
[----:B------:R-:W-:Y:S01]  /*6e20*/  ISETP.GT.AND P0, PT, R0, 0x10, PT ;  /* 0x000000100000780c */ /* 0x000fe20003f04270 */
[C---:B-1----:R-:W-:Y:S05]  /*6e30*/  HMMA.16816.F32.BF16 R20, R244.reuse, R4, R20 ;  /* 0x00000004f414723c */ /* 0x042fea0000041814 */
[----:B------:R-:W-:Y:S02]  /*6e40*/  FSEL R168, R14, -INF , P0 ;  /* 0xff8000000ea87808 */ /* 0x000fe40000000000 */
[----:B------:R-:W-:Y:S01]  /*6e50*/  ISETP.GT.AND P0, PT, R0, 0x11, PT ;  /* 0x000000110000780c */ /* 0x000fe20003f04270 */
[C---:B------:R-:W-:Y:S04]  /*6e60*/  HMMA.16816.F32.BF16 R24, R244.reuse, R6, R24 ;  /* 0x00000006f418723c */ /* 0x040fe80000041818 */
[----:B------:R-:W-:Y:S02]  /*6e70*/  FSEL R169, R15, -INF , P0 ;  /* 0xff8000000fa97808 */ /* 0x000fe40000000000 */
[----:B------:R-:W-:Y:S02]  /*6e80*/  ISETP.GT.AND P0, PT, R2, 0x18, PT ;  /* 0x000000180200780c */ /* 0x000fe40003f04270 */
[----:B------:R-:W-:Y:S01]  /*6e90*/  FMNMX.FTZ R4, R185, R3, !PT ;  /* 0x00000003b9047209 */ /* 0x000fe20007810000 */
[----:B------:R-:W-:Y:S01]  /*6ea0*/  @!PT LDS RZ, [RZ] ;  /* 0x00000000fffff984 */ /* 0x000fe20000000800 */
[----:B------:R-:W-:Y:S01]  /*6eb0*/  @!PT LDS RZ, [RZ] ;  /* 0x00000000fffff984 */ /* 0x000fe20000000800 */
[----:B------:R-:W-:Y:S01]  /*6ec0*/  @!PT LDS RZ, [RZ] ;  /* 0x00000000fffff984 */ /* 0x000fe20000000800 */
[----:B------:R1:W-:Y:S03]  /*6ed0*/  @P6 LDGSTS.E.BYPASS.LTC128B.128 [R131+0x10100], [R180.64], !P5 ;  /* 0x10100000b4836fae */ /* 0x0003e6000e901d46 */
[----:B------:R-:W-:Y:S02]  /*6ee0*/  FSEL R188, R16, -INF , P0 ;  /* 0xff80000010bc7808 */ /* 0x000fe40000000000 */
[----:B------:R-:W-:Y:S02]  /*6ef0*/  ISETP.GT.AND P0, PT, R2, 0x19, PT ;  /* 0x000000190200780c */ /* 0x000fe40003f04270 */
[----:B------:R-:W-:Y:S01]  /*6f00*/  FMNMX.FTZ R4, R184, R4, !PT ;  /* 0x00000004b8047209 */ /* 0x000fe20007810000 */
[C---:B--2---:R-:W-:Y:S03]  /*6f10*/  HMMA.16816.F32.BF16 R28, R244.reuse, R8, R28 ;  /* 0x00000008f41c723c */ /* 0x044fe6000004181c */
[----:B------:R-:W-:Y:S02]  /*6f20*/  FSEL R190, R17, -INF , P0 ;  /* 0xff80000011be7808 */ /* 0x000fe40000000000 */
[----:B------:R-:W-:Y:S02]  /*6f30*/  ISETP.GT.AND P0, PT, R0, 0x18, PT ;  /* 0x000000180000780c */ /* 0x000fe40003f04270 */
[----:B------:R-:W-:Y:S01]  /*6f40*/  FMNMX.FTZ R4, R176, R4, !PT ;  /* 0x00000004b0047209 */ /* 0x000fe20007810000 */
[----:B------:R-:W-:Y:S04]  /*6f50*/  HMMA.16816.F32.BF16 R32, R244, R10, R32 ;  /* 0x0000000af420723c */ /* 0x000fe80000041820 */
[----:B------:R-:W-:Y:S02]  /*6f60*/  FSEL R172, R18, -INF , P0 ;  /* 0xff80000012ac7808 */ /* 0x000fe40000000000 */
[----:B------:R-:W-:Y:S02]  /*6f70*/  ISETP.GT.AND P0, PT, R0, 0x19, PT ;  /* 0x000000190000780c */ /* 0x000fe40003f04270 */
[----:B------:R-:W-:Y:S04]  /*6f80*/  FMNMX.FTZ R4, R177, R4, !PT ;  /* 0x00000004b1047209 */ /* 0x000fe80007810000 */
[----:B------:R-:W-:Y:S02]  /*6f90*/  FSEL R178, R19, -INF , P0 ;  /* 0xff80000013b27808 */ /* 0x000fe40000000000 */
[----:B------:R-:W-:Y:S02]  /*6fa0*/  ISETP.GT.AND P0, PT, R2, 0x20, PT ;  /* 0x000000200200780c */ /* 0x000fe40003f04270 */
[----:B------:R-:W-:Y:S02]  /*6fb0*/  FMNMX.FTZ R4, R189, R4, !PT ;  /* 0x00000004bd047209 */ /* 0x000fe40007810000 */
[----:B------:R-:W-:Y:S02]  /*6fc0*/  FSEL R197, R20, -INF , P0 ;  /* 0xff80000014c57808 */ /* 0x000fe40000000000 */
[----:B------:R-:W-:Y:S02]  /*6fd0*/  ISETP.GT.AND P0, PT, R2, 0x21, PT ;  /* 0x000000210200780c */ /* 0x000fe40003f04270 */
[----:B------:R-:W-:Y:S02]  /*6fe0*/  FMNMX.FTZ R4, R191, R4, !PT ;  /* 0x00000004bf047209 */ /* 0x000fe40007810000 */
[----:B------:R-:W-:Y:S01]  /*6ff0*/  FSEL R198, R21, -INF , P0 ;  /* 0xff80000015c67808 */ /* 0x000fe20000000000 */
[----:B------:R-:W-:Y:S01]  /*7000*/  IMAD.MOV.U32 R21, RZ, RZ, R172 ;  /* 0x000000ffff157224 */ /* 0x000fe200078e00ac */
[----:B------:R-:W-:Y:S02]  /*7010*/  ISETP.GT.AND P0, PT, R0, 0x20, PT ;  /* 0x000000200000780c */ /* 0x000fe40003f04270 */
[----:B------:R-:W-:Y:S02]  /*7020*/  FMNMX.FTZ R4, R188, R4, !PT ;  /* 0x00000004bc047209 */ /* 0x000fe40007810000 */
        /* <DEDUP_REMOVED lines=28> */
[----:B------:R-:W-:Y:S02]  /*71f0*/  FMNMX.FTZ R4, R194, R4, !PT ;  /* 0x00000004c2047209 */ /* 0x000fe40007810000 */
[----:B------:R-:W-:Y:S02]  /*7200*/  FSEL R168, R31, -INF , P0 ;  /* 0xff8000001fa87808 */ /* 0x000fe40000000000 */
[----:B------:R-:W-:Y:S02]  /*7210*/  ISETP.GT.AND P0, PT, R2, 0x38, PT ;  /* 0x000000380200780c */ /* 0x000fe40003f04270 */
[----:B------:R-:W-:Y:S02]  /*7220*/  MOV R23, R169 ;  /* 0x000000a900177202 */ /* 0x000fe40000000f00 */
[----:B------:R-:W-:Y:S02]  /*7230*/  FMNMX.FTZ R5, R24, R5, !PT ;  /* 0x0000000518057209 */ /* 0x000fe40007810000 */
[----:B------:R-:W-:Y:S02]  /*7240*/  FMNMX.FTZ R4, R195, R4, !PT ;  /* 0x00000004c3047209 */ /* 0x000fe40007810000 */
[----:B------:R-:W-:Y:S02]  /*7250*/  FSEL R172, R32, -INF , P0 ;  /* 0xff80000020ac7808 */ /* 0x000fe40000000000 */
[----:B------:R-:W-:Y:S02]  /*7260*/  ISETP.GT.AND P0, PT, R2, 0x39, PT ;  /* 0x000000390200780c */ /* 0x000fe40003f04270 */
[----:B------:R-:W-:Y:S02]  /*7270*/  FMNMX.FTZ R5, R23, R5, !PT ;  /* 0x0000000517057209 */ /* 0x000fe40007810000 */
[----:B------:R-:W-:Y:S02]  /*7280*/  FMNMX.FTZ R4, R172, R4, !PT ;  /* 0x00000004ac047209 */ /* 0x000fe40007810000 */
[----:B------:R-:W-:Y:S01]  /*7290*/  FSEL R173, R33, -INF , P0 ;  /* 0xff80000021ad7808 */ /* 0x000fe20000000000 */
[----:B------:R-:W-:Y:S01]  /*72a0*/  IMAD.MOV.U32 R33, RZ, RZ, R23 ;  /* 0x000000ffff217224 */ /* 0x000fe200078e0017 */
[----:B------:R-:W-:Y:S02]  /*72b0*/  FMNMX.FTZ R2, R21, R5, !PT ;  /* 0x0000000515027209 */ /* 0x000fe40007810000 */
[----:B------:R-:W-:Y:S02]  /*72c0*/  ISETP.GT.AND P0, PT, R0, 0x38, PT ;  /* 0x000000380000780c */ /* 0x000fe40003f04270 */
[----:B------:R-:W-:Y:S02]  /*72d0*/  FMNMX.FTZ R4, R173, R4, !PT ;  /* 0x00000004ad047209 */ /* 0x000fe40007810000 */
[----:B------:R-:W-:Y:S02]  /*72e0*/  FSEL R169, R34, -INF , P0 ;  /* 0xff80000022a97808 */ /* 0x000fe40000000000 */
[----:B------:R-:W-:Y:S01]  /*72f0*/  ISETP.GT.AND P0, PT, R0, 0x39, PT ;  /* 0x000000390000780c */ /* 0x000fe20003f04270 */
[----:B------:R-:W2:Y:S01]  /*7300*/  SHFL.BFLY PT, R8, R4, 0x2, 0x1f ;  /* 0x0c401f0004087f89 */ /* 0x000ea200000e0000 */
[----:B------:R-:W-:Y:S02]  /*7310*/  FMNMX.FTZ R2, R178, R2, !PT ;  /* 0x00000002b2027209 */ /* 0x000fe40007810000 */
[----:B------:R-:W-:Y:S01]  /*7320*/  FSEL R159, R35, -INF , P0 ;  /* 0xff800000239f7808 */ /* 0x000fe20000000000 */
[----:B------:R-:W-:Y:S01]  /*7330*/  IMAD.MOV.U32 R35, RZ, RZ, R178 ;  /* 0x000000ffff237224 */ /* 0x000fe200078e00b2 */
[----:B------:R-:W-:Y:S02]  /*7340*/  @P6 IADD3 R10, P0, R128, 0x40, RZ ;  /* 0x00000040800a6810 */ /* 0x000fe40007f1e0ff */
[----:B------:R-:W-:Y:S02]  /*7350*/  FMNMX.FTZ R2, R22, R2, !PT ;  /* 0x0000000216027209 */ /* 0x000fe40007810000 */
[----:B------:R-:W-:Y:S02]  /*7360*/  @P6 IADD3.X R11, RZ, R130, RZ, P0, !PT ;  /* 0x00000082ff0b6210 */ /* 0x000fe400007fe4ff */
[----:B------:R-:W-:Y:S02]  /*7370*/  FMNMX.FTZ R0, R179, R2, !PT ;  /* 0x00000002b3007209 */ /* 0x000fe40007810000 */
[----:B------:R-:W-:Y:S02]  /*7380*/  @P6 IADD3 R2, P0, R157, R10, RZ ;  /* 0x0000000a9d026210 */ /* 0x000fe40007f1e0ff */
[----:B------:R-:W-:Y:S02]  /*7390*/  FMNMX.FTZ R0, R193, R0, !PT ;  /* 0x00000000c1007209 */ /* 0x000fe40007810000 */
[----:B------:R-:W-:Y:S01]  /*73a0*/  MOV R32, R24 ;  /* 0x0000001800207202 */ /* 0x000fe20000000f00 */
[----:B------:R-:W-:Y:S01]  /*73b0*/  @P6 IMAD.X R5, R156, 0x1, R11, P0 ;  /* 0x000000019c056824 */ /* 0x000fe200000e060b */
[----:B------:R-:W-:Y:S02]  /*73c0*/  @P6 LEA R6, P0, R2, c[0x0][0x1c8], 0x1 ;  /* 0x0000720002066a11 */ /* 0x000fe400078008ff */
[----:B------:R-:W-:Y:S02]  /*73d0*/  FMNMX.FTZ R0, R174, R0, !PT ;  /* 0x00000000ae007209 */ /* 0x000fe40007810000 */
[----:B------:R-:W-:Y:S02]  /*73e0*/  @P6 LEA.HI.X R7, R2, c[0x0][0x1cc], R5, 0x1, P0 ;  /* 0x0000730002076a11 */ /* 0x000fe400000f0c05 */
[----:B------:R-:W-:Y:S02]  /*73f0*/  @P6 IADD3 R17, P0, R128, 0x80, RZ ;  /* 0x0000008080116810 */ /* 0x000fe40007f1e0ff */
[----:B------:R-:W-:Y:S01]  /*7400*/  FMNMX.FTZ R0, R175, R0, !PT ;  /* 0x00000000af007209 */ /* 0x000fe20007810000 */
[----:B------:R3:W-:Y:S01]  /*7410*/  @P6 LDGSTS.E.BYPASS.LTC128B.128 [R131+0x12100], [R6.64], !P4 ;  /* 0x1210000006836fae */ /* 0x0007e2000e101d46 */
[----:B------:R-:W-:Y:S02]  /*7420*/  @P6 IADD3.X R16, RZ, R130, RZ, P0, !PT ;  /* 0x00000082ff106210 */ /* 0x000fe400007fe4ff */
[----:B------:R-:W-:Y:S02]  /*7430*/  @P6 IADD3 R5, P0, R157, R17, RZ ;  /* 0x000000119d056210 */ /* 0x000fe40007f1e0ff */
[----:B--2---:R-:W-:Y:S02]  /*7440*/  FMNMX.FTZ R8, R4, R8, !PT ;  /* 0x0000000804087209 */ /* 0x004fe40007810000 */
[----:B------:R-:W-:Y:S01]  /*7450*/  FMNMX.FTZ R0, R168, R0, !PT ;  /* 0x00000000a8007209 */ /* 0x000fe20007810000 */
[----:B------:R-:W-:Y:S01]  /*7460*/  @P6 IMAD.X R9, R156, 0x1, R16, P0 ;  /* 0x000000019c096824 */ /* 0x000fe200000e0610 */
[----:B------:R-:W-:Y:S02]  /*7470*/  @P6 LEA R4, P0, R5, c[0x0][0x1c8], 0x1 ;  /* 0x0000720005046a11 */ /* 0x000fe400078008ff */
[----:B------:R-:W-:Y:S02]  /*7480*/  FMNMX.FTZ R0, R169, R0, !PT ;  /* 0x00000000a9007209 */ /* 0x000fe40007810000 */
[----:B------:R-:W-:Y:S02]  /*7490*/  @P6 LEA.HI.X R5, R5, c[0x0][0x1cc], R9, 0x1, P0 ;  /* 0x0000730005056a11 */ /* 0x000fe400000f0c09 */
[----:B------:R-:W-:Y:S02]  /*74a0*/  FMNMX.FTZ R0, R159, R0, !PT ;  /* 0x000000009f007209 */ /* 0x000fe40007810000 */
[----:B------:R-:W-:Y:S01]  /*74b0*/  @P6 IADD3 R9, P0, R128, 0xc0, RZ ;  /* 0x000000c080096810 */ /* 0x000fe20007f1e0ff */
[----:B------:R2:W-:Y:S01]  /*74c0*/  @P6 LDGSTS.E.BYPASS.LTC128B.128 [R131+0x14100], [R4.64], !P3 ;  /* 0x1410000004836fae */ /* 0x0005e2000d901d46 */
[----:B------:R-:W-:Y:S04]  /*74d0*/  MOV R34, R21 ;  /* 0x0000001500227202 */ /* 0x000fe80000000f00 */
[----:B------:R-:W4:Y:S01]  /*74e0*/  SHFL.BFLY PT, R2, R0, 0x2, 0x1f ;  /* 0x0c401f0000027f89 */ /* 0x000f2200000e0000 */
[----:B---3--:R-:W-:Y:S04]  /*74f0*/  @P6 IADD3.X R7, RZ, R130, RZ, P0, !PT ;  /* 0x00000082ff076210 */ /* 0x008fe800007fe4ff */
[----:B------:R-:W3:Y:S01]  /*7500*/  SHFL.BFLY PT, R6, R8, 0x1, 0x1f ;  /* 0x0c201f0008067f89 */ /* 0x000ee200000e0000 */
[----:B--2---:R-:W-:Y:S02]  /*7510*/  @P6 IADD3 R4, P0, R157, R9, RZ ;  /* 0x000000099d046210 */ /* 0x004fe40007f1e0ff */
[----:B----4-:R-:W-:Y:S03]  /*7520*/  FMNMX.FTZ R0, R0, R2, !PT ;  /* 0x0000000200007209 */ /* 0x010fe60007810000 */
[----:B------:R-:W-:Y:S01]  /*7530*/  @P6 IMAD.X R2, R156, 0x1, R7, P0 ;  /* 0x000000019c026824 */ /* 0x000fe200000e0607 */
[C---:B------:R-:W-:Y:S04]  /*7540*/  @P6 LEA R14, P0, R4.reuse, c[0x0][0x1c8], 0x1 ;  /* 0x00007200040e6a11 */ /* 0x040fe800078008ff */
[----:B------:R-:W-:Y:S01]  /*7550*/  @P6 LEA.HI.X R15, R4, c[0x0][0x1cc], R2, 0x1, P0 ;  /* 0x00007300040f6a11 */ /* 0x000fe200000f0c02 */
[----:B------:R-:W-:Y:S01]  /*7560*/  @P6 IMAD.MOV.U32 R2, RZ, RZ, c[0x0][0x1e4] ;  /* 0x00007900ff026624 */ /* 0x000fe200078e00ff */
[----:B------:R-:W-:Y:S03]  /*7570*/  @P6 MOV R4, c[0x0][0x1e0] ;  /* 0x0000780000046a02 */ /* 0x000fe60000000f00 */
[----:B------:R2:W-:Y:S01]  /*7580*/  @P6 LDGSTS.E.BYPASS.LTC128B.128 [R131+0x16100], [R14.64], !P2 ;  /* 0x161000000e836fae */ /* 0x0005e2000d101d46 */
[----:B------:R-:W-:Y:S02]  /*7590*/  @P6 LEA R5, P0, R4, R157, 0x5 ;  /* 0x0000009d04056211 */ /* 0x000fe400078028ff */
[----:B---3--:R-:W-:Y:S02]  /*75a0*/  FMNMX.FTZ R157, R8, R6, !PT ;  /* 0x00000006089d7209 */ /* 0x008fe40007810000 */
[----:B------:R-:W-:Y:S02]  /*75b0*/  @P6 LEA.HI.X R4, R4, R156, R2, 0x5, P0 ;  /* 0x0000009c04046211 */ /* 0x000fe400000f2c02 */
[----:B------:R-:W-:Y:S01]  /*75c0*/  @P6 IADD3 R2, P0, R5, R128, RZ ;  /* 0x0000008005026210 */ /* 0x000fe20007f1e0ff */
[----:B-1----:R-:W-:Y:S01]  /*75d0*/  FMUL.FTZ R180, R157, c[0x0][0x2d0] ;  /* 0x0000b4009db47a20 */ /* 0x002fe20000410000 */
[----:B------:R-:W3:Y:S02]  /*75e0*/  LDL.LU.64 R128, [R1+0x160] ;  /* 0x0001600001807983 */ /* 0x000ee40000300a00 */
[----:B------:R-:W-:Y:S02]  /*75f0*/  @P6 IADD3.X R6, R4, R130, RZ, P0, !PT ;  /* 0x0000008204066210 */ /* 0x000fe400007fe4ff */
[C---:B------:R-:W-:Y:S01]  /*7600*/  @P6 LEA R12, P0, R2.reuse, c[0x0][0x1c8], 0x1 ;  /* 0x00007200020c6a11 */ /* 0x040fe200078008ff */
[----:B------:R-:W4:Y:S03]  /*7610*/  LDL.LU R130, [R1+0x158] ;  /* 0x0001580001827983 */ /* 0x000f260000300800 */
[----:B------:R-:W-:Y:S02]  /*7620*/  @P6 LEA.HI.X R13, R2, c[0x0][0x1cc], R6, 0x1, P0 ;  /* 0x00007300020d6a11 */ /* 0x000fe400000f0c06 */
[C---:B------:R-:W-:Y:S01]  /*7630*/  @P6 IADD3 R6, P0, R5.reuse, R10, RZ ;  /* 0x0000000a05066210 */ /* 0x040fe20007f1e0ff */
[----:B------:R-:W1:Y:S04]  /*7640*/  SHFL.BFLY PT, R2, R0, 0x1, 0x1f ;  /* 0x0c201f0000027f89 */ /* 0x000e6800000e0000 */
[----:B------:R-:W-:Y:S01]  /*7650*/  @P6 IMAD.X R11, R4, 0x1, R11, P0 ;  /* 0x00000001040b6824 */ /* 0x000fe200000e060b */
[C---:B------:R-:W-:Y:S01]  /*7660*/  @P6 LEA R10, P0, R6.reuse, c[0x0][0x1c8], 0x1 ;  /* 0x00007200060a6a11 */ /* 0x040fe200078008ff */
[----:B------:R2:W-:Y:S03]  /*7670*/  @P6 LDGSTS.E.BYPASS.LTC128B.128 [R131+0x11100], [R12.64], !P5 ;  /* 0x111000000c836fae */ /* 0x0005e6000e901d46 */
[----:B------:R-:W-:Y:S02]  /*7680*/  @P6 LEA.HI.X R11, R6, c[0x0][0x1cc], R11, 0x1, P0 ;  /* 0x00007300060b6a11 */ /* 0x000fe400000f0c0b */
[C---:B------:R-:W-:Y:S03]  /*7690*/  @P6 IADD3 R6, P0, R5.reuse, R17, RZ ;  /* 0x0000001105066210 */ /* 0x040fe60007f1e0ff */
[----:B------:R2:W-:Y:S01]  /*76a0*/  @P6 LDGSTS.E.BYPASS.LTC128B.128 [R131+0x13100], [R10.64], !P4 ;  /* 0x131000000a836fae */ /* 0x0005e2000e101d46 */
[C---:B------:R-:W-:Y:S02]  /*76b0*/  @P6 IADD3.X R16, R4.reuse, R16, RZ, P0, !PT ;  /* 0x0000001004106210 */ /* 0x040fe400007fe4ff */
[----:B------:R-:W-:Y:S05]  /*76c0*/  @P6 IADD3 R5, P0, R5, R9, RZ ;  /* 0x0000000905056210 */ /* 0x000fea0007f1e0ff */
[----:B------:R-:W-:Y:S01]  /*76d0*/  @P6 IMAD.X R7, R4, 0x1, R7, P0 ;  /* 0x0000000104076824 */ /* 0x000fe200000e0607 */
[----:B------:R-:W-:Y:S02]  /*76e0*/  @P6 LEA R8, P0, R6, c[0x0][0x1c8], 0x1 ;  /* 0x0000720006086a11 */ /* 0x000fe400078008ff */
[----:B-1----:R-:W-:Y:S02]  /*76f0*/  FMNMX.FTZ R156, R0, R2, !PT ;  /* 0x00000002009c7209 */ /* 0x002fe40007810000 */
[----:B------:R-:W-:Y:S02]  /*7700*/  @P6 LEA.HI.X R9, R6, c[0x0][0x1cc], R16, 0x1, P0 ;  /* 0x0000730006096a11 */ /* 0x000fe400000f0c10 */
[C---:B------:R-:W-:Y:S01]  /*7710*/  @P6 LEA R4, P0, R5.reuse, c[0x0][0x1c8], 0x1 ;  /* 0x0000720005046a11 */ /* 0x040fe200078008ff */
[----:B------:R-:W-:Y:S02]  /*7720*/  FMUL.FTZ R181, R156, c[0x0][0x2d0] ;  /* 0x0000b4009cb57a20 */ /* 0x000fe40000410000 */
[----:B------:R1:W-:Y:S01]  /*7730*/  @P6 LDGSTS.E.BYPASS.LTC128B.128 [R131+0x15100], [R8.64], !P3 ;  /* 0x1510000008836fae */ /* 0x0003e2000d901d46 */
[----:B------:R-:W-:Y:S02]  /*7740*/  @P6 LEA.HI.X R5, R5, c[0x0][0x1cc], R7, 0x1, P0 ;  /* 0x0000730005056a11 */ /* 0x000fe400000f0c07 */
[----:B------:R-:W-:Y:S03]  /*7750*/  FSETP.NEU.FTZ.AND P0, PT, R157, -INF , PT ;  /* 0xff8000009d00780b */ /* 0x000fe60003f1d000 */
[----:B------:R1:W-:Y:S01]  /*7760*/  @P6 LDGSTS.E.BYPASS.LTC128B.128 [R131+0x17100], [R4.64], !P2 ;  /* 0x1710000004836fae */ /* 0x0003e2000d101d46 */
[----:B------:R-:W-:Y:S04]  /*7770*/  FSEL R180, R180, RZ, P0 ;  /* 0x000000ffb4b47208 */ /* 0x000fe80000000000 */
[----:B--2---:R-:W2:Y:S01]  /*7780*/  LDSM.16.MT88.4 R12, [R248] ;  /* 0x00000000f80c783b */ /* 0x004ea20000004200 */
[--C-:B------:R-:W-:Y:S02]  /*7790*/  FFMA.FTZ R0, R185, c[0x0][0x2d0], -R180.reuse ;  /* 0x0000b400b9007a23 */ /* 0x100fe400000108b4 */
[--C-:B------:R-:W-:Y:S02]  /*77a0*/  FFMA.FTZ R2, R177, c[0x0][0x2d0], -R180.reuse ;  /* 0x0000b400b1027a23 */ /* 0x100fe400000108b4 */
[----:B------:R1:W-:Y:S01]  /*77b0*/  MUFU.EX2 R185, R0 ;  /* 0x0000000000b97308 */ /* 0x0003e20000000800 */
[--C-:B------:R-:W-:Y:S01]  /*77c0*/  FFMA.FTZ R176, R176, c[0x0][0x2d0], -R180.reuse ;  /* 0x0000b400b0b07a23 */ /* 0x100fe200000108b4 */
[----:B------:R-:W-:Y:S05]  /*77d0*/  LDSM.16.MT88.4 R28, [R251] ;  /* 0x00000000fb1c783b */ /* 0x000fea0000004200 */
[----:B------:R-:W0:Y:S03]  /*77e0*/  LDGDEPBAR ;  /* 0x00000000000079af */ /* 0x000e260000000000 */
[----:B------:R-:W-:Y:S02]  /*77f0*/  MUFU.EX2 R18, R2 ;  /* 0x0000000200127308 */ /* 0x000fe40000000800 */
[----:B-1----:R-:W4:Y:S08]  /*7800*/  LDL.LU R131, [R1+0x154] ;  /* 0x0001540001837983 */ /* 0x002f300000300800 */
[----:B------:R-:W-:Y:S01]  /*7810*/  MUFU.EX2 R19, R176 ;  /* 0x000000b000137308 */ /* 0x000fe20000000800 */
[----:B------:R-:W-:Y:S09]  /*7820*/  FFMA.FTZ R0, R184, c[0x0][0x2d0], -R180 ;  /* 0x0000b400b8007a23 */ /* 0x000ff200000108b4 */
[----:B------:R1:W-:Y:S02]  /*7830*/  MUFU.EX2 R20, R0 ;  /* 0x0000000000147308 */ /* 0x0003e40000000800 */
[----:B-1----:R-:W-:Y:S02]  /*7840*/  FSEL R0, R157, RZ, P0 ;  /* 0x000000ff9d007208 */ /* 0x002fe40000000000 */
[----:B------:R-:W-:Y:S03]  /*7850*/  FSETP.NEU.FTZ.AND P0, PT, R156, -INF , PT ;  /* 0xff8000009c00780b */ /* 0x000fe60003f1d000 */
[----:B------:R-:W-:Y:S01]  /*7860*/  FADD.FTZ R0, -R0, R3 ;  /* 0x0000000300007221 */ /* 0x000fe20000010100 */
[----:B------:R-:W-:Y:S03]  /*7870*/  FSEL R181, R181, RZ, P0 ;  /* 0x000000ffb5b57208 */ /* 0x000fe60000000000 */
[----:B------:R-:W-:Y:S02]  /*7880*/  FMUL.FTZ R0, R0, c[0x0][0x2d0] ;  /* 0x0000b40000007a20 */ /* 0x000fe40000410000 */
[--C-:B------:R-:W-:Y:S01]  /*7890*/  FFMA.FTZ R2, R187, c[0x0][0x2d0], -R181.reuse ;  /* 0x0000b400bb027a23 */ /* 0x100fe200000108b5 */
[----:B------:R-:W-:Y:S01]  /*78a0*/  MOV R187, R179 ;  /* 0x000000b300bb7202 */ /* 0x000fe20000000f00 */
[----:B------:R-:W1:Y:S10]  /*78b0*/  MUFU.EX2 R3, R0 ;  /* 0x0000000000037308 */ /* 0x000e740000000800 */
[----:B------:R2:W-:Y:S01]  /*78c0*/  MUFU.EX2 R184, R2 ;  /* 0x0000000200b87308 */ /* 0x0005e20000000800 */
[C---:B-1----:R-:W-:Y:S02]  /*78d0*/  FMUL.FTZ R24, R3.reuse, R144 ;  /* 0x0000009003187220 */ /* 0x042fe40000410000 */
[C---:B------:R-:W-:Y:S02]  /*78e0*/  FMUL.FTZ R9, R3.reuse, R165 ;  /* 0x000000a503097220 */ /* 0x040fe40000410000 */
[C---:B------:R-:W-:Y:S02]  /*78f0*/  FMUL.FTZ R4, R3.reuse, R160 ;  /* 0x000000a003047220 */ /* 0x040fe40000410000 */
[----:B------:R-:W-:Y:S02]  /*7900*/  IMAD.MOV.U32 R160, RZ, RZ, R22 ;  /* 0x000000ffffa07224 */ /* 0x000fe400078e0016 */
[C---:B------:R-:W-:Y:S01]  /*7910*/  FMUL.FTZ R5, R3.reuse, R161 ;  /* 0x000000a103057220 */ /* 0x040fe20000410000 */
[----:B------:R-:W-:Y:S01]  /*7920*/  MOV R161, R18 ;  /* 0x0000001200a17202 */ /* 0x000fe20000000f00 */
[----:B--2---:R-:W-:Y:S02]  /*7930*/  FFMA.FTZ R2, R186, c[0x0][0x2d0], -R181 ;  /* 0x0000b400ba027a23 */ /* 0x004fe400000108b5 */
[C---:B------:R-:W-:Y:S02]  /*7940*/  FMUL.FTZ R8, R3.reuse, R164 ;  /* 0x000000a403087220 */ /* 0x040fe40000410000 */
[----:B------:R-:W1:Y:S01]  /*7950*/  MUFU.EX2 R186, R2 ;  /* 0x0000000200ba7308 */ /* 0x000e620000000800 */
[C---:B------:R-:W-:Y:S02]  /*7960*/  FMUL.FTZ R16, R3.reuse, R136 ;  /* 0x0000008803107220 */ /* 0x040fe40000410000 */
[C---:B------:R-:W-:Y:S02]  /*7970*/  FMUL.FTZ R17, R3.reuse, R137 ;  /* 0x0000008903117220 */ /* 0x040fe40000410000 */
[C---:B------:R-:W-:Y:S01]  /*7980*/  FMUL.FTZ R25, R3.reuse, R145 ;  /* 0x0000009103197220 */ /* 0x040fe20000410000 */
[----:B------:R-:W-:Y:S01]  /*7990*/  MOV R145, R35 ;  /* 0x0000002300917202 */ /* 0x000fe20000000f00 */
[----:B------:R-:W-:Y:S01]  /*79a0*/  IMAD.MOV.U32 R164, RZ, RZ, R161 ;  /* 0x000000ffffa47224 */ /* 0x000fe200078e00a1 */
[----:B------:R-:W-:Y:S01]  /*79b0*/  MOV R161, R32 ;  /* 0x0000002000a17202 */ /* 0x000fe20000000f00 */
        /* <DEDUP_REMOVED lines=9> */
[--C-:B------:R-:W-:Y:S02]  /*7a50*/  FFMA.FTZ R2, R183, c[0x0][0x2d0], -R181.reuse ;  /* 0x0000b400b7027a23 */ /* 0x100fe400000108b5 */
[C---:B------:R-:W-:Y:S02]  /*7a60*/  FMUL.FTZ R49, R3.reuse, R49 ;  /* 0x0000003103317220 */ /* 0x040fe40000410000 */
        /* <DEDUP_REMOVED lines=13> */
[----:B-1----:R-:W-:Y:S02]  /*7b40*/  FFMA.FTZ R2, R182, c[0x0][0x2d0], -R181 ;  /* 0x0000b400b6027a23 */ /* 0x002fe400000108b5 */
        /* <DEDUP_REMOVED lines=15> */
[C---:B------:R-:W-:Y:S01]  /*7c40*/  FMUL.FTZ R101, R3.reuse, R101 ;  /* 0x0000006503657220 */ /* 0x040fe20000410000 */
[----:B--2---:R-:W-:Y:S01]  /*7c50*/  F2FP.BF16.PACK_AB R179, R182, R183 ;  /* 0x000000b7b6b3723e */ /* 0x004fe200000010ff */
[C---:B------:R-:W-:Y:S02]  /*7c60*/  FMUL.FTZ R104, R3.reuse, R104 ;  /* 0x0000006803687220 */ /* 0x040fe40000410000 */
[----:B------:R-:W-:Y:S01]  /*7c70*/  FADD.FTZ R0, -R2, R158 ;  /* 0x0000009e02007221 */ /* 0x000fe20000010100 */
[----:B------:R-:W-:Y:S01]  /*7c80*/  MOV R2, R20 ;  /* 0x0000001400027202 */ /* 0x000fe20000000f00 */
[----:B------:R-:W-:Y:S01]  /*7c90*/  IMAD.MOV.U32 R158, RZ, RZ, R19 ;  /* 0x000000ffff9e7224 */ /* 0x000fe200078e0013 */
[----:B------:R-:W1:Y:S01]  /*7ca0*/  LDSM.16.MT88.4 R20, [R252] ;  /* 0x00000000fc14783b */ /* 0x000e620000004200 */
[----:B------:R-:W-:Y:S01]  /*7cb0*/  FMUL.FTZ R0, R0, c[0x0][0x2d0] ;  /* 0x0000b40000007a20 */ /* 0x000fe20000410000 */
[----:B------:R-:W-:Y:S01]  /*7cc0*/  F2FP.BF16.PACK_AB R176, R2, R185 ;  /* 0x000000b902b0723e */ /* 0x000fe200000010ff */
[C---:B------:R-:W-:Y:S01]  /*7cd0*/  FMUL.FTZ R105, R3.reuse, R105 ;  /* 0x0000006903697220 */ /* 0x040fe20000410000 */
[----:B------:R-:W-:Y:S01]  /*7ce0*/  F2FP.BF16.PACK_AB R178, R18, R158 ;  /* 0x0000009e12b2723e */ /* 0x000fe200000010ff */
        /* <DEDUP_REMOVED lines=11> */
[C---:B--2---:R-:W-:Y:S02]  /*7da0*/  FMUL.FTZ R6, R0.reuse, R162 ;  /* 0x000000a200067220 */ /* 0x044fe40000410000 */
[----:B------:R-:W2:Y:S01]  /*7db0*/  LDL R162, [R1+0x48] ;  /* 0x0000480001a27983 */ /* 0x000ea20000100800 */
[C---:B------:R-:W-:Y:S01]  /*7dc0*/  FMUL.FTZ R7, R0.reuse, R163 ;  /* 0x000000a300077220 */ /* 0x040fe20000410000 */
[----:B------:R-:W-:Y:S01]  /*7dd0*/  MOV R163, R160 ;  /* 0x000000a000a37202 */ /* 0x000fe20000000f00 */
[C---:B------:R-:W-:Y:S02]  /*7de0*/  FMUL.FTZ R18, R0.reuse, R138 ;  /* 0x0000008a00127220 */ /* 0x040fe40000410000 */
[----:B------:R-:W2:Y:S01]  /*7df0*/  LDL.LU R144, [R1+0x84] ;  /* 0x0000840001907983 */ /* 0x000ea20000300800 */
[C---:B------:R-:W-:Y:S02]  /*7e00*/  FMUL.FTZ R19, R0.reuse, R139 ;  /* 0x0000008b00137220 */ /* 0x040fe40000410000 */
[C---:B------:R-:W-:Y:S02]  /*7e10*/  HMMA.16816.F32.BF16 R4, R176.reuse, R12, R4 ;  /* 0x0000000cb004723c */ /* 0x040fe40000041804 */
[----:B------:R-:W2:Y:S03]  /*7e20*/  LDL R165, [R1+0x4] ;  /* 0x0000040001a57983 */ /* 0x000ea60000100800 */
[C---:B------:R-:W-:Y:S01]  /*7e30*/  FMUL.FTZ R11, R0.reuse, R167 ;  /* 0x000000a7000b7220 */ /* 0x040fe20000410000 */
[----:B------:R-:W-:Y:S01]  /*7e40*/  MOV R167, R158 ;  /* 0x0000009e00a77202 */ /* 0x000fe20000000f00 */
[C---:B------:R-:W-:Y:S01]  /*7e50*/  FMUL.FTZ R10, R0.reuse, R166 ;  /* 0x000000a6000a7220 */ /* 0x040fe20000410000 */
[----:B------:R-:W-:Y:S01]  /*7e60*/  LDSM.16.MT88.4 R136, [R248+0x800] ;  /* 0x00080000f888783b */ /* 0x000fe20000004200 */
[C---:B------:R-:W-:Y:S03]  /*7e70*/  FMUL.FTZ R12, R3.reuse, R132 ;  /* 0x00000084030c7220 */ /* 0x040fe60000410000 */
[C---:B------:R-:W-:Y:S01]  /*7e80*/  FMUL.FTZ R13, R3.reuse, R133 ;  /* 0x00000085030d7220 */ /* 0x040fe20000410000 */
[----:B------:R-:W-:Y:S01]  /*7e90*/  MOV R158, R33 ;  /* 0x00000021009e7202 */ /* 0x000fe20000000f00 */
[C---:B------:R-:W-:Y:S03]  /*7ea0*/  HMMA.16816.F32.BF16 R8, R176.reuse, R14, R8 ;  /* 0x0000000eb008723c */ /* 0x040fe60000041808 */
[C---:B------:R-:W-:Y:S02]  /*7eb0*/  FMUL.FTZ R26, R0.reuse, R146 ;  /* 0x00000092001a7220 */ /* 0x040fe40000410000 */
[C---:B------:R-:W-:Y:S02]  /*7ec0*/  FMUL.FTZ R27, R0.reuse, R147 ;  /* 0x00000093001b7220 */ /* 0x040fe40000410000 */
[C---:B------:R-:W-:Y:S02]  /*7ed0*/  FMUL.FTZ R14, R0.reuse, R134 ;  /* 0x00000086000e7220 */ /* 0x040fe40000410000 */
[C---:B------:R-:W-:Y:S03]  /*7ee0*/  FMUL.FTZ R15, R0.reuse, R135 ;  /* 0x00000087000f7220 */ /* 0x040fe60000410000 */
[C---:B------:R-:W-:Y:S02]  /*7ef0*/  FMUL.FTZ R33, R3.reuse, R153 ;  /* 0x0000009903217220 */ /* 0x040fe40000410000 */
[C---:B---3--:R-:W-:Y:S02]  /*7f00*/  FMUL.FTZ R128, R3.reuse, R128 ;  /* 0x0000008003807220 */ /* 0x048fe40000410000 */
[C---:B-1----:R-:W-:Y:S03]  /*7f10*/  HMMA.16816.F32.BF16 R12, R176.reuse, R20, R12 ;  /* 0x00000014b00c723c */ /* 0x042fe6000004180c */
[C---:B------:R-:W-:Y:S02]  /*7f20*/  FMUL.FTZ R129, R3.reuse, R129 ;  /* 0x0000008103817220 */ /* 0x040fe40000410000 */
[C---:B------:R-:W-:Y:S02]  /*7f30*/  FMUL.FTZ R35, R0.reuse, R155 ;  /* 0x0000009b00237220 */ /* 0x040fe40000410000 */
[C---:B------:R-:W-:Y:S01]  /*7f40*/  FMUL.FTZ R20, R3.reuse, R140 ;  /* 0x0000008c03147220 */ /* 0x040fe20000410000 */
[C---:B------:R-:W-:Y:S04]  /*7f50*/  HMMA.16816.F32.BF16 R16, R176.reuse, R22, R16 ;  /* 0x00000016b010723c */ /* 0x040fe80000041810 */
[C---:B------:R-:W-:Y:S02]  /*7f60*/  FMUL.FTZ R21, R3.reuse, R141 ;  /* 0x0000008d03157220 */ /* 0x040fe40000410000 */
[----:B------:R-:W-:Y:S02]  /*7f70*/  IMAD.MOV.U32 R160, RZ, RZ, R34 ;  /* 0x000000ffffa07224 */ /* 0x000fe400078e0022 */
[C---:B------:R-:W-:Y:S04]  /*7f80*/  FMUL.FTZ R22, R0.reuse, R142 ;  /* 0x0000008e00167220 */ /* 0x040fe80000410000 */
[C---:B------:R-:W-:Y:S02]  /*7f90*/  FMUL.FTZ R23, R0.reuse, R143 ;  /* 0x0000008f00177220 */ /* 0x040fe40000410000 */
[----:B------:R-:W-:Y:S01]  /*7fa0*/  LDSM.16.MT88.4 R140, [R252+0x800] ;  /* 0x00080000fc8c783b */ /* 0x000fe20000004200 */
[C---:B------:R-:W-:Y:S02]  /*7fb0*/  FMUL.FTZ R34, R0.reuse, R154 ;  /* 0x0000009a00227220 */ /* 0x040fe40000410000 */
[C---:B------:R-:W-:Y:S02]  /*7fc0*/  FMUL.FTZ R38, R0.reuse, R38 ;  /* 0x0000002600267220 */ /* 0x040fe40000410000 */
[C---:B------:R-:W-:Y:S03]  /*7fd0*/  HMMA.16816.F32.BF16 R20, R176.reuse, R28, R20 ;  /* 0x0000001cb014723c */ /* 0x040fe60000041814 */
[C---:B------:R-:W-:Y:S02]  /*7fe0*/  FMUL.FTZ R39, R0.reuse, R39 ;  /* 0x0000002700277220 */ /* 0x040fe40000410000 */
[C---:B------:R-:W-:Y:S02]  /*7ff0*/  FMUL.FTZ R42, R0.reuse, R42 ;  /* 0x0000002a002a7220 */ /* 0x040fe40000410000 */
[C---:B------:R-:W-:Y:S01]  /*8000*/  FMUL.FTZ R28, R3.reuse, R148 ;  /* 0x00000094031c7220 */ /* 0x040fe20000410000 */
[C---:B------:R-:W-:Y:S04]  /*8010*/  HMMA.16816.F32.BF16 R24, R176.reuse, R30, R24 ;  /* 0x0000001eb018723c */ /* 0x040fe80000041818 */
[----:B------:R-:W-:Y:S02]  /*8020*/  FMUL.FTZ R29, R3, R149 ;  /* 0x00000095031d7220 */ /* 0x000fe40000410000 */
[C---:B------:R-:W-:Y:S02]  /*8030*/  FMUL.FTZ R43, R0.reuse, R43 ;  /* 0x0000002b002b7220 */ /* 0x040fe40000410000 */
[C---:B------:R-:W-:Y:S04]  /*8040*/  FMUL.FTZ R30, R0.reuse, R150 ;  /* 0x00000096001e7220 */ /* 0x040fe80000410000 */
        /* <DEDUP_REMOVED lines=25> */
[----:B------:R-:W-:Y:S02]  /*81e0*/  IMAD.MOV.U32 R166, RZ, RZ, R2 ;  /* 0x000000ffffa67224 */ /* 0x000fe400078e0002 */
        /* <DEDUP_REMOVED lines=15> */
[--C-:B-1----:R-:W-:Y:S02]  /*82e0*/  FFMA.FTZ R2, R191, c[0x0][0x2d0], -R180.reuse ;  /* 0x0000b400bf027a23 */ /* 0x102fe400000108b4 */
[C---:B------:R-:W-:Y:S02]  /*82f0*/  FMUL.FTZ R119, R0.reuse, R119 ;  /* 0x0000007700777220 */ /* 0x040fe40000410000 */
[----:B------:R1:W3:Y:S01]  /*8300*/  MUFU.EX2 R154, R2 ;  /* 0x00000002009a7308 */ /* 0x0002e20000000800 */
[C---:B------:R-:W-:Y:S02]  /*8310*/  FMUL.FTZ R122, R0.reuse, R122 ;  /* 0x0000007a007a7220 */ /* 0x040fe40000410000 */
[C---:B------:R-:W-:Y:S02]  /*8320*/  FMUL.FTZ R123, R0.reuse, R123 ;  /* 0x0000007b007b7220 */ /* 0x040fe40000410000 */
[C---:B------:R-:W-:Y:S02]  /*8330*/  FMUL.FTZ R126, R0.reuse, R126 ;  /* 0x0000007e007e7220 */ /* 0x040fe40000410000 */
[C---:B------:R-:W-:Y:S02]  /*8340*/  FMUL.FTZ R127, R0.reuse, R127 ;  /* 0x0000007f007f7220 */ /* 0x040fe40000410000 */
[C---:B----4-:R-:W-:Y:S02]  /*8350*/  FMUL.FTZ R130, R0.reuse, R130 ;  /* 0x0000008200827220 */ /* 0x050fe40000410000 */
[----:B------:R-:W-:Y:S02]  /*8360*/  FMUL.FTZ R131, R0, R131 ;  /* 0x0000008300837220 */ /* 0x000fe40000410000 */
[----:B------:R-:W-:Y:S06]  /*8370*/  FFMA.FTZ R189, R195, c[0x0][0x2d0], -R180 ;  /* 0x0000b400c3bd7a23 */ /* 0x000fec00000108b4 */
[----:B------:R-:W-:Y:S01]  /*8380*/  MUFU.EX2 R189, R189 ;  /* 0x000000bd00bd7308 */ /* 0x000fe20000000800 */
[--C-:B-1----:R-:W-:Y:S09]  /*8390*/  FFMA.FTZ R2, R161, c[0x0][0x2d0], -R181.reuse ;  /* 0x0000b400a1027a23 */ /* 0x102ff200000108b5 */
[----:B------:R1:W-:Y:S02]  /*83a0*/  MUFU.EX2 R152, R2 ;  /* 0x0000000200987308 */ /* 0x0003e40000000800 */
[----:B-1----:R-:W-:Y:S01]  /*83b0*/  FFMA.FTZ R2, R158, c[0x0][0x2d0], -R181 ;  /* 0x0000b4009e027a23 */ /* 0x002fe200000108b5 */
[----:B--2---:R1:W2:Y:S01]  /*83c0*/  LDSM.16.MT88.4 R132, [R162] ;  /* 0x00000000a284783b */ /* 0x0042a20000004200 */
[----:B------:R-:W-:Y:S04]  /*83d0*/  FFMA.FTZ R185, R3, R144, R185 ;  /* 0x0000009003b97223 */ /* 0x000fe800000100b9 */
[----:B------:R-:W4:Y:S01]  /*83e0*/  LDL.LU R3, [R1+0x88] ;  /* 0x0000880001037983 */ /* 0x000f220000300800 */
[----:B------:R-:W-:Y:S01]  /*83f0*/  IMAD.MOV.U32 R144, RZ, RZ, R166 ;  /* 0x000000ffff907224 */ /* 0x000fe200078e00a6 */
[----:B------:R-:W-:Y:S01]  /*8400*/  MOV R166, R164 ;  /* 0x000000a400a67202 */ /* 0x000fe20000000f00 */
[----:B-1----:R1:W1:Y:S01]  /*8410*/  MUFU.EX2 R162, R2 ;  /* 0x0000000200a27308 */ /* 0x0022620000000800 */
[C---:B--2---:R-:W-:Y:S03]  /*8420*/  HMMA.16816.F32.BF16 R28, R176.reuse, R132, R28 ;  /* 0x00000084b01c723c */ /* 0x044fe6000004181c */
[--C-:B-1----:R-:W-:Y:S05]  /*8430*/  FFMA.FTZ R2, R188, c[0x0][0x2d0], -R180.reuse ;  /* 0x0000b400bc027a23 */ /* 0x102fea00000108b4 */
[C---:B------:R-:W-:Y:S01]  /*8440*/  HMMA.16816.F32.BF16 R32, R176.reuse, R134, R32 ;  /* 0x00000086b020723c */ /* 0x040fe20000041820 */
[----:B------:R-:W1:Y:S01]  /*8450*/  LDSM.16.MT88.4 R132, [R248+0x2000] ;  /* 0x00200000f884783b */ /* 0x000e620000004200 */
[----:B------:R2:W-:Y:S02]  /*8460*/  MUFU.EX2 R161, R2 ;  /* 0x0000000200a17308 */ /* 0x0005e40000000800 */
[--C-:B--2---:R-:W-:Y:S02]  /*8470*/  FFMA.FTZ R2, R190, c[0x0][0x2d0], -R180.reuse ;  /* 0x0000b400be027a23 */ /* 0x104fe400000108b4 */
[--C-:B------:R-:W-:Y:S06]  /*8480*/  FFMA.FTZ R190, R194, c[0x0][0x2d0], -R180.reuse ;  /* 0x0000b400c2be7a23 */ /* 0x100fec00000108b4 */
[----:B------:R2:W-:Y:S01]  /*8490*/  MUFU.EX2 R158, R2 ;  /* 0x00000002009e7308 */ /* 0x0005e20000000800 */
[C---:B-1----:R-:W-:Y:S09]  /*84a0*/  HMMA.16816.F32.BF16 R36, R176.reuse, R132, R36 ;  /* 0x00000084b024723c */ /* 0x042ff20000041824 */
[----:B------:R-:W-:Y:S01]  /*84b0*/  MUFU.EX2 R190, R190 ;  /* 0x000000be00be7308 */ /* 0x000fe20000000800 */
[C---:B------:R-:W-:Y:S01]  /*84c0*/  HMMA.16816.F32.BF16 R40, R176.reuse, R134, R40 ;  /* 0x00000086b028723c */ /* 0x040fe20000041828 */
[----:B------:R-:W1:Y:S02]  /*84d0*/  LDSM.16.MT88.4 R132, [R252+0x2000] ;  /* 0x00200000fc84783b */ /* 0x000e640000004200 */
[--C-:B--2---:R-:W-:Y:S06]  /*84e0*/  FFMA.FTZ R2, R160, c[0x0][0x2d0], -R181.reuse ;  /* 0x0000b400a0027a23 */ /* 0x104fec00000108b5 */
[----:B------:R2:W-:Y:S03]  /*84f0*/  MUFU.EX2 R160, R2 ;  /* 0x0000000200a07308 */ /* 0x0005e60000000800 */
[--C-:B--2---:R-:W-:Y:S07]  /*8500*/  FFMA.FTZ R2, R145, c[0x0][0x2d0], -R181.reuse ;  /* 0x0000b40091027a23 */ /* 0x104fee00000108b5 */
[----:B------:R2:W2:Y:S01]  /*8510*/  MUFU.EX2 R155, R2 ;  /* 0x00000002009b7308 */ /* 0x0004a20000000800 */
[C---:B-1----:R-:W-:Y:S08]  /*8520*/  HMMA.16816.F32.BF16 R44, R176.reuse, R132, R44 ;  /* 0x00000084b02c723c */ /* 0x042ff0000004182c */
[C---:B------:R-:W-:Y:S01]  /*8530*/  HMMA.16816.F32.BF16 R48, R176.reuse, R134, R48 ;  /* 0x00000086b030723c */ /* 0x040fe20000041830 */
[----:B------:R-:W1:Y:S03]  /*8540*/  LDSM.16.MT88.4 R132, [R251+0x2000] ;  /* 0x00200000fb84783b */ /* 0x000e660000004200 */
[--C-:B--2---:R-:W-:Y:S02]  /*8550*/  FFMA.FTZ R2, R197, c[0x0][0x2d0], -R180.reuse ;  /* 0x0000b400c5027a23 */ /* 0x104fe400000108b4 */
[----:B------:R2:W5:Y:S02]  /*8560*/  LDL.LU R197, [R1+0x150] ;  /* 0x0001500001c57983 */ /* 0x0005640000300800 */
[----:B------:R1:W1:Y:S02]  /*8570*/  MUFU.EX2 R164, R2 ;  /* 0x0000000200a47308 */ /* 0x0002640000000800 */
[C---:B-1----:R-:W-:Y:S03]  /*8580*/  HMMA.16816.F32.BF16 R52, R176.reuse, R132, R52 ;  /* 0x00000084b034723c */ /* 0x042fe60000041834 */
[----:B------:R-:W-:Y:S02]  /*8590*/  FFMA.FTZ R2, R198, c[0x0][0x2d0], -R180 ;  /* 0x0000b400c6027a23 */ /* 0x000fe400000108b4 */
[----:B------:R2:W5:Y:S03]  /*85a0*/  LDL.LU R198, [R1+0x14c] ;  /* 0x00014c0001c67983 */ /* 0x0005660000300800 */
[----:B------:R1:W1:Y:S01]  /*85b0*/  MUFU.EX2 R148, R2 ;  /* 0x0000000200947308 */ /* 0x0002620000000800 */
[C---:B------:R-:W-:Y:S01]  /*85c0*/  HMMA.16816.F32.BF16 R56, R176.reuse, R134, R56 ;  /* 0x00000086b038723c */ /* 0x040fe20000041838 */
[----:B------:R-:W2:Y:S02]  /*85d0*/  LDSM.16.MT88.4 R132, [R165+0x2000] ;  /* 0x00200000a584783b */ /* 0x000ea40000004200 */
[--C-:B-1----:R-:W-:Y:S05]  /*85e0*/  FFMA.FTZ R2, R163, c[0x0][0x2d0], -R181.reuse ;  /* 0x0000b400a3027a23 */ /* 0x102fea00000108b5 */
[C---:B--2---:R-:W-:Y:S08]  /*85f0*/  HMMA.16816.F32.BF16 R60, R176.reuse, R132, R60 ;  /* 0x00000084b03c723c */ /* 0x044ff0000004183c */
[C---:B------:R-:W-:Y:S01]  /*8600*/  HMMA.16816.F32.BF16 R64, R176.reuse, R134, R64 ;  /* 0x00000086b040723c */ /* 0x040fe20000041840 */
[----:B------:R-:W1:Y:S07]  /*8610*/  LDSM.16.MT88.4 R132, [R248+0x4000] ;  /* 0x00400000f884783b */ /* 0x000e6e0000004200 */
[C---:B-1----:R-:W-:Y:S08]  /*8620*/  HMMA.16816.F32.BF16 R68, R176.reuse, R132, R68 ;  /* 0x00000084b044723c */ /* 0x042ff00000041844 */
[C---:B------:R-:W-:Y:S01]  /*8630*/  HMMA.16816.F32.BF16 R72, R176.reuse, R134, R72 ;  /* 0x00000086b048723c */ /* 0x040fe20000041848 */
[----:B------:R-:W1:Y:S03]  /*8640*/  LDSM.16.MT88.4 R132, [R252+0x4000] ;  /* 0x00400000fc84783b */ /* 0x000e660000004200 */
[----:B----4-:R-:W-:Y:S02]  /*8650*/  FFMA.FTZ R3, R0, R3, R184 ;  /* 0x0000000300037223 */ /* 0x010fe400000100b8 */
[----:B------:R-:W-:Y:S02]  /*8660*/  FFMA.FTZ R0, R187, c[0x0][0x2d0], -R181 ;  /* 0x0000b400bb007a23 */ /* 0x000fe400000108b5 */
[--C-:B------:R-:W-:Y:S02]  /*8670*/  FFMA.FTZ R187, R172, c[0x0][0x2d0], -R180.reuse ;  /* 0x0000b400acbb7a23 */ /* 0x100fe400000108b4 */
[----:B------:R2:W-:Y:S02]  /*8680*/  MUFU.EX2 R163, R0 ;  /* 0x0000000000a37308 */ /* 0x0005e40000000800 */
[----:B------:R-:W-:Y:S08]  /*8690*/  FADD.FTZ R3, R186, R3 ;  /* 0x00000003ba037221 */ /* 0x000ff00000010000 */
[----:B------:R-:W-:Y:S01]  /*86a0*/  MUFU.EX2 R187, R187 ;  /* 0x000000bb00bb7308 */ /* 0x000fe20000000800 */
[C---:B-1----:R-:W-:Y:S03]  /*86b0*/  HMMA.16816.F32.BF16 R76, R176.reuse, R132, R76 ;  /* 0x00000084b04c723c */ /* 0x042fe6000004184c */
[--C-:B--2---:R-:W-:Y:S02]  /*86c0*/  FFMA.FTZ R0, R199, c[0x0][0x2d0], -R180.reuse ;  /* 0x0000b400c7007a23 */ /* 0x104fe400000108b4 */
[----:B------:R1:W5:Y:S03]  /*86d0*/  LDL.LU R199, [R1+0x148] ;  /* 0x0001480001c77983 */ /* 0x0003660000300800 */
[C---:B------:R-:W-:Y:S02]  /*86e0*/  HMMA.16816.F32.BF16 R80, R176.reuse, R134, R80 ;  /* 0x00000086b050723c */ /* 0x040fe40000041850 */
[----:B------:R-:W2:Y:S06]  /*86f0*/  LDSM.16.MT88.4 R132, [R251+0x4000] ;  /* 0x00400000fb84783b */ /* 0x000eac0000004200 */
        /* <DEDUP_REMOVED lines=16> */
[----:B---3--:R-:W-:Y:S01]  /*8800*/  F2FP.BF16.PACK_AB R132, R154, R153 ;  /* 0x000000999a84723e */ /* 0x008fe200000010ff */
[----:B------:R-:W-:Y:S01]  /*8810*/  HMMA.16816.F32.BF16 R128, R176, R134, R128 ;  /* 0x00000086b080723c */ /* 0x000fe20000041880 */
[----:B------:R2:W-:Y:S03]  /*8820*/  MUFU.EX2 R176, R0 ;  /* 0x0000000000b07308 */ /* 0x0005e60000000800 */
[----:B------:R-:W-:Y:S03]  /*8830*/  F2FP.BF16.PACK_AB R133, R162, R152 ;  /* 0x00000098a285723e */ /* 0x000fe600000010ff */
[----:B------:R-:W-:Y:S02]  /*8840*/  F2FP.BF16.PACK_AB R135, R155, R160 ;  /* 0x000000a09b87723e */ /* 0x000fe400000010ff */
[----:B------:R-:W-:Y:S02]  /*8850*/  F2FP.BF16.PACK_AB R134, R158, R161 ;  /* 0x000000a19e86723e */ /* 0x000fe400000010ff */
[----:B------:R3:W-:Y:S05]  /*8860*/  MUFU.EX2 R179, R2 ;  /* 0x0000000200b37308 */ /* 0x0007ea0000000800 */
[C---:B------:R-:W-:Y:S08]  /*8870*/  HMMA.16816.F32.BF16 R4, R132.reuse, R136, R4 ;  /* 0x000000888404723c */ /* 0x040ff00000041804 */
[C---:B------:R-:W-:Y:S01]  /*8880*/  HMMA.16816.F32.BF16 R8, R132.reuse, R138, R8 ;  /* 0x0000008a8408723c */ /* 0x040fe20000041808 */
[----:B------:R-:W4:Y:S03]  /*8890*/  LDSM.16.MT88.4 R136, [R251+0x800] ;  /* 0x00080000fb88783b */ /* 0x000f260000004200 */
[--C-:B--2---:R-:W-:Y:S02]  /*88a0*/  FFMA.FTZ R0, R192, c[0x0][0x2d0], -R180.reuse ;  /* 0x0000b400c0007a23 */ /* 0x104fe400000108b4 */
[----:B------:R1:W5:Y:S01]  /*88b0*/  LDL.LU R192, [R1+0x144] ;  /* 0x0001440001c07983 */ /* 0x0003620000300800 */
[----:B------:R-:W-:Y:S01]  /*88c0*/  FFMA.FTZ R180, R173, c[0x0][0x2d0], -R180 ;  /* 0x0000b400adb47a23 */ /* 0x000fe200000108b4 */
[C---:B------:R-:W-:Y:S01]  /*88d0*/  HMMA.16816.F32.BF16 R12, R132.reuse, R140, R12 ;  /* 0x0000008c840c723c */ /* 0x040fe2000004180c */
[----:B------:R2:W1:Y:S03]  /*88e0*/  MUFU.EX2 R178, R0 ;  /* 0x0000000000b27308 */ /* 0x0004660000000800 */
[----:B---3--:R-:W-:Y:S02]  /*88f0*/  FADD.FTZ R2, R144, R185 ;  /* 0x000000b990027221 */ /* 0x008fe40000010000 */
[----:B------:R-:W-:Y:S02]  /*8900*/  LDSM.16.MT88.4 R144, [R248+0x1000] ;  /* 0x00100000f890783b */ /* 0x000fe40000004200 */
[C---:B------:R-:W-:Y:S03]  /*8910*/  HMMA.16816.F32.BF16 R16, R132.reuse, R142, R16 ;  /* 0x0000008e8410723c */ /* 0x040fe60000041810 */
[----:B------:R-:W3:Y:S01]  /*8920*/  LDSM.16.MT88.4 R140, [R165+0x800] ;  /* 0x00080000a58c783b */ /* 0x000ee20000004200 */
[----:B------:R1:W-:Y:S01]  /*8930*/  MUFU.EX2 R185, R180 ;  /* 0x000000b400b97308 */ /* 0x0003e20000000800 */
[--C-:B--2---:R-:W-:Y:S03]  /*8940*/  FFMA.FTZ R0, R193, c[0x0][0x2d0], -R181.reuse ;  /* 0x0000b400c1007a23 */ /* 0x104fe600000108b5 */
[----:B------:R2:W5:Y:S06]  /*8950*/  LDL.LU R193, [R1+0x140] ;  /* 0x0001400001c17983 */ /* 0x00056c0000300800 */
[----:B------:R2:W-:Y:S01]  /*8960*/  MUFU.EX2 R177, R0 ;  /* 0x0000000000b17308 */ /* 0x0005e20000000800 */
[----:B------:R2:W5:Y:S01]  /*8970*/  LDL.LU R194, [R1+0x13c] ;  /* 0x00013c0001c27983 */ /* 0x0005620000300800 */
[C---:B----4-:R-:W-:Y:S03]  /*8980*/  HMMA.16816.F32.BF16 R20, R132.reuse, R136, R20 ;  /* 0x000000888414723c */ /* 0x050fe60000041814 */
[----:B-1----:R-:W-:Y:S01]  /*8990*/  MOV R180, R164 ;  /* 0x000000a400b47202 */ /* 0x002fe20000000f00 */
[----:B------:R1:W5:Y:S04]  /*89a0*/  LDL.LU R195, [R1+0x138] ;  /* 0x0001380001c37983 */ /* 0x0003680000300800 */
[C---:B------:R-:W-:Y:S01]  /*89b0*/  HMMA.16816.F32.BF16 R24, R132.reuse, R138, R24 ;  /* 0x0000008a8418723c */ /* 0x040fe20000041818 */
[----:B------:R-:W4:Y:S05]  /*89c0*/  LDSM.16.MT88.4 R136, [R248+0x2800] ;  /* 0x00280000f888783b */ /* 0x000f2a0000004200 */
[----:B------:R1:W5:Y:S02]  /*89d0*/  LDL.LU R172, [R1+0x134] ;  /* 0x0001340001ac7983 */ /* 0x0003640000300800 */
[C---:B---3--:R-:W-:Y:S03]  /*89e0*/  HMMA.16816.F32.BF16 R28, R132.reuse, R140, R28 ;  /* 0x0000008c841c723c */ /* 0x048fe6000004181c */
[----:B------:R1:W5:Y:S01]  /*89f0*/  LDL.LU R173, [R1+0x130] ;  /* 0x0001300001ad7983 */ /* 0x0003620000300800 */
[----:B--2---:R-:W-:Y:S04]  /*8a00*/  FFMA.FTZ R0, R174, c[0x0][0x2d0], -R181 ;  /* 0x0000b400ae007a23 */ /* 0x004fe800000108b5 */
[----:B------:R1:W5:Y:S01]  /*8a10*/  LDL.LU R174, [R1+0x12c] ;  /* 0x00012c0001ae7983 */ /* 0x0003620000300800 */
[----:B------:R2:W3:Y:S01]  /*8a20*/  MUFU.EX2 R191, R0 ;  /* 0x0000000000bf7308 */ /* 0x0004e20000000800 */
[C---:B------:R-:W-:Y:S03]  /*8a30*/  HMMA.16816.F32.BF16 R32, R132.reuse, R142, R32 ;  /* 0x0000008e8420723c */ /* 0x040fe60000041820 */
[----:B------:R-:W1:Y:S05]  /*8a40*/  LDSM.16.MT88.4 R140, [R252+0x2800] ;  /* 0x00280000fc8c783b */ /* 0x000e6a0000004200 */
[C---:B----4-:R-:W-:Y:S04]  /*8a50*/  HMMA.16816.F32.BF16 R36, R132.reuse, R136, R36 ;  /* 0x000000888424723c */ /* 0x050fe80000041824 */
[----:B--2---:R-:W-:Y:S02]  /*8a60*/  FADD.FTZ R0, R167, R2 ;  /* 0x00000002a7007221 */ /* 0x004fe40000010000 */
[----:B------:R-:W-:Y:S01]  /*8a70*/  FADD.FTZ R2, R183, R3 ;  /* 0x00000003b7027221 */ /* 0x000fe20000010000 */
[----:B------:R-:W-:Y:S01]  /*8a80*/  MOV R183, R148 ;  /* 0x0000009400b77202 */ /* 0x000fe20000000f00 */
[----:B------:R-:W-:Y:S01]  /*8a90*/  FADD.FTZ R3, R166, R0 ;  /* 0x00000000a6037221 */ /* 0x000fe20000010000 */
[C---:B------:R-:W-:Y:S01]  /*8aa0*/  HMMA.16816.F32.BF16 R40, R132.reuse, R138, R40 ;  /* 0x0000008a8428723c */ /* 0x040fe20000041828 */
[----:B------:R-:W2:Y:S02]  /*8ab0*/  LDSM.16.MT88.4 R136, [R251+0x2800] ;  /* 0x00280000fb88783b */ /* 0x000ea40000004200 */
[--C-:B------:R-:W-:Y:S03]  /*8ac0*/  FFMA.FTZ R0, R175, c[0x0][0x2d0], -R181.reuse ;  /* 0x0000b400af007a23 */ /* 0x100fe600000108b5 */
[----:B------:R-:W-:Y:S01]  /*8ad0*/  LDSM.16.MT88.4 R148, [R251+0x1000] ;  /* 0x00100000fb94783b */ /* 0x000fe20000004200 */
[----:B------:R-:W-:Y:S01]  /*8ae0*/  FADD.FTZ R2, R182, R2 ;  /* 0x00000002b6027221 */ /* 0x000fe20000010000 */
[----:B------:R4:W-:Y:S03]  /*8af0*/  MUFU.EX2 R188, R0 ;  /* 0x0000000000bc7308 */ /* 0x0009e60000000800 */
[----:B------:R2:W5:Y:S01]  /*8b00*/  LDL.LU R175, [R1+0x128] ;  /* 0x0001280001af7983 */ /* 0x0005620000300800 */
[C---:B-1----:R-:W-:Y:S08]  /*8b10*/  HMMA.16816.F32.BF16 R44, R132.reuse, R140, R44 ;  /* 0x0000008c842c723c */ /* 0x042ff0000004182c */
[C---:B------:R-:W-:Y:S01]  /*8b20*/  HMMA.16816.F32.BF16 R48, R132.reuse, R142, R48 ;  /* 0x0000008e8430723c */ /* 0x040fe20000041830 */
[----:B------:R-:W1:Y:S03]  /*8b30*/  LDSM.16.MT88.4 R140, [R165+0x2800] ;  /* 0x00280000a58c783b */ /* 0x000e660000004200 */
[--C-:B----4-:R-:W-:Y:S02]  /*8b40*/  FFMA.FTZ R0, R168, c[0x0][0x2d0], -R181.reuse ;  /* 0x0000b400a8007a23 */ /* 0x110fe400000108b5 */
[----:B------:R4:W5:Y:S02]  /*8b50*/  LDL.LU R168, [R1+0x124] ;  /* 0x0001240001a87983 */ /* 0x0009640000300800 */
[----:B------:R1:W-:Y:S01]  /*8b60*/  MUFU.EX2 R186, R0 ;  /* 0x0000000000ba7308 */ /* 0x0003e20000000800 */
[C---:B--2---:R-:W-:Y:S08]  /*8b70*/  HMMA.16816.F32.BF16 R52, R132.reuse, R136, R52 ;  /* 0x000000888434723c */ /* 0x044ff00000041834 */
[C---:B------:R-:W-:Y:S01]  /*8b80*/  HMMA.16816.F32.BF16 R56, R132.reuse, R138, R56 ;  /* 0x0000008a8438723c */ /* 0x040fe20000041838 */
[----:B------:R-:W2:Y:S07]  /*8b90*/  LDSM.16.MT88.4 R136, [R248+0x4800] ;  /* 0x00480000f888783b */ /* 0x000eae0000004200 */
[C---:B-1----:R-:W-:Y:S04]  /*8ba0*/  HMMA.16816.F32.BF16 R60, R132.reuse, R140, R60 ;  /* 0x0000008c843c723c */ /* 0x042fe8000004183c */
[--C-:B------:R-:W-:Y:S02]  /*8bb0*/  FFMA.FTZ R0, R169, c[0x0][0x2d0], -R181.reuse ;  /* 0x0000b400a9007a23 */ /* 0x100fe400000108b5 */
[----:B------:R4:W5:Y:S01]  /*8bc0*/  LDL.LU R169, [R1+0x120] ;  /* 0x0001200001a97983 */ /* 0x0009620000300800 */
[----:B------:R-:W-:Y:S01]  /*8bd0*/  FFMA.FTZ R181, R159, c[0x0][0x2d0], -R181 ;  /* 0x0000b4009fb57a23 */ /* 0x000fe200000108b5 */
[----:B------:R1:W-:Y:S01]  /*8be0*/  MUFU.EX2 R184, R0 ;  /* 0x0000000000b87308 */ /* 0x0003e20000000800 */
[C---:B------:R-:W-:Y:S02]  /*8bf0*/  HMMA.16816.F32.BF16 R64, R132.reuse, R142, R64 ;  /* 0x0000008e8440723c */ /* 0x040fe40000041840 */
[----:B------:R-:W3:Y:S05]  /*8c00*/  LDSM.16.MT88.4 R140, [R252+0x4800] ;  /* 0x00480000fc8c783b */ /* 0x000eea0000004200 */
[----:B------:R-:W4:Y:S01]  /*8c10*/  LDL R159, [R1+0x90] ;  /* 0x00009000019f7983 */ /* 0x000f220000100800 */
[C---:B--2---:R-:W-:Y:S04]  /*8c20*/  HMMA.16816.F32.BF16 R68, R132.reuse, R136, R68 ;  /* 0x000000888444723c */ /* 0x044fe80000041844 */
[----:B-1----:R-:W-:Y:S02]  /*8c30*/  FADD.FTZ R0, R153, R3 ;  /* 0x0000000399007221 */ /* 0x002fe40000010000 */
[----:B------:R-:W-:Y:S02]  /*8c40*/  FADD.FTZ R3, R152, R2 ;  /* 0x0000000298037221 */ /* 0x000fe40000010000 */
[----:B------:R-:W-:Y:S01]  /*8c50*/  FADD.FTZ R2, R154, R0 ;  /* 0x000000009a027221 */ /* 0x000fe20000010000 */
[C---:B------:R-:W-:Y:S01]  /*8c60*/  HMMA.16816.F32.BF16 R72, R132.reuse, R138, R72 ;  /* 0x0000008a8448723c */ /* 0x040fe20000041848 */
[----:B------:R-:W1:Y:S02]  /*8c70*/  LDSM.16.MT88.4 R136, [R251+0x4800] ;  /* 0x00480000fb88783b */ /* 0x000e640000004200 */
[----:B------:R-:W-:Y:S01]  /*8c80*/  FADD.FTZ R0, R162, R3 ;  /* 0x00000003a2007221 */ /* 0x000fe20000010000 */
[----:B------:R-:W-:Y:S01]  /*8c90*/  MOV R3, R178 ;  /* 0x000000b200037202 */ /* 0x000fe20000000f00 */
[----:B------:R-:W-:Y:S02]  /*8ca0*/  FADD.FTZ R2, R161, R2 ;  /* 0x00000002a1027221 */ /* 0x000fe40000010000 */
[----:B------:R-:W-:Y:S01]  /*8cb0*/  FADD.FTZ R0, R160, R0 ;  /* 0x00000000a0007221 */ /* 0x000fe20000010000 */
[C---:B---3--:R-:W-:Y:S08]  /*8cc0*/  HMMA.16816.F32.BF16 R76, R132.reuse, R140, R76 ;  /* 0x0000008c844c723c */ /* 0x048ff0000004184c */
        /* <DEDUP_REMOVED lines=18> */
[----:B------:R-:W-:Y:S01]  /*8df0*/  HMMA.16816.F32.BF16 R128, R132, R142, R128 ;  /* 0x0000008e8480723c */ /* 0x000fe20000041880 */
[----:B------:R-:W2:Y:S06]  /*8e00*/  LDSM.16.MT88.4 R140, [R165+0x1000] ;  /* 0x00100000a58c783b */ /* 0x000eac0000004200 */
[----:B------:R-:W-:Y:S02]  /*8e10*/  F2FP.BF16.PACK_AB R132, R183, R164 ;  /* 0x000000a4b784723e */ /* 0x000fe400000010ff */
[----:B------:R-:W-:Y:S03]  /*8e20*/  F2FP.BF16.PACK_AB R133, R163, R179 ;  /* 0x000000b3a385723e */ /* 0x000fe600000010ff */
[----:B------:R-:W-:Y:S02]  /*8e30*/  F2FP.BF16.PACK_AB R134, R178, R176 ;  /* 0x000000b0b286723e */ /* 0x000fe400000010ff */
[----:B------:R-:W-:Y:S02]  /*8e40*/  F2FP.BF16.PACK_AB R135, R191, R177 ;  /* 0x000000b1bf87723e */ /* 0x000fe400000010ff */
[----:B------:R-:W-:Y:S05]  /*8e50*/  F2FP.BF16.PACK_AB R178, R185, R187 ;  /* 0x000000bbb9b2723e */ /* 0x000fea00000010ff */
[C---:B------:R-:W-:Y:S08]  /*8e60*/  HMMA.16816.F32.BF16 R4, R132.reuse, R144, R4 ;  /* 0x000000908404723c */ /* 0x040ff00000041804 */
[C---:B------:R-:W-:Y:S01]  /*8e70*/  HMMA.16816.F32.BF16 R8, R132.reuse, R146, R8 ;  /* 0x000000928408723c */ /* 0x040fe20000041808 */
[----:B------:R-:W3:Y:S07]  /*8e80*/  LDSM.16.MT88.4 R144, [R248+0x3000] ;  /* 0x00300000f890783b */ /* 0x000eee0000004200 */
        /* <DEDUP_REMOVED lines=14> */
[----:B------:R-:W1:Y:S02]  /*8f70*/  LDSM.16.MT88.4 R136, [R252+0x5000] ;  /* 0x00500000fc88783b */ /* 0x000e640000004200 */
[----:B----4-:R-:W-:Y:S03]  /*8f80*/  ISETP.GT.AND P0, PT, R170, R159, PT ;  /* 0x0000009faa00720c */ /* 0x010fe60003f04270 */
[----:B------:R4:W5:Y:S02]  /*8f90*/  LDL.LU R170, [R1+0x11c] ;  /* 0x00011c0001aa7983 */ /* 0x0009640000300800 */
        /* <DEDUP_REMOVED lines=12> */
[C---:B----4-:R-:W-:Y:S08]  /*9060*/  HMMA.16816.F32.BF16 R84, R132.reuse, R148, R84 ;  /* 0x000000948454723c */ /* 0x050ff00000041854 */
[C---:B------:R-:W-:Y:S01]  /*9070*/  HMMA.16816.F32.BF16 R88, R132.reuse, R150, R88 ;  /* 0x000000968458723c */ /* 0x040fe20000041858 */
[----:B------:R-:W4:Y:S07]  /*9080*/  LDSM.16.MT88.4 R148, [R251+0x7000] ;  /* 0x00700000fb94783b */ /* 0x000f2e0000004200 */
[C---:B--2---:R-:W-:Y:S08]  /*9090*/  HMMA.16816.F32.BF16 R92, R132.reuse, R140, R92 ;  /* 0x0000008c845c723c */ /* 0x044ff0000004185c */
[C---:B------:R-:W-:Y:S08]  /*90a0*/  HMMA.16816.F32.BF16 R96, R132.reuse, R142, R96 ;  /* 0x0000008e8460723c */ /* 0x040ff00000041860 */
[C---:B---3--:R-:W-:Y:S07]  /*90b0*/  HMMA.16816.F32.BF16 R100, R132.reuse, R144, R100 ;  /* 0x000000908464723c */ /* 0x048fee0000041864 */
[----:B------:R-:W-:Y:S01]  /*90c0*/  IMAD.MOV.U32 R145, RZ, RZ, R165 ;  /* 0x000000ffff917224 */ /* 0x000fe200078e00a5 */
[C---:B------:R-:W-:Y:S01]  /*90d0*/  HMMA.16816.F32.BF16 R104, R132.reuse, R146, R104 ;  /* 0x000000928468723c */ /* 0x040fe20000041868 */
[----:B------:R-:W-:Y:S05]  /*90e0*/  LDSM.16.MT88.4 R164, [R248+0x1800] ;  /* 0x00180000f8a4783b */ /* 0x000fea0000004200 */
[----:B------:R-:W2:Y:S02]  /*90f0*/  LDSM.16.MT88.4 R140, [R145+0x7000] ;  /* 0x00700000918c783b */ /* 0x000ea40000004200 */
[C---:B-1----:R-:W-:Y:S08]  /*9100*/  HMMA.16816.F32.BF16 R108, R132.reuse, R136, R108 ;  /* 0x00000088846c723c */ /* 0x042ff0000004186c */
[C---:B------:R-:W-:Y:S01]  /*9110*/  HMMA.16816.F32.BF16 R112, R132.reuse, R138, R112 ;  /* 0x0000008a8470723c */ /* 0x040fe20000041870 */
[----:B------:R-:W1:Y:S07]  /*9120*/  LDSM.16.MT88.4 R136, [R252+0x1800] ;  /* 0x00180000fc88783b */ /* 0x000e6e0000004200 */
[C---:B----4-:R-:W-:Y:S07]  /*9130*/  HMMA.16816.F32.BF16 R116, R132.reuse, R148, R116 ;  /* 0x000000948474723c */ /* 0x050fee0000041874 */
[----:B------:R-:W-:Y:S01]  /*9140*/  IMAD.MOV.U32 R148, RZ, RZ, R158 ;  /* 0x000000ffff947224 */ /* 0x000fe200078e009e */
[C---:B------:R-:W-:Y:S01]  /*9150*/  HMMA.16816.F32.BF16 R120, R132.reuse, R150, R120 ;  /* 0x000000968478723c */ /* 0x040fe20000041878 */
[----:B------:R3:W4:Y:S03]  /*9160*/  MUFU.EX2 R158, R181 ;  /* 0x000000b5009e7308 */ /* 0x0007260000000800 */
[----:B------:R-:W-:Y:S02]  /*9170*/  MOV R149, R145 ;  /* 0x0000009100957202 */ /* 0x000fe40000000f00 */
[----:B------:R-:W1:Y:S01]  /*9180*/  LDSM.16.MT88.4 R144, [R251+0x1800] ;  /* 0x00180000fb90783b */ /* 0x000e620000004200 */
[----:B------:R-:W-:Y:S02]  /*9190*/  MOV R151, R155 ;  /* 0x0000009b00977202 */ /* 0x000fe40000000f00 */
[----:B------:R-:W-:Y:S02]  /*91a0*/  MOV R150, R180 ;  /* 0x000000b400967202 */ /* 0x000fe40000000f00 */
[----:B------:R-:W1:Y:S01]  /*91b0*/  LDSM.16.MT88.4 R152, [R149+0x1800] ;  /* 0x001800009598783b */ /* 0x000e620000004200 */
[C---:B--2---:R-:W-:Y:S07]  /*91c0*/  HMMA.16816.F32.BF16 R124, R132.reuse, R140, R124 ;  /* 0x0000008c847c723c */ /* 0x044fee000004187c */
[----:B------:R-:W-:Y:S01]  /*91d0*/  IMAD.MOV.U32 R140, RZ, RZ, R183 ;  /* 0x000000ffff8c7224 */ /* 0x000fe200078e00b7 */
[----:B------:R-:W-:Y:S01]  /*91e0*/  HMMA.16816.F32.BF16 R128, R132, R142, R128 ;  /* 0x0000008e8480723c */ /* 0x000fe20000041880 */
[----:B---3--:R-:W2:Y:S03]  /*91f0*/  LDSM.16.MT88.4 R180, [R248+0x3800] ;  /* 0x00380000f8b4783b */ /* 0x008ea60000004200 */
[----:B------:R-:W-:Y:S02]  /*9200*/  MOV R141, R179 ;  /* 0x000000b3008d7202 */ /* 0x000fe40000000f00 */
[----:B----4-:R-:W-:Y:S01]  /*9210*/  F2FP.BF16.PACK_AB R179, R158, R184 ;  /* 0x000000b89eb3723e */ /* 0x010fe200000010ff */
[----:B------:R-:W-:Y:S01]  /*9220*/  IMAD.MOV.U32 R135, RZ, RZ, R177 ;  /* 0x000000ffff877224 */ /* 0x000fe200078e00b1 */
[----:B------:R-:W-:Y:S04]  /*9230*/  MOV R142, R176 ;  /* 0x000000b0008e7202 */ /* 0x000fe80000000f00 */
[----:B------:R-:W-:Y:S02]  /*9240*/  F2FP.BF16.PACK_AB R176, R189, R190 ;  /* 0x000000bebdb0723e */ /* 0x000fe400000010ff */
[----:B------:R-:W-:Y:S02]  /*9250*/  F2FP.BF16.PACK_AB R177, R186, R188 ;  /* 0x000000bcbab1723e */ /* 0x000fe400000010ff */
[----:B------:R-:W-:Y:S05]  /*9260*/  MOV R143, R163 ;  /* 0x000000a3008f7202 */ /* 0x000fea0000000f00 */
[C---:B------:R-:W-:Y:S01]  /*9270*/  HMMA.16816.F32.BF16 R160, R176.reuse, R164, R4 ;  /* 0x000000a4b0a0723c */ /* 0x040fe20000041804 */
[----:B------:R-:W3:Y:S07]  /*9280*/  LDSM.16.MT88.4 R4, [R252+0x3800] ;  /* 0x00380000fc04783b */ /* 0x000eee0000004200 */
[C---:B------:R-:W-:Y:S07]  /*9290*/  HMMA.16816.F32.BF16 R164, R176.reuse, R166, R8 ;  /* 0x000000a6b0a4723c */ /* 0x040fee0000041808 */
[----:B------:R-:W-:Y:S01]  /*92a0*/  IMAD.MOV.U32 R8, RZ, RZ, R135 ;  /* 0x000000ffff087224 */ /* 0x000fe200078e0087 */
[----:B------:R-:W-:Y:S01]  /*92b0*/  MOV R9, R142 ;  /* 0x0000008e00097202 */ /* 0x000fe20000000f00 */
[C---:B-1----:R-:W-:Y:S03]  /*92c0*/  HMMA.16816.F32.BF16 R132, R176.reuse, R136, R12 ;  /* 0x00000088b084723c */ /* 0x042fe6000004180c */
[----:B------:R-:W-:Y:S01]  /*92d0*/  MOV R10, R143 ;  /* 0x0000008f000a7202 */ /* 0x000fe20000000f00 */
[----:B------:R-:W-:Y:S03]  /*92e0*/  IMAD.MOV.U32 R11, RZ, RZ, R140 ;  /* 0x000000ffff0b7224 */ /* 0x000fe600078e008c */
[----:B------:R-:W-:Y:S01]  /*92f0*/  MOV R12, R141 ;  /* 0x0000008d000c7202 */ /* 0x000fe20000000f00 */
[C---:B------:R-:W-:Y:S01]  /*9300*/  HMMA.16816.F32.BF16 R136, R176.reuse, R138, R16 ;  /* 0x0000008ab088723c */ /* 0x040fe20000041810 */
[----:B------:R-:W-:Y:S03]  /*9310*/  LDSM.16.MT88.4 R16, [R248+0x5800] ;  /* 0x00580000f810783b */ /* 0x000fe60000004200 */
[----:B------:R-:W-:Y:S01]  /*9320*/  MOV R13, R150 ;  /* 0x00000096000d7202 */ /* 0x000fe20000000f00 */
[----:B------:R-:W-:Y:S01]  /*9330*/  IMAD.MOV.U32 R14, RZ, RZ, R151 ;  /* 0x000000ffff0e7224 */ /* 0x000fe200078e0097 */
[----:B------:R-:W-:Y:S02]  /*9340*/  MOV R15, R148 ;  /* 0x00000094000f7202 */ /* 0x000fe40000000f00 */
[C---:B------:R-:W-:Y:S07]  /*9350*/  HMMA.16816.F32.BF16 R140, R176.reuse, R144, R20 ;  /* 0x00000090b08c723c */ /* 0x040fee0000041814 */
[----:B------:R-:W-:Y:S01]  /*9360*/  MOV R23, R149 ;  /* 0x0000009500177202 */ /* 0x000fe20000000f00 */
[C---:B------:R-:W-:Y:S01]  /*9370*/  HMMA.16816.F32.BF16 R144, R176.reuse, R146, R24 ;  /* 0x00000092b090723c */ /* 0x040fe20000041818 */
[----:B------:R-:W-:Y:S07]  /*9380*/  LDSM.16.MT88.4 R24, [R251+0x5800] ;  /* 0x00580000fb18783b */ /* 0x000fee0000004200 */
[C---:B------:R-:W-:Y:S07]  /*9390*/  HMMA.16816.F32.BF16 R148, R176.reuse, R152, R28 ;  /* 0x00000098b094723c */ /* 0x040fee000004181c */
[----:B------:R-:W-:Y:S01]  /*93a0*/  IMAD.MOV.U32 R28, RZ, RZ, R11 ;  /* 0x000000ffff1c7224 */ /* 0x000fe200078e000b */
[C---:B------:R-:W-:Y:S04]  /*93b0*/  HMMA.16816.F32.BF16 R152, R176.reuse, R154, R32 ;  /* 0x0000009ab098723c */ /* 0x040fe80000041820 */
[----:B------:R-:W-:Y:S01]  /*93c0*/  MOV R30, R9 ;  /* 0x00000009001e7202 */ /* 0x000fe20000000f00 */
[----:B------:R-:W-:Y:S01]  /*93d0*/  IMAD.MOV.U32 R31, RZ, RZ, R8 ;  /* 0x000000ffff1f7224 */ /* 0x000fe200078e0008 */
[----:B------:R-:W-:Y:S01]  /*93e0*/  MOV R29, R10 ;  /* 0x0000000a001d7202 */ /* 0x000fe20000000f00 */
[----:B------:R-:W-:Y:S01]  /*93f0*/  IMAD.MOV.U32 R33, RZ, RZ, R14 ;  /* 0x000000ffff217224 */ /* 0x000fe200078e000e */
[C---:B--2---:R-:W-:Y:S01]  /*9400*/  HMMA.16816.F32.BF16 R36, R176.reuse, R180, R36 ;  /* 0x000000b4b024723c */ /* 0x044fe20000041824 */
[----:B------:R-:W1:Y:S03]  /*9410*/  LDSM.16.MT88.4 R8, [R251+0x3800] ;  /* 0x00380000fb08783b */ /* 0x000e660000004200 */
[----:B------:R-:W-:Y:S01]  /*9420*/  MOV R32, R15 ;  /* 0x0000000f00207202 */ /* 0x000fe20000000f00 */
[----:B------:R-:W-:Y:S01]  /*9430*/  FADD.FTZ R0, R33, R0 ;  /* 0x0000000021007221 */ /* 0x000fe20000010000 */
[----:B------:R-:W-:Y:S02]  /*9440*/  MOV R34, R13 ;  /* 0x0000000d00227202 */ /* 0x000fe40000000f00 */
[C---:B------:R-:W-:Y:S04]  /*9450*/  HMMA.16816.F32.BF16 R40, R176.reuse, R182, R40 ;  /* 0x000000b6b028723c */ /* 0x040fe80000041828 */
[----:B------:R-:W-:Y:S01]  /*9460*/  FADD.FTZ R2, R32, R2 ;  /* 0x0000000220027221 */ /* 0x000fe20000010000 */
[----:B------:R-:W-:Y:S02]  /*9470*/  MOV R35, R12 ;  /* 0x0000000c00237202 */ /* 0x000fe40000000f00 */
[----:B------:R-:W2:Y:S01]  /*9480*/  LDSM.16.MT88.4 R12, [R23+0x3800] ;  /* 0x00380000170c783b */ /* 0x000ea20000004200 */
[C---:B---3--:R-:W-:Y:S04]  /*9490*/  HMMA.16816.F32.BF16 R44, R176.reuse, R4, R44 ;  /* 0x00000004b02c723c */ /* 0x048fe8000004182c */
[----:B------:R-:W-:Y:S01]  /*94a0*/  FADD.FTZ R2, R34, R2 ;  /* 0x0000000222027221 */ /* 0x000fe20000010000 */
[----:B------:R-:W-:Y:S01]  /*94b0*/  MOV R181, R23 ;  /* 0x0000001700b57202 */ /* 0x000fe20000000f00 */
[----:B------:R-:W-:Y:S01]  /*94c0*/  FADD.FTZ R0, R35, R0 ;  /* 0x0000000023007221 */ /* 0x000fe20000010000 */
[----:B------:R-:W3:Y:S01]  /*94d0*/  LDSM.16.MT88.4 R20, [R252+0x5800] ;  /* 0x00580000fc14783b */ /* 0x000ee20000004200 */
[C---:B------:R-:W-:Y:S04]  /*94e0*/  HMMA.16816.F32.BF16 R48, R176.reuse, R6, R48 ;  /* 0x00000006b030723c */ /* 0x040fe80000041830 */
[----:B------:R-:W-:Y:S01]  /*94f0*/  FADD.FTZ R2, R28, R2 ;  /* 0x000000021c027221 */ /* 0x000fe20000010000 */
[----:B------:R-:W4:Y:S01]  /*9500*/  LDSM.16.MT88.4 R4, [R181+0x5800] ;  /* 0x00580000b504783b */ /* 0x000f220000004200 */
[----:B------:R-:W-:Y:S02]  /*9510*/  FADD.FTZ R0, R29, R0 ;  /* 0x000000001d007221 */ /* 0x000fe40000010000 */
[----:B------:R-:W-:Y:S04]  /*9520*/  FADD.FTZ R2, R30, R2 ;  /* 0x000000021e027221 */ /* 0x000fe80000010000 */
[----:B------:R-:W-:Y:S02]  /*9530*/  FADD.FTZ R2, R3, R2 ;  /* 0x0000000203027221 */ /* 0x000fe40000010000 */
[----:B------:R-:W-:Y:S02]  /*9540*/  FADD.FTZ R0, R31, R0 ;  /* 0x000000001f007221 */ /* 0x000fe40000010000 */
[----:B------:R-:W-:Y:S01]  /*9550*/  FADD.FTZ R2, R190, R2 ;  /* 0x00000002be027221 */ /* 0x000fe20000010000 */
[C---:B-1----:R-:W-:Y:S03]  /*9560*/  HMMA.16816.F32.BF16 R52, R176.reuse, R8, R52 ;  /* 0x00000008b034723c */ /* 0x042fe60000041834 */
[----:B------:R-:W-:Y:S04]  /*9570*/  FADD.FTZ R0, R191, R0 ;  /* 0x00000000bf007221 */ /* 0x000fe80000010000 */
[----:B------:R-:W-:Y:S01]  /*9580*/  FADD.FTZ R3, R188, R0 ;  /* 0x00000000bc037221 */ /* 0x000fe20000010000 */
[C---:B------:R-:W-:Y:S01]  /*9590*/  HMMA.16816.F32.BF16 R56, R176.reuse, R10, R56 ;  /* 0x0000000ab038723c */ /* 0x040fe20000041838 */
[----:B------:R-:W1:Y:S03]  /*95a0*/  LDSM.16.MT88.4 R8, [R248+0x7800] ;  /* 0x00780000f808783b */ /* 0x000e660000004200 */
[----:B------:R-:W-:Y:S02]  /*95b0*/  FADD.FTZ R0, R189, R2 ;  /* 0x00000002bd007221 */ /* 0x000fe40000010000 */
[----:B------:R-:W-:Y:S02]  /*95c0*/  FADD.FTZ R3, R186, R3 ;  /* 0x00000003ba037221 */ /* 0x000fe40000010000 */
[C---:B--2---:R-:W-:Y:S04]  /*95d0*/  HMMA.16816.F32.BF16 R60, R176.reuse, R12, R60 ;  /* 0x0000000cb03c723c */ /* 0x044fe8000004183c */
[----:B------:R-:W-:Y:S02]  /*95e0*/  FADD.FTZ R2, R187, R0 ;  /* 0x00000000bb027221 */ /* 0x000fe40000010000 */
[----:B------:R-:W-:Y:S01]  /*95f0*/  FADD.FTZ R0, R184, R3 ;  /* 0x00000003b8007221 */ /* 0x000fe20000010000 */
[----:B------:R-:W-:Y:S01]  /*9600*/  MOV R3, R157 ;  /* 0x0000009d00037202 */ /* 0x000fe20000000f00 */
[C---:B------:R-:W-:Y:S01]  /*9610*/  HMMA.16816.F32.BF16 R64, R176.reuse, R14, R64 ;  /* 0x0000000eb040723c */ /* 0x040fe20000041840 */
[----:B------:R-:W2:Y:S03]  /*9620*/  LDSM.16.MT88.4 R12, [R252+0x7800] ;  /* 0x00780000fc0c783b */ /* 0x000ea60000004200 */
[----:B------:R-:W-:Y:S02]  /*9630*/  FADD.FTZ R2, R185, R2 ;  /* 0x00000002b9027221 */ /* 0x000fe40000010000 */
[----:B------:R-:W-:Y:S01]  /*9640*/  FADD.FTZ R0, R158, R0 ;  /* 0x000000009e007221 */ /* 0x000fe20000010000 */
[----:B------:R-:W-:Y:S01]  /*9650*/  MOV R158, R156 ;  /* 0x0000009c009e7202 */ /* 0x000fe20000000f00 */
[C---:B------:R-:W-:Y:S01]  /*9660*/  HMMA.16816.F32.BF16 R68, R176.reuse, R16, R68 ;  /* 0x00000010b044723c */ /* 0x040fe20000041844 */
[----:B------:R-:W-:Y:S05]  /*9670*/  STL [R1+0x84], R2 ;  /* 0x0000840201007387 */ /* 0x000fea0000100800 */
[----:B------:R-:W-:Y:S02]  /*9680*/  STL [R1+0x5c], R171 ;  /* 0x00005cab01007387 */ /* 0x000fe40000100800 */
[C---:B------:R-:W-:Y:S03]  /*9690*/  HMMA.16816.F32.BF16 R72, R176.reuse, R18, R72 ;  /* 0x00000012b048723c */ /* 0x040fe60000041848 */
[----:B------:R1:W-:Y:S05]  /*96a0*/  STL [R1+0x88], R0 ;  /* 0x0000880001007387 */ /* 0x0003ea0000100800 */
[C---:B---3--:R-:W-:Y:S01]  /*96b0*/  HMMA.16816.F32.BF16 R76, R176.reuse, R20, R76 ;  /* 0x00000014b04c723c */ /* 0x048fe2000004184c */
[----:B------:R-:W3:Y:S07]  /*96c0*/  LDSM.16.MT88.4 R16, [R251+0x7800] ;  /* 0x00780000fb10783b */ /* 0x000eee0000004200 */
[C---:B------:R-:W-:Y:S01]  /*96d0*/  HMMA.16816.F32.BF16 R80, R176.reuse, R22, R80 ;  /* 0x00000016b050723c */ /* 0x040fe20000041850 */
[----:B------:R-:W2:Y:S07]  /*96e0*/  LDSM.16.MT88.4 R20, [R181+0x7800] ;  /* 0x00780000b514783b */ /* 0x000eae0000004200 */
[C---:B------:R-:W-:Y:S04]  /*96f0*/  HMMA.16816.F32.BF16 R84, R176.reuse, R24, R84 ;  /* 0x00000018b054723c */ /* 0x040fe80000041854 */
[----:B-1----:R-:W-:Y:S02]  /*9700*/  IMAD.MOV.U32 R0, RZ, RZ, R171 ;  /* 0x000000ffff007224 */ /* 0x002fe400078e00ab */
[----:B------:R1:W5:Y:S02]  /*9710*/  LDL.LU R171, [R1+0x118] ;  /* 0x0001180001ab7983 */ /* 0x0003640000300800 */
[C---:B------:R-:W-:Y:S03]  /*9720*/  HMMA.16816.F32.BF16 R88, R176.reuse, R26, R88 ;  /* 0x0000001ab058723c */ /* 0x040fe60000041858 */
[----:B------:R1:W-:Y:S05]  /*9730*/  STL [R1+0x60], R0 ;  /* 0x0000600001007387 */ /* 0x0003ea0000100800 */
[C---:B----4-:R-:W-:Y:S08]  /*9740*/  HMMA.16816.F32.BF16 R92, R176.reuse, R4, R92 ;  /* 0x00000004b05c723c */ /* 0x050ff0000004185c */
[C---:B------:R-:W-:Y:S08]  /*9750*/  HMMA.16816.F32.BF16 R96, R176.reuse, R6, R96 ;  /* 0x00000006b060723c */ /* 0x040ff00000041860 */
[C---:B------:R-:W-:Y:S08]  /*9760*/  HMMA.16816.F32.BF16 R100, R176.reuse, R8, R100 ;  /* 0x00000008b064723c */ /* 0x040ff00000041864 */
[C---:B------:R-:W-:Y:S08]  /*9770*/  HMMA.16816.F32.BF16 R104, R176.reuse, R10, R104 ;  /* 0x0000000ab068723c */ /* 0x040ff00000041868 */
[C---:B--2---:R-:W-:Y:S08]  /*9780*/  HMMA.16816.F32.BF16 R108, R176.reuse, R12, R108 ;  /* 0x0000000cb06c723c */ /* 0x044ff0000004186c */
[C---:B------:R-:W-:Y:S08]  /*9790*/  HMMA.16816.F32.BF16 R112, R176.reuse, R14, R112 ;  /* 0x0000000eb070723c */ /* 0x040ff00000041870 */
[C---:B---3--:R-:W-:Y:S08]  /*97a0*/  HMMA.16816.F32.BF16 R116, R176.reuse, R16, R116 ;  /* 0x00000010b074723c */ /* 0x048ff00000041874 */
[C---:B------:R-:W-:Y:S08]  /*97b0*/  HMMA.16816.F32.BF16 R120, R176.reuse, R18, R120 ;  /* 0x00000012b078723c */ /* 0x040ff00000041878 */
[C---:B------:R-:W-:Y:S08]  /*97c0*/  HMMA.16816.F32.BF16 R124, R176.reuse, R20, R124 ;  /* 0x00000014b07c723c */ /* 0x040ff0000004187c */
[----:B------:R-:W-:Y:S01]  /*97d0*/  HMMA.16816.F32.BF16 R128, R176, R22, R128 ;  /* 0x00000016b080723c */ /* 0x000fe20000041880 */
[----:B-1----:R-:W-:-:S07]  /*97e0*/  @P0 BRA `(.L_x_835) ;  /* 0xffffc07000000947 */ /* 0x002fce000383ffff */
.L_x_834:
[----:B-1----:R-:W2:Y:S04]  /*97f0*/  LDL R2, [R1+0x80] ;  /* 0x0000800001027983 */ /* 0x002ea80000100800 */
[----:B------:R-:W2:Y:S02]  /*9800*/  LDL R0, [R1+0x5c] ;  /* 0x00005c0001007983 */ /* 0x000ea40000100800 */
[----:B--2---:R-:W-:-:S13]  /*9810*/  ISETP.GE.AND P0, PT, R0, R2, PT ;  /* 0x000000020000720c */ /* 0x004fda0003f06270 */
[----:B------:R-:W-:Y:S05]  /*9820*/  @!P0 BRA `(.L_x_836) ;  /* 0x000035c000008947 */ /* 0x000fea0003800000 */
[----:B------:R-:W-:Y:S02]  /*9830*/  MOV R159, R156 ;  /* 0x0000009c009f7202 */ /* 0x000fe40000000f00 */
[----:B------:R-:W-:Y:S02]  /*9840*/  MOV R158, R157 ;  /* 0x0000009d009e7202 */ /* 0x000fe40000000f00 */
.L_x_837:
[----:B------:R-:W2:Y:S01]  /*9850*/  LDL R156, [R1+0x8] ;  /* 0x00000800019c7983 */ /* 0x000ea20000100800 */
[----:B------:R-:W-:Y:S04]  /*9860*/  DEPBAR.LE SB0, 0x0 ;  /* 0x000080000000791a */ /* 0x000fe80000000000 */
[----:B------:R-:W-:Y:S01]  /*9870*/  WARPSYNC 0xffffffff ;  /* 0xffffffff00007948 */ /* 0x000fe20003800000 */
[----:B------:R-:W3:Y:S06]  /*9880*/  LDL.64 R30, [R1+0x70] ;  /* 0x00007000011e7983 */ /* 0x000eec0000100a00 */
[----:B------:R-:W4:Y:S06]  /*9890*/  LDL R29, [R1+0x44] ;  /* 0x00004400011d7983 */ /* 0x000f2c0000100800 */
[----:B------:R-:W4:Y:S06]  /*98a0*/  LDL R23, [R1+0x7c] ;  /* 0x00007c0001177983 */ /* 0x000f2c0000100800 */
[----:B------:R-:W4:Y:S06]  /*98b0*/  LDL R28, [R1+0x40] ;  /* 0x00004000011c7983 */ /* 0x000f2c0000100800 */
[----:B------:R-:W4:Y:S06]  /*98c0*/  LDL R14, [R1+0x3c] ;  /* 0x00003c00010e7983 */ /* 0x000f2c0000100800 */
[----:B------:R1:W-:Y:S06]  /*98d0*/  STL [R1+0x11c], R130 ;  /* 0x00011c8201007387 */ /* 0x0003ec0000100800 */
[----:B------:R-:W-:Y:S06]  /*98e0*/  BAR.SYNC.DEFER_BLOCKING 0x0 ;  /* 0x0000000000007b1d */ /* 0x000fec0000010000 */
[----:B------:R-:W2:Y:S06]  /*98f0*/  LDSM.16.M88.4 R8, [R249] ;  /* 0x00000000f908783b */ /* 0x000eac0000000200 */
[----:B-1----:R-:W4:Y:S06]  /*9900*/  LDL.LU R130, [R1+0x5c] ;  /* 0x00005c0001827983 */ /* 0x002f2c0000300800 */
[----:B------:R1:W-:Y:S06]  /*9910*/  STL [R1+0x118], R131 ;  /* 0x0001188301007387 */ /* 0x0003ec0000100800 */
[----:B------:R-:W2:Y:S06]  /*9920*/  LDSM.16.M88.4 R16, [R249+0x800] ;  /* 0x00080000f910783b */ /* 0x000eac0000000200 */
[----:B------:R-:W2:Y:S06]  /*9930*/  LDSM.16.M88.4 R24, [R249+0x1000] ;  /* 0x00100000f918783b */ /* 0x000eac0000000200 */
[----:B------:R-:W2:Y:S06]  /*9940*/  LDSM.16.M88.4 R32, [R249+0x1800] ;  /* 0x00180000f920783b */ /* 0x000eac0000000200 */
[----:B------:R-:W4:Y:S06]  /*9950*/  LDL R157, [R1+0x2c] ;  /* 0x00002c00019d7983 */ /* 0x000f2c0000100800 */
[----:B-1----:R-:W4:Y:S06]  /*9960*/  LDL R131, [R1+0x58] ;  /* 0x0000580001837983 */ /* 0x002f2c0000100800 */
[----:B--2---:R1:W2:Y:S01]  /*9970*/  LDSM.16.M88.4 R176, [R156] ;  /* 0x000000009cb0783b */ /* 0x0042a20000000200 */
[----:B---3--:R-:W-:Y:S05]  /*9980*/  IADD3 R15, P0, R30, 0x40, RZ ;  /* 0x000000401e0f7810 */ /* 0x008fea0007f1e0ff */
[----:B----4-:R3:W4:Y:S01]  /*9990*/  LDSM.16.M88.4 R180, [R29] ;  /* 0x000000001db4783b */ /* 0x0107220000000200 */
[----:B------:R-:W-:Y:S05]  /*99a0*/  IADD3.X R21, RZ, R23, RZ, P0, !PT ;  /* 0x00000017ff157210 */ /* 0x000fea00007fe4ff */
[----:B-1----:R-:W4:Y:S06]  /*99b0*/  LDL R156, [R1] ;  /* 0x00000000019c7983 */ /* 0x002f2c0000100800 */
[----:B------:R-:W1:Y:S06]  /*99c0*/  LDSM.16.M88.4 R184, [R28] ;  /* 0x000000001cb8783b */ /* 0x000e6c0000000200 */
[----:B------:R1:W1:Y:S01]  /*99d0*/  LDSM.16.M88.4 R188, [R14] ;  /* 0x000000000ebc783b */ /* 0x0002620000000200 */
[----:B------:R-:W-:Y:S01]  /*99e0*/  SHF.R.S32.HI R0, RZ, 0x1f, R130 ;  /* 0x0000001fff007819 */ /* 0x000fe20000011482 */
[----:B------:R-:W-:Y:S04]  /*99f0*/  IMAD.WIDE.U32 R6, R130, c[0x0][0x208], RZ ;  /* 0x0000820082067a25 */ /* 0x000fe800078e00ff */
[----:B------:R-:W-:Y:S01]  /*9a00*/  IMAD R0, R0, c[0x0][0x208], RZ ;  /* 0x0000820000007a24 */ /* 0x000fe200078e02ff */
[----:B------:R-:W-:Y:S03]  /*9a10*/  SHF.L.U32 R4, R6, 0x6, RZ ;  /* 0x0000000606047819 */ /* 0x000fe600000006ff */
[----:B------:R-:W-:Y:S01]  /*9a20*/  IMAD R0, R130, c[0x0][0x20c], R0 ;  /* 0x0000830082007a24 */ /* 0x000fe200078e0200 */
[C---:B------:R-:W-:Y:S02]  /*9a30*/  IADD3 R2, P6, R4.reuse, R30, RZ ;  /* 0x0000001e04027210 */ /* 0x040fe40007fde0ff */
[----:B------:R-:W-:Y:S02]  /*9a40*/  IADD3 R3, P1, R4, R15, RZ ;  /* 0x0000000f04037210 */ /* 0x000fe40007f3e0ff */
[----:B------:R-:W-:Y:S02]  /*9a50*/  IADD3 R0, R7, R0, RZ ;  /* 0x0000000007007210 */ /* 0x000fe40007ffe0ff */
[----:B------:R-:W-:Y:S02]  /*9a60*/  LEA R12, P0, R2, c[0x0][0x1f8], 0x1 ;  /* 0x00007e00020c7a11 */ /* 0x000fe400078008ff */
[----:B------:R-:W-:Y:S04]  /*9a70*/  SHF.L.U64.HI R0, R6, 0x6, R0 ;  /* 0x0000000606007819 */ /* 0x000fe80000010200 */
[----:B------:R-:W-:Y:S02]  /*9a80*/  IADD3.X R5, R0, R23, RZ, P6, !PT ;  /* 0x0000001700057210 */ /* 0x000fe400037fe4ff */
[C---:B------:R-:W-:Y:S02]  /*9a90*/  LEA R6, P6, R3.reuse, c[0x0][0x1f8], 0x1 ;  /* 0x00007e0003067a11 */ /* 0x040fe400078c08ff */
[----:B------:R-:W-:Y:S02]  /*9aa0*/  LEA.HI.X R13, R2, c[0x0][0x1fc], R5, 0x1, P0 ;  /* 0x00007f00020d7a11 */ /* 0x000fe400000f0c05 */
[----:B------:R-:W-:Y:S02]  /*9ab0*/  IADD3.X R7, R0, R21, RZ, P1, !PT ;  /* 0x0000001500077210 */ /* 0x000fe40000ffe4ff */
[----:B------:R-:W-:Y:S02]  /*9ac0*/  IADD3 R20, P0, R30, 0x80, RZ ;  /* 0x000000801e147810 */ /* 0x000fe40007f1e0ff */
[----:B------:R-:W-:Y:S02]  /*9ad0*/  LEA.HI.X R7, R3, c[0x0][0x1fc], R7, 0x1, P6 ;  /* 0x00007f0003077a11 */ /* 0x000fe400030f0c07 */
[----:B------:R-:W-:Y:S01]  /*9ae0*/  IADD3.X R22, RZ, R23, RZ, P0, !PT ;  /* 0x00000017ff167210 */ /* 0x000fe200007fe4ff */
[----:B------:R-:W-:Y:S01]  /*9af0*/  @!PT LDS RZ, [RZ] ;  /* 0x00000000fffff984 */ /* 0x000fe20000000800 */
[----:B------:R-:W-:Y:S01]  /*9b00*/  @!PT LDS RZ, [RZ] ;  /* 0x00000000fffff984 */ /* 0x000fe20000000800 */
[----:B------:R-:W-:Y:S01]  /*9b10*/  @!PT LDS RZ, [RZ] ;  /* 0x00000000fffff984 */ /* 0x000fe20000000800 */
[----:B------:R1:W-:Y:S01]  /*9b20*/  LDGSTS.E.BYPASS.LTC128B.128 [R131+0x100], [R12.64], !P5 ;  /* 0x001000000c837fae */ /* 0x0003e2000e901d46 */
[----:B------:R-:W-:Y:S05]  /*9b30*/  IADD3 R3, P0, R4, R20, RZ ;  /* 0x0000001404037210 */ /* 0x000fea0007f1e0ff */
[----:B------:R2:W-:Y:S01]  /*9b40*/  LDGSTS.E.BYPASS.LTC128B.128 [R131+0x2100], [R6.64], !P4 ;  /* 0x0210000006837fae */ /* 0x0005e2000e101d46 */
[----:B-1----:R-:W-:Y:S02]  /*9b50*/  MOV R12, c[0x0][0x208] ;  /* 0x00008200000c7a02 */ /* 0x002fe40000000f00 */
[----:B------:R-:W-:Y:S02]  /*9b60*/  MOV R13, c[0x0][0x20c] ;  /* 0x00008300000d7a02 */ /* 0x000fe40000000f00 */
[----:B------:R-:W-:Y:S02]  /*9b70*/  LEA R2, P1, R12, R4, 0x5 ;  /* 0x000000040c027211 */ /* 0x000fe400078228ff */
[C---:B--2---:R-:W-:Y:S02]  /*9b80*/  LEA R6, P6, R3.reuse, c[0x0][0x1f8], 0x1 ;  /* 0x00007e0003067a11 */ /* 0x044fe400078c08ff */
[----:B------:R-:W-:Y:S02]  /*9b90*/  IADD3.X R7, R0, R22, RZ, P0, !PT ;  /* 0x0000001600077210 */ /* 0x000fe400007fe4ff */
[----:B------:R-:W-:Y:S02]  /*9ba0*/  IADD3 R5, P0, R30, 0xc0, RZ ;  /* 0x000000c01e057810 */ /* 0x000fe40007f1e0ff */
[----:B------:R-:W-:Y:S02]  /*9bb0*/  LEA.HI.X R7, R3, c[0x0][0x1fc], R7, 0x1, P6 ;  /* 0x00007f0003077a11 */ /* 0x000fe400030f0c07 */
[----:B------:R-:W-:Y:S02]  /*9bc0*/  LEA.HI.X R3, R12, R0, R13, 0x5, P1 ;  /* 0x000000000c037211 */ /* 0x000fe400008f2c0d */
[----:B------:R-:W-:Y:S01]  /*9bd0*/  IADD3 R4, P1, R4, R5, RZ ;  /* 0x0000000504047210 */ /* 0x000fe20007f3e0ff */
[----:B------:R1:W-:Y:S01]  /*9be0*/  LDGSTS.E.BYPASS.LTC128B.128 [R131+0x4100], [R6.64], !P3 ;  /* 0x0410000006837fae */ /* 0x0003e2000d901d46 */
[----:B---3--:R-:W-:Y:S02]  /*9bf0*/  IADD3.X R29, RZ, R23, RZ, P0, !PT ;  /* 0x00000017ff1d7210 */ /* 0x008fe400007fe4ff */
[----:B------:R-:W-:Y:S02]  /*9c00*/  LEA R12, P0, R4, c[0x0][0x1f8], 0x1 ;  /* 0x00007e00040c7a11 */ /* 0x000fe400078008ff */
[----:B-1----:R-:W-:Y:S02]  /*9c10*/  IADD3.X R6, R0, R29, RZ, P1, !PT ;  /* 0x0000001d00067210 */ /* 0x002fe40000ffe4ff */
[----:B------:R-:W-:Y:S02]  /*9c20*/  IADD3 R0, P1, R2, R30, RZ ;  /* 0x0000001e02007210 */ /* 0x000fe40007f3e0ff */
[----:B------:R-:W-:Y:S02]  /*9c30*/  LEA.HI.X R13, R4, c[0x0][0x1fc], R6, 0x1, P0 ;  /* 0x00007f00040d7a11 */ /* 0x000fe400000f0c06 */
[----:B------:R-:W-:Y:S02]  /*9c40*/  LEA R14, P0, R0, c[0x0][0x1f8], 0x1 ;  /* 0x00007e00000e7a11 */ /* 0x000fe400078008ff */
[C---:B------:R-:W-:Y:S01]  /*9c50*/  IADD3.X R6, R3.reuse, R23, RZ, P1, !PT ;  /* 0x0000001703067210 */ /* 0x040fe20000ffe4ff */
[----:B------:R1:W-:Y:S01]  /*9c60*/  LDGSTS.E.BYPASS.LTC128B.128 [R131+0x6100], [R12.64], !P2 ;  /* 0x061000000c837fae */ /* 0x0003e2000d101d46 */
[----:B------:R-:W-:Y:S02]  /*9c70*/  IADD3 R4, P6, R2, R15, RZ ;  /* 0x0000000f02047210 */ /* 0x000fe40007fde0ff */
[----:B------:R-:W-:Y:S02]  /*9c80*/  LEA.HI.X R15, R0, c[0x0][0x1fc], R6, 0x1, P0 ;  /* 0x00007f00000f7a11 */ /* 0x000fe400000f0c06 */
[----:B------:R-:W-:Y:S02]  /*9c90*/  IADD3 R0, P1, R2, R20, RZ ;  /* 0x0000001402007210 */ /* 0x000fe40007f3e0ff */
[C---:B------:R-:W-:Y:S01]  /*9ca0*/  IADD3.X R21, R3.reuse, R21, RZ, P6, !PT ;  /* 0x0000001503157210 */ /* 0x040fe200037fe4ff */
[----:B------:R1:W-:Y:S01]  /*9cb0*/  LDGSTS.E.BYPASS.LTC128B.128 [R131+0x1100], [R14.64], !P5 ;  /* 0x011000000e837fae */ /* 0x0003e2000e901d46 */
[----:B------:R-:W-:Y:S02]  /*9cc0*/  LEA R20, P6, R4, c[0x0][0x1f8], 0x1 ;  /* 0x00007e0004147a11 */ /* 0x000fe400078c08ff */
[----:B------:R-:W-:Y:S02]  /*9cd0*/  IADD3 R28, P0, R2, R5, RZ ;  /* 0x00000005021c7210 */ /* 0x000fe40007f1e0ff */
[----:B------:R-:W-:Y:S02]  /*9ce0*/  LEA.HI.X R21, R4, c[0x0][0x1fc], R21, 0x1, P6 ;  /* 0x00007f0004157a11 */ /* 0x000fe400030f0c15 */
[C---:B-----5:R-:W-:Y:S03]  /*9cf0*/  HMMA.16816.F32.BF16 R4, R168.reuse, R8, RZ ;  /* 0x00000008a804723c */ /* 0x060fe600000418ff */
[C---:B------:R-:W-:Y:S01]  /*9d00*/  IADD3.X R2, R3.reuse, R22, RZ, P1, !PT ;  /* 0x0000001603027210 */ /* 0x040fe20000ffe4ff */
[----:B------:R2:W-:Y:S01]  /*9d10*/  LDGSTS.E.BYPASS.LTC128B.128 [R131+0x3100], [R20.64], !P4 ;  /* 0x0310000014837fae */ /* 0x0005e2000e101d46 */
[C---:B------:R-:W-:Y:S02]  /*9d20*/  LEA R22, P1, R0.reuse, c[0x0][0x1f8], 0x1 ;  /* 0x00007e0000167a11 */ /* 0x040fe400078208ff */
[----:B------:R-:W-:Y:S01]  /*9d30*/  IADD3.X R3, R3, R29, RZ, P0, !PT ;  /* 0x0000001d03037210 */ /* 0x000fe200007fe4ff */
[C---:B------:R-:W-:Y:S01]  /*9d40*/  HMMA.16816.F32.BF16 R8, R168.reuse, R10, RZ ;  /* 0x0000000aa808723c */ /* 0x040fe200000418ff */
[----:B------:R-:W-:Y:S02]  /*9d50*/  LEA.HI.X R23, R0, c[0x0][0x1fc], R2, 0x1, P1 ;  /* 0x00007f0000177a11 */ /* 0x000fe400008f0c02 */
[----:B------:R-:W3:Y:S01]  /*9d60*/  LDL R0, [R1+0x30] ;  /* 0x0000300001007983 */ /* 0x000ee20000100800 */
[C---:B------:R-:W-:Y:S04]  /*9d70*/  LEA R2, P0, R28.reuse, c[0x0][0x1f8], 0x1 ;  /* 0x00007e001c027a11 */ /* 0x040fe800078008ff */
[----:B------:R-:W-:Y:S01]  /*9d80*/  LEA.HI.X R3, R28, c[0x0][0x1fc], R3, 0x1, P0 ;  /* 0x00007f001c037a11 */ /* 0x000fe200000f0c03 */
[----:B------:R2:W-:Y:S01]  /*9d90*/  LDGSTS.E.BYPASS.LTC128B.128 [R131+0x5100], [R22.64], !P3 ;  /* 0x0510000016837fae */ /* 0x0005e2000d901d46 */
[C---:B-1----:R-:W-:Y:S05]  /*9da0*/  HMMA.16816.F32.BF16 R12, R168.reuse, R16, RZ ;  /* 0x00000010a80c723c */ /* 0x042fea00000418ff */
[----:B------:R1:W-:Y:S03]  /*9db0*/  LDGSTS.E.BYPASS.LTC128B.128 [R131+0x7100], [R2.64], !P2 ;  /* 0x0710000002837fae */ /* 0x0003e6000d101d46 */
[C---:B------:R-:W-:Y:S03]  /*9dc0*/  HMMA.16816.F32.BF16 R16, R168.reuse, R18, RZ ;  /* 0x00000012a810723c */ /* 0x040fe600000418ff */
[----:B------:R-:W0:Y:S05]  /*9dd0*/  LDGDEPBAR ;  /* 0x00000000000079af */ /* 0x000e2a0000000000 */
[C---:B--2---:R-:W-:Y:S01]  /*9de0*/  HMMA.16816.F32.BF16 R20, R168.reuse, R24, RZ ;  /* 0x00000018a814723c */ /* 0x044fe200000418ff */
[----:B-1----:R-:W2:Y:S07]  /*9df0*/  LDL R2, [R1+0x38] ;  /* 0x0000380001027983 */ /* 0x002eae0000100800 */
[C---:B------:R-:W-:Y:S01]  /*9e00*/  HMMA.16816.F32.BF16 R24, R168.reuse, R26, RZ ;  /* 0x0000001aa818723c */ /* 0x040fe200000418ff */
[----:B------:R-:W2:Y:S07]  /*9e10*/  LDL R3, [R1+0x34] ;  /* 0x0000340001037983 */ /* 0x000eae0000100800 */
[C---:B------:R-:W-:Y:S08]  /*9e20*/  HMMA.16816.F32.BF16 R28, R168.reuse, R32, RZ ;  /* 0x00000020a81c723c */ /* 0x040ff000000418ff */
[----:B------:R-:W-:Y:S08]  /*9e30*/  HMMA.16816.F32.BF16 R32, R168, R34, RZ ;  /* 0x00000022a820723c */ /* 0x000ff000000418ff */
[C---:B------:R-:W-:Y:S08]  /*9e40*/  HMMA.16816.F32.BF16 R4, R172.reuse, R176, R4 ;  /* 0x000000b0ac04723c */ /* 0x040ff00000041804 */
[C---:B------:R-:W-:Y:S08]  /*9e50*/  HMMA.16816.F32.BF16 R8, R172.reuse, R178, R8 ;  /* 0x000000b2ac08723c */ /* 0x040ff00000041808 */
[C---:B----4-:R-:W-:Y:S08]  /*9e60*/  HMMA.16816.F32.BF16 R12, R172.reuse, R180, R12 ;  /* 0x000000b4ac0c723c */ /* 0x050ff0000004180c */
[C---:B------:R-:W-:Y:S08]  /*9e70*/  HMMA.16816.F32.BF16 R16, R172.reuse, R182, R16 ;  /* 0x000000b6ac10723c */ /* 0x040ff00000041810 */
[C---:B------:R-:W-:Y:S08]  /*9e80*/  HMMA.16816.F32.BF16 R20, R172.reuse, R184, R20 ;  /* 0x000000b8ac14723c */ /* 0x040ff00000041814 */
[C---:B------:R-:W-:Y:S01]  /*9e90*/  HMMA.16816.F32.BF16 R24, R172.reuse, R186, R24 ;  /* 0x000000baac18723c */ /* 0x040fe20000041818 */
[----:B------:R-:W1:Y:S07]  /*9ea0*/  LDSM.16.M88.4 R176, [R156] ;  /* 0x000000009cb0783b */ /* 0x000e6e0000000200 */
[C---:B------:R-:W-:Y:S01]  /*9eb0*/  HMMA.16816.F32.BF16 R28, R172.reuse, R188, R28 ;  /* 0x000000bcac1c723c */ /* 0x040fe2000004181c */
[----:B------:R-:W4:Y:S07]  /*9ec0*/  LDSM.16.M88.4 R180, [R156+0x800] ;  /* 0x000800009cb4783b */ /* 0x000f2e0000000200 */
[----:B------:R-:W-:Y:S01]  /*9ed0*/  HMMA.16816.F32.BF16 R32, R172, R190, R32 ;  /* 0x000000beac20723c */ /* 0x000fe20000041820 */
[----:B------:R-:W4:Y:S06]  /*9ee0*/  LDSM.16.M88.4 R184, [R156+0x1000] ;  /* 0x001000009cb8783b */ /* 0x000f2c0000000200 */
[----:B------:R-:W2:Y:S06]  /*9ef0*/  LDL.64 R188, [R1+0x68] ;  /* 0x0000680001bc7983 */ /* 0x000eac0000100a00 */
[----:B------:R-:W2:Y:S01]  /*9f00*/  LDL R190, [R1+0x78] ;  /* 0x0000780001be7983 */ /* 0x000ea20000100800 */
[C---:B-1----:R-:W-:Y:S08]  /*9f10*/  HMMA.16816.F32.BF16 R4, R192.reuse, R176, R4 ;  /* 0x000000b0c004723c */ /* 0x042ff00000041804 */
[C---:B------:R-:W-:Y:S01]  /*9f20*/  HMMA.16816.F32.BF16 R8, R192.reuse, R178, R8 ;  /* 0x000000b2c008723c */ /* 0x040fe20000041808 */
[----:B------:R-:W1:Y:S07]  /*9f30*/  LDSM.16.M88.4 R176, [R156+0x1800] ;  /* 0x001800009cb0783b */ /* 0x000e6e0000000200 */
[C---:B----4-:R-:W-:Y:S08]  /*9f40*/  HMMA.16816.F32.BF16 R12, R192.reuse, R180, R12 ;  /* 0x000000b4c00c723c */ /* 0x050ff0000004180c */
[C---:B------:R-:W-:Y:S01]  /*9f50*/  HMMA.16816.F32.BF16 R16, R192.reuse, R182, R16 ;  /* 0x000000b6c010723c */ /* 0x040fe20000041810 */
[----:B------:R-:W4:Y:S07]  /*9f60*/  LDSM.16.M88.4 R180, [R250] ;  /* 0x00000000fab4783b */ /* 0x000f2e0000000200 */
[C---:B------:R-:W-:Y:S08]  /*9f70*/  HMMA.16816.F32.BF16 R20, R192.reuse, R184, R20 ;  /* 0x000000b8c014723c */ /* 0x040ff00000041814 */
        /* <DEDUP_REMOVED lines=8> */
[C---:B------:R-:W-:Y:S08]  /*a000*/  HMMA.16816.F32.BF16 R12, R196.reuse, R184, R12 ;  /* 0x000000b8c40c723c */ /* 0x040ff0000004180c */
        /* <DEDUP_REMOVED lines=8> */
[C---:B------:R-:W-:Y:S08]  /*a090*/  HMMA.16816.F32.BF16 R4, R200.reuse, R184, R4 ;  /* 0x000000b8c804723c */ /* 0x040ff00000041804 */
[C---:B------:R-:W-:Y:S01]  /*a0a0*/  HMMA.16816.F32.BF16 R8, R200.reuse, R186, R8 ;  /* 0x000000bac808723c */ /* 0x040fe20000041808 */
[----:B------:R-:W3:Y:S07]  /*a0b0*/  LDSM.16.M88.4 R184, [R249+0x3800] ;  /* 0x00380000f9b8783b */ /* 0x000eee0000000200 */
[C---:B-1----:R-:W-:Y:S08]  /*a0c0*/  HMMA.16816.F32.BF16 R12, R200.reuse, R176, R12 ;  /* 0x000000b0c80c723c */ /* 0x042ff0000004180c */
[C---:B------:R-:W-:Y:S08]  /*a0d0*/  HMMA.16816.F32.BF16 R16, R200.reuse, R178, R16 ;  /* 0x000000b2c810723c */ /* 0x040ff00000041810 */
[C---:B----4-:R-:W-:Y:S08]  /*a0e0*/  HMMA.16816.F32.BF16 R20, R200.reuse, R180, R20 ;  /* 0x000000b4c814723c */ /* 0x050ff00000041814 */
[C---:B------:R-:W-:Y:S08]  /*a0f0*/  HMMA.16816.F32.BF16 R24, R200.reuse, R182, R24 ;  /* 0x000000b6c818723c */ /* 0x040ff00000041818 */
[C---:B---3--:R-:W-:Y:S08]  /*a100*/  HMMA.16816.F32.BF16 R28, R200.reuse, R184, R28 ;  /* 0x000000b8c81c723c */ /* 0x048ff0000004181c */
[----:B------:R-:W-:Y:S01]  /*a110*/  HMMA.16816.F32.BF16 R32, R200, R186, R32 ;  /* 0x000000bac820723c */ /* 0x000fe20000041820 */
[----:B------:R1:W-:Y:S06]  /*a120*/  LDSM.16.M88.4 R184, [R0] ;  /* 0x0000000000b8783b */ /* 0x0003ec0000000200 */
[----:B--2---:R3:W3:Y:S06]  /*a130*/  LDSM.16.M88.4 R176, [R2] ;  /* 0x0000000002b0783b */ /* 0x0046ec0000000200 */
[----:B------:R4:W3:Y:S06]  /*a140*/  LDSM.16.M88.4 R180, [R3] ;  /* 0x0000000003b4783b */ /* 0x0008ec0000000200 */
[----:B-1----:R-:W2:Y:S06]  /*a150*/  LDL R0, [R1+0x1c] ;  /* 0x00001c0001007983 */ /* 0x002eac0000100800 */
[----:B---3--:R-:W3:Y:S06]  /*a160*/  LDL R2, [R1+0x20] ;  /* 0x0000200001027983 */ /* 0x008eec0000100800 */
[----:B----4-:R-:W4:Y:S01]  /*a170*/  LDL R3, [R1+0x24] ;  /* 0x0000240001037983 */ /* 0x010f220000100800 */
[C---:B------:R-:W-:Y:S08]  /*a180*/  HMMA.16816.F32.BF16 R4, R204.reuse, R176, R4 ;  /* 0x000000b0cc04723c */ /* 0x040ff00000041804 */
[C---:B------:R-:W-:Y:S01]  /*a190*/  HMMA.16816.F32.BF16 R8, R204.reuse, R178, R8 ;  /* 0x000000b2cc08723c */ /* 0x040fe20000041808 */
[----:B------:R1:W1:Y:S07]  /*a1a0*/  LDSM.16.M88.4 R176, [R157] ;  /* 0x000000009db0783b */ /* 0x00026e0000000200 */
[C---:B------:R-:W-:Y:S08]  /*a1b0*/  HMMA.16816.F32.BF16 R12, R204.reuse, R180, R12 ;  /* 0x000000b4cc0c723c */ /* 0x040ff0000004180c */
[C---:B------:R-:W-:Y:S01]  /*a1c0*/  HMMA.16816.F32.BF16 R16, R204.reuse, R182, R16 ;  /* 0x000000b6cc10723c */ /* 0x040fe20000041810 */
[----:B------:R-:W1:Y:S07]  /*a1d0*/  LDSM.16.M88.4 R180, [R156+0x2000] ;  /* 0x002000009cb4783b */ /* 0x000e6e0000000200 */
[C---:B------:R-:W-:Y:S01]  /*a1e0*/  HMMA.16816.F32.BF16 R20, R204.reuse, R184, R20 ;  /* 0x000000b8cc14723c */ /* 0x040fe20000041814 */
[----:B-1----:R-:W2:Y:S07]  /*a1f0*/  LDL R157, [R1+0x28] ;  /* 0x00002800019d7983 */ /* 0x002eae0000100800 */
        /* <DEDUP_REMOVED lines=26> */
[C---:B-1----:R-:W-:Y:S08]  /*a3a0*/  HMMA.16816.F32.BF16 R28, R212.reuse, R184, R28 ;  /* 0x000000b8d41c723c */ /* 0x042ff0000004181c */
[----:B------:R-:W-:Y:S01]  /*a3b0*/  HMMA.16816.F32.BF16 R32, R212, R186, R32 ;  /* 0x000000bad420723c */ /* 0x000fe20000041820 */
[----:B------:R-:W1:Y:S07]  /*a3c0*/  LDSM.16.M88.4 R184, [R249+0x5000] ;  /* 0x00500000f9b8783b */ /* 0x000e6e0000000200 */
[C---:B------:R-:W-:Y:S08]  /*a3d0*/  HMMA.16816.F32.BF16 R4, R216.reuse, R176, R4 ;  /* 0x000000b0d804723c */ /* 0x040ff00000041804 */
[C---:B------:R-:W-:Y:S01]  /*a3e0*/  HMMA.16816.F32.BF16 R8, R216.reuse, R178, R8 ;  /* 0x000000b2d808723c */ /* 0x040fe20000041808 */
[----:B------:R-:W1:Y:S07]  /*a3f0*/  LDSM.16.M88.4 R176, [R249+0x5800] ;  /* 0x00580000f9b0783b */ /* 0x000e6e0000000200 */
[C---:B------:R-:W-:Y:S08]  /*a400*/  HMMA.16816.F32.BF16 R12, R216.reuse, R180, R12 ;  /* 0x000000b4d80c723c */ /* 0x040ff0000004180c */
[C---:B------:R-:W-:Y:S08]  /*a410*/  HMMA.16816.F32.BF16 R16, R216.reuse, R182, R16 ;  /* 0x000000b6d810723c */ /* 0x040ff00000041810 */
[C---:B-1----:R-:W-:Y:S08]  /*a420*/  HMMA.16816.F32.BF16 R20, R216.reuse, R184, R20 ;  /* 0x000000b8d814723c */ /* 0x042ff00000041814 */
[C---:B------:R-:W-:Y:S08]  /*a430*/  HMMA.16816.F32.BF16 R24, R216.reuse, R186, R24 ;  /* 0x000000bad818723c */ /* 0x040ff00000041818 */
[C---:B------:R-:W-:Y:S08]  /*a440*/  HMMA.16816.F32.BF16 R28, R216.reuse, R176, R28 ;  /* 0x000000b0d81c723c */ /* 0x040ff0000004181c */
[----:B------:R-:W-:Y:S01]  /*a450*/  HMMA.16816.F32.BF16 R32, R216, R178, R32 ;  /* 0x000000b2d820723c */ /* 0x000fe20000041820 */
[----:B---3--:R1:W-:Y:S06]  /*a460*/  LDSM.16.M88.4 R176, [R2] ;  /* 0x0000000002b0783b */ /* 0x0083ec0000000200 */
[----:B----4-:R3:W-:Y:S06]  /*a470*/  LDSM.16.M88.4 R184, [R3] ;  /* 0x0000000003b8783b */ /* 0x0107ec0000000200 */
[----:B-1----:R-:W4:Y:S06]  /*a480*/  LDL R2, [R1+0x10] ;  /* 0x0000100001027983 */ /* 0x002f2c0000100800 */
[----:B---3--:R-:W3:Y:S06]  /*a490*/  LDL R3, [R1+0x14] ;  /* 0x0000140001037983 */ /* 0x008eec0000100800 */
[----:B--2---:R1:W2:Y:S06]  /*a4a0*/  LDSM.16.M88.4 R180, [R157] ;  /* 0x000000009db4783b */ /* 0x0042ac0000000200 */
        /* <DEDUP_REMOVED lines=8> */
[----:B-1----:R-:W4:Y:S07]  /*a530*/  LDL R0, [R1+0xc] ;  /* 0x00000c0001007983 */ /* 0x002f2e0000100800 */
[C---:B------:R-:W-:Y:S01]  /*a540*/  HMMA.16816.F32.BF16 R24, R220.reuse, R178, R24 ;  /* 0x000000b2dc18723c */ /* 0x040fe20000041818 */
[----:B------:R-:W1:Y:S07]  /*a550*/  LDSM.16.M88.4 R176, [R156+0x4800] ;  /* 0x004800009cb0783b */ /* 0x000e6e0000000200 */
[C---:B--2---:R-:W-:Y:S08]  /*a560*/  HMMA.16816.F32.BF16 R28, R220.reuse, R180, R28 ;  /* 0x000000b4dc1c723c */ /* 0x044ff0000004181c */
[----:B------:R-:W-:Y:S01]  /*a570*/  HMMA.16816.F32.BF16 R32, R220, R182, R32 ;  /* 0x000000b6dc20723c */ /* 0x000fe20000041820 */
[----:B------:R-:W2:Y:S07]  /*a580*/  LDSM.16.M88.4 R180, [R156+0x5000] ;  /* 0x005000009cb4783b */ /* 0x000eae0000000200 */
[C---:B------:R-:W-:Y:S08]  /*a590*/  HMMA.16816.F32.BF16 R4, R224.reuse, R184, R4 ;  /* 0x000000b8e004723c */ /* 0x040ff00000041804 */
[C---:B------:R-:W-:Y:S01]  /*a5a0*/  HMMA.16816.F32.BF16 R8, R224.reuse, R186, R8 ;  /* 0x000000bae008723c */ /* 0x040fe20000041808 */
[----:B------:R-:W2:Y:S07]  /*a5b0*/  LDSM.16.M88.4 R184, [R156+0x5800] ;  /* 0x005800009cb8783b */ /* 0x000eae0000000200 */
[C---:B-1----:R-:W-:Y:S08]  /*a5c0*/  HMMA.16816.F32.BF16 R12, R224.reuse, R176, R12 ;  /* 0x000000b0e00c723c */ /* 0x042ff0000004180c */
[C---:B------:R-:W-:Y:S01]  /*a5d0*/  HMMA.16816.F32.BF16 R16, R224.reuse, R178, R16 ;  /* 0x000000b2e010723c */ /* 0x040fe20000041810 */
[----:B------:R-:W1:Y:S07]  /*a5e0*/  LDSM.16.M88.4 R176, [R250+0x4000] ;  /* 0x00400000fab0783b */ /* 0x000e6e0000000200 */
[C---:B--2---:R-:W-:Y:S08]  /*a5f0*/  HMMA.16816.F32.BF16 R20, R224.reuse, R180, R20 ;  /* 0x000000b4e014723c */ /* 0x044ff00000041814 */
[C---:B------:R-:W-:Y:S01]  /*a600*/  HMMA.16816.F32.BF16 R24, R224.reuse, R182, R24 ;  /* 0x000000b6e018723c */ /* 0x040fe20000041818 */
[----:B------:R-:W2:Y:S07]  /*a610*/  LDSM.16.M88.4 R180, [R250+0x4800] ;  /* 0x00480000fab4783b */ /* 0x000eae0000000200 */
[C---:B------:R-:W-:Y:S08]  /*a620*/  HMMA.16816.F32.BF16 R28, R224.reuse, R184, R28 ;  /* 0x000000b8e01c723c */ /* 0x040ff0000004181c */
        /* <DEDUP_REMOVED lines=17> */
[C---:B------:R-:W-:Y:S08]  /*a740*/  HMMA.16816.F32.BF16 R12, R232.reuse, R184, R12 ;  /* 0x000000b8e80c723c */ /* 0x040ff0000004180c */
[C---:B------:R-:W-:Y:S08]  /*a750*/  HMMA.16816.F32.BF16 R16, R232.reuse, R186, R16 ;  /* 0x000000bae810723c */ /* 0x040ff00000041810 */
[C---:B-1----:R-:W-:Y:S08]  /*a760*/  HMMA.16816.F32.BF16 R20, R232.reuse, R176, R20 ;  /* 0x000000b0e814723c */ /* 0x042ff00000041814 */
[C---:B------:R-:W-:Y:S01]  /*a770*/  HMMA.16816.F32.BF16 R24, R232.reuse, R178, R24 ;  /* 0x000000b2e818723c */ /* 0x040fe20000041818 */
[----:B---3--:R-:W-:Y:S07]  /*a780*/  LDSM.16.M88.4 R176, [R3] ;  /* 0x0000000003b0783b */ /* 0x008fee0000000200 */
[C---:B--2---:R-:W-:Y:S08]  /*a790*/  HMMA.16816.F32.BF16 R28, R232.reuse, R180, R28 ;  /* 0x000000b4e81c723c */ /* 0x044ff0000004181c */
[----:B------:R-:W-:Y:S01]  /*a7a0*/  HMMA.16816.F32.BF16 R32, R232, R182, R32 ;  /* 0x000000b6e820723c */ /* 0x000fe20000041820 */
[----:B----4-:R-:W-:Y:S06]  /*a7b0*/  LDSM.16.M88.4 R180, [R2] ;  /* 0x0000000002b4783b */ /* 0x010fec0000000200 */
[----:B------:R-:W1:Y:S02]  /*a7c0*/  LDSM.16.M88.4 R184, [R157] ;  /* 0x000000009db8783b */ /* 0x000e640000000200 */
[C---:B-1----:R-:W-:Y:S08]  /*a7d0*/  HMMA.16816.F32.BF16 R4, R236.reuse, R184, R4 ;  /* 0x000000b8ec04723c */ /* 0x042ff00000041804 */
[C---:B------:R-:W-:Y:S01]  /*a7e0*/  HMMA.16816.F32.BF16 R8, R236.reuse, R186, R8 ;  /* 0x000000baec08723c */ /* 0x040fe20000041808 */
[----:B------:R-:W1:Y:S07]  /*a7f0*/  LDSM.16.M88.4 R184, [R0] ;  /* 0x0000000000b8783b */ /* 0x000e6e0000000200 */
[C---:B------:R-:W-:Y:S08]  /*a800*/  HMMA.16816.F32.BF16 R12, R236.reuse, R176, R12 ;  /* 0x000000b0ec0c723c */ /* 0x040ff0000004180c */
[C---:B------:R-:W-:Y:S01]  /*a810*/  HMMA.16816.F32.BF16 R16, R236.reuse, R178, R16 ;  /* 0x000000b2ec10723c */ /* 0x040fe20000041810 */
[----:B------:R-:W2:Y:S07]  /*a820*/  LDSM.16.M88.4 R176, [R156+0x6000] ;  /* 0x006000009cb0783b */ /* 0x000eae0000000200 */
[C---:B------:R-:W-:Y:S08]  /*a830*/  HMMA.16816.F32.BF16 R20, R236.reuse, R180, R20 ;  /* 0x000000b4ec14723c */ /* 0x040ff00000041814 */
[C---:B------:R-:W-:Y:S01]  /*a840*/  HMMA.16816.F32.BF16 R24, R236.reuse, R182, R24 ;  /* 0x000000b6ec18723c */ /* 0x040fe20000041818 */
[----:B------:R-:W3:Y:S07]  /*a850*/  LDSM.16.M88.4 R180, [R156+0x6800] ;  /* 0x006800009cb4783b */ /* 0x000eee0000000200 */
[C---:B-1----:R-:W-:Y:S08]  /*a860*/  HMMA.16816.F32.BF16 R28, R236.reuse, R184, R28 ;  /* 0x000000b8ec1c723c */ /* 0x042ff0000004181c */
[----:B------:R-:W-:Y:S01]  /*a870*/  HMMA.16816.F32.BF16 R32, R236, R186, R32 ;  /* 0x000000baec20723c */ /* 0x000fe20000041820 */
[----:B------:R-:W1:Y:S07]  /*a880*/  LDSM.16.M88.4 R184, [R156+0x7000] ;  /* 0x007000009cb8783b */ /* 0x000e6e0000000200 */
[C---:B--2---:R-:W-:Y:S08]  /*a890*/  HMMA.16816.F32.BF16 R4, R240.reuse, R176, R4 ;  /* 0x000000b0f004723c */ /* 0x044ff00000041804 */
[C---:B------:R-:W-:Y:S01]  /*a8a0*/  HMMA.16816.F32.BF16 R8, R240.reuse, R178, R8 ;  /* 0x000000b2f008723c */ /* 0x040fe20000041808 */
[----:B------:R2:W4:Y:S07]  /*a8b0*/  LDSM.16.M88.4 R176, [R156+0x7800] ;  /* 0x007800009cb0783b */ /* 0x00052e0000000200 */
[C---:B---3--:R-:W-:Y:S08]  /*a8c0*/  HMMA.16816.F32.BF16 R12, R240.reuse, R180, R12 ;  /* 0x000000b4f00c723c */ /* 0x048ff0000004180c */
[C---:B------:R-:W-:Y:S01]  /*a8d0*/  HMMA.16816.F32.BF16 R16, R240.reuse, R182, R16 ;  /* 0x000000b6f010723c */ /* 0x040fe20000041810 */
[----:B------:R-:W3:Y:S06]  /*a8e0*/  LDSM.16.M88.4 R180, [R250+0x6000] ;  /* 0x00600000fab4783b */ /* 0x000eec0000000200 */
[----:B--2---:R-:W2:Y:S01]  /*a8f0*/  LDL R156, [R1+0x80] ;  /* 0x00008000019c7983 */ /* 0x004ea20000100800 */
[C---:B-1----:R-:W-:Y:S08]  /*a900*/  HMMA.16816.F32.BF16 R20, R240.reuse, R184, R20 ;  /* 0x000000b8f014723c */ /* 0x042ff00000041814 */
[C---:B------:R-:W-:Y:S01]  /*a910*/  HMMA.16816.F32.BF16 R24, R240.reuse, R186, R24 ;  /* 0x000000baf018723c */ /* 0x040fe20000041818 */
[----:B------:R-:W1:Y:S07]  /*a920*/  LDSM.16.M88.4 R184, [R250+0x6800] ;  /* 0x00680000fab8783b */ /* 0x000e6e0000000200 */
[C---:B----4-:R-:W-:Y:S08]  /*a930*/  HMMA.16816.F32.BF16 R28, R240.reuse, R176, R28 ;  /* 0x000000b0f01c723c */ /* 0x050ff0000004181c */
[----:B------:R-:W-:Y:S01]  /*a940*/  HMMA.16816.F32.BF16 R32, R240, R178, R32 ;  /* 0x000000b2f020723c */ /* 0x000fe20000041820 */
[----:B------:R-:W4:Y:S07]  /*a950*/  LDSM.16.M88.4 R176, [R250+0x7000] ;  /* 0x00700000fab0783b */ /* 0x000f2e0000000200 */
[C---:B---3--:R-:W-:Y:S08]  /*a960*/  HMMA.16816.F32.BF16 R4, R244.reuse, R180, R4 ;  /* 0x000000b4f404723c */ /* 0x048ff00000041804 */
[C---:B------:R-:W-:Y:S01]  /*a970*/  HMMA.16816.F32.BF16 R8, R244.reuse, R182, R8 ;  /* 0x000000b6f408723c */ /* 0x040fe20000041808 */
[----:B------:R-:W3:Y:S01]  /*a980*/  LDSM.16.M88.4 R180, [R250+0x7800] ;  /* 0x00780000fab4783b */ /* 0x000ee20000000200 */
[----:B------:R-:W-:Y:S05]  /*a990*/  DEPBAR.LE SB0, 0x0 ;  /* 0x000080000000791a */ /* 0x000fea0000000000 */
[----:B------:R-:W-:Y:S01]  /*a9a0*/  BAR.SYNC.DEFER_BLOCKING 0x0 ;  /* 0x0000000000007b1d */ /* 0x000fe20000010000 */
[C---:B-1----:R-:W-:Y:S08]  /*a9b0*/  HMMA.16816.F32.BF16 R12, R244.reuse, R184, R12 ;  /* 0x000000b8f40c723c */ /* 0x042ff0000004180c */
[----:B------:R-:W-:Y:S01]  /*a9c0*/  FMNMX.FTZ R0, R4, R158, !PT ;  /* 0x0000009e04007209 */ /* 0x000fe20007810000 */
[C---:B------:R-:W-:Y:S03]  /*a9d0*/  HMMA.16816.F32.BF16 R16, R244.reuse, R186, R16 ;  /* 0x000000baf410723c */ /* 0x040fe60000041810 */
[----:B------:R-:W-:Y:S02]  /*a9e0*/  FMNMX.FTZ R0, R5, R0, !PT ;  /* 0x0000000005007209 */ /* 0x000fe40007810000 */
[----:B------:R-:W-:Y:S03]  /*a9f0*/  FMNMX.FTZ R2, R6, R159, !PT ;  /* 0x0000009f06027209 */ /* 0x000fe60007810000 */
[C---:B----4-:R-:W-:Y:S04]  /*aa00*/  HMMA.16816.F32.BF16 R20, R244.reuse, R176, R20 ;  /* 0x000000b0f414723c */ /* 0x050fe80000041814 */
[----:B------:R-:W-:Y:S02]  /*aa10*/  FMNMX.FTZ R0, R8, R0, !PT ;  /* 0x0000000008007209 */ /* 0x000fe40007810000 */
[----:B------:R-:W-:Y:S02]  /*aa20*/  FMNMX.FTZ R2, R7, R2, !PT ;  /* 0x0000000207027209 */ /* 0x000fe40007810000 */
[C---:B------:R-:W-:Y:S04]  /*aa30*/  HMMA.16816.F32.BF16 R24, R244.reuse, R178, R24 ;  /* 0x000000b2f418723c */ /* 0x040fe80000041818 */
[----:B------:R-:W-:Y:S02]  /*aa40*/  FMNMX.FTZ R0, R9, R0, !PT ;  /* 0x0000000009007209 */ /* 0x000fe40007810000 */
[----:B------:R-:W-:Y:S02]  /*aa50*/  FMNMX.FTZ R2, R10, R2, !PT ;  /* 0x000000020a027209 */ /* 0x000fe40007810000 */
[C---:B---3--:R-:W-:Y:S04]  /*aa60*/  HMMA.16816.F32.BF16 R28, R244.reuse, R180, R28 ;  /* 0x000000b4f41c723c */ /* 0x048fe8000004181c */
[----:B------:R-:W-:Y:S02]  /*aa70*/  FMNMX.FTZ R0, R12, R0, !PT ;  /* 0x000000000c007209 */ /* 0x000fe40007810000 */
[----:B------:R-:W-:Y:S02]  /*aa80*/  FMNMX.FTZ R2, R11, R2, !PT ;  /* 0x000000020b027209 */ /* 0x000fe40007810000 */
        /* <DEDUP_REMOVED lines=22> */
[----:B------:R-:W1:Y:S01]  /*abf0*/  SHFL.BFLY PT, R180, R3, 0x2, 0x1f ;  /* 0x0c401f0003b47f89 */ /* 0x000e6200000e0000 */
[----:B------:R-:W-:Y:S04]  /*ac00*/  FMNMX.FTZ R0, R34, R0, !PT ;  /* 0x0000000022007209 */ /* 0x000fe80007810000 */
[----:B------:R-:W-:Y:S05]  /*ac10*/  FMNMX.FTZ R0, R35, R0, !PT ;  /* 0x0000000023007209 */ /* 0x000fea0007810000 */
[----:B------:R-:W3:Y:S01]  /*ac20*/  SHFL.BFLY PT, R2, R0, 0x2, 0x1f ;  /* 0x0c401f0000027f89 */ /* 0x000ee200000e0000 */
[----:B-1----:R-:W-:Y:S05]  /*ac30*/  FMNMX.FTZ R180, R3, R180, !PT ;  /* 0x000000b403b47209 */ /* 0x002fea0007810000 */
[----:B------:R-:W1:Y:S01]  /*ac40*/  SHFL.BFLY PT, R181, R180, 0x1, 0x1f ;  /* 0x0c201f00b4b57f89 */ /* 0x000e6200000e0000 */
[----:B---3--:R-:W-:Y:S05]  /*ac50*/  FMNMX.FTZ R0, R0, R2, !PT ;  /* 0x0000000200007209 */ /* 0x008fea0007810000 */
[----:B------:R-:W3:Y:S01]  /*ac60*/  SHFL.BFLY PT, R3, R0, 0x1, 0x1f ;  /* 0x0c201f0000037f89 */ /* 0x000ee200000e0000 */
[C---:B--2---:R-:W-:Y:S02]  /*ac70*/  ISETP.GT.AND P0, PT, R130.reuse, R156, PT ;  /* 0x0000009c8200720c */ /* 0x044fe40003f04270 */
[----:B------:R-:W-:Y:S05]  /*ac80*/  IADD3 R130, R130, -0x1, RZ ;  /* 0xffffffff82827810 */ /* 0x000fea0007ffe0ff */
[----:B------:R2:W-:Y:S06]  /*ac90*/  STL [R1+0x5c], R130 ;  /* 0x00005c8201007387 */ /* 0x0005ec0000100800 */
[----:B------:R-:W-:Y:S02]  /*aca0*/  @P0 SHF.R.S32.HI R156, RZ, 0x1f, R130 ;  /* 0x0000001fff9c0819 */ /* 0x000fe40000011482 */
[----:B------:R-:W-:Y:S03]  /*acb0*/  @P0 IADD3 R187, P1, R188, 0x40, RZ ;  /* 0x00000040bcbb0810 */ /* 0x000fe60007f3e0ff */
[----:B------:R-:W-:Y:S01]  /*acc0*/  @P0 IMAD R176, R156, c[0x0][0x1e0], RZ ;  /* 0x000078009cb00a24 */ /* 0x000fe200078e02ff */
[----:B------:R-:W-:Y:S01]  /*acd0*/  @P0 IADD3.X R186, RZ, R190, RZ, P1, !PT ;  /* 0x000000beffba0210 */ /* 0x000fe20000ffe4ff */
[C---:B------:R-:W-:Y:S04]  /*ace0*/  @P0 IMAD.WIDE.U32 R156, R130.reuse, c[0x0][0x1e0], RZ ;  /* 0x00007800829c0a25 */ /* 0x040fe800078e00ff */
[----:B------:R-:W-:Y:S01]  /*acf0*/  @P0 IMAD R176, R130, c[0x0][0x1e4], R176 ;  /* 0x0000790082b00a24 */ /* 0x000fe200078e02b0 */
[C---:B------:R-:W-:Y:S04]  /*ad00*/  @P0 SHF.L.U32 R177, R156.reuse, 0x6, RZ ;  /* 0x000000069cb10819 */ /* 0x040fe800000006ff */
[----:B------:R-:W-:Y:S02]  /*ad10*/  @P0 IADD3 R176, R157, R176, RZ ;  /* 0x000000b09db00210 */ /* 0x000fe40007ffe0ff */
[----:B------:R-:W-:Y:S01]  /*ad20*/  @P0 IADD3 R157, P6, R177, R188, RZ ;  /* 0x000000bcb19d0210 */ /* 0x000fe20007fde0ff */
[----:B--2---:R-:W2:Y:S01]  /*ad30*/  LDL.LU R130, [R1+0x11c] ;  /* 0x00011c0001827983 */ /* 0x004ea20000300800 */
[----:B------:R-:W-:Y:S02]  /*ad40*/  @P0 SHF.L.U64.HI R176, R156, 0x6, R176 ;  /* 0x000000069cb00819 */ /* 0x000fe400000102b0 */
[----:B------:R-:W-:Y:S02]  /*ad50*/  @P0 LEA R178, P1, R157, c[0x0][0x1c8], 0x1 ;  /* 0x000072009db20a11 */ /* 0x000fe400078208ff */
[----:B------:R-:W-:Y:S02]  /*ad60*/  @P0 IADD3.X R156, R176, R190, RZ, P6, !PT ;  /* 0x000000beb09c0210 */ /* 0x000fe400037fe4ff */
[----:B------:R-:W-:Y:S02]  /*ad70*/  @P0 IADD3 R2, P6, R177, R187, RZ ;  /* 0x000000bbb1020210 */ /* 0x000fe40007fde0ff */
[----:B------:R-:W-:Y:S02]  /*ad80*/  @P0 LEA.HI.X R179, R157, c[0x0][0x1cc], R156, 0x1, P1 ;  /* 0x000073009db30a11 */ /* 0x000fe400008f0c9c */
[----:B------:R-:W-:Y:S02]  /*ad90*/  @P0 LEA R182, P1, R2, c[0x0][0x1c8], 0x1 ;  /* 0x0000720002b60a11 */ /* 0x000fe400078208ff */
[----:B------:R-:W-:Y:S01]  /*ada0*/  @P0 IADD3.X R156, R176, R186, RZ, P6, !PT ;  /* 0x000000bab09c0210 */ /* 0x000fe200037fe4ff */
[----:B------:R4:W-:Y:S01]  /*adb0*/  @P0 LDGSTS.E.BYPASS.LTC128B.128 [R131+0x10100], [R178.64], !P5 ;  /* 0x10100000b2830fae */ /* 0x0009e2000e901d46 */
[----:B-1----:R-:W-:Y:S02]  /*adc0*/  FMNMX.FTZ R157, R180, R181, !PT ;  /* 0x000000b5b49d7209 */ /* 0x002fe40007810000 */
[----:B------:R-:W-:Y:S02]  /*add0*/  @P0 LEA.HI.X R183, R2, c[0x0][0x1cc], R156, 0x1, P1 ;  /* 0x0000730002b70a11 */ /* 0x000fe400008f0c9c */
[----:B------:R-:W-:Y:S01]  /*ade0*/  @P0 IADD3 R185, P1, R188, 0x80, RZ ;  /* 0x00000080bcb90810 */ /* 0x000fe20007f3e0ff */
[----:B------:R-:W-:Y:S01]  /*adf0*/  FADD.FTZ R2, -R157, R158 ;  /* 0x0000009e9d027221 */ /* 0x000fe20000010100 */
[----:B---3--:R-:W-:Y:S01]  /*ae00*/  FMNMX.FTZ R156, R0, R3, !PT ;  /* 0x00000003009c7209 */ /* 0x008fe20007810000 */
[----:B------:R1:W-:Y:S01]  /*ae10*/  @P0 LDGSTS.E.BYPASS.LTC128B.128 [R131+0x12100], [R182.64], !P4 ;  /* 0x12100000b6830fae */ /* 0x0003e2000e101d46 */
[----:B------:R-:W-:Y:S01]  /*ae20*/  @P0 IADD3.X R184, RZ, R190, RZ, P1, !PT ;  /* 0x000000beffb80210 */ /* 0x000fe20000ffe4ff */
[----:B------:R-:W-:Y:S04]  /*ae30*/  FMUL.FTZ R0, R2, c[0x0][0x2d0] ;  /* 0x0000b40002007a20 */ /* 0x000fe80000410000 */
[----:B------:R3:W3:Y:S01]  /*ae40*/  MUFU.EX2 R2, R0 ;  /* 0x0000000000027308 */ /* 0x0006e20000000800 */
[----:B----4-:R-:W-:Y:S04]  /*ae50*/  @P0 IADD3 R179, P6, R177, R185, RZ ;  /* 0x000000b9b1b30210 */ /* 0x010fe80007fde0ff */
[C---:B------:R-:W-:Y:S02]  /*ae60*/  @P0 LEA R178, P1, R179.reuse, c[0x0][0x1c8], 0x1 ;  /* 0x00007200b3b20a11 */ /* 0x040fe400078208ff */
[----:B------:R-:W-:Y:S02]  /*ae70*/  @P0 IADD3.X R3, R176, R184, RZ, P6, !PT ;  /* 0x000000b8b0030210 */ /* 0x000fe400037fe4ff */
[----:B-1----:R-:W-:Y:S02]  /*ae80*/  MOV R182, R188 ;  /* 0x000000bc00b67202 */ /* 0x002fe40000000f00 */
[----:B------:R-:W-:Y:S01]  /*ae90*/  @P0 LEA.HI.X R179, R179, c[0x0][0x1cc], R3, 0x1, P1 ;  /* 0x00007300b3b30a11 */ /* 0x000fe200008f0c03 */
[----:B---3--:R-:W-:Y:S01]  /*aea0*/  FADD.FTZ R0, -R156, R159 ;  /* 0x0000009f9c007221 */ /* 0x008fe20000010100 */
[----:B------:R-:W-:Y:S01]  /*aeb0*/  @P0 IADD3 R181, P1, R188, 0xc0, RZ ;  /* 0x000000c0bcb50810 */ /* 0x000fe20007f3e0ff */
[----:B------:R-:W-:Y:S01]  /*aec0*/  FMUL.FTZ R188, R157, c[0x0][0x2d0] ;  /* 0x0000b4009dbc7a20 */ /* 0x000fe20000410000 */
[----:B------:R-:W-:Y:S01]  /*aed0*/  MOV R183, R189 ;  /* 0x000000bd00b77202 */ /* 0x000fe20000000f00 */
[----:B------:R1:W-:Y:S01]  /*aee0*/  @P0 LDGSTS.E.BYPASS.LTC128B.128 [R131+0x14100], [R178.64], !P3 ;  /* 0x14100000b2830fae */ /* 0x0003e2000d901d46 */
[----:B------:R-:W-:Y:S01]  /*aef0*/  @P0 IADD3 R3, P6, R177, R181, RZ ;  /* 0x000000b5b1030210 */ /* 0x000fe20007fde0ff */
[--C-:B------:R-:W-:Y:S01]  /*af00*/  FFMA.FTZ R4, R4, c[0x0][0x2d0], -R188.reuse ;  /* 0x0000b40004047a23 */ /* 0x100fe200000108bc */
[----:B------:R-:W-:Y:S01]  /*af10*/  @P0 IADD3.X R180, RZ, R190, RZ, P1, !PT ;  /* 0x000000beffb40210 */ /* 0x000fe20000ffe4ff */
[--C-:B------:R-:W-:Y:S01]  /*af20*/  FFMA.FTZ R5, R5, c[0x0][0x2d0], -R188.reuse ;  /* 0x0000b40005057a23 */ /* 0x100fe200000108bc */
[----:B------:R-:W-:Y:S01]  /*af30*/  @P0 LEA R158, P1, R3, c[0x0][0x1c8], 0x1 ;  /* 0x00007200039e0a11 */ /* 0x000fe200078208ff */
[----:B------:R3:W-:Y:S01]  /*af40*/  MUFU.EX2 R189, R4 ;  /* 0x0000000400bd7308 */ /* 0x0007e20000000800 */
[----:B------:R-:W-:Y:S01]  /*af50*/  @P0 IADD3.X R159, R176, R180, RZ, P6, !PT ;  /* 0x000000b4b09f0210 */ /* 0x000fe200037fe4ff */
[--C-:B------:R-:W-:Y:S02]  /*af60*/  FFMA.FTZ R8, R8, c[0x0][0x2d0], -R188.reuse ;  /* 0x0000b40008087a23 */ /* 0x100fe400000108bc */
[----:B------:R-:W-:Y:S01]  /*af70*/  FFMA.FTZ R9, R9, c[0x0][0x2d0], -R188 ;  /* 0x0000b40009097a23 */ /* 0x000fe200000108bc */
[----:B------:R-:W-:Y:S01]  /*af80*/  @P0 LEA.HI.X R159, R3, c[0x0][0x1cc], R159, 0x1, P1 ;  /* 0x00007300039f0a11 */ /* 0x000fe200008f0c9f */
[----:B------:R-:W-:Y:S01]  /*af90*/  FMUL.FTZ R0, R0, c[0x0][0x2d0] ;  /* 0x0000b40000007a20 */ /* 0x000fe20000410000 */
[----:B------:R-:W-:Y:S01]  /*afa0*/  @P0 MOV R3, c[0x0][0x1e0] ;  /* 0x0000780000030a02 */ /* 0x000fe20000000f00 */
[C---:B------:R-:W-:Y:S02]  /*afb0*/  FMUL.FTZ R132, R2.reuse, R132 ;  /* 0x0000008402847220 */ /* 0x040fe40000410000 */
[----:B------:R4:W-:Y:S01]  /*afc0*/  MUFU.EX2 R191, R5 ;  /* 0x0000000500bf7308 */ /* 0x0009e20000000800 */
[----:B------:R4:W-:Y:S01]  /*afd0*/  @P0 LDGSTS.E.BYPASS.LTC128B.128 [R131+0x16100], [R158.64], !P2 ;  /* 0x161000009e830fae */ /* 0x0009e2000d101d46 */
[C---:B------:R-:W-:Y:S01]  /*afe0*/  @P0 LEA R177, P1, R3.reuse, R177, 0x5 ;  /* 0x000000b103b10211 */ /* 0x040fe200078228ff */
[C---:B------:R-:W-:Y:S02]  /*aff0*/  FMUL.FTZ R133, R2.reuse, R133 ;  /* 0x0000008502857220 */ /* 0x040fe40000410000 */
[C---:B------:R-:W-:Y:S02]  /*b000*/  FMUL.FTZ R136, R2.reuse, R136 ;  /* 0x0000008802887220 */ /* 0x040fe40000410000 */
[C---:B------:R-:W-:Y:S02]  /*b010*/  FMUL.FTZ R137, R2.reuse, R137 ;  /* 0x0000008902897220 */ /* 0x040fe40000410000 */
[C---:B------:R-:W-:Y:S01]  /*b020*/  FMUL.FTZ R140, R2.reuse, R140 ;  /* 0x0000008c028c7220 */ /* 0x040fe20000410000 */
[----:B------:R4:W-:Y:S01]  /*b030*/  MUFU.EX2 R183, R8 ;  /* 0x0000000800b77308 */ /* 0x0009e20000000800 */
[C---:B------:R-:W-:Y:S02]  /*b040*/  FMUL.FTZ R141, R2.reuse, R141 ;  /* 0x0000008d028d7220 */ /* 0x040fe40000410000 */
[C---:B------:R-:W-:Y:S01]  /*b050*/  FMUL.FTZ R144, R2.reuse, R144 ;  /* 0x0000009002907220 */ /* 0x040fe20000410000 */
[----:B---3--:R-:W-:Y:S01]  /*b060*/  @P0 MOV R4, c[0x0][0x1e4] ;  /* 0x0000790000040a02 */ /* 0x008fe20000000f00 */
[C---:B------:R-:W-:Y:S02]  /*b070*/  FMUL.FTZ R145, R2.reuse, R145 ;  /* 0x0000009102917220 */ /* 0x040fe40000410000 */
[C---:B------:R-:W-:Y:S01]  /*b080*/  FMUL.FTZ R148, R2.reuse, R148 ;  /* 0x0000009402947220 */ /* 0x040fe20000410000 */
[----:B------:R-:W-:Y:S01]  /*b090*/  @P0 LEA.HI.X R176, R3, R176, R4, 0x5, P1 ;  /* 0x000000b003b00211 */ /* 0x000fe200008f2c04 */
[C---:B------:R-:W-:Y:S01]  /*b0a0*/  FMUL.FTZ R149, R2.reuse, R149 ;  /* 0x0000009502957220 */ /* 0x040fe20000410000 */
[----:B------:R-:W-:Y:S01]  /*b0b0*/  @P0 IADD3 R3, P6, R177, R182, RZ ;  /* 0x000000b6b1030210 */ /* 0x000fe20007fde0ff */
[----:B------:R-:W3:Y:S01]  /*b0c0*/  MUFU.EX2 R0, R0 ;  /* 0x0000000000007308 */ /* 0x000ee20000000800 */
[C---:B------:R-:W-:Y:S02]  /*b0d0*/  FMUL.FTZ R152, R2.reuse, R152 ;  /* 0x0000009802987220 */ /* 0x040fe40000410000 */
[----:B-1----:R-:W-:Y:S01]  /*b0e0*/  @P0 LEA R178, P1, R3, c[0x0][0x1c8], 0x1 ;  /* 0x0000720003b20a11 */ /* 0x002fe200078208ff */
[----:B------:R-:W-:Y:S01]  /*b0f0*/  FMUL.FTZ R153, R2, R153 ;  /* 0x0000009902997220 */ /* 0x000fe20000410000 */
[----:B------:R-:W-:Y:S01]  /*b100*/  @P0 IADD3.X R4, R176, R190, RZ, P6, !PT ;  /* 0x000000beb0040210 */ /* 0x000fe200037fe4ff */
[C---:B------:R-:W-:Y:S01]  /*b110*/  FMUL.FTZ R36, R2.reuse, R36 ;  /* 0x0000002402247220 */ /* 0x040fe20000410000 */
[----:B----4-:R-:W-:Y:S01]  /*b120*/  @P0 IADD3 R5, P6, R177, R185, RZ ;  /* 0x000000b9b1050210 */ /* 0x010fe20007fde0ff */
[----:B------:R-:W-:Y:S01]  /*b130*/  FMUL.FTZ R37, R2, R37 ;  /* 0x0000002502257220 */ /* 0x000fe20000410000 */
[----:B------:R-:W-:Y:S01]  /*b140*/  @P0 LEA.HI.X R179, R3, c[0x0][0x1cc], R4, 0x1, P1 ;  /* 0x0000730003b30a11 */ /* 0x000fe200008f0c04 */
[----:B------:R1:W4:Y:S01]  /*b150*/  MUFU.EX2 R182, R9 ;  /* 0x0000000900b67308 */ /* 0x0003220000000800 */
[----:B------:R-:W-:Y:S01]  /*b160*/  @P0 IADD3 R4, P1, R177, R187, RZ ;  /* 0x000000bbb1040210 */ /* 0x000fe20007f3e0ff */
[----:B------:R-:W-:Y:S01]  /*b170*/  FMUL.FTZ R3, R156, c[0x0][0x2d0] ;  /* 0x0000b4009c037a20 */ /* 0x000fe20000410000 */
[----:B------:R-:W-:Y:S01]  /*b180*/  @P0 IADD3.X R184, R176, R184, RZ, P6, !PT ;  /* 0x000000b8b0b80210 */ /* 0x000fe200037fe4ff */
[----:B------:R4:W-:Y:S01]  /*b190*/  @P0 LDGSTS.E.BYPASS.LTC128B.128 [R131+0x11100], [R178.64], !P5 ;  /* 0x11100000b2830fae */ /* 0x0009e2000e901d46 */
[----:B------:R-:W-:Y:S01]  /*b1a0*/  @P0 LEA R158, P6, R4, c[0x0][0x1c8], 0x1 ;  /* 0x00007200049e0a11 */ /* 0x000fe200078c08ff */
[--C-:B------:R-:W-:Y:S01]  /*b1b0*/  FFMA.FTZ R6, R6, c[0x0][0x2d0], -R3.reuse ;  /* 0x0000b40006067a23 */ /* 0x100fe20000010803 */
[----:B------:R-:W-:Y:S01]  /*b1c0*/  @P0 IADD3.X R186, R176, R186, RZ, P1, !PT ;  /* 0x000000bab0ba0210 */ /* 0x000fe20000ffe4ff */
[--C-:B------:R-:W-:Y:S01]  /*b1d0*/  FFMA.FTZ R7, R7, c[0x0][0x2d0], -R3.reuse ;  /* 0x0000b40007077a23 */ /* 0x100fe20000010803 */
[----:B------:R-:W-:Y:S01]  /*b1e0*/  @P0 IADD3 R177, P1, R177, R181, RZ ;  /* 0x000000b5b1b10210 */ /* 0x000fe20007f3e0ff */
[--C-:B------:R-:W-:Y:S01]  /*b1f0*/  FFMA.FTZ R10, R10, c[0x0][0x2d0], -R3.reuse ;  /* 0x0000b4000a0a7a23 */ /* 0x100fe20000010803 */
[----:B------:R-:W-:Y:S01]  /*b200*/  @P0 LEA.HI.X R159, R4, c[0x0][0x1cc], R186, 0x1, P6 ;  /* 0x00007300049f0a11 */ /* 0x000fe200030f0cba */
[--C-:B------:R-:W-:Y:S01]  /*b210*/  FFMA.FTZ R11, R11, c[0x0][0x2d0], -R3.reuse ;  /* 0x0000b4000b0b7a23 */ /* 0x100fe20000010803 */
[----:B------:R-:W-:Y:S01]  /*b220*/  @P0 IADD3.X R176, R176, R180, RZ, P1, !PT ;  /* 0x000000b4b0b00210 */ /* 0x000fe20000ffe4ff */
[----:B------:R4:W-:Y:S01]  /*b230*/  MUFU.EX2 R185, R7 ;  /* 0x0000000700b97308 */ /* 0x0009e20000000800 */
[C---:B------:R-:W-:Y:S01]  /*b240*/  @P0 LEA R8, P1, R5.reuse, c[0x0][0x1c8], 0x1 ;  /* 0x0000720005080a11 */ /* 0x040fe200078208ff */
[----:B------:R4:W-:Y:S01]  /*b250*/  @P0 LDGSTS.E.BYPASS.LTC128B.128 [R131+0x13100], [R158.64], !P4 ;  /* 0x131000009e830fae */ /* 0x0009e2000e101d46 */
[C---:B---3--:R-:W-:Y:S02]  /*b260*/  FMUL.FTZ R134, R0.reuse, R134 ;  /* 0x0000008600867220 */ /* 0x048fe40000410000 */
[C---:B------:R-:W-:Y:S02]  /*b270*/  FMUL.FTZ R135, R0.reuse, R135 ;  /* 0x0000008700877220 */ /* 0x040fe40000410000 */
[C---:B------:R-:W-:Y:S02]  /*b280*/  FMUL.FTZ R138, R0.reuse, R138 ;  /* 0x0000008a008a7220 */ /* 0x040fe40000410000 */
[C---:B------:R-:W-:Y:S01]  /*b290*/  FMUL.FTZ R139, R0.reuse, R139 ;  /* 0x0000008b008b7220 */ /* 0x040fe20000410000 */
[----:B-1----:R-:W-:Y:S01]  /*b2a0*/  @P0 LEA.HI.X R9, R5, c[0x0][0x1cc], R184, 0x1, P1 ;  /* 0x0000730005090a11 */ /* 0x002fe200008f0cb8 */
[----:B------:R1:W3:Y:S01]  /*b2b0*/  MUFU.EX2 R180, R6 ;  /* 0x0000000600b47308 */ /* 0x0002e20000000800 */
[C---:B------:R-:W-:Y:S01]  /*b2c0*/  @P0 LEA R4, P1, R177.reuse, c[0x0][0x1c8], 0x1 ;  /* 0x00007200b1040a11 */ /* 0x040fe200078208ff */
[C---:B------:R-:W-:Y:S02]  /*b2d0*/  FMUL.FTZ R142, R0.reuse, R142 ;  /* 0x0000008e008e7220 */ /* 0x040fe40000410000 */
[----:B------:R3:W-:Y:S01]  /*b2e0*/  @P0 LDGSTS.E.BYPASS.LTC128B.128 [R131+0x15100], [R8.64], !P3 ;  /* 0x1510000008830fae */ /* 0x0007e2000d901d46 */
[----:B------:R-:W-:Y:S01]  /*b2f0*/  @P0 LEA.HI.X R5, R177, c[0x0][0x1cc], R176, 0x1, P1 ;  /* 0x00007300b1050a11 */ /* 0x000fe200008f0cb0 */
[C---:B------:R-:W-:Y:S02]  /*b300*/  FMUL.FTZ R143, R0.reuse, R143 ;  /* 0x0000008f008f7220 */ /* 0x040fe40000410000 */
[C---:B------:R-:W-:Y:S02]  /*b310*/  FMUL.FTZ R146, R0.reuse, R146 ;  /* 0x0000009200927220 */ /* 0x040fe40000410000 */
[----:B------:R3:W-:Y:S01]  /*b320*/  @P0 LDGSTS.E.BYPASS.LTC128B.128 [R131+0x17100], [R4.64], !P2 ;  /* 0x1710000004830fae */ /* 0x0007e2000d101d46 */
[----:B------:R3:W-:Y:S01]  /*b330*/  MUFU.EX2 R190, R11 ;  /* 0x0000000b00be7308 */ /* 0x0007e20000000800 */
[C---:B------:R-:W-:Y:S02]  /*b340*/  FMUL.FTZ R147, R0.reuse, R147 ;  /* 0x0000009300937220 */ /* 0x040fe40000410000 */
[C---:B----4-:R-:W-:Y:S02]  /*b350*/  FMUL.FTZ R7, R0.reuse, R163 ;  /* 0x000000a300077220 */ /* 0x050fe40000410000 */
[----:B------:R-:W4:Y:S01]  /*b360*/  LDSM.16.MT88.4 R176, [R248] ;  /* 0x00000000f8b0783b */ /* 0x000f220000004200 */
[C---:B------:R-:W-:Y:S02]  /*b370*/  FMUL.FTZ R150, R0.reuse, R150 ;  /* 0x0000009600967220 */ /* 0x040fe40000410000 */
[C---:B------:R-:W-:Y:S02]  /*b380*/  FMUL.FTZ R151, R0.reuse, R151 ;  /* 0x0000009700977220 */ /* 0x040fe40000410000 */
[----:B------:R-:W3:Y:S01]  /*b390*/  MUFU.EX2 R159, R10 ;  /* 0x0000000a009f7308 */ /* 0x000ee20000000800 */
[C---:B------:R-:W-:Y:S01]  /*b3a0*/  FMUL.FTZ R154, R0.reuse, R154 ;  /* 0x0000009a009a7220 */ /* 0x040fe20000410000 */
[----:B------:R-:W0:Y:S01]  /*b3b0*/  LDGDEPBAR ;  /* 0x00000000000079af */ /* 0x000e220000000000 */
[----:B-1----:R-:W-:Y:S01]  /*b3c0*/  FMUL.FTZ R6, R0, R162 ;  /* 0x000000a200067220 */ /* 0x002fe20000410000 */
[----:B------:R-:W-:Y:S01]  /*b3d0*/  F2FP.BF16.PACK_AB R162, R182, R183 ;  /* 0x000000b7b6a2723e */ /* 0x000fe200000010ff */
[C---:B------:R-:W-:Y:S02]  /*b3e0*/  FMUL.FTZ R155, R0.reuse, R155 ;  /* 0x0000009b009b7220 */ /* 0x040fe40000410000 */
[C---:B------:R-:W-:Y:S02]  /*b3f0*/  FMUL.FTZ R38, R0.reuse, R38 ;  /* 0x0000002600267220 */ /* 0x040fe40000410000 */
[----:B------:R-:W-:Y:S02]  /*b400*/  FMUL.FTZ R39, R0, R39 ;  /* 0x0000002700277220 */ /* 0x000fe40000410000 */
[C---:B---3--:R-:W-:Y:S02]  /*b410*/  FMUL.FTZ R8, R2.reuse, R164 ;  /* 0x000000a402087220 */ /* 0x048fe40000410000 */
[----:B------:R-:W-:Y:S02]  /*b420*/  FMUL.FTZ R9, R2, R165 ;  /* 0x000000a502097220 */ /* 0x000fe40000410000 */
[----:B------:R-:W-:Y:S01]  /*b430*/  FMUL.FTZ R11, R0, R167 ;  /* 0x000000a7000b7220 */ /* 0x000fe20000410000 */
[----:B------:R-:W3:Y:S01]  /*b440*/  LDL.LU R131, [R1+0x118] ;  /* 0x0001180001837983 */ /* 0x000ee20000300800 */
[C---:B------:R-:W-:Y:S01]  /*b450*/  FMUL.FTZ R4, R2.reuse, R160 ;  /* 0x000000a002047220 */ /* 0x040fe20000410000 */
[----:B------:R-:W-:Y:S01]  /*b460*/  F2FP.BF16.PACK_AB R160, R191, R189 ;  /* 0x000000bdbfa0723e */ /* 0x000fe200000010ff */
[C---:B------:R-:W-:Y:S01]  /*b470*/  FMUL.FTZ R5, R2.reuse, R161 ;  /* 0x000000a102057220 */ /* 0x040fe20000410000 */
[----:B------:R-:W-:Y:S01]  /*b480*/  F2FP.BF16.PACK_AB R161, R185, R180 ;  /* 0x000000b4b9a1723e */ /* 0x000fe200000010ff */
[C---:B------:R-:W-:Y:S01]  /*b490*/  FMUL.FTZ R40, R2.reuse, R40 ;  /* 0x0000002802287220 */ /* 0x040fe20000410000 */
[----:B------:R-:W3:Y:S01]  /*b4a0*/  LDL R158, [R1+0x48] ;  /* 0x00004800019e7983 */ /* 0x000ee20000100800 */
[----:B------:R-:W-:Y:S01]  /*b4b0*/  FMUL.FTZ R41, R2, R41 ;  /* 0x0000002902297220 */ /* 0x000fe20000410000 */
[----:B------:R-:W-:Y:S01]  /*b4c0*/  F2FP.BF16.PACK_AB R163, R190, R159 ;  /* 0x0000009fbea3723e */ /* 0x000fe200000010ff */
[----:B------:R-:W-:Y:S02]  /*b4d0*/  FMUL.FTZ R10, R0, R166 ;  /* 0x000000a6000a7220 */ /* 0x000fe40000410000 */
[C---:B------:R-:W-:Y:S01]  /*b4e0*/  FMUL.FTZ R44, R2.reuse, R44 ;  /* 0x0000002c022c7220 */ /* 0x040fe20000410000 */
[----:B------:R-:W1:Y:S01]  /*b4f0*/  LDSM.16.MT88.4 R164, [R252] ;  /* 0x00000000fca4783b */ /* 0x000e620000004200 */
[C---:B------:R-:W-:Y:S02]  /*b500*/  FMUL.FTZ R45, R2.reuse, R45 ;  /* 0x0000002d022d7220 */ /* 0x040fe40000410000 */
[C---:B------:R-:W-:Y:S02]  /*b510*/  FMUL.FTZ R48, R2.reuse, R48 ;  /* 0x0000003002307220 */ /* 0x040fe40000410000 */
[C---:B------:R-:W-:Y:S01]  /*b520*/  FMUL.FTZ R49, R2.reuse, R49 ;  /* 0x0000003102317220 */ /* 0x040fe20000410000 */
[C---:B----4-:R-:W-:Y:S01]  /*b530*/  HMMA.16816.F32.BF16 R4, R160.reuse, R176, R4 ;  /* 0x000000b0a004723c */ /* 0x050fe20000041804 */
[----:B------:R-:W4:Y:S04]  /*b540*/  LDL R177, [R1+0x4] ;  /* 0x0000040001b17983 */ /* 0x000f280000100800 */
[C---:B------:R-:W-:Y:S02]  /*b550*/  FMUL.FTZ R52, R2.reuse, R52 ;  /* 0x0000003402347220 */ /* 0x040fe40000410000 */
[C---:B------:R-:W-:Y:S01]  /*b560*/  FMUL.FTZ R53, R2.reuse, R53 ;  /* 0x0000003502357220 */ /* 0x040fe20000410000 */
[C---:B------:R-:W-:Y:S04]  /*b570*/  HMMA.16816.F32.BF16 R8, R160.reuse, R178, R8 ;  /* 0x000000b2a008723c */ /* 0x040fe80000041808 */
[C---:B------:R-:W-:Y:S02]  /*b580*/  FMUL.FTZ R56, R2.reuse, R56 ;  /* 0x0000003802387220 */ /* 0x040fe40000410000 */
[C---:B------:R-:W-:Y:S01]  /*b590*/  FMUL.FTZ R57, R2.reuse, R57 ;  /* 0x0000003902397220 */ /* 0x040fe20000410000 */
[----:B------:R-:W-:Y:S01]  /*b5a0*/  MOV R179, R191 ;  /* 0x000000bf00b37202 */ /* 0x000fe20000000f00 */
[C---:B------:R-:W-:Y:S01]  /*b5b0*/  FMUL.FTZ R60, R2.reuse, R60 ;  /* 0x0000003c023c7220 */ /* 0x040fe20000410000 */
[----:B------:R-:W-:Y:S03]  /*b5c0*/  MOV R178, R183 ;  /* 0x000000b700b27202 */ /* 0x000fe60000000f00 */
[C---:B------:R-:W-:Y:S02]  /*b5d0*/  FMUL.FTZ R61, R2.reuse, R61 ;  /* 0x0000003d023d7220 */ /* 0x040fe40000410000 */
[C---:B------:R-:W-:Y:S02]  /*b5e0*/  FMUL.FTZ R64, R2.reuse, R64 ;  /* 0x0000004002407220 */ /* 0x040fe40000410000 */
[C---:B------:R-:W-:Y:S02]  /*b5f0*/  FMUL.FTZ R65, R2.reuse, R65 ;  /* 0x0000004102417220 */ /* 0x040fe40000410000 */
[C---:B------:R-:W-:Y:S02]  /*b600*/  FMUL.FTZ R68, R2.reuse, R68 ;  /* 0x0000004402447220 */ /* 0x040fe40000410000 */
[C---:B------:R-:W-:Y:S02]  /*b610*/  FMUL.FTZ R69, R2.reuse, R69 ;  /* 0x0000004502457220 */ /* 0x040fe40000410000 */
[C---:B------:R-:W-:Y:S02]  /*b620*/  FMUL.FTZ R72, R2.reuse, R72 ;  /* 0x0000004802487220 */ /* 0x040fe40000410000 */
[C---:B------:R-:W-:Y:S01]  /*b630*/  FMUL.FTZ R73, R2.reuse, R73 ;  /* 0x0000004902497220 */ /* 0x040fe20000410000 */
[C---:B-1----:R-:W-:Y:S03]  /*b640*/  HMMA.16816.F32.BF16 R132, R160.reuse, R164, R132 ;  /* 0x000000a4a084723c */ /* 0x042fe60000041884 */
[C---:B------:R-:W-:Y:S02]  /*b650*/  FMUL.FTZ R76, R2.reuse, R76 ;  /* 0x0000004c024c7220 */ /* 0x040fe40000410000 */
[C---:B------:R-:W-:Y:S02]  /*b660*/  FMUL.FTZ R77, R2.reuse, R77 ;  /* 0x0000004d024d7220 */ /* 0x040fe40000410000 */
[C---:B------:R-:W-:Y:S01]  /*b670*/  FMUL.FTZ R80, R2.reuse, R80 ;  /* 0x0000005002507220 */ /* 0x040fe20000410000 */
[C---:B------:R-:W-:Y:S01]  /*b680*/  HMMA.16816.F32.BF16 R136, R160.reuse, R166, R136 ;  /* 0x000000a6a088723c */ /* 0x040fe20000041888 */
[----:B------:R-:W1:Y:S03]  /*b690*/  LDSM.16.MT88.4 R164, [R251] ;  /* 0x00000000fba4783b */ /* 0x000e660000004200 */
[C---:B------:R-:W-:Y:S02]  /*b6a0*/  FMUL.FTZ R81, R2.reuse, R81 ;  /* 0x0000005102517220 */ /* 0x040fe40000410000 */
        /* <DEDUP_REMOVED lines=20> */
[----:B------:R-:W-:Y:S01]  /*b7f0*/  FMUL.FTZ R121, R2, R121 ;  /* 0x0000007902797220 */ /* 0x000fe20000410000 */
[C---:B------:R-:W-:Y:S04]  /*b800*/  HMMA.16816.F32.BF16 R144, R160.reuse, R166, R144 ;  /* 0x000000a6a090723c */ /* 0x040fe80000041890 */
        /* <DEDUP_REMOVED lines=42> */
[C---:B------:R-:W-:Y:S02]  /*bab0*/  FMUL.FTZ R124, R2.reuse, R124 ;  /* 0x0000007c027c7220 */ /* 0x040fe40000410000 */
[C---:B------:R-:W-:Y:S02]  /*bac0*/  FMUL.FTZ R125, R2.reuse, R125 ;  /* 0x0000007d027d7220 */ /* 0x040fe40000410000 */
[C---:B------:R-:W-:Y:S02]  /*bad0*/  FMUL.FTZ R128, R2.reuse, R128 ;  /* 0x0000008002807220 */ /* 0x040fe40000410000 */
[----:B------:R-:W-:Y:S02]  /*bae0*/  FMUL.FTZ R129, R2, R129 ;  /* 0x0000008102817220 */ /* 0x000fe40000410000 */
[--C-:B------:R-:W-:Y:S02]  /*baf0*/  FFMA.FTZ R16, R16, c[0x0][0x2d0], -R188.reuse ;  /* 0x0000b40010107a23 */ /* 0x100fe400000108bc */
[--C-:B------:R-:W-:Y:S02]  /*bb00*/  FFMA.FTZ R17, R17, c[0x0][0x2d0], -R188.reuse ;  /* 0x0000b40011117a23 */ /* 0x100fe400000108bc */
        /* <DEDUP_REMOVED lines=11> */
[--C-:B------:R-:W-:Y:S02]  /*bbc0*/  FFMA.FTZ R31, R31, c[0x0][0x2d0], -R3.reuse ;  /* 0x0000b4001f1f7a23 */ /* 0x100fe40000010803 */
[--C-:B------:R-:W-:Y:S01]  /*bbd0*/  FFMA.FTZ R34, R34, c[0x0][0x2d0], -R3.reuse ;  /* 0x0000b40022227a23 */ /* 0x100fe20000010803 */
[----:B------:R-:W-:Y:S01]  /*bbe0*/  MUFU.EX2 R186, R19 ;  /* 0x0000001300ba7308 */ /* 0x000fe20000000800 */
[C---:B------:R-:W-:Y:S02]  /*bbf0*/  FMUL.FTZ R126, R0.reuse, R126 ;  /* 0x0000007e007e7220 */ /* 0x040fe40000410000 */
[C---:B------:R-:W-:Y:S02]  /*bc00*/  FMUL.FTZ R127, R0.reuse, R127 ;  /* 0x0000007f007f7220 */ /* 0x040fe40000410000 */
[----:B--2---:R-:W-:Y:S02]  /*bc10*/  FMUL.FTZ R130, R0, R130 ;  /* 0x0000008200827220 */ /* 0x004fe40000410000 */
[--C-:B------:R-:W-:Y:S02]  /*bc20*/  FFMA.FTZ R14, R14, c[0x0][0x2d0], -R3.reuse ;  /* 0x0000b4000e0e7a23 */ /* 0x100fe40000010803 */
[--C-:B------:R-:W-:Y:S02]  /*bc30*/  FFMA.FTZ R15, R15, c[0x0][0x2d0], -R3.reuse ;  /* 0x0000b4000f0f7a23 */ /* 0x100fe40000010803 */
[----:B------:R-:W-:Y:S01]  /*bc40*/  FFMA.FTZ R3, R35, c[0x0][0x2d0], -R3 ;  /* 0x0000b40023037a23 */ /* 0x000fe20000010803 */
[----:B------:R1:W-:Y:S01]  /*bc50*/  MUFU.EX2 R183, R14 ;  /* 0x0000000e00b77308 */ /* 0x0003e20000000800 */
[--C-:B------:R-:W-:Y:S02]  /*bc60*/  FFMA.FTZ R21, R21, c[0x0][0x2d0], -R188.reuse ;  /* 0x0000b40015157a23 */ /* 0x100fe400000108bc */
[--C-:B------:R-:W-:Y:S02]  /*bc70*/  FFMA.FTZ R20, R20, c[0x0][0x2d0], -R188.reuse ;  /* 0x0000b40014147a23 */ /* 0x100fe400000108bc */
[--C-:B------:R-:W-:Y:S02]  /*bc80*/  FFMA.FTZ R32, R32, c[0x0][0x2d0], -R188.reuse ;  /* 0x0000b40020207a23 */ /* 0x100fe400000108bc */
[--C-:B------:R-:W-:Y:S02]  /*bc90*/  FFMA.FTZ R12, R12, c[0x0][0x2d0], -R188.reuse ;  /* 0x0000b4000c0c7a23 */ /* 0x100fe400000108bc */
[----:B------:R-:W-:Y:S01]  /*bca0*/  FFMA.FTZ R13, R13, c[0x0][0x2d0], -R188 ;  /* 0x0000b4000d0d7a23 */ /* 0x000fe200000108bc */
[----:B------:R-:W-:Y:S10]  /*bcb0*/  MUFU.EX2 R20, R20 ;  /* 0x0000001400147308 */ /* 0x000ff40000000800 */
[----:B------:R2:W-:Y:S01]  /*bcc0*/  MUFU.EX2 R181, R12 ;  /* 0x0000000c00b57308 */ /* 0x0005e20000000800 */
[----:B-1----:R-:W-:Y:S09]  /*bcd0*/  F2FP.BF16.PACK_AB R14, R176, R191 ;  /* 0x000000bfb00e723e */ /* 0x002ff200000010ff */
[----:B------:R-:W-:Y:S10]  /*bce0*/  MUFU.EX2 R187, R13 ;  /* 0x0000000d00bb7308 */ /* 0x000ff40000000800 */
[----:B------:R-:W1:Y:S01]  /*bcf0*/  MUFU.EX2 R184, R15 ;  /* 0x0000000f00b87308 */ /* 0x000e620000000800 */
[----:B--2---:R-:W-:Y:S09]  /*bd00*/  MOV R12, R182 ;  /* 0x000000b6000c7202 */ /* 0x004ff20000000f00 */
[----:B------:R2:W2:Y:S01]  /*bd10*/  MUFU.EX2 R182, R18 ;  /* 0x0000001200b67308 */ /* 0x0004a20000000800 */
[----:B---3--:R-:W-:Y:S01]  /*bd20*/  FMUL.FTZ R131, R0, R131 ;  /* 0x0000008300837220 */ /* 0x008fe20000410000 */
[----:B------:R3:W4:Y:S01]  /*bd30*/  LDSM.16.MT88.4 R164, [R158] ;  /* 0x000000009ea4783b */ /* 0x0007220000004200 */
[----:B-1----:R-:W-:Y:S05]  /*bd40*/  F2FP.BF16.PACK_AB R13, R184, R183 ;  /* 0x000000b7b80d723e */ /* 0x002fea00000010ff */
[----:B--2---:R-:W-:Y:S01]  /*bd50*/  LDSM.16.MT88.4 R16, [R251+0x800] ;  /* 0x00080000fb10783b */ /* 0x004fe20000004200 */
[----:B------:R-:W-:Y:S05]  /*bd60*/  F2FP.BF16.PACK_AB R15, R186, R182 ;  /* 0x000000b6ba0f723e */ /* 0x000fea00000010ff */
[----:B---3--:R-:W2:Y:S01]  /*bd70*/  LDL.LU R158, [R1+0x84] ;  /* 0x00008400019e7983 */ /* 0x008ea20000300800 */
[C---:B----4-:R-:W-:Y:S08]  /*bd80*/  HMMA.16816.F32.BF16 R148, R160.reuse, R164, R148 ;  /* 0x000000a4a094723c */ /* 0x050ff00000041894 */
        /* <DEDUP_REMOVED lines=16> */
[----:B------:R-:W1:Y:S03]  /*be90*/  LDSM.16.MT88.4 R164, [R252+0x4000] ;  /* 0x00400000fca4783b */ /* 0x000e660000004200 */
[----:B--2---:R-:W-:Y:S01]  /*bea0*/  FFMA.FTZ R158, R2, R158, R189 ;  /* 0x0000009e029e7223 */ /* 0x004fe200000100bd */
[----:B------:R-:W-:Y:S02]  /*beb0*/  MOV R189, R12 ;  /* 0x0000000c00bd7202 */ /* 0x000fe40000000f00 */
[----:B------:R-:W2:Y:S01]  /*bec0*/  LDL.LU R2, [R1+0x88] ;  /* 0x0000880001027983 */ /* 0x000ea20000300800 */
[-C--:B------:R-:W-:Y:S01]  /*bed0*/  F2FP.BF16.PACK_AB R12, R187, R181.reuse ;  /* 0x000000b5bb0c723e */ /* 0x080fe200000010ff */
        /* <DEDUP_REMOVED lines=18> */
[----:B--2---:R-:W-:Y:S02]  /*c000*/  FFMA.FTZ R2, R0, R2, R180 ;  /* 0x0000000200027223 */ /* 0x004fe400000100b4 */
[----:B------:R-:W-:Y:S02]  /*c010*/  MUFU.EX2 R180, R23 ;  /* 0x0000001700b47308 */ /* 0x000fe40000000800 */
[C---:B-1----:R-:W-:Y:S04]  /*c020*/  HMMA.16816.F32.BF16 R124, R160.reuse, R164, R124 ;  /* 0x000000a4a07c723c */ /* 0x042fe8000004187c */
[----:B------:R-:W-:Y:S02]  /*c030*/  FADD.FTZ R0, R179, R158 ;  /* 0x0000009eb3007221 */ /* 0x000fe40000010000 */
[----:B------:R-:W-:Y:S02]  /*c040*/  FADD.FTZ R2, R185, R2 ;  /* 0x00000002b9027221 */ /* 0x000fe40000010000 */
[----:B------:R-:W-:Y:S01]  /*c050*/  FADD.FTZ R0, R178, R0 ;  /* 0x00000000b2007221 */ /* 0x000fe20000010000 */
[----:B------:R-:W-:Y:S01]  /*c060*/  HMMA.16816.F32.BF16 R128, R160, R166, R128 ;  /* 0x000000a6a080723c */ /* 0x000fe20000041880 */
[----:B------:R-:W1:Y:S01]  /*c070*/  LDSM.16.MT88.4 R160, [R248+0x800] ;  /* 0x00080000f8a0783b */ /* 0x000e620000004200 */
[----:B------:R-:W-:Y:S01]  /*c080*/  MUFU.EX2 R179, R26 ;  /* 0x0000001a00b37308 */ /* 0x000fe20000000800 */
[----:B------:R-:W-:Y:S04]  /*c090*/  FADD.FTZ R2, R159, R2 ;  /* 0x000000029f027221 */ /* 0x000fe80000010000 */
[----:B------:R-:W2:Y:S01]  /*c0a0*/  LDSM.16.MT88.4 R164, [R252+0x800] ;  /* 0x00080000fca4783b */ /* 0x000ea20000004200 */
[----:B------:R-:W-:Y:S04]  /*c0b0*/  FADD.FTZ R2, R190, R2 ;  /* 0x00000002be027221 */ /* 0x000fe80000010000 */
[----:B------:R-:W-:Y:S01]  /*c0c0*/  MUFU.EX2 R178, R27 ;  /* 0x0000001b00b27308 */ /* 0x000fe20000000800 */
[----:B------:R-:W-:Y:S04]  /*c0d0*/  FADD.FTZ R2, R183, R2 ;  /* 0x00000002b7027221 */ /* 0x000fe80000010000 */
[----:B------:R-:W-:Y:S05]  /*c0e0*/  FADD.FTZ R2, R184, R2 ;  /* 0x00000002b8027221 */ /* 0x000fea0000010000 */
[----:B------:R-:W-:Y:S10]  /*c0f0*/  MUFU.EX2 R159, R34 ;  /* 0x00000022009f7308 */ /* 0x000ff40000000800 */
[----:B------:R3:W-:Y:S01]  /*c100*/  MUFU.EX2 R185, R32 ;  /* 0x0000002000b97308 */ /* 0x0007e20000000800 */
[C---:B-1----:R-:W-:Y:S09]  /*c110*/  HMMA.16816.F32.BF16 R4, R12.reuse, R160, R4 ;  /* 0x000000a00c04723c */ /* 0x042ff20000041804 */
[----:B------:R-:W-:Y:S01]  /*c120*/  MUFU.EX2 R158, R3 ;  /* 0x00000003009e7308 */ /* 0x000fe20000000800 */
[C---:B------:R-:W-:Y:S01]  /*c130*/  HMMA.16816.F32.BF16 R8, R12.reuse, R162, R8 ;  /* 0x000000a20c08723c */ /* 0x040fe20000041808 */
[----:B------:R-:W1:Y:S07]  /*c140*/  LDSM.16.MT88.4 R160, [R177+0x800] ;  /* 0x00080000b1a0783b */ /* 0x000e6e0000004200 */
[C---:B--2---:R-:W-:Y:S07]  /*c150*/  HMMA.16816.F32.BF16 R132, R12.reuse, R164, R132 ;  /* 0x000000a40c84723c */ /* 0x044fee0000041884 */
[----:B------:R-:W-:Y:S01]  /*c160*/  MOV R165, R181 ;  /* 0x000000b500a57202 */ /* 0x000fe20000000f00 */
[C---:B------:R-:W-:Y:S01]  /*c170*/  HMMA.16816.F32.BF16 R136, R12.reuse, R166, R136 ;  /* 0x000000a60c88723c */ /* 0x040fe20000041888 */
[----:B------:R2:W-:Y:S03]  /*c180*/  MUFU.EX2 R167, R21 ;  /* 0x0000001500a77308 */ /* 0x0005e60000000800 */
[----:B------:R-:W-:Y:S04]  /*c190*/  MOV R164, R191 ;  /* 0x000000bf00a47202 */ /* 0x000fe80000000f00 */
[C---:B------:R-:W-:Y:S03]  /*c1a0*/  HMMA.16816.F32.BF16 R140, R12.reuse, R16, R140 ;  /* 0x000000100c8c723c */ /* 0x040fe6000004188c */
[----:B------:R4:W4:Y:S01]  /*c1b0*/  MUFU.EX2 R181, R22 ;  /* 0x0000001600b57308 */ /* 0x0009220000000800 */
[----:B---3--:R-:W-:Y:S04]  /*c1c0*/  MOV R32, R164 ;  /* 0x000000a400207202 */ /* 0x008fe80000000f00 */
[C---:B------:R-:W-:Y:S01]  /*c1d0*/  HMMA.16816.F32.BF16 R144, R12.reuse, R18, R144 ;  /* 0x000000120c90723c */ /* 0x040fe20000041890 */
[----:B------:R-:W3:Y:S04]  /*c1e0*/  LDSM.16.MT88.4 R16, [R248+0x2800] ;  /* 0x00280000f810783b */ /* 0x000ee80000004200 */
[----:B------:R-:W-:Y:S03]  /*c1f0*/  MUFU.EX2 R166, R24 ;  /* 0x0000001800a67308 */ /* 0x000fe60000000800 */
[C---:B-1----:R-:W-:Y:S04]  /*c200*/  HMMA.16816.F32.BF16 R148, R12.reuse, R160, R148 ;  /* 0x000000a00c94723c */ /* 0x042fe80000041894 */
[----:B--2---:R-:W-:Y:S01]  /*c210*/  MOV R21, R189 ;  /* 0x000000bd00157202 */ /* 0x004fe20000000f00 */
[--C-:B------:R-:W-:Y:S01]  /*c220*/  FFMA.FTZ R189, R28, c[0x0][0x2d0], -R188.reuse ;  /* 0x0000b4001cbd7a23 */ /* 0x100fe200000108bc */
[----:B------:R-:W-:Y:S01]  /*c230*/  MOV R28, R187 ;  /* 0x000000bb001c7202 */ /* 0x000fe20000000f00 */
[----:B------:R1:W2:Y:S01]  /*c240*/  MUFU.EX2 R191, R25 ;  /* 0x0000001900bf7308 */ /* 0x0002a20000000800 */
[--C-:B------:R-:W-:Y:S01]  /*c250*/  FFMA.FTZ R187, R29, c[0x0][0x2d0], -R188.reuse ;  /* 0x0000b4001dbb7a23 */ /* 0x100fe200000108bc */
[C---:B------:R-:W-:Y:S01]  /*c260*/  HMMA.16816.F32.BF16 R152, R12.reuse, R162, R152 ;  /* 0x000000a20c98723c */ /* 0x040fe20000041898 */
[----:B------:R-:W2:Y:S02]  /*c270*/  LDSM.16.MT88.4 R160, [R252+0x2800] ;  /* 0x00280000fca0783b */ /* 0x000ea40000004200 */
[----:B------:R-:W-:Y:S01]  /*c280*/  MOV R29, R21 ;  /* 0x00000015001d7202 */ /* 0x000fe20000000f00 */
[----:B------:R-:W-:Y:S01]  /*c290*/  FFMA.FTZ R188, R33, c[0x0][0x2d0], -R188 ;  /* 0x0000b40021bc7a23 */ /* 0x000fe200000108bc */
[----:B------:R-:W-:Y:S02]  /*c2a0*/  MOV R33, R20 ;  /* 0x0000001400217202 */ /* 0x000fe40000000f00 */
[----:B----4-:R-:W-:Y:S01]  /*c2b0*/  LDSM.16.MT88.4 R20, [R248+0x1000] ;  /* 0x00100000f814783b */ /* 0x010fe20000004200 */
[----:B------:R-:W-:Y:S01]  /*c2c0*/  FADD.FTZ R0, R29, R0 ;  /* 0x000000001d007221 */ /* 0x000fe20000010000 */
[----:B------:R-:W-:Y:S03]  /*c2d0*/  MUFU.EX2 R189, R189 ;  /* 0x000000bd00bd7308 */ /* 0x000fe60000000800 */
[-C--:B------:R-:W-:Y:S01]  /*c2e0*/  MOV R184, R33.reuse ;  /* 0x0000002100b87202 */ /* 0x080fe20000000f00 */
[----:B------:R-:W-:Y:S04]  /*c2f0*/  FADD.FTZ R0, R165, R0 ;  /* 0x00000000a5007221 */ /* 0x000fe80000010000 */
[----:B------:R-:W-:Y:S02]  /*c300*/  FADD.FTZ R0, R28, R0 ;  /* 0x000000001c007221 */ /* 0x000fe40000010000 */
[----:B------:R-:W-:Y:S02]  /*c310*/  MUFU.EX2 R188, R188 ;  /* 0x000000bc00bc7308 */ /* 0x000fe40000000800 */
[----:B------:R-:W-:Y:S01]  /*c320*/  FADD.FTZ R3, R32, R0 ;  /* 0x0000000020037221 */ /* 0x000fe20000010000 */
[----:B-1----:R-:W-:Y:S01]  /*c330*/  LDSM.16.MT88.4 R24, [R251+0x1000] ;  /* 0x00100000fb18783b */ /* 0x002fe20000004200 */
[----:B------:R-:W-:Y:S01]  /*c340*/  FADD.FTZ R0, R182, R2 ;  /* 0x00000002b6007221 */ /* 0x000fe20000010000 */
[C---:B---3--:R-:W-:Y:S03]  /*c350*/  HMMA.16816.F32.BF16 R36, R12.reuse, R16, R36 ;  /* 0x000000100c24723c */ /* 0x048fe60000041824 */
[----:B------:R-:W-:Y:S02]  /*c360*/  FADD.FTZ R0, R186, R0 ;  /* 0x00000000ba007221 */ /* 0x000fe40000010000 */
[----:B------:R-:W-:Y:S02]  /*c370*/  MUFU.EX2 R187, R187 ;  /* 0x000000bb00bb7308 */ /* 0x000fe40000000800 */
[----:B------:R-:W-:Y:S01]  /*c380*/  FADD.FTZ R0, R181, R0 ;  /* 0x00000000b5007221 */ /* 0x000fe20000010000 */
[C---:B------:R-:W-:Y:S01]  /*c390*/  HMMA.16816.F32.BF16 R40, R12.reuse, R18, R40 ;  /* 0x000000120c28723c */ /* 0x040fe20000041828 */
[----:B------:R-:W1:Y:S03]  /*c3a0*/  LDSM.16.MT88.4 R16, [R251+0x2800] ;  /* 0x00280000fb10783b */ /* 0x000e660000004200 */
[C---:B------:R-:W-:Y:S04]  /*c3b0*/  FADD.FTZ R0, R180.reuse, R0 ;  /* 0x00000000b4007221 */ /* 0x040fe80000010000 */
        /* <DEDUP_REMOVED lines=35> */
[----:B------:R-:W-:Y:S01]  /*c5f0*/  F2FP.BF16.PACK_AB R14, R191, R166 ;  /* 0x000000a6bf0e723e */ /* 0x000fe200000010ff */
[----:B------:R-:W-:Y:S02]  /*c600*/  LDSM.16.MT88.4 R32, [R248+0x3800] ;  /* 0x00380000f820783b */ /* 0x000fe40000004200 */
[----:B------:R-:W-:Y:S02]  /*c610*/  F2FP.BF16.PACK_AB R13, R180, R181 ;  /* 0x000000b5b40d723e */ /* 0x000fe400000010ff */
[----:B------:R-:W-:Y:S07]  /*c620*/  F2FP.BF16.PACK_AB R15, R178, R179 ;  /* 0x000000b3b20f723e */ /* 0x000fee00000010ff */
        /* <DEDUP_REMOVED lines=8> */
[----:B------:R-:W3:Y:S07]  /*c6b0*/  LDSM.16.MT88.4 R24, [R251+0x3000] ;  /* 0x00300000fb18783b */ /* 0x000eee0000004200 */
[C---:B--2---:R-:W-:Y:S08]  /*c6c0*/  HMMA.16816.F32.BF16 R148, R12.reuse, R160, R148 ;  /* 0x000000a00c94723c */ /* 0x044ff00000041894 */
[C---:B------:R-:W-:Y:S01]  /*c6d0*/  HMMA.16816.F32.BF16 R152, R12.reuse, R162, R152 ;  /* 0x000000a20c98723c */ /* 0x040fe20000041898 */
[----:B------:R-:W-:Y:S07]  /*c6e0*/  LDSM.16.MT88.4 R160, [R248+0x5000] ;  /* 0x00500000f8a0783b */ /* 0x000fee0000004200 */
[C---:B-1----:R-:W-:Y:S08]  /*c6f0*/  HMMA.16816.F32.BF16 R36, R12.reuse, R16, R36 ;  /* 0x000000100c24723c */ /* 0x042ff00000041824 */
[C---:B------:R-:W-:Y:S01]  /*c700*/  HMMA.16816.F32.BF16 R40, R12.reuse, R18, R40 ;  /* 0x000000120c28723c */ /* 0x040fe20000041828 */
[----:B------:R-:W1:Y:S07]  /*c710*/  LDSM.16.MT88.4 R16, [R177+0x3000] ;  /* 0x00300000b110783b */ /* 0x000e6e0000004200 */
[C---:B------:R-:W-:Y:S08]  /*c720*/  HMMA.16816.F32.BF16 R44, R12.reuse, R20, R44 ;  /* 0x000000140c2c723c */ /* 0x040ff0000004182c */
[C---:B------:R-:W-:Y:S01]  /*c730*/  HMMA.16816.F32.BF16 R48, R12.reuse, R22, R48 ;  /* 0x000000160c30723c */ /* 0x040fe20000041830 */
[----:B------:R-:W2:Y:S07]  /*c740*/  LDSM.16.MT88.4 R20, [R252+0x5000] ;  /* 0x00500000fc14783b */ /* 0x000eae0000004200 */
[C---:B---3--:R-:W-:Y:S08]  /*c750*/  HMMA.16816.F32.BF16 R52, R12.reuse, R24, R52 ;  /* 0x000000180c34723c */ /* 0x048ff00000041834 */
        /* <DEDUP_REMOVED lines=15> */
[C---:B------:R-:W-:Y:S08]  /*c850*/  HMMA.16816.F32.BF16 R96, R12.reuse, R26, R96 ;  /* 0x0000001a0c60723c */ /* 0x040ff00000041860 */
[C---:B---3--:R-:W-:Y:S07]  /*c860*/  HMMA.16816.F32.BF16 R100, R12.reuse, R160, R100 ;  /* 0x000000a00c64723c */ /* 0x048fee0000041864 */
[----:B------:R-:W-:Y:S01]  /*c870*/  MOV R160, R177 ;  /* 0x000000b100a07202 */ /* 0x000fe20000000f00 */
[C---:B------:R-:W-:Y:S01]  /*c880*/  HMMA.16816.F32.BF16 R104, R12.reuse, R162, R104 ;  /* 0x000000a20c68723c */ /* 0x040fe20000041868 */
[----:B------:R-:W2:Y:S03]  /*c890*/  MUFU.EX2 R177, R30 ;  /* 0x0000001e00b17308 */ /* 0x000ea60000000800 */
[----:B------:R-:W3:Y:S01]  /*c8a0*/  LDSM.16.MT88.4 R24, [R160+0x7000] ;  /* 0x00700000a018783b */ /* 0x000ee20000004200 */
[----:B------:R-:W-:Y:S02]  /*c8b0*/  MOV R182, R160 ;  /* 0x000000a000b67202 */ /* 0x000fe40000000f00 */
[----:B------:R-:W-:Y:S01]  /*c8c0*/  MOV R162, R166 ;  /* 0x000000a600a27202 */ /* 0x000fe20000000f00 */
[C---:B-1----:R-:W-:Y:S04]  /*c8d0*/  HMMA.16816.F32.BF16 R108, R12.reuse, R16, R108 ;  /* 0x000000100c6c723c */ /* 0x042fe8000004186c */
[----:B------:R-:W-:Y:S02]  /*c8e0*/  MOV R163, R167 ;  /* 0x000000a700a37202 */ /* 0x000fe40000000f00 */
[----:B------:R-:W1:Y:S01]  /*c8f0*/  LDSM.16.MT88.4 R164, [R248+0x1800] ;  /* 0x00180000f8a4783b */ /* 0x000e620000004200 */
[----:B------:R-:W-:Y:S01]  /*c900*/  MOV R161, R176 ;  /* 0x000000b000a17202 */ /* 0x000fe20000000f00 */
[C---:B------:R-:W-:Y:S01]  /*c910*/  HMMA.16816.F32.BF16 R112, R12.reuse, R18, R112 ;  /* 0x000000120c70723c */ /* 0x040fe20000041870 */
[----:B------:R4:W2:Y:S03]  /*c920*/  MUFU.EX2 R176, R31 ;  /* 0x0000001f00b07308 */ /* 0x0008a60000000800 */
[----:B------:R-:W1:Y:S01]  /*c930*/  LDSM.16.MT88.4 R16, [R252+0x1800] ;  /* 0x00180000fc10783b */ /* 0x000e620000004200 */
[----:B------:R-:W-:Y:S02]  /*c940*/  MOV R190, R162 ;  /* 0x000000a200be7202 */ /* 0x000fe40000000f00 */
[----:B------:R-:W-:Y:S01]  /*c950*/  MOV R183, R163 ;  /* 0x000000a300b77202 */ /* 0x000fe20000000f00 */
[C---:B------:R-:W-:Y:S04]  /*c960*/  HMMA.16816.F32.BF16 R116, R12.reuse, R20, R116 ;  /* 0x000000140c74723c */ /* 0x040fe80000041874 */
[----:B------:R-:W-:Y:S04]  /*c970*/  MOV R2, R161 ;  /* 0x000000a100027202 */ /* 0x000fe80000000f00 */
[C---:B------:R-:W-:Y:S01]  /*c980*/  HMMA.16816.F32.BF16 R120, R12.reuse, R22, R120 ;  /* 0x000000160c78723c */ /* 0x040fe20000041878 */
[----:B------:R1:W-:Y:S03]  /*c990*/  LDSM.16.MT88.4 R20, [R160+0x1800] ;  /* 0x00180000a014783b */ /* 0x0003e60000004200 */
[----:B------:R-:W-:Y:S02]  /*c9a0*/  FADD.FTZ R2, R2, R3 ;  /* 0x0000000302027221 */ /* 0x000fe40000010000 */
[----:B------:R-:W-:Y:S02]  /*c9b0*/  FADD.FTZ R3, R178, R0 ;  /* 0x00000000b2037221 */ /* 0x000fe40000010000 */
[----:B------:R-:W-:Y:S01]  /*c9c0*/  FADD.FTZ R2, R184, R2 ;  /* 0x00000002b8027221 */ /* 0x000fe20000010000 */
[----:B----4-:R-:W4:Y:S01]  /*c9d0*/  LDSM.16.MT88.4 R28, [R251+0x1800] ;  /* 0x00180000fb1c783b */ /* 0x010f220000004200 */
[C---:B---3--:R-:W-:Y:S03]  /*c9e0*/  HMMA.16816.F32.BF16 R124, R12.reuse, R24, R124 ;  /* 0x000000180c7c723c */ /* 0x048fe6000004187c */
[----:B--2---:R-:W-:Y:S02]  /*c9f0*/  FADD.FTZ R3, R177, R3 ;  /* 0x00000003b1037221 */ /* 0x004fe40000010000 */
[----:B------:R-:W-:Y:S02]  /*ca00*/  FADD.FTZ R2, R183, R2 ;  /* 0x00000002b7027221 */ /* 0x000fe40000010000 */
[----:B------:R-:W-:Y:S01]  /*ca10*/  FADD.FTZ R3, R176, R3 ;  /* 0x00000003b0037221 */ /* 0x000fe20000010000 */
[----:B------:R-:W-:Y:S01]  /*ca20*/  HMMA.16816.F32.BF16 R128, R12, R26, R128 ;  /* 0x0000001a0c80723c */ /* 0x000fe20000041880 */
[----:B------:R-:W2:Y:S03]  /*ca30*/  LDSM.16.MT88.4 R24, [R252+0x3800] ;  /* 0x00380000fc18783b */ /* 0x000ea60000004200 */
[----:B------:R-:W-:Y:S03]  /*ca40*/  FADD.FTZ R2, R190, R2 ;  /* 0x00000002be027221 */ /* 0x000fe60000010000 */
[----:B------:R-:W-:Y:S01]  /*ca50*/  F2FP.BF16.PACK_AB R12, R187, R189 ;  /* 0x000000bdbb0c723e */ /* 0x000fe200000010ff */
[----:B------:R-:W-:Y:S01]  /*ca60*/  FADD.FTZ R2, R191, R2 ;  /* 0x00000002bf027221 */ /* 0x000fe20000010000 */
[----:B------:R-:W-:Y:S03]  /*ca70*/  F2FP.BF16.PACK_AB R13, R176, R177 ;  /* 0x000000b1b00d723e */ /* 0x000fe600000010ff */
[----:B------:R-:W-:Y:S01]  /*ca80*/  F2FP.BF16.PACK_AB R14, R188, R185 ;  /* 0x000000b9bc0e723e */ /* 0x000fe200000010ff */
[----:B------:R-:W-:Y:S01]  /*ca90*/  FADD.FTZ R0, R189, R2 ;  /* 0x00000002bd007221 */ /* 0x000fe20000010000 */
[----:B------:R-:W-:Y:S03]  /*caa0*/  F2FP.BF16.PACK_AB R15, R158, R159 ;  /* 0x0000009f9e0f723e */ /* 0x000fe600000010ff */
[----:B------:R-:W-:Y:S04]  /*cab0*/  FADD.FTZ R0, R187, R0 ;  /* 0x00000000bb007221 */ /* 0x000fe80000010000 */
[C---:B-1----:R-:W-:Y:S01]  /*cac0*/  HMMA.16816.F32.BF16 R160, R12.reuse, R164, R4 ;  /* 0x000000a40ca0723c */ /* 0x042fe20000041804 */
[----:B------:R-:W1:Y:S02]  /*cad0*/  LDSM.16.MT88.4 R4, [R251+0x3800] ;  /* 0x00380000fb04783b */ /* 0x000e640000004200 */
[----:B------:R-:W-:Y:S02]  /*cae0*/  FADD.FTZ R2, R185, R0 ;  /* 0x00000000b9027221 */ /* 0x000fe40000010000 */
[----:B------:R-:W-:Y:S01]  /*caf0*/  FADD.FTZ R0, R159, R3 ;  /* 0x000000039f007221 */ /* 0x000fe20000010000 */
[----:B------:R-:W-:Y:S01]  /*cb00*/  MOV R159, R156 ;  /* 0x0000009c009f7202 */ /* 0x000fe20000000f00 */
[----:B------:R-:W-:Y:S01]  /*cb10*/  FADD.FTZ R2, R188, R2 ;  /* 0x00000002bc027221 */ /* 0x000fe20000010000 */
[C---:B------:R-:W-:Y:S01]  /*cb20*/  HMMA.16816.F32.BF16 R164, R12.reuse, R166, R8 ;  /* 0x000000a60ca4723c */ /* 0x040fe20000041808 */
[----:B------:R-:W3:Y:S03]  /*cb30*/  LDSM.16.MT88.4 R8, [R182+0x3800] ;  /* 0x00380000b608783b */ /* 0x000ee60000004200 */
[----:B------:R-:W-:Y:S01]  /*cb40*/  FADD.FTZ R0, R158, R0 ;  /* 0x000000009e007221 */ /* 0x000fe20000010000 */
[----:B------:R-:W-:Y:S02]  /*cb50*/  MOV R158, R157 ;  /* 0x0000009d009e7202 */ /* 0x000fe40000000f00 */
[----:B------:R-:W-:Y:S01]  /*cb60*/  STL [R1+0x84], R2 ;  /* 0x0000840201007387 */ /* 0x000fe20000100800 */
[C---:B------:R-:W-:Y:S05]  /*cb70*/  HMMA.16816.F32.BF16 R132, R12.reuse, R16, R132 ;  /* 0x000000100c84723c */ /* 0x040fea0000041884 */
[----:B------:R-:W-:Y:S03]  /*cb80*/  STL [R1+0x88], R0 ;  /* 0x0000880001007387 */ /* 0x000fe60000100800 */
[C---:B------:R-:W-:Y:S03]  /*cb90*/  HMMA.16816.F32.BF16 R136, R12.reuse, R18, R136 ;  /* 0x000000120c88723c */ /* 0x040fe60000041888 */
[----:B------:R-:W1:Y:S05]  /*cba0*/  LDSM.16.MT88.4 R16, [R248+0x5800] ;  /* 0x00580000f810783b */ /* 0x000e6a0000004200 */
[C---:B----4-:R-:W-:Y:S08]  /*cbb0*/  HMMA.16816.F32.BF16 R140, R12.reuse, R28, R140 ;  /* 0x0000001c0c8c723c */ /* 0x050ff0000004188c */
[C---:B------:R-:W-:Y:S01]  /*cbc0*/  HMMA.16816.F32.BF16 R144, R12.reuse, R30, R144 ;  /* 0x0000001e0c90723c */ /* 0x040fe20000041890 */
[----:B------:R-:W-:Y:S07]  /*cbd0*/  LDSM.16.MT88.4 R28, [R251+0x5800] ;  /* 0x00580000fb1c783b */ /* 0x000fee0000004200 */
[C---:B------:R-:W-:Y:S08]  /*cbe0*/  HMMA.16816.F32.BF16 R148, R12.reuse, R20, R148 ;  /* 0x000000140c94723c */ /* 0x040ff00000041894 */
[C---:B------:R-:W-:Y:S01]  /*cbf0*/  HMMA.16816.F32.BF16 R152, R12.reuse, R22, R152 ;  /* 0x000000160c98723c */ /* 0x040fe20000041898 */
[----:B------:R-:W4:Y:S07]  /*cc00*/  LDSM.16.MT88.4 R20, [R252+0x5800] ;  /* 0x00580000fc14783b */ /* 0x000f2e0000004200 */
[C---:B------:R-:W-:Y:S08]  /*cc10*/  HMMA.16816.F32.BF16 R36, R12.reuse, R32, R36 ;  /* 0x000000200c24723c */ /* 0x040ff00000041824 */
[C---:B------:R-:W-:Y:S08]  /*cc20*/  HMMA.16816.F32.BF16 R40, R12.reuse, R34, R40 ;  /* 0x000000220c28723c */ /* 0x040ff00000041828 */
[C---:B--2---:R-:W-:Y:S08]  /*cc30*/  HMMA.16816.F32.BF16 R44, R12.reuse, R24, R44 ;  /* 0x000000180c2c723c */ /* 0x044ff0000004182c */
[C---:B------:R-:W-:Y:S01]  /*cc40*/  HMMA.16816.F32.BF16 R48, R12.reuse, R26, R48 ;  /* 0x0000001a0c30723c */ /* 0x040fe20000041830 */
[----:B------:R-:W-:Y:S07]  /*cc50*/  LDSM.16.MT88.4 R24, [R251+0x7800] ;  /* 0x00780000fb18783b */ /* 0x000fee0000004200 */
[C---:B-1----:R-:W-:Y:S08]  /*cc60*/  HMMA.16816.F32.BF16 R52, R12.reuse, R4, R52 ;  /* 0x000000040c34723c */ /* 0x042ff00000041834 */
[C---:B------:R-:W-:Y:S01]  /*cc70*/  HMMA.16816.F32.BF16 R56, R12.reuse, R6, R56 ;  /* 0x000000060c38723c */ /* 0x040fe20000041838 */
[----:B------:R-:W1:Y:S07]  /*cc80*/  LDSM.16.MT88.4 R4, [R182+0x5800] ;  /* 0x00580000b604783b */ /* 0x000e6e0000004200 */
[C---:B---3--:R-:W-:Y:S08]  /*cc90*/  HMMA.16816.F32.BF16 R60, R12.reuse, R8, R60 ;  /* 0x000000080c3c723c */ /* 0x048ff0000004183c */
[C---:B------:R-:W-:Y:S01]  /*cca0*/  HMMA.16816.F32.BF16 R64, R12.reuse, R10, R64 ;  /* 0x0000000a0c40723c */ /* 0x040fe20000041840 */
[----:B------:R-:W2:Y:S07]  /*ccb0*/  LDSM.16.MT88.4 R8, [R248+0x7800] ;  /* 0x00780000f808783b */ /* 0x000eae0000004200 */
[C---:B------:R-:W-:Y:S08]  /*ccc0*/  HMMA.16816.F32.BF16 R68, R12.reuse, R16, R68 ;  /* 0x000000100c44723c */ /* 0x040ff00000041844 */
[C---:B------:R-:W-:Y:S01]  /*ccd0*/  HMMA.16816.F32.BF16 R72, R12.reuse, R18, R72 ;  /* 0x000000120c48723c */ /* 0x040fe20000041848 */
[----:B------:R-:W3:Y:S07]  /*cce0*/  LDSM.16.MT88.4 R16, [R252+0x7800] ;  /* 0x00780000fc10783b */ /* 0x000eee0000004200 */
[C---:B----4-:R-:W-:Y:S08]  /*ccf0*/  HMMA.16816.F32.BF16 R76, R12.reuse, R20, R76 ;  /* 0x000000140c4c723c */ /* 0x050ff0000004184c */
[C---:B------:R-:W-:Y:S01]  /*cd00*/  HMMA.16816.F32.BF16 R80, R12.reuse, R22, R80 ;  /* 0x000000160c50723c */ /* 0x040fe20000041850 */
[----:B------:R-:W4:Y:S07]  /*cd10*/  LDSM.16.MT88.4 R20, [R182+0x7800] ;  /* 0x00780000b614783b */ /* 0x000f2e0000004200 */
[C---:B------:R-:W-:Y:S08]  /*cd20*/  HMMA.16816.F32.BF16 R84, R12.reuse, R28, R84 ;  /* 0x0000001c0c54723c */ /* 0x040ff00000041854 */
[C---:B------:R-:W-:Y:S08]  /*cd30*/  HMMA.16816.F32.BF16 R88, R12.reuse, R30, R88 ;  /* 0x0000001e0c58723c */ /* 0x040ff00000041858 */
[C---:B-1----:R-:W-:Y:S08]  /*cd40*/  HMMA.16816.F32.BF16 R92, R12.reuse, R4, R92 ;  /* 0x000000040c5c723c */ /* 0x042ff0000004185c */
[C---:B------:R-:W-:Y:S08]  /*cd50*/  HMMA.16816.F32.BF16 R96, R12.reuse, R6, R96 ;  /* 0x000000060c60723c */ /* 0x040ff00000041860 */
[C---:B--2---:R-:W-:Y:S08]  /*cd60*/  HMMA.16816.F32.BF16 R100, R12.reuse, R8, R100 ;  /* 0x000000080c64723c */ /* 0x044ff00000041864 */
[C---:B------:R-:W-:Y:S08]  /*cd70*/  HMMA.16816.F32.BF16 R104, R12.reuse, R10, R104 ;  /* 0x0000000a0c68723c */ /* 0x040ff00000041868 */
[C---:B---3--:R-:W-:Y:S08]  /*cd80*/  HMMA.16816.F32.BF16 R108, R12.reuse, R16, R108 ;  /* 0x000000100c6c723c */ /* 0x048ff0000004186c */
[C---:B------:R-:W-:Y:S08]  /*cd90*/  HMMA.16816.F32.BF16 R112, R12.reuse, R18, R112 ;  /* 0x000000120c70723c */ /* 0x040ff00000041870 */
[C---:B------:R-:W-:Y:S08]  /*cda0*/  HMMA.16816.F32.BF16 R116, R12.reuse, R24, R116 ;  /* 0x000000180c74723c */ /* 0x040ff00000041874 */
[C---:B------:R-:W-:Y:S08]  /*cdb0*/  HMMA.16816.F32.BF16 R120, R12.reuse, R26, R120 ;  /* 0x0000001a0c78723c */ /* 0x040ff00000041878 */
[C---:B----4-:R-:W-:Y:S08]  /*cdc0*/  HMMA.16816.F32.BF16 R124, R12.reuse, R20, R124 ;  /* 0x000000140c7c723c */ /* 0x050ff0000004187c */
[----:B------:R-:W-:Y:S01]  /*cdd0*/  HMMA.16816.F32.BF16 R128, R12, R22, R128 ;  /* 0x000000160c80723c */ /* 0x000fe20000041880 */
[----:B------:R-:W-:-:S07]  /*cde0*/  @P0 BRA `(.L_x_837) ;  /* 0xffffca6000000947 */ /* 0x000fce000383ffff */
.L_x_836:
[----:B------:R-:W-:Y:S07]  /*cdf0*/  @!UPT UIADD3 URZ, URZ, URZ, URZ ;  /* 0x0000003f3f3ff290 */ /* 0x000fee000fffe03f */
[----:B------:R-:W-:Y:S02]  /*ce00*/  MOV R7, 0x1f ;  /* 0x0000001f00077802 */ /* 0x000fe40000000f00 */
[----:B------:R-:W-:Y:S01]  /*ce10*/  MOV R6, 0xffffffff ;  /* 0xffffffff00067802 */ /* 0x000fe20000000f00 */
[----:B------:R-:W-:Y:S06]  /*ce20*/  BRA.DIV ~URZ, `(.L_x_838) ;  /* 0x00002a427f007947 */ /* 0x000fec000b800000 */
[----:B------:R-:W2:Y:S04]  /*ce30*/  LDL R2, [R1+0x84] ;  /* 0x0000840001027983 */ /* 0x000ea80000100800 */
[----:B--2---:R1:W2:Y:S02]  /*ce40*/  SHFL.BFLY PT, R0, R2, 0x2, 0x1f ;  /* 0x0c401f0002007f89 */ /* 0x0042a400000e0000 */
.L_x_852:
[----:B-1----:R-:W3:Y:S02]  /*ce50*/  LDL.LU R2, [R1+0x84] ;  /* 0x0000840001027983 */ /* 0x002ee40000300800 */
[----:B--23--:R-:W-:Y:S01]  /*ce60*/  FADD.FTZ R0, R0, R2 ;  /* 0x0000000200007221 */ /* 0x00cfe20000010000 */
[----:B------:R-:W-:Y:S05]  /*ce70*/  BRA.DIV ~URZ, `(.L_x_839) ;  /* 0x00002a527f007947 */ /* 0x000fea000b800000 */
[----:B------:R-:W2:Y:S04]  /*ce80*/  LDL.LU R5, [R1+0x88] ;  /* 0x0000880001057983 */ /* 0x000ea80000300800 */
[----:B------:R-:W1:Y:S02]  /*ce90*/  SHFL.BFLY PT, R2, R0, 0x1, 0x1f ;  /* 0x0c201f0000027f89 */ /* 0x000e6400000e0000 */
[----:B-1----:R-:W-:-:S02]  /*cea0*/  FADD.FTZ R0, R0, R2 ;  /* 0x0000000200007221 */ /* 0x002fc40000010000 */
[----:B--2---:R-:W1:Y:S02]  /*ceb0*/  SHFL.BFLY PT, R4, R5, 0x2, 0x1f ;  /* 0x0c401f0005047f89 */ /* 0x004e6400000e0000 */
[----:B-1----:R-:W-:-:S05]  /*cec0*/  FADD.FTZ R4, R4, R5 ;  /* 0x0000000504047221 */ /* 0x002fca0000010000 */
[----:B------:R1:W2:Y:S02]  /*ced0*/  SHFL.BFLY PT, R3, R4, 0x1, 0x1f ;  /* 0x0c201f0004037f89 */ /* 0x0002a400000e0000 */
.L_x_853:
        /* <DEDUP_REMOVED lines=30> */
[C---:B-----5:R-:W-:Y:S02]  /*d0c0*/  FMUL.FTZ R168, R2.reuse, R40 ;  /* 0x0000002802a87220 */ /* 0x060fe40000410000 */
        /* <DEDUP_REMOVED lines=118> */
.L_x_831:
[----:B--2---:R2:W5:Y:S01]  /*d830*/  LDL R7, [R1+0xb4] ;  /* 0x0000b40001077983 */ /* 0x0045620000100800 */
[----:B------:R-:W-:Y:S03]  /*d840*/  BSSY B0, `(.L_x_840) ;  /* 0x0000012000007945 */ /* 0x000fe60003800000 */
[----:B------:R-:W3:Y:S02]  /*d850*/  S2R R6, SR_TID.X ;  /* 0x0000000000067919 */ /* 0x000ee40000002100 */
[----:B---3--:R-:W-:-:S13]  /*d860*/  LOP3.LUT P6, RZ, R6, 0xff, RZ, 0xc0, !PT ;  /* 0x000000ff06ff7812 */ /* 0x008fda00078cc0ff */
[----:B------:R-:W-:Y:S05]  /*d870*/  @P6 BRA `(.L_x_841) ;  /* 0x000000e000006947 */ /* 0x000fea0003800000 */
[----:B--2---:R-:W2:Y:S01]  /*d880*/  S2R R4, SR_LANEID ;  /* 0x0000000000047919 */ /* 0x004ea20000000000 */
        /* <DEDUP_REMOVED lines=11> */
[----:B---3-5:R-:W-:-:S05]  /*d940*/  IADD3 R7, R3, c[0x0][0xc], R2 ;  /* 0x0000030003077a10 */ /* 0x028fca0007ffe002 */
[----:B------:R2:W-:Y:S02]  /*d950*/  STL [R1+0xb4], R7 ;  /* 0x0000b40701007387 */ /* 0x0005e40000100800 */
.L_x_841:
[----:B--2---:R-:W-:Y:S05]  /*d960*/  BSYNC B0 ;  /* 0x0000000000007941 */ /* 0x004fea0003800000 */
.L_x_840:
[----:B------:R-:W-:Y:S01]  /*d970*/  PRMT R0, R0, 0x9910, RZ ;  /* 0x0000991000007816 */ /* 0x000fe200000000ff */
[----:B------:R-:W-:Y:S01]  /*d980*/  BSSY B1, `(.L_x_842) ;  /* 0x00001da000017945 */ /* 0x000fe20003800000 */
[----:B-----5:R-:W-:Y:S01]  /*d990*/  IMAD.MOV.U32 R156, RZ, RZ, R7 ;  /* 0x000000ffff9c7224 */ /* 0x020fe200078e0007 */
[----:B------:R-:W-:Y:S01]  /*d9a0*/  MOV R186, 0x1f ;  /* 0x0000001f00ba7802 */ /* 0x000fe20000000f00 */
[----:B------:R-:W-:Y:S01]  /*d9b0*/  IMAD.MOV.U32 R187, RZ, RZ, RZ ;  /* 0x000000ffffbb7224 */ /* 0x000fe200078e00ff */
[----:B------:R-:W-:Y:S01]  /*d9c0*/  ISETP.NE.AND P0, PT, R0, RZ, PT ;  /* 0x000000ff0000720c */ /* 0x000fe20003f05270 */
[----:B------:R-:W-:-:S12]  /*d9d0*/  IMAD.MOV.U32 R157, RZ, RZ, -0x1 ;  /* 0xffffffffff9d7424 */ /* 0x000fd800078e00ff */
[----:B------:R-:W-:Y:S05]  /*d9e0*/  @!P0 BRA `(.L_x_843) ;  /* 0x00001a7000008947 */ /* 0x000fea0003800000 */
[----:B------:R-:W-:Y:S01]  /*d9f0*/  WARPSYNC 0xffffffff ;  /* 0xffffffff00007948 */ /* 0x000fe20003800000 */
[----:B------:R-:W-:Y:S06]  /*da00*/  BAR.SYNC.DEFER_BLOCKING 0x1, 0x100 ;  /* 0x0044000000007b1d */ /* 0x000fec0000010000 */
[----:B------:R-:W-:Y:S05]  /*da10*/  BRA.CONV ~URZ, `(.L_x_844) ;  /* 0x000000537f007947 */ /* 0x000fea000b800000 */
[----:B------:R-:W-:Y:S02]  /*da20*/  SHF.R.S32.HI R0, RZ, 0x1f, R6 ;  /* 0x0000001fff007819 */ /* 0x000fe40000011406 */
[----:B------:R-:W-:Y:S02]  /*da30*/  MOV R2, 0xda70 ;  /* 0x0000da7000027802 */ /* 0x000fe40000000f00 */
[----:B------:R-:W-:-:S04]  /*da40*/  LEA.HI R0, R0, R6, RZ, 0x7 ;  /* 0x0000000600007211 */ /* 0x000fc800078f38ff */
[----:B------:R-:W-:Y:S02]  /*da50*/  SHF.R.S32.HI R0, RZ, 0x7, R0 ;  /* 0x00000007ff007819 */ /* 0x000fe40000011400 */
[----:B-1----:R-:W-:Y:S05]  /*da60*/  CALL.REL.NOINC `($__internal_17_$__cuda_sm70_shflsync_idx_p) ;  /* 0x0000200000007944 */ /* 0x002fea0003c00000 */
.L_x_844:
[----:B------:R-:W3:Y:S04]  /*da70*/  LDL R8, [R1+0x108] ;  /* 0x0001080001087983 */ /* 0x000ee80000100800 */
[----:B------:R-:W4:Y:S04]  /*da80*/  LDL.LU R5, [R1+0x98] ;  /* 0x0000980001057983 */ /* 0x000f280000300800 */
[----:B-12---:R-:W2:Y:S04]  /*da90*/  LDL.LU R11, [R1+0x9c] ;  /* 0x00009c00010b7983 */ /* 0x006ea80000300800 */
[----:B------:R-:W2:Y:S04]  /*daa0*/  LDL.LU R17, [R1+0xa0] ;  /* 0x0000a00001117983 */ /* 0x000ea80000300800 */
[----:B------:R-:W3:Y:S01]  /*dab0*/  LDL.LU R19, [R1+0xb0] ;  /* 0x0000b00001137983 */ /* 0x000ee20000300800 */
[----:B------:R-:W-:-:S03]  /*dac0*/  IMAD.MOV.U32 R3, RZ, RZ, 0x1 ;  /* 0x00000001ff037424 */ /* 0x000fc600078e00ff */
[----:B------:R-:W3:Y:S02]  /*dad0*/  LDL R18, [R1+0x110] ;  /* 0x0001100001127983 */ /* 0x000ee40000100800 */
[----:B------:R-:W-:Y:S02]  /*dae0*/  ISETP.NE.AND P1, PT, R3, c[0x0][0x4e8], PT ;  /* 0x00013a0003007a0c */ /* 0x000fe40003f25270 */
[----:B------:R-:W3:Y:S04]  /*daf0*/  LDL R205, [R1+0x94] ;  /* 0x0000940001cd7983 */ /* 0x000ee80000100800 */
[----:B------:R-:W3:Y:S04]  /*db00*/  LDL R204, [R1+0xb8] ;  /* 0x0000b80001cc7983 */ /* 0x000ee80000100800 */
[----:B------:R1:W5:Y:S04]  /*db10*/  LDL R203, [R1+0x104] ;  /* 0x0001040001cb7983 */ /* 0x0003680000100800 */
        /* <DEDUP_REMOVED lines=15> */
[----:B------:R-:W1:Y:S01]  /*dc10*/  S2R R20, SR_TID.X ;  /* 0x0000000000147919 */ /* 0x000e620000002100 */
[----:B------:R-:W-:-:S02]  /*dc20*/  ULDC UR5, c[0x0][0x4e8] ;  /* 0x00013a0000057ab9 */ /* 0x000fc40000000800 */
[----:B------:R-:W-:Y:S02]  /*dc30*/  ULDC UR4, c[0x0][0x388] ;  /* 0x0000e20000047ab9 */ /* 0x000fe40000000800 */
[----:B------:R-:W-:Y:S01]  /*dc40*/  UIMAD UR4, UR5, UR4, URZ ;  /* 0x00000004050472a4 */ /* 0x000fe2000f8e023f */
[----:B------:R-:W-:Y:S01]  /*dc50*/  BSSY B0, `(.L_x_845) ;  /* 0x00000fc000007945 */ /* 0x000fe20003800000 */
[----:B----4-:R-:W-:Y:S01]  /*dc60*/  SHF.R.S32.HI R0, RZ, 0x1f, R5 ;  /* 0x0000001fff007819 */ /* 0x010fe20000011405 */
[----:B------:R-:W-:-:S04]  /*dc70*/  IMAD.WIDE.U32 R6, R5, c[0x0][0x4d0], RZ ;  /* 0x0001340005067a25 */ /* 0x000fc800078e00ff */
[C---:B------:R-:W-:Y:S02]  /*dc80*/  IMAD R2, R0.reuse, c[0x0][0x4d0], RZ ;  /* 0x0001340000027a24 */ /* 0x040fe400078e02ff */
[----:B------:R-:W-:Y:S02]  /*dc90*/  IMAD R4, R0, c[0x0][0x438], RZ ;  /* 0x00010e0000047a24 */ /* 0x000fe400078e02ff */
[----:B------:R-:W-:Y:S01]  /*dca0*/  IMAD R3, R5, c[0x0][0x4d4], R2 ;  /* 0x0001350005037a24 */ /* 0x000fe200078e0202 */
[----:B--2---:R-:W-:Y:S01]  /*dcb0*/  SHF.R.S32.HI R2, RZ, 0x1f, R11 ;  /* 0x0000001fff027819 */ /* 0x004fe2000001140b */
[----:B---3--:R-:W-:Y:S02]  /*dcc0*/  IMAD.IADD R0, R8, 0x1, R19 ;  /* 0x0000000108007824 */ /* 0x008fe400078e0213 */
[----:B------:R-:W-:Y:S02]  /*dcd0*/  IMAD.IADD R7, R7, 0x1, R3 ;  /* 0x0000000107077824 */ /* 0x000fe400078e0203 */
[----:B------:R-:W-:-:S02]  /*dce0*/  IMAD R9, R2, c[0x0][0x4d8], RZ ;  /* 0x0001360002097a24 */ /* 0x000fc400078e02ff */
[----:B------:R-:W-:-:S04]  /*dcf0*/  @P1 IMAD.HI.U32 R10, R0, c[0x0][0x4ec], RZ ;  /* 0x00013b00000a1a27 */ /* 0x000fc800078e00ff */
[----:B------:R-:W-:Y:S02]  /*dd00*/  IMAD R8, R5, c[0x0][0x43c], R4 ;  /* 0x00010f0005087a24 */ /* 0x000fe400078e0204 */
[----:B------:R-:W-:Y:S01]  /*dd10*/  IMAD.MOV.U32 R3, RZ, RZ, R0 ;  /* 0x000000ffff037224 */ /* 0x000fe200078e0000 */
[----:B------:R-:W-:Y:S01]  /*dd20*/  @P1 SHF.R.U32.HI R3, RZ, c[0x0][0x4f0], R10 ;  /* 0x00013c00ff031a19 */ /* 0x000fe2000001160a */
[C---:B------:R-:W-:Y:S02]  /*dd30*/  IMAD R9, R11.reuse, c[0x0][0x4dc], R9 ;  /* 0x000137000b097a24 */ /* 0x040fe400078e0209 */
[----:B------:R-:W-:-:S04]  /*dd40*/  IMAD.WIDE.U32 R6, R11, c[0x0][0x4d8], R6 ;  /* 0x000136000b067a25 */ /* 0x000fc800078e0006 */
[----:B------:R-:W-:-:S04]  /*dd50*/  IMAD.WIDE.U32 R4, R5, c[0x0][0x438], RZ ;  /* 0x00010e0005047a25 */ /* 0x000fc800078e00ff */
[----:B------:R-:W-:Y:S01]  /*dd60*/  IMAD.IADD R7, R7, 0x1, R9 ;  /* 0x0000000107077824 */ /* 0x000fe200078e0209 */
[----:B------:R-:W-:Y:S01]  /*dd70*/  SHF.R.S32.HI R9, RZ, 0x1f, R17 ;  /* 0x0000001fff097819 */ /* 0x000fe20000011411 */
[----:B------:R-:W-:Y:S02]  /*dd80*/  IMAD.IADD R5, R5, 0x1, R8 ;  /* 0x0000000105057824 */ /* 0x000fe400078e0208 */
[----:B------:R-:W-:Y:S02]  /*dd90*/  IMAD.MOV R8, RZ, RZ, -R3 ;  /* 0x000000ffff087224 */ /* 0x000fe400078e0a03 */
[----:B------:R-:W-:Y:S02]  /*dda0*/  IMAD R2, R2, c[0x0][0x440], RZ ;  /* 0x0001100002027a24 */ /* 0x000fe400078e02ff */
[----:B------:R-:W-:Y:S02]  /*ddb0*/  IMAD R10, R9, c[0x0][0x4e0], RZ ;  /* 0x00013800090a7a24 */ /* 0x000fe400078e02ff */
[----:B------:R-:W-:-:S02]  /*ddc0*/  IMAD R8, R8, c[0x0][0x4e8], R0 ;  /* 0x00013a0008087a24 */ /* 0x000fc400078e0200 */
[----:B------:R-:W-:Y:S01]  /*ddd0*/  IMAD.WIDE.U32 R6, R17, c[0x0][0x4e0], R6 ;  /* 0x0001380011067a25 */ /* 0x000fe200078e0006 */
[----:B------:R-:W-:-:S03]  /*dde0*/  SHF.R.S32.HI R12, RZ, 0x1f, R3 ;  /* 0x0000001fff0c7819 */ /* 0x000fc60000011403 */
[C---:B------:R-:W-:Y:S02]  /*ddf0*/  IMAD R14, R11.reuse, c[0x0][0x444], R2 ;  /* 0x000111000b0e7a24 */ /* 0x040fe400078e0202 */
[----:B------:R-:W-:Y:S01]  /*de00*/  IMAD.WIDE.U32 R4, R11, c[0x0][0x440], R4 ;  /* 0x000110000b047a25 */ /* 0x000fe200078e0004 */
[----:B------:R-:W-:Y:S02]  /*de10*/  SHF.R.S32.HI R13, RZ, 0x1f, R8 ;  /* 0x0000001fff0d7819 */ /* 0x000fe40000011408 */
[----:B------:R-:W-:Y:S01]  /*de20*/  IADD3 R6, P0, R3, R6, RZ ;  /* 0x0000000603067210 */ /* 0x000fe20007f1e0ff */
[----:B------:R-:W-:Y:S02]  /*de30*/  IMAD R11, R17, c[0x0][0x4e4], R10 ;  /* 0x00013900110b7a24 */ /* 0x000fe400078e020a */
[----:B------:R-:W-:-:S03]  /*de40*/  @P1 IMAD.HI.U32 R10, R0, c[0x0][0x4ec], RZ ;  /* 0x00013b00000a1a27 */ /* 0x000fc600078e00ff */
[----:B------:R-:W-:Y:S01]  /*de50*/  IADD3.X R7, R12, R7, R11, P0, !PT ;  /* 0x000000070c077210 */ /* 0x000fe200007fe40b */
[----:B------:R-:W-:Y:S02]  /*de60*/  IMAD R9, R9, c[0x0][0x448], RZ ;  /* 0x0001120009097a24 */ /* 0x000fe400078e02ff */
[----:B------:R-:W-:Y:S01]  /*de70*/  IMAD.MOV.U32 R2, RZ, RZ, R0 ;  /* 0x000000ffff027224 */ /* 0x000fe200078e0000 */
[----:B------:R-:W-:Y:S01]  /*de80*/  @P1 SHF.R.U32.HI R2, RZ, c[0x0][0x4f0], R10 ;  /* 0x00013c00ff021a19 */ /* 0x000fe2000001160a */
[----:B------:R-:W-:Y:S02]  /*de90*/  IMAD.IADD R5, R5, 0x1, R14 ;  /* 0x0000000105057824 */ /* 0x000fe400078e020e */
[----:B------:R-:W-:Y:S02]  /*dea0*/  IMAD R3, R13, c[0x0][0x4c8], RZ ;  /* 0x000132000d037a24 */ /* 0x000fe400078e02ff */
[C---:B------:R-:W-:Y:S02]  /*deb0*/  IMAD R10, R17.reuse, c[0x0][0x44c], R9 ;  /* 0x00011300110a7a24 */ /* 0x040fe400078e0209 */
[----:B------:R-:W-:Y:S01]  /*dec0*/  IMAD.WIDE.U32 R4, R17, c[0x0][0x448], R4 ;  /* 0x0001120011047a25 */ /* 0x000fe200078e0004 */
[----:B-1----:R-:W-:-:S03]  /*ded0*/  SHF.R.S32.HI R17, RZ, 0x1f, R20 ;  /* 0x0000001fff117819 */ /* 0x002fc60000011414 */
[C---:B------:R-:W-:Y:S02]  /*dee0*/  IMAD R9, R8.reuse, c[0x0][0x4cc], R3 ;  /* 0x0001330008097a24 */ /* 0x040fe400078e0203 */
[----:B------:R-:W-:Y:S01]  /*def0*/  IMAD.WIDE.U32 R6, R8, c[0x0][0x4c8], R6 ;  /* 0x0001320008067a25 */ /* 0x000fe200078e0006 */
[----:B------:R-:W-:-:S03]  /*df00*/  SHF.R.S32.HI R8, RZ, 0x1f, R2 ;  /* 0x0000001fff087819 */ /* 0x000fc60000011402 */
[----:B------:R-:W-:Y:S02]  /*df10*/  IMAD.MOV R3, RZ, RZ, -R2 ;  /* 0x000000ffff037224 */ /* 0x000fe400078e0a02 */
[----:B------:R-:W-:Y:S01]  /*df20*/  IMAD.IADD R5, R5, 0x1, R10 ;  /* 0x0000000105057824 */ /* 0x000fe200078e020a */
[----:B------:R-:W-:Y:S01]  /*df30*/  LEA R10, P0, R6, c[0x0][0x4a8], 0x2 ;  /* 0x00012a00060a7a11 */ /* 0x000fe200078010ff */
[----:B------:R-:W-:Y:S01]  /*df40*/  IMAD.IADD R9, R7, 0x1, R9 ;  /* 0x0000000107097824 */ /* 0x000fe200078e0209 */
[----:B------:R-:W-:Y:S01]  /*df50*/  LEA.HI R17, R17, R20, RZ, 0x5 ;  /* 0x0000001411117211 */ /* 0x000fe200078f28ff */
[----:B------:R-:W-:Y:S02]  /*df60*/  IMAD R7, R3, c[0x0][0x4e8], R0 ;  /* 0x00013a0003077a24 */ /* 0x000fe400078e0200 */
[----:B------:R-:W-:Y:S01]  /*df70*/  IMAD R0, R8, c[0x0][0x430], RZ ;  /* 0x00010c0008007a24 */ /* 0x000fe200078e02ff */
[----:B------:R-:W-:Y:S02]  /*df80*/  LEA.HI.X R6, R6, c[0x0][0x4ac], R9, 0x2, P0 ;  /* 0x00012b0006067a11 */ /* 0x000fe400000f1409 */
[----:B------:R-:W-:Y:S01]  /*df90*/  LOP3.LUT R17, R17, 0xffffffe0, RZ, 0xc0, !PT ;  /* 0xffffffe011117812 */ /* 0x000fe200078ec0ff */
[----:B------:R-:W-:-:S02]  /*dfa0*/  IMAD R0, R2, c[0x0][0x434], R0 ;  /* 0x00010d0002007a24 */ /* 0x000fc400078e0200 */
[----:B------:R-:W-:Y:S01]  /*dfb0*/  IMAD.WIDE.U32 R2, R2, c[0x0][0x430], R4 ;  /* 0x00010c0002027a25 */ /* 0x000fe200078e0004 */
[----:B------:R-:W-:Y:S04]  /*dfc0*/  SHFL.IDX PT, R8, R10, RZ, 0x1c1f ;  /* 0x001c1fff0a087589 */ /* 0x000fe800000e0000 */
[----:B------:R-:W1:Y:S01]  /*dfd0*/  SHFL.IDX PT, R9, R6, RZ, 0x1c1f ;  /* 0x001c1fff06097589 */ /* 0x000e6200000e0000 */
[----:B------:R-:W-:Y:S02]  /*dfe0*/  IMAD.IADD R17, R20, 0x1, -R17 ;  /* 0x0000000114117824 */ /* 0x000fe400078e0a11 */
[----:B------:R-:W-:Y:S01]  /*dff0*/  IMAD.IADD R3, R3, 0x1, R0 ;  /* 0x0000000103037824 */ /* 0x000fe200078e0200 */
[----:B------:R-:W-:Y:S01]  /*e000*/  SHFL.IDX PT, R4, R10, 0x1, 0x1c1f ;  /* 0x003c1f000a047f89 */ /* 0x000fe200000e0000 */
[----:B------:R-:W-:-:S03]  /*e010*/  IMAD.IADD R0, R18, 0x1, R19 ;  /* 0x0000000112007824 */ /* 0x000fc600078e0213 */
[----:B------:R2:W3:Y:S01]  /*e020*/  SHFL.IDX PT, R5, R6, 0x1, 0x1c1f ;  /* 0x003c1f0006057f89 */ /* 0x0004e200000e0000 */
[----:B------:R-:W-:Y:S01]  /*e030*/  LOP3.LUT P3, RZ, R17, 0x3, RZ, 0xc0, !PT ;  /* 0x0000000311ff7812 */ /* 0x000fe2000786c0ff */
[----:B------:R-:W-:-:S03]  /*e040*/  IMAD.WIDE.U32 R2, R7, c[0x0][0x428], R2 ;  /* 0x00010a0007027a25 */ /* 0x000fc600078e0002 */
[C---:B------:R-:W-:Y:S02]  /*e050*/  ISETP.GE.OR P4, PT, R0.reuse, UR4, P3 ;  /* 0x0000000400007c0c */ /* 0x040fe40009f86670 */
[----:B------:R-:W-:Y:S02]  /*e060*/  ISETP.GE.AND P1, PT, R0, UR4, PT ;  /* 0x0000000400007c0c */ /* 0x000fe4000bf26270 */
[----:B--2---:R-:W-:-:S05]  /*e070*/  SHF.R.S32.HI R6, RZ, 0x1f, R7 ;  /* 0x0000001fff067819 */ /* 0x004fca0000011407 */
[----:B------:R-:W-:Y:S01]  /*e080*/  IMAD R10, R6, c[0x0][0x428], RZ ;  /* 0x00010a00060a7a24 */ /* 0x000fe200078e02ff */
[----:B------:R-:W-:-:S03]  /*e090*/  IADD3 R6, R0, 0x8, RZ ;  /* 0x0000000800067810 */ /* 0x000fc60007ffe0ff */
[----:B------:R-:W-:Y:S01]  /*e0a0*/  IMAD R10, R7, c[0x0][0x42c], R10 ;  /* 0x00010b00070a7a24 */ /* 0x000fe200078e020a */
[----:B------:R-:W-:Y:S02]  /*e0b0*/  ISETP.GE.OR P3, PT, R6, UR4, P3 ;  /* 0x0000000406007c0c */ /* 0x000fe40009f66670 */
[C---:B------:R-:W-:Y:S01]  /*e0c0*/  LEA R36, P2, R2.reuse, c[0x0][0x400], 0x2 ;  /* 0x0001000002247a11 */ /* 0x040fe200078410ff */
[----:B------:R-:W-:Y:S01]  /*e0d0*/  IMAD.IADD R3, R3, 0x1, R10 ;  /* 0x0000000103037824 */ /* 0x000fe200078e020a */
[----:B-1----:R1:W-:Y:S04]  /*e0e0*/  @!P4 ST.E [R8.64], R16 ;  /* 0x000000100800c985 */ /* 0x0023e8000c101906 */
[----:B------:R-:W-:Y:S02]  /*e0f0*/  LEA.HI.X R31, R2, c[0x0][0x404], R3, 0x2, P2 ;  /* 0x00010100021f7a11 */ /* 0x000fe400010f1403 */
[C---:B------:R-:W-:Y:S01]  /*e100*/  IADD3 R10, R205.reuse, 0x8, RZ ;  /* 0x00000008cd0a7810 */ /* 0x040fe20007ffe0ff */
[----:B------:R-:W2:Y:S01]  /*e110*/  SHFL.IDX PT, R2, R36, RZ, 0x1c1f ;  /* 0x001c1fff24027589 */ /* 0x000ea200000e0000 */
[----:B------:R-:W-:-:S02]  /*e120*/  IADD3 R0, R205, 0x10, RZ ;  /* 0x00000010cd007810 */ /* 0x000fc40007ffe0ff */
[C---:B------:R-:W-:Y:S01]  /*e130*/  IADD3 R11, R205.reuse, 0x18, RZ ;  /* 0x00000018cd0b7810 */ /* 0x040fe20007ffe0ff */
[----:B---3--:R3:W-:Y:S01]  /*e140*/  @!P3 ST.E [R4.64], R15 ;  /* 0x0000000f0400b985 */ /* 0x0087e2000c101906 */
[C---:B------:R-:W-:Y:S02]  /*e150*/  IADD3 R12, R205.reuse, 0x20, RZ ;  /* 0x00000020cd0c7810 */ /* 0x040fe40007ffe0ff */
[C---:B------:R-:W-:Y:S01]  /*e160*/  IADD3 R13, R205.reuse, 0x28, RZ ;  /* 0x00000028cd0d7810 */ /* 0x040fe20007ffe0ff */
[----:B------:R4:W2:Y:S01]  /*e170*/  SHFL.IDX PT, R3, R31, RZ, 0x1c1f ;  /* 0x001c1fff1f037589 */ /* 0x0008a200000e0000 */
[C---:B------:R-:W-:Y:S02]  /*e180*/  IADD3 R14, R205.reuse, 0x30, RZ ;  /* 0x00000030cd0e7810 */ /* 0x040fe40007ffe0ff */
[C---:B------:R-:W-:Y:S02]  /*e190*/  IADD3 R18, R205.reuse, 0x48, RZ ;  /* 0x00000048cd127810 */ /* 0x040fe40007ffe0ff */
[----:B------:R-:W-:-:S02]  /*e1a0*/  IADD3 R17, R205, 0x50, RZ ;  /* 0x00000050cd117810 */ /* 0x000fc40007ffe0ff */
[C---:B------:R-:W-:Y:S02]  /*e1b0*/  IADD3 R19, R205.reuse, 0x58, RZ ;  /* 0x00000058cd137810 */ /* 0x040fe40007ffe0ff */
[C---:B------:R-:W-:Y:S02]  /*e1c0*/  IADD3 R20, R205.reuse, 0x60, RZ ;  /* 0x00000060cd147810 */ /* 0x040fe40007ffe0ff */
[C---:B------:R-:W-:Y:S02]  /*e1d0*/  IADD3 R21, R205.reuse, 0x68, RZ ;  /* 0x00000068cd157810 */ /* 0x040fe40007ffe0ff */
[C---:B-1----:R-:W-:Y:S02]  /*e1e0*/  IADD3 R16, R205.reuse, 0x40, RZ ;  /* 0x00000040cd107810 */ /* 0x042fe40007ffe0ff */
[C---:B------:R-:W-:Y:S02]  /*e1f0*/  IADD3 R22, R205.reuse, 0x70, RZ ;  /* 0x00000070cd167810 */ /* 0x040fe40007ffe0ff */
[----:B------:R-:W-:-:S02]  /*e200*/  IADD3 R23, R205, 0x78, RZ ;  /* 0x00000078cd177810 */ /* 0x000fc40007ffe0ff */
[C---:B------:R-:W-:Y:S02]  /*e210*/  IADD3 R24, R205.reuse, 0x80, RZ ;  /* 0x00000080cd187810 */ /* 0x040fe40007ffe0ff */
[C---:B------:R-:W-:Y:S02]  /*e220*/  IADD3 R26, R205.reuse, 0x88, RZ ;  /* 0x00000088cd1a7810 */ /* 0x040fe40007ffe0ff */
[C---:B---3--:R-:W-:Y:S02]  /*e230*/  IADD3 R15, R205.reuse, 0x38, RZ ;  /* 0x00000038cd0f7810 */ /* 0x048fe40007ffe0ff */
[C---:B------:R-:W-:Y:S02]  /*e240*/  IADD3 R25, R205.reuse, 0x90, RZ ;  /* 0x00000090cd197810 */ /* 0x040fe40007ffe0ff */
[C---:B------:R-:W-:Y:S02]  /*e250*/  IADD3 R27, R205.reuse, 0x98, RZ ;  /* 0x00000098cd1b7810 */ /* 0x040fe40007ffe0ff */
[----:B------:R-:W-:-:S02]  /*e260*/  IADD3 R28, R205, 0xa0, RZ ;  /* 0x000000a0cd1c7810 */ /* 0x000fc40007ffe0ff */
[C---:B------:R-:W-:Y:S02]  /*e270*/  IADD3 R30, R205.reuse, 0xa8, RZ ;  /* 0x000000a8cd1e7810 */ /* 0x040fe40007ffe0ff */
[----:B------:R-:W-:Y:S02]  /*e280*/  IADD3 R29, R205, 0xb0, RZ ;  /* 0x000000b0cd1d7810 */ /* 0x000fe40007ffe0ff */
[----:B------:R-:W-:Y:S02]  /*e290*/  ISETP.GE.AND P0, PT, R6, UR4, PT ;  /* 0x0000000406007c0c */ /* 0x000fe4000bf06270 */
        /* <DEDUP_REMOVED lines=22> */
[----:B------:R-:W-:Y:S01]  /*e400*/  SHF.R.S32.HI R53, RZ, 0x1f, R29 ;  /* 0x0000001fff357819 */ /* 0x000fe2000001141d */
[----:B------:R-:W-:Y:S05]  /*e410*/  @P1 BRA `(.L_x_846) ;  /* 0x000007f000001947 */ /* 0x000fea0003800000 */
[----:B--2-4-:R-:W-:Y:S02]  /*e420*/  ISETP.GE.AND P1, PT, R205, c[0x0][0x3c8], PT ;  /* 0x0000f200cd007a0c */ /* 0x014fe40003f26270 */
[----:B------:R-:W-:Y:S02]  /*e430*/  ISETP.GE.AND P3, PT, R10, c[0x0][0x3c8], PT ;  /* 0x0000f2000a007a0c */ /* 0x000fe40003f66270 */
[----:B------:R-:W-:Y:S02]  /*e440*/  ISETP.GE.AND P2, PT, R0, c[0x0][0x3c8], PT ;  /* 0x0000f20000007a0c */ /* 0x000fe40003f46270 */
[----:B------:R-:W-:Y:S02]  /*e450*/  ISETP.GE.AND P5, PT, R12, c[0x0][0x3c8], PT ;  /* 0x0000f2000c007a0c */ /* 0x000fe40003fa6270 */
[----:B------:R-:W-:-:S05]  /*e460*/  ISETP.GE.AND P4, PT, R14, c[0x0][0x3c8], PT ;  /* 0x0000f2000e007a0c */ /* 0x000fca0003f86270 */
[----:B------:R-:W-:-:S05]  /*e470*/  @!P1 IMAD.WIDE R4, R205, 0x4, R2 ;  /* 0x00000004cd049825 */ /* 0x000fca00078e0202 */
[----:B------:R1:W-:Y:S02]  /*e480*/  @!P1 ST.E.64 [R4.64], R160 ;  /* 0x000000a004009985 */ /* 0x0003e4000c101b06 */
[----:B-1----:R-:W-:-:S04]  /*e490*/  @!P3 LEA R4, P1, R10, R2, 0x2 ;  /* 0x000000020a04b211 */ /* 0x002fc800078210ff */
[----:B------:R-:W-:-:S05]  /*e4a0*/  @!P3 LEA.HI.X R5, R10, R3, R33, 0x2, P1 ;  /* 0x000000030a05b211 */ /* 0x000fca00008f1421 */
[----:B------:R1:W-:Y:S01]  /*e4b0*/  @!P3 ST.E.64 [R4.64], R164 ;  /* 0x000000a40400b985 */ /* 0x0003e2000c101b06 */
[----:B------:R-:W-:Y:S02]  /*e4c0*/  ISETP.GE.AND P3, PT, R11, c[0x0][0x3c8], PT ;  /* 0x0000f2000b007a0c */ /* 0x000fe40003f66270 */
[----:B-1----:R-:W-:-:S04]  /*e4d0*/  @!P2 LEA R4, P1, R0, R2, 0x2 ;  /* 0x000000020004a211 */ /* 0x002fc800078210ff */
[----:B------:R-:W-:Y:S02]  /*e4e0*/  @!P2 LEA.HI.X R5, R0, R3, R32, 0x2, P1 ;  /* 0x000000030005a211 */ /* 0x000fe400008f1420 */
[----:B------:R-:W-:-:S03]  /*e4f0*/  ISETP.GE.AND P1, PT, R13, c[0x0][0x3c8], PT ;  /* 0x0000f2000d007a0c */ /* 0x000fc60003f26270 */
[----:B------:R1:W-:Y:S02]  /*e500*/  @!P2 ST.E.64 [R4.64], R132 ;  /* 0x000000840400a985 */ /* 0x0003e4000c101b06 */
[----:B-1----:R-:W-:-:S04]  /*e510*/  @!P3 LEA R4, P2, R11, R2, 0x2 ;  /* 0x000000020b04b211 */ /* 0x002fc800078410ff */
[----:B------:R-:W-:-:S05]  /*e520*/  @!P3 LEA.HI.X R5, R11, R3, R34, 0x2, P2 ;  /* 0x000000030b05b211 */ /* 0x000fca00010f1422 */
[----:B------:R1:W-:Y:S01]  /*e530*/  @!P3 ST.E.64 [R4.64], R136 ;  /* 0x000000880400b985 */ /* 0x0003e2000c101b06 */
[----:B------:R-:W-:-:S04]  /*e540*/  @!P1 LEA R6, P3, R13, R2, 0x2 ;  /* 0x000000020d069211 */ /* 0x000fc800078610ff */
[----:B------:R-:W-:Y:S02]  /*e550*/  @!P1 LEA.HI.X R7, R13, R3, R37, 0x2, P3 ;  /* 0x000000030d079211 */ /* 0x000fe400018f1425 */
[----:B-1----:R-:W-:-:S04]  /*e560*/  @!P5 LEA R4, P2, R12, R2, 0x2 ;  /* 0x000000020c04d211 */ /* 0x002fc800078410ff */
[----:B------:R-:W-:Y:S02]  /*e570*/  @!P5 LEA.HI.X R5, R12, R3, R35, 0x2, P2 ;  /* 0x000000030c05d211 */ /* 0x000fe400010f1423 */
[----:B------:R-:W-:-:S03]  /*e580*/  ISETP.GE.AND P2, PT, R15, c[0x0][0x3c8], PT ;  /* 0x0000f2000f007a0c */ /* 0x000fc60003f46270 */
[----:B------:R1:W-:Y:S01]  /*e590*/  @!P5 ST.E.64 [R4.64], R140 ;  /* 0x0000008c0400d985 */ /* 0x0003e2000c101b06 */
[----:B------:R-:W-:-:S03]  /*e5a0*/  ISETP.GE.AND P5, PT, R16, c[0x0][0x3c8], PT ;  /* 0x0000f20010007a0c */ /* 0x000fc60003fa6270 */
[----:B------:R2:W-:Y:S01]  /*e5b0*/  @!P1 ST.E.64 [R6.64], R144 ;  /* 0x0000009006009985 */ /* 0x0005e2000c101b06 */
[----:B------:R-:W-:Y:S02]  /*e5c0*/  ISETP.GE.AND P1, PT, R18, c[0x0][0x3c8], PT ;  /* 0x0000f20012007a0c */ /* 0x000fe40003f26270 */
[----:B-1----:R-:W-:-:S04]  /*e5d0*/  @!P4 LEA R4, P3, R14, R2, 0x2 ;  /* 0x000000020e04c211 */ /* 0x002fc800078610ff */
[----:B------:R-:W-:Y:S02]  /*e5e0*/  @!P4 LEA.HI.X R5, R14, R3, R38, 0x2, P3 ;  /* 0x000000030e05c211 */ /* 0x000fe400018f1426 */
[----:B--2---:R-:W-:-:S03]  /*e5f0*/  @!P2 LEA R6, P3, R15, R2, 0x2 ;  /* 0x000000020f06a211 */ /* 0x004fc600078610ff */
[----:B------:R1:W-:Y:S01]  /*e600*/  @!P4 ST.E.64 [R4.64], R148 ;  /* 0x000000940400c985 */ /* 0x0003e2000c101b06 */
[----:B------:R-:W-:Y:S02]  /*e610*/  @!P2 LEA.HI.X R7, R15, R3, R39, 0x2, P3 ;  /* 0x000000030f07a211 */ /* 0x000fe400018f1427 */
        /* <DEDUP_REMOVED lines=56> */
[----:B-----5:R-:W-:-:S03]  /*e9a0*/  ISETP.GE.AND P5, PT, R202, c[0x0][0x3c8], PT ;  /* 0x0000f200ca007a0c */ /* 0x020fc60003fa6270 */
        /* <DEDUP_REMOVED lines=12> */
[----:B------:R-:W-:-:S03]  /*ea70*/  @!P1 LEA R8, P4, R200, R2, 0x2 ;  /* 0x00000002c8089211 */ /* 0x000fc600078810ff */
[----:B------:R1:W-:Y:S01]  /*ea80*/  @!P5 ST.E.64 [R4.64], R100 ;  /* 0x000000640400d985 */ /* 0x0003e2000c101b06 */
[-C--:B------:R-:W-:Y:S02]  /*ea90*/  @!P1 LEA.HI.X R9, R200, R3.reuse, R201, 0x2, P4 ;  /* 0x00000003c8099211 */ /* 0x080fe400020f14c9 */
[----:B------:R-:W-:Y:S02]  /*eaa0*/  ISETP.GE.AND P5, PT, R194, c[0x0][0x3c8], PT ;  /* 0x0000f200c2007a0c */ /* 0x000fe40003fa6270 */
[C---:B--2---:R-:W-:Y:S01]  /*eab0*/  @!P3 LEA R6, P4, R198.reuse, R2, 0x2 ;  /* 0x00000002c606b211 */ /* 0x044fe200078810ff */
[----:B------:R2:W-:Y:S03]  /*eac0*/  @!P1 ST.E.64 [R8.64], R104 ;  /* 0x0000006808009985 */ /* 0x0005e6000c101b06 */
        /* <DEDUP_REMOVED lines=8> */
[----:B------:R-:W-:Y:S02]  /*eb50*/  ISETP.GE.AND P2, PT, R188, c[0x0][0x3c8], PT ;  /* 0x0000f200bc007a0c */ /* 0x000fe40003f46270 */
[----:B------:R-:W-:Y:S02]  /*eb60*/  @!P5 LEA.HI.X R9, R194, R3, R195, 0x2, P1 ;  /* 0x00000003c209d211 */ /* 0x000fe400008f14c3 */
[----:B---3--:R-:W-:-:S03]  /*eb70*/  @!P4 LEA R6, P1, R192, R2, 0x2 ;  /* 0x00000002c006c211 */ /* 0x008fc600078210ff */
[----:B------:R2:W-:Y:S01]  /*eb80*/  @!P5 ST.E.64 [R8.64], R176 ;  /* 0x000000b00800d985 */ /* 0x0005e2000c101b06 */
[----:B------:R-:W-:-:S05]  /*eb90*/  @!P4 LEA.HI.X R7, R192, R3, R193, 0x2, P1 ;  /* 0x00000003c007c211 */ /* 0x000fca00008f14c1 */
[----:B------:R2:W-:Y:S01]  /*eba0*/  @!P4 ST.E.64 [R6.64], R120 ;  /* 0x000000780600c985 */ /* 0x0005e2000c101b06 */
[----:B-1----:R-:W-:-:S04]  /*ebb0*/  @!P3 LEA R4, P1, R190, R2, 0x2 ;  /* 0x00000002be04b211 */ /* 0x002fc800078210ff */
[----:B------:R-:W-:Y:S02]  /*ebc0*/  @!P3 LEA.HI.X R5, R190, R3, R191, 0x2, P1 ;  /* 0x00000003be05b211 */ /* 0x000fe400008f14bf */
[----:B------:R-:W-:-:S03]  /*ebd0*/  @!P2 LEA R2, P1, R188, R2, 0x2 ;  /* 0x00000002bc02a211 */ /* 0x000fc600078210ff */
[----:B------:R2:W-:Y:S01]  /*ebe0*/  @!P3 ST.E.64 [R4.64], R124 ;  /* 0x0000007c0400b985 */ /* 0x0005e2000c101b06 */
[----:B------:R-:W-:-:S05]  /*ebf0*/  @!P2 LEA.HI.X R3, R188, R3, R189, 0x2, P1 ;  /* 0x00000003bc03a211 */ /* 0x000fca00008f14bd */
[----:B------:R2:W-:Y:S04]  /*ec00*/  @!P2 ST.E.64 [R2.64], R128 ;  /* 0x000000800200a985 */ /* 0x0005e8000c101b06 */
.L_x_846:
[----:B--2-4-:R-:W-:Y:S05]  /*ec10*/  BSYNC B0 ;  /* 0x0000000000007941 */ /* 0x014fea0003800000 */
.L_x_845:
[----:B------:R1:W2:Y:S04]  /*ec20*/  SHFL.IDX PT, R3, R31, 0x1, 0x1c1f ;  /* 0x003c1f001f037f89 */ /* 0x0002a800000e0000 */
[----:B------:R1:W3:Y:S01]  /*ec30*/  SHFL.IDX PT, R2, R36, 0x1, 0x1c1f ;  /* 0x003c1f0024027f89 */ /* 0x0002e200000e0000 */
[----:B------:R-:W-:Y:S05]  /*ec40*/  @P0 BRA `(.L_x_847) ;  /* 0x00000ad000000947 */ /* 0x000fea0003800000 */
[----:B------:R-:W-:Y:S02]  /*ec50*/  ISETP.GE.AND P4, PT, R10, c[0x0][0x3c8], PT ;  /* 0x0000f2000a007a0c */ /* 0x000fe40003f86270 */
[----:B------:R-:W-:Y:S02]  /*ec60*/  ISETP.GE.AND P0, PT, R205, c[0x0][0x3c8], PT ;  /* 0x0000f200cd007a0c */ /* 0x000fe40003f06270 */
[----:B------:R-:W-:Y:S02]  /*ec70*/  ISETP.GE.AND P2, PT, R0, c[0x0][0x3c8], PT ;  /* 0x0000f20000007a0c */ /* 0x000fe40003f46270 */
[----:B------:R-:W-:-:S07]  /*ec80*/  ISETP.GE.AND P3, PT, R11, c[0x0][0x3c8], PT ;  /* 0x0000f2000b007a0c */ /* 0x000fce0003f66270 */
[CC--:B---3--:R-:W-:Y:S02]  /*ec90*/  @!P4 LEA R4, P1, R10.reuse, R2.reuse, 0x2 ;  /* 0x000000020a04c211 */ /* 0x0c8fe400078210ff */
[----:B--2---:R-:W-:Y:S02]  /*eca0*/  @!P0 IMAD.WIDE R6, R205, 0x4, R2 ;  /* 0x00000004cd068825 */ /* 0x004fe400078e0202 */
[-C--:B------:R-:W-:Y:S02]  /*ecb0*/  @!P4 LEA.HI.X R5, R10, R3.reuse, R33, 0x2, P1 ;  /* 0x000000030a05c211 */ /* 0x080fe400008f1421 */
[----:B------:R-:W-:Y:S01]  /*ecc0*/  ISETP.GE.AND P1, PT, R12, c[0x0][0x3c8], PT ;  /* 0x0000f2000c007a0c */ /* 0x000fe20003f26270 */
        /* <DEDUP_REMOVED lines=10> */
[----:B------:R-:W-:Y:S01]  /*ed70*/  @!P3 ST.E.64 [R10.64], R180 ;  /* 0x000000b40a00b985 */ /* 0x000fe2000c101b06 */
[----:B------:R-:W-:Y:S02]  /*ed80*/  ISETP.GE.AND P3, PT, R16, c[0x0][0x3c8], PT ;  /* 0x0000f20010007a0c */ /* 0x000fe40003f66270 */
[----:B--2---:R-:W-:-:S04]  /*ed90*/  @!P1 LEA R6, P5, R12, R2, 0x2 ;  /* 0x000000020c069211 */ /* 0x004fc800078a10ff */
[----:B------:R-:W-:Y:S02]  /*eda0*/  @!P1 LEA.HI.X R7, R12, R3, R35, 0x2, P5 ;  /* 0x000000030c079211 */ /* 0x000fe400028f1423 */
[----:B---3--:R-:W-:-:S03]  /*edb0*/  @!P0 LEA R4, P5, R13, R2, 0x2 ;  /* 0x000000020d048211 */ /* 0x008fc600078a10ff */
[----:B------:R-:W-:Y:S01]  /*edc0*/  @!P1 ST.E.64 [R6.64], R142 ;  /* 0x0000008e06009985 */ /* 0x000fe2000c101b06 */
[-C--:B------:R-:W-:Y:S02]  /*edd0*/  @!P0 LEA.HI.X R5, R13, R3.reuse, R37, 0x2, P5 ;  /* 0x000000030d058211 */ /* 0x080fe400028f1425 */
[----:B----4-:R-:W-:Y:S02]  /*ede0*/  @!P4 LEA R8, P5, R14, R2, 0x2 ;  /* 0x000000020e08c211 */ /* 0x010fe400078a10ff */
[----:B------:R-:W-:Y:S01]  /*edf0*/  ISETP.GE.AND P1, PT, R17, c[0x0][0x3c8], PT ;  /* 0x0000f20011007a0c */ /* 0x000fe20003f26270 */
[----:B------:R2:W-:Y:S01]  /*ee00*/  @!P0 ST.E.64 [R4.64], R146 ;  /* 0x0000009204008985 */ /* 0x0005e2000c101b06 */
[----:B------:R-:W-:Y:S02]  /*ee10*/  ISETP.GE.AND P0, PT, R18, c[0x0][0x3c8], PT ;  /* 0x0000f20012007a0c */ /* 0x000fe40003f06270 */
        /* <DEDUP_REMOVED lines=8> */
[----:B---3--:R-:W-:-:S03]  /*eea0*/  @!P1 LEA R8, P5, R17, R2, 0x2 ;  /* 0x0000000211089211 */ /* 0x008fc600078a10ff */
[----:B------:R3:W-:Y:S01]  /*eeb0*/  @!P3 ST.E.64 [R6.64], R116 ;  /* 0x000000740600b985 */ /* 0x0007e2000c101b06 */
[----:B------:R-:W-:Y:S02]  /*eec0*/  ISETP.GE.AND P3, PT, R21, c[0x0][0x3c8], PT ;  /* 0x0000f20015007a0c */ /* 0x000fe40003f66270 */
[----:B------:R-:W-:Y:S02]  /*eed0*/  @!P1 LEA.HI.X R9, R17, R3, R41, 0x2, P5 ;  /* 0x0000000311099211 */ /* 0x000fe400028f1429 */
[----:B------:R-:W-:-:S04]  /*eee0*/  @!P4 LEA R10, P5, R19, R2, 0x2 ;  /* 0x00000002130ac211 */ /* 0x000fc800078a10ff */
[----:B------:R-:W-:Y:S02]  /*eef0*/  @!P4 LEA.HI.X R11, R19, R3, R43, 0x2, P5 ;  /* 0x00000003130bc211 */ /* 0x000fe400028f142b */
[----:B--2---:R-:W-:-:S04]  /*ef00*/  @!P0 LEA R4, P2, R18, R2, 0x2 ;  /* 0x0000000212048211 */ /* 0x004fc800078410ff */
[----:B------:R-:W-:Y:S02]  /*ef10*/  @!P0 LEA.HI.X R5, R18, R3, R42, 0x2, P2 ;  /* 0x0000000312058211 */ /* 0x000fe400010f142a */
[----:B------:R-:W-:-:S03]  /*ef20*/  ISETP.GE.AND P2, PT, R20, c[0x0][0x3c8], PT ;  /* 0x0000f20014007a0c */ /* 0x000fc60003f46270 */
[----:B------:R2:W-:Y:S01]  /*ef30*/  @!P0 ST.E.64 [R4.64], R134 ;  /* 0x0000008604008985 */ /* 0x0005e2000c101b06 */
[----:B------:R-:W-:-:S03]  /*ef40*/  ISETP.GE.AND P0, PT, R22, c[0x0][0x3c8], PT ;  /* 0x0000f20016007a0c */ /* 0x000fc60003f06270 */
[----:B------:R4:W-:Y:S01]  /*ef50*/  @!P1 ST.E.64 [R8.64], R182 ;  /* 0x000000b608009985 */ /* 0x0009e2000c101b06 */
[----:B------:R-:W-:-:S03]  /*ef60*/  ISETP.GE.AND P1, PT, R23, c[0x0][0x3c8], PT ;  /* 0x0000f20017007a0c */ /* 0x000fc60003f26270 */
[----:B------:R-:W-:Y:S01]  /*ef70*/  @!P4 ST.E.64 [R10.64], R184 ;  /* 0x000000b80a00c985 */ /* 0x000fe2000c101b06 */
[----:B------:R-:W-:Y:S02]  /*ef80*/  ISETP.GE.AND P4, PT, R26, c[0x0][0x3c8], PT ;  /* 0x0000f2001a007a0c */ /* 0x000fe40003f86270 */
[----:B---3--:R-:W-:-:S04]  /*ef90*/  @!P2 LEA R6, P5, R20, R2, 0x2 ;  /* 0x000000021406a211 */ /* 0x008fc800078a10ff */
[----:B------:R-:W-:-:S05]  /*efa0*/  @!P2 LEA.HI.X R7, R20, R3, R44, 0x2, P5 ;  /* 0x000000031407a211 */ /* 0x000fca00028f142c */
[----:B------:R-:W-:Y:S01]  /*efb0*/  @!P2 ST.E.64 [R6.64], R138 ;  /* 0x0000008a0600a985 */ /* 0x000fe2000c101b06 */
        /* <DEDUP_REMOVED lines=15> */
[----:B------:R-:W-:Y:S01]  /*f0b0*/  @!P2 ST.E.64 [R10.64], R70 ;  /* 0x000000460a00a985 */ /* 0x000fe2000c101b06 */
[----:B------:R-:W-:Y:S02]  /*f0c0*/  @!P3 LEA.HI.X R9, R25, R3, R49, 0x2, P5 ;  /* 0x000000031909b211 */ /* 0x000fe400028f1431 */
[----:B------:R-:W-:Y:S02]  /*f0d0*/  ISETP.GE.AND P2, PT, R30, c[0x0][0x3c8], PT ;  /* 0x0000f2001e007a0c */ /* 0x000fe40003f46270 */
[----:B------:R-:W-:-:S04]  /*f0e0*/  @!P0 LEA R6, P5, R27, R2, 0x2 ;  /* 0x000000021b068211 */ /* 0x000fc800078a10ff */
[----:B------:R-:W-:Y:S02]  /*f0f0*/  @!P0 LEA.HI.X R7, R27, R3, R51, 0x2, P5 ;  /* 0x000000031b078211 */ /* 0x000fe400028f1433 */
[----:B--2---:R-:W-:-:S04]  /*f100*/  @!P4 LEA R4, P1, R26, R2, 0x2 ;  /* 0x000000021a04c211 */ /* 0x004fc800078210ff */
[----:B------:R-:W-:Y:S02]  /*f110*/  @!P4 LEA.HI.X R5, R26, R3, R50, 0x2, P1 ;  /* 0x000000031a05c211 */ /* 0x000fe400008f1432 */
[----:B------:R-:W-:-:S03]  /*f120*/  ISETP.GE.AND P1, PT, R28, c[0x0][0x3c8], PT ;  /* 0x0000f2001c007a0c */ /* 0x000fc60003f26270 */
[----:B------:R2:W-:Y:S01]  /*f130*/  @!P4 ST.E.64 [R4.64], R74 ;  /* 0x0000004a0400c985 */ /* 0x0005e2000c101b06 */
[----:B------:R-:W-:-:S03]  /*f140*/  ISETP.GE.AND P4, PT, R29, c[0x0][0x3c8], PT ;  /* 0x0000f2001d007a0c */ /* 0x000fc60003f86270 */
[----:B------:R-:W-:Y:S01]  /*f150*/  @!P3 ST.E.64 [R8.64], R78 ;  /* 0x0000004e0800b985 */ /* 0x000fe2000c101b06 */
[----:B------:R-:W-:-:S03]  /*f160*/  ISETP.GE.AND P3, PT, R204, c[0x0][0x3c8], PT ;  /* 0x0000f200cc007a0c */ /* 0x000fc60003f66270 */
[----:B------:R3:W-:Y:S02]  /*f170*/  @!P0 ST.E.64 [R6.64], R82 ;  /* 0x0000005206008985 */ /* 0x0007e4000c101b06 */
[----:B--2---:R-:W-:-:S04]  /*f180*/  @!P1 LEA R4, P5, R28, R2, 0x2 ;  /* 0x000000021c049211 */ /* 0x004fc800078a10ff */
[----:B------:R-:W-:Y:S02]  /*f190*/  @!P1 LEA.HI.X R5, R28, R3, R52, 0x2, P5 ;  /* 0x000000031c059211 */ /* 0x000fe400028f1434 */
[----:B---3--:R-:W-:-:S03]  /*f1a0*/  @!P2 LEA R6, P0, R30, R2, 0x2 ;  /* 0x000000021e06a211 */ /* 0x008fc600078010ff */
[----:B------:R2:W-:Y:S01]  /*f1b0*/  @!P1 ST.E.64 [R4.64], R86 ;  /* 0x0000005604009985 */ /* 0x0005e2000c101b06 */
[----:B-----5:R-:W-:Y:S02]  /*f1c0*/  ISETP.GE.AND P1, PT, R202, c[0x0][0x3c8], PT ;  /* 0x0000f200ca007a0c */ /* 0x020fe40003f26270 */
[----:B------:R-:W-:Y:S02]  /*f1d0*/  @!P2 LEA.HI.X R7, R30, R3, R54, 0x2, P0 ;  /* 0x000000031e07a211 */ /* 0x000fe400000f1436 */
[----:B------:R-:W-:-:S03]  /*f1e0*/  ISETP.GE.AND P0, PT, R200, c[0x0][0x3c8], PT ;  /* 0x0000f200c8007a0c */ /* 0x000fc60003f06270 */
[----:B------:R3:W-:Y:S01]  /*f1f0*/  @!P2 ST.E.64 [R6.64], R90 ;  /* 0x0000005a0600a985 */ /* 0x0007e2000c101b06 */
[----:B------:R-:W-:-:S04]  /*f200*/  @!P3 LEA R8, P2, R204, R2, 0x2 ;  /* 0x00000002cc08b211 */ /* 0x000fc800078410ff */
[----:B------:R-:W-:Y:S02]  /*f210*/  @!P3 LEA.HI.X R9, R204, R3, R55, 0x2, P2 ;  /* 0x00000003cc09b211 */ /* 0x000fe400010f1437 */
[----:B--2---:R-:W-:-:S04]  /*f220*/  @!P4 LEA R4, P5, R29, R2, 0x2 ;  /* 0x000000021d04c211 */ /* 0x004fc800078a10ff */
[----:B------:R-:W-:Y:S02]  /*f230*/  @!P4 LEA.HI.X R5, R29, R3, R53, 0x2, P5 ;  /* 0x000000031d05c211 */ /* 0x000fe400028f1435 */
[----:B---3--:R-:W-:-:S03]  /*f240*/  @!P0 LEA R6, P2, R200, R2, 0x2 ;  /* 0x00000002c8068211 */ /* 0x008fc600078410ff */
[----:B------:R2:W-:Y:S01]  /*f250*/  @!P4 ST.E.64 [R4.64], R94 ;  /* 0x0000005e0400c985 */ /* 0x0005e2000c101b06 */
[----:B------:R-:W-:Y:S02]  /*f260*/  ISETP.GE.AND P4, PT, R198, c[0x0][0x3c8], PT ;  /* 0x0000f200c6007a0c */ /* 0x000fe40003f86270 */
[----:B------:R-:W-:Y:S01]  /*f270*/  @!P0 LEA.HI.X R7, R200, R3, R201, 0x2, P2 ;  /* 0x00000003c8078211 */ /* 0x000fe200010f14c9 */
[----:B------:R-:W-:Y:S01]  /*f280*/  @!P3 ST.E.64 [R8.64], R98 ;  /* 0x000000620800b985 */ /* 0x000fe2000c101b06 */
[----:B------:R-:W-:Y:S02]  /*f290*/  ISETP.GE.AND P3, PT, R196, c[0x0][0x3c8], PT ;  /* 0x0000f200c4007a0c */ /* 0x000fe40003f66270 */
[----:B------:R-:W-:Y:S02]  /*f2a0*/  ISETP.GE.AND P2, PT, R194, c[0x0][0x3c8], PT ;  /* 0x0000f200c2007a0c */ /* 0x000fe40003f46270 */
[----:B--2---:R-:W-:-:S04]  /*f2b0*/  @!P1 LEA R4, P5, R202, R2, 0x2 ;  /* 0x00000002ca049211 */ /* 0x004fc800078a10ff */
[----:B------:R-:W-:-:S05]  /*f2c0*/  @!P1 LEA.HI.X R5, R202, R3, R203, 0x2, P5 ;  /* 0x00000003ca059211 */ /* 0x000fca00028f14cb */
[----:B------:R2:W-:Y:S01]  /*f2d0*/  @!P1 ST.E.64 [R4.64], R102 ;  /* 0x0000006604009985 */ /* 0x0005e2000c101b06 */
[----:B------:R-:W-:-:S03]  /*f2e0*/  ISETP.GE.AND P1, PT, R192, c[0x0][0x3c8], PT ;  /* 0x0000f200c0007a0c */ /* 0x000fc60003f26270 */
[----:B------:R3:W-:Y:S01]  /*f2f0*/  @!P0 ST.E.64 [R6.64], R106 ;  /* 0x0000006a06008985 */ /* 0x0007e2000c101b06 */
[----:B------:R-:W-:Y:S02]  /*f300*/  ISETP.GE.AND P0, PT, R190, c[0x0][0x3c8], PT ;  /* 0x0000f200be007a0c */ /* 0x000fe40003f06270 */
[----:B--2---:R-:W-:-:S04]  /*f310*/  @!P4 LEA R4, P5, R198, R2, 0x2 ;  /* 0x00000002c604c211 */ /* 0x004fc800078a10ff */
[----:B------:R-:W-:Y:S02]  /*f320*/  @!P4 LEA.HI.X R5, R198, R3, R199, 0x2, P5 ;  /* 0x00000003c605c211 */ /* 0x000fe400028f14c7 */
[----:B------:R-:W-:-:S03]  /*f330*/  @!P3 LEA R10, P5, R196, R2, 0x2 ;  /* 0x00000002c40ab211 */ /* 0x000fc600078a10ff */
[----:B------:R2:W-:Y:S01]  /*f340*/  @!P4 ST.E.64 [R4.64], R110 ;  /* 0x0000006e0400c985 */ /* 0x0005e2000c101b06 */
[-C--:B------:R-:W-:Y:S02]  /*f350*/  @!P2 LEA R8, P4, R194, R2.reuse, 0x2 ;  /* 0x00000002c208a211 */ /* 0x080fe400078810ff */
[-C--:B------:R-:W-:Y:S02]  /*f360*/  @!P3 LEA.HI.X R11, R196, R3.reuse, R197, 0x2, P5 ;  /* 0x00000003c40bb211 */ /* 0x080fe400028f14c5 */
[----:B---3--:R-:W-:Y:S02]  /*f370*/  @!P1 LEA R6, P5, R192, R2, 0x2 ;  /* 0x00000002c0069211 */ /* 0x008fe400078a10ff */
[-C--:B------:R-:W-:Y:S01]  /*f380*/  @!P2 LEA.HI.X R9, R194, R3.reuse, R195, 0x2, P4 ;  /* 0x00000003c209a211 */ /* 0x080fe200020f14c3 */
[----:B------:R3:W-:Y:S01]  /*f390*/  @!P3 ST.E.64 [R10.64], R114 ;  /* 0x000000720a00b985 */ /* 0x0007e2000c101b06 */
[----:B------:R-:W-:-:S03]  /*f3a0*/  @!P1 LEA.HI.X R7, R192, R3, R193, 0x2, P5 ;  /* 0x00000003c0079211 */ /* 0x000fc600028f14c1 */
[----:B------:R3:W-:Y:S04]  /*f3b0*/  @!P2 ST.E.64 [R8.64], R118 ;  /* 0x000000760800a985 */ /* 0x0007e8000c101b06 */
[----:B------:R3:W-:Y:S01]  /*f3c0*/  @!P1 ST.E.64 [R6.64], R122 ;  /* 0x0000007a06009985 */ /* 0x0007e2000c101b06 */
[----:B--2---:R-:W-:-:S04]  /*f3d0*/  @!P0 LEA R4, P4, R190, R2, 0x2 ;  /* 0x00000002be048211 */ /* 0x004fc800078810ff */
[----:B------:R-:W-:-:S05]  /*f3e0*/  @!P0 LEA.HI.X R5, R190, R3, R191, 0x2, P4 ;  /* 0x00000003be058211 */ /* 0x000fca00020f14bf */
[----:B------:R3:W-:Y:S01]  /*f3f0*/  @!P0 ST.E.64 [R4.64], R126 ;  /* 0x0000007e04008985 */ /* 0x0007e2000c101b06 */
[----:B------:R-:W-:-:S13]  /*f400*/  ISETP.GE.AND P0, PT, R188, c[0x0][0x3c8], PT ;  /* 0x0000f200bc007a0c */ /* 0x000fda0003f06270 */
[----:B------:R-:W-:Y:S05]  /*f410*/  @P0 BRA `(.L_x_847) ;  /* 0x0000030000000947 */ /* 0x000fea0003800000 */
[----:B------:R-:W-:-:S04]  /*f420*/  LEA R2, P0, R188, R2, 0x2 ;  /* 0x00000002bc027211 */ /* 0x000fc800078010ff */
[----:B------:R-:W-:-:S05]  /*f430*/  LEA.HI.X R3, R188, R3, R189, 0x2, P0 ;  /* 0x00000003bc037211 */ /* 0x000fca00000f14bd */
[----:B------:R2:W-:Y:S01]  /*f440*/  ST.E.64 [R2.64], R130 ;  /* 0x0000008202007985 */ /* 0x0005e2000c101b06 */
[----:B------:R-:W-:Y:S05]  /*f450*/  BRA `(.L_x_847) ;  /* 0x000002c000007947 */ /* 0x000fea0003800000 */
.L_x_843:
[----:B------:R-:W2:Y:S02]  /*f460*/  S2R R4, SR_TID.X ;  /* 0x0000000000047919 */ /* 0x000ea40000002100 */
[----:B--2---:R-:W-:-:S13]  /*f470*/  ISETP.GT.AND P0, PT, R4, 0x7f, PT ;  /* 0x0000007f0400780c */ /* 0x004fda0003f04270 */
[----:B------:R-:W-:Y:S05]  /*f480*/  @P0 BRA `(.L_x_847) ;  /* 0x0000029000000947 */ /* 0x000fea0003800000 */
[----:B------:R-:W2:Y:S01]  /*f490*/  LDL.LU R3, [R1+0xb0] ;  /* 0x0000b00001037983 */ /* 0x000ea20000300800 */
[----:B------:R-:W-:-:S05]  /*f4a0*/  MOV R2, c[0x0][0x4e8] ;  /* 0x00013a0000027a02 */ /* 0x000fca0000000f00 */
[----:B------:R-:W-:Y:S01]  /*f4b0*/  IMAD R0, R2, c[0x0][0x388], RZ ;  /* 0x0000e20002007a24 */ /* 0x000fe200078e02ff */
[----:B--2---:R-:W-:-:S04]  /*f4c0*/  IADD3 R4, R3, R4, RZ ;  /* 0x0000000403047210 */ /* 0x004fc80007ffe0ff */
[----:B------:R-:W-:-:S13]  /*f4d0*/  ISETP.GE.AND P0, PT, R4, R0, PT ;  /* 0x000000000400720c */ /* 0x000fda0003f06270 */
[----:B------:R-:W-:Y:S05]  /*f4e0*/  @P0 BRA `(.L_x_847) ;  /* 0x0000023000000947 */ /* 0x000fea0003800000 */
[----:B------:R-:W2:Y:S04]  /*f4f0*/  LDL.LU R3, [R1+0x98] ;  /* 0x0000980001037983 */ /* 0x000ea80000300800 */
[----:B------:R-:W3:Y:S04]  /*f500*/  LDL.LU R9, [R1+0x9c] ;  /* 0x00009c0001097983 */ /* 0x000ee80000300800 */
[----:B------:R-:W4:Y:S01]  /*f510*/  LDL.LU R8, [R1+0xa0] ;  /* 0x0000a00001087983 */ /* 0x000f220000300800 */
[----:B------:R-:W-:-:S13]  /*f520*/  ISETP.NE.AND P0, PT, R2, 0x1, PT ;  /* 0x000000010200780c */ /* 0x000fda0003f05270 */
[----:B------:R-:W-:Y:S01]  /*f530*/  @P0 IMAD.HI.U32 R7, R4, c[0x0][0x4ec], RZ ;  /* 0x00013b0004070a27 */ /* 0x000fe200078e00ff */
[----:B--2---:R-:W-:Y:S02]  /*f540*/  SHF.R.S32.HI R0, RZ, 0x1f, R3 ;  /* 0x0000001fff007819 */ /* 0x004fe40000011403 */
[----:B---3--:R-:W-:-:S03]  /*f550*/  SHF.R.S32.HI R6, RZ, 0x1f, R9 ;  /* 0x0000001fff067819 */ /* 0x008fc60000011409 */
[----:B------:R-:W-:-:S04]  /*f560*/  IMAD R0, R0, c[0x0][0x4d0], RZ ;  /* 0x0001340000007a24 */ /* 0x000fc800078e02ff */
[C---:B------:R-:W-:Y:S01]  /*f570*/  IMAD R5, R3.reuse, c[0x0][0x4d4], R0 ;  /* 0x0001350003057a24 */ /* 0x040fe200078e0200 */
[----:B------:R-:W-:Y:S01]  /*f580*/  MOV R0, R4 ;  /* 0x0000000400007202 */ /* 0x000fe20000000f00 */
[----:B------:R-:W-:Y:S01]  /*f590*/  IMAD.WIDE.U32 R2, R3, c[0x0][0x4d0], RZ ;  /* 0x0001340003027a25 */ /* 0x000fe200078e00ff */
[----:B------:R-:W-:-:S03]  /*f5a0*/  @P0 SHF.R.U32.HI R0, RZ, c[0x0][0x4f0], R7 ;  /* 0x00013c00ff000a19 */ /* 0x000fc60000011607 */
[----:B------:R-:W-:Y:S01]  /*f5b0*/  IMAD R6, R6, c[0x0][0x4d8], RZ ;  /* 0x0001360006067a24 */ /* 0x000fe200078e02ff */
[----:B------:R-:W-:Y:S02]  /*f5c0*/  IADD3 R3, R3, R5, RZ ;  /* 0x0000000503037210 */ /* 0x000fe40007ffe0ff */
[----:B----4-:R-:W-:Y:S01]  /*f5d0*/  SHF.R.S32.HI R5, RZ, 0x1f, R8 ;  /* 0x0000001fff057819 */ /* 0x010fe20000011408 */
[C---:B------:R-:W-:Y:S01]  /*f5e0*/  IMAD R7, R9.reuse, c[0x0][0x4dc], R6 ;  /* 0x0001370009077a24 */ /* 0x040fe200078e0206 */
[----:B------:R-:W-:Y:S01]  /*f5f0*/  IADD3 R6, -R0, RZ, RZ ;  /* 0x000000ff00067210 */ /* 0x000fe20007ffe1ff */
[----:B------:R-:W-:-:S04]  /*f600*/  IMAD.WIDE.U32 R2, R9, c[0x0][0x4d8], R2 ;  /* 0x0001360009027a25 */ /* 0x000fc800078e0002 */
[----:B------:R-:W-:Y:S01]  /*f610*/  IMAD R5, R5, c[0x0][0x4e0], RZ ;  /* 0x0001380005057a24 */ /* 0x000fe200078e02ff */
[----:B------:R-:W-:Y:S01]  /*f620*/  IADD3 R3, R3, R7, RZ ;  /* 0x0000000703037210 */ /* 0x000fe20007ffe0ff */
[----:B------:R-:W-:Y:S01]  /*f630*/  IMAD R4, R6, c[0x0][0x4e8], R4 ;  /* 0x00013a0006047a24 */ /* 0x000fe200078e0204 */
[----:B------:R-:W-:Y:S01]  /*f640*/  SHF.R.S32.HI R7, RZ, 0x1f, R0 ;  /* 0x0000001fff077819 */ /* 0x000fe20000011400 */
[C---:B------:R-:W-:Y:S02]  /*f650*/  IMAD R6, R8.reuse, c[0x0][0x4e4], R5 ;  /* 0x0001390008067a24 */ /* 0x040fe400078e0205 */
[----:B------:R-:W-:Y:S01]  /*f660*/  IMAD.WIDE.U32 R2, R8, c[0x0][0x4e0], R2 ;  /* 0x0001380008027a25 */ /* 0x000fe200078e0002 */
[----:B------:R-:W-:-:S04]  /*f670*/  SHF.R.S32.HI R5, RZ, 0x1f, R4 ;  /* 0x0000001fff057819 */ /* 0x000fc80000011404 */
[----:B------:R-:W-:Y:S01]  /*f680*/  IADD3 R2, P0, R0, R2, RZ ;  /* 0x0000000200027210 */ /* 0x000fe20007f1e0ff */
[----:B------:R-:W-:-:S03]  /*f690*/  IMAD R0, R5, c[0x0][0x4c8], RZ ;  /* 0x0001320005007a24 */ /* 0x000fc600078e02ff */
[----:B------:R-:W-:Y:S01]  /*f6a0*/  IADD3.X R3, R7, R3, R6, P0, !PT ;  /* 0x0000000307037210 */ /* 0x000fe200007fe406 */
[----:B------:R-:W-:-:S04]  /*f6b0*/  IMAD R0, R4, c[0x0][0x4cc], R0 ;  /* 0x0001330004007a24 */ /* 0x000fc800078e0200 */
[----:B------:R-:W-:-:S05]  /*f6c0*/  IMAD.WIDE.U32 R2, R4, c[0x0][0x4c8], R2 ;  /* 0x0001320004027a25 */ /* 0x000fca00078e0002 */
[----:B------:R-:W-:Y:S02]  /*f6d0*/  IADD3 R0, R3, R0, RZ ;  /* 0x0000000003007210 */ /* 0x000fe40007ffe0ff */
[----:B------:R-:W-:-:S04]  /*f6e0*/  LEA R4, P0, R2, c[0x0][0x4a8], 0x2 ;  /* 0x00012a0002047a11 */ /* 0x000fc800078010ff */
[----:B------:R-:W-:Y:S02]  /*f6f0*/  LEA.HI.X R5, R2, c[0x0][0x4ac], R0, 0x2, P0 ;  /* 0x00012b0002057a11 */ /* 0x000fe400000f1400 */
[----:B------:R-:W-:-:S05]  /*f700*/  MOV R0, 0xff800000 ;  /* 0xff80000000007802 */ /* 0x000fca0000000f00 */
[----:B------:R2:W-:Y:S02]  /*f710*/  STG.E [R4.64], R0 ;  /* 0x0000000004007986 */ /* 0x0005e4000c101906 */
.L_x_847:
[----:B------:R-:W-:Y:S05]  /*f720*/  BSYNC B1 ;  /* 0x0000000000017941 */ /* 0x000fea0003800000 */
.L_x_842:
[----:B--2---:R-:W2:Y:S02]  /*f730*/  LDL R0, [R1+0x10c] ;  /* 0x00010c0001007983 */ /* 0x004ea40000100800 */
[----:B--2---:R-:W-:-:S13]  /*f740*/  ISETP.NE.AND P0, PT, R0, RZ, PT ;  /* 0x000000ff0000720c */ /* 0x004fda0003f05270 */
[----:B------:R-:W-:Y:S01]  /*f750*/  @P0 WARPSYNC 0xffffffff ;  /* 0xffffffff00000948 */ /* 0x000fe20003800000 */
[----:B------:R-:W-:Y:S06]  /*f760*/  @P0 BAR.SYNC.DEFER_BLOCKING 0x5, 0x100 ;  /* 0x0144000000000b1d */ /* 0x000fec0000010000 */
[----:B------:R-:W2:Y:S04]  /*f770*/  @P0 LDS R0, [0x18100] ;  /* 0x01810000ff000984 */ /* 0x000ea80000000800 */
[----:B--2---:R2:W-:Y:S04]  /*f780*/  @P0 STL [R1+0xb4], R0 ;  /* 0x0000b40001000387 */ /* 0x0045e80000100800 */
[----:B------:R-:W-:Y:S06]  /*f790*/  @P0 BAR.ARV 0x4, 0x100 ;  /* 0x0104000000000b1d */ /* 0x000fec0000002000 */
[----:B------:R-:W-:Y:S05]  /*f7a0*/  @P0 BRA `(.L_x_848) ;  /* 0x0000007000000947 */ /* 0x000fea0003800000 */
[----:B------:R-:W-:Y:S05]  /*f7b0*/  BRA.DIV ~URZ, `(.L_x_849) ;  /* 0x000002227f007947 */ /* 0x000fea000b800000 */
[----:B--2---:R2:W4:Y:S02]  /*f7c0*/  SHFL.IDX PT, R0, R156, RZ, 0x1f ;  /* 0x00001fff9c007589 */ /* 0x00452400000e0000 */
.L_x_854:
[----:B------:R-:W-:Y:S01]  /*f7d0*/  WARPSYNC 0xffffffff ;  /* 0xffffffff00007948 */ /* 0x000fe20003800000 */
[----:B------:R-:W-:Y:S06]  /*f7e0*/  BAR.SYNC.DEFER_BLOCKING 0x4, 0x100 ;  /* 0x0104000000007b1d */ /* 0x000fec0000010000 */
[----:B----4-:R4:W-:Y:S04]  /*f7f0*/  STL [R1+0xb4], R0 ;  /* 0x0000b40001007387 */ /* 0x0109e80000100800 */
[----:B------:R4:W-:Y:S04]  /*f800*/  @!P6 STS [0x18100], R156 ;  /* 0x0181009cff00e388 */ /* 0x0009e80000000800 */
[----:B------:R-:W-:Y:S06]  /*f810*/  BAR.ARV 0x5, 0x100 ;  /* 0x0144000000007b1d */ /* 0x000fec0000002000 */
.L_x_848:
[----:B--2-4-:R-:W2:Y:S02]  /*f820*/  LDL R0, [R1+0xb4] ;  /* 0x0000b40001007983 */ /* 0x014ea40000100800 */
[----:B--2---:R-:W-:-:S13]  /*f830*/  ISETP.GE.AND P0, PT, R0, c[0x0][0x538], PT ;  /* 0x00014e0000007a0c */ /* 0x004fda0003f06270 */
[----:B-1-3-5:R-:W-:Y:S01]  /*f840*/  @P0 CALL.REL.NOINC `(.L_x_850) ;  /* 0x0000001000000944 */ /* 0x02afe20003c00000 */
[----:B------:R-:W-:Y:S05]  /*f850*/  BRA `(.L_x_851) ;  /* 0xffff136000007947 */ /* 0x000fea000383ffff */
.L_x_850:
[----:B------:R-:W-:Y:S05]  /*f860*/  EXIT ;  /* 0x000000000000794d */ /* 0x000fea0003800000 */
.L_x_838:
[----:B------:R1:W5:Y:S01]  /*f870*/  LDL R2, [R1+0x84] ;  /* 0x0000840001027983 */ /* 0x0003620000100800 */
[----:B------:R-:W-:Y:S02]  /*f880*/  MOV R5, 0x2 ;  /* 0x0000000200057802 */ /* 0x000fe40000000f00 */
[----:B------:R-:W-:Y:S02]  /*f890*/  MOV R3, 0xf8b0 ;  /* 0x0000f8b000037802 */ /* 0x000fe40000000f00 */
[----:B-1---5:R-:W-:Y:S05]  /*f8a0*/  CALL.REL.NOINC `($__internal_16_$__cuda_sm70_shflsync_bfly_p) ;  /* 0x0000017000007944 */ /* 0x022fea0003c00000 */
[----:B------:R-:W-:Y:S01]  /*f8b0*/  MOV R0, R5 ;  /* 0x0000000500007202 */ /* 0x000fe20000000f00 */
[----:B------:R-:W-:Y:S05]  /*f8c0*/  BRA `(.L_x_852) ;  /* 0xffffd58000007947 */ /* 0x000fea000383ffff */
.L_x_839:
[----:B------:R-:W-:Y:S01]  /*f8d0*/  IMAD.MOV.U32 R2, RZ, RZ, R0 ;  /* 0x000000ffff027224 */ /* 0x000fe200078e0000 */
[----:B------:R-:W-:Y:S02]  /*f8e0*/  MOV R5, 0x1 ;  /* 0x0000000100057802 */ /* 0x000fe40000000f00 */
[----:B------:R-:W-:Y:S02]  /*f8f0*/  MOV R3, 0xf910 ;  /* 0x0000f91000037802 */ /* 0x000fe40000000f00 */
[----:B-----5:R-:W-:Y:S05]  /*f900*/  CALL.REL.NOINC `($__internal_16_$__cuda_sm70_shflsync_bfly_p) ;  /* 0x0000011000007944 */ /* 0x020fea0003c00000 */
[----:B------:R1:W5:Y:S01]  /*f910*/  LDL R2, [R1+0x88] ;  /* 0x0000880001027983 */ /* 0x0003620000100800 */
[----:B------:R-:W-:Y:S01]  /*f920*/  FADD.FTZ R0, R0, R5 ;  /* 0x0000000500007221 */ /* 0x000fe20000010000 */
[----:B------:R-:W-:Y:S02]  /*f930*/  MOV R5, 0x2 ;  /* 0x0000000200057802 */ /* 0x000fe40000000f00 */
[----:B------:R-:W-:-:S02]  /*f940*/  MOV R3, 0xf960 ;  /* 0x0000f96000037802 */ /* 0x000fc40000000f00 */
[----:B-1---5:R-:W-:Y:S05]  /*f950*/  CALL.REL.NOINC `($__internal_16_$__cuda_sm70_shflsync_bfly_p) ;  /* 0x000000c000007944 */ /* 0x022fea0003c00000 */
[----:B------:R-:W2:Y:S01]  /*f960*/  LDL.LU R2, [R1+0x88] ;  /* 0x0000880001027983 */ /* 0x000ea20000300800 */
[----:B------:R-:W-:Y:S01]  /*f970*/  MOV R3, 0xf9c0 ;  /* 0x0000f9c000037802 */ /* 0x000fe20000000f00 */
[----:B--2---:R-:W-:Y:S01]  /*f980*/  FADD.FTZ R4, R2, R5 ;  /* 0x0000000502047221 */ /* 0x004fe20000010000 */
[----:B------:R-:W-:-:S04]  /*f990*/  MOV R5, 0x1 ;  /* 0x0000000100057802 */ /* 0x000fc80000000f00 */
[----:B------:R-:W-:Y:S02]  /*f9a0*/  MOV R2, R4 ;  /* 0x0000000400027202 */ /* 0x000fe40000000f00 */
[----:B------:R-:W-:Y:S05]  /*f9b0*/  CALL.REL.NOINC `($__internal_16_$__cuda_sm70_shflsync_bfly_p) ;  /* 0x0000006000007944 */ /* 0x000fea0003c00000 */
[----:B------:R-:W-:Y:S01]  /*f9c0*/  MOV R3, R5 ;  /* 0x0000000500037202 */ /* 0x000fe20000000f00 */
[----:B------:R-:W-:Y:S05]  /*f9d0*/  BRA `(.L_x_853) ;  /* 0xffffd50000007947 */ /* 0x000fea000383ffff */
.L_x_849:
[----:B--2---:R-:W-:Y:S02]  /*f9e0*/  MOV R0, R156 ;  /* 0x0000009c00007202 */ /* 0x004fe40000000f00 */
[----:B---3--:R-:W-:Y:S02]  /*f9f0*/  MOV R2, 0xfa10 ;  /* 0x0000fa1000027802 */ /* 0x008fe40000000f00 */
[----:B-1---5:R-:W-:Y:S05]  /*fa00*/  CALL.REL.NOINC `($__internal_17_$__cuda_sm70_shflsync_idx_p) ;  /* 0x0000006000007944 */ /* 0x022fea0003c00000 */
[----:B-12---:R-:W-:Y:S05]  /*fa10*/  BRA `(.L_x_854) ;  /* 0xfffffdb000007947 */ /* 0x006fea000383ffff */
        .weak           $__internal_16_$__cuda_sm70_shflsync_bfly_p
        .type           $__internal_16_$__cuda_sm70_shflsync_bfly_p,@function
        .size           $__internal_16_$__cuda_sm70_shflsync_bfly_p,($__internal_17_$__cuda_sm70_shflsync_idx_p - $__internal_16_$__cuda_sm70_shflsync_bfly_p)
$__internal_16_$__cuda_sm70_shflsync_bfly_p:
[----:B------:R-:W-:Y:S04]  /*fa20*/  WARPSYNC R6 ;  /* 0x0000000600007348 */ /* 0x000fe80003800000 */
[----:B------:R1:W2:Y:S02]  /*fa30*/  SHFL.BFLY PT, R5, R2, R5, R7 ;  /* 0x0c00000502057389 */ /* 0x0002a400000e0007 */
[----:B-1----:R-:W-:Y:S02]  /*fa40*/  MOV R2, R3 ;  /* 0x0000000300027202 */ /* 0x002fe40000000f00 */
[----:B------:R-:W-:-:S04]  /*fa50*/  MOV R3, 0x0 ;  /* 0x0000000000037802 */ /* 0x000fc80000000f00 */
[----:B--2---:R-:W-:Y:S05]  /*fa60*/  RET.REL.NODEC R2 `(_ZN7cutlass13device_kernelIN5flash19enable_sm80_to_sm89INS1_16FlashAttnFwdSm80INS1_25CollectiveMainloopFwdSm80ILi8ELi1ELb1EN4cute5tupleIJNS5_1CILi128EEENS7_ILi64EEENS7_ILi256EEEEEELi256ENS_10bfloat16_tEfNS_4arch4Sm80ELb1ELb0ELb0ELb0ELb0ELb0ELb1ELb1EEENS1_21CollectiveEpilogueFwdINS6_IJS8_SA_S9_EEENS6_IJNS7_ILi1EEESI_SI_EEESC_SE_Li256ELb0ELb1ELb1ELb0EEENS1_30DynamicPersistentTileSchedulerILi256ELi256ELb1ELb1ELb0EEEEEEEEEvNT_6ParamsE) ;  /* 0xffff059002007950 */ /* 0x004fea0003c3ffff */
        .weak           $__internal_17_$__cuda_sm70_shflsync_idx_p
        .type           $__internal_17_$__cuda_sm70_shflsync_idx_p,@function
        .size           $__internal_17_$__cuda_sm70_shflsync_idx_p,(.L_x_2606 - $__internal_17_$__cuda_sm70_shflsync_idx_p)
$__internal_17_$__cuda_sm70_shflsync_idx_p:
[----:B------:R-:W-:Y:S01]  /*fa70*/  MOV R3, 0x0 ;  /* 0x0000000000037802 */ /* 0x000fe20000000f00 */
[----:B------:R-:W-:Y:S04]  /*fa80*/  WARPSYNC R157 ;  /* 0x0000009d00007348 */ /* 0x000fe80003800000 */
[----:B------:R1:W2:Y:S01]  /*fa90*/  SHFL.IDX PT, R0, R0, R187, R186 ;  /* 0x000000bb00007389 */ /* 0x0002a200000e00ba */
[----:B------:R-:W-:Y:S05]  /*faa0*/  RET.REL.NODEC R2 `(_ZN7cutlass13device_kernelIN5flash19enable_sm80_to_sm89INS1_16FlashAttnFwdSm80INS1_25CollectiveMainloopFwdSm80ILi8ELi1ELb1EN4cute5tupleIJNS5_1CILi128EEENS7_ILi64EEENS7_ILi256EEEEEELi256ENS_10bfloat16_tEfNS_4arch4Sm80ELb1ELb0ELb0ELb0ELb0ELb0ELb1ELb1EEENS1_21CollectiveEpilogueFwdINS6_IJS8_SA_S9_EEENS6_IJNS7_ILi1EEESI_SI_EEESC_SE_Li256ELb0ELb1ELb1ELb0EEENS1_30DynamicPersistentTileSchedulerILi256ELi256ELb1ELb1ELb0EEEEEEEEEvNT_6ParamsE) ;  /* 0xffff055002007950 */ /* 0x000fea0003c3ffff */
.L_x_855:
        /* <DEDUP_REMOVED lines=13> */
.L_x_2606:


//--------------------- .text._ZN7cutlass13device_kernelIN5flash19enable_sm80_to_sm89INS1_16FlashAttnFwdSm80INS1_25CollectiveMainloopFwdSm80ILi8ELi1ELb1EN4cute5tupleIJNS5_1CILi128EEENS7_ILi48EEENS7_ILi256EEEEEELi256ENS_10bfloat16_tEfNS_4arch4Sm80ELb1ELb0ELb0ELb1ELb0ELb0ELb1ELb1EEENS1_21CollectiveEpilogueFwdINS6_IJS8_SA_S9_EEENS6_IJNS7_ILi1EEESI_SI_EEESC_SE_Li256ELb1ELb1ELb1ELb0EEENS1_36VarlenDynamicPersistentTileSchedulerILi128ELi48ELi256ELi256ELb1ELb1ELb0ELb1ELb1ELb1EEEEEEEEEvNT_6ParamsE --------------------------
	.section	.text._ZN7cutlass13device_kernelIN5flash19enable_sm80_to_sm89INS1_16FlashAttnFwdSm80INS1_25CollectiveMainloopFwdSm80ILi8ELi1ELb1EN4cute5tupleIJNS5_1CILi128EEENS7_ILi48EEENS7_ILi256EEEEEELi256ENS_10bfloat16_tEfNS_4arch4Sm80ELb1ELb0ELb0ELb1ELb0ELb0ELb1ELb1EEENS1_21CollectiveEpilogueFwdINS6_IJS8_SA_S9_EEENS6_IJNS7_ILi1EEESI_SI_EEESC_SE_Li256ELb1ELb1ELb1ELb0EEENS1_36VarlenDynamicPersistentTileSchedulerILi128ELi48ELi256ELi256ELb1ELb1ELb0ELb1ELb1ELb1EEEEEEEEEvNT_6ParamsE,"ax",@progbits
	.sectioninfo	@"SHI_REGISTERS=255"
	.align	128
.text._ZN7cutlass13device_kernelIN5flash19enable_sm80_to_sm89INS1_16FlashAttnFwdSm80INS1_25CollectiveMainloopFwdSm80ILi8ELi1ELb1EN4cute5tupleIJNS5_1CILi128EEENS7_ILi48EEENS7_ILi256EEEEEELi256ENS_10bfloat16_tEfNS_4arch4Sm80ELb1ELb0ELb0ELb1ELb0ELb0ELb1ELb1EEENS1_21CollectiveEpilogueFwdINS6_IJS8_SA_S9_EEENS6_IJNS7_ILi1EEESI_SI_EEESC_SE_Li256ELb1ELb1ELb1ELb0EEENS1_36VarlenDynamicPersistentTileSchedulerILi128ELi48ELi256ELi256ELb1ELb1ELb0ELb1ELb1ELb1EEEEEEEEEvNT_6ParamsE:
        .type           _ZN7cutlass13device_kernelIN5flash19enable_sm80_to_sm89INS1_16FlashAttnFwdSm80INS1_25CollectiveMainloopFwdSm80ILi8ELi1ELb1EN4cute5tupleIJNS5_1CILi128EEENS7_ILi48EEENS7_ILi256EEEEEELi256ENS_10bfloat16_tEfNS_4arch4Sm80ELb1ELb0ELb0ELb1ELb0ELb0ELb1ELb1EEENS1_21CollectiveEpilogueFwdINS6_IJS8_SA_S9_EEENS6_IJNS7_ILi1EEESI_SI_EEESC_SE_Li256ELb1ELb1ELb1ELb0EEENS1_36VarlenDynamicPersistentTileSchedulerILi128ELi48ELi256ELi256ELb1ELb1ELb0ELb1ELb1ELb1EEEEEEEEEvNT_6ParamsE,@function
        .size           _ZN7cutlass13device_kernelIN5flash19enable_sm80_to_sm89INS1_16FlashAttnFwdSm80INS1_25CollectiveMainloopFwdSm80ILi8ELi1ELb1EN4cute5tupleIJNS5_1CILi128EEENS7_ILi48EEENS7_ILi256EEEEEELi256ENS_10bfloat16_tEfNS_4arch4Sm80ELb1ELb0ELb0ELb1ELb0ELb0ELb1ELb1EEENS1_21CollectiveEpilogueFwdINS6_IJS8_SA_S9_EEENS6_IJNS7_ILi1EEESI_SI_EEESC_SE_Li256ELb1ELb1ELb1ELb0EEENS1_36VarlenDynamicPersistentTileSchedulerILi128ELi48ELi256ELi256ELb1ELb1ELb0ELb1ELb1ELb1EEEEEEEEEvNT_6ParamsE,(.L_x_2609 - _ZN7cutlass13device_kernelIN5flash19enable_sm80_to_sm89INS1_16FlashAttnFwdSm80INS1_25CollectiveMainloopFwdSm80ILi8ELi1ELb1EN4cute5tupleIJNS5_1CILi128EEENS7_ILi48EEENS7_ILi256EEEEEELi256ENS_10bfloat16_tEfNS_4arch4Sm80ELb1ELb0ELb0ELb1ELb0ELb0ELb1ELb1EEENS1_21CollectiveEpilogueFwdINS6_IJS8_SA_S9_EEENS6_IJNS7_ILi1EEESI_SI_EEESC_SE_Li256ELb1ELb1ELb1ELb0EEENS1_36VarlenDynamicPersistentTileSchedulerILi128ELi48ELi256ELi256ELb1ELb1ELb0ELb1ELb1ELb1EEEEEEEEEvNT_6ParamsE)
        .other          _ZN7cutlass13device_kernelIN5flash19enable_sm80_to_sm89INS1_16FlashAttnFwdSm80INS1_25CollectiveMainloopFwdSm80ILi8ELi1ELb1EN4cute5tupleIJNS5_1CILi128EEENS7_ILi48EEENS7_ILi256EEEEEELi256ENS_10bfloat16_tEfNS_4arch4Sm80ELb1ELb0ELb0ELb1ELb0ELb0ELb1ELb1EEENS1_21CollectiveEpilogueFwdINS6_IJS8_SA_S9_EEENS6_IJNS7_ILi1EEESI_SI_EEESC_SE_Li256ELb1ELb1ELb1ELb0EEENS1_36VarlenDynamicPersistentTileSchedulerILi128ELi48ELi256ELi256ELb1ELb1ELb0ELb1ELb1ELb1EEEEEEEEEvNT_6ParamsE,@"STO_CUDA_ENTRY STV_DEFAULT"
_ZN7cutlass13device_kernelIN5flash19enable_sm80_to_sm89INS1_16FlashAttnFwdSm80INS1_25CollectiveMainloopFwdSm80ILi8ELi1ELb1EN4cute5tupleIJNS5_1CILi128EEENS7_ILi48EEENS7_ILi256EEEEEELi256ENS_10bfloat16_tEfNS_4arch4Sm80ELb1ELb0ELb0ELb1ELb0ELb0ELb1ELb1EEENS1_21CollectiveEpilogueFwdINS6_IJS8_SA_S9_EEENS6_IJNS7_ILi1EEESI_SI_EEESC_SE_Li256ELb1ELb1ELb1ELb0EEENS1_36VarlenDynamicPersistentTileSchedulerILi128ELi48ELi256ELi256ELb1ELb1ELb0ELb1ELb1ELb1EEEEEEEEEvNT_6ParamsE:
        /* <DEDUP_REMOVED lines=54> */
.L_x_861:
        /* <DEDUP_REMOVED lines=16> */
.L_x_952:
        /* <DEDUP_REMOVED lines=16> */
.L_x_953:
[----:B--2---:R-:W-:-:S05]  /*0560*/  IMAD R0, R0, c[0x0][0x538], RZ ;  /* 0x00014e0000007a24 */ /* 0x004fca00078e02ff */
[----:B------:R-:W-:-:S04]  /*0570*/  IADD3 R6, R0, R6, RZ ;  /* 0x0000000600067210 */ /* 0x000fc80007ffe0ff */
[----:B------:R-:W-:-:S13]  /*0580*/  ISETP.GT.AND P0, PT, R6, UR4, PT ;  /* 0x0000000406007c0c */ /* 0x000fda000bf04270 */
[----:B-1----:R-:W-:Y:S05]  /*0590*/  @!P0 BRA `(.L_x_861) ;  /* 0xfffffdc000008947 */ /* 0x002fea000383ffff */
.L_x_857:
[----:B------:R-:W-:-:S05]  /*05a0*/  IADD3 R11, -R0, R6, RZ ;  /* 0x00000006000b7210 */ /* 0x000fca0007ffe1ff */
[----:B------:R-:W-:-:S05]  /*05b0*/  IMAD R0, R4, c[0x0][0x538], R11 ;  /* 0x00014e0004007a24 */ /* 0x000fca00078e020b */
[----:B------:R-:W-:Y:S01]  /*05c0*/  ISETP.GT.AND P0, PT, R0, UR4, PT ;  /* 0x0000000400007c0c */ /* 0x000fe2000bf04270 */
[----:B------:R-:W-:-:S12]  /*05d0*/  BRA.DIV ~URZ, `(.L_x_862) ;  /* 0x000114427f007947 */ /* 0x000fd8000b800000 */
[----:B------:R-:W-:-:S04]  /*05e0*/  VOTE.ANY R10, PT, !P0 ;  /* 0x00000000000a7806 */ /* 0x000fc800040e0100 */
.L_x_954:
[----:B------:R-:W1:Y:S02]  /*05f0*/  POPC R6, R10 ;  /* 0x0000000a00067309 */ /* 0x000e640000000000 */
[----:B-1----:R-:W-:-:S05]  /*0600*/  IADD3 R0, R6, R7, RZ ;  /* 0x0000000706007210 */ /* 0x002fca0007ffe0ff */
[----:B------:R1:W-:Y:S01]  /*0610*/  STL [R1+0x8c], R0 ;  /* 0x00008c0001007387 */ /* 0x0003e20000100800 */
[----:B------:R-:W-:Y:S05]  /*0620*/  BRA.DIV ~URZ, `(.L_x_863) ;  /* 0x000114427f007947 */ /* 0x000fea000b800000 */
[----:B------:R2:W3:Y:S01]  /*0630*/  SHFL.IDX PT, R12, R9, R6, 0x1f ;  /* 0x00001f06090c7589 */ /* 0x0004e200000e0000 */
[----:B------:R-:W-:-:S03]  /*0640*/  MOV R7, RZ ;  /* 0x000000ff00077202 */ /* 0x000fc60000000f00 */
[----:B------:R2:W4:Y:S04]  /*0650*/  SHFL.IDX PT, R9, R8, R6, 0x1f ;  /* 0x00001f0608097589 */ /* 0x00052800000e0000 */
.L_x_955:
[----:B------:R-:W-:Y:S01]  /*0660*/  ISETP.NE.AND P0, PT, R10, RZ, PT ;  /* 0x000000ff0a00720c */ /* 0x000fe20003f05270 */
[----:B------:R-:W-:-:S12]  /*0670*/  BSSY B0, `(.L_x_864) ;  /* 0x0000005000007945 */ /* 0x000fd80003800000 */
[----:B------:R-:W-:Y:S05]  /*0680*/  @!P0 BRA `(.L_x_865) ;  /* 0x0000003000008947 */ /* 0x000fea0003800000 */
[----:B------:R-:W-:Y:S01]  /*0690*/  IADD3 R3, R6, -0x1, RZ ;  /* 0xffffffff06037810 */ /* 0x000fe20007ffe0ff */
[----:B------:R-:W-:Y:S05]  /*06a0*/  BRA.DIV ~URZ, `(.L_x_866) ;  /* 0x000114a27f007947 */ /* 0x000fea000b800000 */
[----:B------:R1:W2:Y:S02]  /*06b0*/  SHFL.IDX PT, R7, R4, R3, 0x1f ;  /* 0x00001f0304077589 */ /* 0x0002a400000e0000 */
.L_x_865:
[----:B------:R-:W-:Y:S05]  /*06c0*/  BSYNC B0 ;  /* 0x0000000000007941 */ /* 0x000fea0003800000 */
.L_x_864:
        /* <DEDUP_REMOVED lines=69> */
.L_x_868:
        /* <DEDUP_REMOVED lines=46> */
[----:B------:R-:W-:Y:S02]  /*0e00*/  IMAD.MOV.U32 R7, RZ, RZ, R0 ;  /* 0x000000ffff077224 */ /* 0x000fe400078e0000 */
[----:B------:R-:W-:Y:S01]  /*0e10*/  IMAD.MOV.U32 R2, RZ, RZ, RZ ;  /* 0x000000ffff027224 */ /* 0x000fe200078e00ff */
[----:B------:R-:W-:Y:S01]  /*0e20*/  IABS R0, R8 ;  /* 0x0000000800007213 */ /* 0x000fe20000000000 */
[----:B------:R-:W-:-:S04]  /*0e30*/  IMAD R7, R7, R5, RZ ;  /* 0x0000000507077224 */ /* 0x000fc800078e02ff */
        /* <DEDUP_REMOVED lines=20> */
.L_x_869:
[----:B------:R-:W-:Y:S05]  /*0f80*/  BSYNC B0 ;  /* 0x0000000000007941 */ /* 0x000fea0003800000 */
.L_x_867:
[----:B------:R-:W-:-:S04]  /*0f90*/  LOP3.LUT R0, RZ, R0, RZ, 0x33, !PT ;  /* 0x00000000ff007212 */ /* 0x000fc800078e33ff */
[----:B------:R-:W-:-:S05]  /*0fa0*/  IADD3 R0, R0, R12, RZ ;  /* 0x0000000c00007210 */ /* 0x000fca0007ffe0ff */
[----:B------:R2:W-:Y:S01]  /*0fb0*/  STL [R1+0x84], R0 ;  /* 0x0000840001007387 */ /* 0x0005e20000100800 */
[----:B------:R-:W-:Y:S05]  /*0fc0*/  BRA `(.L_x_870) ;  /* 0x0000006000007947 */ /* 0x000fea0003800000 */
.L_x_858:
[----:B------:R-:W-:Y:S01]  /*0fd0*/  MOV R0, UR4 ;  /* 0x0000000400007c02 */ /* 0x000fe20008000f00 */
[----:B------:R-:W-:Y:S04]  /*0fe0*/  STL [R1+0x84], RZ ;  /* 0x000084ff01007387 */ /* 0x000fe80000100800 */
[----:B------:R-:W-:Y:S04]  /*0ff0*/  STL [R1+0x88], RZ ;  /* 0x000088ff01007387 */ /* 0x000fe80000100800 */
[----:B------:R1:W-:Y:S02]  /*1000*/  STL [R1+0x80], R0 ;  /* 0x0000800001007387 */ /* 0x0003e40000100800 */
[----:B-1----:R-:W-:-:S05]  /*1010*/  MOV R0, c[0x0][0x53c] ;  /* 0x00014f0000007a02 */ /* 0x002fca0000000f00 */
[----:B------:R1:W-:Y:S02]  /*1020*/  STL [R1+0x8c], R0 ;  /* 0x00008c0001007387 */ /* 0x0003e40000100800 */
.L_x_870:
        /* <DEDUP_REMOVED lines=8> */
.L_x_856:
[----:B-12---:R-:W2:Y:S02]  /*10b0*/  LDL R0, [R1+0x8c] ;  /* 0x00008c0001007983 */ /* 0x006ea40000100800 */
[----:B--2---:R-:W-:-:S13]  /*10c0*/  ISETP.GE.AND P0, PT, R0, c[0x0][0x53c], PT ;  /* 0x00014f0000007a0c */ /* 0x004fda0003f06270 */
        /* <DEDUP_REMOVED lines=8> */
[----:B---3--:R-:W-:-:S02]  /*1150*/  SHF.R.S32.HI R6, RZ, 0x2, R16 ;  /* 0x00000002ff067819 */ /* 0x008fc40000011410 */
        /* <DEDUP_REMOVED lines=14> */
[C---:B------:R-:W-:Y:S01]  /*1240*/  IMAD.SHL.U32 R20, R7.reuse, 0x8, RZ ;  /* 0x0000000807147824 */ /* 0x040fe200078e00ff */
[----:B------:R-:W-:Y:S01]  /*1250*/  LOP3.LUT R2, R4, 0x1c0, RZ, 0xc0, !PT ;  /* 0x000001c004027812 */ /* 0x000fe200078ec0ff */
[----:B------:R-:W-:Y:S01]  /*1260*/  IMAD.SHL.U32 R4, R7, 0x40, RZ ;  /* 0x0000004007047824 */ /* 0x000fe200078e00ff */
[----:B------:R-:W-:Y:S01]  /*1270*/  LEA.HI R12, R5, R0, RZ, 0x3 ;  /* 0x00000000050c7211 */ /* 0x000fe200078f18ff */
[----:B------:R-:W-:Y:S01]  /*1280*/  IMAD.IADD R6, R6, 0x1, -R3 ;  /* 0x0000000106067824 */ /* 0x000fe200078e0a03 */
[----:B------:R-:W-:Y:S01]  /*1290*/  SHF.R.U32.HI R5, RZ, 0x3, R2 ;  /* 0x00000003ff057819 */ /* 0x000fe20000011602 */
[----:B------:R-:W-:Y:S01]  /*12a0*/  STL [R1+0x70], R20 ;  /* 0x0000701401007387 */ /* 0x000fe20000100800 */
[----:B------:R-:W-:-:S02]  /*12b0*/  LOP3.LUT R3, R2, 0x38, R20, 0xf8, !PT ;  /* 0x0000003802037812 */ /* 0x000fc400078ef814 */
[----:B------:R-:W-:Y:S02]  /*12c0*/  LOP3.LUT R2, R12, 0xfffffff8, RZ, 0xc0, !PT ;  /* 0xfffffff80c027812 */ /* 0x000fe400078ec0ff */
[----:B------:R-:W-:Y:S02]  /*12d0*/  LOP3.LUT R7, R3, R5, RZ, 0x3c, !PT ;  /* 0x0000000503077212 */ /* 0x000fe400078e3cff */
[----:B------:R-:W-:Y:S01]  /*12e0*/  SHF.R.S32.HI R3, RZ, 0x1f, R9 ;  /* 0x0000001fff037819 */ /* 0x000fe20000011409 */
[----:B------:R-:W-:Y:S01]  /*12f0*/  IMAD.IADD R5, R0, 0x1, -R2 ;  /* 0x0000000100057824 */ /* 0x000fe200078e0a02 */
[----:B------:R-:W-:Y:S02]  /*1300*/  LOP3.LUT R2, R9, 0xffffffe0, RZ, 0xc0, !PT ;  /* 0xffffffe009027812 */ /* 0x000fe400078ec0ff */
[----:B------:R-:W-:Y:S02]  /*1310*/  LOP3.LUT R0, R4, 0x1c0, RZ, 0xc0, !PT ;  /* 0x000001c004007812 */ /* 0x000fe400078ec0ff */
[----:B------:R-:W-:Y:S01]  /*1320*/  LEA.HI R9, R10, R19, RZ, 0x6 ;  /* 0x000000130a097211 */ /* 0x000fe200078f30ff */
[----:B------:R-:W-:Y:S01]  /*1330*/  IMAD.IADD R18, R19, 0x1, -R2 ;  /* 0x0000000113127824 */ /* 0x000fe200078e0a02 */
[----:B------:R-:W-:-:S02]  /*1340*/  LOP3.LUT R4, R0, 0x8, R11, 0xf8, !PT ;  /* 0x0000000800047812 */ /* 0x000fc400078ef80b */
[----:B------:R-:W-:Y:S02]  /*1350*/  SHF.R.U32.HI R2, RZ, 0x3, R0 ;  /* 0x00000003ff027819 */ /* 0x000fe40000011600 */
[----:B------:R-:W-:Y:S02]  /*1360*/  LEA.HI R0, R3, R8, RZ, 0x3 ;  /* 0x0000000803007211 */ /* 0x000fe400078f18ff */
[----:B------:R-:W-:Y:S02]  /*1370*/  SHF.R.S32.HI R10, RZ, 0x1f, R18 ;  /* 0x0000001fff0a7819 */ /* 0x000fe40000011412 */
[----:B------:R-:W-:Y:S01]  /*1380*/  LOP3.LUT R13, R4, R2, RZ, 0x3c, !PT ;  /* 0x00000002040d7212 */ /* 0x000fe200078e3cff */
[----:B------:R-:W-:Y:S01]  /*1390*/  IMAD.SHL.U32 R2, R9, 0x8, RZ ;  /* 0x0000000809027824 */ /* 0x000fe200078e00ff */
[----:B------:R-:W-:Y:S02]  /*13a0*/  LOP3.LUT R0, R0, 0xffffff8, RZ, 0xc0, !PT ;  /* 0x0ffffff800007812 */ /* 0x000fe400078ec0ff */
        /* <DEDUP_REMOVED lines=14> */
[----:B------:R-:W-:Y:S01]  /*1490*/  IMAD.SHL.U32 R4, R6, 0x40, RZ ;  /* 0x0000004006047824 */ /* 0x000fe200078e00ff */
[----:B------:R-:W-:Y:S01]  /*14a0*/  LOP3.LUT R5, R0, 0x8, R2, 0xf8, !PT ;  /* 0x0000000800057812 */ /* 0x000fe200078ef802 */
[----:B------:R-:W-:Y:S01]  /*14b0*/  IMAD.MOV.U32 R16, RZ, RZ, 0x20 ;  /* 0x00000020ff107424 */ /* 0x000fe200078e00ff */
[----:B------:R-:W-:Y:S01]  /*14c0*/  SHF.R.U32.HI R2, RZ, 0x3, R0 ;  /* 0x00000003ff027819 */ /* 0x000fe20000011600 */
[----:B------:R-:W-:Y:S01]  /*14d0*/  STL [R1+0xd0], R17 ;  /* 0x0000d01101007387 */ /* 0x000fe20000100800 */
[----:B------:R-:W-:-:S02]  /*14e0*/  LEA.HI R0, R3, R3, RZ, 0x1 ;  /* 0x0000000303007211 */ /* 0x000fc400078f08ff */
[----:B------:R-:W-:Y:S01]  /*14f0*/  LOP3.LUT R7, R5, R2, RZ, 0x3c, !PT ;  /* 0x0000000205077212 */ /* 0x000fe200078e3cff */
[----:B------:R-:W-:Y:S01]  /*1500*/  IMAD R5, R8, 0x200, R3 ;  /* 0x0000020008057824 */ /* 0x000fe200078e0203 */
[----:B------:R-:W-:Y:S02]  /*1510*/  LOP3.LUT R2, R4, 0x1c0, RZ, 0xc0, !PT ;  /* 0x000001c004027812 */ /* 0x000fe400078ec0ff */
[----:B------:R-:W-:Y:S01]  /*1520*/  R2P PR, R6, 0x6 ;  /* 0x0000000606007804 */ /* 0x000fe20000000000 */
[----:B------:R-:W-:Y:S01]  /*1530*/  IMAD.MOV.U32 R6, RZ, RZ, 0x10 ;  /* 0x00000010ff067424 */ /* 0x000fe200078e00ff */
[----:B------:R-:W-:Y:S02]  /*1540*/  LOP3.LUT R0, R0, 0x1ffffffe, RZ, 0xc0, !PT ;  /* 0x1ffffffe00007812 */ /* 0x000fe400078ec0ff */
[----:B------:R-:W-:Y:S02]  /*1550*/  LEA.HI R2, R2, R2, RZ, 0x1d ;  /* 0x0000000202027211 */ /* 0x000fe400078fe8ff */
[----:B------:R-:W-:Y:S01]  /*1560*/  SEL R4, R6, 0xfffffff0, !P3 ;  /* 0xfffffff006047807 */ /* 0x000fe20005800000 */
[----:B------:R-:W-:Y:S01]  /*1570*/  IMAD.IADD R11, R3, 0x1, -R0 ;  /* 0x00000001030b7824 */ /* 0x000fe200078e0a00 */
[----:B------:R-:W-:Y:S01]  /*1580*/  SEL R3, R16, 0xffffffe0, !P0 ;  /* 0xffffffe010037807 */ /* 0x000fe20004000000 */
[----:B------:R-:W-:Y:S01]  /*1590*/  IMAD.SHL.U32 R6, R12, 0x40, RZ ;  /* 0x000000400c067824 */ /* 0x000fe200078e00ff */
[C---:B------:R-:W-:Y:S01]  /*15a0*/  IADD3 R19, R20.reuse, 0x80, RZ ;  /* 0x0000008014137810 */ /* 0x040fe20007ffe0ff */
[----:B------:R-:W-:Y:S01]  /*15b0*/  IMAD.U32 R9, R5, 0x2, R2 ;  /* 0x0000000205097824 */ /* 0x000fe200078e0002 */
[----:B------:R-:W-:Y:S01]  /*15c0*/  IADD3 R5, R20, 0xc0, RZ ;  /* 0x000000c014057810 */ /* 0x000fe20007ffe0ff */
[----:B------:R-:W-:Y:S01]  /*15d0*/  IMAD.IADD R4, R4, 0x1, R3 ;  /* 0x0000000104047824 */ /* 0x000fe200078e0203 */
[----:B------:R-:W-:Y:S01]  /*15e0*/  LOP3.LUT R2, R10, 0x7ffffffc, RZ, 0xc0, !PT ;  /* 0x7ffffffc0a027812 */ /* 0x000fe200078ec0ff */
[----:B------:R-:W-:Y:S01]  /*15f0*/  STL [R1+0x7c], R19 ;  /* 0x00007c1301007387 */ /* 0x000fe20000100800 */
[----:B------:R-:W-:Y:S01]  /*1600*/  LOP3.LUT R3, R7, 0x7ffffe00, R6, 0xf8, !PT ;  /* 0x7ffffe0007037812 */ /* 0x000fe200078ef806 */
[----:B------:R-:W-:Y:S01]  /*1610*/  IMAD.MOV.U32 R7, RZ, RZ, 0x40 ;  /* 0x00000040ff077424 */ /* 0x000fe200078e00ff */
[----:B------:R-:W-:Y:S01]  /*1620*/  SHF.R.S32.HI R6, RZ, 0x1f, R19 ;  /* 0x0000001fff067819 */ /* 0x000fe20000011413 */
[----:B------:R1:W-:Y:S01]  /*1630*/  STL [R1+0x90], R5 ;  /* 0x0000900501007387 */ /* 0x0003e20000100800 */
[----:B------:R-:W-:Y:S01]  /*1640*/  IMAD.IADD R2, R18, 0x1, -R2 ;  /* 0x0000000112027824 */ /* 0x000fe200078e0a02 */
[----:B------:R-:W-:Y:S01]  /*1650*/  LEA R12, R9, 0x80, 0x1 ;  /* 0x00000080090c7811 */ /* 0x000fe200078e08ff */
[----:B------:R-:W-:Y:S01]  /*1660*/  IMAD R0, R14, 0x200, R13 ;  /* 0x000002000e007824 */ /* 0x000fe200078e020d */
[----:B------:R2:W-:Y:S01]  /*1670*/  STL [R1+0xa0], R6 ;  /* 0x0000a00601007387 */ /* 0x0005e20000100800 */
[----:B------:R-:W-:Y:S01]  /*1680*/  IMAD.SHL.U32 R10, R15, 0x2, RZ ;  /* 0x000000020f0a7824 */ /* 0x000fe200078e00ff */
[----:B------:R-:W-:Y:S01]  /*1690*/  LEA R239, R3, 0x4080, 0x1 ;  /* 0x0000408003ef7811 */ /* 0x000fe200078e08ff */
[----:B------:R-:W-:Y:S01]  /*16a0*/  IMAD.SHL.U32 R9, R2, 0x2, RZ ;  /* 0x0000000202097824 */ /* 0x000fe200078e00ff */
[----:B------:R-:W-:Y:S01]  /*16b0*/  LEA R236, R0, 0x14080, 0x1 ;  /* 0x0001408000ec7811 */ /* 0x000fe200078e08ff */
[----:B------:R-:W-:Y:S01]  /*16c0*/  IMAD R2, R11, 0x8, R17 ;  /* 0x000000080b027824 */ /* 0x000fe200078e0211 */
[----:B------:R-:W-:-:S05]  /*16d0*/  SEL R0, R7, 0xffffffc0, !P0 ;  /* 0xffffffc007007807 */ /* 0x000fca0004000000 */
[----:B------:R-:W-:Y:S01]  /*16e0*/  IMAD.IADD R240, R239, 0x1, R0 ;  /* 0x00000001eff07824 */ /* 0x000fe200078e0200 */
[----:B-1----:R-:W-:Y:S02]  /*16f0*/  SHF.R.S32.HI R5, RZ, 0x1f, R5 ;  /* 0x0000001fff057819 */ /* 0x002fe40000011405 */
[----:B--2---:R-:W-:-:S03]  /*1700*/  SEL R6, R16, 0xffffffe0, !P1 ;  /* 0xffffffe010067807 */ /* 0x004fc60004800000 */
[----:B------:R1:W-:Y:S04]  /*1710*/  STL [R1+0x9c], R5 ;  /* 0x00009c0501007387 */ /* 0x0003e80000100800 */
[----:B------:R2:W-:Y:S04]  /*1720*/  STL [R1+0x18], R10 ;  /* 0x0000180a01007387 */ /* 0x0005e80000100800 */
[----:B------:R3:W-:Y:S04]  /*1730*/  STL [R1+0x64], R9 ;  /* 0x0000640901007387 */ /* 0x0007e80000100800 */
[----:B------:R-:W-:Y:S04]  /*1740*/  STL [R1+0xa4], R12 ;  /* 0x0000a40c01007387 */ /* 0x000fe80000100800 */
[----:B------:R4:W-:Y:S01]  /*1750*/  STL [R1+0xc8], R2 ;  /* 0x0000c80201007387 */ /* 0x0009e20000100800 */
[----:B-1----:R-:W-:Y:S01]  /*1760*/  SEL R5, R7, 0xffffffc0, !P2 ;  /* 0xffffffc007057807 */ /* 0x002fe20005000000 */
[----:B--2---:R-:W-:-:S04]  /*1770*/  IMAD.IADD R10, R12, 0x1, R6 ;  /* 0x000000010c0a7824 */ /* 0x004fc800078e0206 */
[C-C-:B------:R-:W-:Y:S01]  /*1780*/  IMAD.IADD R7, R12.reuse, 0x1, R5.reuse ;  /* 0x000000010c077824 */ /* 0x140fe200078e0205 */
[----:B---3--:R-:W-:Y:S01]  /*1790*/  IADD3 R9, R12, -0x10, RZ ;  /* 0xfffffff00c097810 */ /* 0x008fe20007ffe0ff */
[----:B------:R-:W-:Y:S01]  /*17a0*/  IMAD.IADD R3, R10, 0x1, R5 ;  /* 0x000000010a037824 */ /* 0x000fe200078e0205 */
[----:B------:R-:W-:Y:S01]  /*17b0*/  @P4 IADD3 R9, R12, 0x10, RZ ;  /* 0x000000100c094810 */ /* 0x000fe20007ffe0ff */
[----:B------:R-:W-:Y:S04]  /*17c0*/  STL [R1+0xb0], R10 ;  /* 0x0000b00a01007387 */ /* 0x000fe80000100800 */
[----:B------:R1:W-:Y:S01]  /*17d0*/  STL [R1+0xc0], R7 ;  /* 0x0000c00701007387 */ /* 0x0003e20000100800 */
[----:B----4-:R-:W-:-:S03]  /*17e0*/  SEL R2, R16, 0xffffffe0, !P3 ;  /* 0xffffffe010027807 */ /* 0x010fc60005800000 */
[----:B------:R2:W-:Y:S01]  /*17f0*/  STL [R1+0xa8], R9 ;  /* 0x0000a80901007387 */ /* 0x0005e20000100800 */
[--C-:B------:R-:W-:Y:S01]  /*1800*/  IADD3 R242, R0, R239, R2.reuse ;  /* 0x000000ef00f27210 */ /* 0x100fe20007ffe002 */
[----:B------:R-:W-:Y:S02]  /*1810*/  IMAD.IADD R241, R239, 0x1, R2 ;  /* 0x00000001eff17824 */ /* 0x000fe400078e0202 */
[----:B------:R3:W-:Y:S01]  /*1820*/  STL [R1+0xbc], R3 ;  /* 0x0000bc0301007387 */ /* 0x0007e20000100800 */
[----:B-1----:R-:W-:Y:S02]  /*1830*/  IMAD.IADD R7, R6, 0x1, R9 ;  /* 0x0000000106077824 */ /* 0x002fe400078e0209 */
[----:B------:R-:W-:Y:S02]  /*1840*/  IMAD R6, R8, 0x800, R239 ;  /* 0x0000080008067824 */ /* 0x000fe400078e02ef */
[----:B--2---:R-:W-:Y:S02]  /*1850*/  IMAD.IADD R9, R5, 0x1, R9 ;  /* 0x0000000105097824 */ /* 0x004fe400078e0209 */
[----:B---3--:R-:W-:-:S03]  /*1860*/  IMAD R3, R4, 0x2, R239 ;  /* 0x0000000204037824 */ /* 0x008fc600078e02ef */
[----:B------:R-:W-:Y:S01]  /*1870*/  STL [R1+0xb8], R9 ;  /* 0x0000b80901007387 */ /* 0x000fe20000100800 */
[----:B------:R-:W-:-:S03]  /*1880*/  IMAD.IADD R4, R7, 0x1, R5 ;  /* 0x0000000107047824 */ /* 0x000fc600078e0205 */
[----:B------:R-:W-:Y:S04]  /*1890*/  STL [R1+0xac], R7 ;  /* 0x0000ac0701007387 */ /* 0x000fe80000100800 */
[----:B------:R1:W-:Y:S04]  /*18a0*/  STL [R1+0x8], R3 ;  /* 0x0000080301007387 */ /* 0x0003e80000100800 */
[----:B------:R2:W-:Y:S01]  /*18b0*/  STL [R1+0xb4], R4 ;  /* 0x0000b40401007387 */ /* 0x0005e20000100800 */
[--C-:B-1----:R-:W-:Y:S02]  /*18c0*/  IMAD.IADD R3, R2, 0x1, R6.reuse ;  /* 0x0000000102037824 */ /* 0x102fe400078e0206 */
[----:B------:R-:W-:-:S02]  /*18d0*/  IMAD.IADD R2, R0, 0x1, R6 ;  /* 0x0000000100027824 */ /* 0x000fc400078e0206 */
[----:B------:R-:W-:Y:S01]  /*18e0*/  IMAD.IADD R0, R0, 0x1, R3 ;  /* 0x0000000100007824 */ /* 0x000fe200078e0203 */
[----:B------:R2:W-:Y:S04]  /*18f0*/  STL [R1+0xc], R3 ;  /* 0x00000c0301007387 */ /* 0x0005e80000100800 */
[----:B------:R2:W-:Y:S04]  /*1900*/  STL [R1+0x14], R2 ;  /* 0x0000140201007387 */ /* 0x0005e80000100800 */
[----:B------:R2:W-:Y:S02]  /*1910*/  STL [R1+0x10], R0 ;  /* 0x0000100001007387 */ /* 0x0005e40000100800 */
.L_x_951:
[----:B--2---:R-:W2:Y:S01]  /*1920*/  LDL R0, [R1+0x8c] ;  /* 0x00008c0001007983 */ /* 0x004ea20000100800 */
[----:B------:R-:W-:Y:S01]  /*1930*/  IMAD.MOV.U32 R13, RZ, RZ, 0x4 ;  /* 0x00000004ff0d7424 */ /* 0x000fe200078e00ff */
[----:B------:R-:W-:-:S02]  /*1940*/  ISETP.NE.U32.AND P0, PT, RZ, c[0x0][0x370], PT ;  /* 0x0000dc00ff007a0c */ /* 0x000fc40003f05070 */
[----:B------:R-:W-:Y:S01]  /*1950*/  ISETP.NE.U32.AND P3, PT, RZ, c[0x0][0x360], PT ;  /* 0x0000d800ff007a0c */ /* 0x000fe20003f65070 */
[----:B------:R-:W3:Y:S01]  /*1960*/  LDL R10, [R1+0x88] ;  /* 0x00008800010a7983 */ /* 0x000ee20000100800 */
[----:B------:R-:W-:Y:S01]  /*1970*/  ISETP.NE.AND.EX P1, PT, RZ, c[0x0][0x374], PT, P0 ;  /* 0x0000dd00ff007a0c */ /* 0x000fe20003f25300 */
[----:B--2---:R-:W-:-:S05]  /*1980*/  IMAD.WIDE R2, R0, R13, c[0x0][0x588] ;  /* 0x0001620000027625 */ /* 0x004fca00078e020d */
[----:B------:R-:W2:Y:S01]  /*1990*/  LDG.E R32, [R2.64] ;  /* 0x0000000602207981 */ /* 0x000ea2000c1e1900 */
[----:B------:R-:W-:Y:S01]  /*19a0*/  ISETP.NE.AND.EX P3, PT, RZ, c[0x0][0x364], PT, P3 ;  /* 0x0000d900ff007a0c */ /* 0x000fe20003f65330 */
[----:B------:R-:W-:Y:S01]  /*19b0*/  CS2R R8, SRZ ;  /* 0x0000000000087805 */ /* 0x000fe2000001ff00 */
[----:B------:R-:W-:Y:S02]  /*19c0*/  ISETP.NE.U32.AND P4, PT, RZ, c[0x0][0x348], PT ;  /* 0x0000d200ff007a0c */ /* 0x000fe40003f85070 */
[----:B------:R-:W-:Y:S02]  /*19d0*/  ISETP.NE.U32.AND P2, PT, RZ, c[0x0][0x350], PT ;  /* 0x0000d400ff007a0c */ /* 0x000fe40003f45070 */
[----:B------:R-:W-:Y:S02]  /*19e0*/  ISETP.NE.AND.EX P4, PT, RZ, c[0x0][0x34c], PT, P4 ;  /* 0x0000d300ff007a0c */ /* 0x000fe40003f85340 */
[----:B------:R-:W-:Y:S01]  /*19f0*/  ISETP.NE.AND.EX P5, PT, RZ, c[0x0][0x354], PT, P2 ;  /* 0x0000d500ff007a0c */ /* 0x000fe20003fa5320 */
[----:B------:R-:W-:Y:S01]  /*1a00*/  IMAD.MOV.U32 R12, RZ, RZ, RZ ;  /* 0x000000ffff0c7224 */ /* 0x000fe200078e00ff */
[----:B--2---:R-:W-:Y:S01]  /*1a10*/  SHF.R.S32.HI R11, RZ, 0x1f, R32 ;  /* 0x0000001fff0b7819 */ /* 0x004fe20000011420 */
[----:B------:R1:W-:Y:S01]  /*1a20*/  STL [R1+0x94], R32 ;  /* 0x0000942001007387 */ /* 0x0003e20000100800 */
[----:B------:R-:W-:-:S04]  /*1a30*/  @P1 LEA R2, P0, R32, c[0x0][0x370], 0x2 ;  /* 0x0000dc0020021a11 */ /* 0x000fc800078010ff */
[C-C-:B------:R-:W-:Y:S02]  /*1a40*/  @P1 LEA.HI.X R3, R32.reuse, c[0x0][0x374], R11.reuse, 0x2, P0 ;  /* 0x0000dd0020031a11 */ /* 0x140fe400000f140b */
[C---:B------:R-:W-:Y:S02]  /*1a50*/  @P3 LEA R6, P0, R32.reuse, c[0x0][0x360], 0x2 ;  /* 0x0000d80020063a11 */ /* 0x040fe400078010ff */
[C---:B------:R-:W-:Y:S01]  /*1a60*/  LEA R4, P2, R32.reuse, c[0x0][0x348], 0x2 ;  /* 0x0000d20020047a11 */ /* 0x040fe200078410ff */
[----:B------:R2:W5:Y:S01]  /*1a70*/  @P1 LDG.E R8, [R2.64] ;  /* 0x0000000602081981 */ /* 0x000562000c1e1900 */
[C-C-:B------:R-:W-:Y:S02]  /*1a80*/  @P3 LEA.HI.X R7, R32.reuse, c[0x0][0x364], R11.reuse, 0x2, P0 ;  /* 0x0000d90020073a11 */ /* 0x140fe400000f140b */
[----:B------:R-:W-:Y:S02]  /*1a90*/  LEA.HI.X R5, R32, c[0x0][0x34c], R11, 0x2, P2 ;  /* 0x0000d30020057a11 */ /* 0x000fe400010f140b */
[----:B---3--:R-:W-:Y:S01]  /*1aa0*/  LOP3.LUT R26, R10, 0xffff, RZ, 0xc0, !PT ;  /* 0x0000ffff0a1a7812 */ /* 0x008fe200078ec0ff */
[----:B------:R-:W3:Y:S01]  /*1ab0*/  @P3 LDG.E R0, [R6.64] ;  /* 0x0000000606003981 */ /* 0x000ee2000c1e1900 */
[----:B------:R-:W-:Y:S01]  /*1ac0*/  YIELD ;  /* 0x0000000000007946 */ /* 0x000fe20003800000 */
[----:B------:R-:W-:-:S02]  /*1ad0*/  P2R R22, PR, RZ, 0x20 ;  /* 0x00000020ff167803 */ /* 0x000fc40000000000 */
[----:B------:R1:W5:Y:S01]  /*1ae0*/  @P4 LDG.E R12, [R4.64] ;  /* 0x00000006040c4981 */ /* 0x000362000c1e1900 */
[----:B--2---:R-:W-:-:S04]  /*1af0*/  LEA R2, P1, R32, c[0x0][0x350], 0x2 ;  /* 0x0000d40020027a11 */ /* 0x004fc800078210ff */
[----:B------:R-:W-:-:S05]  /*1b00*/  LEA.HI.X R3, R32, c[0x0][0x354], R11, 0x2, P1 ;  /* 0x0000d50020037a11 */ /* 0x000fca00008f140b */
[----:B------:R1:W5:Y:S04]  /*1b10*/  @P5 LDG.E R9, [R2.64] ;  /* 0x0000000602095981 */ /* 0x000368000c1e1900 */
[----:B------:R1:W-:Y:S04]  /*1b20*/  STL [R1+0x98], R26 ;  /* 0x0000981a01007387 */ /* 0x0003e80000100800 */
[----:B---3--:R1:W-:Y:S01]  /*1b30*/  @P3 STL [R1+0x68], R0 ;  /* 0x0000680001003387 */ /* 0x0083e20000100800 */
        /* <DEDUP_REMOVED lines=8> */
.L_x_871:
[----:B------:R-:W-:-:S04]  /*1bc0*/  ISETP.NE.U32.AND P0, PT, RZ, c[0x0][0x368], PT ;  /* 0x0000da00ff007a0c */ /* 0x000fc80003f05070 */
[----:B------:R-:W-:-:S13]  /*1bd0*/  ISETP.NE.AND.EX P0, PT, RZ, c[0x0][0x36c], PT, P0 ;  /* 0x0000db00ff007a0c */ /* 0x000fda0003f05300 */
[----:B------:R-:W-:Y:S05]  /*1be0*/  @!P0 BRA `(.L_x_872) ;  /* 0x0000004000008947 */ /* 0x000fea0003800000 */
[----:B-1----:R-:W-:-:S04]  /*1bf0*/  LEA R2, P0, R32, c[0x0][0x368], 0x2 ;  /* 0x0000da0020027a11 */ /* 0x002fc800078010ff */
[----:B------:R-:W-:-:S05]  /*1c00*/  LEA.HI.X R3, R32, c[0x0][0x36c], R11, 0x2, P0 ;  /* 0x0000db0020037a11 */ /* 0x000fca00000f140b */
[----:B------:R1:W5:Y:S01]  /*1c10*/  LDG.E R0, [R2.64] ;  /* 0x0000000602007981 */ /* 0x000362000c1e1900 */
[----:B------:R-:W-:Y:S05]  /*1c20*/  BRA `(.L_x_873) ;  /* 0x0000005000007947 */ /* 0x000fea0003800000 */
.L_x_872:
[----:B-1----:R-:W-:Y:S01]  /*1c30*/  MOV R0, c[0x0][0x1d0] ;  /* 0x0000740000007a02 */ /* 0x002fe20000000f00 */
[----:B------:R-:W-:Y:S05]  /*1c40*/  @!P5 BRA `(.L_x_873) ;  /* 0x000000300000d947 */ /* 0x000fea0003800000 */
[----:B------:R-:W2:Y:S04]  /*1c50*/  LDG.E R4, [R2.64] ;  /* 0x0000000602047981 */ /* 0x000ea8000c1e1900 */
[----:B------:R-:W2:Y:S02]  /*1c60*/  LDG.E R0, [R2.64+0x4] ;  /* 0x0000040602007981 */ /* 0x000ea4000c1e1900 */
[----:B--2---:R-:W-:Y:S02]  /*1c70*/  IADD3 R0, -R4, R0, RZ ;  /* 0x0000000004007210 */ /* 0x004fe40007ffe1ff */
.L_x_873:
[----:B-1----:R-:W2:Y:S04]  /*1c80*/  LDL R3, [R1+0x68] ;  /* 0x0000680001037983 */ /* 0x002ea80000100800 */
[----:B------:R-:W3:Y:S04]  /*1c90*/  LDL.LU R2, [R1+0x84] ;  /* 0x0000840001027983 */ /* 0x000ee80000300800 */
[----:B------:R-:W4:Y:S01]  /*1ca0*/  LDL.LU R31, [R1+0x30] ;  /* 0x00003000011f7983 */ /* 0x000f220000300800 */
[----:B------:R-:W-:-:S05]  /*1cb0*/  IMAD.MOV.U32 R66, RZ, RZ, c[0x0][0x2c4] ;  /* 0x0000b100ff427624 */ /* 0x000fca00078e00ff */
[----:B------:R-:W-:Y:S01]  /*1cc0*/  ISETP.NE.AND P3, PT, R66, 0x1, PT ;  /* 0x000000014200780c */ /* 0x000fe20003f65270 */
[--C-:B-----5:R-:W-:Y:S01]  /*1cd0*/  IMAD.IADD R24, R0, 0x1, -R8.reuse ;  /* 0x0000000100187824 */ /* 0x120fe200078e0a08 */
[----:B------:R-:W-:Y:S01]  /*1ce0*/  BSSY B0, `(.L_x_874) ;  /* 0x0000040000007945 */ /* 0x000fe20003800000 */
[----:B------:R-:W-:Y:S02]  /*1cf0*/  IMAD.IADD R18, R9, 0x1, R8 ;  /* 0x0000000109127824 */ /* 0x000fe400078e0208 */
[----:B--2---:R-:W-:Y:S02]  /*1d00*/  IMAD.MOV.U32 R14, RZ, RZ, R3 ;  /* 0x000000ffff0e7224 */ /* 0x004fe400078e0003 */
[----:B---3--:R-:W-:-:S05]  /*1d10*/  IMAD.SHL.U32 R15, R2, 0x80, RZ ;  /* 0x00000080020f7824 */ /* 0x008fca00078e00ff */
[----:B------:R-:W-:-:S05]  /*1d20*/  IADD3 R2, R15, 0x7f, RZ ;  /* 0x0000007f0f027810 */ /* 0x000fca0007ffe0ff */
[----:B------:R-:W-:-:S04]  /*1d30*/  @P3 IMAD.HI.U32 R3, R2, c[0x0][0x2c8], RZ ;  /* 0x0000b20002033a27 */ /* 0x000fc800078e00ff */
[----:B------:R-:W-:Y:S01]  /*1d40*/  IMAD.MOV.U32 R0, RZ, RZ, R2 ;  /* 0x000000ffff007224 */ /* 0x000fe200078e0002 */
[C---:B------:R-:W-:Y:S02]  /*1d50*/  IADD3 R2, R24.reuse, 0x30, -R14 ;  /* 0x0000003018027810 */ /* 0x040fe40007ffe80e */
[----:B------:R-:W-:Y:S02]  /*1d60*/  @P3 SHF.R.U32.HI R0, RZ, c[0x0][0x2cc], R3 ;  /* 0x0000b300ff003a19 */ /* 0x000fe40000011603 */
[----:B------:R-:W-:-:S03]  /*1d70*/  IADD3 R3, R24, 0x2f, RZ ;  /* 0x0000002f18037810 */ /* 0x000fc60007ffe0ff */
[----:B------:R-:W-:Y:S02]  /*1d80*/  IMAD.IADD R0, R2, 0x1, R0 ;  /* 0x0000000102007824 */ /* 0x000fe400078e0200 */
[----:B------:R-:W-:-:S04]  /*1d90*/  IMAD.HI R2, R3, 0x2aaaaaab, RZ ;  /* 0x2aaaaaab03027827 */ /* 0x000fc800078e02ff */
[----:B------:R-:W-:Y:S01]  /*1da0*/  IMAD.HI R0, R0, 0x2aaaaaab, RZ ;  /* 0x2aaaaaab00007827 */ /* 0x000fe200078e02ff */
[----:B------:R-:W-:-:S04]  /*1db0*/  SHF.R.U32.HI R4, RZ, 0x1f, R2 ;  /* 0x0000001fff047819 */ /* 0x000fc80000011602 */
[----:B------:R-:W-:Y:S02]  /*1dc0*/  SHF.R.U32.HI R3, RZ, 0x1f, R0 ;  /* 0x0000001fff037819 */ /* 0x000fe40000011600 */
[----:B------:R-:W-:Y:S02]  /*1dd0*/  LEA.HI.SX32 R4, R2, R4, 0x1d ;  /* 0x0000000402047211 */ /* 0x000fe400078feaff */
[----:B------:R-:W-:Y:S02]  /*1de0*/  LOP3.LUT R2, R10, 0xff000000, RZ, 0xc0, !PT ;  /* 0xff0000000a027812 */ /* 0x000fe400078ec0ff */
[----:B------:R-:W-:Y:S02]  /*1df0*/  LEA.HI.SX32 R0, R0, R3, 0x1d ;  /* 0x0000000300007211 */ /* 0x000fe400078feaff */
[----:B------:R-:W-:Y:S02]  /*1e00*/  LOP3.LUT R3, R10, 0xff0000, RZ, 0xc0, !PT ;  /* 0x00ff00000a037812 */ /* 0x000fe400078ec0ff */
[----:B------:R-:W-:-:S02]  /*1e10*/  SHF.R.U32.HI R2, RZ, 0x8, R2 ;  /* 0x00000008ff027819 */ /* 0x000fc40000011602 */
[----:B----4-:R-:W-:Y:S02]  /*1e20*/  LOP3.LUT R31, R31, 0xfffffbff, RZ, 0xc0, !PT ;  /* 0xfffffbff1f1f7812 */ /* 0x010fe400078ec0ff */
[----:B------:R-:W-:Y:S02]  /*1e30*/  LEA.HI R3, R3, R2, RZ, 0x10 ;  /* 0x0000000203037211 */ /* 0x000fe400078f80ff */
[----:B------:R-:W-:Y:S02]  /*1e40*/  @P3 LOP3.LUT R31, R31, 0x400, RZ, 0xfc, !PT ;  /* 0x000004001f1f3812 */ /* 0x000fe400078efcff */
[----:B------:R-:W-:Y:S01]  /*1e50*/  LOP3.LUT R16, R3, 0xff, RZ, 0xc0, !PT ;  /* 0x000000ff03107812 */ /* 0x000fe200078ec0ff */
[----:B------:R1:W-:Y:S01]  /*1e60*/  STL [R1+0x84], R15 ;  /* 0x0000840f01007387 */ /* 0x0003e20000100800 */
[----:B------:R-:W-:-:S03]  /*1e70*/  SHF.R.U32.HI R5, RZ, 0x10, R3 ;  /* 0x00000010ff057819 */ /* 0x000fc60000011603 */
[----:B------:R1:W-:Y:S01]  /*1e80*/  STL [R1+0x78], R24 ;  /* 0x0000781801007387 */ /* 0x0003e20000100800 */
[----:B------:R-:W-:-:S03]  /*1e90*/  IMNMX R6, R4, R0, PT ;  /* 0x0000000004067217 */ /* 0x000fc60003800200 */
[----:B------:R1:W-:Y:S04]  /*1ea0*/  STL [R1+0x30], R31 ;  /* 0x0000301f01007387 */ /* 0x0003e80000100800 */
[----:B------:R1:W-:Y:S04]  /*1eb0*/  STL [R1+0xc4], R16 ;  /* 0x0000c41001007387 */ /* 0x0003e80000100800 */
[----:B------:R1:W-:Y:S01]  /*1ec0*/  STL [R1+0x88], R5 ;  /* 0x0000880501007387 */ /* 0x0003e20000100800 */
[----:B------:R-:W-:Y:S01]  /*1ed0*/  ISETP.GE.AND P0, PT, R6, 0x1, PT ;  /* 0x000000010600780c */ /* 0x000fe20003f06270 */
[----:B------:R-:W-:-:S12]  /*1ee0*/  IMAD.MOV.U32 R2, RZ, RZ, RZ ;  /* 0x000000ffff027224 */ /* 0x000fd800078e00ff */
[----:B------:R-:W-:Y:S05]  /*1ef0*/  @!P0 BRA `(.L_x_875) ;  /* 0x000001e000008947 */ /* 0x000fea0003800000 */
[----:B------:R-:W-:-:S04]  /*1f00*/  ISETP.NE.AND P0, PT, R5, RZ, PT ;  /* 0x000000ff0500720c */ /* 0x000fc80003f05270 */
        /* <DEDUP_REMOVED lines=29> */
.L_x_875:
[----:B------:R-:W-:Y:S05]  /*20e0*/  BSYNC B0 ;  /* 0x0000000000007941 */ /* 0x000fea0003800000 */
.L_x_874:
        /* <DEDUP_REMOVED lines=14> */
[----:B------:R2:W-:Y:S01]  /*21d0*/  STL [R1+0x24], R72 ;  /* 0x0000244801007387 */ /* 0x0005e20000100800 */
        /* <DEDUP_REMOVED lines=58> */
[----:B--2---:R-:W-:Y:S01]  /*2580*/  ISETP.NE.U32.AND P0, PT, RZ, c[0x0][0x340], PT ;  /* 0x0000d000ff007a0c */ /* 0x004fe20003f05070 */
[----:B------:R-:W2:Y:S01]  /*2590*/  LDL.64 R8, [R1+0x70] ;  /* 0x0000700001087983 */ /* 0x000ea20000100a00 */
[----:B------:R-:W-:-:S02]  /*25a0*/  IMAD.MOV.U32 R135, RZ, RZ, R15 ;  /* 0x000000ffff877224 */ /* 0x000fc400078e000f */
[----:B------:R-:W-:Y:S01]  /*25b0*/  ISETP.NE.AND.EX P1, PT, RZ, c[0x0][0x344], PT, P0 ;  /* 0x0000d100ff007a0c */ /* 0x000fe20003f25300 */
[----:B------:R3:W2:Y:S04]  /*25c0*/  LDL.64 R28, [R1+0x70] ;  /* 0x00007000011c7983 */ /* 0x0006a80000100a00 */
[----:B------:R-:W4:Y:S04]  /*25d0*/  LDL R21, [R1+0x7c] ;  /* 0x00007c0001157983 */ /* 0x000f280000100800 */
[----:B------:R-:W5:Y:S04]  /*25e0*/  LDL R20, [R1+0x90] ;  /* 0x0000900001147983 */ /* 0x000f680000100800 */
[----:B------:R-:W-:Y:S01]  /*25f0*/  @P1 IMAD.WIDE R2, R32, R13, c[0x0][0x340] ;  /* 0x0000d00020021625 */ /* 0x000fe200078e020d */
[----:B------:R-:W3:Y:S04]  /*2600*/  LDL R30, [R1+0xa0] ;  /* 0x0000a000011e7983 */ /* 0x000ee80000100800 */
[----:B------:R1:W3:Y:S04]  /*2610*/  @P1 LDG.E R19, [R2.64] ;  /* 0x0000000602131981 */ /* 0x0002e8000c1e1900 */
[----:B------:R-:W4:Y:S04]  /*2620*/  LDL R27, [R1+0x9c] ;  /* 0x00009c00011b7983 */ /* 0x000f280000100800 */
[----:B------:R-:W4:Y:S04]  /*2630*/  LDL R67, [R1+0x18] ;  /* 0x0000180001437983 */ /* 0x000f280000100800 */
[----:B------:R-:W1:Y:S01]  /*2640*/  S2R R4, SR_TID.X ;  /* 0x0000000000047919 */ /* 0x000e620000002100 */
[----:B------:R-:W-:-:S05]  /*2650*/  SHF.R.S32.HI R0, RZ, 0x1f, R12 ;  /* 0x0000001fff007819 */ /* 0x000fca000001140c */
[----:B------:R-:W-:Y:S01]  /*2660*/  IMAD R0, R0, c[0x0][0x178], RZ ;  /* 0x00005e0000007a24 */ /* 0x000fe200078e02ff */
[--C-:B-1----:R-:W-:Y:S02]  /*2670*/  SHF.R.S32.HI R25, RZ, 0x1f, R4.reuse ;  /* 0x0000001fff197819 */ /* 0x102fe40000011404 */
[----:B------:R-:W-:Y:S02]  /*2680*/  SHF.R.S32.HI R73, RZ, 0x1f, R4 ;  /* 0x0000001fff497819 */ /* 0x000fe40000011404 */
[-C--:B------:R-:W-:Y:S02]  /*2690*/  LEA.HI R25, R25, R4.reuse, RZ, 0x3 ;  /* 0x0000000419197211 */ /* 0x080fe400078f18ff */
[----:B------:R-:W-:Y:S02]  /*26a0*/  LEA.HI R73, R73, R4, RZ, 0x3 ;  /* 0x0000000449497211 */ /* 0x000fe400078f18ff */
[----:B------:R-:W-:Y:S02]  /*26b0*/  LOP3.LUT R25, R25, 0xfffffff8, RZ, 0xc0, !PT ;  /* 0xfffffff819197812 */ /* 0x000fe400078ec0ff */
[----:B------:R-:W-:-:S03]  /*26c0*/  SHF.R.S32.HI R73, RZ, 0x3, R73 ;  /* 0x00000003ff497819 */ /* 0x000fc60000011449 */
[----:B------:R-:W-:Y:S02]  /*26d0*/  IMAD.IADD R25, R4, 0x1, -R25 ;  /* 0x0000000104197824 */ /* 0x000fe400078e0a19 */
[----:B------:R-:W-:-:S04]  /*26e0*/  IMAD.WIDE.U32 R2, R12, c[0x0][0x178], RZ ;  /* 0x00005e000c027a25 */ /* 0x000fc800078e00ff */
[----:B------:R-:W-:Y:S02]  /*26f0*/  IMAD R5, R25, 0x20, R73 ;  /* 0x0000002019057824 */ /* 0x000fe400078e0249 */
[----:B------:R-:W-:Y:S02]  /*2700*/  IMAD R0, R12, c[0x0][0x17c], R0 ;  /* 0x00005f000c007a24 */ /* 0x000fe400078e0200 */
[----:B------:R-:W-:Y:S02]  /*2710*/  IMAD.IADD R5, R135, 0x1, R5 ;  /* 0x0000000187057824 */ /* 0x000fe400078e0205 */
[----:B------:R-:W-:Y:S01]  /*2720*/  IMAD.IADD R3, R3, 0x1, R0 ;  /* 0x0000000103037824 */ /* 0x000fe200078e0200 */
[----:B------:R-:W-:Y:S01]  /*2730*/  SEL R6, R11, RZ, !P4 ;  /* 0x000000ff0b067207 */ /* 0x000fe20006000000 */
[----:B------:R-:W-:Y:S01]  /*2740*/  @P3 IMAD.HI.U32 R7, R5, c[0x0][0x2c8], RZ ;  /* 0x0000b20005073a27 */ /* 0x000fe200078e00ff */
[----:B------:R-:W-:-:S03]  /*2750*/  SEL R4, R32, RZ, !P4 ;  /* 0x000000ff20047207 */ /* 0x000fc60006000000 */
        /* <DEDUP_REMOVED lines=8> */
[----:B------:R-:W-:-:S04]  /*27e0*/  IMAD.MOV R4, RZ, RZ, -R0 ;  /* 0x000000ffff047224 */ /* 0x000fc800078e0a00 */
[----:B------:R-:W-:Y:S02]  /*27f0*/  IMAD R4, R4, c[0x0][0x2c4], R5 ;  /* 0x0000b10004047a24 */ /* 0x000fe400078e0205 */
[----:B------:R-:W-:Y:S02]  /*2800*/  IMAD R5, R7, c[0x0][0x1b0], RZ ;  /* 0x00006c0007057a24 */ /* 0x000fe400078e02ff */
[----:B------:R-:W-:Y:S02]  /*2810*/  IMAD.IADD R3, R3, 0x1, R6 ;  /* 0x0000000103037824 */ /* 0x000fe400078e0206 */
[C---:B------:R-:W-:Y:S01]  /*2820*/  IMAD R6, R0.reuse, c[0x0][0x1b4], R5 ;  /* 0x00006d0000067a24 */ /* 0x040fe200078e0205 */
[----:B------:R-:W-:Y:S01]  /*2830*/  SHF.R.S32.HI R5, RZ, 0x1f, R4 ;  /* 0x0000001fff057819 */ /* 0x000fe20000011404 */
[----:B------:R-:W-:-:S04]  /*2840*/  IMAD.WIDE.U32 R2, R0, c[0x0][0x1b0], R2 ;  /* 0x00006c0000027a25 */ /* 0x000fc800078e0002 */
[----:B------:R-:W-:Y:S02]  /*2850*/  IMAD R0, R5, c[0x0][0x1a8], RZ ;  /* 0x00006a0005007a24 */ /* 0x000fe400078e02ff */
[----:B------:R-:W-:Y:S02]  /*2860*/  IMAD.IADD R3, R3, 0x1, R6 ;  /* 0x0000000103037824 */ /* 0x000fe400078e0206 */
[C---:B------:R-:W-:Y:S02]  /*2870*/  IMAD R0, R4.reuse, c[0x0][0x1ac], R0 ;  /* 0x00006b0004007a24 */ /* 0x040fe400078e0200 */
[----:B------:R-:W-:-:S04]  /*2880*/  IMAD.WIDE.U32 R2, R4, c[0x0][0x1a8], R2 ;  /* 0x00006a0004027a25 */ /* 0x000fc800078e0002 */
[----:B------:R-:W-:Y:S01]  /*2890*/  IMAD.IADD R0, R3, 0x1, R0 ;  /* 0x0000000103007824 */ /* 0x000fe200078e0200 */
[C---:B------:R-:W-:Y:S01]  /*28a0*/  LEA R13, P0, R2.reuse, c[0x0][0x160], 0x1 ;  /* 0x00005800020d7a11 */ /* 0x040fe200078008ff */
[----:B------:R-:W-:Y:S03]  /*28b0*/  WARPSYNC 0xffffffff ;  /* 0xffffffff00007948 */ /* 0x000fe60003800000 */
[----:B------:R-:W-:Y:S02]  /*28c0*/  LEA.HI.X R12, R2, c[0x0][0x164], R0, 0x1, P0 ;  /* 0x00005900020c7a11 */ /* 0x000fe400000f0c00 */
[----:B------:R-:W1:Y:S01]  /*28d0*/  SHFL.IDX PT, R2, R13, RZ, 0x181f ;  /* 0x00181fff0d027589 */ /* 0x000e6200000e0000 */
[----:B------:R-:W-:-:S03]  /*28e0*/  IMAD R15, R14, c[0x0][0x2c4], RZ ;  /* 0x0000b1000e0f7a24 */ /* 0x000fc600078e02ff */
[----:B------:R-:W1:Y:S01]  /*28f0*/  SHFL.IDX PT, R3, R12, RZ, 0x181f ;  /* 0x00181fff0c037589 */ /* 0x000e6200000e0000 */
[----:B------:R-:W-:-:S05]  /*2900*/  IMAD.IADD R14, R73, 0x1, R135 ;  /* 0x00000001490e7824 */ /* 0x000fca00078e0287 */
[----:B------:R-:W-:Y:S02]  /*2910*/  ISETP.GE.AND P0, PT, R14, R15, PT ;  /* 0x0000000f0e00720c */ /* 0x000fe40003f06270 */
[----:B------:R-:W-:Y:S01]  /*2920*/  IADD3 R65, R72, -0x1, RZ ;  /* 0xffffffff48417810 */ /* 0x000fe20007ffe0ff */
[----:B------:R-:W-:-:S05]  /*2930*/  IMAD.MOV.U32 R74, RZ, RZ, R31 ;  /* 0x000000ffff4a7224 */ /* 0x000fca00078e001f */
[----:B------:R-:W-:Y:S01]  /*2940*/  LOP3.LUT R74, R74, 0xfffffffd, RZ, 0xc0, !PT ;  /* 0xfffffffd4a4a7812 */ /* 0x000fe200078ec0ff */
[----:B--2---:R-:W-:-:S05]  /*2950*/  IMAD.MOV.U32 R28, RZ, RZ, R8 ;  /* 0x000000ffff1c7224 */ /* 0x004fca00078e0008 */
[C---:B------:R-:W-:Y:S02]  /*2960*/  IADD3 R0, R28.reuse, 0x40, RZ ;  /* 0x000000401c007810 */ /* 0x040fe40007ffe0ff */
[C---:B------:R-:W-:Y:S02]  /*2970*/  ISETP.GE.AND P3, PT, R28.reuse, c[0x0][0x198], PT ;  /* 0x000066001c007a0c */ /* 0x040fe40003f66270 */
[----:B------:R-:W-:Y:S02]  /*2980*/  SHF.R.S32.HI R29, RZ, 0x1f, R28 ;  /* 0x0000001fff1d7819 */ /* 0x000fe4000001141c */
[----:B------:R-:W-:Y:S02]  /*2990*/  SHF.R.S32.HI R17, RZ, 0x1f, R0 ;  /* 0x0000001fff117819 */ /* 0x000fe40000011400 */
[----:B-1----:R-:W-:Y:S02]  /*29a0*/  @!P0 LEA R6, P2, R28, R2, 0x1 ;  /* 0x000000021c068211 */ /* 0x002fe400078408ff */
[----:B---3--:R-:W-:Y:S01]  /*29b0*/  @P1 SHF.R.S32.HI R16, RZ, 0x1f, R19 ;  /* 0x0000001fff101819 */ /* 0x008fe20000011413 */
[----:B------:R-:W-:-:S02]  /*29c0*/  @!P1 IMAD.MOV.U32 R16, RZ, RZ, R11 ;  /* 0x000000ffff109224 */ /* 0x000fc400078e000b */
[----:B------:R-:W-:Y:S01]  /*29d0*/  @!P1 IMAD.MOV.U32 R19, RZ, RZ, R32 ;  /* 0x000000ffff139224 */ /* 0x000fe200078e0020 */
[C---:B------:R-:W-:Y:S02]  /*29e0*/  @!P0 LEA R10, P1, R0.reuse, R2, 0x1 ;  /* 0x00000002000a8211 */ /* 0x040fe400078208ff */
[----:B------:R-:W-:Y:S02]  /*29f0*/  ISETP.GE.AND P6, PT, R0, c[0x0][0x198], PT ;  /* 0x0000660000007a0c */ /* 0x000fe40003fc6270 */
[----:B----4-:R-:W-:Y:S01]  /*2a00*/  ISETP.GE.AND P5, PT, R21, c[0x0][0x198], PT ;  /* 0x0000660015007a0c */ /* 0x010fe20003fa6270 */
[----:B------:R-:W-:Y:S01]  /*2a10*/  BAR.SYNC.DEFER_BLOCKING 0x0 ;  /* 0x0000000000007b1d */ /* 0x000fe20000010000 */
[----:B-----5:R-:W-:Y:S02]  /*2a20*/  ISETP.GE.AND P4, PT, R20, c[0x0][0x198], PT ;  /* 0x0000660014007a0c */ /* 0x020fe40003f86270 */
[-C--:B------:R-:W-:Y:S02]  /*2a30*/  @!P0 LEA.HI.X R7, R28, R3.reuse, R29, 0x1, P2 ;  /* 0x000000031c078211 */ /* 0x080fe400010f0c1d */
[----:B------:R-:W-:-:S02]  /*2a40*/  @!P0 LEA.HI.X R11, R0, R3, R17, 0x1, P1 ;  /* 0x00000003000b8211 */ /* 0x000fc400008f0c11 */
[CC--:B------:R-:W-:Y:S02]  /*2a50*/  @!P0 LEA R8, P2, R21.reuse, R2.reuse, 0x1 ;  /* 0x0000000215088211 */ /* 0x0c0fe400078408ff */
[C---:B------:R-:W-:Y:S02]  /*2a60*/  @!P0 LEA R4, P1, R20.reuse, R2, 0x1 ;  /* 0x0000000214048211 */ /* 0x040fe400078208ff */
[----:B------:R-:W1:Y:S01]  /*2a70*/  SHFL.IDX PT, R2, R13, 0x1, 0x181f ;  /* 0x00381f000d027f89 */ /* 0x000e6200000e0000 */
[-C--:B------:R-:W-:Y:S02]  /*2a80*/  @!P0 LEA.HI.X R9, R21, R3.reuse, R30, 0x1, P2 ;  /* 0x0000000315098211 */ /* 0x080fe400010f0c1e */
[----:B------:R-:W-:Y:S02]  /*2a90*/  @!P0 LEA.HI.X R5, R20, R3, R27, 0x1, P1 ;  /* 0x0000000314058211 */ /* 0x000fe400008f0c1b */
[----:B------:R-:W2:Y:S04]  /*2aa0*/  SHFL.IDX PT, R3, R12, 0x1, 0x181f ;  /* 0x00381f000c037f89 */ /* 0x000ea800000e0000 */
[----:B------:R-:W-:Y:S01]  /*2ab0*/  @!PT LDS RZ, [RZ] ;  /* 0x00000000fffff984 */ /* 0x000fe20000000800 */
[----:B------:R3:W-:Y:S04]  /*2ac0*/  @!P0 LDGSTS.E.BYPASS.LTC128B.128 [R67+0x4080], [R6.64], !P3 ;  /* 0x0408000006438fae */ /* 0x0007e8000d901d46 */
[----:B------:R4:W-:Y:S04]  /*2ad0*/  @!P0 LDGSTS.E.BYPASS.LTC128B.128 [R67+0x8080], [R10.64], !P6 ;  /* 0x080800000a438fae */ /* 0x0009e8000f101d46 */
[----:B------:R5:W-:Y:S04]  /*2ae0*/  @!P0 LDGSTS.E.BYPASS.LTC128B.128 [R67+0xc080], [R8.64], !P5 ;  /* 0x0c08000008438fae */ /* 0x000be8000e901d46 */
[----:B------:R1:W-:Y:S01]  /*2af0*/  @!P0 LDGSTS.E.BYPASS.LTC128B.128 [R67+0x10080], [R4.64], !P4 ;  /* 0x1008000004438fae */ /* 0x0003e2000e101d46 */
[----:B---3--:R-:W-:-:S04]  /*2b00*/  IADD3 R6, R14, 0x20, RZ ;  /* 0x000000200e067810 */ /* 0x008fc80007ffe0ff */
[----:B------:R-:W-:-:S13]  /*2b10*/  ISETP.GE.AND P0, PT, R6, R15, PT ;  /* 0x0000000f0600720c */ /* 0x000fda0003f06270 */
[----:B-1----:R-:W-:-:S04]  /*2b20*/  @!P0 LEA R6, P1, R28, R2, 0x1 ;  /* 0x000000021c068211 */ /* 0x002fc800078208ff */
[----:B--2---:R-:W-:Y:S02]  /*2b30*/  @!P0 LEA.HI.X R7, R28, R3, R29, 0x1, P1 ;  /* 0x000000031c078211 */ /* 0x004fe400008f0c1d */
[----:B----4-:R-:W-:-:S03]  /*2b40*/  @!P0 LEA R10, P1, R0, R2, 0x1 ;  /* 0x00000002000a8211 */ /* 0x010fc600078208ff */
[----:B------:R1:W-:Y:S01]  /*2b50*/  @!P0 LDGSTS.E.BYPASS.LTC128B.128 [R67+0x5080], [R6.64], !P3 ;  /* 0x0508000006438fae */ /* 0x0003e2000d901d46 */
[----:B------:R-:W-:Y:S02]  /*2b60*/  @!P0 LEA.HI.X R11, R0, R3, R17, 0x1, P1 ;  /* 0x00000003000b8211 */ /* 0x000fe400008f0c11 */
[----:B-----5:R-:W-:-:S03]  /*2b70*/  @!P0 LEA R8, P1, R21, R2, 0x1 ;  /* 0x0000000215088211 */ /* 0x020fc600078208ff */
[----:B------:R2:W-:Y:S01]  /*2b80*/  @!P0 LDGSTS.E.BYPASS.LTC128B.128 [R67+0x9080], [R10.64], !P6 ;  /* 0x090800000a438fae */ /* 0x0005e2000f101d46 */
[-C--:B------:R-:W-:Y:S02]  /*2b90*/  @!P0 LEA.HI.X R9, R21, R3.reuse, R30, 0x1, P1 ;  /* 0x0000000315098211 */ /* 0x080fe400008f0c1e */
[C---:B------:R-:W-:Y:S02]  /*2ba0*/  @!P0 LEA R4, P1, R20.reuse, R2, 0x1 ;  /* 0x0000000214048211 */ /* 0x040fe400078208ff */
[----:B------:R-:W3:Y:S02]  /*2bb0*/  SHFL.IDX PT, R2, R13, 0x2, 0x181f ;  /* 0x00581f000d027f89 */ /* 0x000ee400000e0000 */
[----:B------:R-:W-:Y:S02]  /*2bc0*/  @!P0 LEA.HI.X R5, R20, R3, R27, 0x1, P1 ;  /* 0x0000000314058211 */ /* 0x000fe400008f0c1b */
[----:B------:R-:W4:Y:S04]  /*2bd0*/  SHFL.IDX PT, R3, R12, 0x2, 0x181f ;  /* 0x00581f000c037f89 */ /* 0x000f2800000e0000 */
[----:B------:R3:W-:Y:S04]  /*2be0*/  @!P0 LDGSTS.E.BYPASS.LTC128B.128 [R67+0xd080], [R8.64], !P5 ;  /* 0x0d08000008438fae */ /* 0x0007e8000e901d46 */
[----:B------:R5:W-:Y:S01]  /*2bf0*/  @!P0 LDGSTS.E.BYPASS.LTC128B.128 [R67+0x11080], [R4.64], !P4 ;  /* 0x1108000004438fae */ /* 0x000be2000e101d46 */
[----:B-1----:R-:W-:-:S04]  /*2c00*/  IADD3 R6, R14, 0x40, RZ ;  /* 0x000000400e067810 */ /* 0x002fc80007ffe0ff */
[----:B------:R-:W-:-:S13]  /*2c10*/  ISETP.GE.AND P0, PT, R6, R15, PT ;  /* 0x0000000f0600720c */ /* 0x000fda0003f06270 */
[----:B---3--:R-:W-:-:S04]  /*2c20*/  @!P0 LEA R8, P1, R28, R2, 0x1 ;  /* 0x000000021c088211 */ /* 0x008fc800078208ff */
[-C--:B----4-:R-:W-:Y:S02]  /*2c30*/  @!P0 LEA.HI.X R9, R28, R3.reuse, R29, 0x1, P1 ;  /* 0x000000031c098211 */ /* 0x090fe400008f0c1d */
[CC--:B------:R-:W-:Y:S01]  /*2c40*/  @!P0 LEA R6, P1, R0.reuse, R2.reuse, 0x1 ;  /* 0x0000000200068211 */ /* 0x0c0fe200078208ff */
[----:B--2---:R-:W1:Y:S03]  /*2c50*/  SHFL.IDX PT, R11, R13, 0x3, 0x181f ;  /* 0x00781f000d0b7f89 */ /* 0x004e6600000e0000 */
[----:B------:R-:W-:Y:S01]  /*2c60*/  @!P0 LEA.HI.X R7, R0, R3, R17, 0x1, P1 ;  /* 0x0000000300078211 */ /* 0x000fe200008f0c11 */
[----:B------:R2:W-:Y:S01]  /*2c70*/  @!P0 LDGSTS.E.BYPASS.LTC128B.128 [R67+0x6080], [R8.64], !P3 ;  /* 0x0608000008438fae */ /* 0x0005e2000d901d46 */
[----:B-----5:R-:W-:-:S03]  /*2c80*/  @!P0 LEA R4, P1, R21, R2, 0x1 ;  /* 0x0000000215048211 */ /* 0x020fc600078208ff */
[----:B------:R1:W-:Y:S01]  /*2c90*/  @!P0 LDGSTS.E.BYPASS.LTC128B.128 [R67+0xa080], [R6.64], !P6 ;  /* 0x0a08000006438fae */ /* 0x0003e2000f101d46 */
[-C--:B------:R-:W-:Y:S02]  /*2ca0*/  @!P0 LEA.HI.X R5, R21, R3.reuse, R30, 0x1, P1 ;  /* 0x0000000315058211 */ /* 0x080fe400008f0c1e */
[C---:B------:R-:W-:Y:S01]  /*2cb0*/  @!P0 LEA R2, P1, R20.reuse, R2, 0x1 ;  /* 0x0000000214028211 */ /* 0x040fe200078208ff */
[----:B------:R-:W3:Y:S03]  /*2cc0*/  SHFL.IDX PT, R10, R12, 0x3, 0x181f ;  /* 0x00781f000c0a7f89 */ /* 0x000ee600000e0000 */
[----:B------:R-:W-:Y:S01]  /*2cd0*/  @!P0 LEA.HI.X R3, R20, R3, R27, 0x1, P1 ;  /* 0x0000000314038211 */ /* 0x000fe200008f0c1b */
[----:B------:R4:W-:Y:S04]  /*2ce0*/  @!P0 LDGSTS.E.BYPASS.LTC128B.128 [R67+0xe080], [R4.64], !P5 ;  /* 0x0e08000004438fae */ /* 0x0009e8000e901d46 */
[----:B------:R5:W-:Y:S01]  /*2cf0*/  @!P0 LDGSTS.E.BYPASS.LTC128B.128 [R67+0x12080], [R2.64], !P4 ;  /* 0x1208000002438fae */ /* 0x000be2000e101d46 */
[----:B----4-:R-:W-:-:S02]  /*2d00*/  IADD3 R4, R14, 0x60, RZ ;  /* 0x000000600e047810 */ /* 0x010fc40007ffe0ff */
[----:B-----5:R-:W-:Y:S02]  /*2d10*/  SHF.R.S32.HI R3, RZ, 0x1f, R18 ;  /* 0x0000001fff037819 */ /* 0x020fe40000011412 */
[----:B------:R-:W-:-:S04]  /*2d20*/  IADD3 R2, P0, R73, R18, RZ ;  /* 0x0000001249027210 */ /* 0x000fc80007f1e0ff */
[----:B------:R-:W-:Y:S02]  /*2d30*/  LEA.HI.X.SX32 R3, R73, R3, 0x1, P0 ;  /* 0x0000000349037211 */ /* 0x000fe400000f0eff */
[----:B------:R-:W-:Y:S01]  /*2d40*/  ISETP.GE.AND P0, PT, R4, R15, PT ;  /* 0x0000000f0400720c */ /* 0x000fe20003f06270 */
[----:B------:R-:W-:Y:S02]  /*2d50*/  IMAD.MOV.U32 R15, RZ, RZ, 0x30 ;  /* 0x00000030ff0f7424 */ /* 0x000fe400078e00ff */
[----:B--2---:R-:W-:-:S10]  /*2d60*/  IMAD R8, R3, c[0x0][0x1e0], RZ ;  /* 0x0000780003087a24 */ /* 0x004fd400078e02ff */
[----:B-1----:R-:W-:-:S04]  /*2d70*/  @!P0 LEA R6, P1, R28, R11, 0x1 ;  /* 0x0000000b1c068211 */ /* 0x002fc800078208ff */
[--C-:B---3--:R-:W-:Y:S01]  /*2d80*/  @!P0 LEA.HI.X R7, R28, R10, R29.reuse, 0x1, P1 ;  /* 0x0000000a1c078211 */ /* 0x108fe200008f0c1d */
[----:B------:R-:W-:-:S04]  /*2d90*/  IMAD.WIDE.U32 R4, R2, c[0x0][0x1e0], R28 ;  /* 0x0000780002047a25 */ /* 0x000fc800078e001c */
[----:B------:R1:W-:Y:S01]  /*2da0*/  @!P0 LDGSTS.E.BYPASS.LTC128B.128 [R67+0x7080], [R6.64], !P3 ;  /* 0x0708000006438fae */ /* 0x0003e2000d901d46 */
[----:B------:R-:W-:Y:S02]  /*2db0*/  IMAD R8, R2, c[0x0][0x1e4], R8 ;  /* 0x0000790002087a24 */ /* 0x000fe400078e0208 */
[----:B------:R-:W-:Y:S02]  /*2dc0*/  IMAD R12, R3, c[0x0][0x208], RZ ;  /* 0x00008200030c7a24 */ /* 0x000fe400078e02ff */
[----:B------:R-:W-:Y:S02]  /*2dd0*/  IMAD R15, R72, -0x30, R15 ;  /* 0xffffffd0480f7824 */ /* 0x000fe400078e020f */
[----:B------:R-:W-:Y:S01]  /*2de0*/  IMAD.IADD R3, R5, 0x1, R8 ;  /* 0x0000000105037824 */ /* 0x000fe200078e0208 */
[----:B------:R-:W-:Y:S01]  /*2df0*/  SHF.R.S32.HI R18, RZ, 0x1f, R65 ;  /* 0x0000001fff127819 */ /* 0x000fe20000011441 */
[----:B------:R-:W-:Y:S01]  /*2e00*/  IMAD.WIDE.U32 R8, R2, c[0x0][0x208], R28 ;  /* 0x0000820002087a25 */ /* 0x000fe200078e001c */
[----:B------:R-:W-:-:S03]  /*2e10*/  ISETP.NE.AND P2, PT, R22, RZ, PT ;  /* 0x000000ff1600720c */ /* 0x000fc60003f45270 */
[----:B------:R-:W-:Y:S02]  /*2e20*/  IMAD R12, R2, c[0x0][0x20c], R12 ;  /* 0x00008300020c7a24 */ /* 0x000fe400078e020c */
[----:B------:R-:W-:Y:S02]  /*2e30*/  IMAD.MOV.U32 R2, RZ, RZ, R4 ;  /* 0x000000ffff027224 */ /* 0x000fe400078e0004 */
[----:B------:R-:W-:Y:S01]  /*2e40*/  IMAD.IADD R64, R24, 0x1, R15 ;  /* 0x0000000118407824 */ /* 0x000fe200078e020f */
[----:B-1----:R-:W-:-:S04]  /*2e50*/  @!P0 LEA R6, P1, R0, R11, 0x1 ;  /* 0x0000000b00068211 */ /* 0x002fc800078208ff */
[C---:B------:R-:W-:Y:S02]  /*2e60*/  @!P0 LEA.HI.X R7, R0.reuse, R10, R17, 0x1, P1 ;  /* 0x0000000a00078211 */ /* 0x040fe400008f0c11 */
[----:B------:R-:W-:Y:S01]  /*2e70*/  ISETP.GE.AND P1, PT, R0, c[0x0][0x1d4], PT ;  /* 0x0000750000007a0c */ /* 0x000fe20003f26270 */
[----:B------:R-:W-:Y:S02]  /*2e80*/  IMAD.WIDE.U32 R4, R26, c[0x0][0x1e8], R2 ;  /* 0x00007a001a047a25 */ /* 0x000fe400078e0002 */
[----:B------:R1:W-:Y:S02]  /*2e90*/  @!P0 LDGSTS.E.BYPASS.LTC128B.128 [R67+0xb080], [R6.64], !P6 ;  /* 0x0b08000006438fae */ /* 0x0003e4000f101d46 */
[----:B------:R-:W-:Y:S01]  /*2ea0*/  IMAD.IADD R3, R9, 0x1, R12 ;  /* 0x0000000109037824 */ /* 0x000fe200078e020c */
[----:B------:R-:W-:Y:S01]  /*2eb0*/  SEL R12, R16, RZ, !P2 ;  /* 0x000000ff100c7207 */ /* 0x000fe20005000000 */
[----:B------:R-:W-:Y:S01]  /*2ec0*/  IMAD.MOV.U32 R2, RZ, RZ, R8 ;  /* 0x000000ffff027224 */ /* 0x000fe200078e0008 */
[----:B------:R-:W-:Y:S01]  /*2ed0*/  SEL R0, R19, RZ, !P2 ;  /* 0x000000ff13007207 */ /* 0x000fe20005000000 */
[----:B------:R-:W-:-:S02]  /*2ee0*/  IMAD R5, R26, c[0x0][0x1ec], R5 ;  /* 0x00007b001a057a24 */ /* 0x000fc400078e0205 */
[----:B------:R-:W-:Y:S02]  /*2ef0*/  IMAD R9, R12, c[0x0][0x1f0], RZ ;  /* 0x00007c000c097a24 */ /* 0x000fe400078e02ff */
[----:B------:R-:W-:Y:S01]  /*2f00*/  @P1 LOP3.LUT R74, R74, 0x2, RZ, 0xfc, !PT ;  /* 0x000000024a4a1812 */ /* 0x000fe200078efcff */
[----:B------:R-:W-:-:S04]  /*2f10*/  IMAD.WIDE.U32 R70, R0, c[0x0][0x1f0], R4 ;  /* 0x00007c0000467a25 */ /* 0x000fc800078e0004 */
[----:B------:R-:W-:-:S04]  /*2f20*/  IMAD.WIDE.U32 R16, R65, c[0x0][0x1e0], RZ ;  /* 0x0000780041107a25 */ /* 0x000fc800078e00ff */
[----:B-1----:R-:W-:Y:S01]  /*2f30*/  IMAD R6, R18, c[0x0][0x1e0], RZ ;  /* 0x0000780012067a24 */ /* 0x002fe200078e02ff */
[----:B------:R-:W-:-:S03]  /*2f40*/  IMNMX R7, R64, 0x30, PT ;  /* 0x0000003040077817 */ /* 0x000fc60003800200 */
[----:B------:R-:W-:Y:S01]  /*2f50*/  IMAD R14, R65, c[0x0][0x1e4], R6 ;  /* 0x00007900410e7a24 */ /* 0x000fe200078e0206 */
[-C--:B------:R-:W-:Y:S01]  /*2f60*/  @!P0 LEA R6, P1, R21, R11.reuse, 0x1 ;  /* 0x0000000b15068211 */ /* 0x080fe200078208ff */
[----:B------:R-:W-:Y:S02]  /*2f70*/  IMAD.IADD R8, R7, 0x1, -R73 ;  /* 0x0000000107087824 */ /* 0x000fe400078e0a49 */
[----:B------:R-:W-:Y:S01]  /*2f80*/  IMAD R13, R0, c[0x0][0x1f4], R9 ;  /* 0x00007d00000d7a24 */ /* 0x000fe200078e0209 */
[-C--:B------:R-:W-:Y:S02]  /*2f90*/  @!P0 LEA.HI.X R7, R21, R10.reuse, R30, 0x1, P1 ;  /* 0x0000000a15078211 */ /* 0x080fe400008f0c1e */
[----:B------:R-:W-:Y:S02]  /*2fa0*/  ISETP.GE.AND P2, PT, R8, 0x1, PT ;  /* 0x000000010800780c */ /* 0x000fe40003f46270 */
[C---:B------:R-:W-:Y:S01]  /*2fb0*/  @!P0 LEA R4, P1, R20.reuse, R11, 0x1 ;  /* 0x0000000b14048211 */ /* 0x040fe200078208ff */
[----:B------:R-:W-:Y:S01]  /*2fc0*/  IMAD.IADD R9, R17, 0x1, R14 ;  /* 0x0000000111097824 */ /* 0x000fe200078e020e */
[----:B------:R1:W-:Y:S01]  /*2fd0*/  @!P0 LDGSTS.E.BYPASS.LTC128B.128 [R67+0xf080], [R6.64], !P5 ;  /* 0x0f08000006438fae */ /* 0x0003e2000e901d46 */
[----:B------:R-:W-:Y:S01]  /*2fe0*/  IMAD.IADD R69, R71, 0x1, R13 ;  /* 0x0000000147457824 */ /* 0x000fe200078e020d */
[----:B------:R-:W-:Y:S01]  /*2ff0*/  @!P0 LEA.HI.X R5, R20, R10, R27, 0x1, P1 ;  /* 0x0000000a14058211 */ /* 0x000fe200008f0c1b */
[----:B------:R-:W-:Y:S01]  /*3000*/  IMAD.MOV.U32 R68, RZ, RZ, R70 ;  /* 0x000000ffff447224 */ /* 0x000fe200078e0046 */
[----:B------:R-:W-:Y:S01]  /*3010*/  ISETP.GE.AND P3, PT, R28, c[0x0][0x1d4], PT ;  /* 0x000075001c007a0c */ /* 0x000fe20003f66270 */
[----:B------:R-:W-:-:S02]  /*3020*/  IMAD R9, R9, 0x30, RZ ;  /* 0x0000003009097824 */ /* 0x000fc400078e02ff */
[----:B------:R2:W-:Y:S01]  /*3030*/  @!P0 LDGSTS.E.BYPASS.LTC128B.128 [R67+0x13080], [R4.64], !P4 ;  /* 0x1308000004438fae */ /* 0x0005e2000e101d46 */
[----:B------:R-:W-:Y:S02]  /*3040*/  LOP3.LUT P4, RZ, R74, 0x2, RZ, 0xc0, !PT ;  /* 0x000000024aff7812 */ /* 0x000fe4000788c0ff */
[----:B------:R-:W-:Y:S01]  /*3050*/  ISETP.GE.AND P6, PT, R21, c[0x0][0x1d4], PT ;  /* 0x0000750015007a0c */ /* 0x000fe20003fc6270 */
[----:B------:R-:W0:Y:S01]  /*3060*/  LDGDEPBAR ;  /* 0x00000000000079af */ /* 0x000e220000000000 */
[----:B------:R-:W-:Y:S02]  /*3070*/  ISETP.GE.AND P5, PT, R20, c[0x0][0x1d4], PT ;  /* 0x0000750014007a0c */ /* 0x000fe40003fa6270 */
[----:B------:R-:W-:Y:S01]  /*3080*/  ISETP.GE.AND P1, PT, R8, 0x21, PT ;  /* 0x000000210800780c */ /* 0x000fe20003f26270 */
[----:B------:R-:W-:Y:S02]  /*3090*/  IMAD R8, R12, c[0x0][0x218], RZ ;  /* 0x000086000c087a24 */ /* 0x000fe400078e02ff */
[----:B-1----:R-:W-:-:S04]  /*30a0*/  IMAD.WIDE.U32 R6, R16, 0x30, R68 ;  /* 0x0000003010067825 */ /* 0x002fc800078e0044 */
[----:B------:R-:W-:Y:S02]  /*30b0*/  IMAD.IADD R7, R7, 0x1, R9 ;  /* 0x0000000107077824 */ /* 0x000fe400078e0209 */
[----:B--2---:R-:W-:Y:S01]  /*30c0*/  IMAD.WIDE.U32 R4, R26, c[0x0][0x210], R2 ;  /* 0x000084001a047a25 */ /* 0x004fe200078e0002 */
[----:B------:R-:W-:-:S03]  /*30d0*/  @P2 LEA R2, P0, R6, c[0x0][0x1c8], 0x1 ;  /* 0x0000720006022a11 */ /* 0x000fc600078008ff */
[----:B------:R-:W-:Y:S01]  /*30e0*/  IMAD R5, R26, c[0x0][0x214], R5 ;  /* 0x000085001a057a24 */ /* 0x000fe200078e0205 */
[----:B------:R-:W-:Y:S01]  /*30f0*/  @P2 LEA.HI.X R3, R6, c[0x0][0x1cc], R7, 0x1, P0 ;  /* 0x0000730006032a11 */ /* 0x000fe200000f0c07 */
[----:B------:R-:W-:Y:S01]  /*3100*/  IMAD.MOV.U32 R9, RZ, RZ, 0x20 ;  /* 0x00000020ff097424 */ /* 0x000fe200078e00ff */
[----:B------:R-:W-:Y:S01]  /*3110*/  LOP3.LUT R74, R74, 0xfffffffe, RZ, 0xc0, !PT ;  /* 0xfffffffe4a4a7812 */ /* 0x000fe200078ec0ff */
[C---:B------:R-:W-:Y:S02]  /*3120*/  IMAD R8, R0.reuse, c[0x0][0x21c], R8 ;  /* 0x0000870000087a24 */ /* 0x040fe400078e0208 */
[----:B------:R-:W-:Y:S01]  /*3130*/  IMAD.WIDE.U32 R26, R0, c[0x0][0x218], R4 ;  /* 0x00008600001a7a25 */ /* 0x000fe200078e0004 */
[----:B------:R1:W-:Y:S01]  /*3140*/  @P2 LDGSTS.E.BYPASS.LTC128B.128 [R67+0x14080], [R2.64], !P3 ;  /* 0x1408000002432fae */ /* 0x0003e2000d901d46 */
[----:B------:R-:W-:Y:S02]  /*3150*/  @P3 LOP3.LUT R74, R74, 0x1, RZ, 0xfc, !PT ;  /* 0x000000014a4a3812 */ /* 0x000fe400078efcff */
[----:B------:R-:W-:Y:S01]  /*3160*/  IMAD.WIDE.U32 R10, R9, c[0x0][0x1e0], RZ ;  /* 0x00007800090a7a25 */ /* 0x000fe200078e00ff */
[----:B------:R1:W-:Y:S04]  /*3170*/  @P2 LDGSTS.E.BYPASS.LTC128B.128 [R67+0x15880], [R2.64+0x80], !P4 ;  /* 0x1588008002432fae */ /* 0x0003e8000e101d46 */
[----:B------:R1:W-:Y:S01]  /*3180*/  @P2 LDGSTS.E.BYPASS.LTC128B.128 [R67+0x17080], [R2.64+0x100], !P6 ;  /* 0x1708010002432fae */ /* 0x0003e2000f101d46 */
[----:B------:R-:W-:Y:S01]  /*3190*/  IMAD.IADD R17, R27, 0x1, R8 ;  /* 0x000000011b117824 */ /* 0x000fe200078e0208 */
[----:B------:R-:W-:Y:S01]  /*31a0*/  @P1 IADD3 R0, P0, R6, R10, RZ ;  /* 0x0000000a06001210 */ /* 0x000fe20007f1e0ff */
[----:B------:R-:W-:Y:S01]  /*31b0*/  IMAD.MOV.U32 R16, RZ, RZ, R26 ;  /* 0x000000ffff107224 */ /* 0x000fe200078e001a */
[----:B------:R1:W-:Y:S04]  /*31c0*/  @P2 LDGSTS.E.BYPASS.LTC128B.128 [R67+0x18880], [R2.64+0x180], !P5 ;  /* 0x1888018002432fae */ /* 0x0003e8000e901d46 */
[----:B------:R-:W-:Y:S04]  /*31d0*/  STL [R1+0x74], R29 ;  /* 0x0000741d01007387 */ /* 0x000fe80000100800 */
[----:B------:R-:W-:Y:S04]  /*31e0*/  STL.64 [R1+0x48], R70 ;  /* 0x0000484601007387 */ /* 0x000fe80000100a00 */
[----:B------:R-:W-:Y:S04]  /*31f0*/  STL.64 [R1+0x38], R68 ;  /* 0x0000384401007387 */ /* 0x000fe80000100a00 */
[----:B------:R-:W-:Y:S04]  /*3200*/  STL [R1+0x30], R74 ;  /* 0x0000304a01007387 */ /* 0x000fe80000100800 */
[----:B------:R-:W-:Y:S01]  /*3210*/  STL.64 [R1+0x50], R26 ;  /* 0x0000501a01007387 */ /* 0x000fe20000100a00 */
[----:B-1----:R-:W-:-:S03]  /*3220*/  IMAD R3, R9, c[0x0][0x1e4], RZ ;  /* 0x0000790009037a24 */ /* 0x002fc600078e02ff */
[----:B------:R-:W-:Y:S02]  /*3230*/  STL.64 [R1+0x40], R16 ;  /* 0x0000401001007387 */ /* 0x000fe40000100a00 */
[----:B------:R-:W-:Y:S02]  /*3240*/  @P1 IADD3.X R3, R7, R11, R3, P0, !PT ;  /* 0x0000000b07031210 */ /* 0x000fe400007fe403 */
[----:B------:R-:W2:Y:S04]  /*3250*/  LDL R10, [R1+0x14] ;  /* 0x00001400010a7983 */ /* 0x000ea80000100800 */
[----:B------:R-:W3:Y:S04]  /*3260*/  LDL R11, [R1+0xc] ;  /* 0x00000c00010b7983 */ /* 0x000ee80000100800 */
[----:B------:R-:W4:Y:S01]  /*3270*/  LDL R9, [R1+0x10] ;  /* 0x0000100001097983 */ /* 0x000f220000100800 */
[----:B------:R-:W-:-:S04]  /*3280*/  IMAD R2, R18, c[0x0][0x208], RZ ;  /* 0x0000820012027a24 */ /* 0x000fc800078e02ff */
[----:B------:R-:W-:Y:S01]  /*3290*/  IMAD R6, R65, c[0x0][0x20c], R2 ;  /* 0x0000830041067a24 */ /* 0x000fe200078e0202 */
[----:B------:R-:W-:-:S04]  /*32a0*/  @P1 LEA R2, P0, R0, c[0x0][0x1c8], 0x1 ;  /* 0x0000720000021a11 */ /* 0x000fc800078008ff */
[----:B------:R-:W-:-:S05]  /*32b0*/  @P1 LEA.HI.X R3, R0, c[0x0][0x1cc], R3, 0x1, P0 ;  /* 0x0000730000031a11 */ /* 0x000fca00000f0c03 */
[----:B------:R1:W-:Y:S04]  /*32c0*/  @P1 LDGSTS.E.BYPASS.LTC128B.128 [R67+0x15080], [R2.64], !P3 ;  /* 0x1508000002431fae */ /* 0x0003e8000d901d46 */
[----:B------:R1:W-:Y:S04]  /*32d0*/  @P1 LDGSTS.E.BYPASS.LTC128B.128 [R67+0x16880], [R2.64+0x80], !P4 ;  /* 0x1688008002431fae */ /* 0x0003e8000e101d46 */
[----:B------:R1:W-:Y:S04]  /*32e0*/  @P1 LDGSTS.E.BYPASS.LTC128B.128 [R67+0x18080], [R2.64+0x100], !P6 ;  /* 0x1808010002431fae */ /* 0x0003e8000f101d46 */
[----:B------:R1:W-:Y:S04]  /*32f0*/  @P1 LDGSTS.E.BYPASS.LTC128B.128 [R67+0x19880], [R2.64+0x180], !P5 ;  /* 0x1988018002431fae */ /* 0x0003e8000e901d46 */
[----:B------:R-:W0:Y:S04]  /*3300*/  LDGDEPBAR ;  /* 0x00000000000079af */ /* 0x000e280000000000 */
[----:B------:R-:W5:Y:S04]  /*3310*/  S2R R13, SR_TID.X ;  /* 0x00000000000d7919 */ /* 0x000f680000002100 */
[----:B------:R-:W1:Y:S01]  /*3320*/  S2R R20, SR_TID.X ;  /* 0x0000000000147919 */ /* 0x000e620000002100 */
[----:B------:R-:W-:-:S04]  /*3330*/  DEPBAR.LE SB0, 0x1 ;  /* 0x000080400000791a */ /* 0x000fc80000000000 */
[----:B------:R-:W-:Y:S01]  /*3340*/  BAR.SYNC.DEFER_BLOCKING 0x0 ;  /* 0x0000000000007b1d */ /* 0x000fe20000010000 */
[----:B-----5:R-:W-:-:S04]  /*3350*/  SHF.R.S32.HI R12, RZ, 0x1f, R13 ;  /* 0x0000001fff0c7819 */ /* 0x020fc8000001140d */
[----:B------:R-:W-:Y:S01]  /*3360*/  LEA.HI R12, R12, R13, RZ, 0x5 ;  /* 0x0000000d0c0c7211 */ /* 0x000fe200078f28ff */
[----:B------:R-:W-:Y:S01]  /*3370*/  IMAD.WIDE.U32 R4, R65, c[0x0][0x208], RZ ;  /* 0x0000820041047a25 */ /* 0x000fe200078e00ff */
[----:B-1----:R-:W-:Y:S02]  /*3380*/  ISETP.GT.AND P2, PT, R20, 0x7f, PT ;  /* 0x0000007f1400780c */ /* 0x002fe40003f44270 */
[----:B------:R-:W-:Y:S01]  /*3390*/  SHF.R.S32.HI R12, RZ, 0x5, R12 ;  /* 0x00000005ff0c7819 */ /* 0x000fe2000001140c */
[----:B------:R-:W-:-:S04]  /*33a0*/  IMAD.IADD R6, R5, 0x1, R6 ;  /* 0x0000000105067824 */ /* 0x000fc800078e0206 */
[----:B------:R-:W-:Y:S02]  /*33b0*/  IMAD R12, R12, 0x800, R239 ;  /* 0x000008000c0c7824 */ /* 0x000fe400078e02ef */
[----:B------:R-:W-:-:S04]  /*33c0*/  IMAD.WIDE.U32 R4, R4, 0x30, R16 ;  /* 0x0000003004047825 */ /* 0x000fc800078e0010 */
[----:B------:R-:W-:Y:S01]  /*33d0*/  IMAD R0, R6, 0x30, RZ ;  /* 0x0000003006007824 */ /* 0x000fe200078e02ff */
[----:B------:R-:W-:Y:S04]  /*33e0*/  LDSM.16.M88.4 R160, [R12] ;  /* 0x000000000ca0783b */ /* 0x000fe80000000200 */
[----:B------:R-:W-:Y:S04]  /*33f0*/  LDSM.16.M88.4 R188, [R12+0x4000] ;  /* 0x004000000cbc783b */ /* 0x000fe80000000200 */
[----:B------:R-:W-:Y:S04]  /*3400*/  LDSM.16.M88.4 R204, [R12+0x8000] ;  /* 0x008000000ccc783b */ /* 0x000fe80000000200 */
[----:B------:R-:W-:Y:S01]  /*3410*/  LDSM.16.M88.4 R220, [R12+0xc000] ;  /* 0x00c000000cdc783b */ /* 0x000fe20000000200 */
[----:B------:R-:W-:Y:S01]  /*3420*/  IMAD.IADD R5, R5, 0x1, R0 ;  /* 0x0000000105057824 */ /* 0x000fe200078e0200 */
[----:B------:R-:W-:Y:S01]  /*3430*/  LEA R6, P0, R4, c[0x0][0x1f8], 0x1 ;  /* 0x00007e0004067a11 */ /* 0x000fe200078008ff */
[----:B------:R-:W-:-:S02]  /*3440*/  @!P2 IMAD.MOV.U32 R0, RZ, RZ, c[0x0][0x208] ;  /* 0x00008200ff00a624 */ /* 0x000fc400078e00ff */
[----:B------:R-:W-:Y:S01]  /*3450*/  @!P2 IMAD.MOV.U32 R2, RZ, RZ, c[0x0][0x20c] ;  /* 0x00008300ff02a624 */ /* 0x000fe200078e00ff */
[----:B------:R-:W-:Y:S02]  /*3460*/  LEA.HI.X R7, R4, c[0x0][0x1fc], R5, 0x1, P0 ;  /* 0x00007f0004077a11 */ /* 0x000fe400000f0c05 */
[----:B------:R-:W-:-:S04]  /*3470*/  @!P2 LEA R4, P0, R0, R6, 0x6 ;  /* 0x000000060004a211 */ /* 0x000fc800078030ff */
[----:B------:R-:W-:Y:S02]  /*3480*/  @!P2 LEA.HI.X R5, R0, R7, R2, 0x6, P0 ;  /* 0x000000070005a211 */ /* 0x000fe400000f3402 */
[----:B------:R-:W-:Y:S02]  /*3490*/  SEL R0, RZ, 0xffffffff, P4 ;  /* 0xffffffffff007807 */ /* 0x000fe40002000000 */
[----:B------:R-:W-:Y:S02]  /*34a0*/  LOP3.LUT P0, RZ, R25, 0x2, RZ, 0xc0, !PT ;  /* 0x0000000219ff7812 */ /* 0x000fe4000780c0ff */
[----:B------:R-:W-:Y:S01]  /*34b0*/  SEL R2, RZ, 0x1, P3 ;  /* 0x00000001ff027807 */ /* 0x000fe20001800000 */
[----:B------:R-:W-:-:S05]  /*34c0*/  IMAD.SHL.U32 R0, R0, 0x2, RZ ;  /* 0x0000000200007824 */ /* 0x000fca00078e00ff */
[----:B------:R-:W-:Y:S02]  /*34d0*/  LOP3.LUT R3, R0, 0x2, R2, 0xe2, !PT ;  /* 0x0000000200037812 */ /* 0x000fe400078ee202 */
[----:B------:R-:W-:Y:S02]  /*34e0*/  SEL R2, RZ, 0x4, P6 ;  /* 0x00000004ff027807 */ /* 0x000fe40003000000 */
[----:B------:R-:W-:Y:S01]  /*34f0*/  SEL R0, RZ, 0x8, P5 ;  /* 0x00000008ff007807 */ /* 0x000fe20002800000 */
[----:B------:R-:W-:Y:S01]  /*3500*/  IMAD.MOV.U32 R8, RZ, RZ, 0x40 ;  /* 0x00000040ff087424 */ /* 0x000fe200078e00ff */
[----:B------:R-:W-:Y:S02]  /*3510*/  IADD3 R243, R236, 0x20, RZ ;  /* 0x00000020ecf37810 */ /* 0x000fe40007ffe0ff */
[----:B------:R-:W-:Y:S02]  /*3520*/  LOP3.LUT R3, R0, R3, R2, 0xfe, !PT ;  /* 0x0000000300037212 */ /* 0x000fe400078efe02 */
[----:B------:R-:W-:-:S02]  /*3530*/  @P0 IADD3 R243, R236, -0x20, RZ ;  /* 0xffffffe0ecf30810 */ /* 0x000fc40007ffe0ff */
[----:B------:R-:W-:Y:S02]  /*3540*/  LOP3.LUT P0, RZ, R25, 0x4, RZ, 0xc0, !PT ;  /* 0x0000000419ff7812 */ /* 0x000fe4000780c0ff */
[----:B------:R-:W-:Y:S02]  /*3550*/  IADD3 R2, R15, R24, -R73 ;  /* 0x000000180f027210 */ /* 0x000fe40007ffe849 */
[C---:B------:R-:W-:Y:S02]  /*3560*/  LOP3.LUT P3, RZ, R3.reuse, 0x1, RZ, 0xc0, !PT ;  /* 0x0000000103ff7812 */ /* 0x040fe4000786c0ff */
[----:B------:R-:W-:Y:S02]  /*3570*/  SEL R0, R8, 0xffffffc0, !P0 ;  /* 0xffffffc008007807 */ /* 0x000fe40004000000 */
[----:B------:R-:W-:Y:S02]  /*3580*/  ISETP.LT.OR P0, PT, R2, 0x1, !P3 ;  /* 0x000000010200780c */ /* 0x000fe40005f01670 */
[----:B------:R-:W-:-:S02]  /*3590*/  LOP3.LUT P2, RZ, R3, 0x2, RZ, 0xc0, !PT ;  /* 0x0000000203ff7812 */ /* 0x000fc4000784c0ff */
[----:B------:R-:W-:Y:S01]  /*35a0*/  LOP3.LUT P1, RZ, R3, 0x4, RZ, 0xc0, !PT ;  /* 0x0000000403ff7812 */ /* 0x000fe2000782c0ff */
[----:B------:R-:W-:Y:S02]  /*35b0*/  IMAD.MOV.U32 R155, RZ, RZ, R23 ;  /* 0x000000ffff9b7224 */ /* 0x000fe400078e0017 */
[----:B------:R-:W-:Y:S01]  /*35c0*/  IMAD.IADD R238, R236, 0x1, R0 ;  /* 0x00000001ecee7824 */ /* 0x000fe200078e0200 */
[----:B--2---:R-:W-:Y:S04]  /*35d0*/  LDSM.16.M88.4 R180, [R10] ;  /* 0x000000000ab4783b */ /* 0x004fe80000000200 */
[----:B---3--:R-:W-:Y:S04]  /*35e0*/  LDSM.16.M88.4 R164, [R11] ;  /* 0x000000000ba4783b */ /* 0x008fe80000000200 */
[----:B----4-:R-:W-:Y:S04]  /*35f0*/  LDSM.16.M88.4 R184, [R9] ;  /* 0x0000000009b8783b */ /* 0x010fe80000000200 */
        /* <DEDUP_REMOVED lines=12> */
[----:B------:R-:W1:Y:S04]  /*36c0*/  LDSM.16.M88.4 R12, [R236] ;  /* 0x00000000ec0c783b */ /* 0x000e680000000200 */
[----:B------:R-:W2:Y:S04]  /*36d0*/  LDSM.16.M88.4 R16, [R236+0x800] ;  /* 0x00080000ec10783b */ /* 0x000ea80000000200 */
[----:B------:R-:W3:Y:S04]  /*36e0*/  LDSM.16.M88.4 R24, [R236+0x1000] ;  /* 0x00100000ec18783b */ /* 0x000ee80000000200 */
[----:B------:R-:W4:Y:S04]  /*36f0*/  LDSM.16.M88.4 R32, [R243] ;  /* 0x00000000f320783b */ /* 0x000f280000000200 */
[----:B------:R-:W5:Y:S04]  /*3700*/  LDSM.16.M88.4 R44, [R243+0x800] ;  /* 0x00080000f32c783b */ /* 0x000f680000000200 */
[----:B------:R-:W1:Y:S04]  /*3710*/  LDSM.16.M88.4 R52, [R243+0x1000] ;  /* 0x00100000f334783b */ /* 0x000e680000000200 */
[----:B------:R-:W-:Y:S01]  /*3720*/  @!PT LDS RZ, [RZ] ;  /* 0x00000000fffff984 */ /* 0x000fe20000000800 */
[----:B------:R-:W-:Y:S01]  /*3730*/  @!PT LDS RZ, [RZ] ;  /* 0x00000000fffff984 */ /* 0x000fe20000000800 */
[----:B------:R-:W-:Y:S01]  /*3740*/  @!PT LDS RZ, [RZ] ;  /* 0x00000000fffff984 */ /* 0x000fe20000000800 */
[----:B------:R1:W-:Y:S01]  /*3750*/  LDGSTS.E.BYPASS.LTC128B.128 [R67+0x4080], [R6.64], !P0 ;  /* 0x0408000006437fae */ /* 0x0003e2000c101d46 */
[----:B------:R-:W-:-:S13]  /*3760*/  ISETP.LT.OR P0, PT, R2, 0x1, !P2 ;  /* 0x000000010200780c */ /* 0x000fda0005701670 */
[----:B------:R1:W-:Y:S01]  /*3770*/  LDGSTS.E.BYPASS.LTC128B.128 [R67+0x5880], [R6.64+0x80], !P0 ;  /* 0x0588008006437fae */ /* 0x0003e2000c101d46 */
[----:B------:R-:W-:-:S13]  /*3780*/  ISETP.LT.OR P0, PT, R2, 0x1, !P1 ;  /* 0x000000010200780c */ /* 0x000fda0004f01670 */
[----:B------:R2:W-:Y:S01]  /*3790*/  LDGSTS.E.BYPASS.LTC128B.128 [R67+0x7080], [R6.64+0x100], !P0 ;  /* 0x0708010006437fae */ /* 0x0005e2000c101d46 */
[----:B------:R-:W-:-:S04]  /*37a0*/  LOP3.LUT P0, RZ, R3, 0x8, RZ, 0xc0, !PT ;  /* 0x0000000803ff7812 */ /* 0x000fc8000780c0ff */
[----:B------:R-:W-:-:S13]  /*37b0*/  ISETP.LT.OR P4, PT, R2, 0x1, !P0 ;  /* 0x000000010200780c */ /* 0x000fda0004781670 */
[----:B------:R2:W-:Y:S01]  /*37c0*/  LDGSTS.E.BYPASS.LTC128B.128 [R67+0x8880], [R6.64+0x180], !P4 ;  /* 0x0888018006437fae */ /* 0x0005e2000e101d46 */
[----:B------:R-:W-:Y:S01]  /*37d0*/  ISETP.GT.AND P4, PT, R20, 0x7f, PT ;  /* 0x0000007f1400780c */ /* 0x000fe20003f84270 */
[C---:B-1----:R-:W-:Y:S11]  /*37e0*/  HMMA.16816.F32.BF16 R8, R160.reuse, R12, RZ ;  /* 0x0000000ca008723c */ /* 0x042ff600000418ff */
[----:B------:R-:W-:Y:S01]  /*37f0*/  @!UPT UIADD3 URZ, URZ, URZ, URZ ;  /* 0x0000003f3f3ff290 */ /* 0x000fe2000fffe03f */
[C---:B------:R-:W-:Y:S02]  /*3800*/  @!P4 ISETP.LT.OR P3, PT, R2.reuse, 0x21, !P3 ;  /* 0x000000210200c80c */ /* 0x040fe40005f61670 */
[C---:B------:R-:W-:Y:S02]  /*3810*/  @!P4 ISETP.LT.OR P2, PT, R2.reuse, 0x21, !P2 ;  /* 0x000000210200c80c */ /* 0x040fe40005741670 */
[C---:B------:R-:W-:Y:S02]  /*3820*/  @!P4 ISETP.LT.OR P1, PT, R2.reuse, 0x21, !P1 ;  /* 0x000000210200c80c */ /* 0x040fe40004f21670 */
[----:B------:R-:W-:Y:S01]  /*3830*/  @!P4 ISETP.LT.OR P0, PT, R2, 0x21, !P0 ;  /* 0x000000210200c80c */ /* 0x000fe20004701670 */
[C---:B------:R-:W-:Y:S06]  /*3840*/  HMMA.16816.F32.BF16 R12, R160.reuse, R14, RZ ;  /* 0x0000000ea00c723c */ /* 0x040fec00000418ff */
[----:B------:R1:W-:Y:S02]  /*3850*/  @!P4 LDGSTS.E.BYPASS.LTC128B.128 [R67+0x5080], [R4.64], !P3 ;  /* 0x050800000443cfae */ /* 0x0003e4000d901d46 */
[C---:B--2---:R-:W-:Y:S02]  /*3860*/  HMMA.16816.F32.BF16 R20, R160.reuse, R16, RZ ;  /* 0x00000010a014723c */ /* 0x044fe400000418ff */
[----:B------:R1:W-:Y:S04]  /*3870*/  @!P4 LDGSTS.E.BYPASS.LTC128B.128 [R67+0x6880], [R4.64+0x80], !P2 ;  /* 0x068800800443cfae */ /* 0x0003e8000d101d46 */
[----:B------:R1:W-:Y:S02]  /*3880*/  @!P4 LDGSTS.E.BYPASS.LTC128B.128 [R67+0x8080], [R4.64+0x100], !P1 ;  /* 0x080801000443cfae */ /* 0x0003e4000c901d46 */
[C---:B------:R-:W-:Y:S02]  /*3890*/  HMMA.16816.F32.BF16 R28, R160.reuse, R18, RZ ;  /* 0x00000012a01c723c */ /* 0x040fe400000418ff */
[----:B------:R1:W-:Y:S04]  /*38a0*/  @!P4 LDGSTS.E.BYPASS.LTC128B.128 [R67+0x9880], [R4.64+0x180], !P0 ;  /* 0x098801800443cfae */ /* 0x0003e8000c101d46 */
[----:B------:R-:W2:Y:S02]  /*38b0*/  LDSM.16.M88.4 R48, [R238] ;  /* 0x00000000ee30783b */ /* 0x000ea40000000200 */
[C---:B---3--:R-:W-:Y:S02]  /*38c0*/  HMMA.16816.F32.BF16 R36, R160.reuse, R24, RZ ;  /* 0x00000018a024723c */ /* 0x048fe400000418ff */
[----:B------:R-:W3:Y:S04]  /*38d0*/  LDSM.16.M88.4 R56, [R238+0x800] ;  /* 0x00080000ee38783b */ /* 0x000ee80000000200 */
[----:B------:R-:W2:Y:S02]  /*38e0*/  LDSM.16.M88.4 R60, [R238+0x1000] ;  /* 0x00100000ee3c783b */ /* 0x000ea40000000200 */
[----:B------:R-:W-:Y:S01]  /*38f0*/  HMMA.16816.F32.BF16 R40, R160, R26, RZ ;  /* 0x0000001aa028723c */ /* 0x000fe200000418ff */
[C---:B------:R-:W-:Y:S01]  /*3900*/  IMAD.IADD R237, R243.reuse, 0x1, R0 ;  /* 0x00000001f3ed7824 */ /* 0x040fe200078e0200 */
[----:B------:R-:W0:Y:S06]  /*3910*/  LDGDEPBAR ;  /* 0x00000000000079af */ /* 0x000e2c0000000000 */
[C---:B----4-:R-:W-:Y:S08]  /*3920*/  HMMA.16816.F32.BF16 R12, R164.reuse, R34, R12 ;  /* 0x00000022a40c723c */ /* 0x050ff0000004180c */
[C---:B-1----:R-:W-:Y:S01]  /*3930*/  HMMA.16816.F32.BF16 R4, R164.reuse, R32, R8 ;  /* 0x00000020a404723c */ /* 0x042fe20000041808 */
[----:B------:R-:W1:Y:S04]  /*3940*/  LDSM.16.M88.4 R8, [R237] ;  /* 0x00000000ed08783b */ /* 0x000e680000000200 */
[----:B------:R-:W-:Y:S03]  /*3950*/  LDSM.16.M88.4 R32, [R236+0x1800] ;  /* 0x00180000ec20783b */ /* 0x000fe60000000200 */
[C---:B-----5:R-:W-:Y:S08]  /*3960*/  HMMA.16816.F32.BF16 R16, R164.reuse, R44, R20 ;  /* 0x0000002ca410723c */ /* 0x060ff00000041814 */
[C---:B------:R-:W-:Y:S01]  /*3970*/  HMMA.16816.F32.BF16 R20, R164.reuse, R46, R28 ;  /* 0x0000002ea414723c */ /* 0x040fe2000004181c */
[----:B------:R-:W-:Y:S07]  /*3980*/  LDSM.16.M88.4 R44, [R237+0x1000] ;  /* 0x00100000ed2c783b */ /* 0x000fee0000000200 */
[C---:B------:R-:W-:Y:S01]  /*3990*/  HMMA.16816.F32.BF16 R24, R164.reuse, R52, R36 ;  /* 0x00000034a418723c */ /* 0x040fe20000041824 */
[----:B------:R-:W4:Y:S07]  /*39a0*/  LDSM.16.M88.4 R36, [R237+0x800] ;  /* 0x00080000ed24783b */ /* 0x000f2e0000000200 */
[----:B------:R-:W-:Y:S01]  /*39b0*/  HMMA.16816.F32.BF16 R28, R164, R54, R40 ;  /* 0x00000036a41c723c */ /* 0x000fe20000041828 */
[----:B------:R-:W5:Y:S04]  /*39c0*/  LDSM.16.M88.4 R40, [R236+0x2000] ;  /* 0x00200000ec28783b */ /* 0x000f680000000200 */
[----:B------:R-:W-:Y:S03]  /*39d0*/  LDSM.16.M88.4 R52, [R238+0x2800] ;  /* 0x00280000ee34783b */ /* 0x000fe60000000200 */
[C---:B--2---:R-:W-:Y:S08]  /*39e0*/  HMMA.16816.F32.BF16 R4, R180.reuse, R48, R4 ;  /* 0x00000030b404723c */ /* 0x044ff00000041804 */
[C---:B------:R-:W-:Y:S01]  /*39f0*/  HMMA.16816.F32.BF16 R12, R180.reuse, R50, R12 ;  /* 0x00000032b40c723c */ /* 0x040fe2000004180c */
[----:B------:R-:W2:Y:S07]  /*3a00*/  LDSM.16.M88.4 R48, [R236+0x2800] ;  /* 0x00280000ec30783b */ /* 0x000eae0000000200 */
[C---:B---3--:R-:W-:Y:S08]  /*3a10*/  HMMA.16816.F32.BF16 R16, R180.reuse, R56, R16 ;  /* 0x00000038b410723c */ /* 0x048ff00000041810 */
[C---:B------:R-:W-:Y:S01]  /*3a20*/  HMMA.16816.F32.BF16 R20, R180.reuse, R58, R20 ;  /* 0x0000003ab414723c */ /* 0x040fe20000041814 */
[----:B------:R-:W-:Y:S07]  /*3a30*/  LDSM.16.M88.4 R56, [R236+0x5800] ;  /* 0x00580000ec38783b */ /* 0x000fee0000000200 */
[C---:B------:R-:W-:Y:S08]  /*3a40*/  HMMA.16816.F32.BF16 R24, R180.reuse, R60, R24 ;  /* 0x0000003cb418723c */ /* 0x040ff00000041818 */
[----:B------:R-:W-:Y:S08]  /*3a50*/  HMMA.16816.F32.BF16 R28, R180, R62, R28 ;  /* 0x0000003eb41c723c */ /* 0x000ff0000004181c */
[C---:B-1----:R-:W-:Y:S08]  /*3a60*/  HMMA.16816.F32.BF16 R4, R184.reuse, R8, R4 ;  /* 0x00000008b804723c */ /* 0x042ff00000041804 */
[C---:B------:R-:W-:Y:S01]  /*3a70*/  HMMA.16816.F32.BF16 R12, R184.reuse, R10, R12 ;  /* 0x0000000ab80c723c */ /* 0x040fe2000004180c */
[----:B------:R-:W1:Y:S07]  /*3a80*/  LDSM.16.M88.4 R8, [R243+0x1800] ;  /* 0x00180000f308783b */ /* 0x000e6e0000000200 */
[C---:B----4-:R-:W-:Y:S08]  /*3a90*/  HMMA.16816.F32.BF16 R16, R184.reuse, R36, R16 ;  /* 0x00000024b810723c */ /* 0x050ff00000041810 */
[C---:B------:R-:W-:Y:S01]  /*3aa0*/  HMMA.16816.F32.BF16 R20, R184.reuse, R38, R20 ;  /* 0x00000026b814723c */ /* 0x040fe20000041814 */
[----:B------:R-:W3:Y:S07]  /*3ab0*/  LDSM.16.M88.4 R36, [R243+0x2000] ;  /* 0x00200000f324783b */ /* 0x000eee0000000200 */
[C---:B------:R-:W-:Y:S08]  /*3ac0*/  HMMA.16816.F32.BF16 R24, R184.reuse, R44, R24 ;  /* 0x0000002cb818723c */ /* 0x040ff00000041818 */
[----:B------:R-:W-:Y:S01]  /*3ad0*/  HMMA.16816.F32.BF16 R28, R184, R46, R28 ;  /* 0x0000002eb81c723c */ /* 0x000fe2000004181c */
[----:B------:R-:W4:Y:S07]  /*3ae0*/  LDSM.16.M88.4 R44, [R243+0x2800] ;  /* 0x00280000f32c783b */ /* 0x000f2e0000000200 */
[C---:B------:R-:W-:Y:S08]  /*3af0*/  HMMA.16816.F32.BF16 R4, R188.reuse, R32, R4 ;  /* 0x00000020bc04723c */ /* 0x040ff00000041804 */
[C---:B------:R-:W-:Y:S01]  /*3b00*/  HMMA.16816.F32.BF16 R12, R188.reuse, R34, R12 ;  /* 0x00000022bc0c723c */ /* 0x040fe2000004180c */
[----:B------:R-:W3:Y:S07]  /*3b10*/  LDSM.16.M88.4 R32, [R238+0x1800] ;  /* 0x00180000ee20783b */ /* 0x000eee0000000200 */
[C---:B-----5:R-:W-:Y:S08]  /*3b20*/  HMMA.16816.F32.BF16 R16, R188.reuse, R40, R16 ;  /* 0x00000028bc10723c */ /* 0x060ff00000041810 */
[C---:B------:R-:W-:Y:S01]  /*3b30*/  HMMA.16816.F32.BF16 R20, R188.reuse, R42, R20 ;  /* 0x0000002abc14723c */ /* 0x040fe20000041814 */
[----:B------:R-:W5:Y:S07]  /*3b40*/  LDSM.16.M88.4 R40, [R238+0x2000] ;  /* 0x00200000ee28783b */ /* 0x000f6e0000000200 */
[C---:B--2---:R-:W-:Y:S08]  /*3b50*/  HMMA.16816.F32.BF16 R24, R188.reuse, R48, R24 ;  /* 0x00000030bc18723c */ /* 0x044ff00000041818 */
[----:B------:R-:W-:Y:S01]  /*3b60*/  HMMA.16816.F32.BF16 R28, R188, R50, R28 ;  /* 0x00000032bc1c723c */ /* 0x000fe2000004181c */
[----:B------:R-:W-:Y:S07]  /*3b70*/  LDSM.16.M88.4 R48, [R237+0x2800] ;  /* 0x00280000ed30783b */ /* 0x000fee0000000200 */
[C---:B-1----:R-:W-:Y:S08]  /*3b80*/  HMMA.16816.F32.BF16 R4, R192.reuse, R8, R4 ;  /* 0x00000008c004723c */ /* 0x042ff00000041804 */
[C---:B------:R-:W-:Y:S01]  /*3b90*/  HMMA.16816.F32.BF16 R12, R192.reuse, R10, R12 ;  /* 0x0000000ac00c723c */ /* 0x040fe2000004180c */
[----:B------:R-:W1:Y:S07]  /*3ba0*/  LDSM.16.M88.4 R8, [R237+0x1800] ;  /* 0x00180000ed08783b */ /* 0x000e6e0000000200 */
[C---:B---3--:R-:W-:Y:S08]  /*3bb0*/  HMMA.16816.F32.BF16 R16, R192.reuse, R36, R16 ;  /* 0x00000024c010723c */ /* 0x048ff00000041810 */
[C---:B------:R-:W-:Y:S01]  /*3bc0*/  HMMA.16816.F32.BF16 R20, R192.reuse, R38, R20 ;  /* 0x00000026c014723c */ /* 0x040fe20000041814 */
[----:B------:R-:W2:Y:S07]  /*3bd0*/  LDSM.16.M88.4 R36, [R237+0x2000] ;  /* 0x00200000ed24783b */ /* 0x000eae0000000200 */
[C---:B----4-:R-:W-:Y:S08]  /*3be0*/  HMMA.16816.F32.BF16 R24, R192.reuse, R44, R24 ;  /* 0x0000002cc018723c */ /* 0x050ff00000041818 */
[----:B------:R-:W-:Y:S01]  /*3bf0*/  HMMA.16816.F32.BF16 R28, R192, R46, R28 ;  /* 0x0000002ec01c723c */ /* 0x000fe2000004181c */
[----:B------:R-:W-:Y:S07]  /*3c00*/  LDSM.16.M88.4 R44, [R236+0x3800] ;  /* 0x00380000ec2c783b */ /* 0x000fee0000000200 */
[C---:B------:R-:W-:Y:S08]  /*3c10*/  HMMA.16816.F32.BF16 R4, R196.reuse, R32, R4 ;  /* 0x00000020c404723c */ /* 0x040ff00000041804 */
[C---:B------:R-:W-:Y:S01]  /*3c20*/  HMMA.16816.F32.BF16 R12, R196.reuse, R34, R12 ;  /* 0x00000022c40c723c */ /* 0x040fe2000004180c */
[----:B------:R-:W3:Y:S07]  /*3c30*/  LDSM.16.M88.4 R32, [R236+0x3000] ;  /* 0x00300000ec20783b */ /* 0x000eee0000000200 */
[C---:B-----5:R-:W-:Y:S08]  /*3c40*/  HMMA.16816.F32.BF16 R16, R196.reuse, R40, R16 ;  /* 0x00000028c410723c */ /* 0x060ff00000041810 */
[C---:B------:R-:W-:Y:S01]  /*3c50*/  HMMA.16816.F32.BF16 R20, R196.reuse, R42, R20 ;  /* 0x0000002ac414723c */ /* 0x040fe20000041814 */
[----:B------:R-:W-:Y:S07]  /*3c60*/  LDSM.16.M88.4 R40, [R243+0x3800] ;  /* 0x00380000f328783b */ /* 0x000fee0000000200 */
[C---:B------:R-:W-:Y:S08]  /*3c70*/  HMMA.16816.F32.BF16 R24, R196.reuse, R52, R24 ;  /* 0x00000034c418723c */ /* 0x040ff00000041818 */
[----:B------:R-:W-:Y:S01]  /*3c80*/  HMMA.16816.F32.BF16 R28, R196, R54, R28 ;  /* 0x00000036c41c723c */ /* 0x000fe2000004181c */
[----:B------:R-:W4:Y:S07]  /*3c90*/  LDSM.16.M88.4 R52, [R236+0x4000] ;  /* 0x00400000ec34783b */ /* 0x000f2e0000000200 */
[C---:B-1----:R-:W-:Y:S08]  /*3ca0*/  HMMA.16816.F32.BF16 R4, R200.reuse, R8, R4 ;  /* 0x00000008c804723c */ /* 0x042ff00000041804 */
[C---:B------:R-:W-:Y:S01]  /*3cb0*/  HMMA.16816.F32.BF16 R12, R200.reuse, R10, R12 ;  /* 0x0000000ac80c723c */ /* 0x040fe2000004180c */
[----:B------:R-:W1:Y:S07]  /*3cc0*/  LDSM.16.M88.4 R8, [R243+0x3000] ;  /* 0x00300000f308783b */ /* 0x000e6e0000000200 */
[C---:B--2---:R-:W-:Y:S08]  /*3cd0*/  HMMA.16816.F32.BF16 R16, R200.reuse, R36, R16 ;  /* 0x00000024c810723c */ /* 0x044ff00000041810 */
[C---:B------:R-:W-:Y:S01]  /*3ce0*/  HMMA.16816.F32.BF16 R20, R200.reuse, R38, R20 ;  /* 0x00000026c814723c */ /* 0x040fe20000041814 */
[----:B------:R-:W-:Y:S07]  /*3cf0*/  LDSM.16.M88.4 R36, [R238+0x3000] ;  /* 0x00300000ee24783b */ /* 0x000fee0000000200 */
[C---:B------:R-:W-:Y:S08]  /*3d00*/  HMMA.16816.F32.BF16 R24, R200.reuse, R48, R24 ;  /* 0x00000030c818723c */ /* 0x040ff00000041818 */
[----:B------:R-:W-:Y:S01]  /*3d10*/  HMMA.16816.F32.BF16 R28, R200, R50, R28 ;  /* 0x00000032c81c723c */ /* 0x000fe2000004181c */
[----:B------:R-:W2:Y:S07]  /*3d20*/  LDSM.16.M88.4 R48, [R243+0x4000] ;  /* 0x00400000f330783b */ /* 0x000eae0000000200 */
[C---:B---3--:R-:W-:Y:S08]  /*3d30*/  HMMA.16816.F32.BF16 R4, R204.reuse, R32, R4 ;  /* 0x00000020cc04723c */ /* 0x048ff00000041804 */
[C---:B------:R-:W-:Y:S01]  /*3d40*/  HMMA.16816.F32.BF16 R12, R204.reuse, R34, R12 ;  /* 0x00000022cc0c723c */ /* 0x040fe2000004180c */
[----:B------:R-:W-:Y:S07]  /*3d50*/  LDSM.16.M88.4 R32, [R237+0x3000] ;  /* 0x00300000ed20783b */ /* 0x000fee0000000200 */
[C---:B------:R-:W-:Y:S08]  /*3d60*/  HMMA.16816.F32.BF16 R16, R204.reuse, R44, R16 ;  /* 0x0000002ccc10723c */ /* 0x040ff00000041810 */
[C---:B------:R-:W-:Y:S01]  /*3d70*/  HMMA.16816.F32.BF16 R20, R204.reuse, R46, R20 ;  /* 0x0000002ecc14723c */ /* 0x040fe20000041814 */
[----:B------:R-:W3:Y:S07]  /*3d80*/  LDSM.16.M88.4 R44, [R238+0x3800] ;  /* 0x00380000ee2c783b */ /* 0x000eee0000000200 */
[C---:B----4-:R-:W-:Y:S08]  /*3d90*/  HMMA.16816.F32.BF16 R24, R204.reuse, R52, R24 ;  /* 0x00000034cc18723c */ /* 0x050ff00000041818 */
[----:B------:R-:W-:Y:S01]  /*3da0*/  HMMA.16816.F32.BF16 R28, R204, R54, R28 ;  /* 0x00000036cc1c723c */ /* 0x000fe2000004181c */
[----:B------:R-:W4:Y:S07]  /*3db0*/  LDSM.16.M88.4 R52, [R238+0x4000] ;  /* 0x00400000ee34783b */ /* 0x000f2e0000000200 */
[C---:B-1----:R-:W-:Y:S08]  /*3dc0*/  HMMA.16816.F32.BF16 R4, R208.reuse, R8, R4 ;  /* 0x00000008d004723c */ /* 0x042ff00000041804 */
[C---:B------:R-:W-:Y:S08]  /*3dd0*/  HMMA.16816.F32.BF16 R12, R208.reuse, R10, R12 ;  /* 0x0000000ad00c723c */ /* 0x040ff0000004180c */
[C---:B------:R-:W-:Y:S08]  /*3de0*/  HMMA.16816.F32.BF16 R16, R208.reuse, R40, R16 ;  /* 0x00000028d010723c */ /* 0x040ff00000041810 */
[C---:B------:R-:W-:Y:S01]  /*3df0*/  HMMA.16816.F32.BF16 R20, R208.reuse, R42, R20 ;  /* 0x0000002ad014723c */ /* 0x040fe20000041814 */
[----:B------:R-:W1:Y:S07]  /*3e00*/  LDSM.16.M88.4 R40, [R237+0x3800] ;  /* 0x00380000ed28783b */ /* 0x000e6e0000000200 */
[C---:B--2---:R-:W-:Y:S08]  /*3e10*/  HMMA.16816.F32.BF16 R24, R208.reuse, R48, R24 ;  /* 0x00000030d018723c */ /* 0x044ff00000041818 */
[----:B------:R-:W-:Y:S01]  /*3e20*/  HMMA.16816.F32.BF16 R28, R208, R50, R28 ;  /* 0x00000032d01c723c */ /* 0x000fe2000004181c */
[----:B------:R-:W2:Y:S07]  /*3e30*/  LDSM.16.M88.4 R48, [R237+0x4000] ;  /* 0x00400000ed30783b */ /* 0x000eae0000000200 */
[C---:B------:R-:W-:Y:S08]  /*3e40*/  HMMA.16816.F32.BF16 R8, R212.reuse, R36, R4 ;  /* 0x00000024d408723c */ /* 0x040ff00000041804 */
[C---:B------:R-:W-:Y:S01]  /*3e50*/  HMMA.16816.F32.BF16 R4, R212.reuse, R38, R12 ;  /* 0x00000026d404723c */ /* 0x040fe2000004180c */
[----:B------:R-:W5:Y:S07]  /*3e60*/  LDSM.16.M88.4 R36, [R236+0x4800] ;  /* 0x00480000ec24783b */ /* 0x000f6e0000000200 */
[C---:B---3--:R-:W-:Y:S08]  /*3e70*/  HMMA.16816.F32.BF16 R16, R212.reuse, R44, R16 ;  /* 0x0000002cd410723c */ /* 0x048ff00000041810 */
[C---:B------:R-:W-:Y:S01]  /*3e80*/  HMMA.16816.F32.BF16 R20, R212.reuse, R46, R20 ;  /* 0x0000002ed414723c */ /* 0x040fe20000041814 */
[----:B------:R-:W3:Y:S07]  /*3e90*/  LDSM.16.M88.4 R44, [R236+0x5000] ;  /* 0x00500000ec2c783b */ /* 0x000eee0000000200 */
[C---:B----4-:R-:W-:Y:S08]  /*3ea0*/  HMMA.16816.F32.BF16 R24, R212.reuse, R52, R24 ;  /* 0x00000034d418723c */ /* 0x050ff00000041818 */
[----:B------:R-:W-:Y:S01]  /*3eb0*/  HMMA.16816.F32.BF16 R28, R212, R54, R28 ;  /* 0x00000036d41c723c */ /* 0x000fe2000004181c */
[----:B------:R-:W-:Y:S07]  /*3ec0*/  LDSM.16.M88.4 R52, [R243+0x5800] ;  /* 0x00580000f334783b */ /* 0x000fee0000000200 */
[C---:B------:R-:W-:Y:S08]  /*3ed0*/  HMMA.16816.F32.BF16 R12, R216.reuse, R32, R8 ;  /* 0x00000020d80c723c */ /* 0x040ff00000041808 */
[C---:B------:R-:W-:Y:S01]  /*3ee0*/  HMMA.16816.F32.BF16 R8, R216.reuse, R34, R4 ;  /* 0x00000022d808723c */ /* 0x040fe20000041804 */
[----:B------:R-:W4:Y:S07]  /*3ef0*/  LDSM.16.M88.4 R32, [R243+0x4800] ;  /* 0x00480000f320783b */ /* 0x000f2e0000000200 */
[C---:B-1----:R-:W-:Y:S08]  /*3f00*/  HMMA.16816.F32.BF16 R4, R216.reuse, R40, R16 ;  /* 0x00000028d804723c */ /* 0x042ff00000041810 */
[C---:B------:R-:W-:Y:S01]  /*3f10*/  HMMA.16816.F32.BF16 R20, R216.reuse, R42, R20 ;  /* 0x0000002ad814723c */ /* 0x040fe20000041814 */
[----:B------:R-:W1:Y:S07]  /*3f20*/  LDSM.16.M88.4 R40, [R243+0x5000] ;  /* 0x00500000f328783b */ /* 0x000e6e0000000200 */
[C---:B--2---:R-:W-:Y:S08]  /*3f30*/  HMMA.16816.F32.BF16 R24, R216.reuse, R48, R24 ;  /* 0x00000030d818723c */ /* 0x044ff00000041818 */
[----:B------:R-:W-:Y:S01]  /*3f40*/  HMMA.16816.F32.BF16 R28, R216, R50, R28 ;  /* 0x00000032d81c723c */ /* 0x000fe2000004181c */
[----:B------:R-:W-:Y:S07]  /*3f50*/  LDSM.16.M88.4 R48, [R238+0x5000] ;  /* 0x00500000ee30783b */ /* 0x000fee0000000200 */
[C---:B-----5:R-:W-:Y:S08]  /*3f60*/  HMMA.16816.F32.BF16 R16, R220.reuse, R36, R12 ;  /* 0x00000024dc10723c */ /* 0x060ff0000004180c */
[C---:B------:R-:W-:Y:S01]  /*3f70*/  HMMA.16816.F32.BF16 R12, R220.reuse, R38, R8 ;  /* 0x00000026dc0c723c */ /* 0x040fe20000041808 */
[----:B------:R-:W-:Y:S07]  /*3f80*/  LDSM.16.M88.4 R36, [R237+0x5000] ;  /* 0x00500000ed24783b */ /* 0x000fee0000000200 */
[C---:B---3--:R-:W-:Y:S08]  /*3f90*/  HMMA.16816.F32.BF16 R8, R220.reuse, R44, R4 ;  /* 0x0000002cdc08723c */ /* 0x048ff00000041804 */
[C---:B------:R-:W-:Y:S01]  /*3fa0*/  HMMA.16816.F32.BF16 R4, R220.reuse, R46, R20 ;  /* 0x0000002edc04723c */ /* 0x040fe20000041814 */
[----:B------:R-:W2:Y:S07]  /*3fb0*/  LDSM.16.M88.4 R44, [R238+0x4800] ;  /* 0x00480000ee2c783b */ /* 0x000eae0000000200 */
[C---:B------:R-:W-:Y:S08]  /*3fc0*/  HMMA.16816.F32.BF16 R24, R220.reuse, R56, R24 ;  /* 0x00000038dc18723c */ /* 0x040ff00000041818 */
[----:B------:R-:W-:Y:S01]  /*3fd0*/  HMMA.16816.F32.BF16 R28, R220, R58, R28 ;  /* 0x0000003adc1c723c */ /* 0x000fe2000004181c */
[----:B------:R-:W3:Y:S07]  /*3fe0*/  LDSM.16.M88.4 R56, [R238+0x5800] ;  /* 0x00580000ee38783b */ /* 0x000eee0000000200 */
[C---:B----4-:R-:W-:Y:S08]  /*3ff0*/  HMMA.16816.F32.BF16 R20, R224.reuse, R32, R16 ;  /* 0x00000020e014723c */ /* 0x050ff00000041810 */
[C---:B------:R-:W-:Y:S01]  /*4000*/  HMMA.16816.F32.BF16 R16, R224.reuse, R34, R12 ;  /* 0x00000022e010723c */ /* 0x040fe2000004180c */
[----:B------:R-:W-:Y:S07]  /*4010*/  LDSM.16.M88.4 R32, [R237+0x5800] ;  /* 0x00580000ed20783b */ /* 0x000fee0000000200 */
[C---:B-1----:R-:W-:Y:S08]  /*4020*/  HMMA.16816.F32.BF16 R12, R224.reuse, R40, R8 ;  /* 0x00000028e00c723c */ /* 0x042ff00000041808 */
[----:B------:R-:W-:Y:S01]  /*4030*/  HMMA.16816.F32.BF16 R8, R224, R42, R4 ;  /* 0x0000002ae008723c */ /* 0x000fe20000041804 */
[----:B------:R-:W1:Y:S01]  /*4040*/  LDSM.16.M88.4 R40, [R237+0x4800] ;  /* 0x00480000ed28783b */ /* 0x000e620000000200 */
[----:B------:R-:W-:Y:S01]  /*4050*/  IADD3 R2, R243, 0x1000, RZ ;  /* 0x00001000f3027810 */ /* 0x000fe20007ffe0ff */
[----:B------:R-:W-:-:S05]  /*4060*/  DEPBAR.LE SB0, 0x0 ;  /* 0x000080000000791a */ /* 0x000fca0000000000 */
[C---:B------:R-:W-:Y:S08]  /*4070*/  HMMA.16816.F32.BF16 R4, R224.reuse, R52, R24 ;  /* 0x00000034e004723c */ /* 0x040ff00000041818 */
[----:B------:R-:W-:Y:S01]  /*4080*/  HMMA.16816.F32.BF16 R28, R224, R54, R28 ;  /* 0x00000036e01c723c */ /* 0x000fe2000004181c */
[----:B------:R-:W-:-:S07]  /*4090*/  IADD3 R0, R243, 0x800, RZ ;  /* 0x00000800f3007810 */ /* 0x000fce0007ffe0ff */
[C---:B--2---:R-:W-:Y:S08]  /*40a0*/  HMMA.16816.F32.BF16 R24, R228.reuse, R44, R20 ;  /* 0x0000002ce418723c */ /* 0x044ff00000041814 */
[C---:B------:R-:W-:Y:S08]  /*40b0*/  HMMA.16816.F32.BF16 R20, R228.reuse, R46, R16 ;  /* 0x0000002ee414723c */ /* 0x040ff00000041810 */
[C---:B------:R-:W-:Y:S08]  /*40c0*/  HMMA.16816.F32.BF16 R16, R228.reuse, R48, R12 ;  /* 0x00000030e410723c */ /* 0x040ff0000004180c */
[C---:B------:R-:W-:Y:S01]  /*40d0*/  HMMA.16816.F32.BF16 R12, R228.reuse, R50, R8 ;  /* 0x00000032e40c723c */ /* 0x040fe20000041808 */
[----:B------:R2:W-:Y:S07]  /*40e0*/  STL [R1+0x4], R2 ;  /* 0x0000040201007387 */ /* 0x0005ee0000100800 */
[C---:B---3--:R-:W-:Y:S01]  /*40f0*/  HMMA.16816.F32.BF16 R8, R228.reuse, R56, R4 ;  /* 0x00000038e408723c */ /* 0x048fe20000041804 */
[----:B------:R2:W-:Y:S07]  /*4100*/  STL [R1], R0 ;  /* 0x0000000001007387 */ /* 0x0005ee0000100800 */
[----:B------:R-:W-:Y:S01]  /*4110*/  HMMA.16816.F32.BF16 R4, R228, R58, R28 ;  /* 0x0000003ae404723c */ /* 0x000fe2000004181c */
[----:B------:R-:W-:Y:S01]  /*4120*/  ISETP.GT.AND P0, PT, R65, R155, PT ;  /* 0x0000009b4100720c */ /* 0x000fe20003f04270 */
[----:B------:R-:W-:Y:S06]  /*4130*/  BSSY B0, `(.L_x_877) ;  /* 0x0000038000007945 */ /* 0x000fec0003800000 */
[----:B-1----:R-:W-:Y:S01]  /*4140*/  HMMA.16816.F32.BF16 R28, R232, R40, R24 ;  /* 0x00000028e81c723c */ /* 0x002fe20000041818 */
[----:B------:R-:W-:-:S02]  /*4150*/  IADD3 R252, R243, 0x4800, RZ ;  /* 0x00004800f3fc7810 */ /* 0x000fc40007ffe0ff */
[----:B------:R-:W-:-:S05]  /*4160*/  IADD3 R251, R243, 0x5800, RZ ;  /* 0x00005800f3fb7810 */ /* 0x000fca0007ffe0ff */
[----:B------:R-:W-:Y:S01]  /*4170*/  HMMA.16816.F32.BF16 R40, R232, R42, R20 ;  /* 0x0000002ae828723c */ /* 0x000fe20000041814 */
[C---:B------:R-:W-:Y:S02]  /*4180*/  IADD3 R250, R243.reuse, 0x5000, RZ ;  /* 0x00005000f3fa7810 */ /* 0x040fe40007ffe0ff */
[----:B------:R-:W-:-:S05]  /*4190*/  IADD3 R249, R243, 0x3000, RZ ;  /* 0x00003000f3f97810 */ /* 0x000fca0007ffe0ff */
[----:B------:R-:W-:Y:S01]  /*41a0*/  HMMA.16816.F32.BF16 R24, R232, R36, R16 ;  /* 0x00000024e818723c */ /* 0x000fe20000041810 */
[C---:B------:R-:W-:Y:S02]  /*41b0*/  IADD3 R248, R243.reuse, 0x4000, RZ ;  /* 0x00004000f3f87810 */ /* 0x040fe40007ffe0ff */
[----:B------:R-:W-:-:S05]  /*41c0*/  IADD3 R247, R243, 0x3800, RZ ;  /* 0x00003800f3f77810 */ /* 0x000fca0007ffe0ff */
[----:B------:R-:W-:Y:S01]  /*41d0*/  HMMA.16816.F32.BF16 R20, R232, R32, R8 ;  /* 0x00000020e814723c */ /* 0x000fe20000041808 */
[C---:B------:R-:W-:Y:S02]  /*41e0*/  IADD3 R246, R243.reuse, 0x1800, RZ ;  /* 0x00001800f3f67810 */ /* 0x040fe40007ffe0ff */
[C---:B------:R-:W-:Y:S02]  /*41f0*/  IADD3 R245, R243.reuse, 0x2800, RZ ;  /* 0x00002800f3f57810 */ /* 0x040fe40007ffe0ff */
[----:B------:R-:W-:-:S03]  /*4200*/  IADD3 R244, R243, 0x2000, RZ ;  /* 0x00002000f3f47810 */ /* 0x000fc60007ffe0ff */
[C---:B------:R-:W-:Y:S08]  /*4210*/  HMMA.16816.F32.BF16 R36, R232.reuse, R38, R12 ;  /* 0x00000026e824723c */ /* 0x040ff0000004180c */
[----:B------:R-:W-:Y:S01]  /*4220*/  HMMA.16816.F32.BF16 R32, R232, R34, R4 ;  /* 0x00000022e820723c */ /* 0x000fe20000041804 */
[----:B------:R-:W-:Y:S06]  /*4230*/  BAR.SYNC.DEFER_BLOCKING 0x0 ;  /* 0x0000000000007b1d */ /* 0x000fec0000010000 */
[----:B------:R-:W-:Y:S01]  /*4240*/  @!UPT UIADD3 URZ, URZ, URZ, URZ ;  /* 0x0000003f3f3ff290 */ /* 0x000fe2000fffe03f */
[----:B------:R-:W-:Y:S11]  /*4250*/  @!P0 BRA `(.L_x_878) ;  /* 0x0000025000008947 */ /* 0x000ff60003800000 */
[----:B--2---:R-:W-:Y:S02]  /*4260*/  IADD3 R4, -R73, 0x30, RZ ;  /* 0x0000003049047810 */ /* 0x004fe40007ffe1ff */
        /* <DEDUP_REMOVED lines=36> */
.L_x_878:
[----:B--2---:R-:W-:Y:S05]  /*44b0*/  BSYNC B0 ;  /* 0x0000000000007941 */ /* 0x004fea0003800000 */
.L_x_877:
[----:B-1----:R-:W2:Y:S04]  /*44c0*/  LDL R4, [R1+0x64] ;  /* 0x0000640001047983 */ /* 0x002ea80000100800 */
[----:B------:R-:W-:Y:S04]  /*44d0*/  STL [R1+0xdc], R162 ;  /* 0x0000dca201007387 */ /* 0x000fe80000100800 */
[----:B------:R-:W-:Y:S04]  /*44e0*/  STL [R1+0xd8], R161 ;  /* 0x0000d8a101007387 */ /* 0x000fe80000100800 */
[----:B------:R1:W-:Y:S04]  /*44f0*/  STL [R1+0xd4], R160 ;  /* 0x0000d4a001007387 */ /* 0x0003e80000100800 */
[----:B------:R-:W3:Y:S04]  /*4500*/  LDL R134, [R1+0xc8] ;  /* 0x0000c80001867983 */ /* 0x000ee80000100800 */
[----:B------:R-:W4:Y:S01]  /*4510*/  LDL R44, [R1+0x8] ;  /* 0x00000800012c7983 */ /* 0x000f220000100800 */
[----:B------:R-:W-:-:S03]  /*4520*/  ISETP.NE.AND P3, PT, R66, 0x1, PT ;  /* 0x000000014200780c */ /* 0x000fc60003f65270 */
[----:B------:R-:W-:Y:S04]  /*4530*/  LDSM.16.MT88.4 R48, [R241+0x800] ;  /* 0x00080000f130783b */ /* 0x000fe80000004200 */
[----:B------:R-:W-:Y:S04]  /*4540*/  LDSM.16.MT88.4 R68, [R241+0x1800] ;  /* 0x00180000f144783b */ /* 0x000fe80000004200 */
[----:B------:R-:W-:Y:S04]  /*4550*/  LDSM.16.MT88.4 R56, [R239+0x2000] ;  /* 0x00200000ef38783b */ /* 0x000fe80000004200 */
[----:B------:R-:W-:Y:S04]  /*4560*/  LDSM.16.MT88.4 R60, [R242+0x800] ;  /* 0x00080000f23c783b */ /* 0x000fe80000004200 */
[----:B-1----:R-:W4:Y:S04]  /*4570*/  LDL R160, [R1+0x68] ;  /* 0x0000680001a07983 */ /* 0x002f280000100800 */
[----:B------:R-:W-:Y:S04]  /*4580*/  LDSM.16.MT88.4 R72, [R241+0x2000] ;  /* 0x00200000f148783b */ /* 0x000fe80000004200 */
[----:B------:R-:W0:Y:S01]  /*4590*/  LDGDEPBAR ;  /* 0x00000000000079af */ /* 0x000e220000000000 */
[----:B---3--:R-:W-:-:S04]  /*45a0*/  IMAD.IADD R0, R134, 0x1, R135 ;  /* 0x0000000186007824 */ /* 0x008fc800078e0287 */
[----:B------:R-:W-:-:S05]  /*45b0*/  @P3 IMAD.HI.U32 R2, R0, c[0x0][0x2c8], RZ ;  /* 0x0000b20000023a27 */ /* 0x000fca00078e00ff */
[----:B------:R-:W-:-:S05]  /*45c0*/  @P3 SHF.R.U32.HI R0, RZ, c[0x0][0x2cc], R2 ;  /* 0x0000b300ff003a19 */ /* 0x000fca0000011602 */
[----:B------:R-:W1:Y:S01]  /*45d0*/  SHFL.IDX PT, R2, R0, RZ, 0x1c1f ;  /* 0x001c1fff00027589 */ /* 0x000e6200000e0000 */
[----:B--2---:R-:W-:Y:S01]  /*45e0*/  IADD3 R3, -R4, 0x1, R64 ;  /* 0x0000000104037810 */ /* 0x004fe20007ffe140 */
[----:B------:R-:W-:Y:S02]  /*45f0*/  IMAD.IADD R4, R64, 0x1, -R4 ;  /* 0x0000000140047824 */ /* 0x000fe400078e0a04 */
[----:B------:R2:W3:Y:S04]  /*4600*/  SHFL.IDX PT, R6, R0, 0x1, 0x1c1f ;  /* 0x003c1f0000067f89 */ /* 0x0004e800000e0000 */
[----:B------:R-:W-:Y:S01]  /*4610*/  LDSM.16.MT88.4 R64, [R240+0x800] ;  /* 0x00080000f040783b */ /* 0x000fe20000004200 */
[----:B----4-:R-:W-:-:S05]  /*4620*/  IMAD.IADD R3, R3, 0x1, -R160 ;  /* 0x0000000103037824 */ /* 0x010fca00078e0aa0 */
[----:B-1----:R-:W-:-:S04]  /*4630*/  IADD3 R2, R3, R2, RZ ;  /* 0x0000000203027210 */ /* 0x002fc80007ffe0ff */
[----:B------:R-:W-:-:S04]  /*4640*/  IMNMX R2, R4, R2, PT ;  /* 0x0000000204027217 */ /* 0x000fc80003800200 */
[C---:B------:R-:W-:Y:S02]  /*4650*/  ISETP.GT.AND P0, PT, R2.reuse, RZ, PT ;  /* 0x000000ff0200720c */ /* 0x040fe40003f04270 */
[----:B------:R-:W-:Y:S02]  /*4660*/  ISETP.GT.AND P1, PT, R2, 0x1, PT ;  /* 0x000000010200780c */ /* 0x000fe40003f24270 */
[----:B------:R-:W-:Y:S02]  /*4670*/  FSEL R16, R28, -INF , P0 ;  /* 0xff8000001c107808 */ /* 0x000fe40000000000 */
[C---:B------:R-:W-:Y:S02]  /*4680*/  ISETP.GT.AND P0, PT, R2.reuse, 0x8, PT ;  /* 0x000000080200780c */ /* 0x040fe40003f04270 */
[----:B------:R-:W-:Y:S02]  /*4690*/  FSEL R15, R29, -INF , P1 ;  /* 0xff8000001d0f7808 */ /* 0x000fe40000800000 */
[----:B------:R-:W-:-:S02]  /*46a0*/  ISETP.GT.AND P1, PT, R2, 0x9, PT ;  /* 0x000000090200780c */ /* 0x000fc40003f24270 */
[----:B------:R-:W-:Y:S02]  /*46b0*/  FSEL R14, R40, -INF , P0 ;  /* 0xff800000280e7808 */ /* 0x000fe40000000000 */
[----:B--2---:R-:W-:Y:S02]  /*46c0*/  FMNMX.FTZ R0, R16, R15, !PT ;  /* 0x0000000f10007209 */ /* 0x004fe40007810000 */
[----:B------:R-:W-:Y:S02]  /*46d0*/  ISETP.GT.AND P0, PT, R2, 0x10, PT ;  /* 0x000000100200780c */ /* 0x000fe40003f04270 */
[----:B------:R-:W-:Y:S02]  /*46e0*/  FSEL R13, R41, -INF , P1 ;  /* 0xff800000290d7808 */ /* 0x000fe40000800000 */
[----:B------:R-:W-:Y:S02]  /*46f0*/  FMNMX.FTZ R0, R14, R0, !PT ;  /* 0x000000000e007209 */ /* 0x000fe40007810000 */
[----:B------:R-:W-:-:S02]  /*4700*/  ISETP.GT.AND P1, PT, R2, 0x11, PT ;  /* 0x000000110200780c */ /* 0x000fc40003f24270 */
[----:B------:R-:W-:Y:S02]  /*4710*/  FSEL R12, R24, -INF , P0 ;  /* 0xff800000180c7808 */ /* 0x000fe40000000000 */
[C---:B------:R-:W-:Y:S02]  /*4720*/  ISETP.GT.AND P0, PT, R2.reuse, 0x18, PT ;  /* 0x000000180200780c */ /* 0x040fe40003f04270 */
[----:B------:R-:W-:Y:S02]  /*4730*/  FMNMX.FTZ R0, R13, R0, !PT ;  /* 0x000000000d007209 */ /* 0x000fe40007810000 */
[----:B------:R-:W-:Y:S02]  /*4740*/  FSEL R17, R25, -INF , P1 ;  /* 0xff80000019117808 */ /* 0x000fe40000800000 */
[----:B------:R-:W-:Y:S02]  /*4750*/  ISETP.GT.AND P1, PT, R2, 0x19, PT ;  /* 0x000000190200780c */ /* 0x000fe40003f24270 */
[----:B------:R-:W-:-:S02]  /*4760*/  FSEL R11, R36, -INF , P0 ;  /* 0xff800000240b7808 */ /* 0x000fc40000000000 */
[----:B------:R-:W-:Y:S01]  /*4770*/  FMNMX.FTZ R5, R12, R0, !PT ;  /* 0x000000000c057209 */ /* 0x000fe20007810000 */
[----:B---3--:R-:W-:Y:S01]  /*4780*/  IMAD.IADD R0, R3, 0x1, R6 ;  /* 0x0000000103007824 */ /* 0x008fe200078e0206 */
[C---:B------:R-:W-:Y:S02]  /*4790*/  ISETP.GT.AND P0, PT, R2.reuse, 0x20, PT ;  /* 0x000000200200780c */ /* 0x040fe40003f04270 */
[----:B------:R-:W-:Y:S02]  /*47a0*/  FSEL R10, R37, -INF , P1 ;  /* 0xff800000250a7808 */ /* 0x000fe40000800000 */
[----:B------:R-:W-:Y:S02]  /*47b0*/  ISETP.GT.AND P1, PT, R2, 0x21, PT ;  /* 0x000000210200780c */ /* 0x000fe40003f24270 */
[----:B------:R-:W-:Y:S02]  /*47c0*/  FSEL R99, R20, -INF , P0 ;  /* 0xff80000014637808 */ /* 0x000fe40000000000 */
[----:B------:R-:W-:-:S02]  /*47d0*/  FMNMX.FTZ R3, R17, R5, !PT ;  /* 0x0000000511037209 */ /* 0x000fc40007810000 */
[----:B------:R-:W-:Y:S02]  /*47e0*/  ISETP.GT.AND P0, PT, R2, 0x28, PT ;  /* 0x000000280200780c */ /* 0x000fe40003f04270 */
[----:B------:R-:W-:Y:S02]  /*47f0*/  IMNMX R0, R4, R0, PT ;  /* 0x0000000004007217 */ /* 0x000fe40003800200 */
[----:B------:R-:W-:Y:S02]  /*4800*/  FSEL R98, R21, -INF , P1 ;  /* 0xff80000015627808 */ /* 0x000fe40000800000 */
[----:B------:R-:W-:Y:S02]  /*4810*/  FMNMX.FTZ R3, R11, R3, !PT ;  /* 0x000000030b037209 */ /* 0x000fe40007810000 */
[----:B------:R-:W-:Y:S02]  /*4820*/  ISETP.GT.AND P1, PT, R2, 0x29, PT ;  /* 0x000000290200780c */ /* 0x000fe40003f24270 */
[----:B------:R-:W-:-:S02]  /*4830*/  FSEL R97, R32, -INF , P0 ;  /* 0xff80000020617808 */ /* 0x000fc40000000000 */
[C---:B------:R-:W-:Y:S02]  /*4840*/  ISETP.GT.AND P0, PT, R0.reuse, RZ, PT ;  /* 0x000000ff0000720c */ /* 0x040fe40003f04270 */
[----:B------:R-:W-:Y:S02]  /*4850*/  ISETP.GT.AND P2, PT, R0, 0x1, PT ;  /* 0x000000010000780c */ /* 0x000fe40003f44270 */
[----:B------:R-:W-:Y:S02]  /*4860*/  FMNMX.FTZ R3, R10, R3, !PT ;  /* 0x000000030a037209 */ /* 0x000fe40007810000 */
[----:B------:R-:W-:Y:S02]  /*4870*/  FSEL R94, R33, -INF , P1 ;  /* 0xff800000215e7808 */ /* 0x000fe40000800000 */
[----:B------:R-:W-:Y:S02]  /*4880*/  FSEL R9, R30, -INF , P0 ;  /* 0xff8000001e097808 */ /* 0x000fe40000000000 */
[----:B------:R-:W-:-:S02]  /*4890*/  ISETP.GT.AND P1, PT, R0, 0x8, PT ;  /* 0x000000080000780c */ /* 0x000fc40003f24270 */
[----:B------:R-:W-:Y:S02]  /*48a0*/  FSEL R8, R31, -INF , P2 ;  /* 0xff8000001f087808 */ /* 0x000fe40001000000 */
[----:B------:R-:W-:Y:S01]  /*48b0*/  FMNMX.FTZ R2, R99, R3, !PT ;  /* 0x0000000363027209 */ /* 0x000fe20007810000 */
[----:B------:R-:W-:Y:S01]  /*48c0*/  LDSM.16.MT88.4 R28, [R241] ;  /* 0x00000000f11c783b */ /* 0x000fe20000004200 */
[----:B------:R-:W-:Y:S02]  /*48d0*/  ISETP.GT.AND P0, PT, R0, 0x9, PT ;  /* 0x000000090000780c */ /* 0x000fe40003f04270 */
[----:B------:R-:W-:Y:S02]  /*48e0*/  FSEL R7, R42, -INF , P1 ;  /* 0xff8000002a077808 */ /* 0x000fe40000800000 */
[----:B------:R-:W-:Y:S02]  /*48f0*/  FMNMX.FTZ R3, R9, R8, !PT ;  /* 0x0000000809037209 */ /* 0x000fe40007810000 */
[----:B------:R-:W-:-:S02]  /*4900*/  FSEL R6, R43, -INF , P0 ;  /* 0xff8000002b067808 */ /* 0x000fc40000000000 */
[----:B------:R-:W-:Y:S01]  /*4910*/  ISETP.GT.AND P1, PT, R0, 0x10, PT ;  /* 0x000000100000780c */ /* 0x000fe20003f24270 */
[----:B------:R-:W-:Y:S01]  /*4920*/  LDSM.16.MT88.4 R40, [R44] ;  /* 0x000000002c28783b */ /* 0x000fe20000004200 */
[----:B------:R-:W-:Y:S02]  /*4930*/  FMNMX.FTZ R3, R7, R3, !PT ;  /* 0x0000000307037209 */ /* 0x000fe40007810000 */
[----:B------:R-:W-:Y:S01]  /*4940*/  FMNMX.FTZ R2, R98, R2, !PT ;  /* 0x0000000262027209 */ /* 0x000fe20007810000 */
[----:B------:R-:W-:Y:S01]  /*4950*/  LDSM.16.MT88.4 R44, [R239+0x1800] ;  /* 0x00180000ef2c783b */ /* 0x000fe20000004200 */
[----:B------:R-:W-:Y:S02]  /*4960*/  ISETP.GT.AND P0, PT, R0, 0x11, PT ;  /* 0x000000110000780c */ /* 0x000fe40003f04270 */
[----:B------:R-:W-:Y:S02]  /*4970*/  FSEL R5, R26, -INF , P1 ;  /* 0xff8000001a057808 */ /* 0x000fe40000800000 */
[----:B------:R-:W-:-:S02]  /*4980*/  FMNMX.FTZ R3, R6, R3, !PT ;  /* 0x0000000306037209 */ /* 0x000fc40007810000 */
[----:B------:R-:W-:Y:S02]  /*4990*/  FMNMX.FTZ R2, R97, R2, !PT ;  /* 0x0000000261027209 */ /* 0x000fe40007810000 */
[----:B------:R-:W-:Y:S02]  /*49a0*/  FSEL R4, R27, -INF , P0 ;  /* 0xff8000001b047808 */ /* 0x000fe40000000000 */
[----:B------:R-:W-:Y:S01]  /*49b0*/  ISETP.GT.AND P1, PT, R0, 0x18, PT ;  /* 0x000000180000780c */ /* 0x000fe20003f24270 */
[----:B------:R-:W-:Y:S01]  /*49c0*/  LDSM.16.MT88.4 R24, [R240] ;  /* 0x00000000f018783b */ /* 0x000fe20000004200 */
[----:B------:R-:W-:Y:S02]  /*49d0*/  FMNMX.FTZ R18, R5, R3, !PT ;  /* 0x0000000305127209 */ /* 0x000fe40007810000 */
[----:B------:R-:W-:Y:S02]  /*49e0*/  FMNMX.FTZ R2, R94, R2, !PT ;  /* 0x000000025e027209 */ /* 0x000fe40007810000 */
[----:B------:R-:W-:-:S02]  /*49f0*/  ISETP.GT.AND P0, PT, R0, 0x19, PT ;  /* 0x000000190000780c */ /* 0x000fc40003f04270 */
[----:B------:R-:W-:Y:S02]  /*4a00*/  FSEL R3, R38, -INF , P1 ;  /* 0xff80000026037808 */ /* 0x000fe40000800000 */
[----:B------:R-:W-:Y:S01]  /*4a10*/  FMNMX.FTZ R19, R4, R18, !PT ;  /* 0x0000001204137209 */ /* 0x000fe20007810000 */
[----:B------:R-:W1:Y:S01]  /*4a20*/  SHFL.BFLY PT, R20, R2, 0x2, 0x1f ;  /* 0x0c401f0002147f89 */ /* 0x000e6200000e0000 */
[----:B------:R-:W-:Y:S02]  /*4a30*/  FSEL R18, R39, -INF , P0 ;  /* 0xff80000027127808 */ /* 0x000fe40000000000 */
[C---:B------:R-:W-:Y:S02]  /*4a40*/  ISETP.GT.AND P1, PT, R0.reuse, 0x20, PT ;  /* 0x000000200000780c */ /* 0x040fe40003f24270 */
[----:B------:R-:W-:Y:S02]  /*4a50*/  FMNMX.FTZ R19, R3, R19, !PT ;  /* 0x0000001303137209 */ /* 0x000fe40007810000 */
[----:B------:R-:W-:-:S02]  /*4a60*/  ISETP.GT.AND P0, PT, R0, 0x21, PT ;  /* 0x000000210000780c */ /* 0x000fc40003f04270 */
[----:B------:R-:W-:Y:S02]  /*4a70*/  FSEL R96, R22, -INF , P1 ;  /* 0xff80000016607808 */ /* 0x000fe40000800000 */
[----:B------:R-:W-:Y:S02]  /*4a80*/  FMNMX.FTZ R19, R18, R19, !PT ;  /* 0x0000001312137209 */ /* 0x000fe40007810000 */
[----:B------:R-:W-:Y:S02]  /*4a90*/  FSEL R95, R23, -INF , P0 ;  /* 0xff800000175f7808 */ /* 0x000fe40000000000 */
[----:B------:R-:W-:Y:S02]  /*4aa0*/  ISETP.GT.AND P1, PT, R0, 0x28, PT ;  /* 0x000000280000780c */ /* 0x000fe40003f24270 */
[----:B------:R-:W-:Y:S02]  /*4ab0*/  FMNMX.FTZ R19, R96, R19, !PT ;  /* 0x0000001360137209 */ /* 0x000fe40007810000 */
[----:B------:R-:W-:-:S02]  /*4ac0*/  ISETP.GT.AND P0, PT, R0, 0x29, PT ;  /* 0x000000290000780c */ /* 0x000fc40003f04270 */
[----:B------:R-:W-:Y:S02]  /*4ad0*/  FSEL R93, R34, -INF , P1 ;  /* 0xff800000225d7808 */ /* 0x000fe40000800000 */
[----:B------:R-:W-:Y:S02]  /*4ae0*/  FMNMX.FTZ R0, R95, R19, !PT ;  /* 0x000000135f007209 */ /* 0x000fe40007810000 */
[----:B------:R-:W-:Y:S02]  /*4af0*/  FSEL R92, R35, -INF , P0 ;  /* 0xff800000235c7808 */ /* 0x000fe40000000000 */
[----:B------:R-:W-:Y:S01]  /*4b00*/  FMNMX.FTZ R0, R93, R0, !PT ;  /* 0x000000005d007209 */ /* 0x000fe20007810000 */
[----:B------:R-:W-:Y:S03]  /*4b10*/  LDSM.16.MT88.4 R32, [R239+0x800] ;  /* 0x00080000ef20783b */ /* 0x000fe60000004200 */
[----:B------:R-:W-:-:S02]  /*4b20*/  FMNMX.FTZ R0, R92, R0, !PT ;  /* 0x000000005c007209 */ /* 0x000fc40007810000 */
[----:B-1----:R-:W-:-:S03]  /*4b30*/  FMNMX.FTZ R2, R2, R20, !PT ;  /* 0x0000001402027209 */ /* 0x002fc60007810000 */
[----:B------:R-:W1:Y:S04]  /*4b40*/  SHFL.BFLY PT, R20, R0, 0x2, 0x1f ;  /* 0x0c401f0000147f89 */ /* 0x000e6800000e0000 */
[----:B------:R-:W2:Y:S01]  /*4b50*/  SHFL.BFLY PT, R19, R2, 0x1, 0x1f ;  /* 0x0c201f0002137f89 */ /* 0x000ea200000e0000 */
[----:B-1----:R-:W-:Y:S02]  /*4b60*/  FMNMX.FTZ R0, R0, R20, !PT ;  /* 0x0000001400007209 */ /* 0x002fe40007810000 */
[----:B--2---:R-:W-:-:S03]  /*4b70*/  FMNMX.FTZ R133, R2, R19, !PT ;  /* 0x0000001302857209 */ /* 0x004fc60007810000 */
[----:B------:R-:W1:Y:S01]  /*4b80*/  SHFL.BFLY PT, R19, R0, 0x1, 0x1f ;  /* 0x0c201f0000137f89 */ /* 0x000e6200000e0000 */
[C---:B------:R-:W-:Y:S01]  /*4b90*/  FSETP.NEU.FTZ.AND P0, PT, R133.reuse, -INF , PT ;  /* 0xff8000008500780b */ /* 0x040fe20003f1d000 */
[----:B------:R-:W-:-:S05]  /*4ba0*/  FMUL.FTZ R2, R133, c[0x0][0x2d0] ;  /* 0x0000b40085027a20 */ /* 0x000fca0000410000 */
[----:B------:R-:W-:-:S05]  /*4bb0*/  FSEL R2, R2, RZ, P0 ;  /* 0x000000ff02027208 */ /* 0x000fca0000000000 */
[--C-:B------:R-:W-:Y:S02]  /*4bc0*/  FFMA.FTZ R12, R12, c[0x0][0x2d0], -R2.reuse ;  /* 0x0000b4000c0c7a23 */ /* 0x100fe40000010802 */
[--C-:B------:R-:W-:Y:S02]  /*4bd0*/  FFMA.FTZ R15, R15, c[0x0][0x2d0], -R2.reuse ;  /* 0x0000b4000f0f7a23 */ /* 0x100fe40000010802 */
[----:B------:R2:W-:Y:S01]  /*4be0*/  MUFU.EX2 R88, R12 ;  /* 0x0000000c00587308 */ /* 0x0005e20000000800 */
[--C-:B------:R-:W-:Y:S01]  /*4bf0*/  FFMA.FTZ R14, R14, c[0x0][0x2d0], -R2.reuse ;  /* 0x0000b4000e0e7a23 */ /* 0x100fe20000010802 */
[----:B-1----:R-:W-:Y:S01]  /*4c00*/  FMNMX.FTZ R132, R0, R19, !PT ;  /* 0x0000001300847209 */ /* 0x002fe20007810000 */
[--C-:B------:R-:W-:Y:S02]  /*4c10*/  FFMA.FTZ R0, R17, c[0x0][0x2d0], -R2.reuse ;  /* 0x0000b40011007a23 */ /* 0x100fe40000010802 */
[----:B------:R-:W-:-:S03]  /*4c20*/  FFMA.FTZ R13, R13, c[0x0][0x2d0], -R2 ;  /* 0x0000b4000d0d7a23 */ /* 0x000fc60000010802 */
[----:B------:R1:W-:Y:S01]  /*4c30*/  MUFU.EX2 R89, R0 ;  /* 0x0000000000597308 */ /* 0x0003e20000000800 */
[C---:B------:R-:W-:Y:S01]  /*4c40*/  FSETP.NEU.FTZ.AND P0, PT, R132.reuse, -INF , PT ;  /* 0xff8000008400780b */ /* 0x040fe20003f1d000 */
[----:B--2---:R-:W-:-:S06]  /*4c50*/  FMUL.FTZ R12, R132, c[0x0][0x2d0] ;  /* 0x0000b400840c7a20 */ /* 0x004fcc0000410000 */
[----:B------:R-:W-:Y:S01]  /*4c60*/  MUFU.EX2 R80, R15 ;  /* 0x0000000f00507308 */ /* 0x000fe20000000800 */
[----:B-1----:R-:W-:-:S07]  /*4c70*/  FFMA.FTZ R0, R11, c[0x0][0x2d0], -R2 ;  /* 0x0000b4000b007a23 */ /* 0x002fce0000010802 */
[----:B------:R-:W-:Y:S08]  /*4c80*/  MUFU.EX2 R84, R14 ;  /* 0x0000000e00547308 */ /* 0x000ff00000000800 */
[----:B------:R1:W-:Y:S08]  /*4c90*/  MUFU.EX2 R90, R0 ;  /* 0x00000000005a7308 */ /* 0x0003f00000000800 */
[----:B------:R2:W-:Y:S01]  /*4ca0*/  MUFU.EX2 R83, R13 ;  /* 0x0000000d00537308 */ /* 0x0005e20000000800 */
[----:B-1----:R-:W-:-:S02]  /*4cb0*/  FSEL R0, R12, RZ, P0 ;  /* 0x000000ff0c007208 */ /* 0x002fc40000000000 */
[----:B--2---:R-:W1:Y:S01]  /*4cc0*/  LDSM.16.MT88.4 R12, [R239] ;  /* 0x00000000ef0c783b */ /* 0x004e620000004200 */
[----:B------:R-:W-:Y:S02]  /*4cd0*/  FFMA.FTZ R16, R16, c[0x0][0x2d0], -R2 ;  /* 0x0000b40010107a23 */ /* 0x000fe40000010802 */
[--C-:B------:R-:W-:Y:S02]  /*4ce0*/  FFMA.FTZ R9, R9, c[0x0][0x2d0], -R0.reuse ;  /* 0x0000b40009097a23 */ /* 0x100fe40000010800 */
[--C-:B------:R-:W-:Y:S02]  /*4cf0*/  FFMA.FTZ R8, R8, c[0x0][0x2d0], -R0.reuse ;  /* 0x0000b40008087a23 */ /* 0x100fe40000010800 */
[--C-:B------:R-:W-:Y:S02]  /*4d00*/  FFMA.FTZ R7, R7, c[0x0][0x2d0], -R0.reuse ;  /* 0x0000b40007077a23 */ /* 0x100fe40000010800 */
[----:B------:R-:W-:Y:S01]  /*4d10*/  FFMA.FTZ R6, R6, c[0x0][0x2d0], -R0 ;  /* 0x0000b40006067a23 */ /* 0x000fe20000010800 */
[----:B------:R-:W2:Y:S08]  /*4d20*/  MUFU.EX2 R82, R16 ;  /* 0x0000001000527308 */ /* 0x000eb00000000800 */
[----:B------:R-:W-:Y:S08]  /*4d30*/  MUFU.EX2 R78, R9 ;  /* 0x00000009004e7308 */ /* 0x000ff00000000800 */
[----:B------:R2:W3:Y:S08]  /*4d40*/  MUFU.EX2 R77, R8 ;  /* 0x00000008004d7308 */ /* 0x0004f00000000800 */
[----:B------:R-:W-:Y:S08]  /*4d50*/  MUFU.EX2 R76, R7 ;  /* 0x00000007004c7308 */ /* 0x000ff00000000800 */
[----:B------:R-:W4:Y:S01]  /*4d60*/  MUFU.EX2 R79, R6 ;  /* 0x00000006004f7308 */ /* 0x000f220000000800 */
[----:B------:R-:W-:Y:S01]  /*4d70*/  FFMA.FTZ R10, R10, c[0x0][0x2d0], -R2 ;  /* 0x0000b4000a0a7a23 */ /* 0x000fe20000010802 */
[----:B--2---:R-:W-:Y:S01]  /*4d80*/  F2FP.BF16.PACK_AB R8, R80, R82 ;  /* 0x000000525008723e */ /* 0x004fe200000010ff */
[----:B------:R-:W-:Y:S01]  /*4d90*/  FFMA.FTZ R3, R3, c[0x0][0x2d0], -R0 ;  /* 0x0000b40003037a23 */ /* 0x000fe20000010800 */
[----:B---3--:R-:W-:-:S04]  /*4da0*/  F2FP.BF16.PACK_AB R9, R77, R78 ;  /* 0x0000004e4d09723e */ /* 0x008fc800000010ff */
[----:B------:R2:W-:Y:S01]  /*4db0*/  MUFU.EX2 R91, R10 ;  /* 0x0000000a005b7308 */ /* 0x0005e20000000800 */
[--C-:B------:R-:W-:Y:S02]  /*4dc0*/  FFMA.FTZ R5, R5, c[0x0][0x2d0], -R0.reuse ;  /* 0x0000b40005057a23 */ /* 0x100fe40000010800 */
[----:B------:R-:W-:Y:S01]  /*4dd0*/  FFMA.FTZ R4, R4, c[0x0][0x2d0], -R0 ;  /* 0x0000b40004047a23 */ /* 0x000fe20000010800 */
[----:B----4-:R-:W-:-:S04]  /*4de0*/  F2FP.BF16.PACK_AB R11, R79, R76 ;  /* 0x0000004c4f0b723e */ /* 0x010fc800000010ff */
[----:B------:R3:W-:Y:S01]  /*4df0*/  MUFU.EX2 R86, R3 ;  /* 0x0000000300567308 */ /* 0x0007e20000000800 */
[----:B--2---:R-:W-:-:S07]  /*4e00*/  F2FP.BF16.PACK_AB R10, R83, R84 ;  /* 0x00000054530a723e */ /* 0x004fce00000010ff */
[----:B------:R-:W-:Y:S01]  /*4e10*/  MUFU.EX2 R81, R5 ;  /* 0x0000000500517308 */ /* 0x000fe20000000800 */
[----:B---3--:R-:W-:Y:S01]  /*4e20*/  FFMA.FTZ R3, R18, c[0x0][0x2d0], -R0 ;  /* 0x0000b40012037a23 */ /* 0x008fe20000010800 */
[C---:B-1----:R-:W-:Y:S06]  /*4e30*/  HMMA.16816.F32.BF16 R20, R8.reuse, R12, RZ ;  /* 0x0000000c0814723c */ /* 0x042fec00000418ff */
[----:B------:R1:W2:Y:S02]  /*4e40*/  MUFU.EX2 R85, R4 ;  /* 0x0000000400557308 */ /* 0x0002a40000000800 */
[C---:B------:R-:W-:Y:S06]  /*4e50*/  HMMA.16816.F32.BF16 R16, R8.reuse, R14, RZ ;  /* 0x0000000e0810723c */ /* 0x040fec00000418ff */
[----:B------:R-:W3:Y:S02]  /*4e60*/  MUFU.EX2 R87, R3 ;  /* 0x0000000300577308 */ /* 0x000ee40000000800 */
[----:B------:R-:W-:Y:S01]  /*4e70*/  HMMA.16816.F32.BF16 R12, R8, R28, RZ ;  /* 0x0000001c080c723c */ /* 0x000fe200000418ff */
[----:B-1----:R-:W-:-:S02]  /*4e80*/  F2FP.BF16.PACK_AB R4, R89, R88 ;  /* 0x000000585904723e */ /* 0x002fc400000010ff */
[----:B--2---:R-:W-:Y:S02]  /*4e90*/  F2FP.BF16.PACK_AB R5, R85, R81 ;  /* 0x000000515505723e */ /* 0x004fe400000010ff */
[----:B------:R-:W-:-:S03]  /*4ea0*/  F2FP.BF16.PACK_AB R6, R91, R90 ;  /* 0x0000005a5b06723e */ /* 0x000fc600000010ff */
[----:B------:R-:W-:Y:S01]  /*4eb0*/  HMMA.16816.F32.BF16 R52, R8, R30, RZ ;  /* 0x0000001e0834723c */ /* 0x000fe200000418ff */
[----:B---3--:R-:W-:-:S07]  /*4ec0*/  F2FP.BF16.PACK_AB R7, R87, R86 ;  /* 0x000000565707723e */ /* 0x008fce00000010ff */
[C---:B------:R-:W-:Y:S08]  /*4ed0*/  HMMA.16816.F32.BF16 R156, R4.reuse, R32, R20 ;  /* 0x00000020049c723c */ /* 0x040ff00000041814 */
[----:B------:R-:W-:Y:S08]  /*4ee0*/  HMMA.16816.F32.BF16 R144, R4, R34, R16 ;  /* 0x000000220490723c */ /* 0x000ff00000041810 */
[----:B------:R-:W-:Y:S08]  /*4ef0*/  HMMA.16816.F32.BF16 R32, R8, R26, RZ ;  /* 0x0000001a0820723c */ /* 0x000ff000000418ff */
[----:B------:R-:W-:Y:S08]  /*4f00*/  HMMA.16816.F32.BF16 R148, R4, R48, R12 ;  /* 0x000000300494723c */ /* 0x000ff0000004180c */
[C---:B------:R-:W-:Y:S08]  /*4f10*/  HMMA.16816.F32.BF16 R16, R8.reuse, R46, RZ ;  /* 0x0000002e0810723c */ /* 0x040ff000000418ff */
[C---:B------:R-:W-:Y:S08]  /*4f20*/  HMMA.16816.F32.BF16 R28, R8.reuse, R40, RZ ;  /* 0x00000028081c723c */ /* 0x040ff000000418ff */
[C---:B------:R-:W-:Y:S08]  /*4f30*/  HMMA.16816.F32.BF16 R12, R8.reuse, R68, RZ ;  /* 0x00000044080c723c */ /* 0x040ff000000418ff */
[C---:B------:R-:W-:Y:S08]  /*4f40*/  HMMA.16816.F32.BF16 R36, R8.reuse, R24, RZ ;  /* 0x000000180824723c */ /* 0x040ff000000418ff */
[C---:B------:R-:W-:Y:S08]  /*4f50*/  HMMA.16816.F32.BF16 R24, R8.reuse, R42, RZ ;  /* 0x0000002a0818723c */ /* 0x040ff000000418ff */
[----:B------:R-:W-:Y:S01]  /*4f60*/  HMMA.16816.F32.BF16 R20, R8, R44, RZ ;  /* 0x0000002c0814723c */ /* 0x000fe200000418ff */
[----:B------:R-:W1:Y:S07]  /*4f70*/  LDSM.16.MT88.4 R44, [R240+0x1800] ;  /* 0x00180000f02c783b */ /* 0x000e6e0000004200 */
[C---:B------:R-:W-:Y:S01]  /*4f80*/  HMMA.16816.F32.BF16 R136, R4.reuse, R50, R52 ;  /* 0x000000320488723c */ /* 0x040fe20000041834 */
[----:B------:R-:W2:Y:S04]  /*4f90*/  LDSM.16.MT88.4 R52, [R242+0x1800] ;  /* 0x00180000f234783b */ /* 0x000ea80000004200 */
[----:B------:R-:W-:Y:S03]  /*4fa0*/  LDSM.16.MT88.4 R48, [R239+0x3800] ;  /* 0x00380000ef30783b */ /* 0x000fe60000004200 */
[C---:B------:R-:W-:Y:S01]  /*4fb0*/  HMMA.16816.F32.BF16 R100, R4.reuse, R66, R32 ;  /* 0x000000420464723c */ /* 0x040fe20000041820 */
[----:B------:R-:W3:Y:S07]  /*4fc0*/  LDSM.16.MT88.4 R32, [R242+0x2000] ;  /* 0x00200000f220783b */ /* 0x000eee0000004200 */
[C---:B------:R-:W-:Y:S08]  /*4fd0*/  HMMA.16816.F32.BF16 R16, R4.reuse, R58, R16 ;  /* 0x0000003a0410723c */ /* 0x040ff00000041810 */
[C---:B------:R-:W-:Y:S08]  /*4fe0*/  HMMA.16816.F32.BF16 R28, R4.reuse, R60, R28 ;  /* 0x0000003c041c723c */ /* 0x040ff0000004181c */
[C---:B------:R-:W-:Y:S08]  /*4ff0*/  HMMA.16816.F32.BF16 R12, R4.reuse, R72, R12 ;  /* 0x00000048040c723c */ /* 0x040ff0000004180c */
[C---:B------:R-:W-:Y:S08]  /*5000*/  HMMA.16816.F32.BF16 R24, R4.reuse, R62, R24 ;  /* 0x0000003e0418723c */ /* 0x040ff00000041818 */
[----:B------:R-:W-:Y:S01]  /*5010*/  HMMA.16816.F32.BF16 R20, R4, R56, R20 ;  /* 0x000000380414723c */ /* 0x000fe20000041814 */
[----:B------:R-:W-:Y:S01]  /*5020*/  IMAD.MOV.U32 R116, RZ, RZ, R100 ;  /* 0x000000ffff747224 */ /* 0x000fe200078e0064 */
[----:B------:R-:W-:Y:S01]  /*5030*/  MOV R114, R103 ;  /* 0x0000006700727202 */ /* 0x000fe20000000f00 */
[----:B------:R-:W-:-:S02]  /*5040*/  IMAD.MOV.U32 R115, RZ, RZ, R102 ;  /* 0x000000ffff737224 */ /* 0x000fc400078e0066 */
[----:B------:R-:W-:Y:S01]  /*5050*/  IMAD.MOV.U32 R113, RZ, RZ, R101 ;  /* 0x000000ffff717224 */ /* 0x000fe200078e0065 */
[----:B------:R-:W-:Y:S01]  /*5060*/  MOV R101, R16 ;  /* 0x0000001000657202 */ /* 0x000fe20000000f00 */
[----:B------:R-:W-:Y:S01]  /*5070*/  IMAD.MOV.U32 R103, RZ, RZ, R18 ;  /* 0x000000ffff677224 */ /* 0x000fe200078e0012 */
[----:B------:R-:W-:Y:S01]  /*5080*/  HMMA.16816.F32.BF16 R140, R4, R64, R36 ;  /* 0x00000040048c723c */ /* 0x000fe20000041824 */
[----:B------:R-:W-:Y:S01]  /*5090*/  IMAD.MOV.U32 R102, RZ, RZ, R19 ;  /* 0x000000ffff667224 */ /* 0x000fe200078e0013 */
[----:B------:R-:W-:Y:S01]  /*50a0*/  MOV R111, R31 ;  /* 0x0000001f006f7202 */ /* 0x000fe20000000f00 */
[----:B------:R-:W-:Y:S01]  /*50b0*/  IMAD.MOV.U32 R100, RZ, RZ, R17 ;  /* 0x000000ffff647224 */ /* 0x000fe200078e0011 */
[----:B------:R-:W-:Y:S01]  /*50c0*/  MOV R162, R14 ;  /* 0x0000000e00a27202 */ /* 0x000fe20000000f00 */
[----:B------:R-:W-:Y:S01]  /*50d0*/  IMAD.MOV.U32 R3, RZ, RZ, R28 ;  /* 0x000000ffff037224 */ /* 0x000fe200078e001c */
[----:B------:R-:W4:Y:S01]  /*50e0*/  LDSM.16.MT88.4 R16, [R240+0x2000] ;  /* 0x00200000f010783b */ /* 0x000f220000004200 */
[----:B------:R-:W-:Y:S01]  /*50f0*/  IMAD.MOV.U32 R112, RZ, RZ, R30 ;  /* 0x000000ffff707224 */ /* 0x000fe200078e001e */
[----:B------:R-:W-:Y:S01]  /*5100*/  HMMA.16816.F32.BF16 R40, R8, R70, RZ ;  /* 0x000000460828723c */ /* 0x000fe200000418ff */
[----:B------:R-:W-:Y:S01]  /*5110*/  IMAD.MOV.U32 R110, RZ, RZ, R29 ;  /* 0x000000ffff6e7224 */ /* 0x000fe200078e001d */
[----:B------:R-:W3:Y:S01]  /*5120*/  LDSM.16.MT88.4 R36, [R239+0x3000] ;  /* 0x00300000ef24783b */ /* 0x000ee20000004200 */
[----:B------:R-:W-:-:S02]  /*5130*/  IMAD.MOV.U32 R109, RZ, RZ, R12 ;  /* 0x000000ffff6d7224 */ /* 0x000fc400078e000c */
[----:B------:R-:W-:Y:S02]  /*5140*/  IMAD.MOV.U32 R108, RZ, RZ, R13 ;  /* 0x000000ffff6c7224 */ /* 0x000fe400078e000d */
[----:B------:R-:W-:Y:S01]  /*5150*/  IMAD.MOV.U32 R161, RZ, RZ, R15 ;  /* 0x000000ffffa17224 */ /* 0x000fe200078e000f */
[----:B-1----:R-:W-:Y:S01]  /*5160*/  HMMA.16816.F32.BF16 R28, R8, R46, RZ ;  /* 0x0000002e081c723c */ /* 0x002fe200000418ff */
[----:B------:R-:W-:Y:S01]  /*5170*/  IMAD.MOV.U32 R107, RZ, RZ, R26 ;  /* 0x000000ffff6b7224 */ /* 0x000fe200078e001a */
[----:B------:R-:W-:Y:S01]  /*5180*/  MOV R105, R24 ;  /* 0x0000001800697202 */ /* 0x000fe20000000f00 */
[----:B------:R-:W-:Y:S01]  /*5190*/  IMAD.MOV.U32 R106, RZ, RZ, R27 ;  /* 0x000000ffff6a7224 */ /* 0x000fe200078e001b */
[----:B------:R-:W-:Y:S01]  /*51a0*/  MOV R117, R21 ;  /* 0x0000001500757202 */ /* 0x000fe20000000f00 */
[----:B------:R-:W-:-:S03]  /*51b0*/  IMAD.MOV.U32 R104, RZ, RZ, R25 ;  /* 0x000000ffff687224 */ /* 0x000fc600078e0019 */
[C---:B------:R-:W-:Y:S01]  /*51c0*/  HMMA.16816.F32.BF16 R12, R8.reuse, R44, RZ ;  /* 0x0000002c080c723c */ /* 0x040fe200000418ff */
[----:B------:R-:W1:Y:S01]  /*51d0*/  LDSM.16.MT88.4 R44, [R241+0x3000] ;  /* 0x00300000f12c783b */ /* 0x000e620000004200 */
[----:B------:R-:W-:Y:S02]  /*51e0*/  IMAD.MOV.U32 R119, RZ, RZ, R22 ;  /* 0x000000ffff777224 */ /* 0x000fe400078e0016 */
[----:B------:R-:W-:Y:S02]  /*51f0*/  IMAD.MOV.U32 R118, RZ, RZ, R23 ;  /* 0x000000ffff767224 */ /* 0x000fe400078e0017 */
[----:B------:R-:W-:Y:S02]  /*5200*/  IMAD.MOV.U32 R130, RZ, RZ, R20 ;  /* 0x000000ffff827224 */ /* 0x000fe400078e0014 */
[C---:B--2---:R-:W-:Y:S08]  /*5210*/  HMMA.16816.F32.BF16 R24, R8.reuse, R52, RZ ;  /* 0x000000340818723c */ /* 0x044ff000000418ff */
[----:B------:R-:W-:Y:S01]  /*5220*/  HMMA.16816.F32.BF16 R20, R8, R54, RZ ;  /* 0x000000360814723c */ /* 0x000fe200000418ff */
[----:B------:R-:W2:Y:S07]  /*5230*/  LDSM.16.MT88.4 R52, [R240+0x3000] ;  /* 0x00300000f034783b */ /* 0x000eae0000004200 */
[C---:B------:R-:W-:Y:S01]  /*5240*/  HMMA.16816.F32.BF16 R56, R4.reuse, R74, R40 ;  /* 0x0000004a0438723c */ /* 0x040fe20000041828 */
[----:B------:R-:W1:Y:S07]  /*5250*/  LDSM.16.MT88.4 R40, [R241+0x3800] ;  /* 0x00380000f128783b */ /* 0x000e6e0000004200 */
[C---:B---3--:R-:W-:Y:S08]  /*5260*/  HMMA.16816.F32.BF16 R72, R4.reuse, R32, R24 ;  /* 0x000000200448723c */ /* 0x048ff00000041818 */
[C---:B------:R-:W-:Y:S01]  /*5270*/  HMMA.16816.F32.BF16 R68, R4.reuse, R34, R20 ;  /* 0x000000220444723c */ /* 0x040fe20000041814 */
[----:B------:R-:W3:Y:S07]  /*5280*/  LDSM.16.MT88.4 R32, [R240+0x3800] ;  /* 0x00380000f020783b */ /* 0x000eee0000004200 */
[C---:B----4-:R-:W-:Y:S08]  /*5290*/  HMMA.16816.F32.BF16 R64, R4.reuse, R16, R12 ;  /* 0x000000100440723c */ /* 0x050ff0000004180c */
[----:B------:R-:W-:Y:S08]  /*52a0*/  HMMA.16816.F32.BF16 R60, R4, R18, R28 ;  /* 0x00000012043c723c */ /* 0x000ff0000004181c */
[C---:B------:R-:W-:Y:S08]  /*52b0*/  HMMA.16816.F32.BF16 R12, R8.reuse, R36, RZ ;  /* 0x00000024080c723c */ /* 0x040ff000000418ff */
[C---:B------:R-:W-:Y:S01]  /*52c0*/  HMMA.16816.F32.BF16 R28, R8.reuse, R38, RZ ;  /* 0x00000026081c723c */ /* 0x040fe200000418ff */
[----:B------:R-:W4:Y:S07]  /*52d0*/  LDSM.16.MT88.4 R36, [R242+0x3000] ;  /* 0x00300000f224783b */ /* 0x000f2e0000004200 */
[C---:B-1----:R-:W-:Y:S08]  /*52e0*/  HMMA.16816.F32.BF16 R24, R8.reuse, R44, RZ ;  /* 0x0000002c0818723c */ /* 0x042ff000000418ff */
[C---:B--2---:R-:W-:Y:S08]  /*52f0*/  HMMA.16816.F32.BF16 R16, R8.reuse, R52, RZ ;  /* 0x000000340810723c */ /* 0x044ff000000418ff */
[----:B------:R-:W-:Y:S08]  /*5300*/  HMMA.16816.F32.BF16 R20, R8, R46, RZ ;  /* 0x0000002e0814723c */ /* 0x000ff000000418ff */
[C---:B------:R-:W-:Y:S08]  /*5310*/  HMMA.16816.F32.BF16 R120, R4.reuse, R48, R12 ;  /* 0x000000300478723c */ /* 0x040ff0000004180c */
[C---:B------:R-:W-:Y:S08]  /*5320*/  HMMA.16816.F32.BF16 R176, R4.reuse, R50, R28 ;  /* 0x0000003204b0723c */ /* 0x040ff0000004181c */
[----:B------:R-:W-:Y:S08]  /*5330*/  HMMA.16816.F32.BF16 R48, R4, R40, R24 ;  /* 0x000000280430723c */ /* 0x000ff00000041818 */
[----:B------:R-:W-:Y:S08]  /*5340*/  HMMA.16816.F32.BF16 R12, R8, R54, RZ ;  /* 0x00000036080c723c */ /* 0x000ff000000418ff */
[C---:B---3--:R-:W-:Y:S08]  /*5350*/  HMMA.16816.F32.BF16 R16, R4.reuse, R32, R16 ;  /* 0x000000200410723c */ /* 0x048ff00000041810 */
[----:B------:R-:W-:Y:S01]  /*5360*/  HMMA.16816.F32.BF16 R172, R4, R42, R20 ;  /* 0x0000002a04ac723c */ /* 0x000fe20000041814 */
[----:B------:R-:W1:Y:S01]  /*5370*/  LDSM.16.MT88.4 R20, [R242+0x3800] ;  /* 0x00380000f214783b */ /* 0x000e620000004200 */
[----:B------:R-:W-:Y:S01]  /*5380*/  IMAD.MOV.U32 R27, RZ, RZ, R48 ;  /* 0x000000ffff1b7224 */ /* 0x000fe200078e0030 */
[----:B------:R-:W-:Y:S01]  /*5390*/  MOV R25, R51 ;  /* 0x0000003300197202 */ /* 0x000fe20000000f00 */
[----:B------:R-:W-:-:S02]  /*53a0*/  IMAD.MOV.U32 R26, RZ, RZ, R50 ;  /* 0x000000ffff1a7224 */ /* 0x000fc400078e0032 */
[----:B------:R-:W-:Y:S02]  /*53b0*/  IMAD.MOV.U32 R24, RZ, RZ, R49 ;  /* 0x000000ffff187224 */ /* 0x000fe400078e0031 */
[----:B------:R-:W-:Y:S01]  /*53c0*/  IMAD.MOV.U32 R30, RZ, RZ, R3 ;  /* 0x000000ffff1e7224 */ /* 0x000fe200078e0003 */
[----:B------:R-:W-:Y:S07]  /*53d0*/  HMMA.16816.F32.BF16 R168, R4, R34, R12 ;  /* 0x0000002204a8723c */ /* 0x000fee000004180c */
[----:B------:R-:W-:Y:S01]  /*53e0*/  IMAD.MOV.U32 R3, RZ, RZ, R16 ;  /* 0x000000ffff037224 */ /* 0x000fe200078e0010 */
[----:B------:R-:W-:Y:S01]  /*53f0*/  MOV R29, R19 ;  /* 0x00000013001d7202 */ /* 0x000fe20000000f00 */
[----:B------:R-:W-:Y:S01]  /*5400*/  IMAD.MOV.U32 R44, RZ, RZ, R18 ;  /* 0x000000ffff2c7224 */ /* 0x000fe200078e0012 */
[----:B----4-:R-:W-:Y:S01]  /*5410*/  HMMA.16816.F32.BF16 R12, R8, R38, RZ ;  /* 0x00000026080c723c */ /* 0x010fe200000418ff */
[----:B------:R-:W-:-:S02]  /*5420*/  IMAD.MOV.U32 R28, RZ, RZ, R17 ;  /* 0x000000ffff1c7224 */ /* 0x000fc400078e0011 */
[----:B------:R-:W-:-:S04]  /*5430*/  IMAD.MOV.U32 R34, RZ, RZ, R27 ;  /* 0x000000ffff227224 */ /* 0x000fc800078e001b */
[----:B------:R-:W-:Y:S01]  /*5440*/  MOV R39, R24 ;  /* 0x0000001800277202 */ /* 0x000fe20000000f00 */
[----:B------:R-:W-:Y:S07]  /*5450*/  HMMA.16816.F32.BF16 R16, R8, R36, RZ ;  /* 0x000000240810723c */ /* 0x000fee00000418ff */
[----:B------:R-:W-:Y:S02]  /*5460*/  IMAD.MOV.U32 R36, RZ, RZ, R26 ;  /* 0x000000ffff247224 */ /* 0x000fe400078e001a */
[----:B------:R-:W-:-:S02]  /*5470*/  IMAD.MOV.U32 R37, RZ, RZ, R25 ;  /* 0x000000ffff257224 */ /* 0x000fc400078e0019 */
[----:B------:R-:W2:Y:S11]  /*5480*/  LDSM.16.MT88.4 R24, [R239+0x4800] ;  /* 0x00480000ef18783b */ /* 0x000eb60000004200 */
[----:B------:R-:W-:Y:S02]  /*5490*/  @!UPT UIADD3 URZ, URZ, URZ, URZ ;  /* 0x0000003f3f3ff290 */ /* 0x000fe4000fffe03f */
[C---:B-1----:R-:W-:Y:S01]  /*54a0*/  HMMA.16816.F32.BF16 R124, R4.reuse, R20, R16 ;  /* 0x00000014047c723c */ /* 0x042fe20000041810 */
[----:B------:R-:W1:Y:S01]  /*54b0*/  LDSM.16.MT88.4 R16, [R239+0x5000] ;  /* 0x00500000ef10783b */ /* 0x000e620000004200 */
[----:B------:R-:W-:Y:S01]  /*54c0*/  IMAD.MOV.U32 R42, RZ, RZ, R107 ;  /* 0x000000ffff2a7224 */ /* 0x000fe200078e006b */
[----:B------:R-:W-:Y:S01]  /*54d0*/  MOV R41, R104 ;  /* 0x0000006800297202 */ /* 0x000fe20000000f00 */
[----:B------:R-:W-:Y:S02]  /*54e0*/  IMAD.MOV.U32 R43, RZ, RZ, R106 ;  /* 0x000000ffff2b7224 */ /* 0x000fe400078e006a */
[----:B------:R-:W-:Y:S02]  /*54f0*/  IMAD.MOV.U32 R40, RZ, RZ, R105 ;  /* 0x000000ffff287224 */ /* 0x000fe400078e0069 */
[----:B------:R-:W-:Y:S01]  /*5500*/  HMMA.16816.F32.BF16 R104, R4, R22, R12 ;  /* 0x000000160468723c */ /* 0x000fe2000004180c */
[----:B------:R-:W-:Y:S01]  /*5510*/  IMAD.MOV.U32 R50, RZ, RZ, R103 ;  /* 0x000000ffff327224 */ /* 0x000fe200078e0067 */
[----:B------:R-:W-:Y:S01]  /*5520*/  MOV R49, R100 ;  /* 0x0000006400317202 */ /* 0x000fe20000000f00 */
[----:B------:R-:W-:Y:S01]  /*5530*/  IMAD.MOV.U32 R51, RZ, RZ, R102 ;  /* 0x000000ffff337224 */ /* 0x000fe200078e0066 */
[----:B------:R-:W-:Y:S04]  /*5540*/  LDSM.16.MT88.4 R20, [R241+0x5000] ;  /* 0x00500000f114783b */ /* 0x000fe80000004200 */
[----:B--2---:R-:W-:Y:S01]  /*5550*/  HMMA.16816.F32.BF16 R12, R8, R24, RZ ;  /* 0x00000018080c723c */ /* 0x004fe200000418ff */
[----:B------:R-:W-:Y:S11]  /*5560*/  IMAD.MOV.U32 R48, RZ, RZ, R101 ;  /* 0x000000ffff307224 */ /* 0x000ff600078e0065 */
[----:B------:R-:W-:Y:S11]  /*5570*/  @!UPT UIADD3 URZ, URZ, URZ, URZ ;  /* 0x0000003f3f3ff290 */ /* 0x000ff6000fffe03f */
[----:B------:R-:W-:Y:S01]  /*5580*/  @!UPT UIADD3 URZ, URZ, URZ, URZ ;  /* 0x0000003f3f3ff290 */ /* 0x000fe2000fffe03f */
[----:B-1----:R-:W-:Y:S07]  /*5590*/  HMMA.16816.F32.BF16 R100, R4, R16, R12 ;  /* 0x000000100464723c */ /* 0x002fee000004180c */
[----:B------:R-:W-:-:S04]  /*55a0*/  FADD.FTZ R12, R78, R77 ;  /* 0x0000004d4e0c7221 */ /* 0x000fc80000010000 */
[----:B------:R-:W-:Y:S02]  /*55b0*/  FADD.FTZ R17, R76, R12 ;  /* 0x0000000c4c117221 */ /* 0x000fe40000010000 */
[----:B------:R-:W-:Y:S01]  /*55c0*/  HMMA.16816.F32.BF16 R12, R8, R26, RZ ;  /* 0x0000001a080c723c */ /* 0x000fe200000418ff */
[----:B------:R-:W1:Y:S01]  /*55d0*/  LDSM.16.MT88.4 R24, [R241+0x4800] ;  /* 0x00480000f118783b */ /* 0x000e620000004200 */
[----:B------:R-:W-:Y:S01]  /*55e0*/  IMAD.MOV.U32 R54, RZ, RZ, R115 ;  /* 0x000000ffff367224 */ /* 0x000fe200078e0073 */
[----:B------:R-:W-:Y:S01]  /*55f0*/  MOV R31, R113 ;  /* 0x00000071001f7202 */ /* 0x000fe20000000f00 */
[----:B------:R-:W-:Y:S02]  /*5600*/  IMAD.MOV.U32 R55, RZ, RZ, R114 ;  /* 0x000000ffff377224 */ /* 0x000fe400078e0072 */
[----:B------:R-:W-:Y:S11]  /*5610*/  IMAD.MOV.U32 R32, RZ, RZ, R112 ;  /* 0x000000ffff207224 */ /* 0x000ff600078e0070 */
[----:B------:R-:W-:Y:S07]  /*5620*/  @!UPT UIADD3 URZ, URZ, URZ, URZ ;  /* 0x0000003f3f3ff290 */ /* 0x000fee000fffe03f */
[----:B------:R-:W-:Y:S08]  /*5630*/  HMMA.16816.F32.BF16 R112, R4, R18, R12 ;  /* 0x000000120470723c */ /* 0x000ff0000004180c */
[----:B-1----:R-:W-:Y:S01]  /*5640*/  HMMA.16816.F32.BF16 R12, R8, R24, RZ ;  /* 0x00000018080c723c */ /* 0x002fe200000418ff */
[----:B------:R-:W-:Y:S02]  /*5650*/  IMAD.MOV.U32 R38, RZ, RZ, R3 ;  /* 0x000000ffff267224 */ /* 0x000fe400078e0003 */
[----:B------:R-:W-:Y:S01]  /*5660*/  FADD.FTZ R3, R82, R80 ;  /* 0x0000005052037221 */ /* 0x000fe20000010000 */
[----:B------:R-:W-:Y:S01]  /*5670*/  MOV R35, R110 ;  /* 0x0000006e00237202 */ /* 0x000fe20000000f00 */
[----:B------:R-:W-:-:S02]  /*5680*/  IMAD.MOV.U32 R82, RZ, RZ, R44 ;  /* 0x000000ffff527224 */ /* 0x000fc400078e002c */
[----:B------:R-:W-:Y:S02]  /*5690*/  IMAD.MOV.U32 R33, RZ, RZ, R111 ;  /* 0x000000ffff217224 */ /* 0x000fe400078e006f */
[----:B------:R-:W-:Y:S02]  /*56a0*/  IMAD.MOV.U32 R44, RZ, RZ, R109 ;  /* 0x000000ffff2c7224 */ /* 0x000fe400078e006d */
[----:B------:R-:W-:Y:S02]  /*56b0*/  IMAD.MOV.U32 R45, RZ, RZ, R108 ;  /* 0x000000ffff2d7224 */ /* 0x000fe400078e006c */
[----:B------:R-:W-:-:S11]  /*56c0*/  FADD.FTZ R3, R84, R3 ;  /* 0x0000000354037221 */ /* 0x000fd60000010000 */
[----:B------:R-:W-:Y:S08]  /*56d0*/  HMMA.16816.F32.BF16 R108, R4, R20, R12 ;  /* 0x00000014046c723c */ /* 0x000ff0000004180c */
[----:B------:R-:W-:Y:S01]  /*56e0*/  HMMA.16816.F32.BF16 R12, R8, R26, RZ ;  /* 0x0000001a080c723c */ /* 0x000fe200000418ff */
[----:B------:R-:W-:Y:S02]  /*56f0*/  FADD.FTZ R3, R83, R3 ;  /* 0x0000000353037221 */ /* 0x000fe40000010000 */
[----:B------:R-:W-:-:S02]  /*5700*/  FADD.FTZ R17, R79, R17 ;  /* 0x000000114f117221 */ /* 0x000fc40000010000 */
[----:B------:R-:W-:Y:S02]  /*5710*/  FADD.FTZ R3, R88, R3 ;  /* 0x0000000358037221 */ /* 0x000fe40000010000 */
[----:B------:R-:W-:Y:S02]  /*5720*/  FADD.FTZ R17, R81, R17 ;  /* 0x0000001151117221 */ /* 0x000fe40000010000 */
[----:B------:R-:W-:Y:S01]  /*5730*/  FADD.FTZ R16, R89, R3 ;  /* 0x0000000359107221 */ /* 0x000fe20000010000 */
[----:B------:R-:W-:Y:S01]  /*5740*/  MOV R152, R122 ;  /* 0x0000007a00987202 */ /* 0x000fe20000000f00 */
[----:B------:R-:W-:Y:S02]  /*5750*/  IMAD.MOV.U32 R154, RZ, RZ, R120 ;  /* 0x000000ffff9a7224 */ /* 0x000fe400078e0078 */
[----:B------:R-:W-:Y:S02]  /*5760*/  IMAD.MOV.U32 R153, RZ, RZ, R121 ;  /* 0x000000ffff997224 */ /* 0x000fe400078e0079 */
[----:B------:R-:W-:-:S02]  /*5770*/  IMAD.MOV.U32 R131, RZ, RZ, R123 ;  /* 0x000000ffff837224 */ /* 0x000fc400078e007b */
[----:B------:R-:W-:-:S07]  /*5780*/  FADD.FTZ R3, R85, R17 ;  /* 0x0000001155037221 */ /* 0x000fce0000010000 */
[----:B------:R-:W-:Y:S01]  /*5790*/  HMMA.16816.F32.BF16 R120, R4, R22, R12 ;  /* 0x000000160478723c */ /* 0x000fe2000004180c */
[----:B------:R-:W-:Y:S06]  /*57a0*/  LDSM.16.MT88.4 R20, [R240+0x5000] ;  /* 0x00500000f014783b */ /* 0x000fec0000004200 */
[----:B------:R-:W-:Y:S02]  /*57b0*/  FADD.FTZ R12, R90, R16 ;  /* 0x000000105a0c7221 */ /* 0x000fe40000010000 */
[----:B------:R-:W1:Y:S02]  /*57c0*/  LDSM.16.MT88.4 R16, [R240+0x4800] ;  /* 0x00480000f010783b */ /* 0x000e640000004200 */
[----:B------:R-:W-:-:S02]  /*57d0*/  FADD.FTZ R27, R91, R12 ;  /* 0x0000000c5b1b7221 */ /* 0x000fc40000010000 */
[----:B------:R-:W-:Y:S02]  /*57e0*/  FADD.FTZ R3, R86, R3 ;  /* 0x0000000356037221 */ /* 0x000fe40000010000 */
[----:B------:R-:W-:Y:S01]  /*57f0*/  FFMA.FTZ R24, R99, c[0x0][0x2d0], -R2 ;  /* 0x0000b40063187a23 */ /* 0x000fe20000010802 */
[----:B------:R-:W-:Y:S01]  /*5800*/  MOV R53, R117 ;  /* 0x0000007500357202 */ /* 0x000fe20000000f00 */
[----:B------:R-:W-:Y:S02]  /*5810*/  IMAD.MOV.U32 R80, RZ, RZ, R29 ;  /* 0x000000ffff507224 */ /* 0x000fe400078e001d */
[----:B------:R-:W-:Y:S02]  /*5820*/  IMAD.MOV.U32 R46, RZ, RZ, R119 ;  /* 0x000000ffff2e7224 */ /* 0x000fe400078e0077 */
[----:B------:R-:W-:Y:S02]  /*5830*/  IMAD.MOV.U32 R47, RZ, RZ, R118 ;  /* 0x000000ffff2f7224 */ /* 0x000fe400078e0076 */
[----:B------:R-:W-:-:S02]  /*5840*/  IMAD.MOV.U32 R52, RZ, RZ, R116 ;  /* 0x000000ffff347224 */ /* 0x000fc400078e0074 */
[----:B------:R-:W-:Y:S01]  /*5850*/  FADD.FTZ R29, R87, R3 ;  /* 0x00000003571d7221 */ /* 0x000fe20000010000 */
[C---:B-1----:R-:W-:Y:S08]  /*5860*/  HMMA.16816.F32.BF16 R12, R8.reuse, R16, RZ ;  /* 0x00000010080c723c */ /* 0x042ff000000418ff */
[----:B------:R-:W-:Y:S01]  /*5870*/  HMMA.16816.F32.BF16 R16, R8, R18, RZ ;  /* 0x000000120810723c */ /* 0x000fe200000418ff */
[--C-:B------:R-:W-:Y:S01]  /*5880*/  FFMA.FTZ R25, R98, c[0x0][0x2d0], -R2.reuse ;  /* 0x0000b40062197a23 */ /* 0x100fe20000010802 */
[----:B------:R-:W1:Y:S01]  /*5890*/  MUFU.EX2 R3, R24 ;  /* 0x0000001800037308 */ /* 0x000e620000000800 */
[----:B------:R-:W-:Y:S01]  /*58a0*/  MOV R77, R28 ;  /* 0x0000001c004d7202 */ /* 0x000fe20000000f00 */
[----:B------:R-:W-:-:S02]  /*58b0*/  FFMA.FTZ R26, R97, c[0x0][0x2d0], -R2 ;  /* 0x0000b400611a7a23 */ /* 0x000fc40000010802 */
[----:B------:R-:W-:-:S04]  /*58c0*/  FFMA.FTZ R28, R94, c[0x0][0x2d0], -R2 ;  /* 0x0000b4005e1c7a23 */ /* 0x000fc80000010802 */
[----:B------:R-:W2:Y:S06]  /*58d0*/  MUFU.EX2 R2, R25 ;  /* 0x0000001900027308 */ /* 0x000eac0000000800 */
[----:B------:R-:W-:Y:S07]  /*58e0*/  HMMA.16816.F32.BF16 R116, R4, R20, R12 ;  /* 0x000000140474723c */ /* 0x000fee000004180c */
[----:B------:R-:W-:-:S02]  /*58f0*/  FFMA.FTZ R13, R96, c[0x0][0x2d0], -R0 ;  /* 0x0000b400600d7a23 */ /* 0x000fc40000010800 */
[----:B------:R-:W-:Y:S01]  /*5900*/  FFMA.FTZ R12, R95, c[0x0][0x2d0], -R0 ;  /* 0x0000b4005f0c7a23 */ /* 0x000fe20000010800 */
[----:B------:R-:W-:Y:S08]  /*5910*/  MUFU.EX2 R15, R26 ;  /* 0x0000001a000f7308 */ /* 0x000ff00000000800 */
[----:B------:R-:W3:Y:S01]  /*5920*/  MUFU.EX2 R13, R13 ;  /* 0x0000000d000d7308 */ /* 0x000ee20000000800 */
[----:B------:R-:W-:Y:S07]  /*5930*/  HMMA.16816.F32.BF16 R20, R4, R22, R16 ;  /* 0x000000160414723c */ /* 0x000fee0000041810 */
[----:B------:R-:W4:Y:S01]  /*5940*/  MUFU.EX2 R12, R12 ;  /* 0x0000000c000c7308 */ /* 0x000f220000000800 */
[----:B-1----:R-:W-:-:S07]  /*5950*/  FADD.FTZ R16, R3, R27 ;  /* 0x0000001b03107221 */ /* 0x002fce0000010000 */
[----:B------:R-:W1:Y:S01]  /*5960*/  MUFU.EX2 R14, R28 ;  /* 0x0000001c000e7308 */ /* 0x000e620000000800 */
[C---:B--2---:R-:W-:Y:S01]  /*5970*/  FADD.FTZ R16, R2.reuse, R16 ;  /* 0x0000001002107221 */ /* 0x044fe20000010000 */
[----:B------:R-:W-:Y:S01]  /*5980*/  F2FP.BF16.PACK_AB R128, R2, R3 ;  /* 0x000000030280723e */ /* 0x000fe200000010ff */
[--C-:B------:R-:W-:Y:S02]  /*5990*/  FFMA.FTZ R18, R93, c[0x0][0x2d0], -R0.reuse ;  /* 0x0000b4005d127a23 */ /* 0x100fe40000010800 */
[----:B------:R-:W-:Y:S02]  /*59a0*/  FFMA.FTZ R17, R92, c[0x0][0x2d0], -R0 ;  /* 0x0000b4005c117a23 */ /* 0x000fe40000010800 */
[----:B---3--:R-:W-:Y:S02]  /*59b0*/  FADD.FTZ R0, R13, R29 ;  /* 0x0000001d0d007221 */ /* 0x008fe40000010000 */
[----:B------:R-:W-:Y:S02]  /*59c0*/  FADD.FTZ R2, R15, R16 ;  /* 0x000000100f027221 */ /* 0x000fe40000010000 */
[----:B----4-:R-:W-:-:S02]  /*59d0*/  FADD.FTZ R3, R12, R0 ;  /* 0x000000000c037221 */ /* 0x010fc40000010000 */
[----:B-1----:R-:W-:Y:S02]  /*59e0*/  FADD.FTZ R0, R14, R2 ;  /* 0x000000020e007221 */ /* 0x002fe40000010000 */
[----:B------:R-:W1:Y:S03]  /*59f0*/  MUFU.EX2 R2, R18 ;  /* 0x0000001200027308 */ /* 0x000e660000000800 */
[----:B------:R2:W-:Y:S01]  /*5a00*/  STL [R1+0x2c], R0 ;  /* 0x00002c0001007387 */ /* 0x0005e20000100800 */
[----:B------:R-:W-:Y:S01]  /*5a10*/  MOV R78, R38 ;  /* 0x00000026004e7202 */ /* 0x000fe20000000f00 */
[----:B------:R-:W-:Y:S02]  /*5a20*/  IMAD.MOV.U32 R38, RZ, RZ, R34 ;  /* 0x000000ffff267224 */ /* 0x000fe400078e0022 */
[----:B------:R-:W-:Y:S01]  /*5a30*/  IMAD.MOV.U32 R34, RZ, RZ, R30 ;  /* 0x000000ffff227224 */ /* 0x000fe200078e001e */
[----:B------:R-:W-:Y:S01]  /*5a40*/  MOV R30, R52 ;  /* 0x00000034001e7202 */ /* 0x000fe20000000f00 */
[----:B------:R-:W-:-:S02]  /*5a50*/  IMAD.MOV.U32 R52, RZ, RZ, R130 ;  /* 0x000000ffff347224 */ /* 0x000fc400078e0082 */
[----:B-1----:R-:W-:Y:S01]  /*5a60*/  FADD.FTZ R3, R2, R3 ;  /* 0x0000000302037221 */ /* 0x002fe20000010000 */
[----:B--2---:R-:W1:Y:S01]  /*5a70*/  MUFU.EX2 R0, R17 ;  /* 0x0000001100007308 */ /* 0x004e620000000800 */
[----:B------:R-:W-:Y:S01]  /*5a80*/  MOV R85, R77 ;  /* 0x0000004d00557202 */ /* 0x000fe20000000f00 */
[----:B------:R-:W-:Y:S01]  /*5a90*/  IMAD.MOV.U32 R77, RZ, RZ, R39 ;  /* 0x000000ffff4d7224 */ /* 0x000fe200078e0027 */
[----:B------:R-:W-:Y:S01]  /*5aa0*/  MOV R76, R38 ;  /* 0x00000026004c7202 */ /* 0x000fe20000000f00 */
[----:B------:R-:W-:Y:S01]  /*5ab0*/  IMAD.MOV.U32 R38, RZ, RZ, R46 ;  /* 0x000000ffff267224 */ /* 0x000fe200078e002e */
[----:B------:R-:W-:Y:S01]  /*5ac0*/  MOV R39, R47 ;  /* 0x0000002f00277202 */ /* 0x000fe20000000f00 */
[----:B------:R-:W-:Y:S02]  /*5ad0*/  IMAD.MOV.U32 R84, RZ, RZ, R78 ;  /* 0x000000ffff547224 */ /* 0x000fe400078e004e */
[----:B------:R-:W-:Y:S02]  /*5ae0*/  IMAD.MOV.U32 R46, RZ, RZ, R162 ;  /* 0x000000ffff2e7224 */ /* 0x000fe400078e00a2 */
[----:B------:R-:W-:-:S02]  /*5af0*/  IMAD.MOV.U32 R78, RZ, RZ, R36 ;  /* 0x000000ffff4e7224 */ /* 0x000fc400078e0024 */
[----:B-1----:R-:W-:Y:S01]  /*5b00*/  FADD.FTZ R3, R0, R3 ;  /* 0x0000000300037221 */ /* 0x002fe20000010000 */
[----:B------:R-:W-:Y:S01]  /*5b10*/  MOV R36, R52 ;  /* 0x0000003400247202 */ /* 0x000fe20000000f00 */
[----:B------:R-:W-:-:S03]  /*5b20*/  IMAD.MOV.U32 R47, RZ, RZ, R161 ;  /* 0x000000ffff2f7224 */ /* 0x000fc600078e00a1 */
[----:B------:R-:W-:Y:S04]  /*5b30*/  STL [R1+0x28], R3 ;  /* 0x0000280301007387 */ /* 0x000fe80000100800 */
[----:B------:R1:W5:Y:S04]  /*5b40*/  LDL.LU R162, [R1+0xdc] ;  /* 0x0000dc0001a27983 */ /* 0x0003680000300800 */
[----:B------:R1:W5:Y:S04]  /*5b50*/  LDL.LU R161, [R1+0xd8] ;  /* 0x0000d80001a17983 */ /* 0x0003680000300800 */
[----:B------:R-:W2:Y:S01]  /*5b60*/  LDL R52, [R1+0x78] ;  /* 0x0000780001347983 */ /* 0x000ea20000100800 */
[----:B------:R-:W-:Y:S01]  /*5b70*/  IMAD.MOV.U32 R86, RZ, RZ, R82 ;  /* 0x000000ffff567224 */ /* 0x000fe200078e0052 */
[----:B------:R-:W-:Y:S01]  /*5b80*/  MOV R89, R153 ;  /* 0x0000009900597202 */ /* 0x000fe20000000f00 */
[----:B------:R-:W-:-:S02]  /*5b90*/  IMAD.MOV.U32 R82, RZ, RZ, R155 ;  /* 0x000000ffff527224 */ /* 0x000fc400078e009b */
[----:B------:R-:W-:Y:S02]  /*5ba0*/  IMAD.MOV.U32 R88, RZ, RZ, R154 ;  /* 0x000000ffff587224 */ /* 0x000fe400078e009a */
[----:B------:R-:W-:Y:S02]  /*5bb0*/  IMAD.MOV.U32 R90, RZ, RZ, R152 ;  /* 0x000000ffff5a7224 */ /* 0x000fe400078e0098 */
[----:B------:R-:W3:Y:S01]  /*5bc0*/  LDSM.16.MT88.4 R152, [R239+0x1000] ;  /* 0x00100000ef98783b */ /* 0x000ee20000004200 */
[----:B------:R-:W-:Y:S01]  /*5bd0*/  IMAD.MOV.U32 R91, RZ, RZ, R131 ;  /* 0x000000ffff5b7224 */ /* 0x000fe200078e0083 */
[----:B------:R-:W-:Y:S02]  /*5be0*/  F2FP.BF16.PACK_AB R129, R12, R13 ;  /* 0x0000000d0c81723e */ /* 0x000fe400000010ff */
[----:B------:R-:W-:Y:S02]  /*5bf0*/  F2FP.BF16.PACK_AB R130, R14, R15 ;  /* 0x0000000f0e82723e */ /* 0x000fe400000010ff */
[----:B------:R-:W-:-:S02]  /*5c00*/  F2FP.BF16.PACK_AB R131, R0, R2 ;  /* 0x000000020083723e */ /* 0x000fc400000010ff */
[----:B------:R-:W-:Y:S01]  /*5c10*/  MOV R79, R37 ;  /* 0x00000025004f7202 */ /* 0x000fe20000000f00 */
[----:B------:R-:W-:Y:S02]  /*5c20*/  IMAD.MOV.U32 R37, RZ, RZ, R53 ;  /* 0x000000ffff257224 */ /* 0x000fe400078e0035 */
[----:B------:R-:W-:Y:S01]  /*5c30*/  IMAD.MOV.U32 R87, RZ, RZ, R80 ;  /* 0x000000ffff577224 */ /* 0x000fe200078e0050 */
[----:B------:R-:W-:Y:S01]  /*5c40*/  MOV R98, R32 ;  /* 0x0000002000627202 */ /* 0x000fe20000000f00 */
[----:B------:R-:W-:Y:S01]  /*5c50*/  IMAD.MOV.U32 R96, RZ, RZ, R34 ;  /* 0x000000ffff607224 */ /* 0x000fe200078e0022 */
[----:B------:R-:W-:Y:S01]  /*5c60*/  LDSM.16.MT88.4 R12, [R242+0x4800] ;  /* 0x00480000f20c783b */ /* 0x000fe20000004200 */
[C---:B---3--:R-:W-:Y:S08]  /*5c70*/  HMMA.16816.F32.BF16 R156, R128.reuse, R152, R156 ;  /* 0x00000098809c723c */ /* 0x048ff0000004189c */
[----:B------:R-:W-:Y:S01]  /*5c80*/  HMMA.16816.F32.BF16 R152, R128, R154, R144 ;  /* 0x0000009a8098723c */ /* 0x000fe20000041890 */
[----:B------:R-:W3:Y:S01]  /*5c90*/  LDSM.16.MT88.4 R144, [R241+0x1000] ;  /* 0x00100000f190783b */ /* 0x000ee20000004200 */
[----:B------:R-:W-:-:S03]  /*5ca0*/  MOV R53, R160 ;  /* 0x000000a000357202 */ /* 0x000fc60000000f00 */
[----:B------:R1:W5:Y:S04]  /*5cb0*/  LDL.LU R160, [R1+0xd4] ;  /* 0x0000d40001a07983 */ /* 0x0003680000300800 */
[----:B------:R-:W4:Y:S01]  /*5cc0*/  LDL.LU R80, [R1+0x24] ;  /* 0x0000240001507983 */ /* 0x000f220000300800 */
[C---:B---3--:R-:W-:Y:S08]  /*5cd0*/  HMMA.16816.F32.BF16 R148, R128.reuse, R144, R148 ;  /* 0x000000908094723c */ /* 0x048ff00000041894 */
[----:B------:R-:W-:Y:S01]  /*5ce0*/  HMMA.16816.F32.BF16 R144, R128, R146, R136 ;  /* 0x000000928090723c */ /* 0x000fe20000041888 */
[----:B------:R-:W3:Y:S01]  /*5cf0*/  LDSM.16.MT88.4 R136, [R240+0x1000] ;  /* 0x00100000f088783b */ /* 0x000ee20000004200 */
[----:B------:R-:W-:-:S02]  /*5d00*/  IMAD.MOV.U32 R97, RZ, RZ, R35 ;  /* 0x000000ffff617224 */ /* 0x000fc400078e0023 */
[----:B------:R-:W-:Y:S01]  /*5d10*/  IMAD.MOV.U32 R99, RZ, RZ, R33 ;  /* 0x000000ffff637224 */ /* 0x000fe200078e0021 */
[----:B------:R-:W-:Y:S01]  /*5d20*/  MOV R33, R31 ;  /* 0x0000001f00217202 */ /* 0x000fe20000000f00 */
[----:B------:R-:W-:Y:S02]  /*5d30*/  IMAD.MOV.U32 R32, RZ, RZ, R30 ;  /* 0x000000ffff207224 */ /* 0x000fe400078e001e */
[----:B------:R-:W-:Y:S02]  /*5d40*/  IMAD.MOV.U32 R34, RZ, RZ, R54 ;  /* 0x000000ffff227224 */ /* 0x000fe400078e0036 */
[----:B------:R-:W-:Y:S01]  /*5d50*/  IMAD.MOV.U32 R35, RZ, RZ, R55 ;  /* 0x000000ffff237224 */ /* 0x000fe200078e0037 */
[C---:B---3--:R-:W-:Y:S08]  /*5d60*/  HMMA.16816.F32.BF16 R140, R128.reuse, R136, R140 ;  /* 0x00000088808c723c */ /* 0x048ff0000004188c */
[C---:B------:R-:W-:Y:S01]  /*5d70*/  HMMA.16816.F32.BF16 R136, R128.reuse, R138, R32 ;  /* 0x0000008a8088723c */ /* 0x040fe20000041820 */
[----:B------:R-:W3:Y:S07]  /*5d80*/  LDSM.16.MT88.4 R32, [R242+0x1000] ;  /* 0x00100000f220783b */ /* 0x000eee0000004200 */
[C---:B---3--:R-:W-:Y:S01]  /*5d90*/  HMMA.16816.F32.BF16 R28, R128.reuse, R32, R96 ;  /* 0x00000020801c723c */ /* 0x048fe20000041860 */
[----:B------:R-:W-:Y:S07]  /*5da0*/  LDSM.16.MT88.4 R96, [R242+0x4000] ;  /* 0x00400000f260783b */ /* 0x000fee0000004200 */
[C---:B------:R-:W-:Y:S01]  /*5db0*/  HMMA.16816.F32.BF16 R32, R128.reuse, R34, R40 ;  /* 0x000000228020723c */ /* 0x040fe20000041828 */
[----:B------:R-:W3:Y:S07]  /*5dc0*/  LDSM.16.MT88.4 R40, [R239+0x2800] ;  /* 0x00280000ef28783b */ /* 0x000eee0000004200 */
[C---:B---3--:R-:W-:Y:S08]  /*5dd0*/  HMMA.16816.F32.BF16 R36, R128.reuse, R40, R36 ;  /* 0x000000288024723c */ /* 0x048ff00000041824 */
[C---:B------:R-:W-:Y:S01]  /*5de0*/  HMMA.16816.F32.BF16 R40, R128.reuse, R42, R48 ;  /* 0x0000002a8028723c */ /* 0x040fe20000041830 */
[----:B------:R-:W3:Y:S07]  /*5df0*/  LDSM.16.MT88.4 R48, [R241+0x2800] ;  /* 0x00280000f130783b */ /* 0x000eee0000004200 */
[C---:B---3--:R-:W-:Y:S08]  /*5e00*/  HMMA.16816.F32.BF16 R44, R128.reuse, R48, R44 ;  /* 0x00000030802c723c */ /* 0x048ff0000004182c */
[----:B------:R-:W-:Y:S01]  /*5e10*/  HMMA.16816.F32.BF16 R48, R128, R50, R56 ;  /* 0x000000328030723c */ /* 0x000fe20000041838 */
[----:B------:R-:W3:Y:S01]  /*5e20*/  LDSM.16.MT88.4 R56, [R240+0x2800] ;  /* 0x00280000f038783b */ /* 0x000ee20000004200 */
[----:B--2---:R-:W-:Y:S01]  /*5e30*/  MOV R26, R52 ;  /* 0x00000034001a7202 */ /* 0x004fe20000000f00 */
[----:B------:R-:W-:-:S05]  /*5e40*/  IMAD.MOV.U32 R27, RZ, RZ, R53 ;  /* 0x000000ffff1b7224 */ /* 0x000fca00078e0035 */
[C---:B------:R-:W-:Y:S08]  /*5e50*/  HMMA.16816.F32.BF16 R92, R128.reuse, R96, R124 ;  /* 0x00000060805c723c */ /* 0x040ff0000004187c */
[C---:B------:R-:W-:Y:S01]  /*5e60*/  HMMA.16816.F32.BF16 R96, R128.reuse, R98, R104 ;  /* 0x000000628060723c */ /* 0x040fe20000041868 */
[----:B------:R-:W2:Y:S07]  /*5e70*/  LDSM.16.MT88.4 R104, [R239+0x5800] ;  /* 0x00580000ef68783b */ /* 0x000eae0000004200 */
[C---:B---3--:R-:W-:Y:S01]  /*5e80*/  HMMA.16816.F32.BF16 R52, R128.reuse, R56, R64 ;  /* 0x000000388034723c */ /* 0x048fe20000041840 */
[----:B------:R-:W3:Y:S07]  /*5e90*/  LDSM.16.MT88.4 R64, [R242+0x2800] ;  /* 0x00280000f240783b */ /* 0x000eee0000004200 */
[C---:B------:R-:W-:Y:S08]  /*5ea0*/  HMMA.16816.F32.BF16 R56, R128.reuse, R58, R60 ;  /* 0x0000003a8038723c */ /* 0x040ff0000004183c */
[C---:B--2---:R-:W-:Y:S08]  /*5eb0*/  HMMA.16816.F32.BF16 R100, R128.reuse, R104, R100 ;  /* 0x000000688064723c */ /* 0x044ff00000041864 */
[----:B------:R-:W-:Y:S01]  /*5ec0*/  HMMA.16816.F32.BF16 R104, R128, R106, R112 ;  /* 0x0000006a8068723c */ /* 0x000fe20000041870 */
[----:B------:R-:W2:Y:S07]  /*5ed0*/  LDSM.16.MT88.4 R112, [R241+0x5800] ;  /* 0x00580000f170783b */ /* 0x000eae0000004200 */
[C---:B------:R-:W-:Y:S08]  /*5ee0*/  HMMA.16816.F32.BF16 R16, R8.reuse, R12, RZ ;  /* 0x0000000c0810723c */ /* 0x040ff000000418ff */
[----:B------:R-:W-:Y:S01]  /*5ef0*/  HMMA.16816.F32.BF16 R8, R8, R14, RZ ;  /* 0x0000000e0808723c */ /* 0x000fe200000418ff */
[----:B------:R-:W1:Y:S07]  /*5f00*/  LDSM.16.MT88.4 R12, [R242+0x5000] ;  /* 0x00500000f20c783b */ /* 0x000e6e0000004200 */
[----:B---3--:R-:W-:Y:S01]  /*5f10*/  HMMA.16816.F32.BF16 R60, R128, R64, R72 ;  /* 0x00000040803c723c */ /* 0x008fe20000041848 */
[----:B------:R-:W3:Y:S01]  /*5f20*/  LDSM.16.MT88.4 R72, [R239+0x4000] ;  /* 0x00400000ef48783b */ /* 0x000ee20000004200 */
[----:B------:R-:W-:Y:S01]  /*5f30*/  @P3 IMAD.HI.U32 R2, R135, c[0x0][0x2c8], RZ ;  /* 0x0000b20087023a27 */ /* 0x000fe200078e00ff */
[----:B----4-:R-:W-:-:S03]  /*5f40*/  MOV R25, R80 ;  /* 0x0000005000197202 */ /* 0x010fc60000000f00 */
[----:B------:R-:W-:Y:S01]  /*5f50*/  IMAD.MOV.U32 R0, RZ, RZ, R135 ;  /* 0x000000ffff007224 */ /* 0x000fe200078e0087 */
[----:B------:R-:W-:Y:S01]  /*5f60*/  @P3 SHF.R.U32.HI R0, RZ, c[0x0][0x2cc], R2 ;  /* 0x0000b300ff003a19 */ /* 0x000fe20000011602 */
[----:B------:R-:W-:Y:S01]  /*5f70*/  HMMA.16816.F32.BF16 R64, R128, R66, R68 ;  /* 0x000000428040723c */ /* 0x000fe20000041844 */
[----:B------:R-:W-:Y:S02]  /*5f80*/  IMAD.MOV.U32 R24, RZ, RZ, R82 ;  /* 0x000000ffff187224 */ /* 0x000fe400078e0052 */
[----:B------:R-:W4:Y:S01]  /*5f90*/  LDSM.16.MT88.4 R80, [R241+0x4000] ;  /* 0x00400000f150783b */ /* 0x000f220000004200 */
[----:B------:R-:W-:-:S04]  /*5fa0*/  IADD3 R0, R0, R26, -R27 ;  /* 0x0000001a00007210 */ /* 0x000fc80007ffe81b */
[C---:B--2---:R-:W-:Y:S08]  /*5fb0*/  HMMA.16816.F32.BF16 R108, R128.reuse, R112, R108 ;  /* 0x00000070806c723c */ /* 0x044ff0000004186c */
[----:B------:R-:W-:Y:S01]  /*5fc0*/  HMMA.16816.F32.BF16 R112, R128, R114, R120 ;  /* 0x000000728070723c */ /* 0x000fe20000041878 */
[----:B------:R-:W2:Y:S07]  /*5fd0*/  LDSM.16.MT88.4 R120, [R240+0x5800] ;  /* 0x00580000f078783b */ /* 0x000eae0000004200 */
[----:B-1----:R-:W-:Y:S08]  /*5fe0*/  HMMA.16816.F32.BF16 R16, R4, R12, R16 ;  /* 0x0000000c0410723c */ /* 0x002ff00000041810 */
[----:B---3--:R-:W-:Y:S01]  /*5ff0*/  HMMA.16816.F32.BF16 R68, R128, R72, R88 ;  /* 0x000000488044723c */ /* 0x008fe20000041858 */
[----:B------:R-:W1:Y:S07]  /*6000*/  LDSM.16.MT88.4 R88, [R240+0x4000] ;  /* 0x00400000f058783b */ /* 0x000e6e0000004200 */
[----:B------:R-:W-:Y:S01]  /*6010*/  HMMA.16816.F32.BF16 R8, R4, R14, R8 ;  /* 0x0000000e0408723c */ /* 0x000fe20000041808 */
[----:B------:R-:W3:Y:S01]  /*6020*/  LDSM.16.MT88.4 R4, [R242+0x5800] ;  /* 0x00580000f204783b */ /* 0x000ee20000004200 */
[----:B------:R-:W-:-:S05]  /*6030*/  IMAD.HI R0, R0, 0x2aaaaaab, RZ ;  /* 0x2aaaaaab00007827 */ /* 0x000fca00078e02ff */
[----:B------:R-:W-:-:S04]  /*6040*/  SHF.R.U32.HI R2, RZ, 0x1f, R0 ;  /* 0x0000001fff027819 */ /* 0x000fc80000011600 */
[----:B------:R-:W-:Y:S02]  /*6050*/  LEA.HI.SX32 R0, R0, R2, 0x1d ;  /* 0x0000000200007211 */ /* 0x000fe400078feaff */
[----:B------:R-:W-:Y:S02]  /*6060*/  IADD3 R3, R25, -0x2, RZ ;  /* 0xfffffffe19037810 */ /* 0x000fe40007ffe0ff */
[----:B------:R-:W-:-:S03]  /*6070*/  IMNMX R0, R24, R0, !PT ;  /* 0x0000000018007217 */ /* 0x000fc60007800200 */
[----:B------:R3:W-:Y:S04]  /*6080*/  STL [R1+0x20], R3 ;  /* 0x0000200301007387 */ /* 0x0007e80000100800 */
[----:B------:R3:W-:Y:S01]  /*6090*/  STL [R1+0x5c], R0 ;  /* 0x00005c0001007387 */ /* 0x0007e20000100800 */
[----:B------:R-:W-:Y:S01]  /*60a0*/  ISETP.GE.AND P0, PT, R3, R0, PT ;  /* 0x000000000300720c */ /* 0x000fe20003f06270 */
[C---:B----4-:R-:W-:Y:S08]  /*60b0*/  HMMA.16816.F32.BF16 R76, R128.reuse, R80, R76 ;  /* 0x00000050804c723c */ /* 0x050ff0000004184c */
[C---:B--2---:R-:W-:Y:S08]  /*60c0*/  HMMA.16816.F32.BF16 R116, R128.reuse, R120, R116 ;  /* 0x000000788074723c */ /* 0x044ff00000041874 */
[C---:B-1----:R-:W-:Y:S08]  /*60d0*/  HMMA.16816.F32.BF16 R84, R128.reuse, R88, R84 ;  /* 0x000000588054723c */ /* 0x042ff00000041854 */
[C---:B------:R-:W-:Y:S08]  /*60e0*/  HMMA.16816.F32.BF16 R72, R128.reuse, R74, R176 ;  /* 0x0000004a8048723c */ /* 0x040ff000000418b0 */
[C---:B------:R-:W-:Y:S08]  /*60f0*/  HMMA.16816.F32.BF16 R80, R128.reuse, R82, R172 ;  /* 0x000000528050723c */ /* 0x040ff000000418ac */
[C---:B------:R-:W-:Y:S08]  /*6100*/  HMMA.16816.F32.BF16 R88, R128.reuse, R90, R168 ;  /* 0x0000005a8058723c */ /* 0x040ff000000418a8 */
[C---:B------:R-:W-:Y:S08]  /*6110*/  HMMA.16816.F32.BF16 R120, R128.reuse, R122, R20 ;  /* 0x0000007a8078723c */ /* 0x040ff00000041814 */
[C---:B---3--:R-:W-:Y:S08]  /*6120*/  HMMA.16816.F32.BF16 R124, R128.reuse, R4, R16 ;  /* 0x00000004807c723c */ /* 0x048ff00000041810 */
[----:B------:R-:W-:Y:S01]  /*6130*/  HMMA.16816.F32.BF16 R128, R128, R6, R8 ;  /* 0x000000068080723c */ /* 0x000fe20000041808 */
[----:B------:R-:W-:Y:S07]  /*6140*/  @!P0 BRA `(.L_x_879) ;  /* 0x00002f2000008947 */ /* 0x000fee0003800000 */
[----:B------:R-:W-:Y:S01]  /*6150*/  IMAD.IADD R0, R134, 0x1, R135 ;  /* 0x0000000186007824 */ /* 0x000fe200078e0287 */
[----:B------:R-:W-:Y:S01]  /*6160*/  MOV R2, R3 ;  /* 0x0000000300027202 */ /* 0x000fe20000000f00 */
[----:B------:R-:W-:Y:S01]  /*6170*/  IMAD.MOV.U32 R134, RZ, RZ, R132 ;  /* 0x000000ffff867224 */ /* 0x000fe200078e0084 */
[----:B------:R-:W-:-:S02]  /*6180*/  MOV R135, R133 ;  /* 0x0000008500877202 */ /* 0x000fc40000000f00 */
[----:B------:R1:W-:Y:S02]  /*6190*/  STL [R1+0x58], R0 ;  /* 0x0000580001007387 */ /* 0x0003e40000100800 */
[----:B-1----:R-:W-:-:S05]  /*61a0*/  @P3 IMAD.HI.U32 R0, R0, c[0x0][0x2c8], RZ ;  /* 0x0000b20000003a27 */ /* 0x002fca00078e00ff */
[----:B------:R-:W-:-:S05]  /*61b0*/  @P3 SHF.R.U32.HI R0, RZ, c[0x0][0x2cc], R0 ;  /* 0x0000b300ff003a19 */ /* 0x000fca0000011600 */
[----:B------:R1:W-:Y:S04]  /*61c0*/  @P3 STL [R1+0x60], R0 ;  /* 0x0000600001003387 */ /* 0x0003e80000100800 */
[----:B------:R1:W-:Y:S02]  /*61d0*/  STL [R1+0x1c], R2 ;  /* 0x00001c0201007387 */ /* 0x0003e40000100800 */
.L_x_884:
[----:B------:R-:W2:Y:S01]  /*61e0*/  LDL R3, [R1] ;  /* 0x0000000001037983 */ /* 0x000ea20000100800 */
[----:B------:R-:W-:Y:S04]  /*61f0*/  DEPBAR.LE SB0, 0x0 ;  /* 0x000080000000791a */ /* 0x000fe80000000000 */
[----:B------:R-:W3:Y:S01]  /*6200*/  LDL R133, [R1+0x1c] ;  /* 0x00001c0001857983 */ /* 0x000ee20000100800 */
[----:B------:R-:W-:Y:S01]  /*6210*/  WARPSYNC 0xffffffff ;  /* 0xffffffff00007948 */ /* 0x000fe20003800000 */
[----:B------:R-:W-:Y:S02]  /*6220*/  BSSY B0, `(.L_x_880) ;  /* 0x0000033000007945 */ /* 0x000fe40003800000 */
[----:B-1----:R-:W4:Y:S04]  /*6230*/  LDL R2, [R1+0x4] ;  /* 0x0000040001027983 */ /* 0x002f280000100800 */
[----:B------:R-:W3:Y:S04]  /*6240*/  LDL R132, [R1+0x34] ;  /* 0x0000340001847983 */ /* 0x000ee80000100800 */
[----:B------:R-:W3:Y:S04]  /*6250*/  LDL R0, [R1+0x30] ;  /* 0x0000300001007983 */ /* 0x000ee80000100800 */
[----:B------:R-:W-:Y:S06]  /*6260*/  BAR.SYNC.DEFER_BLOCKING 0x0 ;  /* 0x0000000000007b1d */ /* 0x000fec0000010000 */
[----:B------:R1:W1:Y:S04]  /*6270*/  LDSM.16.M88.4 R8, [R236] ;  /* 0x00000000ec08783b */ /* 0x0002680000000200 */
[----:B------:R1:W1:Y:S04]  /*6280*/  LDSM.16.M88.4 R16, [R236+0x800] ;  /* 0x00080000ec10783b */ /* 0x0002680000000200 */
[----:B------:R1:W1:Y:S04]  /*6290*/  LDSM.16.M88.4 R24, [R236+0x1000] ;  /* 0x00100000ec18783b */ /* 0x0002680000000200 */
[----:B------:R1:W1:Y:S04]  /*62a0*/  LDSM.16.M88.4 R168, [R243] ;  /* 0x00000000f3a8783b */ /* 0x0002680000000200 */
[----:B--2---:R2:W1:Y:S04]  /*62b0*/  LDSM.16.M88.4 R172, [R3] ;  /* 0x0000000003ac783b */ /* 0x0044680000000200 */
[----:B----4-:R2:W4:Y:S01]  /*62c0*/  LDSM.16.M88.4 R176, [R2] ;  /* 0x0000000002b0783b */ /* 0x0105220000000200 */
[----:B---3--:R-:W-:Y:S02]  /*62d0*/  ISETP.GT.AND P0, PT, R132, R133, PT ;  /* 0x000000858400720c */ /* 0x008fe40003f04270 */
[----:B------:R-:W-:Y:S11]  /*62e0*/  LOP3.LUT P4, RZ, R0, 0x2, RZ, 0xc0, !PT ;  /* 0x0000000200ff7812 */ /* 0x000ff6000788c0ff */
[----:B------:R-:W-:-:S05]  /*62f0*/  @P0 BRA `(.L_x_881) ;  /* 0x0000025000000947 */ /* 0x000fca0003800000 */
[----:B------:R-:W3:Y:S01]  /*6300*/  LDL.64 R14, [R1+0x50] ;  /* 0x00005000010e7983 */ /* 0x000ee20000100a00 */
[----:B------:R-:W-:Y:S02]  /*6310*/  LOP3.LUT P3, RZ, R0, 0x1, RZ, 0xc0, !PT ;  /* 0x0000000100ff7812 */ /* 0x000fe4000786c0ff */
[----:B------:R-:W-:Y:S01]  /*6320*/  SHF.R.S32.HI R0, RZ, 0x1f, R133 ;  /* 0x0000001fff007819 */ /* 0x000fe20000011485 */
[----:B--2---:R-:W2:Y:S04]  /*6330*/  LDL.64 R12, [R1+0x40] ;  /* 0x00004000010c7983 */ /* 0x004ea80000100a00 */
[----:B----4-:R-:W4:Y:S01]  /*6340*/  LDL R6, [R1+0x18] ;  /* 0x0000180001067983 */ /* 0x010f220000100800 */
[----:B------:R-:W-:Y:S03]  /*6350*/  IMAD R0, R0, c[0x0][0x208], RZ ;  /* 0x0000820000007a24 */ /* 0x000fe600078e02ff */
[----:B------:R-:W1:Y:S01]  /*6360*/  S2R R2, SR_TID.X ;  /* 0x0000000000027919 */ /* 0x000e620000002100 */
[C---:B------:R-:W-:Y:S01]  /*6370*/  IMAD R0, R133.reuse, c[0x0][0x20c], R0 ;  /* 0x0000830085007a24 */ /* 0x040fe200078e0200 */
[----:B-1----:R-:W-:Y:S01]  /*6380*/  ISETP.GT.AND P2, PT, R2, 0x7f, PT ;  /* 0x0000007f0200780c */ /* 0x002fe20003f44270 */
[----:B------:R-:W-:Y:S04]  /*6390*/  IMAD.WIDE.U32 R2, R133, c[0x0][0x208], RZ ;  /* 0x0000820085027a25 */ /* 0x000fe800078e00ff */
[----:B------:R-:W-:Y:S02]  /*63a0*/  IMAD.IADD R0, R3, 0x1, R0 ;  /* 0x0000000103007824 */ /* 0x000fe400078e0200 */
[----:B------:R-:W-:Y:S04]  /*63b0*/  IMAD.WIDE.U32 R2, R2, 0x30, RZ ;  /* 0x0000003002027825 */ /* 0x000fe800078e00ff */
[----:B------:R-:W-:Y:S02]  /*63c0*/  IMAD R0, R0, 0x30, RZ ;  /* 0x0000003000007824 */ /* 0x000fe400078e02ff */
[----:B------:R-:W-:Y:S02]  /*63d0*/  @!P2 IMAD.MOV.U32 R4, RZ, RZ, c[0x0][0x208] ;  /* 0x00008200ff04a624 */ /* 0x000fe400078e00ff */
[----:B------:R-:W-:Y:S02]  /*63e0*/  IMAD.IADD R0, R3, 0x1, R0 ;  /* 0x0000000103007824 */ /* 0x000fe400078e0200 */
[----:B------:R-:W-:Y:S01]  /*63f0*/  @!P2 IMAD.MOV.U32 R3, RZ, RZ, c[0x0][0x20c] ;  /* 0x00008300ff03a624 */ /* 0x000fe200078e00ff */
[-C--:B---3--:R-:W-:Y:S02]  /*6400*/  IADD3 R5, P1, R14, R2.reuse, RZ ;  /* 0x000000020e057210 */ /* 0x088fe40007f3e0ff */
[C---:B------:R-:W-:Y:S04]  /*6410*/  @!P2 LEA R2, P0, R4.reuse, R2, 0x5 ;  /* 0x000000020402a211 */ /* 0x040fe800078028ff */
[----:B------:R-:W-:Y:S01]  /*6420*/  @!P2 LEA.HI.X R3, R4, R0, R3, 0x5, P0 ;  /* 0x000000000403a211 */ /* 0x000fe200000f2c03 */
[--C-:B--2---:R-:W-:Y:S01]  /*6430*/  IMAD.X R0, R0, 0x1, R13.reuse, P1 ;  /* 0x0000000100007824 */ /* 0x104fe200008e060d */
[C---:B------:R-:W-:Y:S04]  /*6440*/  LEA R4, P0, R5.reuse, c[0x0][0x1f8], 0x1 ;  /* 0x00007e0005047a11 */ /* 0x040fe800078008ff */
[----:B------:R-:W-:Y:S02]  /*6450*/  LEA.HI.X R5, R5, c[0x0][0x1fc], R0, 0x1, P0 ;  /* 0x00007f0005057a11 */ /* 0x000fe400000f0c00 */
[----:B------:R-:W-:Y:S03]  /*6460*/  @!P2 IADD3 R0, P0, R2, R14, RZ ;  /* 0x0000000e0200a210 */ /* 0x000fe60007f1e0ff */
[----:B------:R-:W-:Y:S01]  /*6470*/  @!PT LDS RZ, [RZ] ;  /* 0x00000000fffff984 */ /* 0x000fe20000000800 */
[----:B------:R-:W-:Y:S01]  /*6480*/  @!PT LDS RZ, [RZ] ;  /* 0x00000000fffff984 */ /* 0x000fe20000000800 */
[----:B------:R-:W-:Y:S01]  /*6490*/  @!PT LDS RZ, [RZ] ;  /* 0x00000000fffff984 */ /* 0x000fe20000000800 */
[----:B----4-:R1:W-:Y:S02]  /*64a0*/  LDGSTS.E.BYPASS.LTC128B.128 [R6+0x4080], [R4.64], !P3 ;  /* 0x0408000004067fae */ /* 0x0103e4000d901d46 */
        /* <DEDUP_REMOVED lines=10> */
.L_x_881:
[----:B------:R-:W-:Y:S05]  /*6550*/  BSYNC B0 ;  /* 0x0000000000007941 */ /* 0x000fea0003800000 */
.L_x_880:
[C---:B-1---5:R-:W-:Y:S01]  /*6560*/  HMMA.16816.F32.BF16 R4, R160.reuse, R8, RZ ;  /* 0x00000008a004723c */ /* 0x062fe200000418ff */
        /* <DEDUP_REMOVED lines=12> */
[----:B------:R-:W3:Y:S07]  /*6630*/  LDSM.16.M88.4 R172, [R238+0x800] ;  /* 0x00080000eeac783b */ /* 0x000eee0000000200 */
[C---:B----4-:R-:W-:Y:S07]  /*6640*/  HMMA.16816.F32.BF16 R20, R164.reuse, R176, R20 ;  /* 0x000000b0a414723c */ /* 0x050fee0000041814 */
[----:B------:R-:W-:Y:S01]  /*6650*/  MOV R177, R133 ;  /* 0x0000008500b17202 */ /* 0x000fe20000000f00 */
[----:B------:R-:W-:Y:S03]  /*6660*/  HMMA.16816.F32.BF16 R24, R164, R178, R24 ;  /* 0x000000b2a418723c */ /* 0x000fe60000041818 */
[----:B------:R-:W-:Y:S05]  /*6670*/  ISETP.GT.AND P0, PT, R177, R132, PT ;  /* 0x00000084b100720c */ /* 0x000fea0003f04270 */
[C---:B-1----:R-:W-:Y:S08]  /*6680*/  HMMA.16816.F32.BF16 R4, R180.reuse, R168, R4 ;  /* 0x000000a8b404723c */ /* 0x042ff00000041804 */
[C---:B------:R-:W-:Y:S01]  /*6690*/  HMMA.16816.F32.BF16 R8, R180.reuse, R170, R8 ;  /* 0x000000aab408723c */ /* 0x040fe20000041808 */
[----:B------:R-:W1:Y:S07]  /*66a0*/  LDSM.16.M88.4 R168, [R238+0x1000] ;  /* 0x00100000eea8783b */ /* 0x000e6e0000000200 */
[C---:B---3--:R-:W-:Y:S08]  /*66b0*/  HMMA.16816.F32.BF16 R12, R180.reuse, R172, R12 ;  /* 0x000000acb40c723c */ /* 0x048ff0000004180c */
[C---:B------:R-:W-:Y:S01]  /*66c0*/  HMMA.16816.F32.BF16 R16, R180.reuse, R174, R16 ;  /* 0x000000aeb410723c */ /* 0x040fe20000041810 */
[----:B------:R-:W3:Y:S07]  /*66d0*/  LDSM.16.M88.4 R172, [R237] ;  /* 0x00000000edac783b */ /* 0x000eee0000000200 */
[C---:B-1----:R-:W-:Y:S08]  /*66e0*/  HMMA.16816.F32.BF16 R20, R180.reuse, R168, R20 ;  /* 0x000000a8b414723c */ /* 0x042ff00000041814 */
[----:B------:R-:W-:Y:S01]  /*66f0*/  HMMA.16816.F32.BF16 R24, R180, R170, R24 ;  /* 0x000000aab418723c */ /* 0x000fe20000041818 */
[----:B------:R-:W1:Y:S07]  /*6700*/  LDSM.16.M88.4 R168, [R237+0x800] ;  /* 0x00080000eda8783b */ /* 0x000e6e0000000200 */
[C---:B---3--:R-:W-:Y:S08]  /*6710*/  HMMA.16816.F32.BF16 R4, R184.reuse, R172, R4 ;  /* 0x000000acb804723c */ /* 0x048ff00000041804 */
[C---:B------:R-:W-:Y:S01]  /*6720*/  HMMA.16816.F32.BF16 R8, R184.reuse, R174, R8 ;  /* 0x000000aeb808723c */ /* 0x040fe20000041808 */
[----:B------:R-:W3:Y:S07]  /*6730*/  LDSM.16.M88.4 R172, [R237+0x1000] ;  /* 0x00100000edac783b */ /* 0x000eee0000000200 */
[C---:B-1----:R-:W-:Y:S08]  /*6740*/  HMMA.16816.F32.BF16 R12, R184.reuse, R168, R12 ;  /* 0x000000a8b80c723c */ /* 0x042ff0000004180c */
[C---:B------:R-:W-:Y:S01]  /*6750*/  HMMA.16816.F32.BF16 R16, R184.reuse, R170, R16 ;  /* 0x000000aab810723c */ /* 0x040fe20000041810 */
[----:B------:R-:W1:Y:S07]  /*6760*/  LDSM.16.M88.4 R168, [R236+0x1800] ;  /* 0x00180000eca8783b */ /* 0x000e6e0000000200 */
[C---:B---3--:R-:W-:Y:S08]  /*6770*/  HMMA.16816.F32.BF16 R20, R184.reuse, R172, R20 ;  /* 0x000000acb814723c */ /* 0x048ff00000041814 */
[----:B------:R-:W-:Y:S01]  /*6780*/  HMMA.16816.F32.BF16 R24, R184, R174, R24 ;  /* 0x000000aeb818723c */ /* 0x000fe20000041818 */
[----:B------:R-:W3:Y:S07]  /*6790*/  LDSM.16.M88.4 R172, [R236+0x2000] ;  /* 0x00200000ecac783b */ /* 0x000eee0000000200 */
        /* <DEDUP_REMOVED lines=8> */
[----:B------:R-:W1:Y:S07]  /*6820*/  LDSM.16.M88.4 R168, [R244] ;  /* 0x00000000f4a8783b */ /* 0x000e6e0000000200 */
[C---:B---3--:R-:W-:Y:S08]  /*6830*/  HMMA.16816.F32.BF16 R4, R192.reuse, R172, R4 ;  /* 0x000000acc004723c */ /* 0x048ff00000041804 */
[C---:B------:R-:W-:Y:S01]  /*6840*/  HMMA.16816.F32.BF16 R8, R192.reuse, R174, R8 ;  /* 0x000000aec008723c */ /* 0x040fe20000041808 */
[----:B------:R-:W3:Y:S07]  /*6850*/  LDSM.16.M88.4 R172, [R245] ;  /* 0x00000000f5ac783b */ /* 0x000eee0000000200 */
        /* <DEDUP_REMOVED lines=11> */
[----:B------:R-:W3:Y:S07]  /*6910*/  LDSM.16.M88.4 R172, [R237+0x1800] ;  /* 0x00180000edac783b */ /* 0x000eee0000000200 */
        /* <DEDUP_REMOVED lines=77> */
[----:B------:R-:W3:Y:S01]  /*6df0*/  LDSM.16.M88.4 R172, [R237+0x5800] ;  /* 0x00580000edac783b */ /* 0x000ee20000000200 */
[----:B------:R-:W-:Y:S06]  /*6e00*/  DEPBAR.LE SB0, 0x0 ;  /* 0x000080000000791a */ /* 0x000fec0000000000 */
[----:B------:R-:W-:Y:S01]  /*6e10*/  BAR.SYNC.DEFER_BLOCKING 0x0 ;  /* 0x0000000000007b1d */ /* 0x000fe20000010000 */
[C---:B-1----:R-:W-:Y:S08]  /*6e20*/  HMMA.16816.F32.BF16 R12, R232.reuse, R168, R12 ;  /* 0x000000a8e80c723c */ /* 0x042ff0000004180c */
[C---:B------:R-:W-:Y:S08]  /*6e30*/  HMMA.16816.F32.BF16 R16, R232.reuse, R170, R16 ;  /* 0x000000aae810723c */ /* 0x040ff00000041810 */
[C---:B---3--:R-:W-:Y:S08]  /*6e40*/  HMMA.16816.F32.BF16 R20, R232.reuse, R172, R20 ;  /* 0x000000ace814723c */ /* 0x048ff00000041814 */
[----:B------:R-:W-:Y:S01]  /*6e50*/  HMMA.16816.F32.BF16 R24, R232, R174, R24 ;  /* 0x000000aee818723c */ /* 0x000fe20000041818 */
[----:B------:R-:W-:Y:S07]  /*6e60*/  @!UPT UIADD3 URZ, URZ, URZ, URZ ;  /* 0x0000003f3f3ff290 */ /* 0x000fee000fffe03f */
[----:B------:R-:W-:-:S11]  /*6e70*/  @!P0 BRA `(.L_x_883) ;  /* 0x000002c000008947 */ /* 0x000fd60003800000 */
[----:B------:R-:W3:Y:S04]  /*6e80*/  LDL.64 R170, [R1+0x48] ;  /* 0x0000480001aa7983 */ /* 0x000ee80000100a00 */
[----:B------:R-:W4:Y:S04]  /*6e90*/  LDL.64 R178, [R1+0x38] ;  /* 0x0000380001b27983 */ /* 0x000f280000100a00 */
[----:B------:R-:W5:Y:S04]  /*6ea0*/  LDL R169, [R1+0x30] ;  /* 0x0000300001a97983 */ /* 0x000f680000100800 */
        /* <DEDUP_REMOVED lines=41> */
.L_x_883:
[----:B------:R-:W-:Y:S05]  /*7140*/  BSYNC B0 ;  /* 0x0000000000007941 */ /* 0x000fea0003800000 */
.L_x_882:
[----:B------:R-:W-:Y:S01]  /*7150*/  MOV R0, c[0x0][0x2c4] ;  /* 0x0000b10000007a02 */ /* 0x000fe20000000f00 */
[----:B-12---:R-:W2:Y:S03]  /*7160*/  LDL R2, [R1+0x60] ;  /* 0x0000600001027983 */ /* 0x006ea60000100800 */
[----:B------:R-:W-:Y:S01]  /*7170*/  ISETP.NE.AND P0, PT, R0, 0x1, PT ;  /* 0x000000010000780c */ /* 0x000fe20003f05270 */
[----:B------:R-:W3:Y:S04]  /*7180*/  LDL R168, [R1+0x64] ;  /* 0x0000640001a87983 */ /* 0x000ee80000100800 */
[----:B------:R1:W2:Y:S04]  /*7190*/  LDL R0, [R1+0x58] ;  /* 0x0000580001007983 */ /* 0x0002a80000100800 */
[----:B------:R-:W4:Y:S04]  /*71a0*/  LDL R133, [R1+0x78] ;  /* 0x0000780001857983 */ /* 0x000f280000100800 */
[----:B------:R-:W4:Y:S04]  /*71b0*/  LDL R132, [R1+0x68] ;  /* 0x0000680001847983 */ /* 0x000f280000100800 */
[----:B------:R-:W0:Y:S01]  /*71c0*/  LDGDEPBAR ;  /* 0x00000000000079af */ /* 0x000e220000000000 */
[----:B--2---:R-:W-:Y:S07]  /*71d0*/  @P0 MOV R0, R2 ;  /* 0x0000000200000202 */ /* 0x004fee0000000f00 */
[----:B------:R-:W2:Y:S08]  /*71e0*/  SHFL.IDX PT, R3, R0, RZ, 0x1c1f ;  /* 0x001c1fff00037589 */ /* 0x000eb000000e0000 */
[----:B------:R5:W1:Y:S02]  /*71f0*/  SHFL.IDX PT, R2, R0, 0x1, 0x1c1f ;  /* 0x003c1f0000027f89 */ /* 0x000a6400000e0000 */
[----:B-----5:R-:W-:Y:S05]  /*7200*/  IMAD R0, R177, -0x30, RZ ;  /* 0xffffffd0b1007824 */ /* 0x020fea00078e02ff */
[----:B---3--:R-:W-:Y:S04]  /*7210*/  IADD3 R0, -R168, 0x1, R0 ;  /* 0x00000001a8007810 */ /* 0x008fe80007ffe100 */
[----:B----4-:R-:W-:Y:S04]  /*7220*/  IADD3 R0, -R132, R0, R133 ;  /* 0x0000000084007210 */ /* 0x010fe80007ffe185 */
[C---:B--2---:R-:W-:Y:S02]  /*7230*/  IADD3 R133, R0.reuse, R3, RZ ;  /* 0x0000000300857210 */ /* 0x044fe40007ffe0ff */
[----:B-1----:R-:W-:Y:S02]  /*7240*/  IADD3 R0, R0, R2, RZ ;  /* 0x0000000200007210 */ /* 0x002fe40007ffe0ff */
[----:B------:R-:W-:Y:S02]  /*7250*/  ISETP.GT.AND P3, PT, R133, 0x9, PT ;  /* 0x000000098500780c */ /* 0x000fe40003f64270 */
[----:B------:R-:W-:Y:S02]  /*7260*/  ISETP.GT.AND P0, PT, R0, RZ, PT ;  /* 0x000000ff0000720c */ /* 0x000fe40003f04270 */
[----:B------:R-:W-:Y:S02]  /*7270*/  FSEL R174, R9, -INF , P3 ;  /* 0xff80000009ae7808 */ /* 0x000fe40001800000 */
[----:B------:R-:W-:Y:S02]  /*7280*/  FSEL R168, R6, -INF , P0 ;  /* 0xff80000006a87808 */ /* 0x000fe40000000000 */
[C---:B------:R-:W-:Y:S02]  /*7290*/  ISETP.GT.AND P0, PT, R0.reuse, 0x1, PT ;  /* 0x000000010000780c */ /* 0x040fe40003f04270 */
[----:B------:R-:W-:Y:S02]  /*72a0*/  ISETP.GT.AND P1, PT, R133, 0x1, PT ;  /* 0x000000018500780c */ /* 0x000fe40003f24270 */
[----:B------:R-:W-:Y:S02]  /*72b0*/  FSEL R171, R7, -INF , P0 ;  /* 0xff80000007ab7808 */ /* 0x000fe40000000000 */
[----:B------:R-:W-:Y:S02]  /*72c0*/  ISETP.GT.AND P0, PT, R0, 0x8, PT ;  /* 0x000000080000780c */ /* 0x000fe40003f04270 */
[----:B------:R-:W-:Y:S02]  /*72d0*/  FSEL R176, R5, -INF , P1 ;  /* 0xff80000005b07808 */ /* 0x000fe40000800000 */
[----:B------:R-:W-:Y:S02]  /*72e0*/  FSEL R170, R10, -INF , P0 ;  /* 0xff8000000aaa7808 */ /* 0x000fe40000000000 */
[C---:B------:R-:W-:Y:S02]  /*72f0*/  ISETP.GT.AND P0, PT, R0.reuse, 0x9, PT ;  /* 0x000000090000780c */ /* 0x040fe40003f04270 */
[----:B------:R-:W-:Y:S02]  /*7300*/  ISETP.GT.AND P2, PT, R133, RZ, PT ;  /* 0x000000ff8500720c */ /* 0x000fe40003f44270 */
[----:B------:R-:W-:Y:S02]  /*7310*/  FSEL R169, R11, -INF , P0 ;  /* 0xff8000000ba97808 */ /* 0x000fe40000000000 */
[----:B------:R-:W-:Y:S02]  /*7320*/  ISETP.GT.AND P0, PT, R0, 0x10, PT ;  /* 0x000000100000780c */ /* 0x000fe40003f04270 */
[----:B------:R-:W-:Y:S02]  /*7330*/  FSEL R173, R4, -INF , P2 ;  /* 0xff80000004ad7808 */ /* 0x000fe40001000000 */
[----:B------:R-:W-:Y:S02]  /*7340*/  FSEL R14, R14, -INF , P0 ;  /* 0xff8000000e0e7808 */ /* 0x000fe40000000000 */
[C---:B------:R-:W-:Y:S02]  /*7350*/  ISETP.GT.AND P0, PT, R0.reuse, 0x11, PT ;  /* 0x000000110000780c */ /* 0x040fe40003f04270 */
[----:B------:R-:W-:Y:S02]  /*7360*/  ISETP.GT.AND P4, PT, R133, 0x8, PT ;  /* 0x000000088500780c */ /* 0x000fe40003f84270 */
[----:B------:R-:W-:Y:S02]  /*7370*/  FSEL R15, R15, -INF , P0 ;  /* 0xff8000000f0f7808 */ /* 0x000fe40000000000 */
[----:B------:R-:W-:Y:S02]  /*7380*/  ISETP.GT.AND P0, PT, R0, 0x18, PT ;  /* 0x000000180000780c */ /* 0x000fe40003f04270 */
[C---:B------:R-:W-:Y:S02]  /*7390*/  ISETP.GT.AND P1, PT, R133.reuse, 0x10, PT ;  /* 0x000000108500780c */ /* 0x040fe40003f24270 */
[----:B------:R-:W-:Y:S02]  /*73a0*/  FSEL R9, R18, -INF , P0 ;  /* 0xff80000012097808 */ /* 0x000fe40000000000 */
[C---:B------:R-:W-:Y:S02]  /*73b0*/  ISETP.GT.AND P0, PT, R0.reuse, 0x19, PT ;  /* 0x000000190000780c */ /* 0x040fe40003f04270 */
[----:B------:R-:W-:Y:S02]  /*73c0*/  ISETP.GT.AND P2, PT, R133, 0x11, PT ;  /* 0x000000118500780c */ /* 0x000fe40003f44270 */
[----:B------:R-:W-:Y:S02]  /*73d0*/  FSEL R7, R19, -INF , P0 ;  /* 0xff80000013077808 */ /* 0x000fe40000000000 */
[----:B------:R-:W-:Y:S02]  /*73e0*/  ISETP.GT.AND P0, PT, R0, 0x20, PT ;  /* 0x000000200000780c */ /* 0x000fe40003f04270 */
[----:B------:R-:W-:Y:S02]  /*73f0*/  ISETP.GT.AND P3, PT, R133, 0x18, PT ;  /* 0x000000188500780c */ /* 0x000fe40003f64270 */
[----:B------:R-:W-:Y:S02]  /*7400*/  FSEL R6, R22, -INF , P0 ;  /* 0xff80000016067808 */ /* 0x000fe40000000000 */
[----:B------:R-:W-:Y:S02]  /*7410*/  ISETP.GT.AND P0, PT, R0, 0x21, PT ;  /* 0x000000210000780c */ /* 0x000fe40003f04270 */
[----:B------:R-:W-:Y:S02]  /*7420*/  FSEL R175, R8, -INF , P4 ;  /* 0xff80000008af7808 */ /* 0x000fe40002000000 */
[----:B------:R-:W-:Y:S02]  /*7430*/  FSEL R5, R23, -INF , P0 ;  /* 0xff80000017057808 */ /* 0x000fe40000000000 */
[----:B------:R-:W-:Y:S02]  /*7440*/  ISETP.GT.AND P0, PT, R0, 0x28, PT ;  /* 0x000000280000780c */ /* 0x000fe40003f04270 */
[----:B------:R-:W-:Y:S02]  /*7450*/  FSEL R172, R12, -INF , P1 ;  /* 0xff8000000cac7808 */ /* 0x000fe40000800000 */
[----:B------:R-:W-:Y:S02]  /*7460*/  FSEL R4, R26, -INF , P0 ;  /* 0xff8000001a047808 */ /* 0x000fe40000000000 */
[----:B------:R-:W-:Y:S02]  /*7470*/  ISETP.GT.AND P0, PT, R0, 0x29, PT ;  /* 0x000000290000780c */ /* 0x000fe40003f04270 */
[----:B------:R-:W-:Y:S02]  /*7480*/  FMNMX.FTZ R0, R168, R134, !PT ;  /* 0x00000086a8007209 */ /* 0x000fe40007810000 */
[----:B------:R-:W-:Y:S02]  /*7490*/  FSEL R3, R27, -INF , P0 ;  /* 0xff8000001b037808 */ /* 0x000fe40000000000 */
[----:B------:R-:W-:Y:S02]  /*74a0*/  FMNMX.FTZ R0, R171, R0, !PT ;  /* 0x00000000ab007209 */ /* 0x000fe40007810000 */
[----:B------:R-:W-:Y:S02]  /*74b0*/  FSEL R13, R13, -INF , P2 ;  /* 0xff8000000d0d7808 */ /* 0x000fe40001000000 */
[----:B------:R-:W-:Y:S02]  /*74c0*/  FMNMX.FTZ R0, R170, R0, !PT ;  /* 0x00000000aa007209 */ /* 0x000fe40007810000 */
[----:B------:R-:W-:Y:S02]  /*74d0*/  ISETP.GT.AND P4, PT, R133, 0x19, PT ;  /* 0x000000198500780c */ /* 0x000fe40003f84270 */
[----:B------:R-:W-:Y:S02]  /*74e0*/  FMNMX.FTZ R0, R169, R0, !PT ;  /* 0x00000000a9007209 */ /* 0x000fe40007810000 */
[C---:B------:R-:W-:Y:S02]  /*74f0*/  ISETP.GT.AND P1, PT, R133.reuse, 0x20, PT ;  /* 0x000000208500780c */ /* 0x040fe40003f24270 */
[----:B------:R-:W-:Y:S02]  /*7500*/  FMNMX.FTZ R0, R14, R0, !PT ;  /* 0x000000000e007209 */ /* 0x000fe40007810000 */
[----:B------:R-:W-:Y:S02]  /*7510*/  ISETP.GT.AND P2, PT, R133, 0x21, PT ;  /* 0x000000218500780c */ /* 0x000fe40003f44270 */
[----:B------:R-:W-:Y:S02]  /*7520*/  FMNMX.FTZ R0, R15, R0, !PT ;  /* 0x000000000f007209 */ /* 0x000fe40007810000 */
[----:B------:R-:W-:Y:S02]  /*7530*/  FSEL R12, R16, -INF , P3 ;  /* 0xff800000100c7808 */ /* 0x000fe40001800000 */
[----:B------:R-:W-:Y:S02]  /*7540*/  FMNMX.FTZ R0, R9, R0, !PT ;  /* 0x0000000009007209 */ /* 0x000fe40007810000 */
[----:B------:R-:W-:Y:S02]  /*7550*/  FSEL R11, R17, -INF , P4 ;  /* 0xff800000110b7808 */ /* 0x000fe40002000000 */
[----:B------:R-:W-:Y:S02]  /*7560*/  FMNMX.FTZ R0, R7, R0, !PT ;  /* 0x0000000007007209 */ /* 0x000fe40007810000 */
[----:B------:R-:W-:Y:S02]  /*7570*/  FSEL R10, R20, -INF , P1 ;  /* 0xff800000140a7808 */ /* 0x000fe40000800000 */
[----:B------:R-:W-:Y:S02]  /*7580*/  FMNMX.FTZ R0, R6, R0, !PT ;  /* 0x0000000006007209 */ /* 0x000fe40007810000 */
[----:B------:R-:W-:Y:S02]  /*7590*/  FSEL R8, R21, -INF , P2 ;  /* 0xff80000015087808 */ /* 0x000fe40001000000 */
[----:B------:R-:W-:Y:S02]  /*75a0*/  FMNMX.FTZ R0, R5, R0, !PT ;  /* 0x0000000005007209 */ /* 0x000fe40007810000 */
[C---:B------:R-:W-:Y:S02]  /*75b0*/  ISETP.GT.AND P1, PT, R133.reuse, 0x28, PT ;  /* 0x000000288500780c */ /* 0x040fe40003f24270 */
[----:B------:R-:W-:Y:S02]  /*75c0*/  FMNMX.FTZ R0, R4, R0, !PT ;  /* 0x0000000004007209 */ /* 0x000fe40007810000 */
[----:B------:R-:W-:Y:S02]  /*75d0*/  ISETP.GT.AND P2, PT, R133, 0x29, PT ;  /* 0x000000298500780c */ /* 0x000fe40003f44270 */
[----:B------:R-:W-:Y:S05]  /*75e0*/  FMNMX.FTZ R0, R3, R0, !PT ;  /* 0x0000000003007209 */ /* 0x000fea0007810000 */
[----:B------:R-:W1:Y:S02]  /*75f0*/  SHFL.BFLY PT, R2, R0, 0x2, 0x1f ;  /* 0x0c401f0000027f89 */ /* 0x000e6400000e0000 */
[----:B-1----:R-:W-:Y:S06]  /*7600*/  FMNMX.FTZ R0, R0, R2, !PT ;  /* 0x0000000200007209 */ /* 0x002fec0007810000 */
[----:B------:R-:W1:Y:S02]  /*7610*/  SHFL.BFLY PT, R2, R0, 0x1, 0x1f ;  /* 0x0c201f0000027f89 */ /* 0x000e6400000e0000 */
[----:B-1----:R-:W-:Y:S04]  /*7620*/  FMNMX.FTZ R132, R0, R2, !PT ;  /* 0x0000000200847209 */ /* 0x002fe80007810000 */
[C---:B------:R-:W-:Y:S01]  /*7630*/  FSETP.NEU.FTZ.AND P0, PT, R132.reuse, -INF , PT ;  /* 0xff8000008400780b */ /* 0x040fe20003f1d000 */
[C---:B------:R-:W-:Y:S03]  /*7640*/  FMUL.FTZ R2, R132.reuse, c[0x0][0x2d0] ;  /* 0x0000b40084027a20 */ /* 0x040fe60000410000 */
[----:B------:R-:W-:Y:S02]  /*7650*/  FSEL R0, R132, RZ, P0 ;  /* 0x000000ff84007208 */ /* 0x000fe40000000000 */
[----:B------:R-:W-:Y:S03]  /*7660*/  FSEL R2, R2, RZ, P0 ;  /* 0x000000ff02027208 */ /* 0x000fe60000000000 */
[----:B------:R-:W-:Y:S02]  /*7670*/  FADD.FTZ R0, -R0, R134 ;  /* 0x0000008600007221 */ /* 0x000fe40000010100 */
[----:B------:R-:W2:Y:S01]  /*7680*/  LDL.LU R134, [R1+0x28] ;  /* 0x0000280001867983 */ /* 0x000ea20000300800 */
[--C-:B------:R-:W-:Y:S02]  /*7690*/  FFMA.FTZ R16, R168, c[0x0][0x2d0], -R2.reuse ;  /* 0x0000b400a8107a23 */ /* 0x100fe40000010802 */
[----:B------:R-:W-:Y:S02]  /*76a0*/  FMUL.FTZ R0, R0, c[0x0][0x2d0] ;  /* 0x0000b40000007a20 */ /* 0x000fe40000410000 */
[--C-:B------:R-:W-:Y:S02]  /*76b0*/  FFMA.FTZ R22, R6, c[0x0][0x2d0], -R2.reuse ;  /* 0x0000b40006167a23 */ /* 0x100fe40000010802 */
[--C-:B------:R-:W-:Y:S01]  /*76c0*/  FFMA.FTZ R23, R5, c[0x0][0x2d0], -R2.reuse ;  /* 0x0000b40005177a23 */ /* 0x100fe20000010802 */
[----:B------:R-:W-:Y:S01]  /*76d0*/  FSEL R5, R24, -INF , P1 ;  /* 0xff80000018057808 */ /* 0x000fe20000800000 */
[--C-:B------:R-:W-:Y:S02]  /*76e0*/  FFMA.FTZ R26, R4, c[0x0][0x2d0], -R2.reuse ;  /* 0x0000b400041a7a23 */ /* 0x100fe40000010802 */
[--C-:B------:R-:W-:Y:S02]  /*76f0*/  FFMA.FTZ R27, R3, c[0x0][0x2d0], -R2.reuse ;  /* 0x0000b400031b7a23 */ /* 0x100fe40000010802 */
[--C-:B------:R-:W-:Y:S01]  /*7700*/  FFMA.FTZ R17, R171, c[0x0][0x2d0], -R2.reuse ;  /* 0x0000b400ab117a23 */ /* 0x100fe20000010802 */
[----:B------:R1:W-:Y:S01]  /*7710*/  MUFU.EX2 R3, R16 ;  /* 0x0000001000037308 */ /* 0x0003e20000000800 */
[--C-:B------:R-:W-:Y:S02]  /*7720*/  FFMA.FTZ R19, R170, c[0x0][0x2d0], -R2.reuse ;  /* 0x0000b400aa137a23 */ /* 0x100fe40000010802 */
[--C-:B------:R-:W-:Y:S02]  /*7730*/  FFMA.FTZ R18, R169, c[0x0][0x2d0], -R2.reuse ;  /* 0x0000b400a9127a23 */ /* 0x100fe40000010802 */
[--C-:B------:R-:W-:Y:S02]  /*7740*/  FFMA.FTZ R20, R14, c[0x0][0x2d0], -R2.reuse ;  /* 0x0000b4000e147a23 */ /* 0x100fe40000010802 */
[--C-:B------:R-:W-:Y:S02]  /*7750*/  FFMA.FTZ R21, R15, c[0x0][0x2d0], -R2.reuse ;  /* 0x0000b4000f157a23 */ /* 0x100fe40000010802 */
[--C-:B------:R-:W-:Y:S01]  /*7760*/  FFMA.FTZ R179, R9, c[0x0][0x2d0], -R2.reuse ;  /* 0x0000b40009b37a23 */ /* 0x100fe20000010802 */
[----:B------:R-:W-:Y:S01]  /*7770*/  MOV R9, R177 ;  /* 0x000000b100097202 */ /* 0x000fe20000000f00 */
[----:B------:R-:W-:Y:S02]  /*7780*/  FFMA.FTZ R178, R7, c[0x0][0x2d0], -R2 ;  /* 0x0000b40007b27a23 */ /* 0x000fe40000010802 */
[----:B------:R-:W3:Y:S10]  /*7790*/  MUFU.EX2 R2, R0 ;  /* 0x0000000000027308 */ /* 0x000ef40000000800 */
[----:B------:R-:W4:Y:S01]  /*77a0*/  MUFU.EX2 R0, R17 ;  /* 0x0000001100007308 */ /* 0x000f220000000800 */
[----:B-1----:R-:W5:Y:S01]  /*77b0*/  LDL.LU R16, [R1+0x2c] ;  /* 0x00002c0001107983 */ /* 0x002f620000300800 */
[C---:B---3--:R-:W-:Y:S02]  /*77c0*/  FMUL.FTZ R30, R2.reuse, R30 ;  /* 0x0000001e021e7220 */ /* 0x048fe40000410000 */
[C---:B------:R-:W-:Y:S02]  /*77d0*/  FMUL.FTZ R31, R2.reuse, R31 ;  /* 0x0000001f021f7220 */ /* 0x040fe40000410000 */
[C---:B------:R-:W-:Y:S02]  /*77e0*/  FMUL.FTZ R34, R2.reuse, R34 ;  /* 0x0000002202227220 */ /* 0x040fe40000410000 */
[C---:B------:R-:W-:Y:S02]  /*77f0*/  FMUL.FTZ R35, R2.reuse, R35 ;  /* 0x0000002302237220 */ /* 0x040fe40000410000 */
[----:B------:R-:W-:Y:S01]  /*7800*/  FMUL.FTZ R38, R2, R38 ;  /* 0x0000002602267220 */ /* 0x000fe20000410000 */
[----:B----4-:R-:W-:Y:S01]  /*7810*/  F2FP.BF16.PACK_AB R169, R0, R3 ;  /* 0x0000000300a9723e */ /* 0x010fe200000010ff */
        /* <DEDUP_REMOVED lines=47> */
[----:B--2---:R-:W-:Y:S02]  /*7b10*/  FFMA.FTZ R4, R2, R134, R3 ;  /* 0x0000008602047223 */ /* 0x004fe40000010003 */
[----:B------:R1:W-:Y:S02]  /*7b20*/  MUFU.EX2 R3, R18 ;  /* 0x0000001200037308 */ /* 0x0003e40000000800 */
[----:B------:R-:W-:Y:S08]  /*7b30*/  FADD.FTZ R4, R0, R4 ;  /* 0x0000000400047221 */ /* 0x000ff00000010000 */
[----:B------:R-:W2:Y:S01]  /*7b40*/  MUFU.EX2 R0, R19 ;  /* 0x0000001300007308 */ /* 0x000ea20000000800 */
[----:B-1----:R-:W-:Y:S02]  /*7b50*/  MOV R18, R21 ;  /* 0x0000001500127202 */ /* 0x002fe40000000f00 */
[----:B--2---:R-:W-:Y:S01]  /*7b60*/  F2FP.BF16.PACK_AB R171, R3, R0 ;  /* 0x0000000003ab723e */ /* 0x004fe200000010ff */
[----:B------:R-:W-:Y:S01]  /*7b70*/  FADD.FTZ R4, R0, R4 ;  /* 0x0000000400047221 */ /* 0x000fe20000010000 */
[----:B------:R-:W-:Y:S02]  /*7b80*/  FMNMX.FTZ R0, R173, R135, !PT ;  /* 0x00000087ad007209 */ /* 0x000fe40007810000 */
[----:B------:R-:W-:Y:S01]  /*7b90*/  MOV R19, R9 ;  /* 0x0000000900137202 */ /* 0x000fe20000000f00 */
[----:B------:R-:W-:Y:S01]  /*7ba0*/  FADD.FTZ R177, R3, R4 ;  /* 0x0000000403b17221 */ /* 0x000fe20000010000 */
[----:B------:R-:W-:Y:S02]  /*7bb0*/  FMNMX.FTZ R0, R176, R0, !PT ;  /* 0x00000000b0007209 */ /* 0x000fe40007810000 */
[----:B------:R-:W-:Y:S02]  /*7bc0*/  FSEL R4, R25, -INF , P2 ;  /* 0xff80000019047808 */ /* 0x000fe40001000000 */
        /* <DEDUP_REMOVED lines=19> */
[--C-:B------:R-:W-:Y:S02]  /*7d00*/  FFMA.FTZ R7, R176, c[0x0][0x2d0], -R3.reuse ;  /* 0x0000b400b0077a23 */ /* 0x100fe40000010803 */
[--C-:B------:R-:W-:Y:S01]  /*7d10*/  FFMA.FTZ R176, R11, c[0x0][0x2d0], -R3.reuse ;  /* 0x0000b4000bb07a23 */ /* 0x100fe20000010803 */
[----:B------:R-:W-:Y:S01]  /*7d20*/  MOV R11, R20 ;  /* 0x00000014000b7202 */ /* 0x000fe20000000f00 */
[--C-:B------:R-:W-:Y:S02]  /*7d30*/  FFMA.FTZ R14, R10, c[0x0][0x2d0], -R3.reuse ;  /* 0x0000b4000a0e7a23 */ /* 0x100fe40000010803 */
[C---:B------:R-:W-:Y:S01]  /*7d40*/  FMUL.FTZ R10, R2.reuse, R154 ;  /* 0x0000009a020a7220 */ /* 0x040fe20000410000 */
[----:B------:R-:W-:Y:S01]  /*7d50*/  MOV R154, R11 ;  /* 0x0000000b009a7202 */ /* 0x000fe20000000f00 */
[----:B------:R-:W-:Y:S02]  /*7d60*/  FMUL.FTZ R11, R2, R155 ;  /* 0x0000009b020b7220 */ /* 0x000fe40000410000 */
[----:B------:R-:W2:Y:S01]  /*7d70*/  LDL R155, [R1+0x8] ;  /* 0x00000800019b7983 */ /* 0x000ea20000100800 */
        /* <DEDUP_REMOVED lines=9> */
[----:B------:R3:W5:Y:S01]  /*7e10*/  MUFU.EX2 R134, R6 ;  /* 0x0000000600867308 */ /* 0x0007620000000800 */
[--C-:B------:R-:W-:Y:S02]  /*7e20*/  FFMA.FTZ R168, R5, c[0x0][0x2d0], -R3.reuse ;  /* 0x0000b40005a87a23 */ /* 0x100fe40000010803 */
[----:B------:R-:W-:Y:S02]  /*7e30*/  FFMA.FTZ R3, R4, c[0x0][0x2d0], -R3 ;  /* 0x0000b40004037a23 */ /* 0x000fe40000010803 */
[C---:B-1----:R-:W-:Y:S02]  /*7e40*/  FMUL.FTZ R24, R0.reuse, R136 ;  /* 0x0000008800187220 */ /* 0x042fe40000410000 */
[C---:B------:R-:W-:Y:S02]  /*7e50*/  FMUL.FTZ R25, R0.reuse, R137 ;  /* 0x0000008900197220 */ /* 0x040fe40000410000 */
[----:B------:R-:W-:Y:S01]  /*7e60*/  FMUL.FTZ R21, R0, R141 ;  /* 0x0000008d00157220 */ /* 0x000fe20000410000 */
[----:B------:R-:W-:Y:S01]  /*7e70*/  MOV R141, R26 ;  /* 0x0000001a008d7202 */ /* 0x000fe20000000f00 */
[----:B------:R-:W-:Y:S02]  /*7e80*/  FMUL.FTZ R26, R2, R138 ;  /* 0x0000008a021a7220 */ /* 0x000fe40000410000 */
[----:B------:R-:W-:Y:S01]  /*7e90*/  FMUL.FTZ R4, R0, R156 ;  /* 0x0000009c00047220 */ /* 0x000fe20000410000 */
[----:B------:R-:W-:Y:S01]  /*7ea0*/  MOV R156, R19 ;  /* 0x00000013009c7202 */ /* 0x000fe20000000f00 */
[C---:B---3--:R-:W-:Y:S01]  /*7eb0*/  FMUL.FTZ R6, R2.reuse, R158 ;  /* 0x0000009e02067220 */ /* 0x048fe20000410000 */
[----:B------:R-:W-:Y:S01]  /*7ec0*/  MOV R158, R27 ;  /* 0x0000001b009e7202 */ /* 0x000fe20000000f00 */
[----:B------:R-:W-:Y:S02]  /*7ed0*/  FMUL.FTZ R27, R2, R139 ;  /* 0x0000008b021b7220 */ /* 0x000fe40000410000 */
[----:B------:R-:W1:Y:S01]  /*7ee0*/  LDSM.16.MT88.4 R136, [R239] ;  /* 0x00000000ef88783b */ /* 0x000e620000004200 */
[C---:B-----5:R-:W-:Y:S02]  /*7ef0*/  FFMA.FTZ R135, R0.reuse, R16, R134 ;  /* 0x0000001000877223 */ /* 0x060fe40000010086 */
[C---:B------:R-:W-:Y:S01]  /*7f00*/  FMUL.FTZ R5, R0.reuse, R157 ;  /* 0x0000009d00057220 */ /* 0x040fe20000410000 */
[----:B------:R-:W-:Y:S01]  /*7f10*/  MOV R157, R168 ;  /* 0x000000a8009d7202 */ /* 0x000fe20000000f00 */
[C---:B------:R-:W-:Y:S01]  /*7f20*/  FMUL.FTZ R8, R0.reuse, R152 ;  /* 0x0000009800087220 */ /* 0x040fe20000410000 */
[----:B------:R-:W-:Y:S01]  /*7f30*/  MOV R152, R15 ;  /* 0x0000000f00987202 */ /* 0x000fe20000000f00 */
[C---:B------:R-:W-:Y:S01]  /*7f40*/  FMUL.FTZ R9, R0.reuse, R153 ;  /* 0x0000009900097220 */ /* 0x040fe20000410000 */
[----:B------:R-:W-:Y:S01]  /*7f50*/  MOV R153, R14 ;  /* 0x0000000e00997202 */ /* 0x000fe20000000f00 */
[C---:B------:R-:W-:Y:S02]  /*7f60*/  FMUL.FTZ R12, R0.reuse, R148 ;  /* 0x00000094000c7220 */ /* 0x040fe40000410000 */
[C---:B------:R-:W-:Y:S01]  /*7f70*/  FMUL.FTZ R13, R0.reuse, R149 ;  /* 0x00000095000d7220 */ /* 0x040fe20000410000 */
[----:B------:R-:W-:Y:S01]  /*7f80*/  MUFU.EX2 R148, R174 ;  /* 0x000000ae00947308 */ /* 0x000fe20000000800 */
[C---:B------:R-:W-:Y:S01]  /*7f90*/  FMUL.FTZ R16, R0.reuse, R144 ;  /* 0x0000009000107220 */ /* 0x040fe20000410000 */
[----:B------:R-:W-:Y:S01]  /*7fa0*/  MOV R149, R22 ;  /* 0x0000001600957202 */ /* 0x000fe20000000f00 */
[C---:B------:R-:W-:Y:S02]  /*7fb0*/  FMUL.FTZ R17, R0.reuse, R145 ;  /* 0x0000009100117220 */ /* 0x040fe40000410000 */
[C---:B------:R-:W-:Y:S01]  /*7fc0*/  FMUL.FTZ R20, R0.reuse, R140 ;  /* 0x0000008c00147220 */ /* 0x040fe20000410000 */
[----:B------:R-:W-:Y:S01]  /*7fd0*/  MOV R140, R23 ;  /* 0x00000017008c7202 */ /* 0x000fe20000000f00 */
        /* <DEDUP_REMOVED lines=16> */
[----:B------:R-:W-:Y:S01]  /*80e0*/  FMUL.FTZ R53, R0, R53 ;  /* 0x0000003500357220 */ /* 0x000fe20000410000 */
[----:B---3--:R-:W-:Y:S01]  /*80f0*/  F2FP.BF16.PACK_AB R170, R148, R144 ;  /* 0x0000009094aa723e */ /* 0x008fe200000010ff */
        /* <DEDUP_REMOVED lines=39> */
[----:B------:R3:W4:Y:S01]  /*8370*/  MUFU.EX2 R0, R7 ;  /* 0x0000000700007308 */ /* 0x0007220000000800 */
[C---:B------:R-:W-:Y:S02]  /*8380*/  FMUL.FTZ R14, R2.reuse, R150 ;  /* 0x00000096020e7220 */ /* 0x040fe40000410000 */
[C---:B------:R-:W-:Y:S02]  /*8390*/  FMUL.FTZ R15, R2.reuse, R151 ;  /* 0x00000097020f7220 */ /* 0x040fe40000410000 */
[C---:B------:R-:W-:Y:S02]  /*83a0*/  FMUL.FTZ R19, R2.reuse, R147 ;  /* 0x0000009302137220 */ /* 0x040fe40000410000 */
[C---:B------:R-:W-:Y:S02]  /*83b0*/  FMUL.FTZ R22, R2.reuse, R142 ;  /* 0x0000008e02167220 */ /* 0x040fe40000410000 */
[C---:B------:R-:W-:Y:S02]  /*83c0*/  FMUL.FTZ R23, R2.reuse, R143 ;  /* 0x0000008f02177220 */ /* 0x040fe40000410000 */
[----:B---3--:R-:W-:Y:S01]  /*83d0*/  FMUL.FTZ R7, R2, R159 ;  /* 0x0000009f02077220 */ /* 0x008fe20000410000 */
[C---:B----4-:R-:W-:Y:S01]  /*83e0*/  F2FP.BF16.PACK_AB R168, R0.reuse, R134 ;  /* 0x0000008600a8723e */ /* 0x050fe200000010ff */
[----:B------:R-:W-:Y:S01]  /*83f0*/  FADD.FTZ R145, R0, R135 ;  /* 0x0000008700917221 */ /* 0x000fe20000010000 */
[----:B------:R-:W-:Y:S01]  /*8400*/  MOV R159, R18 ;  /* 0x00000012009f7202 */ /* 0x000fe20000000f00 */
[----:B------:R-:W-:Y:S01]  /*8410*/  FMUL.FTZ R18, R2, R146 ;  /* 0x0000009202127220 */ /* 0x000fe20000410000 */
[----:B------:R-:W-:Y:S01]  /*8420*/  MUFU.EX2 R135, R179 ;  /* 0x000000b300877308 */ /* 0x000fe20000000800 */
[----:B------:R-:W-:Y:S02]  /*8430*/  FADD.FTZ R150, R144, R145 ;  /* 0x0000009190967221 */ /* 0x000fe40000010000 */
[C---:B-1----:R-:W-:Y:S01]  /*8440*/  HMMA.16816.F32.BF16 R4, R168.reuse, R136, R4 ;  /* 0x00000088a804723c */ /* 0x042fe20000041804 */
[----:B------:R-:W-:Y:S06]  /*8450*/  LDSM.16.MT88.4 R144, [R241+0x800] ;  /* 0x00080000f190783b */ /* 0x000fec0000004200 */
[----:B------:R1:W3:Y:S01]  /*8460*/  MUFU.EX2 R2, R154 ;  /* 0x0000009a00027308 */ /* 0x0002e20000000800 */
[C---:B------:R-:W-:Y:S01]  /*8470*/  HMMA.16816.F32.BF16 R8, R168.reuse, R138, R8 ;  /* 0x0000008aa808723c */ /* 0x040fe20000041808 */
[----:B------:R-:W4:Y:S08]  /*8480*/  LDSM.16.MT88.4 R136, [R241] ;  /* 0x00000000f188783b */ /* 0x000f300000004200 */
[----:B------:R5:W2:Y:S10]  /*8490*/  MUFU.EX2 R0, R159 ;  /* 0x0000009f00007308 */ /* 0x000ab40000000800 */
[----:B------:R-:W2:Y:S01]  /*84a0*/  MUFU.EX2 R134, R178 ;  /* 0x000000b200867308 */ /* 0x000ea20000000800 */
[----:B-1----:R-:W-:Y:S09]  /*84b0*/  MOV R154, R140 ;  /* 0x0000008c009a7202 */ /* 0x002ff20000000f00 */
[----:B------:R-:W-:Y:S01]  /*84c0*/  MUFU.EX2 R179, R173 ;  /* 0x000000ad00b37308 */ /* 0x000fe20000000800 */
[----:B-----5:R-:W-:Y:S02]  /*84d0*/  MOV R159, R141 ;  /* 0x0000008d009f7202 */ /* 0x020fe40000000f00 */
[----:B------:R-:W-:Y:S07]  /*84e0*/  LDSM.16.MT88.4 R140, [R239+0x800] ;  /* 0x00080000ef8c783b */ /* 0x000fee0000004200 */
[----:B------:R-:W1:Y:S01]  /*84f0*/  MUFU.EX2 R178, R172 ;  /* 0x000000ac00b27308 */ /* 0x000e620000000800 */
[C---:B----4-:R-:W-:Y:S08]  /*8500*/  HMMA.16816.F32.BF16 R12, R168.reuse, R136, R12 ;  /* 0x00000088a80c723c */ /* 0x050ff0000004180c */
[C---:B------:R-:W-:Y:S01]  /*8510*/  HMMA.16816.F32.BF16 R16, R168.reuse, R138, R16 ;  /* 0x0000008aa810723c */ /* 0x040fe20000041810 */
[----:B------:R-:W4:Y:S01]  /*8520*/  LDSM.16.MT88.4 R136, [R240] ;  /* 0x00000000f088783b */ /* 0x000f220000004200 */
[----:B------:R-:W-:Y:S10]  /*8530*/  MUFU.EX2 R173, R3 ;  /* 0x0000000300ad7308 */ /* 0x000ff40000000800 */
[----:B------:R-:W5:Y:S01]  /*8540*/  MUFU.EX2 R172, R157 ;  /* 0x0000009d00ac7308 */ /* 0x000f620000000800 */
[C---:B----4-:R-:W-:Y:S08]  /*8550*/  HMMA.16816.F32.BF16 R20, R168.reuse, R136, R20 ;  /* 0x00000088a814723c */ /* 0x050ff00000041814 */
[C---:B------:R-:W-:Y:S01]  /*8560*/  HMMA.16816.F32.BF16 R24, R168.reuse, R138, R24 ;  /* 0x0000008aa818723c */ /* 0x040fe20000041818 */
[----:B--2---:R2:W4:Y:S03]  /*8570*/  LDSM.16.MT88.4 R136, [R155] ;  /* 0x000000009b88783b */ /* 0x0045260000004200 */
[----:B--2---:R-:W-:Y:S04]  /*8580*/  MOV R155, R149 ;  /* 0x00000095009b7202 */ /* 0x004fe80000000f00 */
[C---:B----4-:R-:W-:Y:S08]  /*8590*/  HMMA.16816.F32.BF16 R28, R168.reuse, R136, R28 ;  /* 0x00000088a81c723c */ /* 0x050ff0000004181c */
        /* <DEDUP_REMOVED lines=36> */
[----:B---3--:R-:W-:Y:S01]  /*87e0*/  FADD.FTZ R136, R2, R177 ;  /* 0x000000b102887221 */ /* 0x008fe20000010000 */
[----:B------:R-:W-:Y:S01]  /*87f0*/  HMMA.16816.F32.BF16 R128, R168, R138, R128 ;  /* 0x0000008aa880723c */ /* 0x000fe20000041880 */
[----:B------:R-:W2:Y:S03]  /*8800*/  MUFU.EX2 R177, R152 ;  /* 0x0000009800b17308 */ /* 0x000ea60000000800 */
[C---:B------:R-:W-:Y:S01]  /*8810*/  FADD.FTZ R136, R0.reuse, R136 ;  /* 0x0000008800887221 */ /* 0x040fe20000010000 */
[----:B------:R-:W-:Y:S02]  /*8820*/  F2FP.BF16.PACK_AB R137, R0, R2 ;  /* 0x000000020089723e */ /* 0x000fe400000010ff */
[C---:B------:R-:W-:Y:S01]  /*8830*/  F2FP.BF16.PACK_AB R139, R134.reuse, R135 ;  /* 0x00000087868b723e */ /* 0x040fe200000010ff */
[----:B------:R-:W-:Y:S01]  /*8840*/  FADD.FTZ R136, R135, R136 ;  /* 0x0000008887887221 */ /* 0x000fe20000010000 */
[----:B------:R-:W-:Y:S02]  /*8850*/  F2FP.BF16.PACK_AB R138, R175, R174 ;  /* 0x000000aeaf8a723e */ /* 0x000fe400000010ff */
[----:B------:R-:W3:Y:S01]  /*8860*/  MUFU.EX2 R2, R155 ;  /* 0x0000009b00027308 */ /* 0x000ee20000000800 */
[----:B------:R-:W-:Y:S01]  /*8870*/  FADD.FTZ R149, R134, R136 ;  /* 0x0000008886957221 */ /* 0x000fe20000010000 */
[----:B-1----:R-:W-:Y:S02]  /*8880*/  F2FP.BF16.PACK_AB R136, R178, R179 ;  /* 0x000000b3b288723e */ /* 0x002fe400000010ff */
[----:B-----5:R-:W-:Y:S05]  /*8890*/  F2FP.BF16.PACK_AB R170, R173, R172 ;  /* 0x000000acadaa723e */ /* 0x020fea00000010ff */
[C---:B------:R-:W-:Y:S01]  /*88a0*/  HMMA.16816.F32.BF16 R4, R136.reuse, R140, R4 ;  /* 0x0000008c8804723c */ /* 0x040fe20000041804 */
[----:B------:R-:W1:Y:S04]  /*88b0*/  MUFU.EX2 R0, R154 ;  /* 0x0000009a00007308 */ /* 0x000e680000000800 */
[----:B--2---:R-:W-:Y:S03]  /*88c0*/  F2FP.BF16.PACK_AB R168, R177, R176 ;  /* 0x000000b0b1a8723e */ /* 0x004fe600000010ff */
[C---:B------:R-:W-:Y:S01]  /*88d0*/  HMMA.16816.F32.BF16 R8, R136.reuse, R142, R8 ;  /* 0x0000008e8808723c */ /* 0x040fe20000041808 */
[----:B------:R-:W2:Y:S02]  /*88e0*/  LDSM.16.MT88.4 R140, [R240+0x800] ;  /* 0x00080000f08c783b */ /* 0x000ea40000004200 */
[----:B------:R-:W-:Y:S01]  /*88f0*/  MUFU.EX2 R134, R158 ;  /* 0x0000009e00867308 */ /* 0x000fe20000000800 */
[----:B---3--:R-:W-:Y:S04]  /*8900*/  FADD.FTZ R3, R2, R149 ;  /* 0x0000009502037221 */ /* 0x008fe80000010000 */
[C---:B------:R-:W-:Y:S05]  /*8910*/  HMMA.16816.F32.BF16 R12, R136.reuse, R144, R12 ;  /* 0x00000090880c723c */ /* 0x040fea000004180c */
[----:B------:R-:W3:Y:S03]  /*8920*/  MUFU.EX2 R135, R159 ;  /* 0x0000009f00877308 */ /* 0x000ee60000000800 */
[C---:B------:R-:W-:Y:S01]  /*8930*/  HMMA.16816.F32.BF16 R16, R136.reuse, R146, R16 ;  /* 0x000000928810723c */ /* 0x040fe20000041810 */
[----:B------:R-:W4:Y:S03]  /*8940*/  LDSM.16.MT88.4 R144, [R242+0x800] ;  /* 0x00080000f290783b */ /* 0x000f260000004200 */
[C---:B-1----:R-:W-:Y:S01]  /*8950*/  FADD.FTZ R3, R0.reuse, R3 ;  /* 0x0000000300037221 */ /* 0x042fe20000010000 */
[----:B------:R-:W-:Y:S04]  /*8960*/  F2FP.BF16.PACK_AB R169, R0, R2 ;  /* 0x0000000200a9723e */ /* 0x000fe800000010ff */
[----:B------:R-:W-:Y:S03]  /*8970*/  LDSM.16.MT88.4 R152, [R239+0x1000] ;  /* 0x00100000ef98783b */ /* 0x000fe60000004200 */
[C---:B---3--:R-:W-:Y:S01]  /*8980*/  F2FP.BF16.PACK_AB R171, R134.reuse, R135 ;  /* 0x0000008786ab723e */ /* 0x048fe200000010ff */
[----:B------:R-:W-:Y:S01]  /*8990*/  FADD.FTZ R3, R135, R3 ;  /* 0x0000000387037221 */ /* 0x000fe20000010000 */
[----:B------:R-:W-:Y:S01]  /*89a0*/  MOV R135, R133 ;  /* 0x0000008500877202 */ /* 0x000fe20000000f00 */
[C---:B--2---:R-:W-:Y:S03]  /*89b0*/  HMMA.16816.F32.BF16 R20, R136.reuse, R140, R20 ;  /* 0x0000008c8814723c */ /* 0x044fe60000041814 */
[----:B------:R-:W-:Y:S01]  /*89c0*/  FADD.FTZ R0, R134, R3 ;  /* 0x0000000386007221 */ /* 0x000fe20000010000 */
[----:B------:R-:W-:Y:S04]  /*89d0*/  MOV R3, R156 ;  /* 0x0000009c00037202 */ /* 0x000fe80000000f00 */
[C---:B------:R-:W-:Y:S01]  /*89e0*/  HMMA.16816.F32.BF16 R24, R136.reuse, R142, R24 ;  /* 0x0000008e8818723c */ /* 0x040fe20000041818 */
[----:B------:R-:W1:Y:S03]  /*89f0*/  LDSM.16.MT88.4 R140, [R239+0x2000] ;  /* 0x00200000ef8c783b */ /* 0x000e660000004200 */
[----:B------:R-:W-:Y:S04]  /*8a00*/  IADD3 R2, R3, -0x1, RZ ;  /* 0xffffffff03027810 */ /* 0x000fe80007ffe0ff */
[C---:B----4-:R-:W-:Y:S01]  /*8a10*/  HMMA.16816.F32.BF16 R28, R136.reuse, R144, R28 ;  /* 0x00000090881c723c */ /* 0x050fe2000004181c */
[----:B------:R2:W-:Y:S04]  /*8a20*/  STL [R1+0x28], R0 ;  /* 0x0000280001007387 */ /* 0x0005e80000100800 */
[----:B------:R-:W3:Y:S03]  /*8a30*/  LDL R134, [R1+0x5c] ;  /* 0x00005c0001867983 */ /* 0x000ee60000100800 */
[C---:B------:R-:W-:Y:S01]  /*8a40*/  HMMA.16816.F32.BF16 R32, R136.reuse, R146, R32 ;  /* 0x000000928820723c */ /* 0x040fe20000041820 */
[----:B------:R-:W4:Y:S08]  /*8a50*/  LDSM.16.MT88.4 R144, [R241+0x2000] ;  /* 0x00200000f190783b */ /* 0x000f300000004200 */
[----:B------:R-:W-:Y:S03]  /*8a60*/  STL [R1+0x20], R2 ;  /* 0x0000200201007387 */ /* 0x000fe60000100800 */
[----:B--2---:R-:W-:Y:S04]  /*8a70*/  FADD.FTZ R0, R148, R150 ;  /* 0x0000009694007221 */ /* 0x004fe80000010000 */
[----:B------:R-:W-:Y:S01]  /*8a80*/  FADD.FTZ R0, R179, R0 ;  /* 0x00000000b3007221 */ /* 0x000fe20000010000 */
[C---:B-1----:R-:W-:Y:S03]  /*8a90*/  HMMA.16816.F32.BF16 R36, R136.reuse, R140, R36 ;  /* 0x0000008c8824723c */ /* 0x042fe60000041824 */
[----:B------:R-:W-:Y:S04]  /*8aa0*/  FADD.FTZ R0, R178, R0 ;  /* 0x00000000b2007221 */ /* 0x000fe80000010000 */
[----:B------:R-:W-:Y:S01]  /*8ab0*/  FADD.FTZ R0, R174, R0 ;  /* 0x00000000ae007221 */ /* 0x000fe20000010000 */
[C---:B------:R-:W-:Y:S01]  /*8ac0*/  HMMA.16816.F32.BF16 R40, R136.reuse, R142, R40 ;  /* 0x0000008e8828723c */ /* 0x040fe20000041828 */
[----:B------:R-:W1:Y:S03]  /*8ad0*/  LDSM.16.MT88.4 R140, [R240+0x2000] ;  /* 0x00200000f08c783b */ /* 0x000e660000004200 */
[----:B------:R-:W-:Y:S04]  /*8ae0*/  FADD.FTZ R0, R175, R0 ;  /* 0x00000000af007221 */ /* 0x000fe80000010000 */
[C---:B----4-:R-:W-:Y:S04]  /*8af0*/  HMMA.16816.F32.BF16 R44, R136.reuse, R144, R44 ;  /* 0x00000090882c723c */ /* 0x050fe8000004182c */
[----:B------:R-:W-:Y:S04]  /*8b00*/  FADD.FTZ R0, R176, R0 ;  /* 0x00000000b0007221 */ /* 0x000fe80000010000 */
[C---:B------:R-:W-:Y:S01]  /*8b10*/  HMMA.16816.F32.BF16 R48, R136.reuse, R146, R48 ;  /* 0x000000928830723c */ /* 0x040fe20000041830 */
[----:B------:R-:W2:Y:S03]  /*8b20*/  LDSM.16.MT88.4 R144, [R242+0x2000] ;  /* 0x00200000f290783b */ /* 0x000ea60000004200 */
[----:B------:R-:W-:Y:S04]  /*8b30*/  FADD.FTZ R0, R177, R0 ;  /* 0x00000000b1007221 */ /* 0x000fe80000010000 */
[----:B------:R-:W-:Y:S01]  /*8b40*/  FADD.FTZ R0, R172, R0 ;  /* 0x00000000ac007221 */ /* 0x000fe20000010000 */
        /* <DEDUP_REMOVED lines=28> */
[----:B------:R-:W1:Y:S02]  /*8d10*/  LDSM.16.MT88.4 R144, [R241+0x1000] ;  /* 0x00100000f190783b */ /* 0x000e640000004200 */
[----:B---3--:R-:W-:Y:S01]  /*8d20*/  ISETP.GT.AND P0, PT, R3, R134, PT ;  /* 0x000000860300720c */ /* 0x008fe20003f04270 */
[----:B------:R-:W-:Y:S01]  /*8d30*/  FADD.FTZ R3, R173, R0 ;  /* 0x00000000ad037221 */ /* 0x000fe20000010000 */
[----:B------:R-:W-:Y:S02]  /*8d40*/  MOV R0, R2 ;  /* 0x0000000200007202 */ /* 0x000fe40000000f00 */
[----:B------:R-:W-:Y:S01]  /*8d50*/  MOV R134, R132 ;  /* 0x0000008400867202 */ /* 0x000fe20000000f00 */
[C---:B------:R-:W-:Y:S01]  /*8d60*/  HMMA.16816.F32.BF16 R156, R168.reuse, R152, R4 ;  /* 0x00000098a89c723c */ /* 0x040fe20000041804 */
[----:B------:R-:W2:Y:S07]  /*8d70*/  LDSM.16.MT88.4 R136, [R240+0x1000] ;  /* 0x00100000f088783b */ /* 0x000eae0000004200 */
[C---:B------:R-:W-:Y:S01]  /*8d80*/  HMMA.16816.F32.BF16 R152, R168.reuse, R154, R8 ;  /* 0x0000009aa898723c */ /* 0x040fe20000041808 */
[----:B------:R-:W3:Y:S08]  /*8d90*/  LDSM.16.MT88.4 R4, [R242+0x1000] ;  /* 0x00100000f204783b */ /* 0x000ef00000004200 */
[----:B------:R-:W4:Y:S08]  /*8da0*/  LDSM.16.MT88.4 R8, [R239+0x2800] ;  /* 0x00280000ef08783b */ /* 0x000f300000004200 */
[----:B------:R-:W-:Y:S04]  /*8db0*/  STL [R1+0x2c], R3 ;  /* 0x00002c0301007387 */ /* 0x000fe80000100800 */
[----:B------:R-:W-:Y:S01]  /*8dc0*/  STL [R1+0x1c], R0 ;  /* 0x00001c0001007387 */ /* 0x000fe20000100800 */
[C---:B-1----:R-:W-:Y:S03]  /*8dd0*/  HMMA.16816.F32.BF16 R148, R168.reuse, R144, R12 ;  /* 0x00000090a894723c */ /* 0x042fe6000004180c */
[----:B------:R-:W1:Y:S05]  /*8de0*/  LDSM.16.MT88.4 R12, [R241+0x2800] ;  /* 0x00280000f10c783b */ /* 0x000e6a0000004200 */
        /* <DEDUP_REMOVED lines=40> */
.L_x_879:
[----:B------:R-:W2:Y:S04]  /*9070*/  LDL R2, [R1+0x34] ;  /* 0x0000340001027983 */ /* 0x000ea80000100800 */
[----:B------:R-:W2:Y:S02]  /*9080*/  LDL R0, [R1+0x20] ;  /* 0x0000200001007983 */ /* 0x000ea40000100800 */
[----:B--2---:R-:W-:-:S13]  /*9090*/  ISETP.GE.AND P0, PT, R0, R2, PT ;  /* 0x000000020000720c */ /* 0x004fda0003f06270 */
[----:B------:R-:W-:Y:S05]  /*90a0*/  @!P0 BRA `(.L_x_885) ;  /* 0x00002a5000008947 */ /* 0x000fea0003800000 */
.L_x_888:
[----:B------:R-:W2:Y:S01]  /*90b0*/  LDL R20, [R1+0x20] ;  /* 0x0000200001147983 */ /* 0x000ea20000100800 */
[----:B------:R-:W-:Y:S04]  /*90c0*/  DEPBAR.LE SB0, 0x0 ;  /* 0x000080000000791a */ /* 0x000fe80000000000 */
[----:B------:R-:W3:Y:S01]  /*90d0*/  LDL.64 R6, [R1+0x50] ;  /* 0x0000500001067983 */ /* 0x000ee20000100a00 */
[----:B------:R-:W-:Y:S01]  /*90e0*/  WARPSYNC 0xffffffff ;  /* 0xffffffff00007948 */ /* 0x000fe20003800000 */
[----:B------:R-:W-:Y:S03]  /*90f0*/  BSSY B0, `(.L_x_886) ;  /* 0x00000f3000007945 */ /* 0x000fe60003800000 */
[----:B------:R-:W4:Y:S05]  /*9100*/  LDL.64 R22, [R1+0x40] ;  /* 0x0000400001167983 */ /* 0x000f2a0000100a00 */
[----:B------:R-:W3:Y:S05]  /*9110*/  LDL R135, [R1+0x30] ;  /* 0x0000300001877983 */ /* 0x000eea0000100800 */
[----:B------:R-:W4:Y:S05]  /*9120*/  LDL R134, [R1] ;  /* 0x0000000001867983 */ /* 0x000f2a0000100800 */
[----:B------:R-:W4:Y:S05]  /*9130*/  LDL R15, [R1+0x4] ;  /* 0x00000400010f7983 */ /* 0x000f2a0000100800 */
[----:B------:R-:W4:Y:S05]  /*9140*/  LDL R21, [R1+0x18] ;  /* 0x0000180001157983 */ /* 0x000f2a0000100800 */
[----:B------:R-:W1:Y:S05]  /*9150*/  S2R R2, SR_TID.X ;  /* 0x0000000000027919 */ /* 0x000e6a0000002100 */
[----:B------:R-:W-:Y:S06]  /*9160*/  BAR.SYNC.DEFER_BLOCKING 0x0 ;  /* 0x0000000000007b1d */ /* 0x000fec0000010000 */
[----:B------:R-:W2:Y:S05]  /*9170*/  LDSM.16.M88.4 R8, [R236] ;  /* 0x00000000ec08783b */ /* 0x000eaa0000000200 */
[----:B------:R-:W2:Y:S05]  /*9180*/  LDSM.16.M88.4 R16, [R236+0x800] ;  /* 0x00080000ec10783b */ /* 0x000eaa0000000200 */
[----:B------:R-:W2:Y:S05]  /*9190*/  LDSM.16.M88.4 R24, [R236+0x1000] ;  /* 0x00100000ec18783b */ /* 0x000eaa0000000200 */
[----:B------:R-:W2:Y:S01]  /*91a0*/  LDSM.16.M88.4 R168, [R243] ;  /* 0x00000000f3a8783b */ /* 0x000ea20000000200 */
[----:B-1----:R-:W-:Y:S11]  /*91b0*/  ISETP.GT.AND P3, PT, R2, 0x7f, PT ;  /* 0x0000007f0200780c */ /* 0x002ff60003f64270 */
[----:B------:R-:W-:Y:S02]  /*91c0*/  @!UPT UIADD3 URZ, URZ, URZ, URZ ;  /* 0x0000003f3f3ff290 */ /* 0x000fe4000fffe03f */
[----:B------:R-:W-:Y:S02]  /*91d0*/  @!P3 IMAD.MOV.U32 R4, RZ, RZ, c[0x0][0x208] ;  /* 0x00008200ff04b624 */ /* 0x000fe400078e00ff */
[----:B------:R-:W-:Y:S01]  /*91e0*/  @!P3 IMAD.MOV.U32 R5, RZ, RZ, c[0x0][0x20c] ;  /* 0x00008300ff05b624 */ /* 0x000fe200078e00ff */
[----:B--2---:R-:W-:Y:S01]  /*91f0*/  SHF.R.S32.HI R0, RZ, 0x1f, R20 ;  /* 0x0000001fff007819 */ /* 0x004fe20000011414 */
[----:B------:R-:W-:Y:S04]  /*9200*/  IMAD.WIDE.U32 R2, R20, c[0x0][0x208], RZ ;  /* 0x0000820014027a25 */ /* 0x000fe800078e00ff */
[----:B------:R-:W-:Y:S04]  /*9210*/  IMAD R0, R0, c[0x0][0x208], RZ ;  /* 0x0000820000007a24 */ /* 0x000fe800078e02ff */
[----:B------:R-:W-:Y:S04]  /*9220*/  IMAD R0, R20, c[0x0][0x20c], R0 ;  /* 0x0000830014007a24 */ /* 0x000fe800078e0200 */
[----:B------:R-:W-:Y:S02]  /*9230*/  IMAD.IADD R0, R3, 0x1, R0 ;  /* 0x0000000103007824 */ /* 0x000fe400078e0200 */
[----:B------:R-:W-:Y:S01]  /*9240*/  IMAD.WIDE.U32 R2, R2, 0x30, RZ ;  /* 0x0000003002027825 */ /* 0x000fe200078e00ff */
[----:B---3--:R-:W-:Y:S03]  /*9250*/  LOP3.LUT P4, RZ, R135, 0x2, RZ, 0xc0, !PT ;  /* 0x0000000287ff7812 */ /* 0x008fe6000788c0ff */
[----:B------:R-:W-:Y:S01]  /*9260*/  IMAD R0, R0, 0x30, RZ ;  /* 0x0000003000007824 */ /* 0x000fe200078e02ff */
[-C--:B------:R-:W-:Y:S01]  /*9270*/  IADD3 R12, P1, R6, R2.reuse, RZ ;  /* 0x00000002060c7210 */ /* 0x080fe20007f3e0ff */
[----:B----4-:R1:W2:Y:S02]  /*9280*/  LDSM.16.M88.4 R172, [R134] ;  /* 0x0000000086ac783b */ /* 0x0102a40000000200 */
[----:B------:R-:W-:Y:S01]  /*9290*/  IMAD.IADD R0, R3, 0x1, R0 ;  /* 0x0000000103007824 */ /* 0x000fe200078e0200 */
[----:B------:R-:W-:Y:S02]  /*92a0*/  @!P3 LEA R3, P0, R4, R2, 0x5 ;  /* 0x000000020403b211 */ /* 0x000fe400078028ff */
[----:B------:R-:W-:Y:S01]  /*92b0*/  LEA R2, P2, R12, c[0x0][0x1f8], 0x1 ;  /* 0x00007e000c027a11 */ /* 0x000fe200078408ff */
[----:B------:R3:W2:Y:S01]  /*92c0*/  LDSM.16.M88.4 R176, [R15] ;  /* 0x000000000fb0783b */ /* 0x0006a20000000200 */
[----:B------:R-:W-:Y:S02]  /*92d0*/  IADD3.X R13, R0, R23, RZ, P1, !PT ;  /* 0x00000017000d7210 */ /* 0x000fe40000ffe4ff */
[----:B------:R-:W-:Y:S02]  /*92e0*/  @!P3 LEA.HI.X R14, R4, R0, R5, 0x5, P0 ;  /* 0x00000000040eb211 */ /* 0x000fe400000f2c05 */
[----:B------:R-:W-:Y:S02]  /*92f0*/  @!P3 IADD3 R0, P1, R3, R6, RZ ;  /* 0x000000060300b210 */ /* 0x000fe40007f3e0ff */
[C---:B-----5:R-:W-:Y:S03]  /*9300*/  HMMA.16816.F32.BF16 R4, R160.reuse, R8, RZ ;  /* 0x00000008a004723c */ /* 0x060fe600000418ff */
[----:B------:R-:W-:Y:S01]  /*9310*/  LEA.HI.X R3, R12, c[0x0][0x1fc], R13, 0x1, P2 ;  /* 0x00007f000c037a11 */ /* 0x000fe200010f0c0d */
[----:B------:R-:W-:Y:S01]  /*9320*/  @!P3 IMAD.X R14, R14, 0x1, R23, P1 ;  /* 0x000000010e0eb824 */ /* 0x000fe200008e0617 */
[----:B------:R-:W-:Y:S03]  /*9330*/  LOP3.LUT P2, RZ, R135, 0x1, RZ, 0xc0, !PT ;  /* 0x0000000187ff7812 */ /* 0x000fe6000784c0ff */
[C---:B------:R-:W-:Y:S01]  /*9340*/  HMMA.16816.F32.BF16 R8, R160.reuse, R10, RZ ;  /* 0x0000000aa008723c */ /* 0x040fe200000418ff */
[C---:B-1----:R-:W-:Y:S04]  /*9350*/  @!P3 LEA R134, P0, R0.reuse, c[0x0][0x1f8], 0x1 ;  /* 0x00007e000086ba11 */ /* 0x042fe800078008ff */
[----:B------:R-:W-:Y:S03]  /*9360*/  @!P3 LEA.HI.X R135, R0, c[0x0][0x1fc], R14, 0x1, P0 ;  /* 0x00007f000087ba11 */ /* 0x000fe600000f0c0e */
[C---:B---3--:R-:W-:Y:S02]  /*9370*/  HMMA.16816.F32.BF16 R12, R160.reuse, R16, RZ ;  /* 0x00000010a00c723c */ /* 0x048fe400000418ff */
[----:B------:R-:W-:Y:S01]  /*9380*/  @!PT LDS RZ, [RZ] ;  /* 0x00000000fffff984 */ /* 0x000fe20000000800 */
[----:B------:R-:W-:Y:S01]  /*9390*/  @!PT LDS RZ, [RZ] ;  /* 0x00000000fffff984 */ /* 0x000fe20000000800 */
[----:B------:R-:W-:Y:S01]  /*93a0*/  @!PT LDS RZ, [RZ] ;  /* 0x00000000fffff984 */ /* 0x000fe20000000800 */
[----:B------:R1:W-:Y:S05]  /*93b0*/  LDGSTS.E.BYPASS.LTC128B.128 [R21+0x4080], [R2.64], !P2 ;  /* 0x0408000002157fae */ /* 0x0003ea000d101d46 */
[----:B------:R1:W-:Y:S01]  /*93c0*/  LDGSTS.E.BYPASS.LTC128B.128 [R21+0x5880], [R2.64+0x80], !P4 ;  /* 0x0588008002157fae */ /* 0x0003e2000e101d46 */
[C---:B------:R-:W-:Y:S04]  /*93d0*/  HMMA.16816.F32.BF16 R16, R160.reuse, R18, RZ ;  /* 0x00000012a010723c */ /* 0x040fe800000418ff */
[----:B------:R1:W-:Y:S05]  /*93e0*/  LDGSTS.E.BYPASS.LTC128B.128 [R21+0x7080], [R2.64+0x100], !P6 ;  /* 0x0708010002157fae */ /* 0x0003ea000f101d46 */
[----:B------:R1:W-:Y:S05]  /*93f0*/  LDGSTS.E.BYPASS.LTC128B.128 [R21+0x8880], [R2.64+0x180], !P5 ;  /* 0x0888018002157fae */ /* 0x0003ea000e901d46 */
[----:B------:R3:W-:Y:S05]  /*9400*/  @!P3 LDGSTS.E.BYPASS.LTC128B.128 [R21+0x5080], [R134.64], !P2 ;  /* 0x050800008615bfae */ /* 0x0007ea000d101d46 */
[----:B------:R3:W-:Y:S05]  /*9410*/  @!P3 LDGSTS.E.BYPASS.LTC128B.128 [R21+0x6880], [R134.64+0x80], !P4 ;  /* 0x068800808615bfae */ /* 0x0007ea000e101d46 */
[----:B------:R3:W-:Y:S05]  /*9420*/  @!P3 LDGSTS.E.BYPASS.LTC128B.128 [R21+0x8080], [R134.64+0x100], !P6 ;  /* 0x080801008615bfae */ /* 0x0007ea000f101d46 */
[----:B------:R3:W-:Y:S05]  /*9430*/  @!P3 LDGSTS.E.BYPASS.LTC128B.128 [R21+0x9880], [R134.64+0x180], !P5 ;  /* 0x098801808615bfae */ /* 0x0007ea000e901d46 */
[----:B------:R-:W4:Y:S01]  /*9440*/  LDL R0, [R1+0x34] ;  /* 0x0000340001007983 */ /* 0x000f220000100800 */
[----:B-1----:R-:W-:Y:S04]  /*9450*/  IMAD.MOV.U32 R3, RZ, RZ, R20 ;  /* 0x000000ffff037224 */ /* 0x002fe800078e0014 */
[----:B------:R-:W0:Y:S01]  /*9460*/  LDGDEPBAR ;  /* 0x00000000000079af */ /* 0x000e220000000000 */
[C---:B---3--:R-:W-:Y:S08]  /*9470*/  HMMA.16816.F32.BF16 R20, R160.reuse, R24, RZ ;  /* 0x00000018a014723c */ /* 0x048ff000000418ff */
[----:B------:R-:W-:Y:S08]  /*9480*/  HMMA.16816.F32.BF16 R24, R160, R26, RZ ;  /* 0x0000001aa018723c */ /* 0x000ff000000418ff */
[C---:B------:R-:W-:Y:S08]  /*9490*/  HMMA.16816.F32.BF16 R4, R164.reuse, R168, R4 ;  /* 0x000000a8a404723c */ /* 0x040ff00000041804 */
[C---:B------:R-:W-:Y:S01]  /*94a0*/  HMMA.16816.F32.BF16 R8, R164.reuse, R170, R8 ;  /* 0x000000aaa408723c */ /* 0x040fe20000041808 */
[----:B------:R-:W1:Y:S07]  /*94b0*/  LDSM.16.M88.4 R168, [R238] ;  /* 0x00000000eea8783b */ /* 0x000e6e0000000200 */
[C---:B--2---:R-:W-:Y:S08]  /*94c0*/  HMMA.16816.F32.BF16 R12, R164.reuse, R172, R12 ;  /* 0x000000aca40c723c */ /* 0x044ff0000004180c */
        /* <DEDUP_REMOVED lines=126> */
[C---:B-1----:R-:W-:Y:S07]  /*9cb0*/  HMMA.16816.F32.BF16 R12, R232.reuse, R168, R12 ;  /* 0x000000a8e80c723c */ /* 0x042fee000004180c */
[----:B------:R-:W-:Y:S01]  /*9cc0*/  MOV R169, R3 ;  /* 0x0000000300a97202 */ /* 0x000fe20000000f00 */
[C---:B------:R-:W-:Y:S03]  /*9cd0*/  HMMA.16816.F32.BF16 R16, R232.reuse, R170, R16 ;  /* 0x000000aae810723c */ /* 0x040fe60000041810 */
[----:B----4-:R-:W-:Y:S01]  /*9ce0*/  ISETP.GT.AND P4, PT, R169, R0, PT ;  /* 0x00000000a900720c */ /* 0x010fe20003f84270 */
[----:B------:R-:W-:Y:S04]  /*9cf0*/  IMAD.MOV.U32 R0, RZ, RZ, R133 ;  /* 0x000000ffff007224 */ /* 0x000fe800078e0085 */
[C---:B--2---:R-:W-:Y:S08]  /*9d00*/  HMMA.16816.F32.BF16 R20, R232.reuse, R172, R20 ;  /* 0x000000ace814723c */ /* 0x044ff00000041814 */
[----:B------:R-:W-:Y:S01]  /*9d10*/  HMMA.16816.F32.BF16 R24, R232, R174, R24 ;  /* 0x000000aee818723c */ /* 0x000fe20000041818 */
[----:B------:R-:W-:Y:S07]  /*9d20*/  @!UPT UIADD3 URZ, URZ, URZ, URZ ;  /* 0x0000003f3f3ff290 */ /* 0x000fee000fffe03f */
[----:B------:R-:W-:-:S11]  /*9d30*/  @!P4 BRA `(.L_x_887) ;  /* 0x000002e00000c947 */ /* 0x000fd60003800000 */
        /* <DEDUP_REMOVED lines=32> */
[----:B------:R-:W-:Y:S02]  /*9f40*/  @P1 LEA.HI.X R135, R135, c[0x0][0x1cc], R168, 0x1, P2 ;  /* 0x0000730087871a11 */ /* 0x000fe400010f0ca8 */
[----:B------:R-:W-:Y:S11]  /*9f50*/  LOP3.LUT P2, RZ, R176, 0x1, RZ, 0xc0, !PT ;  /* 0x00000001b0ff7812 */ /* 0x000ff6000784c0ff */
[----:B------:R-:W-:Y:S02]  /*9f60*/  @!UPT UIADD3 URZ, URZ, URZ, URZ ;  /* 0x0000003f3f3ff290 */ /* 0x000fe4000fffe03f */
        /* <DEDUP_REMOVED lines=11> */
.L_x_887:
[----:B------:R-:W-:Y:S05]  /*a020*/  BSYNC B0 ;  /* 0x0000000000007941 */ /* 0x000fea0003800000 */
.L_x_886:
        /* <DEDUP_REMOVED lines=94> */
[C---:B--2---:R-:W-:Y:S01]  /*a610*/  FFMA.FTZ R0, R3.reuse, R170, R8 ;  /* 0x000000aa03007223 */ /* 0x044fe20000010008 */
[----:B---3--:R-:W-:Y:S01]  /*a620*/  F2FP.BF16.PACK_AB R170, R2, R4 ;  /* 0x0000000402aa723e */ /* 0x008fe200000010ff */
        /* <DEDUP_REMOVED lines=40> */
[----:B------:R-:W1:Y:S01]  /*a8b0*/  MUFU.EX2 R7, R7 ;  /* 0x0000000700077308 */ /* 0x000e620000000800 */
[----:B------:R-:W-:Y:S01]  /*a8c0*/  MOV R157, R20 ;  /* 0x00000014009d7202 */ /* 0x000fe20000000f00 */
[C---:B------:R-:W-:Y:S01]  /*a8d0*/  FMUL.FTZ R20, R3.reuse, R140 ;  /* 0x0000008c03147220 */ /* 0x040fe20000410000 */
[----:B------:R-:W-:Y:S01]  /*a8e0*/  MOV R140, R21 ;  /* 0x00000015008c7202 */ /* 0x000fe20000000f00 */
[C---:B------:R-:W-:Y:S01]  /*a8f0*/  FMUL.FTZ R21, R3.reuse, R141 ;  /* 0x0000008d03157220 */ /* 0x040fe20000410000 */
[----:B------:R-:W-:Y:S02]  /*a900*/  MOV R141, R10 ;  /* 0x0000000a008d7202 */ /* 0x000fe40000000f00 */
[----:B------:R-:W-:Y:S01]  /*a910*/  MOV R10, R25 ;  /* 0x00000019000a7202 */ /* 0x000fe20000000f00 */
[C---:B------:R-:W-:Y:S01]  /*a920*/  FMUL.FTZ R25, R3.reuse, R137 ;  /* 0x0000008903197220 */ /* 0x040fe20000410000 */
[----:B------:R-:W-:Y:S01]  /*a930*/  MOV R14, R12 ;  /* 0x0000000c000e7202 */ /* 0x000fe20000000f00 */
[C---:B------:R-:W-:Y:S01]  /*a940*/  FMUL.FTZ R12, R3.reuse, R148 ;  /* 0x00000094030c7220 */ /* 0x040fe20000410000 */
[----:B------:R-:W-:Y:S01]  /*a950*/  MOV R152, R17 ;  /* 0x0000001100987202 */ /* 0x000fe20000000f00 */
[----:B------:R-:W-:Y:S01]  /*a960*/  FMUL.FTZ R17, R3, R145 ;  /* 0x0000009103117220 */ /* 0x000fe20000410000 */
[----:B------:R-:W-:Y:S01]  /*a970*/  MOV R145, R10 ;  /* 0x0000000a00917202 */ /* 0x000fe20000000f00 */
[C---:B----4-:R-:W-:Y:S01]  /*a980*/  FFMA.FTZ R4, R0.reuse, R9, R6 ;  /* 0x0000000900047223 */ /* 0x050fe20000010006 */
[----:B------:R-:W-:Y:S01]  /*a990*/  MOV R149, R14 ;  /* 0x0000000e00957202 */ /* 0x000fe20000000f00 */
[C---:B------:R-:W-:Y:S02]  /*a9a0*/  FMUL.FTZ R26, R0.reuse, R138 ;  /* 0x0000008a001a7220 */ /* 0x040fe40000410000 */
[C---:B------:R-:W-:Y:S02]  /*a9b0*/  FMUL.FTZ R27, R0.reuse, R139 ;  /* 0x0000008b001b7220 */ /* 0x040fe40000410000 */
[C---:B------:R-:W-:Y:S02]  /*a9c0*/  FMUL.FTZ R18, R0.reuse, R146 ;  /* 0x0000009200127220 */ /* 0x040fe40000410000 */
[C---:B------:R-:W-:Y:S01]  /*a9d0*/  FMUL.FTZ R19, R0.reuse, R147 ;  /* 0x0000009300137220 */ /* 0x040fe20000410000 */
[C---:B-1----:R-:W-:Y:S01]  /*a9e0*/  F2FP.BF16.PACK_AB R169, R7.reuse, R6 ;  /* 0x0000000607a9723e */ /* 0x042fe200000010ff */
[C---:B------:R-:W-:Y:S02]  /*a9f0*/  FMUL.FTZ R6, R0.reuse, R158 ;  /* 0x0000009e00067220 */ /* 0x040fe40000410000 */
[----:B------:R-:W2:Y:S01]  /*aa00*/  LDL R158, [R1+0x8] ;  /* 0x00000800019e7983 */ /* 0x000ea20000100800 */
[----:B------:R-:W-:Y:S02]  /*aa10*/  FADD.FTZ R132, R7, R4 ;  /* 0x0000000407847221 */ /* 0x000fe40000010000 */
[C---:B------:R-:W-:Y:S01]  /*aa20*/  FMUL.FTZ R4, R3.reuse, R156 ;  /* 0x0000009c03047220 */ /* 0x040fe20000410000 */
[----:B------:R-:W-:Y:S01]  /*aa30*/  MOV R156, R11 ;  /* 0x0000000b009c7202 */ /* 0x000fe20000000f00 */
[C---:B------:R-:W-:Y:S01]  /*aa40*/  FMUL.FTZ R22, R0.reuse, R142 ;  /* 0x0000008e00167220 */ /* 0x040fe20000410000 */
[----:B------:R-:W-:Y:S01]  /*aa50*/  MOV R11, R24 ;  /* 0x00000018000b7202 */ /* 0x000fe20000000f00 */
[C---:B------:R-:W-:Y:S02]  /*aa60*/  FMUL.FTZ R24, R3.reuse, R136 ;  /* 0x0000008803187220 */ /* 0x040fe40000410000 */
[----:B------:R-:W1:Y:S01]  /*aa70*/  LDSM.16.MT88.4 R136, [R239] ;  /* 0x00000000ef88783b */ /* 0x000e620000004200 */
[C---:B------:R-:W-:Y:S02]  /*aa80*/  FMUL.FTZ R23, R0.reuse, R143 ;  /* 0x0000008f00177220 */ /* 0x040fe40000410000 */
        /* <DEDUP_REMOVED lines=79> */
[----:B------:R-:W-:Y:S01]  /*af80*/  MUFU.EX2 R175, R153 ;  /* 0x0000009900af7308 */ /* 0x000fe20000000800 */
[C---:B-1----:R-:W-:Y:S08]  /*af90*/  HMMA.16816.F32.BF16 R4, R168.reuse, R136, R4 ;  /* 0x00000088a804723c */ /* 0x042ff00000041804 */
[C---:B------:R-:W-:Y:S01]  /*afa0*/  HMMA.16816.F32.BF16 R8, R168.reuse, R138, R8 ;  /* 0x0000008aa808723c */ /* 0x040fe20000041808 */
[----:B------:R-:W1:Y:S01]  /*afb0*/  LDSM.16.MT88.4 R136, [R241] ;  /* 0x00000000f188783b */ /* 0x000e620000004200 */
[----:B------:R-:W3:Y:S02]  /*afc0*/  MUFU.EX2 R132, R179 ;  /* 0x000000b300847308 */ /* 0x000ee40000000800 */
[----:B---3--:R-:W-:Y:S01]  /*afd0*/  FADD.FTZ R0, R132, R155 ;  /* 0x0000009b84007221 */ /* 0x008fe20000010000 */
[----:B------:R-:W-:Y:S04]  /*afe0*/  MOV R155, R145 ;  /* 0x00000091009b7202 */ /* 0x000fe80000000f00 */
[----:B------:R-:W-:Y:S03]  /*aff0*/  LDSM.16.MT88.4 R144, [R241+0x800] ;  /* 0x00080000f190783b */ /* 0x000fe60000004200 */
[----:B------:R-:W-:Y:S01]  /*b000*/  MOV R179, R156 ;  /* 0x0000009c00b37202 */ /* 0x000fe20000000f00 */
[----:B------:R-:W-:Y:S03]  /*b010*/  FADD.FTZ R0, R3, R0 ;  /* 0x0000000003007221 */ /* 0x000fe60000010000 */
[----:B------:R-:W-:Y:S01]  /*b020*/  IADD3 R179, R179, -0x1, RZ ;  /* 0xffffffffb3b37810 */ /* 0x000fe20007ffe0ff */
[----:B------:R-:W-:Y:S04]  /*b030*/  FADD.FTZ R0, R135, R0 ;  /* 0x0000000087007221 */ /* 0x000fe80000010000 */
[----:B------:R-:W-:Y:S01]  /*b040*/  FADD.FTZ R0, R134, R0 ;  /* 0x0000000086007221 */ /* 0x000fe20000010000 */
[C---:B-1----:R-:W-:Y:S08]  /*b050*/  HMMA.16816.F32.BF16 R12, R168.reuse, R136, R12 ;  /* 0x00000088a80c723c */ /* 0x042ff0000004180c */
[C---:B------:R-:W-:Y:S01]  /*b060*/  HMMA.16816.F32.BF16 R16, R168.reuse, R138, R16 ;  /* 0x0000008aa810723c */ /* 0x040fe20000041810 */
[----:B------:R-:W1:Y:S07]  /*b070*/  LDSM.16.MT88.4 R136, [R240] ;  /* 0x00000000f088783b */ /* 0x000e6e0000004200 */
[C---:B-1----:R-:W-:Y:S08]  /*b080*/  HMMA.16816.F32.BF16 R20, R168.reuse, R136, R20 ;  /* 0x00000088a814723c */ /* 0x042ff00000041814 */
[C---:B------:R-:W-:Y:S01]  /*b090*/  HMMA.16816.F32.BF16 R24, R168.reuse, R138, R24 ;  /* 0x0000008aa818723c */ /* 0x040fe20000041818 */
[----:B--2---:R1:W2:Y:S03]  /*b0a0*/  LDSM.16.MT88.4 R136, [R158] ;  /* 0x000000009e88783b */ /* 0x0042a60000004200 */
[----:B-1----:R-:W-:Y:S05]  /*b0b0*/  MOV R158, R140 ;  /* 0x0000008c009e7202 */ /* 0x002fea0000000f00 */
[----:B------:R-:W-:Y:S01]  /*b0c0*/  LDSM.16.MT88.4 R140, [R239+0x800] ;  /* 0x00080000ef8c783b */ /* 0x000fe20000004200 */
[----:B------:R-:W1:Y:S01]  /*b0d0*/  MUFU.EX2 R174, R158 ;  /* 0x0000009e00ae7308 */ /* 0x000e620000000800 */
        /* <DEDUP_REMOVED lines=38> */
[----:B------:R-:W-:Y:S01]  /*b340*/  HMMA.16816.F32.BF16 R128, R168, R138, R128 ;  /* 0x0000008aa880723c */ /* 0x000fe20000041880 */
[----:B------:R-:W-:Y:S03]  /*b350*/  MUFU.EX2 R132, R155 ;  /* 0x0000009b00847308 */ /* 0x000fe60000000800 */
[----:B------:R-:W-:Y:S01]  /*b360*/  F2FP.BF16.PACK_AB R137, R178, R149 ;  /* 0x00000095b289723e */ /* 0x000fe200000010ff */
[----:B------:R-:W-:Y:S02]  /*b370*/  FADD.FTZ R3, R150, R148 ;  /* 0x0000009496037221 */ /* 0x000fe40000010000 */
[----:B------:R-:W-:Y:S02]  /*b380*/  F2FP.BF16.PACK_AB R138, R134, R135 ;  /* 0x00000087868a723e */ /* 0x000fe400000010ff */
[----:B------:R-:W-:Y:S02]  /*b390*/  F2FP.BF16.PACK_AB R139, R176, R177 ;  /* 0x000000b1b08b723e */ /* 0x000fe400000010ff */
[----:B------:R-:W2:Y:S01]  /*b3a0*/  MUFU.EX2 R134, R151 ;  /* 0x0000009700867308 */ /* 0x000ea20000000800 */
[----:B-1----:R-:W-:Y:S02]  /*b3b0*/  F2FP.BF16.PACK_AB R169, R175, R174 ;  /* 0x000000aeafa9723e */ /* 0x002fe400000010ff */
[----:B------:R-:W-:Y:S02]  /*b3c0*/  F2FP.BF16.PACK_AB R171, R173, R172 ;  /* 0x000000acadab723e */ /* 0x000fe400000010ff */
[C---:B------:R-:W-:Y:S05]  /*b3d0*/  HMMA.16816.F32.BF16 R4, R136.reuse, R140, R4 ;  /* 0x0000008c8804723c */ /* 0x040fea0000041804 */
[----:B------:R-:W-:Y:S03]  /*b3e0*/  MUFU.EX2 R135, R159 ;  /* 0x0000009f00877308 */ /* 0x000fe60000000800 */
[C---:B------:R-:W-:Y:S01]  /*b3f0*/  HMMA.16816.F32.BF16 R8, R136.reuse, R142, R8 ;  /* 0x0000008e8808723c */ /* 0x040fe20000041808 */
[----:B------:R-:W1:Y:S07]  /*b400*/  LDSM.16.MT88.4 R140, [R240+0x800] ;  /* 0x00080000f08c783b */ /* 0x000e6e0000004200 */
[C---:B------:R-:W-:Y:S04]  /*b410*/  HMMA.16816.F32.BF16 R12, R136.reuse, R144, R12 ;  /* 0x00000090880c723c */ /* 0x040fe8000004180c */
[----:B--2---:R-:W-:Y:S01]  /*b420*/  F2FP.BF16.PACK_AB R168, R132, R134 ;  /* 0x0000008684a8723e */ /* 0x004fe200000010ff */
[----:B------:R-:W-:Y:S03]  /*b430*/  FADD.FTZ R0, R134, R0 ;  /* 0x0000000086007221 */ /* 0x000fe60000010000 */
[C---:B------:R-:W-:Y:S01]  /*b440*/  HMMA.16816.F32.BF16 R16, R136.reuse, R146, R16 ;  /* 0x000000928810723c */ /* 0x040fe20000041810 */
[----:B------:R-:W2:Y:S03]  /*b450*/  LDSM.16.MT88.4 R144, [R242+0x800] ;  /* 0x00080000f290783b */ /* 0x000ea60000004200 */
[----:B------:R-:W-:Y:S01]  /*b460*/  FADD.FTZ R0, R132, R0 ;  /* 0x0000000084007221 */ /* 0x000fe20000010000 */
[----:B------:R-:W-:Y:S03]  /*b470*/  MOV R132, R2 ;  /* 0x0000000200847202 */ /* 0x000fe60000000f00 */
        /* <DEDUP_REMOVED lines=36> */
[C---:B-1----:R-:W-:Y:S01]  /*b6c0*/  HMMA.16816.F32.BF16 R116, R136.reuse, R140, R116 ;  /* 0x0000008c8874723c */ /* 0x042fe20000041874 */
[----:B------:R1:W3:Y:S07]  /*b6d0*/  MUFU.EX2 R140, R154 ;  /* 0x0000009a008c7308 */ /* 0x0002ee0000000800 */
[C---:B------:R-:W-:Y:S08]  /*b6e0*/  HMMA.16816.F32.BF16 R120, R136.reuse, R142, R120 ;  /* 0x0000008e8878723c */ /* 0x040ff00000041878 */
[C---:B--2---:R-:W-:Y:S08]  /*b6f0*/  HMMA.16816.F32.BF16 R124, R136.reuse, R144, R124 ;  /* 0x00000090887c723c */ /* 0x044ff0000004187c */
[----:B------:R-:W-:Y:S01]  /*b700*/  HMMA.16816.F32.BF16 R128, R136, R146, R128 ;  /* 0x000000928880723c */ /* 0x000fe20000041880 */
[----:B-1----:R-:W1:Y:S03]  /*b710*/  LDSM.16.MT88.4 R152, [R239+0x1000] ;  /* 0x00100000ef98783b */ /* 0x002e660000004200 */
[----:B---3--:R-:W-:Y:S01]  /*b720*/  FADD.FTZ R0, R140, R0 ;  /* 0x000000008c007221 */ /* 0x008fe20000010000 */
[C---:B------:R-:W-:Y:S03]  /*b730*/  F2FP.BF16.PACK_AB R170, R135.reuse, R140 ;  /* 0x0000008c87aa723e */ /* 0x040fe600000010ff */
[----:B------:R-:W-:Y:S01]  /*b740*/  FADD.FTZ R0, R135, R0 ;  /* 0x0000000087007221 */ /* 0x000fe20000010000 */
[----:B------:R-:W2:Y:S08]  /*b750*/  LDSM.16.MT88.4 R144, [R241+0x1000] ;  /* 0x00100000f190783b */ /* 0x000eb00000004200 */
[----:B------:R3:W-:Y:S04]  /*b760*/  STL [R1+0x2c], R0 ;  /* 0x00002c0001007387 */ /* 0x0007e80000100800 */
[----:B------:R-:W4:Y:S01]  /*b770*/  LDSM.16.MT88.4 R136, [R240+0x1000] ;  /* 0x00100000f088783b */ /* 0x000f220000004200 */
[C---:B-1----:R-:W-:Y:S07]  /*b780*/  HMMA.16816.F32.BF16 R156, R168.reuse, R152, R4 ;  /* 0x00000098a89c723c */ /* 0x042fee0000041804 */
[----:B------:R-:W1:Y:S01]  /*b790*/  LDSM.16.MT88.4 R4, [R242+0x1000] ;  /* 0x00100000f204783b */ /* 0x000e620000004200 */
[----:B---3--:R-:W-:Y:S01]  /*b7a0*/  FADD.FTZ R0, R149, R3 ;  /* 0x0000000395007221 */ /* 0x008fe20000010000 */
[C---:B------:R-:W-:Y:S06]  /*b7b0*/  HMMA.16816.F32.BF16 R152, R168.reuse, R154, R8 ;  /* 0x0000009aa898723c */ /* 0x040fec0000041808 */
[----:B------:R-:W3:Y:S01]  /*b7c0*/  LDSM.16.MT88.4 R8, [R239+0x2800] ;  /* 0x00280000ef08783b */ /* 0x000ee20000004200 */
[----:B------:R-:W-:Y:S01]  /*b7d0*/  FADD.FTZ R0, R178, R0 ;  /* 0x00000000b2007221 */ /* 0x000fe20000010000 */
[C---:B--2---:R-:W-:Y:S06]  /*b7e0*/  HMMA.16816.F32.BF16 R148, R168.reuse, R144, R12 ;  /* 0x00000090a894723c */ /* 0x044fec000004180c */
[----:B------:R-:W2:Y:S01]  /*b7f0*/  LDSM.16.MT88.4 R12, [R241+0x2800] ;  /* 0x00280000f10c783b */ /* 0x000ea20000004200 */
[----:B------:R-:W-:Y:S01]  /*b800*/  FADD.FTZ R0, R177, R0 ;  /* 0x00000000b1007221 */ /* 0x000fe20000010000 */
[C---:B------:R-:W-:Y:S04]  /*b810*/  HMMA.16816.F32.BF16 R144, R168.reuse, R146, R16 ;  /* 0x00000092a890723c */ /* 0x040fe80000041810 */
[----:B------:R-:W-:Y:S04]  /*b820*/  FADD.FTZ R0, R176, R0 ;  /* 0x00000000b0007221 */ /* 0x000fe80000010000 */
[C---:B----4-:R-:W-:Y:S04]  /*b830*/  HMMA.16816.F32.BF16 R140, R168.reuse, R136, R20 ;  /* 0x00000088a88c723c */ /* 0x050fe80000041814 */
[----:B------:R-:W-:Y:S04]  /*b840*/  FADD.FTZ R0, R174, R0 ;  /* 0x00000000ae007221 */ /* 0x000fe80000010000 */
[C---:B------:R-:W-:Y:S04]  /*b850*/  HMMA.16816.F32.BF16 R136, R168.reuse, R138, R24 ;  /* 0x0000008aa888723c */ /* 0x040fe80000041818 */
[----:B------:R-:W-:Y:S04]  /*b860*/  FADD.FTZ R0, R175, R0 ;  /* 0x00000000af007221 */ /* 0x000fe80000010000 */
[C---:B-1----:R-:W-:Y:S04]  /*b870*/  HMMA.16816.F32.BF16 R28, R168.reuse, R4, R28 ;  /* 0x00000004a81c723c */ /* 0x042fe8000004181c */
[----:B------:R-:W-:Y:S04]  /*b880*/  FADD.FTZ R0, R172, R0 ;  /* 0x00000000ac007221 */ /* 0x000fe80000010000 */
[C---:B------:R-:W-:Y:S01]  /*b890*/  HMMA.16816.F32.BF16 R32, R168.reuse, R6, R32 ;  /* 0x00000006a820723c */ /* 0x040fe20000041820 */
[----:B------:R-:W1:Y:S03]  /*b8a0*/  LDSM.16.MT88.4 R4, [R240+0x2800] ;  /* 0x00280000f004783b */ /* 0x000e660000004200 */
[----:B------:R-:W-:Y:S04]  /*b8b0*/  FADD.FTZ R0, R173, R0 ;  /* 0x00000000ad007221 */ /* 0x000fe80000010000 */
[C---:B---3--:R-:W-:Y:S01]  /*b8c0*/  HMMA.16816.F32.BF16 R36, R168.reuse, R8, R36 ;  /* 0x00000008a824723c */ /* 0x048fe20000041824 */
[----:B------:R-:W-:Y:S04]  /*b8d0*/  STL [R1+0x28], R0 ;  /* 0x0000280001007387 */ /* 0x000fe80000100800 */
[----:B------:R-:W-:Y:S03]  /*b8e0*/  STL [R1+0x20], R179 ;  /* 0x000020b301007387 */ /* 0x000fe60000100800 */
        /* <DEDUP_REMOVED lines=33> */
.L_x_885:
[----:B------:R-:W-:Y:S07]  /*bb00*/  @!UPT UIADD3 URZ, URZ, URZ, URZ ;  /* 0x0000003f3f3ff290 */ /* 0x000fee000fffe03f */
[----:B------:R-:W-:Y:S02]  /*bb10*/  MOV R7, 0x1f ;  /* 0x0000001f00077802 */ /* 0x000fe40000000f00 */
[----:B------:R-:W-:Y:S01]  /*bb20*/  MOV R6, 0xffffffff ;  /* 0xffffffff00067802 */ /* 0x000fe20000000f00 */
[----:B------:R-:W-:Y:S06]  /*bb30*/  BRA.DIV ~URZ, `(.L_x_889) ;  /* 0x000060727f007947 */ /* 0x000fec000b800000 */
[----:B------:R-:W2:Y:S04]  /*bb40*/  LDL R2, [R1+0x2c] ;  /* 0x00002c0001027983 */ /* 0x000ea80000100800 */
[----:B--2---:R1:W2:Y:S02]  /*bb50*/  SHFL.BFLY PT, R0, R2, 0x2, 0x1f ;  /* 0x0c401f0002007f89 */ /* 0x0042a400000e0000 */
.L_x_956:
        /* <DEDUP_REMOVED lines=9> */
.L_x_957:
        /* <DEDUP_REMOVED lines=149> */
.L_x_876:
        /* <DEDUP_REMOVED lines=19> */
.L_x_892:
[----:B--2---:R-:W-:Y:S05]  /*c670*/  BSYNC B0 ;  /* 0x0000000000007941 */ /* 0x004fea0003800000 */
.L_x_891:
[----:B------:R-:W2:Y:S01]  /*c680*/  LDL.64 R2, [R1+0x70] ;  /* 0x0000700001027983 */ /* 0x000ea20000100a00 */
[----:B------:R-:W-:Y:S01]  /*c690*/  PRMT R0, R0, 0x9910, RZ ;  /* 0x0000991000007816 */ /* 0x000fe200000000ff */
[----:B------:R-:W-:Y:S01]  /*c6a0*/  BSSY B1, `(.L_x_893) ;  /* 0x0000403000017945 */ /* 0x000fe20003800000 */
[----:B-----5:R-:W-:Y:S02]  /*c6b0*/  IMAD.MOV.U32 R103, RZ, RZ, R6 ;  /* 0x000000ffff677224 */ /* 0x020fe400078e0006 */
[----:B------:R-:W-:Y:S02]  /*c6c0*/  ISETP.NE.AND P0, PT, R0, RZ, PT ;  /* 0x000000ff0000720c */ /* 0x000fe40003f05270 */
[----:B--2---:R-:W-:-:S11]  /*c6d0*/  IADD3 R14, R2, 0x40, RZ ;  /* 0x00000040020e7810 */ /* 0x004fd60007ffe0ff */
[----:B------:R-:W-:Y:S05]  /*c6e0*/  @!P0 BRA `(.L_x_894) ;  /* 0x000030b000008947 */ /* 0x000fea0003800000 */
[----:B------:R-:W2:Y:S04]  /*c6f0*/  LDL R13, [R1+0xa4] ;  /* 0x0000a400010d7983 */ /* 0x000ea80000100800 */
[----:B------:R-:W3:Y:S04]  /*c700*/  LDL R12, [R1+0xa8] ;  /* 0x0000a800010c7983 */ /* 0x000ee80000100800 */
[----:B------:R-:W4:Y:S04]  /*c710*/  LDL R11, [R1+0xb0] ;  /* 0x0000b000010b7983 */ /* 0x000f280000100800 */
[----:B------:R-:W4:Y:S04]  /*c720*/  LDL R9, [R1+0xac] ;  /* 0x0000ac0001097983 */ /* 0x000f280000100800 */
[----:B------:R-:W4:Y:S04]  /*c730*/  LDL R7, [R1+0xc0] ;  /* 0x0000c00001077983 */ /* 0x000f280000100800 */
[----:B-1----:R-:W4:Y:S04]  /*c740*/  LDL R6, [R1+0xb8] ;  /* 0x0000b80001067983 */ /* 0x002f280000100800 */
        /* <DEDUP_REMOVED lines=102> */
[----:B---3--:R-:W-:Y:S02]  /*cdb0*/  F2FP.BF16.PACK_AB R4, R99, R98 ;  /* 0x000000626304723e */ /* 0x008fe400000010ff */
[----:B----4-:R-:W-:-:S03]  /*cdc0*/  F2FP.BF16.PACK_AB R2, R83, R82 ;  /* 0x000000525302723e */ /* 0x010fc600000010ff */
[----:B------:R2:W-:Y:S04]  /*cdd0*/  STS [R10+0x8400], R4 ;  /* 0x008400040a007388 */ /* 0x0005e80000000800 */
[----:B------:R3:W-:Y:S04]  /*cde0*/  STS [R13+0xc000], R3 ;  /* 0x00c000030d007388 */ /* 0x0007e80000000800 */
[----:B------:R4:W-:Y:S01]  /*cdf0*/  STS [R13+0xc400], R2 ;  /* 0x00c400020d007388 */ /* 0x0009e20000000800 */
[----:B-1----:R-:W-:-:S05]  /*ce00*/  F2FP.BF16.PACK_AB R0, R101, R100 ;  /* 0x000000646500723e */ /* 0x002fca00000010ff */
[----:B------:R1:W-:Y:S01]  /*ce10*/  STS [R12+0xc000], R0 ;  /* 0x00c000000c007388 */ /* 0x0003e20000000800 */
[----:B--2---:R-:W-:Y:S02]  /*ce20*/  F2FP.BF16.PACK_AB R4, R105, R104 ;  /* 0x000000686904723e */ /* 0x004fe400000010ff */
[----:B---3--:R-:W-:Y:S02]  /*ce30*/  F2FP.BF16.PACK_AB R3, R107, R106 ;  /* 0x0000006a6b03723e */ /* 0x008fe400000010ff */
[----:B----4-:R-:W-:-:S03]  /*ce40*/  F2FP.BF16.PACK_AB R2, R115, R114 ;  /* 0x000000727302723e */ /* 0x010fc600000010ff */
[----:B------:R2:W-:Y:S04]  /*ce50*/  STS [R12+0xc400], R3 ;  /* 0x00c400030c007388 */ /* 0x0005e80000000800 */
[----:B------:R3:W-:Y:S01]  /*ce60*/  STS [R11+0xc000], R4 ;  /* 0x00c000040b007388 */ /* 0x0007e20000000800 */
[----:B-1----:R-:W-:-:S05]  /*ce70*/  F2FP.BF16.PACK_AB R0, R111, R110 ;  /* 0x0000006e6f00723e */ /* 0x002fca00000010ff */
[----:B------:R1:W-:Y:S01]  /*ce80*/  STS [R11+0xc400], R0 ;  /* 0x00c400000b007388 */ /* 0x0003e20000000800 */
[----:B--2---:R-:W-:-:S05]  /*ce90*/  F2FP.BF16.PACK_AB R3, R109, R108 ;  /* 0x0000006c6d03723e */ /* 0x004fca00000010ff */
[----:B------:R2:W-:Y:S01]  /*cea0*/  STS [R9+0xc000], R3 ;  /* 0x00c0000309007388 */ /* 0x0005e20000000800 */
[----:B---3--:R-:W-:-:S03]  /*ceb0*/  F2FP.BF16.PACK_AB R4, R119, R118 ;  /* 0x000000767704723e */ /* 0x008fc600000010ff */
[----:B------:R3:W-:Y:S01]  /*cec0*/  STS [R9+0xc400], R2 ;  /* 0x00c4000209007388 */ /* 0x0007e20000000800 */
[----:B-1----:R-:W-:-:S05]  /*ced0*/  F2FP.BF16.PACK_AB R0, R189, R188 ;  /* 0x000000bcbd00723e */ /* 0x002fca00000010ff */
[----:B------:R1:W-:Y:S04]  /*cee0*/  STS [R7+0xc000], R0 ;  /* 0x00c0000007007388 */ /* 0x0003e80000000800 */
[----:B------:R4:W-:Y:S01]  /*cef0*/  STS [R7+0xc400], R4 ;  /* 0x00c4000407007388 */ /* 0x0009e20000000800 */
[----:B--2---:R-:W-:Y:S02]  /*cf00*/  F2FP.BF16.PACK_AB R3, R91, R90 ;  /* 0x0000005a5b03723e */ /* 0x004fe400000010ff */
[----:B---3--:R-:W-:Y:S01]  /*cf10*/  F2FP.BF16.PACK_AB R2, R113, R112 ;  /* 0x000000707102723e */ /* 0x008fe200000010ff */
[----:B------:R-:W2:Y:S01]  /*cf20*/  LDL.LU R9, [R1+0x88] ;  /* 0x0000880001097983 */ /* 0x000ea20000300800 */
[----:B------:R-:W-:Y:S01]  /*cf30*/  ISETP.NE.U32.AND P0, PT, RZ, c[0x0][0x508], PT ;  /* 0x00014200ff007a0c */ /* 0x000fe20003f05070 */
[----:B------:R-:W-:-:S03]  /*cf40*/  IMAD.MOV.U32 R15, RZ, RZ, c[0x0][0x388] ;  /* 0x0000e200ff0f7624 */ /* 0x000fc600078e00ff */
[----:B------:R-:W-:Y:S02]  /*cf50*/  ISETP.NE.AND.EX P1, PT, RZ, c[0x0][0x50c], PT, P0 ;  /* 0x00014300ff007a0c */ /* 0x000fe40003f25300 */
[----:B-1----:R-:W-:Y:S01]  /*cf60*/  F2FP.BF16.PACK_AB R0, R187, R186 ;  /* 0x000000babb00723e */ /* 0x002fe200000010ff */
[----:B----4-:R-:W-:-:S04]  /*cf70*/  IMAD.MOV.U32 R4, RZ, RZ, 0x4 ;  /* 0x00000004ff047424 */ /* 0x010fc800078e00ff */
[----:B------:R1:W-:Y:S01]  /*cf80*/  STS [R6+0xc000], R0 ;  /* 0x00c0000006007388 */ /* 0x0003e20000000800 */
[----:B------:R-:W-:-:S03]  /*cf90*/  SHF.R.S32.HI R7, RZ, 0x1f, R8 ;  /* 0x0000001fff077819 */ /* 0x000fc60000011408 */
[----:B------:R3:W-:Y:S04]  /*cfa0*/  STS [R6+0xc400], R3 ;  /* 0x00c4000306007388 */ /* 0x0007e80000000800 */
[----:B------:R4:W-:Y:S01]  /*cfb0*/  STS [R5+0xc000], R2 ;  /* 0x00c0000205007388 */ /* 0x0009e20000000800 */
[----:B-1----:R-:W-:Y:S02]  /*cfc0*/  F2FP.BF16.PACK_AB R0, R87, R86 ;  /* 0x000000565700723e */ /* 0x002fe400000010ff */
[----:B---3--:R-:W-:-:S03]  /*cfd0*/  F2FP.BF16.PACK_AB R3, R77, R76 ;  /* 0x0000004c4d03723e */ /* 0x008fc600000010ff */
[----:B------:R1:W-:Y:S01]  /*cfe0*/  STS [R5+0xc400], R0 ;  /* 0x00c4000005007388 */ /* 0x0003e20000000800 */
[----:B------:R-:W-:Y:S02]  /*cff0*/  F2FP.BF16.PACK_AB R6, R79, R78 ;  /* 0x0000004e4f06723e */ /* 0x000fe400000010ff */
[C---:B----4-:R-:W-:Y:S01]  /*d000*/  @P1 LEA R2, P0, R8.reuse, c[0x0][0x508], 0x2 ;  /* 0x0001420008021a11 */ /* 0x050fe200078010ff */
[----:B------:R3:W-:Y:S04]  /*d010*/  STS [R10+0xc000], R3 ;  /* 0x00c000030a007388 */ /* 0x0007e80000000800 */
[----:B------:R4:W-:Y:S01]  /*d020*/  STS [R10+0xc400], R6 ;  /* 0x00c400060a007388 */ /* 0x0009e20000000800 */
[----:B-1----:R-:W-:Y:S02]  /*d030*/  IMAD.MOV.U32 R0, RZ, RZ, RZ ;  /* 0x000000ffff007224 */ /* 0x002fe400078e00ff */
[C---:B------:R-:W-:Y:S01]  /*d040*/  IMAD.WIDE R4, R8.reuse, R4, c[0x0][0x500] ;  /* 0x0001400008047625 */ /* 0x040fe200078e0204 */
[----:B------:R-:W-:Y:S01]  /*d050*/  BAR.SYNC.DEFER_BLOCKING 0x1, 0x100 ;  /* 0x0044000000007b1d */ /* 0x000fe20000010000 */
[----:B---3--:R-:W-:-:S05]  /*d060*/  @P1 LEA.HI.X R3, R8, c[0x0][0x50c], R7, 0x2, P0 ;  /* 0x0001430008031a11 */ /* 0x008fca00000f1407 */
[----:B------:R4:W5:Y:S04]  /*d070*/  @P2 LDG.E R0, [R4.64] ;  /* 0x0000000604002981 */ /* 0x000968000c1e1900 */
[----:B------:R1:W5:Y:S01]  /*d080*/  @P1 LDG.E R15, [R2.64] ;  /* 0x00000006020f1981 */ /* 0x000362000c1e1900 */
[----:B--2---:R-:W-:-:S04]  /*d090*/  ISETP.NE.AND P0, PT, R9, RZ, PT ;  /* 0x000000ff0900720c */ /* 0x004fc80003f05270 */
[----:B-1----:R-:W-:Y:S01]  /*d0a0*/  SEL R3, R9, c[0x0][0x3d4], P0 ;  /* 0x0000f50009037a07 */ /* 0x002fe20000000000 */
[----:B------:R-:W-:Y:S05]  /*d0b0*/  @P1 BRA `(.L_x_895) ;  /* 0x0000004000001947 */ /* 0x000fea0003800000 */
[----:B----4-:R-:W-:Y:S05]  /*d0c0*/  @!P2 BRA `(.L_x_895) ;  /* 0x000000300000a947 */ /* 0x010fea0003800000 */
[----:B------:R1:W2:Y:S04]  /*d0d0*/  LDG.E R2, [R4.64] ;  /* 0x0000000604027981 */ /* 0x0002a8000c1e1900 */
[----:B-1----:R-:W2:Y:S02]  /*d0e0*/  LDG.E R4, [R4.64+0x4] ;  /* 0x0000040604047981 */ /* 0x002ea4000c1e1900 */
[----:B--2--5:R-:W-:Y:S02]  /*d0f0*/  IADD3 R15, -R2, R4, RZ ;  /* 0x00000004020f7210 */ /* 0x024fe40007ffe1ff */
.L_x_895:
[----:B----4-:R-:W2:Y:S04]  /*d100*/  LDL R6, [R1+0xc8] ;  /* 0x0000c80001067983 */ /* 0x010ea80000100800 */
[----:B------:R-:W2:Y:S04]  /*d110*/  LDL R123, [R1+0x84] ;  /* 0x00008400017b7983 */ /* 0x000ea80000100800 */
[----:B------:R-:W3:Y:S04]  /*d120*/  LDL R22, [R1+0x98] ;  /* 0x0000980001167983 */ /* 0x000ee80000100800 */
[----:B------:R-:W4:Y:S04]  /*d130*/  LDL R23, [R1+0xc4] ;  /* 0x0000c40001177983 */ /* 0x000f280000100800 */
[----:B------:R-:W4:Y:S01]  /*d140*/  LDL R24, [R1+0xd0] ;  /* 0x0000d00001187983 */ /* 0x000f220000100800 */
[----:B------:R-:W-:Y:S01]  /*d150*/  IMAD.MOV.U32 R10, RZ, RZ, 0x368 ;  /* 0x00000368ff0a7424 */ /* 0x000fe200078e00ff */
[----:B------:R-:W-:-:S04]  /*d160*/  ISETP.GT.AND P2, PT, R3, 0x1, PT ;  /* 0x000000010300780c */ /* 0x000fc80003f44270 */
[----:B------:R-:W-:-:S04]  /*d170*/  SEL R10, R10, 0x328, P2 ;  /* 0x000003280a0a7807 */ /* 0x000fc80001000000 */
[----:B------:R-:W1:Y:S08]  /*d180*/  LDC.64 R4, c[0x0][R10+0x170] ;  /* 0x00005c000a047b82 */ /* 0x000e700000000a00 */
[----:B------:R-:W3:Y:S08]  /*d190*/  LDC.64 R12, c[0x0][R10+0x168] ;  /* 0x00005a000a0c7b82 */ /* 0x000ef00000000a00 */
[----:B------:R1:W2:Y:S08]  /*d1a0*/  LDC.64 R16, c[0x0][R10+0x178] ;  /* 0x00005e000a107b82 */ /* 0x0002b00000000a00 */
[----:B------:R1:W2:Y:S01]  /*d1b0*/  LDC.64 R18, c[0x0][R10+0x160] ;  /* 0x000058000a127b82 */ /* 0x0002a20000000a00 */
[----:B------:R-:W-:Y:S01]  /*d1c0*/  IMAD.MOV.U32 R2, RZ, RZ, c[0x0][0x4e8] ;  /* 0x00013a00ff027624 */ /* 0x000fe200078e00ff */
[----:B------:R-:W-:-:S04]  /*d1d0*/  ISETP.NE.U32.AND P0, PT, RZ, c[0x0][0x500], PT ;  /* 0x00014000ff007a0c */ /* 0x000fc80003f05070 */
[----:B------:R-:W-:Y:S02]  /*d1e0*/  ISETP.NE.AND P3, PT, R2, 0x1, PT ;  /* 0x000000010200780c */ /* 0x000fe40003f65270 */
[----:B------:R-:W-:-:S04]  /*d1f0*/  ISETP.NE.AND.EX P0, PT, RZ, c[0x0][0x504], PT, P0 ;  /* 0x00014100ff007a0c */ /* 0x000fc80003f05300 */
[----:B------:R-:W-:Y:S02]  /*d200*/  SEL R8, R8, RZ, !P0 ;  /* 0x000000ff08087207 */ /* 0x000fe40004000000 */
[----:B------:R-:W-:Y:S01]  /*d210*/  SEL R7, R7, RZ, !P0 ;  /* 0x000000ff07077207 */ /* 0x000fe20004000000 */
[----:B------:R-:W2:Y:S02]  /*d220*/  S2R R25, SR_TID.X ;  /* 0x0000000000197919 */ /* 0x000ea40000002100 */
[----:B-1----:R-:W-:-:S04]  /*d230*/  IMAD R2, R5, R8, RZ ;  /* 0x0000000805027224 */ /* 0x002fc800078e02ff */
[C---:B------:R-:W-:Y:S02]  /*d240*/  IMAD R11, R4.reuse, R7, R2 ;  /* 0x00000007040b7224 */ /* 0x040fe400078e0202 */
[----:B------:R-:W-:-:S04]  /*d250*/  IMAD.WIDE.U32 R4, R4, R8, RZ ;  /* 0x0000000804047225 */ /* 0x000fc800078e00ff */
[----:B--2---:R-:W-:-:S04]  /*d260*/  IMAD.IADD R9, R6, 0x1, R123 ;  /* 0x0000000106097824 */ /* 0x004fc800078e027b */
        /* <DEDUP_REMOVED lines=28> */
[C---:B------:R-:W-:Y:S02]  /*d430*/  LEA R4, P0, R2.reuse, R4, 0x2 ;  /* 0x0000000402047211 */ /* 0x040fe400078010ff */
        /* <DEDUP_REMOVED lines=21> */
[----:B------:R-:W2:Y:S04]  /*d590*/  LDL R11, [R1+0x18] ;  /* 0x00001800010b7983 */ /* 0x000ea80000100800 */
[----:B------:R-:W3:Y:S01]  /*d5a0*/  S2R R24, SR_TID.X ;  /* 0x0000000000187919 */ /* 0x000ee20000002100 */
[----:B------:R-:W-:Y:S02]  /*d5b0*/  IMAD R10, R10, c[0x0][0x3a0], RZ ;  /* 0x0000e8000a0a7a24 */ /* 0x000fe400078e02ff */
[----:B------:R-:W-:-:S04]  /*d5c0*/  IMAD.WIDE.U32 R2, R0, c[0x0][0x3a0], RZ ;  /* 0x0000e80000027a25 */ /* 0x000fc800078e00ff */
[----:B------:R-:W-:Y:S01]  /*d5d0*/  IMAD R0, R0, c[0x0][0x3a4], R10 ;  /* 0x0000e90000007a24 */ /* 0x000fe200078e020a */
[--C-:B---3--:R-:W-:Y:S02]  /*d5e0*/  SHF.R.S32.HI R23, RZ, 0x1f, R24.reuse ;  /* 0x0000001fff177819 */ /* 0x108fe40000011418 */
[----:B------:R-:W-:Y:S02]  /*d5f0*/  SHF.R.S32.HI R122, RZ, 0x1f, R24 ;  /* 0x0000001fff7a7819 */ /* 0x000fe40000011418 */
[-C--:B------:R-:W-:Y:S02]  /*d600*/  LEA.HI R23, R23, R24.reuse, RZ, 0x3 ;  /* 0x0000001817177211 */ /* 0x080fe400078f18ff */
[----:B------:R-:W-:Y:S02]  /*d610*/  LEA.HI R122, R122, R24, RZ, 0x3 ;  /* 0x000000187a7a7211 */ /* 0x000fe400078f18ff */
[----:B------:R-:W-:Y:S02]  /*d620*/  LOP3.LUT R23, R23, 0xfffffff8, RZ, 0xc0, !PT ;  /* 0xfffffff817177812 */ /* 0x000fe400078ec0ff */
[----:B------:R-:W-:-:S02]  /*d630*/  SHF.R.S32.HI R122, RZ, 0x3, R122 ;  /* 0x00000003ff7a7819 */ /* 0x000fc4000001147a */
[----:B------:R-:W-:-:S04]  /*d640*/  IADD3 R23, -R23, R24, RZ ;  /* 0x0000001817177210 */ /* 0x000fc80007ffe1ff */
[----:B-1----:R-:W-:Y:S01]  /*d650*/  LEA R4, R23, R122, 0x5 ;  /* 0x0000007a17047211 */ /* 0x002fe200078e28ff */
[----:B------:R-:W-:-:S03]  /*d660*/  IMAD.IADD R3, R3, 0x1, R0 ;  /* 0x0000000103037824 */ /* 0x000fc600078e0200 */
[----:B------:R-:W-:Y:S01]  /*d670*/  IADD3 R4, R123, R4, RZ ;  /* 0x000000047b047210 */ /* 0x000fe20007ffe0ff */
[----:B------:R-:W-:Y:S01]  /*d680*/  IMAD.WIDE.U32 R2, R22, c[0x0][0x3e8], R2 ;  /* 0x0000fa0016027a25 */ /* 0x000fe200078e0002 */
[----:B------:R-:W-:-:S03]  /*d690*/  SHF.R.S32.HI R5, RZ, 0x1f, R8 ;  /* 0x0000001fff057819 */ /* 0x000fc60000011408 */
[----:B------:R-:W-:-:S04]  /*d6a0*/  @P3 IMAD.HI.U32 R6, R4, c[0x0][0x4ec], RZ ;  /* 0x00013b0004063a27 */ /* 0x000fc800078e00ff */
[----:B------:R-:W-:Y:S02]  /*d6b0*/  IMAD R5, R5, c[0x0][0x3f0], RZ ;  /* 0x0000fc0005057a24 */ /* 0x000fe400078e02ff */
        /* <DEDUP_REMOVED lines=39> */
.L_x_958:
[----:B------:R-:W-:Y:S05]  /*d930*/  BRA.DIV ~URZ, `(.L_x_898) ;  /* 0x000044527f007947 */ /* 0x000fea000b800000 */
[----:B------:R4:W2:Y:S02]  /*d940*/  SHFL.IDX PT, R0, R15, RZ, 0x181f ;  /* 0x00181fff0f007589 */ /* 0x0008a400000e0000 */
.L_x_959:
[----:B------:R-:W5:Y:S01]  /*d950*/  LDL.64 R2, [R1+0x70] ;  /* 0x0000700001027983 */ /* 0x000f620000100a00 */
[----:B------:R-:W-:Y:S01]  /*d960*/  ISETP.GE.AND P0, PT, R11, R13, PT ;  /* 0x0000000d0b00720c */ /* 0x000fe20003f06270 */
[----:B------:R-:W-:Y:S01]  /*d970*/  BSSY B0, `(.L_x_899) ;  /* 0x0000018000007945 */ /* 0x000fe20003800000 */
[----:B------:R-:W-:-:S02]  /*d980*/  SHF.R.S32.HI R17, RZ, 0x1f, R14 ;  /* 0x0000001fff117819 */ /* 0x000fc4000001140e */
[----:B-----5:R-:W-:-:S09]  /*d990*/  SHF.R.S32.HI R16, RZ, 0x1f, R2 ;  /* 0x0000001fff107819 */ /* 0x020fd20000011402 */
[----:B------:R-:W-:Y:S05]  /*d9a0*/  @P0 BRA `(.L_x_900) ;  /* 0x0000014000000947 */ /* 0x000fea0003800000 */
[----:B------:R-:W5:Y:S04]  /*d9b0*/  LDL R84, [R1+0x7c] ;  /* 0x00007c0001547983 */ /* 0x000f680000100800 */
[----:B----4-:R-:W4:Y:S04]  /*d9c0*/  LDL R18, [R1+0x90] ;  /* 0x0000900001127983 */ /* 0x010f280000100800 */
[----:B---3--:R-:W3:Y:S04]  /*d9d0*/  LDL R85, [R1+0xa0] ;  /* 0x0000a00001557983 */ /* 0x008ee80000100800 */
[----:B--2---:R-:W2:Y:S01]  /*d9e0*/  LDL R19, [R1+0x9c] ;  /* 0x00009c0001137983 */ /* 0x004ea20000100800 */
[----:B------:R-:W-:-:S02]  /*d9f0*/  ISETP.GE.AND P3, PT, R2, c[0x0][0x3c8], PT ;  /* 0x0000f20002007a0c */ /* 0x000fc40003f66270 */
[----:B------:R-:W-:-:S11]  /*da00*/  ISETP.GE.AND P2, PT, R14, c[0x0][0x3c8], PT ;  /* 0x0000f2000e007a0c */ /* 0x000fd60003f46270 */
[-C--:B------:R-:W-:Y:S02]  /*da10*/  @!P3 LEA R8, P4, R2, R0.reuse, 0x1 ;  /* 0x000000000208b211 */ /* 0x080fe400078808ff */
[----:B------:R-:W-:Y:S02]  /*da20*/  @!P2 LEA R6, P6, R14, R0, 0x1 ;  /* 0x000000000e06a211 */ /* 0x000fe400078c08ff */
[-C--:B------:R-:W-:Y:S02]  /*da30*/  @!P3 LEA.HI.X R9, R2, R10.reuse, R16, 0x1, P4 ;  /* 0x0000000a0209b211 */ /* 0x080fe400020f0c10 */
[----:B------:R-:W-:-:S03]  /*da40*/  @!P2 LEA.HI.X R7, R14, R10, R17, 0x1, P6 ;  /* 0x0000000a0e07a211 */ /* 0x000fc600030f0c11 */
[----:B-1----:R1:W-:Y:S04]  /*da50*/  @!P3 ST.E.128 [R8.64], R32 ;  /* 0x000000200800b985 */ /* 0x0023e8000c101d06 */
[----:B------:R1:W-:Y:S01]  /*da60*/  @!P2 ST.E.128 [R6.64], R28 ;  /* 0x0000001c0600a985 */ /* 0x0003e2000c101d06 */
[----:B-----5:R-:W-:Y:S02]  /*da70*/  ISETP.GE.AND P1, PT, R84, c[0x0][0x3c8], PT ;  /* 0x0000f20054007a0c */ /* 0x020fe40003f26270 */
[----:B----4-:R-:W-:-:S11]  /*da80*/  ISETP.GE.AND P0, PT, R18, c[0x0][0x3c8], PT ;  /* 0x0000f20012007a0c */ /* 0x010fd60003f06270 */
[-C--:B------:R-:W-:Y:S02]  /*da90*/  @!P1 LEA R4, P5, R84, R0.reuse, 0x1 ;  /* 0x0000000054049211 */ /* 0x080fe400078a08ff */
[----:B------:R-:W-:Y:S02]  /*daa0*/  @!P0 LEA R2, P4, R18, R0, 0x1 ;  /* 0x0000000012028211 */ /* 0x000fe400078808ff */
[-C--:B---3--:R-:W-:Y:S02]  /*dab0*/  @!P1 LEA.HI.X R5, R84, R10.reuse, R85, 0x1, P5 ;  /* 0x0000000a54059211 */ /* 0x088fe400028f0c55 */
[----:B--2---:R-:W-:-:S03]  /*dac0*/  @!P0 LEA.HI.X R3, R18, R10, R19, 0x1, P4 ;  /* 0x0000000a12038211 */ /* 0x004fc600020f0c13 */
[----:B------:R1:W-:Y:S04]  /*dad0*/  @!P1 ST.E.128 [R4.64], R24 ;  /* 0x0000001804009985 */ /* 0x0003e8000c101d06 */
[----:B------:R1:W-:Y:S02]  /*dae0*/  @!P0 ST.E.128 [R2.64], R20 ;  /* 0x0000001402008985 */ /* 0x0003e4000c101d06 */
.L_x_900:
[----:B------:R-:W-:Y:S05]  /*daf0*/  BSYNC B0 ;  /* 0x0000000000007941 */ /* 0x000fea0003800000 */
.L_x_899:
[----:B------:R-:W-:Y:S05]  /*db00*/  BRA.DIV ~URZ, `(.L_x_901) ;  /* 0x000042e27f007947 */ /* 0x000fea000b800000 */
[----:B---3--:R3:W4:Y:S04]  /*db10*/  SHFL.IDX PT, R10, R12, 0x1, 0x181f ;  /* 0x00381f000c0a7f89 */ /* 0x00872800000e0000 */
[----:B--2---:R3:W2:Y:S02]  /*db20*/  SHFL.IDX PT, R0, R15, 0x1, 0x181f ;  /* 0x00381f000f007f89 */ /* 0x0046a400000e0000 */
.L_x_960:
[----:B-1----:R-:W-:Y:S01]  /*db30*/  IADD3 R2, R11, 0x20, RZ ;  /* 0x000000200b027810 */ /* 0x002fe20007ffe0ff */
[----:B------:R-:W-:Y:S03]  /*db40*/  BSSY B0, `(.L_x_902) ;  /* 0x0000018000007945 */ /* 0x000fe60003800000 */
[----:B------:R-:W-:-:S13]  /*db50*/  ISETP.GE.AND P0, PT, R2, R13, PT ;  /* 0x0000000d0200720c */ /* 0x000fda0003f06270 */
[----:B------:R-:W-:Y:S05]  /*db60*/  @P0 BRA `(.L_x_903) ;  /* 0x0000015000000947 */ /* 0x000fea0003800000 */
[----:B------:R-:W5:Y:S04]  /*db70*/  LDL.64 R22, [R1+0x70] ;  /* 0x0000700001167983 */ /* 0x000f680000100a00 */
[----:B---3--:R-:W3:Y:S04]  /*db80*/  LDL R20, [R1+0x7c] ;  /* 0x00007c0001147983 */ /* 0x008ee80000100800 */
[----:B----4-:R-:W4:Y:S04]  /*db90*/  LDL R18, [R1+0x90] ;  /* 0x0000900001127983 */ /* 0x010f280000100800 */
[----:B--2---:R-:W2:Y:S04]  /*dba0*/  LDL R21, [R1+0xa0] ;  /* 0x0000a00001157983 */ /* 0x004ea80000100800 */
[----:B------:R-:W2:Y:S01]  /*dbb0*/  LDL R19, [R1+0x9c] ;  /* 0x00009c0001137983 */ /* 0x000ea20000100800 */
[----:B------:R-:W-:-:S13]  /*dbc0*/  ISETP.GE.AND P2, PT, R14, c[0x0][0x3c8], PT ;  /* 0x0000f2000e007a0c */ /* 0x000fda0003f46270 */
[----:B------:R-:W-:-:S04]  /*dbd0*/  @!P2 LEA R6, P6, R14, R0, 0x1 ;  /* 0x000000000e06a211 */ /* 0x000fc800078c08ff */
[----:B------:R-:W-:Y:S02]  /*dbe0*/  @!P2 LEA.HI.X R7, R14, R10, R17, 0x1, P6 ;  /* 0x0000000a0e07a211 */ /* 0x000fe400030f0c11 */
[----:B-----5:R-:W-:Y:S02]  /*dbf0*/  ISETP.GE.AND P3, PT, R22, c[0x0][0x3c8], PT ;  /* 0x0000f20016007a0c */ /* 0x020fe40003f66270 */
[----:B---3--:R-:W-:Y:S02]  /*dc00*/  ISETP.GE.AND P1, PT, R20, c[0x0][0x3c8], PT ;  /* 0x0000f20014007a0c */ /* 0x008fe40003f26270 */
[----:B----4-:R-:W-:-:S09]  /*dc10*/  ISETP.GE.AND P0, PT, R18, c[0x0][0x3c8], PT ;  /* 0x0000f20012007a0c */ /* 0x010fd20003f06270 */
[-C--:B------:R-:W-:Y:S02]  /*dc20*/  @!P3 LEA R8, P4, R22, R0.reuse, 0x1 ;  /* 0x000000001608b211 */ /* 0x080fe400078808ff */
[----:B------:R-:W-:Y:S02]  /*dc30*/  @!P1 LEA R4, P5, R20, R0, 0x1 ;  /* 0x0000000014049211 */ /* 0x000fe400078a08ff */
[----:B------:R-:W-:Y:S02]  /*dc40*/  @!P3 LEA.HI.X R9, R22, R10, R16, 0x1, P4 ;  /* 0x0000000a1609b211 */ /* 0x000fe400020f0c10 */
[----:B------:R-:W-:Y:S02]  /*dc50*/  @!P0 LEA R2, P4, R18, R0, 0x1 ;  /* 0x0000000012028211 */ /* 0x000fe400078808ff */
[-C--:B--2---:R-:W-:Y:S02]  /*dc60*/  @!P1 LEA.HI.X R5, R20, R10.reuse, R21, 0x1, P5 ;  /* 0x0000000a14059211 */ /* 0x084fe400028f0c15 */
[----:B------:R-:W-:Y:S01]  /*dc70*/  @!P0 LEA.HI.X R3, R18, R10, R19, 0x1, P4 ;  /* 0x0000000a12038211 */ /* 0x000fe200020f0c13 */
[----:B------:R1:W-:Y:S04]  /*dc80*/  @!P3 ST.E.128 [R8.64], R48 ;  /* 0x000000300800b985 */ /* 0x0003e8000c101d06 */
[----:B------:R1:W-:Y:S04]  /*dc90*/  @!P2 ST.E.128 [R6.64], R44 ;  /* 0x0000002c0600a985 */ /* 0x0003e8000c101d06 */
[----:B------:R1:W-:Y:S04]  /*dca0*/  @!P1 ST.E.128 [R4.64], R40 ;  /* 0x0000002804009985 */ /* 0x0003e8000c101d06 */
[----:B------:R1:W-:Y:S02]  /*dcb0*/  @!P0 ST.E.128 [R2.64], R36 ;  /* 0x0000002402008985 */ /* 0x0003e4000c101d06 */
.L_x_903:
[----:B------:R-:W-:Y:S05]  /*dcc0*/  BSYNC B0 ;  /* 0x0000000000007941 */ /* 0x000fea0003800000 */
.L_x_902:
[----:B------:R-:W-:Y:S05]  /*dcd0*/  BRA.DIV ~URZ, `(.L_x_904) ;  /* 0x000041d27f007947 */ /* 0x000fea000b800000 */
[----:B----4-:R4:W1:Y:S02]  /*dce0*/  SHFL.IDX PT, R10, R12, 0x2, 0x181f ;  /* 0x00581f000c0a7f89 */ /* 0x01086400000e0000 */
.L_x_961:
[----:B------:R-:W-:Y:S05]  /*dcf0*/  BRA.DIV ~URZ, `(.L_x_905) ;  /* 0x000042227f007947 */ /* 0x000fea000b800000 */
[----:B--2---:R2:W3:Y:S02]  /*dd00*/  SHFL.IDX PT, R0, R15, 0x2, 0x181f ;  /* 0x00581f000f007f89 */ /* 0x0044e400000e0000 */
.L_x_962:
        /* <DEDUP_REMOVED lines=8> */
[----:B------:R-:W3:Y:S01]  /*dd90*/  LDL R19, [R1+0x9c] ;  /* 0x00009c0001137983 */ /* 0x000ee20000100800 */
[----:B------:R-:W-:-:S13]  /*dda0*/  ISETP.GE.AND P2, PT, R14, c[0x0][0x3c8], PT ;  /* 0x0000f2000e007a0c */ /* 0x000fda0003f46270 */
[----:B------:R-:W-:-:S04]  /*ddb0*/  @!P2 LEA R6, P6, R14, R0, 0x1 ;  /* 0x000000000e06a211 */ /* 0x000fc800078c08ff */
[----:B------:R-:W-:Y:S02]  /*ddc0*/  @!P2 LEA.HI.X R7, R14, R10, R17, 0x1, P6 ;  /* 0x0000000a0e07a211 */ /* 0x000fe400030f0c11 */
[----:B-----5:R-:W-:Y:S02]  /*ddd0*/  ISETP.GE.AND P3, PT, R22, c[0x0][0x3c8], PT ;  /* 0x0000f20016007a0c */ /* 0x020fe40003f66270 */
[----:B--2---:R-:W-:Y:S02]  /*dde0*/  ISETP.GE.AND P1, PT, R20, c[0x0][0x3c8], PT ;  /* 0x0000f20014007a0c */ /* 0x004fe40003f26270 */
[----:B----4-:R-:W-:-:S09]  /*ddf0*/  ISETP.GE.AND P0, PT, R18, c[0x0][0x3c8], PT ;  /* 0x0000f20012007a0c */ /* 0x010fd20003f06270 */
[-C--:B------:R-:W-:Y:S02]  /*de00*/  @!P3 LEA R8, P4, R22, R0.reuse, 0x1 ;  /* 0x000000001608b211 */ /* 0x080fe400078808ff */
[----:B------:R-:W-:Y:S02]  /*de10*/  @!P1 LEA R4, P5, R20, R0, 0x1 ;  /* 0x0000000014049211 */ /* 0x000fe400078a08ff */
[----:B------:R-:W-:Y:S02]  /*de20*/  @!P3 LEA.HI.X R9, R22, R10, R16, 0x1, P4 ;  /* 0x0000000a1609b211 */ /* 0x000fe400020f0c10 */
[----:B------:R-:W-:Y:S02]  /*de30*/  @!P0 LEA R2, P4, R18, R0, 0x1 ;  /* 0x0000000012028211 */ /* 0x000fe400078808ff */
[-C--:B---3--:R-:W-:Y:S02]  /*de40*/  @!P1 LEA.HI.X R5, R20, R10.reuse, R21, 0x1, P5 ;  /* 0x0000000a14059211 */ /* 0x088fe400028f0c15 */
[----:B------:R-:W-:Y:S01]  /*de50*/  @!P0 LEA.HI.X R3, R18, R10, R19, 0x1, P4 ;  /* 0x0000000a12038211 */ /* 0x000fe200020f0c13 */
[----:B------:R1:W-:Y:S04]  /*de60*/  @!P3 ST.E.128 [R8.64], R64 ;  /* 0x000000400800b985 */ /* 0x0003e8000c101d06 */
[----:B------:R1:W-:Y:S04]  /*de70*/  @!P2 ST.E.128 [R6.64], R60 ;  /* 0x0000003c0600a985 */ /* 0x0003e8000c101d06 */
[----:B------:R1:W-:Y:S04]  /*de80*/  @!P1 ST.E.128 [R4.64], R56 ;  /* 0x0000003804009985 */ /* 0x0003e8000c101d06 */
[----:B------:R1:W-:Y:S02]  /*de90*/  @!P0 ST.E.128 [R2.64], R52 ;  /* 0x0000003402008985 */ /* 0x0003e4000c101d06 */
.L_x_907:
[----:B------:R-:W-:Y:S05]  /*dea0*/  BSYNC B0 ;  /* 0x0000000000007941 */ /* 0x000fea0003800000 */
.L_x_906:
[----:B------:R-:W-:Y:S05]  /*deb0*/  BRA.DIV ~URZ, `(.L_x_908) ;  /* 0x000040c27f007947 */ /* 0x000fea000b800000 */
[----:B-1----:R1:W2:Y:S04]  /*dec0*/  SHFL.IDX PT, R8, R12, 0x3, 0x181f ;  /* 0x00781f000c087f89 */ /* 0x0022a800000e0000 */
[----:B---3--:R1:W3:Y:S02]  /*ded0*/  SHFL.IDX PT, R0, R15, 0x3, 0x181f ;  /* 0x00781f000f007f89 */ /* 0x0082e400000e0000 */
.L_x_963:
[----:B------:R-:W-:-:S04]  /*dee0*/  IADD3 R2, R11, 0x60, RZ ;  /* 0x000000600b027810 */ /* 0x000fc80007ffe0ff */
[----:B------:R-:W-:-:S13]  /*def0*/  ISETP.GE.AND P0, PT, R2, R13, PT ;  /* 0x0000000d0200720c */ /* 0x000fda0003f06270 */
[----:B------:R-:W-:Y:S05]  /*df00*/  @P0 BRA `(.L_x_909) ;  /* 0x000027c000000947 */ /* 0x000fea0003800000 */
[----:B------:R-:W5:Y:S04]  /*df10*/  LDL.64 R18, [R1+0x70] ;  /* 0x0000700001127983 */ /* 0x000f680000100a00 */
[----:B----4-:R-:W4:Y:S04]  /*df20*/  LDL R10, [R1+0x7c] ;  /* 0x00007c00010a7983 */ /* 0x010f280000100800 */
[----:B-1-3--:R-:W3:Y:S04]  /*df30*/  LDL R12, [R1+0xa0] ;  /* 0x0000a000010c7983 */ /* 0x00aee80000100800 */
[----:B--2---:R-:W2:Y:S01]  /*df40*/  LDL R9, [R1+0x90] ;  /* 0x0000900001097983 */ /* 0x004ea20000100800 */
[----:B------:R-:W-:-:S13]  /*df50*/  ISETP.GE.AND P1, PT, R14, c[0x0][0x3c8], PT ;  /* 0x0000f2000e007a0c */ /* 0x000fda0003f26270 */
[----:B------:R-:W-:-:S04]  /*df60*/  @!P1 LEA R4, P4, R14, R0, 0x1 ;  /* 0x000000000e049211 */ /* 0x000fc800078808ff */
[----:B------:R-:W-:Y:S02]  /*df70*/  @!P1 LEA.HI.X R5, R14, R8, R17, 0x1, P4 ;  /* 0x000000080e059211 */ /* 0x000fe400020f0c11 */
[----:B-----5:R-:W-:Y:S02]  /*df80*/  ISETP.GE.AND P2, PT, R18, c[0x0][0x3c8], PT ;  /* 0x0000f20012007a0c */ /* 0x020fe40003f46270 */
[----:B----4-:R-:W-:-:S11]  /*df90*/  ISETP.GE.AND P0, PT, R10, c[0x0][0x3c8], PT ;  /* 0x0000f2000a007a0c */ /* 0x010fd60003f06270 */
[-C--:B------:R-:W-:Y:S02]  /*dfa0*/  @!P2 LEA R6, P5, R18, R0.reuse, 0x1 ;  /* 0x000000001206a211 */ /* 0x080fe400078a08ff */
[----:B------:R-:W-:Y:S02]  /*dfb0*/  @!P0 LEA R2, P3, R10, R0, 0x1 ;  /* 0x000000000a028211 */ /* 0x000fe400078608ff */
[-C--:B------:R-:W-:Y:S02]  /*dfc0*/  @!P2 LEA.HI.X R7, R18, R8.reuse, R16, 0x1, P5 ;  /* 0x000000081207a211 */ /* 0x080fe400028f0c10 */
[----:B---3--:R-:W-:-:S03]  /*dfd0*/  @!P0 LEA.HI.X R3, R10, R8, R12, 0x1, P3 ;  /* 0x000000080a038211 */ /* 0x008fc600018f0c0c */
[----:B------:R1:W-:Y:S04]  /*dfe0*/  @!P2 ST.E.128 [R6.64], R76 ;  /* 0x0000004c0600a985 */ /* 0x0003e8000c101d06 */
[----:B------:R1:W-:Y:S04]  /*dff0*/  @!P1 ST.E.128 [R4.64], R72 ;  /* 0x0000004804009985 */ /* 0x0003e8000c101d06 */
[----:B------:R1:W-:Y:S01]  /*e000*/  @!P0 ST.E.128 [R2.64], R68 ;  /* 0x0000004402008985 */ /* 0x0003e2000c101d06 */
[----:B--2---:R-:W-:-:S13]  /*e010*/  ISETP.GE.AND P0, PT, R9, c[0x0][0x3c8], PT ;  /* 0x0000f20009007a0c */ /* 0x004fda0003f06270 */
[----:B------:R-:W-:Y:S05]  /*e020*/  @P0 BRA `(.L_x_909) ;  /* 0x000026a000000947 */ /* 0x000fea0003800000 */
[----:B------:R-:W2:Y:S01]  /*e030*/  LDL R10, [R1+0x9c] ;  /* 0x00009c00010a7983 */ /* 0x000ea20000100800 */
[----:B-1----:R-:W-:-:S04]  /*e040*/  LEA R2, P0, R9, R0, 0x1 ;  /* 0x0000000009027211 */ /* 0x002fc800078008ff */
[----:B--2---:R-:W-:-:S05]  /*e050*/  LEA.HI.X R3, R9, R8, R10, 0x1, P0 ;  /* 0x0000000809037211 */ /* 0x004fca00000f0c0a */
[----:B------:R1:W-:Y:S01]  /*e060*/  ST.E.128 [R2.64], R80 ;  /* 0x0000005002007985 */ /* 0x0003e2000c101d06 */
[----:B------:R-:W-:Y:S05]  /*e070*/  BRA `(.L_x_909) ;  /* 0x0000265000007947 */ /* 0x000fea0003800000 */
.L_x_896:
        /* <DEDUP_REMOVED lines=34> */
.L_x_964:
[----:B------:R-:W-:Y:S05]  /*e2a0*/  BRA.DIV ~URZ, `(.L_x_911) ;  /* 0x00003e027f007947 */ /* 0x000fea000b800000 */
[----:B------:R3:W4:Y:S02]  /*e2b0*/  SHFL.IDX PT, R0, R14, RZ, 0x1c1f ;  /* 0x001c1fff0e007589 */ /* 0x00072400000e0000 */
.L_x_965:
        /* <DEDUP_REMOVED lines=72> */
[----:B--2---:R-:W-:Y:S02]  /*e740*/  @!P0 IMAD.MOV.U32 R3, RZ, RZ, R4 ;  /* 0x000000ffff038224 */ /* 0x004fe400078e0004 */
[C---:B------:R-:W-:Y:S02]  /*e750*/  @!P3 LEA R6, P5, R16.reuse, R0, 0x2 ;  /* 0x000000001006b211 */ /* 0x040fe400078a10ff */
[----:B------:R-:W-:Y:S02]  /*e760*/  @!P0 IMAD.WIDE R2, R5, 0x4, R2 ;  /* 0x0000000405028825 */ /* 0x000fe400078e0202 */
[----:B------:R-:W-:-:S03]  /*e770*/  @!P3 LEA.HI.X R7, R16, R4, R47, 0x2, P5 ;  /* 0x000000041007b211 */ /* 0x000fc600028f142f */
[----:B------:R2:W-:Y:S02]  /*e780*/  @!P0 ST.E.64 [R2.64], R134 ;  /* 0x0000008602008985 */ /* 0x0005e4000c101b06 */
        /* <DEDUP_REMOVED lines=8> */
[----:B----4-:R-:W-:-:S03]  /*e810*/  @!P4 LEA R6, P5, R18, R0, 0x2 ;  /* 0x000000001206c211 */ /* 0x010fc600078a10ff */
[----:B------:R2:W-:Y:S01]  /*e820*/  @!P2 ST.E.64 [R2.64], R144 ;  /* 0x000000900200a985 */ /* 0x0005e2000c101b06 */
[----:B------:R-:W-:Y:S02]  /*e830*/  ISETP.GE.AND P2, PT, R21, c[0x0][0x3c8], PT ;  /* 0x0000f20015007a0c */ /* 0x000fe40003f46270 */
[----:B------:R-:W-:-:S05]  /*e840*/  @!P4 LEA.HI.X R7, R18, R4, R48, 0x2, P5 ;  /* 0x000000041207c211 */ /* 0x000fca00028f1430 */
        /* <DEDUP_REMOVED lines=71> */
[----:B------:R-:W-:Y:S02]  /*ecc0*/  @!P3 LEA.HI.X R7, R36, R4, R66, 0x2, P5 ;  /* 0x000000042407b211 */ /* 0x000fe400028f1442 */
[----:B------:R-:W-:-:S03]  /*ecd0*/  ISETP.GE.AND P5, PT, R40, c[0x0][0x3c8], PT ;  /* 0x0000f20028007a0c */ /* 0x000fc60003fa6270 */
[----:B------:R4:W-:Y:S01]  /*ece0*/  @!P3 ST.E.64 [R6.64], R92 ;  /* 0x0000005c0600b985 */ /* 0x0009e2000c101b06 */
[----:B--2---:R-:W-:-:S04]  /*ecf0*/  @!P2 LEA R2, P0, R37, R0, 0x2 ;  /* 0x000000002502a211 */ /* 0x004fc800078010ff */
[----:B------:R-:W-:Y:S02]  /*ed00*/  @!P2 LEA.HI.X R3, R37, R4, R67, 0x2, P0 ;  /* 0x000000042503a211 */ /* 0x000fe400000f1443 */
[----:B------:R-:W-:-:S03]  /*ed10*/  @!P4 LEA R8, P0, R38, R0, 0x2 ;  /* 0x000000002608c211 */ /* 0x000fc600078010ff */
[----:B------:R2:W-:Y:S01]  /*ed20*/  @!P2 ST.E.64 [R2.64], R96 ;  /* 0x000000600200a985 */ /* 0x0005e2000c101b06 */
[----:B------:R-:W-:Y:S02]  /*ed30*/  @!P4 LEA.HI.X R9, R38, R4, R68, 0x2, P0 ;  /* 0x000000042609c211 */ /* 0x000fe400000f1444 */
[----:B----4-:R-:W-:-:S03]  /*ed40*/  @!P6 LEA R6, P0, R41, R0, 0x2 ;  /* 0x000000002906e211 */ /* 0x010fc600078010ff */
[----:B------:R-:W-:Y:S01]  /*ed50*/  @!P4 ST.E.64 [R8.64], R184 ;  /* 0x000000b80800c985 */ /* 0x000fe2000c101b06 */
[----:B------:R-:W-:Y:S02]  /*ed60*/  ISETP.GE.AND P4, PT, R42, c[0x0][0x3c8], PT ;  /* 0x0000f2002a007a0c */ /* 0x000fe40003f86270 */
[----:B------:R-:W-:Y:S02]  /*ed70*/  @!P6 LEA.HI.X R7, R41, R4, R71, 0x2, P0 ;  /* 0x000000042907e211 */ /* 0x000fe400000f1447 */
[----:B------:R-:W-:Y:S02]  /*ed80*/  ISETP.GE.AND P0, PT, R45, c[0x0][0x3c8], PT ;  /* 0x0000f2002d007a0c */ /* 0x000fe40003f06270 */
[----:B--2---:R-:W-:-:S04]  /*ed90*/  @!P1 LEA R2, P2, R39, R0, 0x2 ;  /* 0x0000000027029211 */ /* 0x004fc800078410ff */
        /* <DEDUP_REMOVED lines=20> */
.L_x_913:
[----:B------:R-:W-:Y:S05]  /*eee0*/  BSYNC B0 ;  /* 0x0000000000007941 */ /* 0x000fea0003800000 */
.L_x_912:
[----:B------:R-:W-:Y:S05]  /*eef0*/  BRA.DIV ~URZ, `(.L_x_914) ;  /* 0x000032127f007947 */ /* 0x000fea000b800000 */
[----:B--2---:R2:W1:Y:S04]  /*ef00*/  SHFL.IDX PT, R4, R12, 0x1, 0x1c1f ;  /* 0x003c1f000c047f89 */ /* 0x00446800000e0000 */
[----:B----4-:R2:W4:Y:S02]  /*ef10*/  SHFL.IDX PT, R0, R14, 0x1, 0x1c1f ;  /* 0x003c1f000e007f89 */ /* 0x01052400000e0000 */
.L_x_966:
        /* <DEDUP_REMOVED lines=19> */
[C---:B------:R-:W-:Y:S02]  /*f050*/  @!P3 LEA R10, P6, R17.reuse, R0, 0x2 ;  /* 0x00000000110ab211 */ /* 0x040fe400078c10ff */
        /* <DEDUP_REMOVED lines=116> */
.L_x_894:
[----:B------:R-:W2:Y:S04]  /*f7a0*/  LDL.LU R7, [R1+0x88] ;  /* 0x0000880001077983 */ /* 0x000ea80000300800 */
[----:B-1----:R-:W3:Y:S01]  /*f7b0*/  LDL R6, [R1+0x94] ;  /* 0x0000940001067983 */ /* 0x002ee20000100800 */
[----:B------:R-:W-:Y:S01]  /*f7c0*/  ISETP.NE.U32.AND P0, PT, RZ, c[0x0][0x508], PT ;  /* 0x00014200ff007a0c */ /* 0x000fe20003f05070 */
[----:B------:R-:W-:Y:S01]  /*f7d0*/  IMAD.MOV.U32 R4, RZ, RZ, 0x4 ;  /* 0x00000004ff047424 */ /* 0x000fe200078e00ff */
[----:B------:R-:W-:Y:S01]  /*f7e0*/  ISETP.NE.U32.AND P2, PT, RZ, c[0x0][0x500], PT ;  /* 0x00014000ff007a0c */ /* 0x000fe20003f45070 */
[----:B------:R-:W-:Y:S01]  /*f7f0*/  IMAD.MOV.U32 R8, RZ, RZ, RZ ;  /* 0x000000ffff087224 */ /* 0x000fe200078e00ff */
[----:B------:R-:W-:Y:S01]  /*f800*/  ISETP.NE.AND.EX P1, PT, RZ, c[0x0][0x50c], PT, P0 ;  /* 0x00014300ff007a0c */ /* 0x000fe20003f25300 */
[----:B------:R-:W-:Y:S01]  /*f810*/  IMAD.MOV.U32 R20, RZ, RZ, c[0x0][0x388] ;  /* 0x0000e200ff147624 */ /* 0x000fe200078e00ff */
[----:B------:R-:W-:-:S02]  /*f820*/  ISETP.NE.AND.EX P2, PT, RZ, c[0x0][0x504], PT, P2 ;  /* 0x00014100ff007a0c */ /* 0x000fc40003f45320 */
[----:B---3--:R-:W-:Y:S01]  /*f830*/  SHF.R.S32.HI R0, RZ, 0x1f, R6 ;  /* 0x0000001fff007819 */ /* 0x008fe20000011406 */
[----:B------:R-:W-:-:S08]  /*f840*/  IMAD.WIDE R4, R6, R4, c[0x0][0x500] ;  /* 0x0001400006047625 */ /* 0x000fd000078e0204 */
[----:B------:R-:W-:-:S04]  /*f850*/  @P1 LEA R2, P0, R6, c[0x0][0x508], 0x2 ;  /* 0x0001420006021a11 */ /* 0x000fc800078010ff */
[----:B------:R-:W-:Y:S01]  /*f860*/  @P1 LEA.HI.X R3, R6, c[0x0][0x50c], R0, 0x2, P0 ;  /* 0x0001430006031a11 */ /* 0x000fe200000f1400 */
[----:B------:R1:W5:Y:S04]  /*f870*/  @P2 LDG.E R8, [R4.64] ;  /* 0x0000000604082981 */ /* 0x000368000c1e1900 */
[----:B------:R1:W5:Y:S01]  /*f880*/  @P1 LDG.E R20, [R2.64] ;  /* 0x0000000602141981 */ /* 0x000362000c1e1900 */
[----:B--2---:R-:W-:-:S04]  /*f890*/  ISETP.NE.AND P0, PT, R7, RZ, PT ;  /* 0x000000ff0700720c */ /* 0x004fc80003f05270 */
[----:B------:R-:W-:Y:S01]  /*f8a0*/  SEL R19, R7, c[0x0][0x3d4], P0 ;  /* 0x0000f50007137a07 */ /* 0x000fe20000000000 */
[----:B------:R-:W-:Y:S05]  /*f8b0*/  @P1 BRA `(.L_x_915) ;  /* 0x0000004000001947 */ /* 0x000fea0003800000 */
[----:B------:R-:W-:Y:S05]  /*f8c0*/  @!P2 BRA `(.L_x_915) ;  /* 0x000000300000a947 */ /* 0x000fea0003800000 */
[----:B-1----:R1:W2:Y:S04]  /*f8d0*/  LDG.E R2, [R4.64] ;  /* 0x0000000604027981 */ /* 0x0022a8000c1e1900 */
[----:B-1----:R-:W2:Y:S02]  /*f8e0*/  LDG.E R4, [R4.64+0x4] ;  /* 0x0000040604047981 */ /* 0x002ea4000c1e1900 */
[----:B--2--5:R-:W-:Y:S02]  /*f8f0*/  IADD3 R20, -R2, R4, RZ ;  /* 0x0000000402147210 */ /* 0x024fe40007ffe1ff */
.L_x_915:
        /* <DEDUP_REMOVED lines=57> */
.L_x_917:
[----:B------:R-:W-:Y:S05]  /*fc90*/  BSYNC B0 ;  /* 0x0000000000007941 */ /* 0x000fea0003800000 */
.L_x_916:
        /* <DEDUP_REMOVED lines=47> */
.L_x_967:
[----:B------:R-:W-:Y:S05]  /*ff90*/  BRA.DIV ~URZ, `(.L_x_919) ;  /* 0x000022a27f007947 */ /* 0x000fea000b800000 */
[----:B------:R3:W4:Y:S02]  /*ffa0*/  SHFL.IDX PT, R0, R15, RZ, 0x181f ;  /* 0x00181fff0f007589 */ /* 0x00072400000e0000 */
.L_x_968:
[----:B------:R-:W5:Y:S01]  /*ffb0*/  LDL.64 R2, [R1+0x70] ;  /* 0x0000700001027983 */ /* 0x000f620000100a00 */
[----:B------:R-:W-:Y:S01]  /*ffc0*/  IMAD R12, R20, c[0x0][0x4e8], RZ ;  /* 0x00013a00140c7a24 */ /* 0x000fe200078e02ff */
[----:B------:R-:W-:Y:S01]  /*ffd0*/  BSSY B0, `(.L_x_920) ;  /* 0x0000019000007945 */ /* 0x000fe20003800000 */
[----:B------:R-:W-:-:S03]  /*ffe0*/  SHF.R.S32.HI R17, RZ, 0x1f, R14 ;  /* 0x0000001fff117819 */ /* 0x000fc6000001140e */
[----:B------:R-:W-:Y:S02]  /*fff0*/  ISETP.GE.AND P0, PT, R13, R12, PT ;  /* 0x0000000c0d00720c */ /* 0x000fe40003f06270 */
[----:B-----5:R-:W-:-:S11]  /*10000*/  SHF.R.S32.HI R16, RZ, 0x1f, R2 ;  /* 0x0000001fff107819 */ /* 0x020fd60000011402 */
[----:B------:R-:W-:Y:S05]  /*10010*/  @P0 BRA `(.L_x_921) ;  /* 0x0000014000000947 */ /* 0x000fea0003800000 */
[----:B------:R-:W5:Y:S04]  /*10020*/  LDL R21, [R1+0x7c] ;  /* 0x00007c0001157983 */ /* 0x000f680000100800 */
[----:B---3--:R-:W3:Y:S04]  /*10030*/  LDL R18, [R1+0x90] ;  /* 0x0000900001127983 */ /* 0x008ee80000100800 */
[----:B----4-:R-:W4:Y:S04]  /*10040*/  LDL R22, [R1+0xa0] ;  /* 0x0000a00001167983 */ /* 0x010f280000100800 */
[----:B--2---:R-:W2:Y:S01]  /*10050*/  LDL R19, [R1+0x9c] ;  /* 0x00009c0001137983 */ /* 0x004ea20000100800 */
[----:B------:R-:W-:-:S02]  /*10060*/  ISETP.GE.AND P3, PT, R2, c[0x0][0x3c8], PT ;  /* 0x0000f20002007a0c */ /* 0x000fc40003f66270 */
[----:B------:R-:W-:-:S11]  /*10070*/  ISETP.GE.AND P2, PT, R14, c[0x0][0x3c8], PT ;  /* 0x0000f2000e007a0c */ /* 0x000fd60003f46270 */
[-C--:B------:R-:W-:Y:S02]  /*10080*/  @!P3 LEA R8, P4, R2, R0.reuse, 0x1 ;  /* 0x000000000208b211 */ /* 0x080fe400078808ff */
[----:B------:R-:W-:Y:S02]  /*10090*/  @!P2 LEA R6, P6, R14, R0, 0x1 ;  /* 0x000000000e06a211 */ /* 0x000fe400078c08ff */
[-C--:B------:R-:W-:Y:S02]  /*100a0*/  @!P3 LEA.HI.X R9, R2, R10.reuse, R16, 0x1, P4 ;  /* 0x0000000a0209b211 */ /* 0x080fe400020f0c10 */
[----:B------:R-:W-:-:S03]  /*100b0*/  @!P2 LEA.HI.X R7, R14, R10, R17, 0x1, P6 ;  /* 0x0000000a0e07a211 */ /* 0x000fc600030f0c11 */
[----:B------:R1:W-:Y:S04]  /*100c0*/  @!P3 ST.E.128 [R8.64], RZ ;  /* 0x000000ff0800b985 */ /* 0x0003e8000c101d06 */
[----:B------:R1:W-:Y:S01]  /*100d0*/  @!P2 ST.E.128 [R6.64], RZ ;  /* 0x000000ff0600a985 */ /* 0x0003e2000c101d06 */
[----:B-----5:R-:W-:Y:S02]  /*100e0*/  ISETP.GE.AND P1, PT, R21, c[0x0][0x3c8], PT ;  /* 0x0000f20015007a0c */ /* 0x020fe40003f26270 */
[----:B---3--:R-:W-:-:S11]  /*100f0*/  ISETP.GE.AND P0, PT, R18, c[0x0][0x3c8], PT ;  /* 0x0000f20012007a0c */ /* 0x008fd60003f06270 */
[CC--:B------:R-:W-:Y:S02]  /*10100*/  @!P1 LEA R4, P5, R21.reuse, R0.reuse, 0x1 ;  /* 0x0000000015049211 */ /* 0x0c0fe400078a08ff */
[C---:B------:R-:W-:Y:S02]  /*10110*/  @!P0 LEA R2, P4, R18.reuse, R0, 0x1 ;  /* 0x0000000012028211 */ /* 0x040fe400078808ff */
[-C--:B----4-:R-:W-:Y:S02]  /*10120*/  @!P1 LEA.HI.X R5, R21, R10.reuse, R22, 0x1, P5 ;  /* 0x0000000a15059211 */ /* 0x090fe400028f0c16 */
[----:B--2---:R-:W-:-:S03]  /*10130*/  @!P0 LEA.HI.X R3, R18, R10, R19, 0x1, P4 ;  /* 0x0000000a12038211 */ /* 0x004fc600020f0c13 */
[----:B------:R1:W-:Y:S04]  /*10140*/  @!P1 ST.E.128 [R4.64], RZ ;  /* 0x000000ff04009985 */ /* 0x0003e8000c101d06 */
[----:B------:R1:W-:Y:S02]  /*10150*/  @!P0 ST.E.128 [R2.64], RZ ;  /* 0x000000ff02008985 */ /* 0x0003e4000c101d06 */
.L_x_921:
[----:B------:R-:W-:Y:S05]  /*10160*/  BSYNC B0 ;  /* 0x0000000000007941 */ /* 0x000fea0003800000 */
.L_x_920:
[----:B------:R-:W-:Y:S05]  /*10170*/  BRA.DIV ~URZ, `(.L_x_922) ;  /* 0x000021227f007947 */ /* 0x000fea000b800000 */
[----:B--2---:R2:W1:Y:S04]  /*10180*/  SHFL.IDX PT, R10, R11, 0x1, 0x181f ;  /* 0x00381f000b0a7f89 */ /* 0x00446800000e0000 */
[----:B----4-:R2:W4:Y:S02]  /*10190*/  SHFL.IDX PT, R0, R15, 0x1, 0x181f ;  /* 0x00381f000f007f89 */ /* 0x01052400000e0000 */
.L_x_969:
[----:B-1----:R-:W-:Y:S01]  /*101a0*/  IADD3 R2, R13, 0x20, RZ ;  /* 0x000000200d027810 */ /* 0x002fe20007ffe0ff */
[----:B------:R-:W-:Y:S03]  /*101b0*/  BSSY B0, `(.L_x_923) ;  /* 0x0000018000007945 */ /* 0x000fe60003800000 */
[----:B------:R-:W-:-:S13]  /*101c0*/  ISETP.GE.AND P0, PT, R2, R12, PT ;  /* 0x0000000c0200720c */ /* 0x000fda0003f06270 */
[----:B------:R-:W-:Y:S05]  /*101d0*/  @P0 BRA `(.L_x_924) ;  /* 0x0000015000000947 */ /* 0x000fea0003800000 */
[----:B------:R-:W5:Y:S04]  /*101e0*/  LDL.64 R22, [R1+0x70] ;  /* 0x0000700001167983 */ /* 0x000f680000100a00 */
[----:B--2---:R-:W2:Y:S04]  /*101f0*/  LDL R20, [R1+0x7c] ;  /* 0x00007c0001147983 */ /* 0x004ea80000100800 */
[----:B---3--:R-:W3:Y:S04]  /*10200*/  LDL R18, [R1+0x90] ;  /* 0x0000900001127983 */ /* 0x008ee80000100800 */
[----:B----4-:R-:W4:Y:S04]  /*10210*/  LDL R21, [R1+0xa0] ;  /* 0x0000a00001157983 */ /* 0x010f280000100800 */
[----:B------:R-:W4:Y:S01]  /*10220*/  LDL R19, [R1+0x9c] ;  /* 0x00009c0001137983 */ /* 0x000f220000100800 */
[----:B------:R-:W-:-:S13]  /*10230*/  ISETP.GE.AND P2, PT, R14, c[0x0][0x3c8], PT ;  /* 0x0000f2000e007a0c */ /* 0x000fda0003f46270 */
[----:B------:R-:W-:-:S04]  /*10240*/  @!P2 LEA R6, P6, R14, R0, 0x1 ;  /* 0x000000000e06a211 */ /* 0x000fc800078c08ff */
[----:B------:R-:W-:Y:S02]  /*10250*/  @!P2 LEA.HI.X R7, R14, R10, R17, 0x1, P6 ;  /* 0x0000000a0e07a211 */ /* 0x000fe400030f0c11 */
[----:B-----5:R-:W-:Y:S02]  /*10260*/  ISETP.GE.AND P3, PT, R22, c[0x0][0x3c8], PT ;  /* 0x0000f20016007a0c */ /* 0x020fe40003f66270 */
        /* <DEDUP_REMOVED lines=8> */
[----:B------:R1:W-:Y:S04]  /*102f0*/  @!P3 ST.E.128 [R8.64], RZ ;  /* 0x000000ff0800b985 */ /* 0x0003e8000c101d06 */
[----:B------:R1:W-:Y:S04]  /*10300*/  @!P2 ST.E.128 [R6.64], RZ ;  /* 0x000000ff0600a985 */ /* 0x0003e8000c101d06 */
[----:B------:R1:W-:Y:S04]  /*10310*/  @!P1 ST.E.128 [R4.64], RZ ;  /* 0x000000ff04009985 */ /* 0x0003e8000c101d06 */
[----:B------:R1:W-:Y:S02]  /*10320*/  @!P0 ST.E.128 [R2.64], RZ ;  /* 0x000000ff02008985 */ /* 0x0003e4000c101d06 */
.L_x_924:
[----:B------:R-:W-:Y:S05]  /*10330*/  BSYNC B0 ;  /* 0x0000000000007941 */ /* 0x000fea0003800000 */
.L_x_923:
[----:B------:R-:W-:Y:S05]  /*10340*/  BRA.DIV ~URZ, `(.L_x_925) ;  /* 0x000020127f007947 */ /* 0x000fea000b800000 */
[----:B------:R1:W2:Y:S02]  /*10350*/  SHFL.IDX PT, R10, R11, 0x2, 0x181f ;  /* 0x00581f000b0a7f89 */ /* 0x0002a400000e0000 */
.L_x_970:
[----:B------:R-:W-:Y:S05]  /*10360*/  BRA.DIV ~URZ, `(.L_x_926) ;  /* 0x000020627f007947 */ /* 0x000fea000b800000 */
[----:B----4-:R4:W1:Y:S02]  /*10370*/  SHFL.IDX PT, R0, R15, 0x2, 0x181f ;  /* 0x00581f000f007f89 */ /* 0x01086400000e0000 */
.L_x_971:
        /* <DEDUP_REMOVED lines=21> */
[----:B------:R1:W-:Y:S04]  /*104d0*/  @!P3 ST.E.128 [R8.64], RZ ;  /* 0x000000ff0800b985 */ /* 0x0003e8000c101d06 */
[----:B------:R1:W-:Y:S04]  /*104e0*/  @!P2 ST.E.128 [R6.64], RZ ;  /* 0x000000ff0600a985 */ /* 0x0003e8000c101d06 */
[----:B------:R1:W-:Y:S04]  /*104f0*/  @!P1 ST.E.128 [R4.64], RZ ;  /* 0x000000ff04009985 */ /* 0x0003e8000c101d06 */
[----:B------:R1:W-:Y:S02]  /*10500*/  @!P0 ST.E.128 [R2.64], RZ ;  /* 0x000000ff02008985 */ /* 0x0003e4000c101d06 */
.L_x_928:
[----:B------:R-:W-:Y:S05]  /*10510*/  BSYNC B0 ;  /* 0x0000000000007941 */ /* 0x000fea0003800000 */
.L_x_927:
[----:B------:R-:W-:Y:S05]  /*10520*/  BRA.DIV ~URZ, `(.L_x_929) ;  /* 0x00001f027f007947 */ /* 0x000fea000b800000 */
[----:B--2---:R2:W1:Y:S04]  /*10530*/  SHFL.IDX PT, R10, R11, 0x3, 0x181f ;  /* 0x00781f000b0a7f89 */ /* 0x00446800000e0000 */
[----:B------:R2:W3:Y:S02]  /*10540*/  SHFL.IDX PT, R0, R15, 0x3, 0x181f ;  /* 0x00781f000f007f89 */ /* 0x0004e400000e0000 */
.L_x_972:
[----:B-1----:R-:W-:-:S04]  /*10550*/  IADD3 R2, R13, 0x60, RZ ;  /* 0x000000600d027810 */ /* 0x002fc80007ffe0ff */
        /* <DEDUP_REMOVED lines=16> */
[C---:B------:R-:W-:Y:S02]  /*10660*/  @!P0 LEA R2, P4, R11.reuse, R0, 0x1 ;  /* 0x000000000b028211 */ /* 0x040fe400078808ff */
[-C--:B---3--:R-:W-:Y:S02]  /*10670*/  @!P1 LEA.HI.X R5, R18, R10.reuse, R19, 0x1, P5 ;  /* 0x0000000a12059211 */ /* 0x088fe400028f0c13 */
[----:B------:R-:W-:Y:S01]  /*10680*/  @!P0 LEA.HI.X R3, R11, R10, R15, 0x1, P4 ;  /* 0x0000000a0b038211 */ /* 0x000fe200020f0c0f */
[----:B------:R1:W-:Y:S04]  /*10690*/  @!P3 ST.E.128 [R8.64], RZ ;  /* 0x000000ff0800b985 */ /* 0x0003e8000c101d06 */
[----:B------:R1:W-:Y:S04]  /*106a0*/  @!P2 ST.E.128 [R6.64], RZ ;  /* 0x000000ff0600a985 */ /* 0x0003e8000c101d06 */
[----:B------:R1:W-:Y:S04]  /*106b0*/  @!P1 ST.E.128 [R4.64], RZ ;  /* 0x000000ff04009985 */ /* 0x0003e8000c101d06 */
[----:B------:R1:W-:Y:S02]  /*106c0*/  @!P0 ST.E.128 [R2.64], RZ ;  /* 0x000000ff02008985 */ /* 0x0003e4000c101d06 */
.L_x_909:
[----:B------:R-:W-:Y:S05]  /*106d0*/  BSYNC B1 ;  /* 0x0000000000017941 */ /* 0x000fea0003800000 */
.L_x_893:
[----:B-1-34-:R-:W3:Y:S02]  /*106e0*/  LDL R0, [R1+0xcc] ;  /* 0x0000cc0001007983 */ /* 0x01aee40000100800 */
[----:B---3--:R-:W-:-:S13]  /*106f0*/  ISETP.NE.AND P0, PT, R0, RZ, PT ;  /* 0x000000ff0000720c */ /* 0x008fda0003f05270 */
[----:B------:R-:W-:Y:S01]  /*10700*/  @P0 WARPSYNC 0xffffffff ;  /* 0xffffffff00000948 */ /* 0x000fe20003800000 */
[----:B------:R-:W-:Y:S06]  /*10710*/  @P0 BAR.SYNC.DEFER_BLOCKING 0x5, 0x100 ;  /* 0x0144000000000b1d */ /* 0x000fec0000010000 */
[----:B------:R-:W1:Y:S04]  /*10720*/  @P0 LDS.128 R4, [0x1a080] ;  /* 0x01a08000ff040984 */ /* 0x000e680000000c00 */
[----:B-1----:R1:W-:Y:S04]  /*10730*/  @P0 STL.64 [R1+0x80], R4 ;  /* 0x0000800401000387 */ /* 0x0023e80000100a00 */
[----:B------:R1:W-:Y:S04]  /*10740*/  @P0 STL.64 [R1+0x88], R6 ;  /* 0x0000880601000387 */ /* 0x0003e80000100a00 */
[----:B------:R-:W-:Y:S06]  /*10750*/  @P0 BAR.ARV 0x4, 0x100 ;  /* 0x0104000000000b1d */ /* 0x000fec0000002000 */
[----:B------:R-:W-:Y:S05]  /*10760*/  @P0 BRA `(.L_x_930) ;  /* 0x0000105000000947 */ /* 0x000fea0003800000 */
[----:B------:R-:W3:Y:S01]  /*10770*/  S2R R0, SR_TID.X ;  /* 0x0000000000007919 */ /* 0x000ee20000002100 */
[----:B-1----:R-:W-:Y:S01]  /*10780*/  IMAD.MOV.U32 R7, RZ, RZ, RZ ;  /* 0x000000ffff077224 */ /* 0x002fe200078e00ff */
[----:B--23--:R-:W-:-:S04]  /*10790*/  LOP3.LUT R14, R0, 0x1f, RZ, 0xc0, !PT ;  /* 0x0000001f000e7812 */ /* 0x00cfc800078ec0ff */
[----:B------:R-:W-:Y:S01]  /*107a0*/  ISETP.NE.AND P6, PT, R14, 0x1f, PT ;  /* 0x0000001f0e00780c */ /* 0x000fe20003fc5270 */
[----:B------:R-:W-:Y:S10]  /*107b0*/  BRA.DIV ~URZ, `(.L_x_931) ;  /* 0x00001d327f007947 */ /* 0x000ff4000b800000 */
[----:B------:R1:W2:Y:S02]  /*107c0*/  SHFL.IDX PT, R9, R103, RZ, 0x1f ;  /* 0x00001fff67097589 */ /* 0x0002a400000e0000 */
.L_x_973:
[----:B------:R-:W-:Y:S05]  /*107d0*/  BRA.DIV ~URZ, `(.L_x_932) ;  /* 0x00001d827f007947 */ /* 0x000fea000b800000 */
[----:B------:R3:W4:Y:S02]  /*107e0*/  SHFL.IDX PT, R8, R103, 0x1, 0x1f ;  /* 0x00201f0067087f89 */ /* 0x00072400000e0000 */
.L_x_974:
        /* <DEDUP_REMOVED lines=19> */
.L_x_975:
        /* <DEDUP_REMOVED lines=16> */
.L_x_976:
[----:B---3--:R-:W-:Y:S01]  /*10a20*/  IMAD R0, R0, c[0x0][0x538], RZ ;  /* 0x00014e0000007a24 */ /* 0x008fe200078e02ff */
[----:B------:R-:W-:Y:S04]  /*10a30*/  BSSY B1, `(.L_x_935) ;  /* 0x00000cf000017945 */ /* 0x000fe80003800000 */
[----:B----4-:R-:W-:-:S04]  /*10a40*/  IADD3 R8, R0, R8, RZ ;  /* 0x0000000800087210 */ /* 0x010fc80007ffe0ff */
[----:B--2---:R-:W-:-:S13]  /*10a50*/  ISETP.GT.AND P0, PT, R8, R9, PT ;  /* 0x000000090800720c */ /* 0x004fda0003f04270 */
[----:B------:R-:W-:Y:S05]  /*10a60*/  @P0 BRA `(.L_x_936) ;  /* 0x0000025000000947 */ /* 0x000fea0003800000 */
.L_x_940:
        /* <DEDUP_REMOVED lines=17> */
.L_x_977:
        /* <DEDUP_REMOVED lines=16> */
.L_x_978:
[----:B--2---:R-:W-:-:S05]  /*10c80*/  IMAD R0, R0, c[0x0][0x538], RZ ;  /* 0x00014e0000007a24 */ /* 0x004fca00078e02ff */
[----:B------:R-:W-:-:S04]  /*10c90*/  IADD3 R8, R0, R8, RZ ;  /* 0x0000000800087210 */ /* 0x000fc80007ffe0ff */
[----:B------:R-:W-:-:S13]  /*10ca0*/  ISETP.GT.AND P0, PT, R8, R9, PT ;  /* 0x000000090800720c */ /* 0x000fda0003f04270 */
[----:B-1----:R-:W-:Y:S05]  /*10cb0*/  @!P0 BRA `(.L_x_940) ;  /* 0xfffffdb000008947 */ /* 0x002fea000383ffff */
.L_x_936:
[----:B------:R-:W-:-:S05]  /*10cc0*/  IADD3 R11, -R0, R8, RZ ;  /* 0x00000008000b7210 */ /* 0x000fca0007ffe1ff */
[----:B------:R-:W-:-:S05]  /*10cd0*/  IMAD R0, R4, c[0x0][0x538], R11 ;  /* 0x00014e0004007a24 */ /* 0x000fca00078e020b */
[----:B------:R-:W-:Y:S01]  /*10ce0*/  ISETP.GT.AND P0, PT, R0, R9, PT ;  /* 0x000000090000720c */ /* 0x000fe20003f04270 */
[----:B------:R-:W-:-:S12]  /*10cf0*/  BRA.DIV ~URZ, `(.L_x_941) ;  /* 0x00001ca27f007947 */ /* 0x000fd8000b800000 */
[----:B------:R-:W-:-:S03]  /*10d00*/  VOTE.ANY R10, PT, !P0 ;  /* 0x00000000000a7806 */ /* 0x000fc600040e0100 */
.L_x_979:
[----:B------:R-:W2:Y:S01]  /*10d10*/  LDL.LU R0, [R1+0x8c] ;  /* 0x00008c0001007983 */ /* 0x000ea20000300800 */
[----:B------:R-:W2:Y:S02]  /*10d20*/  POPC R8, R10 ;  /* 0x0000000a00087309 */ /* 0x000ea40000000000 */
[----:B--2---:R-:W-:-:S05]  /*10d30*/  IADD3 R0, R8, R0, RZ ;  /* 0x0000000008007210 */ /* 0x004fca0007ffe0ff */
[----:B------:R2:W-:Y:S01]  /*10d40*/  STL [R1+0x8c], R0 ;  /* 0x00008c0001007387 */ /* 0x0005e20000100800 */
[----:B------:R-:W-:Y:S05]  /*10d50*/  BRA.DIV ~URZ, `(.L_x_942) ;  /* 0x00001c927f007947 */ /* 0x000fea000b800000 */
[----:B------:R3:W4:Y:S04]  /*10d60*/  SHFL.IDX PT, R12, R6, R8, 0x1f ;  /* 0x00001f08060c7589 */ /* 0x00072800000e0000 */
[----:B------:R3:W1:Y:S02]  /*10d70*/  SHFL.IDX PT, R7, R7, R8, 0x1f ;  /* 0x00001f0807077589 */ /* 0x00066400000e0000 */
.L_x_980:
[----:B------:R-:W-:Y:S01]  /*10d80*/  ISETP.NE.AND P0, PT, R10, RZ, PT ;  /* 0x000000ff0a00720c */ /* 0x000fe20003f05270 */
[----:B------:R-:W-:-:S12]  /*10d90*/  BSSY B0, `(.L_x_943) ;  /* 0x0000005000007945 */ /* 0x000fd80003800000 */
[----:B------:R-:W-:Y:S05]  /*10da0*/  @!P0 BRA `(.L_x_944) ;  /* 0x0000003000008947 */ /* 0x000fea0003800000 */
[----:B------:R-:W-:Y:S01]  /*10db0*/  IADD3 R3, R8, -0x1, RZ ;  /* 0xffffffff08037810 */ /* 0x000fe20007ffe0ff */
[----:B------:R-:W-:Y:S05]  /*10dc0*/  BRA.DIV ~URZ, `(.L_x_945) ;  /* 0x00001cf27f007947 */ /* 0x000fea000b800000 */
[----:B------:R2:W3:Y:S02]  /*10dd0*/  SHFL.IDX PT, R13, R4, R3, 0x1f ;  /* 0x00001f03040d7589 */ /* 0x0004e400000e0000 */
.L_x_944:
[----:B------:R-:W-:Y:S05]  /*10de0*/  BSYNC B0 ;  /* 0x0000000000007941 */ /* 0x000fea0003800000 */
.L_x_943:
        /* <DEDUP_REMOVED lines=68> */
.L_x_947:
        /* <DEDUP_REMOVED lines=69> */
.L_x_948:
[----:B------:R-:W-:Y:S05]  /*11680*/  BSYNC B0 ;  /* 0x0000000000007941 */ /* 0x000fea0003800000 */
.L_x_946:
[----:B------:R-:W-:-:S04]  /*11690*/  LOP3.LUT R2, RZ, R2, RZ, 0x33, !PT ;  /* 0x00000002ff027212 */ /* 0x000fc800078e33ff */
[----:B-1----:R-:W-:-:S05]  /*116a0*/  IADD3 R0, R2, R12, RZ ;  /* 0x0000000c02007210 */ /* 0x002fca0007ffe0ff */
[----:B------:R1:W-:Y:S01]  /*116b0*/  STL [R1+0x84], R0 ;  /* 0x0000840001007387 */ /* 0x0003e20000100800 */
[----:B------:R-:W-:Y:S05]  /*116c0*/  BRA `(.L_x_949) ;  /* 0x0000005000007947 */ /* 0x000fea0003800000 */
.L_x_937:
[----:B------:R-:W-:Y:S01]  /*116d0*/  MOV R0, c[0x0][0x53c] ;  /* 0x00014f0000007a02 */ /* 0x000fe20000000f00 */
[----:B------:R2:W-:Y:S04]  /*116e0*/  STL [R1+0x80], R9 ;  /* 0x0000800901007387 */ /* 0x0005e80000100800 */
[----:B------:R2:W-:Y:S04]  /*116f0*/  STL [R1+0x84], RZ ;  /* 0x000084ff01007387 */ /* 0x0005e80000100800 */
[----:B------:R2:W-:Y:S04]  /*11700*/  STL [R1+0x88], RZ ;  /* 0x000088ff01007387 */ /* 0x0005e80000100800 */
[----:B------:R2:W-:Y:S02]  /*11710*/  STL [R1+0x8c], R0 ;  /* 0x00008c0001007387 */ /* 0x0005e40000100800 */
.L_x_949:
[----:B------:R-:W-:Y:S05]  /*11720*/  BSYNC B1 ;  /* 0x0000000000017941 */ /* 0x000fea0003800000 */
.L_x_935:
        /* <DEDUP_REMOVED lines=9> */
.L_x_930:
[----:B--2---:R-:W2:Y:S02]  /*117c0*/  LDL R0, [R1+0x8c] ;  /* 0x00008c0001007983 */ /* 0x004ea40000100800 */
[----:B--2---:R-:W-:-:S13]  /*117d0*/  ISETP.GE.AND P0, PT, R0, c[0x0][0x53c], PT ;  /* 0x00014f0000007a0c */ /* 0x004fda0003f06270 */
[----:B-1----:R-:W-:Y:S01]  /*117e0*/  @P0 CALL.REL.NOINC `(.L_x_950) ;  /* 0x0000001000000944 */ /* 0x002fe20003c00000 */
[----:B------:R-:W-:Y:S05]  /*117f0*/  BRA `(.L_x_951) ;  /* 0xffff012000007947 */ /* 0x000fea000383ffff */
.L_x_950:
[----:B------:R-:W-:Y:S05]  /*11800*/  EXIT ;  /* 0x000000000000794d */ /* 0x000fea0003800000 */
.L_x_859:
[----:B------:R-:W-:Y:S01]  /*11810*/  IMAD.MOV.U32 R0, RZ, RZ, R5 ;  /* 0x000000ffff007224 */ /* 0x000fe200078e0005 */
[----:B------:R-:W-:Y:S02]  /*11820*/  MOV R2, 0x1 ;  /* 0x0000000100027802 */ /* 0x000fe40000000f00 */
[----:B------:R-:W-:Y:S02]  /*11830*/  MOV R3, 0x11850 ;  /* 0x0001185000037802 */ /* 0x000fe40000000f00 */
[----:B------:R-:W-:Y:S05]  /*11840*/  CALL.REL.NOINC `($__internal_20_$__cuda_sm70_shflsync_up_p) ;  /* 0x0000137000007944 */ /* 0x000fea0003c00000 */
[----:B------:R-:W-:Y:S01]  /*11850*/  MOV R0, R4 ;  /* 0x0000000400007202 */ /* 0x000fe20000000f00 */
[----:B------:R-:W-:Y:S05]  /*11860*/  BRA `(.L_x_952) ;  /* 0xfffeebf000007947 */ /* 0x000fea000383ffff */
.L_x_860:
[----:B------:R-:W-:Y:S01]  /*11870*/  IMAD.MOV.U32 R0, RZ, RZ, R5 ;  /* 0x000000ffff007224 */ /* 0x000fe200078e0005 */
[----:B------:R-:W-:Y:S02]  /*11880*/  MOV R2, 0x2 ;  /* 0x0000000200027802 */ /* 0x000fe40000000f00 */
[----:B------:R-:W-:Y:S02]  /*11890*/  MOV R3, 0x118b0 ;  /* 0x000118b000037802 */ /* 0x000fe40000000f00 */
[----:B------:R-:W-:Y:S05]  /*118a0*/  CALL.REL.NOINC `($__internal_20_$__cuda_sm70_shflsync_up_p) ;  /* 0x0000131000007944 */ /* 0x000fea0003c00000 */
[----:B------:R-:W-:Y:S01]  /*118b0*/  SEL R0, R4, RZ, P4 ;  /* 0x000000ff04007207 */ /* 0x000fe20002000000 */
[----:B------:R-:W-:Y:S01]  /*118c0*/  IMAD.MOV.U32 R2, RZ, RZ, 0x4 ;  /* 0x00000004ff027424 */ /* 0x000fe200078e00ff */
[----:B------:R-:W-:-:S03]  /*118d0*/  MOV R3, 0x11900 ;  /* 0x0001190000037802 */ /* 0x000fc60000000f00 */
[----:B------:R-:W-:Y:S02]  /*118e0*/  IMAD.IADD R0, R5, 0x1, R0 ;  /* 0x0000000105007824 */ /* 0x000fe400078e0200 */
        /* <DEDUP_REMOVED lines=14> */
[----:B------:R-:W-:Y:S01]  /*119d0*/  IMAD.IADD R4, R0, 0x1, R4 ;  /* 0x0000000100047824 */ /* 0x000fe200078e0204 */
[----:B------:R-:W-:-:S03]  /*119e0*/  MOV R0, 0x1f ;  /* 0x0000001f00007802 */ /* 0x000fc60000000f00 */
[----:B------:R-:W-:Y:S02]  /*119f0*/  IMAD.MOV.U32 R5, RZ, RZ, R4 ;  /* 0x000000ffff057224 */ /* 0x000fe400078e0004 */
[----:B------:R-:W-:Y:S05]  /*11a00*/  CALL.REL.NOINC `($__internal_19_$__cuda_sm70_shflsync_idx_p) ;  /* 0x0000116000007944 */ /* 0x000fea0003c00000 */
[----:B------:R-:W-:Y:S05]  /*11a10*/  BRA `(.L_x_953) ;  /* 0xfffeeb4000007947 */ /* 0x000fea000383ffff */
.L_x_862:
[----:B------:R-:W-:Y:S02]  /*11a20*/  SEL R0, RZ, 0x1, P0 ;  /* 0x00000001ff007807 */ /* 0x000fe40000000000 */
[----:B------:R-:W-:Y:S02]  /*11a30*/  MOV R2, 0x11a50 ;  /* 0x00011a5000027802 */ /* 0x000fe40000000f00 */
[----:B------:R-:W-:Y:S05]  /*11a40*/  CALL.REL.NOINC `($__internal_21_$__cuda_sm70_votesync_ballot) ;  /* 0x000011e000007944 */ /* 0x000fea0003c00000 */
[----:B------:R-:W-:Y:S01]  /*11a50*/  MOV R10, R0 ;  /* 0x00000000000a7202 */ /* 0x000fe20000000f00 */
[----:B------:R-:W-:Y:S05]  /*11a60*/  BRA `(.L_x_954) ;  /* 0xfffeeb8000007947 */ /* 0x000fea000383ffff */
.L_x_863:
[----:B------:R-:W-:Y:S01]  /*11a70*/  IMAD.MOV.U32 R5, RZ, RZ, R9 ;  /* 0x000000ffff057224 */ /* 0x000fe200078e0009 */
[----:B------:R-:W-:Y:S01]  /*11a80*/  MOV R3, R6 ;  /* 0x0000000600037202 */ /* 0x000fe20000000f00 */
[----:B-1----:R-:W-:Y:S01]  /*11a90*/  IMAD.MOV.U32 R0, RZ, RZ, 0x1f ;  /* 0x0000001fff007424 */ /* 0x002fe200078e00ff */
[----:B------:R-:W-:Y:S02]  /*11aa0*/  MOV R2, 0x11ac0 ;  /* 0x00011ac000027802 */ /* 0x000fe40000000f00 */
[----:B------:R-:W-:Y:S05]  /*11ab0*/  CALL.REL.NOINC `($__internal_19_$__cuda_sm70_shflsync_idx_p) ;  /* 0x000010b000007944 */ /* 0x000fea0003c00000 */
[----:B------:R-:W-:Y:S01]  /*11ac0*/  IMAD.MOV.U32 R12, RZ, RZ, R0 ;  /* 0x000000ffff0c7224 */ /* 0x000fe200078e0000 */
[----:B------:R-:W-:Y:S01]  /*11ad0*/  MOV R5, R8 ;  /* 0x0000000800057202 */ /* 0x000fe20000000f00 */
[----:B------:R-:W-:Y:S01]  /*11ae0*/  IMAD.MOV.U32 R7, RZ, RZ, RZ ;  /* 0x000000ffff077224 */ /* 0x000fe200078e00ff */
[----:B------:R-:W-:Y:S01]  /*11af0*/  MOV R3, R6 ;  /* 0x0000000600037202 */ /* 0x000fe20000000f00 */
[----:B------:R-:W-:Y:S01]  /*11b00*/  IMAD.MOV.U32 R0, RZ, RZ, 0x1f ;  /* 0x0000001fff007424 */ /* 0x000fe200078e00ff */
[----:B------:R-:W-:-:S02]  /*11b10*/  MOV R2, 0x11b30 ;  /* 0x00011b3000027802 */ /* 0x000fc40000000f00 */
[----:B------:R-:W-:Y:S05]  /*11b20*/  CALL.REL.NOINC `($__internal_19_$__cuda_sm70_shflsync_idx_p) ;  /* 0x0000104000007944 */ /* 0x000fea0003c00000 */
[----:B------:R-:W-:Y:S01]  /*11b30*/  MOV R9, R0 ;  /* 0x0000000000097202 */ /* 0x000fe20000000f00 */
[----:B------:R-:W-:Y:S05]  /*11b40*/  BRA `(.L_x_955) ;  /* 0xfffeeb1000007947 */ /* 0x000fea000383ffff */
.L_x_866:
[----:B------:R-:W-:Y:S01]  /*11b50*/  IMAD.MOV.U32 R5, RZ, RZ, R4 ;  /* 0x000000ffff057224 */ /* 0x000fe200078e0004 */
[----:B-1----:R-:W-:-:S02]  /*11b60*/  MOV R0, 0x1f ;  /* 0x0000001f00007802 */ /* 0x002fc40000000f00 */
[----:B------:R-:W-:Y:S02]  /*11b70*/  MOV R2, 0x11b90 ;  /* 0x00011b9000027802 */ /* 0x000fe40000000f00 */
[----:B--234-:R-:W-:Y:S05]  /*11b80*/  CALL.REL.NOINC `($__internal_19_$__cuda_sm70_shflsync_idx_p) ;  /* 0x00000fe000007944 */ /* 0x01cfea0003c00000 */
[----:B------:R-:W-:Y:S01]  /*11b90*/  MOV R7, R0 ;  /* 0x0000000000077202 */ /* 0x000fe20000000f00 */
[----:B------:R-:W-:Y:S05]  /*11ba0*/  BRA `(.L_x_865) ;  /* 0xfffeeb1000007947 */ /* 0x000fea000383ffff */
.L_x_889:
[----:B------:R1:W5:Y:S01]  /*11bb0*/  LDL R2, [R1+0x2c] ;  /* 0x00002c0001027983 */ /* 0x0003620000100800 */
[----:B------:R-:W-:Y:S02]  /*11bc0*/  MOV R5, 0x2 ;  /* 0x0000000200057802 */ /* 0x000fe40000000f00 */
[----:B------:R-:W-:Y:S02]  /*11bd0*/  MOV R3, 0x11bf0 ;  /* 0x00011bf000037802 */ /* 0x000fe40000000f00 */
[----:B-1---5:R-:W-:Y:S05]  /*11be0*/  CALL.REL.NOINC `($__internal_18_$__cuda_sm70_shflsync_bfly_p) ;  /* 0x00000f3000007944 */ /* 0x022fea0003c00000 */
[----:B------:R-:W-:Y:S01]  /*11bf0*/  MOV R0, R5 ;  /* 0x0000000500007202 */ /* 0x000fe20000000f00 */
[----:B------:R-:W-:Y:S05]  /*11c00*/  BRA `(.L_x_956) ;  /* 0xffff9f5000007947 */ /* 0x000fea000383ffff */
.L_x_890:
[----:B------:R-:W-:Y:S01]  /*11c10*/  IMAD.MOV.U32 R2, RZ, RZ, R0 ;  /* 0x000000ffff027224 */ /* 0x000fe200078e0000 */
[----:B------:R-:W-:Y:S02]  /*11c20*/  MOV R5, 0x1 ;  /* 0x0000000100057802 */ /* 0x000fe40000000f00 */
[----:B------:R-:W-:Y:S02]  /*11c30*/  MOV R3, 0x11c50 ;  /* 0x00011c5000037802 */ /* 0x000fe40000000f00 */
[----:B-----5:R-:W-:Y:S05]  /*11c40*/  CALL.REL.NOINC `($__internal_18_$__cuda_sm70_shflsync_bfly_p) ;  /* 0x00000ed000007944 */ /* 0x020fea0003c00000 */
[----:B------:R1:W5:Y:S01]  /*11c50*/  LDL R2, [R1+0x28] ;  /* 0x0000280001027983 */ /* 0x0003620000100800 */
[----:B------:R-:W-:Y:S01]  /*11c60*/  FADD.FTZ R0, R0, R5 ;  /* 0x0000000500007221 */ /* 0x000fe20000010000 */
[----:B------:R-:W-:-:S02]  /*11c70*/  MOV R5, 0x2 ;  /* 0x0000000200057802 */ /* 0x000fc40000000f00 */
[----:B------:R-:W-:Y:S02]  /*11c80*/  MOV R3, 0x11ca0 ;  /* 0x00011ca000037802 */ /* 0x000fe40000000f00 */
[----:B-1---5:R-:W-:Y:S05]  /*11c90*/  CALL.REL.NOINC `($__internal_18_$__cuda_sm70_shflsync_bfly_p) ;  /* 0x00000e8000007944 */ /* 0x022fea0003c00000 */
[----:B------:R-:W2:Y:S01]  /*11ca0*/  LDL.LU R2, [R1+0x28] ;  /* 0x0000280001027983 */ /* 0x000ea20000300800 */
[----:B------:R-:W-:Y:S01]  /*11cb0*/  MOV R3, 0x11d00 ;  /* 0x00011d0000037802 */ /* 0x000fe20000000f00 */
[----:B--2---:R-:W-:Y:S01]  /*11cc0*/  FADD.FTZ R4, R2, R5 ;  /* 0x0000000502047221 */ /* 0x004fe20000010000 */
[----:B------:R-:W-:-:S04]  /*11cd0*/  MOV R5, 0x1 ;  /* 0x0000000100057802 */ /* 0x000fc80000000f00 */
[----:B------:R-:W-:Y:S02]  /*11ce0*/  MOV R2, R4 ;  /* 0x0000000400027202 */ /* 0x000fe40000000f00 */
[----:B------:R-:W-:Y:S05]  /*11cf0*/  CALL.REL.NOINC `($__internal_18_$__cuda_sm70_shflsync_bfly_p) ;  /* 0x00000e2000007944 */ /* 0x000fea0003c00000 */
[----:B------:R-:W-:Y:S01]  /*11d00*/  MOV R3, R5 ;  /* 0x0000000500037202 */ /* 0x000fe20000000f00 */
[----:B------:R-:W-:Y:S05]  /*11d10*/  BRA `(.L_x_957) ;  /* 0xffff9ed000007947 */ /* 0x000fea000383ffff */
.L_x_897:
[----:B--234-:R-:W-:Y:S01]  /*11d20*/  IMAD.MOV.U32 R5, RZ, RZ, R12 ;  /* 0x000000ffff057224 */ /* 0x01cfe200078e000c */
[----:B------:R-:W-:Y:S01]  /*11d30*/  MOV R3, RZ ;  /* 0x000000ff00037202 */ /* 0x000fe20000000f00 */
[----:B------:R-:W-:Y:S01]  /*11d40*/  IMAD.MOV.U32 R0, RZ, RZ, 0x181f ;  /* 0x0000181fff007424 */ /* 0x000fe200078e00ff */
[----:B------:R-:W-:Y:S02]  /*11d50*/  MOV R2, 0x11d70 ;  /* 0x00011d7000027802 */ /* 0x000fe40000000f00 */
[----:B-1----:R-:W-:Y:S05]  /*11d60*/  CALL.REL.NOINC `($__internal_19_$__cuda_sm70_shflsync_idx_p) ;  /* 0x00000e0000007944 */ /* 0x002fea0003c00000 */
[----:B------:R-:W-:Y:S01]  /*11d70*/  MOV R10, R0 ;  /* 0x00000000000a7202 */ /* 0x000fe20000000f00 */
[----:B------:R-:W-:Y:S05]  /*11d80*/  BRA `(.L_x_958) ;  /* 0xffffbba000007947 */ /* 0x000fea000383ffff */
.L_x_898:
[----:B------:R-:W-:Y:S01]  /*11d90*/  IMAD.MOV.U32 R5, RZ, RZ, R15 ;  /* 0x000000ffff057224 */ /* 0x000fe200078e000f */
[----:B------:R-:W-:Y:S01]  /*11da0*/  MOV R3, RZ ;  /* 0x000000ff00037202 */ /* 0x000fe20000000f00 */
[----:B------:R-:W-:Y:S01]  /*11db0*/  IMAD.MOV.U32 R0, RZ, RZ, 0x181f ;  /* 0x0000181fff007424 */ /* 0x000fe200078e00ff */
[----:B------:R-:W-:Y:S02]  /*11dc0*/  MOV R2, 0x11de0 ;  /* 0x00011de000027802 */ /* 0x000fe40000000f00 */
[----:B-123--:R-:W-:Y:S05]  /*11dd0*/  CALL.REL.NOINC `($__internal_19_$__cuda_sm70_shflsync_idx_p) ;  /* 0x00000d9000007944 */ /* 0x00efea0003c00000 */
[----:B------:R-:W-:Y:S05]  /*11de0*/  BRA `(.L_x_959) ;  /* 0xffffbb6000007947 */ /* 0x000fea000383ffff */
.L_x_901:
[----:B-1----:R-:W-:Y:S01]  /*11df0*/  IMAD.MOV.U32 R5, RZ, RZ, R12 ;  /* 0x000000ffff057224 */ /* 0x002fe200078e000c */
[----:B------:R-:W-:Y:S01]  /*11e00*/  MOV R3, 0x1 ;  /* 0x0000000100037802 */ /* 0x000fe20000000f00 */
[----:B--2---:R-:W-:Y:S01]  /*11e10*/  IMAD.MOV.U32 R0, RZ, RZ, 0x181f ;  /* 0x0000181fff007424 */ /* 0x004fe200078e00ff */
[----:B------:R-:W-:-:S02]  /*11e20*/  MOV R2, 0x11e40 ;  /* 0x00011e4000027802 */ /* 0x000fc40000000f00 */
[----:B---34-:R-:W-:Y:S05]  /*11e30*/  CALL.REL.NOINC `($__internal_19_$__cuda_sm70_shflsync_idx_p) ;  /* 0x00000d3000007944 */ /* 0x018fea0003c00000 */
[----:B------:R-:W-:Y:S01]  /*11e40*/  IMAD.MOV.U32 R10, RZ, RZ, R0 ;  /* 0x000000ffff0a7224 */ /* 0x000fe200078e0000 */
[----:B------:R-:W-:Y:S01]  /*11e50*/  MOV R3, 0x1 ;  /* 0x0000000100037802 */ /* 0x000fe20000000f00 */
[----:B------:R-:W-:Y:S01]  /*11e60*/  IMAD.MOV.U32 R5, RZ, RZ, R15 ;  /* 0x000000ffff057224 */ /* 0x000fe200078e000f */
[----:B------:R-:W-:-:S02]  /*11e70*/  MOV R0, 0x181f ;  /* 0x0000181f00007802 */ /* 0x000fc40000000f00 */
[----:B------:R-:W-:Y:S02]  /*11e80*/  MOV R2, 0x11ea0 ;  /* 0x00011ea000027802 */ /* 0x000fe40000000f00 */
[----:B------:R-:W-:Y:S05]  /*11e90*/  CALL.REL.NOINC `($__internal_19_$__cuda_sm70_shflsync_idx_p) ;  /* 0x00000cd000007944 */ /* 0x000fea0003c00000 */
[----:B------:R-:W-:Y:S05]  /*11ea0*/  BRA `(.L_x_960) ;  /* 0xffffbc8000007947 */ /* 0x000fea000383ffff */
.L_x_904:
[----:B-1----:R-:W-:Y:S01]  /*11eb0*/  IMAD.MOV.U32 R5, RZ, RZ, R12 ;  /* 0x000000ffff057224 */ /* 0x002fe200078e000c */
[----:B------:R-:W-:Y:S01]  /*11ec0*/  MOV R3, 0x2 ;  /* 0x0000000200037802 */ /* 0x000fe20000000f00 */
[----:B--2---:R-:W-:Y:S01]  /*11ed0*/  IMAD.MOV.U32 R0, RZ, RZ, 0x181f ;  /* 0x0000181fff007424 */ /* 0x004fe200078e00ff */
[----:B------:R-:W-:Y:S02]  /*11ee0*/  MOV R2, 0x11f00 ;  /* 0x00011f0000027802 */ /* 0x000fe40000000f00 */
[----:B---34-:R-:W-:Y:S05]  /*11ef0*/  CALL.REL.NOINC `($__internal_19_$__cuda_sm70_shflsync_idx_p) ;  /* 0x00000c7000007944 */ /* 0x018fea0003c00000 */
[----:B------:R-:W-:Y:S01]  /*11f00*/  MOV R10, R0 ;  /* 0x00000000000a7202 */ /* 0x000fe20000000f00 */
[----:B------:R-:W-:Y:S05]  /*11f10*/  BRA `(.L_x_961) ;  /* 0xffffbdd000007947 */ /* 0x000fea000383ffff */
.L_x_905:
[----:B-1----:R-:W-:Y:S01]  /*11f20*/  IMAD.MOV.U32 R5, RZ, RZ, R15 ;  /* 0x000000ffff057224 */ /* 0x002fe200078e000f */
[----:B------:R-:W-:Y:S01]  /*11f30*/  MOV R3, 0x2 ;  /* 0x0000000200037802 */ /* 0x000fe20000000f00 */
[----:B--2---:R-:W-:Y:S01]  /*11f40*/  IMAD.MOV.U32 R0, RZ, RZ, 0x181f ;  /* 0x0000181fff007424 */ /* 0x004fe200078e00ff */
[----:B------:R-:W-:Y:S02]  /*11f50*/  MOV R2, 0x11f70 ;  /* 0x00011f7000027802 */ /* 0x000fe40000000f00 */
[----:B---34-:R-:W-:Y:S05]  /*11f60*/  CALL.REL.NOINC `($__internal_19_$__cuda_sm70_shflsync_idx_p) ;  /* 0x00000c0000007944 */ /* 0x018fea0003c00000 */
[----:B------:R-:W-:Y:S05]  /*11f70*/  BRA `(.L_x_962) ;  /* 0xffffbd9000007947 */ /* 0x000fea000383ffff */
.L_x_908:
[----:B-1----:R-:W-:Y:S01]  /*11f80*/  IMAD.MOV.U32 R5, RZ, RZ, R12 ;  /* 0x000000ffff057224 */ /* 0x002fe200078e000c */
[----:B------:R-:W-:Y:S01]  /*11f90*/  MOV R3, 0x3 ;  /* 0x0000000300037802 */ /* 0x000fe20000000f00 */
[----:B---3--:R-:W-:Y:S01]  /*11fa0*/  IMAD.MOV.U32 R0, RZ, RZ, 0x181f ;  /* 0x0000181fff007424 */ /* 0x008fe200078e00ff */
[----:B------:R-:W-:-:S02]  /*11fb0*/  MOV R2, 0x11fd0 ;  /* 0x00011fd000027802 */ /* 0x000fc40000000f00 */
[----:B--2-4-:R-:W-:Y:S05]  /*11fc0*/  CALL.REL.NOINC `($__internal_19_$__cuda_sm70_shflsync_idx_p) ;  /* 0x00000ba000007944 */ /* 0x014fea0003c00000 */
[----:B------:R-:W-:Y:S01]  /*11fd0*/  IMAD.MOV.U32 R8, RZ, RZ, R0 ;  /* 0x000000ffff087224 */ /* 0x000fe200078e0000 */
[----:B------:R-:W-:Y:S01]  /*11fe0*/  MOV R3, 0x3 ;  /* 0x0000000300037802 */ /* 0x000fe20000000f00 */
[----:B------:R-:W-:Y:S01]  /*11ff0*/  IMAD.MOV.U32 R5, RZ, RZ, R15 ;  /* 0x000000ffff057224 */ /* 0x000fe200078e000f */
[----:B------:R-:W-:-:S02]  /*12000*/  MOV R0, 0x181f ;  /* 0x0000181f00007802 */ /* 0x000fc40000000f00 */
[----:B------:R-:W-:Y:S02]  /*12010*/  MOV R2, 0x12030 ;  /* 0x0001203000027802 */ /* 0x000fe40000000f00 */
[----:B------:R-:W-:Y:S05]  /*12020*/  CALL.REL.NOINC `($__internal_19_$__cuda_sm70_shflsync_idx_p) ;  /* 0x00000b4000007944 */ /* 0x000fea0003c00000 */
[----:B------:R-:W-:Y:S05]  /*12030*/  BRA `(.L_x_963) ;  /* 0xffffbea000007947 */ /* 0x000fea000383ffff */
.L_x_910:
[----:B------:R-:W-:Y:S01]  /*12040*/  IMAD.MOV.U32 R5, RZ, RZ, R12 ;  /* 0x000000ffff057224 */ /* 0x000fe200078e000c */
[----:B------:R-:W-:Y:S01]  /*12050*/  MOV R3, RZ ;  /* 0x000000ff00037202 */ /* 0x000fe20000000f00 */
[----:B------:R-:W-:Y:S01]  /*12060*/  IMAD.MOV.U32 R0, RZ, RZ, 0x1c1f ;  /* 0x00001c1fff007424 */ /* 0x000fe200078e00ff */
[----:B------:R-:W-:Y:S02]  /*12070*/  MOV R2, 0x12090 ;  /* 0x0001209000027802 */ /* 0x000fe40000000f00 */
[----:B------:R-:W-:Y:S05]  /*12080*/  CALL.REL.NOINC `($__internal_19_$__cuda_sm70_shflsync_idx_p) ;  /* 0x00000ae000007944 */ /* 0x000fea0003c00000 */
[----:B------:R-:W-:Y:S01]  /*12090*/  MOV R4, R0 ;  /* 0x0000000000047202 */ /* 0x000fe20000000f00 */
[----:B------:R-:W-:Y:S05]  /*120a0*/  BRA `(.L_x_964) ;  /* 0xffffc1f000007947 */ /* 0x000fea000383ffff */
.L_x_911:
[----:B------:R-:W-:Y:S01]  /*120b0*/  IMAD.MOV.U32 R5, RZ, RZ, R14 ;  /* 0x000000ffff057224 */ /* 0x000fe200078e000e */
[----:B------:R-:W-:Y:S01]  /*120c0*/  MOV R3, RZ ;  /* 0x000000ff00037202 */ /* 0x000fe20000000f00 */
[----:B------:R-:W-:Y:S01]  /*120d0*/  IMAD.MOV.U32 R0, RZ, RZ, 0x1c1f ;  /* 0x00001c1fff007424 */ /* 0x000fe200078e00ff */
[----:B------:R-:W-:Y:S02]  /*120e0*/  MOV R2, 0x12100 ;  /* 0x0001210000027802 */ /* 0x000fe40000000f00 */
[----:B-12---:R-:W-:Y:S05]  /*120f0*/  CALL.REL.NOINC `($__internal_19_$__cuda_sm70_shflsync_idx_p) ;  /* 0x00000a7000007944 */ /* 0x006fea0003c00000 */
[----:B------:R-:W-:Y:S05]  /*12100*/  BRA `(.L_x_965) ;  /* 0xffffc1b000007947 */ /* 0x000fea000383ffff */
.L_x_914:
[----:B------:R-:W-:Y:S01]  /*12110*/  IMAD.MOV.U32 R5, RZ, RZ, R12 ;  /* 0x000000ffff057224 */ /* 0x000fe200078e000c */
[----:B----4-:R-:W-:Y:S01]  /*12120*/  MOV R3, 0x1 ;  /* 0x0000000100037802 */ /* 0x010fe20000000f00 */
[----:B------:R-:W-:Y:S01]  /*12130*/  IMAD.MOV.U32 R0, RZ, RZ, 0x1c1f ;  /* 0x00001c1fff007424 */ /* 0x000fe200078e00ff */
[----:B------:R-:W-:-:S02]  /*12140*/  MOV R2, 0x12160 ;  /* 0x0001216000027802 */ /* 0x000fc40000000f00 */
[----:B-123--:R-:W-:Y:S05]  /*12150*/  CALL.REL.NOINC `($__internal_19_$__cuda_sm70_shflsync_idx_p) ;  /* 0x00000a1000007944 */ /* 0x00efea0003c00000 */
[----:B------:R-:W-:Y:S01]  /*12160*/  IMAD.MOV.U32 R4, RZ, RZ, R0 ;  /* 0x000000ffff047224 */ /* 0x000fe200078e0000 */
[----:B------:R-:W-:Y:S01]  /*12170*/  MOV R3, 0x1 ;  /* 0x0000000100037802 */ /* 0x000fe20000000f00 */
[----:B------:R-:W-:Y:S01]  /*12180*/  IMAD.MOV.U32 R5, RZ, RZ, R14 ;  /* 0x000000ffff057224 */ /* 0x000fe200078e000e */
[----:B------:R-:W-:-:S02]  /*12190*/  MOV R0, 0x1c1f ;  /* 0x00001c1f00007802 */ /* 0x000fc40000000f00 */
[----:B------:R-:W-:Y:S02]  /*121a0*/  MOV R2, 0x121c0 ;  /* 0x000121c000027802 */ /* 0x000fe40000000f00 */
[----:B------:R-:W-:Y:S05]  /*121b0*/  CALL.REL.NOINC `($__internal_19_$__cuda_sm70_shflsync_idx_p) ;  /* 0x000009b000007944 */ /* 0x000fea0003c00000 */
[----:B------:R-:W-:Y:S05]  /*121c0*/  BRA `(.L_x_966) ;  /* 0xffffcd5000007947 */ /* 0x000fea000383ffff */
.L_x_918:
[----:B------:R-:W-:Y:S01]  /*121d0*/  IMAD.MOV.U32 R5, RZ, RZ, R11 ;  /* 0x000000ffff057224 */ /* 0x000fe200078e000b */
[----:B------:R-:W-:Y:S01]  /*121e0*/  MOV R3, RZ ;  /* 0x000000ff00037202 */ /* 0x000fe20000000f00 */
[----:B------:R-:W-:Y:S01]  /*121f0*/  IMAD.MOV.U32 R0, RZ, RZ, 0x181f ;  /* 0x0000181fff007424 */ /* 0x000fe200078e00ff */
[----:B------:R-:W-:Y:S02]  /*12200*/  MOV R2, 0x12220 ;  /* 0x0001222000027802 */ /* 0x000fe40000000f00 */
[----:B------:R-:W-:Y:S05]  /*12210*/  CALL.REL.NOINC `($__internal_19_$__cuda_sm70_shflsync_idx_p) ;  /* 0x0000095000007944 */ /* 0x000fea0003c00000 */
[----:B------:R-:W-:Y:S01]  /*12220*/  MOV R10, R0 ;  /* 0x00000000000a7202 */ /* 0x000fe20000000f00 */
[----:B------:R-:W-:Y:S05]  /*12230*/  BRA `(.L_x_967) ;  /* 0xffffdd5000007947 */ /* 0x000fea000383ffff */
.L_x_919:
[----:B------:R-:W-:Y:S01]  /*12240*/  IMAD.MOV.U32 R5, RZ, RZ, R15 ;  /* 0x000000ffff057224 */ /* 0x000fe200078e000f */
[----:B------:R-:W-:Y:S01]  /*12250*/  MOV R3, RZ ;  /* 0x000000ff00037202 */ /* 0x000fe20000000f00 */
[----:B------:R-:W-:Y:S01]  /*12260*/  IMAD.MOV.U32 R0, RZ, RZ, 0x181f ;  /* 0x0000181fff007424 */ /* 0x000fe200078e00ff */
[----:B------:R-:W-:Y:S02]  /*12270*/  MOV R2, 0x12290 ;  /* 0x0001229000027802 */ /* 0x000fe40000000f00 */
[----:B-12---:R-:W-:Y:S05]  /*12280*/  CALL.REL.NOINC `($__internal_19_$__cuda_sm70_shflsync_idx_p) ;  /* 0x000008e000007944 */ /* 0x006fea0003c00000 */
[----:B------:R-:W-:Y:S05]  /*12290*/  BRA `(.L_x_968) ;  /* 0xffffdd1000007947 */ /* 0x000fea000383ffff */
.L_x_922:
[----:B-1----:R-:W-:Y:S01]  /*122a0*/  IMAD.MOV.U32 R5, RZ, RZ, R11 ;  /* 0x000000ffff057224 */ /* 0x002fe200078e000b */
[----:B------:R-:W-:Y:S01]  /*122b0*/  MOV R3, 0x1 ;  /* 0x0000000100037802 */ /* 0x000fe20000000f00 */
[----:B----4-:R-:W-:Y:S01]  /*122c0*/  IMAD.MOV.U32 R0, RZ, RZ, 0x181f ;  /* 0x0000181fff007424 */ /* 0x010fe200078e00ff */
[----:B------:R-:W-:-:S02]  /*122d0*/  MOV R2, 0x122f0 ;  /* 0x000122f000027802 */ /* 0x000fc40000000f00 */
[----:B--23--:R-:W-:Y:S05]  /*122e0*/  CALL.REL.NOINC `($__internal_19_$__cuda_sm70_shflsync_idx_p) ;  /* 0x0000088000007944 */ /* 0x00cfea0003c00000 */
[----:B------:R-:W-:Y:S01]  /*122f0*/  IMAD.MOV.U32 R10, RZ, RZ, R0 ;  /* 0x000000ffff0a7224 */ /* 0x000fe200078e0000 */
[----:B------:R-:W-:Y:S01]  /*12300*/  MOV R3, 0x1 ;  /* 0x0000000100037802 */ /* 0x000fe20000000f00 */
[----:B------:R-:W-:Y:S01]  /*12310*/  IMAD.MOV.U32 R5, RZ, RZ, R15 ;  /* 0x000000ffff057224 */ /* 0x000fe200078e000f */
[----:B------:R-:W-:-:S02]  /*12320*/  MOV R0, 0x181f ;  /* 0x0000181f00007802 */ /* 0x000fc40000000f00 */
[----:B------:R-:W-:Y:S02]  /*12330*/  MOV R2, 0x12350 ;  /* 0x0001235000027802 */ /* 0x000fe40000000f00 */
[----:B------:R-:W-:Y:S05]  /*12340*/  CALL.REL.NOINC `($__internal_19_$__cuda_sm70_shflsync_idx_p) ;  /* 0x0000082000007944 */ /* 0x000fea0003c00000 */
[----:B------:R-:W-:Y:S05]  /*12350*/  BRA `(.L_x_969) ;  /* 0xffffde4000007947 */ /* 0x000fea000383ffff */
.L_x_925:
[----:B-1----:R-:W-:Y:S01]  /*12360*/  IMAD.MOV.U32 R5, RZ, RZ, R11 ;  /* 0x000000ffff057224 */ /* 0x002fe200078e000b */
[----:B------:R-:W-:Y:S01]  /*12370*/  MOV R3, 0x2 ;  /* 0x0000000200037802 */ /* 0x000fe20000000f00 */
[----:B----4-:R-:W-:Y:S01]  /*12380*/  IMAD.MOV.U32 R0, RZ, RZ, 0x181f ;  /* 0x0000181fff007424 */ /* 0x010fe200078e00ff */
[----:B------:R-:W-:Y:S02]  /*12390*/  MOV R2, 0x123b0 ;  /* 0x000123b000027802 */ /* 0x000fe40000000f00 */
[----:B--23--:R-:W-:Y:S05]  /*123a0*/  CALL.REL.NOINC `($__internal_19_$__cuda_sm70_shflsync_idx_p) ;  /* 0x000007c000007944 */ /* 0x00cfea0003c00000 */
[----:B------:R-:W-:Y:S01]  /*123b0*/  MOV R10, R0 ;  /* 0x00000000000a7202 */ /* 0x000fe20000000f00 */
[----:B------:R-:W-:Y:S05]  /*123c0*/  BRA `(.L_x_970) ;  /* 0xffffdf9000007947 */ /* 0x000fea000383ffff */
.L_x_926:
[----:B-1----:R-:W-:Y:S01]  /*123d0*/  IMAD.MOV.U32 R5, RZ, RZ, R15 ;  /* 0x000000ffff057224 */ /* 0x002fe200078e000f */
[----:B------:R-:W-:Y:S01]  /*123e0*/  MOV R3, 0x2 ;  /* 0x0000000200037802 */ /* 0x000fe20000000f00 */
[----:B----4-:R-:W-:Y:S01]  /*123f0*/  IMAD.MOV.U32 R0, RZ, RZ, 0x181f ;  /* 0x0000181fff007424 */ /* 0x010fe200078e00ff */
[----:B------:R-:W-:Y:S02]  /*12400*/  MOV R2, 0x12420 ;  /* 0x0001242000027802 */ /* 0x000fe40000000f00 */
[----:B--23--:R-:W-:Y:S05]  /*12410*/  CALL.REL.NOINC `($__internal_19_$__cuda_sm70_shflsync_idx_p) ;  /* 0x0000075000007944 */ /* 0x00cfea0003c00000 */
[----:B------:R-:W-:Y:S05]  /*12420*/  BRA `(.L_x_971) ;  /* 0xffffdf5000007947 */ /* 0x000fea000383ffff */
.L_x_929:
[----:B-1----:R-:W-:Y:S01]  /*12430*/  IMAD.MOV.U32 R5, RZ, RZ, R11 ;  /* 0x000000ffff057224 */ /* 0x002fe200078e000b */
[----:B------:R-:W-:Y:S01]  /*12440*/  MOV R3, 0x3 ;  /* 0x0000000300037802 */ /* 0x000fe20000000f00 */
[----:B------:R-:W-:Y:S01]  /*12450*/  IMAD.MOV.U32 R0, RZ, RZ, 0x181f ;  /* 0x0000181fff007424 */ /* 0x000fe200078e00ff */
[----:B------:R-:W-:-:S02]  /*12460*/  MOV R2, 0x12480 ;  /* 0x0001248000027802 */ /* 0x000fc40000000f00 */
[----:B--234-:R-:W-:Y:S05]  /*12470*/  CALL.REL.NOINC `($__internal_19_$__cuda_sm70_shflsync_idx_p) ;  /* 0x000006f000007944 */ /* 0x01cfea0003c00000 */
[----:B------:R-:W-:Y:S01]  /*12480*/  IMAD.MOV.U32 R10, RZ, RZ, R0 ;  /* 0x000000ffff0a7224 */ /* 0x000fe200078e0000 */
[----:B------:R-:W-:Y:S01]  /*12490*/  MOV R3, 0x3 ;  /* 0x0000000300037802 */ /* 0x000fe20000000f00 */
[----:B------:R-:W-:Y:S01]  /*124a0*/  IMAD.MOV.U32 R5, RZ, RZ, R15 ;  /* 0x000000ffff057224 */ /* 0x000fe200078e000f */
[----:B------:R-:W-:-:S02]  /*124b0*/  MOV R0, 0x181f ;  /* 0x0000181f00007802 */ /* 0x000fc40000000f00 */
[----:B------:R-:W-:Y:S02]  /*124c0*/  MOV R2, 0x124e0 ;  /* 0x000124e000027802 */ /* 0x000fe40000000f00 */
[----:B------:R-:W-:Y:S05]  /*124d0*/  CALL.REL.NOINC `($__internal_19_$__cuda_sm70_shflsync_idx_p) ;  /* 0x0000069000007944 */ /* 0x000fea0003c00000 */
[----:B------:R-:W-:Y:S05]  /*124e0*/  BRA `(.L_x_972) ;  /* 0xffffe06000007947 */ /* 0x000fea000383ffff */
.L_x_931:
[----:B------:R-:W-:Y:S01]  /*124f0*/  IMAD.MOV.U32 R5, RZ, RZ, R103 ;  /* 0x000000ffff057224 */ /* 0x000fe200078e0067 */
[----:B------:R-:W-:Y:S01]  /*12500*/  MOV R3, RZ ;  /* 0x000000ff00037202 */ /* 0x000fe20000000f00 */
[----:B------:R-:W-:Y:S01]  /*12510*/  IMAD.MOV.U32 R0, RZ, RZ, 0x1f ;  /* 0x0000001fff007424 */ /* 0x000fe200078e00ff */
[----:B------:R-:W-:Y:S02]  /*12520*/  MOV R2, 0x12540 ;  /* 0x0001254000027802 */ /* 0x000fe40000000f00 */
[----:B------:R-:W-:Y:S05]  /*12530*/  CALL.REL.NOINC `($__internal_19_$__cuda_sm70_shflsync_idx_p) ;  /* 0x0000063000007944 */ /* 0x000fea0003c00000 */
[----:B------:R-:W-:Y:S01]  /*12540*/  MOV R9, R0 ;  /* 0x0000000000097202 */ /* 0x000fe20000000f00 */
[----:B------:R-:W-:Y:S05]  /*12550*/  BRA `(.L_x_973) ;  /* 0xffffe27000007947 */ /* 0x000fea000383ffff */
.L_x_932:
[----:B------:R-:W-:Y:S01]  /*12560*/  IMAD.MOV.U32 R5, RZ, RZ, R103 ;  /* 0x000000ffff057224 */ /* 0x000fe200078e0067 */
[----:B------:R-:W-:Y:S01]  /*12570*/  MOV R3, 0x1 ;  /* 0x0000000100037802 */ /* 0x000fe20000000f00 */
[----:B------:R-:W-:Y:S01]  /*12580*/  IMAD.MOV.U32 R0, RZ, RZ, 0x1f ;  /* 0x0000001fff007424 */ /* 0x000fe200078e00ff */
[----:B------:R-:W-:Y:S02]  /*12590*/  MOV R2, 0x125b0 ;  /* 0x000125b000027802 */ /* 0x000fe40000000f00 */
[----:B-12---:R-:W-:Y:S05]  /*125a0*/  CALL.REL.NOINC `($__internal_19_$__cuda_sm70_shflsync_idx_p) ;  /* 0x000005c000007944 */ /* 0x006fea0003c00000 */
[----:B------:R-:W-:Y:S01]  /*125b0*/  MOV R8, R0 ;  /* 0x0000000000087202 */ /* 0x000fe20000000f00 */
[----:B------:R-:W-:Y:S05]  /*125c0*/  BRA `(.L_x_974) ;  /* 0xffffe22000007947 */ /* 0x000fea000383ffff */
.L_x_933:
[----:B------:R-:W-:Y:S02]  /*125d0*/  MOV R2, 0x1 ;  /* 0x0000000100027802 */ /* 0x000fe40000000f00 */
[----:B------:R-:W-:-:S02]  /*125e0*/  MOV R3, 0x12600 ;  /* 0x0001260000037802 */ /* 0x000fc40000000f00 */
[----:B-1234-:R-:W-:Y:S05]  /*125f0*/  CALL.REL.NOINC `($__internal_20_$__cuda_sm70_shflsync_up_p) ;  /* 0x000005c000007944 */ /* 0x01efea0003c00000 */
[----:B------:R-:W-:Y:S05]  /*12600*/  BRA `(.L_x_975) ;  /* 0xffffe31000007947 */ /* 0x000fea000383ffff */
.L_x_934:
[----:B------:R-:W-:Y:S02]  /*12610*/  MOV R2, 0x2 ;  /* 0x0000000200027802 */ /* 0x000fe40000000f00 */
[----:B------:R-:W-:-:S02]  /*12620*/  MOV R3, 0x12640 ;  /* 0x0001264000037802 */ /* 0x000fc40000000f00 */
[----:B--2-4-:R-:W-:Y:S05]  /*12630*/  CALL.REL.NOINC `($__internal_20_$__cuda_sm70_shflsync_up_p) ;  /* 0x0000058000007944 */ /* 0x014fea0003c00000 */
[----:B------:R-:W-:Y:S01]  /*12640*/  SEL R3, R4, RZ, P1 ;  /* 0x000000ff04037207 */ /* 0x000fe20000800000 */
[----:B------:R-:W-:-:S04]  /*12650*/  IMAD.MOV.U32 R2, RZ, RZ, 0x4 ;  /* 0x00000004ff027424 */ /* 0x000fc800078e00ff */
[----:B------:R-:W-:Y:S01]  /*12660*/  IMAD.IADD R0, R0, 0x1, R3 ;  /* 0x0000000100007824 */ /* 0x000fe200078e0203 */
        /* <DEDUP_REMOVED lines=20> */
.L_x_938:
[----:B------:R-:W-:Y:S02]  /*127b0*/  MOV R2, 0x1 ;  /* 0x0000000100027802 */ /* 0x000fe40000000f00 */
[----:B------:R-:W-:Y:S02]  /*127c0*/  MOV R3, 0x127e0 ;  /* 0x000127e000037802 */ /* 0x000fe40000000f00 */
[----:B------:R-:W-:Y:S05]  /*127d0*/  CALL.REL.NOINC `($__internal_20_$__cuda_sm70_shflsync_up_p) ;  /* 0x000003e000007944 */ /* 0x000fea0003c00000 */
[----:B------:R-:W-:Y:S01]  /*127e0*/  MOV R2, R4 ;  /* 0x0000000400027202 */ /* 0x000fe20000000f00 */
[----:B------:R-:W-:Y:S05]  /*127f0*/  BRA `(.L_x_977) ;  /* 0xffffe38000007947 */ /* 0x000fea000383ffff */
.L_x_939:
        /* <DEDUP_REMOVED lines=26> */
.L_x_941:
[----:B------:R-:W-:Y:S02]  /*129a0*/  SEL R0, RZ, 0x1, P0 ;  /* 0x00000001ff007807 */ /* 0x000fe40000000000 */
[----:B------:R-:W-:Y:S02]  /*129b0*/  MOV R2, 0x129d0 ;  /* 0x000129d000027802 */ /* 0x000fe40000000f00 */
[----:B-1----:R-:W-:Y:S05]  /*129c0*/  CALL.REL.NOINC `($__internal_21_$__cuda_sm70_votesync_ballot) ;  /* 0x0000026000007944 */ /* 0x002fea0003c00000 */
[----:B------:R-:W-:Y:S01]  /*129d0*/  MOV R10, R0 ;  /* 0x00000000000a7202 */ /* 0x000fe20000000f00 */
[----:B------:R-:W-:Y:S05]  /*129e0*/  BRA `(.L_x_979) ;  /* 0xffffe32000007947 */ /* 0x000fea000383ffff */
.L_x_942:
[----:B------:R-:W-:Y:S01]  /*129f0*/  IMAD.MOV.U32 R5, RZ, RZ, R6 ;  /* 0x000000ffff057224 */ /* 0x000fe200078e0006 */
[----:B------:R-:W-:Y:S01]  /*12a00*/  MOV R3, R8 ;  /* 0x0000000800037202 */ /* 0x000fe20000000f00 */
[----:B--2---:R-:W-:Y:S01]  /*12a10*/  IMAD.MOV.U32 R0, RZ, RZ, 0x1f ;  /* 0x0000001fff007424 */ /* 0x004fe200078e00ff */
[----:B------:R-:W-:Y:S02]  /*12a20*/  MOV R2, 0x12a40 ;  /* 0x00012a4000027802 */ /* 0x000fe40000000f00 */
[----:B-1----:R-:W-:Y:S05]  /*12a30*/  CALL.REL.NOINC `($__internal_19_$__cuda_sm70_shflsync_idx_p) ;  /* 0x0000013000007944 */ /* 0x002fea0003c00000 */
[----:B------:R-:W-:Y:S01]  /*12a40*/  IMAD.MOV.U32 R12, RZ, RZ, R0 ;  /* 0x000000ffff0c7224 */ /* 0x000fe200078e0000 */
[----:B------:R-:W-:Y:S01]  /*12a50*/  MOV R3, R8 ;  /* 0x0000000800037202 */ /* 0x000fe20000000f00 */
[----:B------:R-:W-:Y:S01]  /*12a60*/  IMAD.MOV.U32 R5, RZ, RZ, R7 ;  /* 0x000000ffff057224 */ /* 0x000fe200078e0007 */
[----:B------:R-:W-:Y:S02]  /*12a70*/  MOV R0, 0x1f ;  /* 0x0000001f00007802 */ /* 0x000fe40000000f00 */
[----:B------:R-:W-:-:S02]  /*12a80*/  MOV R2, 0x12aa0 ;  /* 0x00012aa000027802 */ /* 0x000fc40000000f00 */
[----:B------:R-:W-:Y:S05]  /*12a90*/  CALL.REL.NOINC `($__internal_19_$__cuda_sm70_shflsync_idx_p) ;  /* 0x000000d000007944 */ /* 0x000fea0003c00000 */
[----:B------:R-:W-:Y:S01]  /*12aa0*/  MOV R7, R0 ;  /* 0x0000000000077202 */ /* 0x000fe20000000f00 */
[----:B------:R-:W-:Y:S05]  /*12ab0*/  BRA `(.L_x_980) ;  /* 0xffffe2c000007947 */ /* 0x000fea000383ffff */
.L_x_945:
[----:B------:R-:W-:Y:S01]  /*12ac0*/  IMAD.MOV.U32 R5, RZ, RZ, R4 ;  /* 0x000000ffff057224 */ /* 0x000fe200078e0004 */
[----:B--2---:R-:W-:-:S02]  /*12ad0*/  MOV R0, 0x1f ;  /* 0x0000001f00007802 */ /* 0x004fc40000000f00 */
[----:B------:R-:W-:Y:S02]  /*12ae0*/  MOV R2, 0x12b00 ;  /* 0x00012b0000027802 */ /* 0x000fe40000000f00 */
[----:B-1-34-:R-:W-:Y:S05]  /*12af0*/  CALL.REL.NOINC `($__internal_19_$__cuda_sm70_shflsync_idx_p) ;  /* 0x0000007000007944 */ /* 0x01afea0003c00000 */
[----:B------:R-:W-:Y:S01]  /*12b00*/  MOV R13, R0 ;  /* 0x00000000000d7202 */ /* 0x000fe20000000f00 */
[----:B------:R-:W-:Y:S05]  /*12b10*/  BRA `(.L_x_944) ;  /* 0xffffe2c000007947 */ /* 0x000fea000383ffff */
        .weak           $__internal_18_$__cuda_sm70_shflsync_bfly_p
        .type           $__internal_18_$__cuda_sm70_shflsync_bfly_p,@function
        .size           $__internal_18_$__cuda_sm70_shflsync_bfly_p,($__internal_19_$__cuda_sm70_shflsync_idx_p - $__internal_18_$__cuda_sm70_shflsync_bfly_p)
$__internal_18_$__cuda_sm70_shflsync_bfly_p:
[----:B------:R-:W-:Y:S04]  /*12b20*/  WARPSYNC R6 ;  /* 0x0000000600007348 */ /* 0x000fe80003800000 */
[----:B------:R1:W2:Y:S02]  /*12b30*/  SHFL.BFLY PT, R5, R2, R5, R7 ;  /* 0x0c00000502057389 */ /* 0x0002a400000e0007 */
[----:B-1----:R-:W-:Y:S02]  /*12b40*/  MOV R2, R3 ;  /* 0x0000000300027202 */ /* 0x002fe40000000f00 */
[----:B------:R-:W-:-:S04]  /*12b50*/  MOV R3, 0x0 ;  /* 0x0000000000037802 */ /* 0x000fc80000000f00 */
[----:B--2---:R-:W-:Y:S05]  /*12b60*/  RET.REL.NODEC R2 `(_ZN7cutlass13device_kernelIN5flash19enable_sm80_to_sm89INS1_16FlashAttnFwdSm80INS1_25CollectiveMainloopFwdSm80ILi8ELi1ELb1EN4cute5tupleIJNS5_1CILi128EEENS7_ILi48EEENS7_ILi256EEEEEELi256ENS_10bfloat16_tEfNS_4arch4Sm80ELb1ELb0ELb0ELb1ELb0ELb0ELb1ELb1EEENS1_21CollectiveEpilogueFwdINS6_IJS8_SA_S9_EEENS6_IJNS7_ILi1EEESI_SI_EEESC_SE_Li256ELb1ELb1ELb1ELb0EEENS1_36VarlenDynamicPersistentTileSchedulerILi128ELi48ELi256ELi256ELb1ELb1ELb0ELb1ELb1ELb1EEEEEEEEEvNT_6ParamsE) ;  /* 0xfffed49002007950 */ /* 0x004fea0003c3ffff */
        .weak           $__internal_19_$__cuda_sm70_shflsync_idx_p
        .type           $__internal_19_$__cuda_sm70_shflsync_idx_p,@function
        .size           $__internal_19_$__cuda_sm70_shflsync_idx_p,($__internal_20_$__cuda_sm70_shflsync_up_p - $__internal_19_$__cuda_sm70_shflsync_idx_p)
$__internal_19_$__cuda_sm70_shflsync_idx_p:
[----:B------:R-:W-:-:S04]  /*12b70*/  MOV R122, 0xffffffff ;  /* 0xffffffff007a7802 */ /* 0x000fc80000000f00 */
[----:B------:R-:W-:Y:S04]  /*12b80*/  WARPSYNC R122 ;  /* 0x0000007a00007348 */ /* 0x000fe80003800000 */
[----:B------:R1:W2:Y:S02]  /*12b90*/  SHFL.IDX PT, R0, R5, R3, R0 ;  /* 0x0000000305007389 */ /* 0x0002a400000e0000 */
[----:B-1----:R-:W-:-:S04]  /*12ba0*/  MOV R3, 0x0 ;  /* 0x0000000000037802 */ /* 0x002fc80000000f00 */
[----:B--2---:R-:W-:Y:S05]  /*12bb0*/  RET.REL.NODEC R2 `(_ZN7cutlass13device_kernelIN5flash19enable_sm80_to_sm89INS1_16FlashAttnFwdSm80INS1_25CollectiveMainloopFwdSm80ILi8ELi1ELb1EN4cute5tupleIJNS5_1CILi128EEENS7_ILi48EEENS7_ILi256EEEEEELi256ENS_10bfloat16_tEfNS_4arch4Sm80ELb1ELb0ELb0ELb1ELb0ELb0ELb1ELb1EEENS1_21CollectiveEpilogueFwdINS6_IJS8_SA_S9_EEENS6_IJNS7_ILi1EEESI_SI_EEESC_SE_Li256ELb1ELb1ELb1ELb0EEENS1_36VarlenDynamicPersistentTileSchedulerILi128ELi48ELi256ELi256ELb1ELb1ELb0ELb1ELb1ELb1EEEEEEEEEvNT_6ParamsE) ;  /* 0xfffed44002007950 */ /* 0x004fea0003c3ffff */
        .weak           $__internal_20_$__cuda_sm70_shflsync_up_p
        .type           $__internal_20_$__cuda_sm70_shflsync_up_p,@function
        .size           $__internal_20_$__cuda_sm70_shflsync_up_p,($__internal_21_$__cuda_sm70_votesync_ballot - $__internal_20_$__cuda_sm70_shflsync_up_p)
$__internal_20_$__cuda_sm70_shflsync_up_p:
[----:B------:R-:W-:Y:S02]  /*12bc0*/  IMAD.MOV.U32 R4, RZ, RZ, RZ ;  /* 0x000000ffff047224 */ /* 0x000fe400078e00ff */
[----:B------:R-:W-:-:S04]  /*12bd0*/  IMAD.MOV.U32 R10, RZ, RZ, -0x1 ;  /* 0xffffffffff0a7424 */ /* 0x000fc800078e00ff */
[----:B------:R-:W-:Y:S04]  /*12be0*/  WARPSYNC R10 ;  /* 0x0000000a00007348 */ /* 0x000fe80003800000 */
[----:B------:R1:W2:Y:S02]  /*12bf0*/  SHFL.UP PT, R4, R0, R2, R4 ;  /* 0x0400000200047389 */ /* 0x0002a400000e0004 */
[----:B-1----:R-:W-:Y:S02]  /*12c00*/  MOV R2, R3 ;  /* 0x0000000300027202 */ /* 0x002fe40000000f00 */
[----:B------:R-:W-:-:S04]  /*12c10*/  MOV R3, 0x0 ;  /* 0x0000000000037802 */ /* 0x000fc80000000f00 */
[----:B--2---:R-:W-:Y:S05]  /*12c20*/  RET.REL.NODEC R2 `(_ZN7cutlass13device_kernelIN5flash19enable_sm80_to_sm89INS1_16FlashAttnFwdSm80INS1_25CollectiveMainloopFwdSm80ILi8ELi1ELb1EN4cute5tupleIJNS5_1CILi128EEENS7_ILi48EEENS7_ILi256EEEEEELi256ENS_10bfloat16_tEfNS_4arch4Sm80ELb1ELb0ELb0ELb1ELb0ELb0ELb1ELb1EEENS1_21CollectiveEpilogueFwdINS6_IJS8_SA_S9_EEENS6_IJNS7_ILi1EEESI_SI_EEESC_SE_Li256ELb1ELb1ELb1ELb0EEENS1_36VarlenDynamicPersistentTileSchedulerILi128ELi48ELi256ELi256ELb1ELb1ELb0ELb1ELb1ELb1EEEEEEEEEvNT_6ParamsE) ;  /* 0xfffed3d002007950 */ /* 0x004fea0003c3ffff */
        .weak           $__internal_21_$__cuda_sm70_votesync_ballot
        .type           $__internal_21_$__cuda_sm70_votesync_ballot,@function
        .size           $__internal_21_$__cuda_sm70_votesync_ballot,(.L_x_2609 - $__internal_21_$__cuda_sm70_votesync_ballot)
$__internal_21_$__cuda_sm70_votesync_ballot:
[----:B------:R-:W-:Y:S01]  /*12c30*/  ISETP.NE.U32.AND P0, PT, R0, 0x1, PT ;  /* 0x000000010000780c */ /* 0x000fe20003f05070 */
[----:B------:R-:W-:-:S04]  /*12c40*/  IMAD.MOV.U32 R3, RZ, RZ, -0x1 ;  /* 0xffffffffff037424 */ /* 0x000fc800078e00ff */
[----:B------:R-:W-:Y:S08]  /*12c50*/  WARPSYNC R3 ;  /* 0x0000000300007348 */ /* 0x000ff00003800000 */
[----:B------:R-:W-:-:S04]  /*12c60*/  VOTE.ANY R0, PT, !P0 ;  /* 0x0000000000007806 */ /* 0x000fc800040e0100 */
[----:B------:R-:W-:Y:S01]  /*12c70*/  LOP3.LUT R0, R0, R3, RZ, 0xc0, !PT ;  /* 0x0000000300007212 */ /* 0x000fe200078ec0ff */
[----:B------:R-:W-:-:S04]  /*12c80*/  IMAD.MOV.U32 R3, RZ, RZ, 0x0 ;  /* 0x00000000ff037424 */ /* 0x000fc800078e00ff */
[----:B------:R-:W-:Y:S05]  /*12c90*/  RET.REL.NODEC R2 `(_ZN7cutlass13device_kernelIN5flash19enable_sm80_to_sm89INS1_16FlashAttnFwdSm80INS1_25CollectiveMainloopFwdSm80ILi8ELi1ELb1EN4cute5tupleIJNS5_1CILi128EEENS7_ILi48EEENS7_ILi256EEEEEELi256ENS_10bfloat16_tEfNS_4arch4Sm80ELb1ELb0ELb0ELb1ELb0ELb0ELb1ELb1EEENS1_21CollectiveEpilogueFwdINS6_IJS8_SA_S9_EEENS6_IJNS7_ILi1EEESI_SI_EEESC_SE_Li256ELb1ELb1ELb1ELb0EEENS1_36VarlenDynamicPersistentTileSchedulerILi128ELi48ELi256ELi256ELb1ELb1ELb0ELb1ELb1ELb1EEEEEEEEEvNT_6ParamsE) ;  /* 0xfffed36002007950 */ /* 0x000fea0003c3ffff */
.L_x_981:
        /* <DEDUP_REMOVED lines=14> */
.L_x_2609:


//--------------------- .text._ZN7cutlass13device_kernelIN5flash19enable_sm80_to_sm89INS1_16FlashAttnFwdSm80INS1_25CollectiveMainloopFwdSm80ILi8ELi1ELb0EN4cute5tupleIJNS5_1CILi128EEENS7_ILi32EEENS7_ILi256EEEEEELi256ENS_10bfloat16_tEfNS_4arch4Sm80ELb1ELb0ELb0ELb1ELb0ELb1ELb1ELb1EEENS1_21CollectiveEpilogueFwdINS6_IJS8_SA_S9_EEENS6_IJNS7_ILi1EEESI_SI_EEESC_SE_Li256ELb1ELb1ELb1ELb0EEENS1_36VarlenDynamicPersistentTileSchedulerILi128ELi32ELi256ELi256ELb1ELb1ELb0ELb1ELb1ELb1EEEEEEEEEvNT_6ParamsE --------------------------
	.section	.text._ZN7cutlass13device_kernelIN5flash19enable_sm80_to_sm89INS1_16FlashAttnFwdSm80INS1_25CollectiveMainloopFwdSm80ILi8ELi1ELb0EN4cute5tupleIJNS5_1CILi128EEENS7_ILi32EEENS7_ILi256EEEEEELi256ENS_10bfloat16_tEfNS_4arch4Sm80ELb1ELb0ELb0ELb1ELb0ELb1ELb1ELb1EEENS1_21CollectiveEpilogueFwdINS6_IJS8_SA_S9_EEENS6_IJNS7_ILi1EEESI_SI_EEESC_SE_Li256ELb1ELb1ELb1ELb0EEENS1_36VarlenDynamicPersistentTileSchedulerILi128ELi32ELi256ELi256ELb1ELb1ELb0ELb1ELb1ELb1EEEEEEEEEvNT_6ParamsE,"ax",@progbits
	.sectioninfo	@"SHI_REGISTERS=255"
	.align	128
.text._ZN7cutlass13device_kernelIN5flash19enable_sm80_to_sm89INS1_16FlashAttnFwdSm80INS1_25CollectiveMainloopFwdSm80ILi8ELi1ELb0EN4cute5tupleIJNS5_1CILi128EEENS7_ILi32EEENS7_ILi256EEEEEELi256ENS_10bfloat16_tEfNS_4arch4Sm80ELb1ELb0ELb0ELb1ELb0ELb1ELb1ELb1EEENS1_21CollectiveEpilogueFwdINS6_IJS8_SA_S9_EEENS6_IJNS7_ILi1EEESI_SI_EEESC_SE_Li256ELb1ELb1ELb1ELb0EEENS1_36VarlenDynamicPersistentTileSchedulerILi128ELi32ELi256ELi256ELb1ELb1ELb0ELb1ELb1ELb1EEEEEEEEEvNT_6ParamsE:
        .type           _ZN7cutlass13device_kernelIN5flash19enable_sm80_to_sm89INS1_16FlashAttnFwdSm80INS1_25CollectiveMainloopFwdSm80ILi8ELi1ELb0EN4cute5tupleIJNS5_1CILi128EEENS7_ILi32EEENS7_ILi256EEEEEELi256ENS_10bfloat16_tEfNS_4arch4Sm80ELb1ELb0ELb0ELb1ELb0ELb1ELb1ELb1EEENS1_21CollectiveEpilogueFwdINS6_IJS8_SA_S9_EEENS6_IJNS7_ILi1EEESI_SI_EEESC_SE_Li256ELb1ELb1ELb1ELb0EEENS1_36VarlenDynamicPersistentTileSchedulerILi128ELi32ELi256ELi256ELb1ELb1ELb0ELb1ELb1ELb1EEEEEEEEEvNT_6ParamsE,@function
        .size           _ZN7cutlass13device_kernelIN5flash19enable_sm80_to_sm89INS1_16FlashAttnFwdSm80INS1_25CollectiveMainloopFwdSm80ILi8ELi1ELb0EN4cute5tupleIJNS5_1CILi128EEENS7_ILi32EEENS7_ILi256EEEEEELi256ENS_10bfloat16_tEfNS_4arch4Sm80ELb1ELb0ELb0ELb1ELb0ELb1ELb1ELb1EEENS1_21CollectiveEpilogueFwdINS6_IJS8_SA_S9_EEENS6_IJNS7_ILi1EEESI_SI_EEESC_SE_Li256ELb1ELb1ELb1ELb0EEENS1_36VarlenDynamicPersistentTileSchedulerILi128ELi32ELi256ELi256ELb1ELb1ELb0ELb1ELb1ELb1EEEEEEEEEvNT_6ParamsE,(.L_x_2614 - _ZN7cutlass13device_kernelIN5flash19enable_sm80_to_sm89INS1_16FlashAttnFwdSm80INS1_25CollectiveMainloopFwdSm80ILi8ELi1ELb0EN4cute5tupleIJNS5_1CILi128EEENS7_ILi32EEENS7_ILi256EEEEEELi256ENS_10bfloat16_tEfNS_4arch4Sm80ELb1ELb0ELb0ELb1ELb0ELb1ELb1ELb1EEENS1_21CollectiveEpilogueFwdINS6_IJS8_SA_S9_EEENS6_IJNS7_ILi1EEESI_SI_EEESC_SE_Li256ELb1ELb1ELb1ELb0EEENS1_36VarlenDynamicPersistentTileSchedulerILi128ELi32ELi256ELi256ELb1ELb1ELb0ELb1ELb1ELb1EEEEEEEEEvNT_6ParamsE)
        .other          _ZN7cutlass13device_kernelIN5flash19enable_sm80_to_sm89INS1_16FlashAttnFwdSm80INS1_25CollectiveMainloopFwdSm80ILi8ELi1ELb0EN4cute5tupleIJNS5_1CILi128EEENS7_ILi32EEENS7_ILi256EEEEEELi256ENS_10bfloat16_tEfNS_4arch4Sm80ELb1ELb0ELb0ELb1ELb0ELb1ELb1ELb1EEENS1_21CollectiveEpilogueFwdINS6_IJS8_SA_S9_EEENS6_IJNS7_ILi1EEESI_SI_EEESC_SE_Li256ELb1ELb1ELb1ELb0EEENS1_36VarlenDynamicPersistentTileSchedulerILi128ELi32ELi256ELi256ELb1ELb1ELb0ELb1ELb1ELb1EEEEEEEEEvNT_6ParamsE,@"STO_CUDA_ENTRY STV_DEFAULT"
_ZN7cutlass13device_kernelIN5flash19enable_sm80_to_sm89INS1_16FlashAttnFwdSm80INS1_25CollectiveMainloopFwdSm80ILi8ELi1ELb0EN4cute5tupleIJNS5_1CILi128EEENS7_ILi32EEENS7_ILi256EEEEEELi256ENS_10bfloat16_tEfNS_4arch4Sm80ELb1ELb0ELb0ELb1ELb0ELb1ELb1ELb1EEENS1_21CollectiveEpilogueFwdINS6_IJS8_SA_S9_EEENS6_IJNS7_ILi1EEESI_SI_EEESC_SE_Li256ELb1ELb1ELb1ELb0EEENS1_36VarlenDynamicPersistentTileSchedulerILi128ELi32ELi256ELi256ELb1ELb1ELb0ELb1ELb1ELb1EEEEEEEEEvNT_6ParamsE:
        /* <DEDUP_REMOVED lines=13> */
[----:B------:R-:W-:-:S03]  /*00d0*/  CS2R R8, SRZ ;  /* 0x0000000000087805 */ /* 0x000fc6000001ff00 */
        /* <DEDUP_REMOVED lines=10> */
[C---:B------:R-:W-:Y:S01]  /*0180*/  ISETP.GE.U32.AND P4, PT, R12.reuse, 0x2, PT ;  /* 0x000000020c00780c */ /* 0x040fe20003f86070 */
[----:B------:R-:W-:Y:S01]  /*0190*/  IMAD.MOV.U32 R7, RZ, RZ, RZ ;  /* 0x000000ffff077224 */ /* 0x000fe200078e00ff */
        /* <DEDUP_REMOVED lines=26> */
.L_x_987:
        /* <DEDUP_REMOVED lines=16> */
.L_x_1170:
        /* <DEDUP_REMOVED lines=16> */
.L_x_1171:
[----:B---3--:R-:W-:-:S05]  /*0540*/  IMAD R0, R0, c[0x0][0x538], RZ ;  /* 0x00014e0000007a24 */ /* 0x008fca00078e02ff */
[----:B------:R-:W-:-:S04]  /*0550*/  IADD3 R6, R0, R6, RZ ;  /* 0x0000000600067210 */ /* 0x000fc80007ffe0ff */
[----:B------:R-:W-:-:S13]  /*0560*/  ISETP.GT.AND P0, PT, R6, UR4, PT ;  /* 0x0000000406007c0c */ /* 0x000fda000bf04270 */
[----:B-12---:R-:W-:Y:S05]  /*0570*/  @!P0 BRA `(.L_x_987) ;  /* 0xfffffdc000008947 */ /* 0x006fea000383ffff */
.L_x_983:
[----:B------:R-:W-:-:S05]  /*0580*/  IADD3 R11, -R0, R6, RZ ;  /* 0x00000006000b7210 */ /* 0x000fca0007ffe1ff */
[----:B------:R-:W-:-:S05]  /*0590*/  IMAD R0, R4, c[0x0][0x538], R11 ;  /* 0x00014e0004007a24 */ /* 0x000fca00078e020b */
[----:B------:R-:W-:Y:S01]  /*05a0*/  ISETP.GT.AND P0, PT, R0, UR4, PT ;  /* 0x0000000400007c0c */ /* 0x000fe2000bf04270 */
[----:B------:R-:W-:-:S12]  /*05b0*/  BRA.DIV ~URZ, `(.L_x_988) ;  /* 0x0001b6c27f007947 */ /* 0x000fd8000b800000 */
[----:B------:R-:W-:-:S04]  /*05c0*/  VOTE.ANY R10, PT, !P0 ;  /* 0x00000000000a7806 */ /* 0x000fc800040e0100 */
.L_x_1172:
[----:B------:R-:W1:Y:S02]  /*05d0*/  POPC R6, R10 ;  /* 0x0000000a00067309 */ /* 0x000e640000000000 */
[----:B-12---:R-:W-:Y:S01]  /*05e0*/  IADD3 R235, R6, R7, RZ ;  /* 0x0000000706eb7210 */ /* 0x006fe20007ffe0ff */
[----:B------:R-:W-:Y:S05]  /*05f0*/  BRA.DIV ~URZ, `(.L_x_989) ;  /* 0x0001b6d27f007947 */ /* 0x000fea000b800000 */
[----:B------:R1:W2:Y:S01]  /*0600*/  SHFL.IDX PT, R233, R9, R6, 0x1f ;  /* 0x00001f0609e97589 */ /* 0x0002a200000e0000 */
[----:B------:R-:W-:-:S03]  /*0610*/  MOV R7, RZ ;  /* 0x000000ff00077202 */ /* 0x000fc60000000f00 */
[----:B------:R1:W3:Y:S04]  /*0620*/  SHFL.IDX PT, R9, R8, R6, 0x1f ;  /* 0x00001f0608097589 */ /* 0x0002e800000e0000 */
.L_x_1173:
[----:B------:R-:W-:Y:S01]  /*0630*/  ISETP.NE.AND P0, PT, R10, RZ, PT ;  /* 0x000000ff0a00720c */ /* 0x000fe20003f05270 */
[----:B------:R-:W-:-:S12]  /*0640*/  BSSY B0, `(.L_x_990) ;  /* 0x0000005000007945 */ /* 0x000fd80003800000 */
[----:B------:R-:W-:Y:S05]  /*0650*/  @!P0 BRA `(.L_x_991) ;  /* 0x0000003000008947 */ /* 0x000fea0003800000 */
[----:B------:R-:W-:Y:S01]  /*0660*/  IADD3 R3, R6, -0x1, RZ ;  /* 0xffffffff06037810 */ /* 0x000fe20007ffe0ff */
[----:B------:R-:W-:Y:S05]  /*0670*/  BRA.DIV ~URZ, `(.L_x_992) ;  /* 0x0001b7327f007947 */ /* 0x000fea000b800000 */
[----:B------:R4:W1:Y:S02]  /*0680*/  SHFL.IDX PT, R7, R4, R3, 0x1f ;  /* 0x00001f0304077589 */ /* 0x00086400000e0000 */
.L_x_991:
[----:B------:R-:W-:Y:S05]  /*0690*/  BSYNC B0 ;  /* 0x0000000000007941 */ /* 0x000fea0003800000 */
.L_x_990:
[----:B---3--:R-:W-:Y:S01]  /*06a0*/  ISETP.NE.AND P0, PT, R9, 0x1, PT ;  /* 0x000000010900780c */ /* 0x008fe20003f05270 */
[----:B-1----:R-:W-:Y:S01]  /*06b0*/  IMAD R232, R7, c[0x0][0x538], R11 ;  /* 0x00014e0007e87a24 */ /* 0x002fe200078e020b */
[----:B------:R-:W-:Y:S04]  /*06c0*/  BSSY B0, `(.L_x_993) ;  /* 0x0000085000007945 */ /* 0x000fe80003800000 */
[----:B------:R-:W-:-:S07]  /*06d0*/  IADD3 R11, -R232, UR4, RZ ;  /* 0x00000004e80b7c10 */ /* 0x000fce000fffe1ff */
[----:B------:R-:W-:Y:S05]  /*06e0*/  @!P0 BRA `(.L_x_994) ;  /* 0x000003e000008947 */ /* 0x000fea0003800000 */
[-C--:B--2---:R-:W-:Y:S02]  /*06f0*/  IABS R0, R233.reuse ;  /* 0x000000e900007213 */ /* 0x084fe40000000000 */
        /* <DEDUP_REMOVED lines=9> */
[----:B----4-:R-:W1:Y:S02]  /*0790*/  F2I.FTZ.U32.TRUNC.NTZ R3, R2 ;  /* 0x0000000200037305 */ /* 0x010e64000021f000 */
        /* <DEDUP_REMOVED lines=51> */
.L_x_994:
[----:B------:R-:W-:-:S04]  /*0ad0*/  IMAD.MOV.U32 R2, RZ, RZ, 0x4 ;  /* 0x00000004ff027424 */ /* 0x000fc800078e00ff */
[----:B----4-:R-:W-:-:S05]  /*0ae0*/  IMAD.WIDE R2, R235, R2, c[0x0][0x590] ;  /* 0x00016400eb027625 */ /* 0x010fca00078e0202 */
        /* <DEDUP_REMOVED lines=66> */
.L_x_995:
[----:B------:R-:W-:Y:S05]  /*0f10*/  BSYNC B0 ;  /* 0x0000000000007941 */ /* 0x000fea0003800000 */
.L_x_993:
[----:B------:R-:W-:-:S04]  /*0f20*/  LOP3.LUT R0, RZ, R0, RZ, 0x33, !PT ;  /* 0x00000000ff007212 */ /* 0x000fc800078e33ff */
[----:B------:R-:W-:Y:S01]  /*0f30*/  IADD3 R233, R0, R233, RZ ;  /* 0x000000e900e97210 */ /* 0x000fe20007ffe0ff */
[----:B------:R-:W-:Y:S05]  /*0f40*/  BRA `(.L_x_996) ;  /* 0x0000004000007947 */ /* 0x000fea0003800000 */
.L_x_984:
[----:B--2---:R-:W-:Y:S01]  /*0f50*/  IMAD.MOV.U32 R233, RZ, RZ, RZ ;  /* 0x000000ffffe97224 */ /* 0x004fe200078e00ff */
[----:B------:R-:W-:Y:S01]  /*0f60*/  MOV R234, RZ ;  /* 0x000000ff00ea7202 */ /* 0x000fe20000000f00 */
[----:B------:R-:W-:Y:S01]  /*0f70*/  IMAD.U32 R232, RZ, RZ, UR4 ;  /* 0x00000004ffe87e24 */ /* 0x000fe2000f8e00ff */
[----:B------:R-:W-:Y:S02]  /*0f80*/  MOV R235, c[0x0][0x53c] ;  /* 0x00014f0000eb7a02 */ /* 0x000fe40000000f00 */
.L_x_996:
[----:B------:R-:W-:Y:S01]  /*0f90*/  ISETP.NE.AND P0, PT, R12, RZ, PT ;  /* 0x000000ff0c00720c */ /* 0x000fe20003f05270 */
[----:B------:R-:W-:-:S12]  /*0fa0*/  WARPSYNC 0xffffffff ;  /* 0xffffffff00007948 */ /* 0x000fd80003800000 */
[----:B------:R1:W-:Y:S04]  /*0fb0*/  @!P0 STS.128 [0x20080], R232 ;  /* 0x020080e8ff008388 */ /* 0x0003e80000000c00 */
[----:B------:R-:W-:Y:S06]  /*0fc0*/  BAR.ARV 0x5, 0x100 ;  /* 0x0144000000007b1d */ /* 0x000fec0000002000 */
.L_x_982:
        /* <DEDUP_REMOVED lines=9> */
[----:B------:R-:W-:-:S02]  /*1060*/  LOP3.LUT R4, R8, 0xfffffff8, RZ, 0xc0, !PT ;  /* 0xfffffff808047812 */ /* 0x000fc400078ec0ff */
[----:B------:R-:W-:Y:S02]  /*1070*/  LOP3.LUT R0, R0, 0xfffffffe, RZ, 0xc0, !PT ;  /* 0xfffffffe00007812 */ /* 0x000fe400078ec0ff */
[----:B------:R-:W-:Y:S01]  /*1080*/  SHF.R.S32.HI R211, RZ, 0x3, R8 ;  /* 0x00000003ffd37819 */ /* 0x000fe20000011408 */
[----:B------:R-:W-:Y:S01]  /*1090*/  IMAD.IADD R148, R14, 0x1, -R4 ;  /* 0x000000010e947824 */ /* 0x000fe200078e0a04 */
[--C-:B------:R-:W-:Y:S01]  /*10a0*/  SHF.R.S32.HI R6, RZ, 0x2, R13.reuse ;  /* 0x00000002ff067819 */ /* 0x100fe2000001140d */
[----:B------:R-:W-:Y:S01]  /*10b0*/  IMAD.IADD R11, R3, 0x1, -R0 ;  /* 0x00000001030b7824 */ /* 0x000fe200078e0a00 */
[----:B------:R-:W-:Y:S01]  /*10c0*/  SHF.R.S32.HI R3, RZ, 0x1f, R13 ;  /* 0x0000001fff037819 */ /* 0x000fe2000001140d */
[----:B------:R-:W-:Y:S01]  /*10d0*/  IMAD.SHL.U32 R144, R148, 0x8, RZ ;  /* 0x0000000894907824 */ /* 0x000fe200078e00ff */
[----:B------:R-:W-:Y:S01]  /*10e0*/  LOP3.LUT R0, R2, 0xfffffff0, RZ, 0xc0, !PT ;  /* 0xfffffff002007812 */ /* 0x000fe200078ec0ff */
[----:B------:R-:W-:Y:S01]  /*10f0*/  IMAD.SHL.U32 R2, R211, 0x40, RZ ;  /* 0x00000040d3027824 */ /* 0x000fe200078e00ff */
[----:B------:R-:W-:Y:S01]  /*1100*/  LEA.HI R3, R3, R6, RZ, 0x3 ;  /* 0x0000000603037211 */ /* 0x000fe200078f18ff */
[----:B------:R-:W-:Y:S01]  /*1110*/  IMAD.SHL.U32 R7, R148, 0x40, RZ ;  /* 0x0000004094077824 */ /* 0x000fe200078e00ff */
[----:B------:R-:W-:Y:S01]  /*1120*/  IADD3 R213, R144, 0x80, RZ ;  /* 0x0000008090d57810 */ /* 0x000fe20007ffe0ff */
[----:B------:R-:W-:Y:S01]  /*1130*/  IMAD.IADD R0, R14, 0x1, -R0 ;  /* 0x000000010e007824 */ /* 0x000fe200078e0a00 */
[----:B------:R-:W-:Y:S01]  /*1140*/  LOP3.LUT R3, R3, 0xfffffff8, RZ, 0xc0, !PT ;  /* 0xfffffff803037812 */ /* 0x000fe200078ec0ff */
[----:B------:R-:W-:Y:S01]  /*1150*/  IMAD.SHL.U32 R148, R148, 0x4, RZ ;  /* 0x0000000494947824 */ /* 0x000fe200078e00ff */
[----:B------:R-:W-:-:S02]  /*1160*/  LOP3.LUT R2, R2, 0x1c0, RZ, 0xc0, !PT ;  /* 0x000001c002027812 */ /* 0x000fc400078ec0ff */
[----:B------:R-:W-:Y:S01]  /*1170*/  SHF.R.S32.HI R10, RZ, 0x1f, R0 ;  /* 0x0000001fff0a7819 */ /* 0x000fe20000011400 */
[----:B------:R-:W-:Y:S01]  /*1180*/  IMAD.IADD R6, R6, 0x1, -R3 ;  /* 0x0000000106067824 */ /* 0x000fe200078e0a03 */
[----:B------:R-:W-:Y:S02]  /*1190*/  LOP3.LUT R5, R2, 0x38, R144, 0xf8, !PT ;  /* 0x0000003802057812 */ /* 0x000fe400078ef890 */
[----:B------:R-:W-:Y:S02]  /*11a0*/  SHF.R.U32.HI R4, RZ, 0x3, R2 ;  /* 0x00000003ff047819 */ /* 0x000fe40000011602 */
[----:B------:R-:W-:Y:S02]  /*11b0*/  LEA.HI R3, R9, R14, RZ, 0x6 ;  /* 0x0000000e09037211 */ /* 0x000fe400078f30ff */
[----:B------:R-:W-:Y:S02]  /*11c0*/  LOP3.LUT R2, R7, 0x1c0, RZ, 0xc0, !PT ;  /* 0x000001c007027812 */ /* 0x000fe400078ec0ff */
[----:B------:R-:W-:Y:S01]  /*11d0*/  LEA.HI R10, R10, R0, RZ, 0x3 ;  /* 0x000000000a0a7211 */ /* 0x000fe200078f18ff */
[----:B------:R-:W-:Y:S01]  /*11e0*/  IMAD.SHL.U32 R3, R3, 0x8, RZ ;  /* 0x0000000803037824 */ /* 0x000fe200078e00ff */
[----:B------:R-:W-:-:S02]  /*11f0*/  LOP3.LUT R7, R5, R4, RZ, 0x3c, !PT ;  /* 0x0000000405077212 */ /* 0x000fc400078e3cff */
[----:B------:R-:W-:Y:S02]  /*1200*/  LOP3.LUT R4, R2, 0x8, R8, 0xf8, !PT ;  /* 0x0000000802047812 */ /* 0x000fe400078ef808 */
[----:B------:R-:W-:Y:S02]  /*1210*/  LOP3.LUT R5, R10, 0xfffffff8, RZ, 0xc0, !PT ;  /* 0xfffffff80a057812 */ /* 0x000fe400078ec0ff */
[----:B------:R-:W-:Y:S02]  /*1220*/  SHF.R.U32.HI R2, RZ, 0x3, R2 ;  /* 0x00000003ff027819 */ /* 0x000fe40000011602 */
[----:B------:R-:W-:Y:S01]  /*1230*/  LEA.HI R9, R9, R14, RZ, 0x5 ;  /* 0x0000000e09097211 */ /* 0x000fe200078f28ff */
[----:B------:R-:W-:Y:S01]  /*1240*/  IMAD.IADD R8, R0, 0x1, -R5 ;  /* 0x0000000100087824 */ /* 0x000fe200078e0a05 */
[----:B------:R-:W-:Y:S02]  /*1250*/  LOP3.LUT R12, R4, R2, RZ, 0x3c, !PT ;  /* 0x00000002040c7212 */ /* 0x000fe400078e3cff */
[----:B------:R-:W-:-:S02]  /*1260*/  LOP3.LUT R3, R3, 0xfffffe00, RZ, 0xc0, !PT ;  /* 0xfffffe0003037812 */ /* 0x000fc400078ec0ff */
[--C-:B------:R-:W-:Y:S02]  /*1270*/  SHF.R.S32.HI R2, RZ, 0x5, R9.reuse ;  /* 0x00000005ff027819 */ /* 0x100fe40000011409 */
[----:B------:R-:W-:Y:S02]  /*1280*/  SHF.R.S32.HI R0, RZ, 0x1f, R9 ;  /* 0x0000001fff007819 */ /* 0x000fe40000011409 */
[----:B------:R-:W-:Y:S02]  /*1290*/  LOP3.LUT R5, R13, 0xfffffffc, RZ, 0xc0, !PT ;  /* 0xfffffffc0d057812 */ /* 0x000fe400078ec0ff */
        /* <DEDUP_REMOVED lines=8> */
[----:B------:R-:W-:-:S02]  /*1320*/  LEA.HI R3, R0, R0, RZ, 0x1 ;  /* 0x0000000000037211 */ /* 0x000fc400078f08ff */
[----:B------:R-:W-:Y:S01]  /*1330*/  ISETP.NE.U32.AND P0, PT, R5, 0x1, PT ;  /* 0x000000010500780c */ /* 0x000fe20003f05070 */
[----:B------:R-:W-:Y:S01]  /*1340*/  IMAD.IADD R9, R2, 0x1, -R4 ;  /* 0x0000000102097824 */ /* 0x000fe200078e0a04 */
[----:B------:R-:W-:Y:S01]  /*1350*/  LOP3.LUT R3, R3, 0x1ffffffe, RZ, 0xc0, !PT ;  /* 0x1ffffffe03037812 */ /* 0x000fe200078ec0ff */
[C---:B------:R-:W-:Y:S01]  /*1360*/  IMAD.SHL.U32 R4, R6.reuse, 0x40, RZ ;  /* 0x0000004006047824 */ /* 0x040fe200078e00ff */
[----:B------:R-:W-:Y:S01]  /*1370*/  R2P PR, R6, 0x6 ;  /* 0x0000000606007804 */ /* 0x000fe20000000000 */
[----:B------:R-:W-:Y:S01]  /*1380*/  IMAD.SHL.U32 R6, R2, 0x400, RZ ;  /* 0x0000040002067824 */ /* 0x000fe200078e00ff */
[----:B------:R-:W-:Y:S01]  /*1390*/  SHF.R.S32.HI R7, RZ, 0x1f, R15 ;  /* 0x0000001fff077819 */ /* 0x000fe2000001140f */
[----:B------:R-:W-:Y:S01]  /*13a0*/  IMAD.IADD R13, R0, 0x1, -R3 ;  /* 0x00000001000d7824 */ /* 0x000fe200078e0a03 */
[----:B------:R-:W-:Y:S01]  /*13b0*/  LOP3.LUT R2, R4, 0x1c0, RZ, 0xc0, !PT ;  /* 0x000001c004027812 */ /* 0x000fe200078ec0ff */
[----:B------:R-:W-:Y:S01]  /*13c0*/  IMAD R4, R0, 0x2, R6 ;  /* 0x0000000200047824 */ /* 0x000fe200078e0206 */
[----:B------:R-:W-:Y:S01]  /*13d0*/  LEA.HI R7, R7, R15, RZ, 0x2 ;  /* 0x0000000f07077211 */ /* 0x000fe200078f10ff */
[----:B------:R-:W-:Y:S01]  /*13e0*/  IMAD.SHL.U32 R0, R8, 0x40, RZ ;  /* 0x0000004008007824 */ /* 0x000fe200078e00ff */
[----:B------:R-:W-:Y:S01]  /*13f0*/  LEA.HI R2, R2, R2, RZ, 0x1d ;  /* 0x0000000202027211 */ /* 0x000fe200078fe8ff */
[----:B------:R-:W-:Y:S01]  /*1400*/  IMAD.SHL.U32 R5, R11, 0x8, RZ ;  /* 0x000000080b057824 */ /* 0x000fe200078e00ff */
[----:B------:R-:W-:-:S02]  /*1410*/  SHF.R.S32.HI R3, RZ, 0x2, R7 ;  /* 0x00000002ff037819 */ /* 0x000fc40000011407 */
[----:B------:R-:W-:Y:S01]  /*1420*/  LOP3.LUT R0, R0, 0x1c0, RZ, 0xc0, !PT ;  /* 0x000001c000007812 */ /* 0x000fe200078ec0ff */
[----:B------:R-:W-:Y:S01]  /*1430*/  IMAD.IADD R2, R4, 0x1, R2 ;  /* 0x0000000104027824 */ /* 0x000fe200078e0202 */
[----:B------:R-:W-:Y:S01]  /*1440*/  LOP3.LUT P4, RZ, R8, 0x2, RZ, 0xc0, !PT ;  /* 0x0000000208ff7812 */ /* 0x000fe2000788c0ff */
[----:B------:R-:W-:Y:S01]  /*1450*/  IMAD R14, R9, 0x10, R3 ;  /* 0x00000010090e7824 */ /* 0x000fe200078e0203 */
[----:B------:R-:W-:Y:S01]  /*1460*/  LOP3.LUT R3, R0, 0x8, R5, 0xf8, !PT ;  /* 0x0000000800037812 */ /* 0x000fe200078ef805 */
[----:B------:R-:W-:Y:S01]  /*1470*/  IMAD.SHL.U32 R4, R10, 0x40, RZ ;  /* 0x000000400a047824 */ /* 0x000fe200078e00ff */
[----:B------:R-:W-:Y:S01]  /*1480*/  SHF.R.U32.HI R0, RZ, 0x3, R0 ;  /* 0x00000003ff007819 */ /* 0x000fe20000011600 */
[----:B------:R-:W-:Y:S01]  /*1490*/  IMAD.SHL.U32 R241, R2, 0x2, RZ ;  /* 0x0000000202f17824 */ /* 0x000fe200078e00ff */
[----:B------:R-:W-:Y:S01]  /*14a0*/  LOP3.LUT P3, RZ, R8, 0x4, RZ, 0xc0, !PT ;  /* 0x0000000408ff7812 */ /* 0x000fe2000786c0ff */
[----:B------:R-:W-:Y:S01]  /*14b0*/  IMAD R2, R11, 0x200, R12 ;  /* 0x000002000b027824 */ /* 0x000fe200078e020c */
[----:B------:R-:W-:Y:S01]  /*14c0*/  LOP3.LUT R0, R3, R0, RZ, 0x3c, !PT ;  /* 0x0000000003007212 */ /* 0x000fe200078e3cff */
[----:B------:R-:W-:Y:S01]  /*14d0*/  IMAD.MOV.U32 R8, RZ, RZ, 0x20 ;  /* 0x00000020ff087424 */ /* 0x000fe200078e00ff */
[----:B------:R-:W-:Y:S01]  /*14e0*/  LOP3.LUT R4, R4, 0xfffffe00, RZ, 0xc0, !PT ;  /* 0xfffffe0004047812 */ /* 0x000fe200078ec0ff */
[----:B------:R-:W-:Y:S01]  /*14f0*/  IMAD.MOV.U32 R9, RZ, RZ, 0x40 ;  /* 0x00000040ff097424 */ /* 0x000fe200078e00ff */
[----:B------:R-:W-:Y:S01]  /*1500*/  IADD3 R5, R241, 0x80, RZ ;  /* 0x00000080f1057810 */ /* 0x000fe20007ffe0ff */
[----:B------:R1:W-:Y:S01]  /*1510*/  STL [R1+0x4], R14 ;  /* 0x0000040e01007387 */ /* 0x0003e20000100800 */
[----:B------:R-:W-:Y:S01]  /*1520*/  IADD3 R3, R0, R4, R6 ;  /* 0x0000000400037210 */ /* 0x000fe20007ffe006 */
[----:B------:R-:W-:Y:S01]  /*1530*/  IMAD R239, R13, 0x8, R14 ;  /* 0x000000080def7824 */ /* 0x000fe200078e020e */
[----:B------:R-:W-:-:S02]  /*1540*/  IADD3 R242, R241, 0x70, RZ ;  /* 0x00000070f1f27810 */ /* 0x000fc40007ffe0ff */
[----:B------:R-:W-:Y:S02]  /*1550*/  LOP3.LUT R4, R0, R4, RZ, 0xfc, !PT ;  /* 0x0000000400047212 */ /* 0x000fe400078efcff */
[----:B------:R-:W-:Y:S02]  /*1560*/  @P0 IADD3 R242, R5, 0x10, RZ ;  /* 0x0000001005f20810 */ /* 0x000fe40007ffe0ff */
[----:B------:R-:W-:Y:S02]  /*1570*/  IADD3 R0, R148, 0x40, RZ ;  /* 0x0000004094007810 */ /* 0x000fe40007ffe0ff */
[----:B------:R-:W-:Y:S02]  /*1580*/  LOP3.LUT R5, R7, 0x7ffffffc, RZ, 0xc0, !PT ;  /* 0x7ffffffc07057812 */ /* 0x000fe400078ec0ff */
[----:B------:R-:W-:Y:S01]  /*1590*/  LEA R184, R2, 0xc080, 0x1 ;  /* 0x0000c08002b87811 */ /* 0x000fe200078e08ff */
[----:B------:R-:W-:Y:S01]  /*15a0*/  IMAD.IADD R146, R148, 0x1, R0 ;  /* 0x0000000194927824 */ /* 0x000fe200078e0200 */
[C---:B------:R-:W-:Y:S01]  /*15b0*/  SEL R2, R8.reuse, 0xffffffe0, !P4 ;  /* 0xffffffe008027807 */ /* 0x040fe20006000000 */
[----:B------:R-:W-:Y:S01]  /*15c0*/  IMAD.IADD R0, R15, 0x1, -R5 ;  /* 0x000000010f007824 */ /* 0x000fe200078e0a05 */
[----:B------:R-:W-:-:S02]  /*15d0*/  SEL R5, R8, 0xffffffe0, !P1 ;  /* 0xffffffe008057807 */ /* 0x000fc40004800000 */
[----:B------:R-:W-:Y:S01]  /*15e0*/  LEA R189, R3, 0x10080, 0x1 ;  /* 0x0001008003bd7811 */ /* 0x000fe200078e08ff */
[----:B------:R-:W-:Y:S01]  /*15f0*/  IMAD.SHL.U32 R217, R0, 0x2, RZ ;  /* 0x0000000200d97824 */ /* 0x000fe200078e00ff */
[----:B------:R-:W-:Y:S01]  /*1600*/  LEA R185, R4, 0x8080, 0x1 ;  /* 0x0000808004b97811 */ /* 0x000fe200078e08ff */
[----:B------:R-:W-:Y:S01]  /*1610*/  IMAD.IADD R244, R241, 0x1, R5 ;  /* 0x00000001f1f47824 */ /* 0x000fe200078e0205 */
[----:B------:R-:W-:Y:S01]  /*1620*/  SEL R6, R9, 0xffffffc0, !P2 ;  /* 0xffffffc009067807 */ /* 0x000fe20005000000 */
[----:B------:R-:W-:Y:S01]  /*1630*/  IMAD.IADD R243, R5, 0x1, R242 ;  /* 0x0000000105f37824 */ /* 0x000fe200078e02f2 */
[----:B-1----:R-:W-:Y:S01]  /*1640*/  IADD3 R14, R217, 0x10, RZ ;  /* 0x00000010d90e7810 */ /* 0x002fe20007ffe0ff */
[----:B------:R-:W-:Y:S01]  /*1650*/  IMAD.IADD R190, R189, 0x1, R2 ;  /* 0x00000001bdbe7824 */ /* 0x000fe200078e0202 */
[----:B------:R-:W-:Y:S01]  /*1660*/  SEL R0, R9, 0xffffffc0, !P3 ;  /* 0xffffffc009007807 */ /* 0x000fe20005800000 */
[--C-:B------:R-:W-:Y:S01]  /*1670*/  IMAD.IADD R186, R2, 0x1, R185.reuse ;  /* 0x0000000102ba7824 */ /* 0x100fe200078e02b9 */
[----:B------:R-:W-:Y:S01]  /*1680*/  IADD3 R15, R217, 0x8, RZ ;  /* 0x00000008d90f7810 */ /* 0x000fe20007ffe0ff */
[----:B------:R-:W-:Y:S01]  /*1690*/  IMAD.IADD R248, R241, 0x1, R6 ;  /* 0x00000001f1f87824 */ /* 0x000fe200078e0206 */
[C---:B------:R-:W-:Y:S01]  /*16a0*/  IADD3 R10, R217.reuse, 0x28, RZ ;  /* 0x00000028d90a7810 */ /* 0x040fe20007ffe0ff */
[C---:B------:R-:W-:Y:S01]  /*16b0*/  IMAD.IADD R247, R6.reuse, 0x1, R244 ;  /* 0x0000000106f77824 */ /* 0x040fe200078e02f4 */
[C---:B------:R-:W-:Y:S01]  /*16c0*/  IADD3 R7, R217.reuse, 0x30, RZ ;  /* 0x00000030d9077810 */ /* 0x040fe20007ffe0ff */
[----:B------:R-:W-:Y:S01]  /*16d0*/  IMAD.IADD R246, R6, 0x1, R242 ;  /* 0x0000000106f67824 */ /* 0x000fe200078e02f2 */
[----:B------:R-:W-:Y:S01]  /*16e0*/  IADD3 R12, R217, 0x18, RZ ;  /* 0x00000018d90c7810 */ /* 0x000fe20007ffe0ff */
[----:B------:R-:W-:Y:S01]  /*16f0*/  IMAD.IADD R245, R243, 0x1, R6 ;  /* 0x00000001f3f57824 */ /* 0x000fe200078e0206 */
[----:B------:R-:W-:Y:S01]  /*1700*/  IADD3 R11, R217, 0x20, RZ ;  /* 0x00000020d90b7810 */ /* 0x000fe20007ffe0ff */
[--C-:B------:R-:W-:Y:S01]  /*1710*/  IMAD.IADD R192, R189, 0x1, R0.reuse ;  /* 0x00000001bdc07824 */ /* 0x100fe200078e0200 */
[C---:B------:R-:W-:Y:S01]  /*1720*/  IADD3 R252, R217.reuse, 0x38, RZ ;  /* 0x00000038d9fc7810 */ /* 0x040fe20007ffe0ff */
[----:B------:R-:W-:Y:S01]  /*1730*/  IMAD.IADD R188, R0, 0x1, R185 ;  /* 0x0000000100bc7824 */ /* 0x000fe200078e02b9 */
[----:B------:R-:W-:Y:S01]  /*1740*/  IADD3 R251, R217, 0x40, RZ ;  /* 0x00000040d9fb7810 */ /* 0x000fe20007ffe0ff */
[----:B------:R-:W-:Y:S01]  /*1750*/  IMAD.IADD R191, R190, 0x1, R0 ;  /* 0x00000001bebf7824 */ /* 0x000fe200078e0200 */
[----:B------:R-:W-:Y:S01]  /*1760*/  SHF.R.S32.HI R8, RZ, 0x1f, R14 ;  /* 0x0000001fff087819 */ /* 0x000fe2000001140e */
[----:B------:R-:W-:Y:S01]  /*1770*/  IMAD.IADD R187, R0, 0x1, R186 ;  /* 0x0000000100bb7824 */ /* 0x000fe200078e02ba */
[----:B------:R-:W-:-:S02]  /*1780*/  SHF.R.S32.HI R9, RZ, 0x1f, R15 ;  /* 0x0000001fff097819 */ /* 0x000fc4000001140f */
[----:B------:R-:W-:Y:S02]  /*1790*/  SHF.R.S32.HI R8, RZ, 0x1f, R10 ;  /* 0x0000001fff087819 */ /* 0x000fe4000001140a */
[----:B------:R-:W-:Y:S02]  /*17a0*/  SHF.R.S32.HI R7, RZ, 0x1f, R7 ;  /* 0x0000001fff077819 */ /* 0x000fe40000011407 */
[----:B------:R-:W-:Y:S02]  /*17b0*/  IADD3 R147, R148, 0x60, RZ ;  /* 0x0000006094937810 */ /* 0x000fe40007ffe0ff */
[----:B------:R-:W-:Y:S02]  /*17c0*/  IADD3 R214, R144, 0xc0, RZ ;  /* 0x000000c090d67810 */ /* 0x000fe40007ffe0ff */
[----:B------:R-:W-:Y:S02]  /*17d0*/  IADD3 R249, R217, 0x48, RZ ;  /* 0x00000048d9f97810 */ /* 0x000fe40007ffe0ff */
[----:B------:R-:W-:-:S02]  /*17e0*/  SHF.R.S32.HI R12, RZ, 0x1f, R12 ;  /* 0x0000001fff0c7819 */ /* 0x000fc4000001140c */
[----:B------:R-:W-:Y:S02]  /*17f0*/  SHF.R.S32.HI R9, RZ, 0x1f, R11 ;  /* 0x0000001fff097819 */ /* 0x000fe4000001140b */
[----:B------:R-:W-:Y:S02]  /*1800*/  SHF.R.S32.HI R8, RZ, 0x1f, R252 ;  /* 0x0000001fff087819 */ /* 0x000fe400000114fc */
[----:B------:R-:W-:Y:S02]  /*1810*/  SHF.R.S32.HI R7, RZ, 0x1f, R251 ;  /* 0x0000001fff077819 */ /* 0x000fe400000114fb */
.L_x_1169:
[----:B------:R-:W-:-:S04]  /*1820*/  IMAD.MOV.U32 R13, RZ, RZ, 0x4 ;  /* 0x00000004ff0d7424 */ /* 0x000fc800078e00ff */
[----:B------:R-:W-:-:S05]  /*1830*/  IMAD.WIDE R2, R235, R13, c[0x0][0x588] ;  /* 0x00016200eb027625 */ /* 0x000fca00078e020d */
[----:B------:R-:W2:Y:S01]  /*1840*/  LDG.E R227, [R2.64] ;  /* 0x0000000602e37981 */ /* 0x000ea2000c1e1900 */
[----:B------:R-:W-:Y:S01]  /*1850*/  ISETP.NE.U32.AND P4, PT, RZ, c[0x0][0x360], PT ;  /* 0x0000d800ff007a0c */ /* 0x000fe20003f85070 */
[----:B------:R-:W-:Y:S01]  /*1860*/  CS2R R112, SRZ ;  /* 0x0000000000707805 */ /* 0x000fe2000001ff00 */
        /* <DEDUP_REMOVED lines=8> */
[----:B------:R-:W-:Y:S01]  /*18f0*/  IMAD.MOV.U32 R12, RZ, RZ, RZ ;  /* 0x000000ffff0c7224 */ /* 0x000fe200078e00ff */
[----:B--2---:R-:W-:Y:S02]  /*1900*/  SHF.R.S32.HI R240, RZ, 0x1f, R227 ;  /* 0x0000001ffff07819 */ /* 0x004fe400000114e3 */
[C---:B------:R-:W-:Y:S02]  /*1910*/  @P4 LEA R2, P0, R227.reuse, c[0x0][0x360], 0x2 ;  /* 0x0000d800e3024a11 */ /* 0x040fe400078010ff */
[----:B------:R-:W-:-:S02]  /*1920*/  @P2 LEA R4, P1, R227, c[0x0][0x370], 0x2 ;  /* 0x0000dc00e3042a11 */ /* 0x000fc400078210ff */
        /* <DEDUP_REMOVED lines=24> */
.L_x_997:
[----:B------:R-:W-:-:S04]  /*1ab0*/  ISETP.NE.U32.AND P0, PT, RZ, c[0x0][0x368], PT ;  /* 0x0000da00ff007a0c */ /* 0x000fc80003f05070 */
[----:B------:R-:W-:-:S13]  /*1ac0*/  ISETP.NE.AND.EX P0, PT, RZ, c[0x0][0x36c], PT, P0 ;  /* 0x0000db00ff007a0c */ /* 0x000fda0003f05300 */
[----:B------:R-:W-:Y:S05]  /*1ad0*/  @!P0 BRA `(.L_x_998) ;  /* 0x0000004000008947 */ /* 0x000fea0003800000 */
[----:B---3--:R-:W-:-:S04]  /*1ae0*/  LEA R4, P0, R227, c[0x0][0x368], 0x2 ;  /* 0x0000da00e3047a11 */ /* 0x008fc800078010ff */
[----:B------:R-:W-:-:S05]  /*1af0*/  LEA.HI.X R5, R227, c[0x0][0x36c], R240, 0x2, P0 ;  /* 0x0000db00e3057a11 */ /* 0x000fca00000f14f0 */
[----:B------:R1:W5:Y:S01]  /*1b00*/  LDG.E R11, [R4.64] ;  /* 0x00000006040b7981 */ /* 0x000362000c1e1900 */
[----:B------:R-:W-:Y:S05]  /*1b10*/  BRA `(.L_x_999) ;  /* 0x0000005000007947 */ /* 0x000fea0003800000 */
.L_x_998:
[----:B------:R-:W-:Y:S01]  /*1b20*/  MOV R11, c[0x0][0x1d0] ;  /* 0x00007400000b7a02 */ /* 0x000fe20000000f00 */
[----:B------:R-:W-:Y:S05]  /*1b30*/  @!P6 BRA `(.L_x_999) ;  /* 0x000000300000e947 */ /* 0x000fea0003800000 */
[----:B---3--:R-:W2:Y:S04]  /*1b40*/  LDG.E R6, [R4.64] ;  /* 0x0000000604067981 */ /* 0x008ea8000c1e1900 */
[----:B------:R-:W2:Y:S02]  /*1b50*/  LDG.E R0, [R4.64+0x4] ;  /* 0x0000040604007981 */ /* 0x000ea4000c1e1900 */
[----:B--2---:R-:W-:Y:S02]  /*1b60*/  IADD3 R11, -R6, R0, RZ ;  /* 0x00000000060b7210 */ /* 0x004fe40007ffe1ff */
.L_x_999:
[----:B-1-3--:R1:W2:Y:S04]  /*1b70*/  @P5 LDG.E R5, [R2.64] ;  /* 0x0000000602055981 */ /* 0x00a2a8000c1e1900 */
[----:B------:R1:W2:Y:S01]  /*1b80*/  @P5 LDG.E R4, [R2.64+0x4] ;  /* 0x0000040602045981 */ /* 0x0002a2000c1e1900 */
[----:B------:R-:W-:Y:S01]  /*1b90*/  ISETP.NE.U32.AND P0, PT, RZ, c[0x0][0x378], PT ;  /* 0x0000de00ff007a0c */ /* 0x000fe20003f05070 */
[----:B-----5:R-:W-:-:S03]  /*1ba0*/  IMAD.MOV.U32 R110, RZ, RZ, R11 ;  /* 0x000000ffff6e7224 */ /* 0x020fc600078e000b */
[----:B------:R-:W-:Y:S01]  /*1bb0*/  ISETP.NE.AND.EX P1, PT, RZ, c[0x0][0x37c], PT, P0 ;  /* 0x0000df00ff007a0c */ /* 0x000fe20003f25300 */
[----:B------:R-:W-:Y:S02]  /*1bc0*/  IMAD.MOV.U32 R0, RZ, RZ, c[0x0][0x2c4] ;  /* 0x0000b100ff007624 */ /* 0x000fe400078e00ff */
[----:B------:R-:W-:Y:S02]  /*1bd0*/  IMAD.SHL.U32 R233, R233, 0x80, RZ ;  /* 0x00000080e9e97824 */ /* 0x000fe400078e00ff */
[----:B------:R-:W-:-:S08]  /*1be0*/  IMAD.MOV.U32 R64, RZ, RZ, c[0x0][0x228] ;  /* 0x00008a00ff407624 */ /* 0x000fd000078e00ff */
[----:B-1----:R-:W-:-:S04]  /*1bf0*/  @P1 LEA R2, P0, R227, c[0x0][0x378], 0x2 ;  /* 0x0000de00e3021a11 */ /* 0x002fc800078010ff */
[----:B------:R-:W-:Y:S02]  /*1c00*/  @P1 LEA.HI.X R3, R227, c[0x0][0x37c], R240, 0x2, P0 ;  /* 0x0000df00e3031a11 */ /* 0x000fe400000f14f0 */
[----:B------:R-:W-:Y:S01]  /*1c10*/  ISETP.NE.AND P0, PT, R0, 0x1, PT ;  /* 0x000000010000780c */ /* 0x000fe20003f05270 */
[----:B------:R-:W-:Y:S01]  /*1c20*/  IMAD.IADD R10, R11, 0x1, -R113 ;  /* 0x000000010b0a7824 */ /* 0x000fe200078e0a71 */
[----:B------:R-:W-:Y:S01]  /*1c30*/  IADD3 R0, R233, 0x7f, RZ ;  /* 0x0000007fe9007810 */ /* 0x000fe20007ffe0ff */
[----:B------:R1:W5:Y:S01]  /*1c40*/  @P1 LDG.E R110, [R2.64] ;  /* 0x00000006026e1981 */ /* 0x000362000c1e1900 */
[----:B------:R-:W-:Y:S01]  /*1c50*/  LOP3.LUT R6, R234, 0xff0000, RZ, 0xc0, !PT ;  /* 0x00ff0000ea067812 */ /* 0x000fe200078ec0ff */
[----:B------:R-:W-:Y:S08]  /*1c60*/  BSSY B0, `(.L_x_1000) ;  /* 0x0000036000007945 */ /* 0x000ff00003800000 */
[----:B-1----:R-:W-:Y:S01]  /*1c70*/  @P0 IMAD.HI.U32 R2, R0, c[0x0][0x2c8], RZ ;  /* 0x0000b20000020a27 */ /* 0x002fe200078e00ff */
[----:B------:R-:W-:-:S04]  /*1c80*/  LOP3.LUT R3, R234, 0xff000000, RZ, 0xc0, !PT ;  /* 0xff000000ea037812 */ /* 0x000fc800078ec0ff */
[----:B------:R-:W-:Y:S02]  /*1c90*/  @P0 SHF.R.U32.HI R0, RZ, c[0x0][0x2cc], R2 ;  /* 0x0000b300ff000a19 */ /* 0x000fe40000011602 */
[----:B------:R-:W-:-:S04]  /*1ca0*/  SHF.R.U32.HI R3, RZ, 0x8, R3 ;  /* 0x00000008ff037819 */ /* 0x000fc80000011603 */
[----:B------:R-:W-:-:S04]  /*1cb0*/  LEA.HI R3, R6, R3, RZ, 0x10 ;  /* 0x0000000306037211 */ /* 0x000fc800078f80ff */
[----:B------:R-:W-:Y:S02]  /*1cc0*/  SHF.R.U32.HI R234, RZ, 0x10, R3 ;  /* 0x00000010ffea7819 */ /* 0x000fe40000011603 */
[----:B------:R-:W-:Y:S02]  /*1cd0*/  LOP3.LUT R250, R3, 0xff, RZ, 0xc0, !PT ;  /* 0x000000ff03fa7812 */ /* 0x000fe400078ec0ff */
[----:B------:R-:W-:-:S04]  /*1ce0*/  ISETP.NE.AND P1, PT, R234, RZ, PT ;  /* 0x000000ffea00720c */ /* 0x000fc80003f25270 */
[----:B------:R-:W-:Y:S01]  /*1cf0*/  SEL R109, R234, c[0x0][0x338], P1 ;  /* 0x0000ce00ea6d7a07 */ /* 0x000fe20000800000 */
[----:B--2---:R-:W-:-:S04]  /*1d00*/  @P5 IMAD.IADD R64, R4, 0x1, -R5 ;  /* 0x0000000104405824 */ /* 0x004fc800078e0a05 */
[----:B------:R-:W-:-:S05]  /*1d10*/  IMAD.IADD R236, R10, 0x1, R64 ;  /* 0x000000010aec7824 */ /* 0x000fca00078e0240 */
[C---:B------:R-:W-:Y:S02]  /*1d20*/  IADD3 R120, R236.reuse, 0x20, -R237 ;  /* 0x00000020ec787810 */ /* 0x040fe40007ffe8ed */
[----:B------:R-:W-:-:S03]  /*1d30*/  IADD3 R2, R236, 0x1f, RZ ;  /* 0x0000001fec027810 */ /* 0x000fc60007ffe0ff */
[----:B------:R-:W-:Y:S01]  /*1d40*/  IMAD.IADD R0, R120, 0x1, R0 ;  /* 0x0000000178007824 */ /* 0x000fe200078e0200 */
[----:B------:R-:W-:-:S04]  /*1d50*/  SHF.R.S32.HI R4, RZ, 0x1f, R2 ;  /* 0x0000001fff047819 */ /* 0x000fc80000011402 */
[----:B------:R-:W-:Y:S02]  /*1d60*/  SHF.R.S32.HI R5, RZ, 0x1f, R0 ;  /* 0x0000001fff057819 */ /* 0x000fe40000011400 */
[----:B------:R-:W-:Y:S02]  /*1d70*/  LEA.HI R2, R4, R2, RZ, 0x5 ;  /* 0x0000000204027211 */ /* 0x000fe400078f28ff */
[----:B------:R-:W-:Y:S02]  /*1d80*/  LEA.HI R0, R5, R0, RZ, 0x5 ;  /* 0x0000000005007211 */ /* 0x000fe400078f28ff */
[----:B------:R-:W-:Y:S02]  /*1d90*/  SHF.R.S32.HI R117, RZ, 0x5, R2 ;  /* 0x00000005ff757819 */ /* 0x000fe40000011402 */
[----:B------:R-:W-:-:S04]  /*1da0*/  SHF.R.S32.HI R0, RZ, 0x5, R0 ;  /* 0x00000005ff007819 */ /* 0x000fc80000011400 */
[----:B------:R-:W-:Y:S01]  /*1db0*/  IMNMX R5, R117, R0, PT ;  /* 0x0000000075057217 */ /* 0x000fe20003800200 */
[----:B------:R-:W-:-:S03]  /*1dc0*/  IMAD.MOV.U32 R0, RZ, RZ, RZ ;  /* 0x000000ffff007224 */ /* 0x000fc600078e00ff */
[----:B------:R-:W-:-:S13]  /*1dd0*/  ISETP.GE.AND P0, PT, R5, 0x1, PT ;  /* 0x000000010500780c */ /* 0x000fda0003f06270 */
        /* <DEDUP_REMOVED lines=30> */
.L_x_1001:
[----:B------:R-:W-:Y:S05]  /*1fc0*/  BSYNC B0 ;  /* 0x0000000000007941 */ /* 0x000fea0003800000 */
.L_x_1000:
        /* <DEDUP_REMOVED lines=112> */
[C---:B------:R-:W-:Y:S01]  /*26d0*/  IMAD.X R107, R13.reuse, 0x1, R11, P0 ;  /* 0x000000010d6b7824 */ /* 0x040fe200000e060b */
        /* <DEDUP_REMOVED lines=109> */
.L_x_1021:
        /* <DEDUP_REMOVED lines=29> */
[C---:B------:R-:W-:Y:S01]  /*2f80*/  IADD3 R15, R148.reuse, 0x20, RZ ;  /* 0x00000020940f7810 */ /* 0x040fe20007ffe0ff */
[----:B------:R-:W-:Y:S01]  /*2f90*/  CS2R R16, SRZ ;  /* 0x0000000000107805 */ /* 0x000fe2000001ff00 */
[----:B------:R-:W-:Y:S01]  /*2fa0*/  IADD3 R19, R148, 0x40, RZ ;  /* 0x0000004094137810 */ /* 0x000fe20007ffe0ff */
[----:B------:R-:W-:Y:S01]  /*2fb0*/  CS2R R12, SRZ ;  /* 0x00000000000c7805 */ /* 0x000fe2000001ff00 */
[----:B------:R-:W-:Y:S01]  /*2fc0*/  CS2R R6, SRZ ;  /* 0x0000000000067805 */ /* 0x000fe2000001ff00 */
[----:B------:R-:W-:Y:S01]  /*2fd0*/  CS2R R2, SRZ ;  /* 0x0000000000027805 */ /* 0x000fe2000001ff00 */
[----:B------:R-:W-:Y:S01]  /*2fe0*/  CS2R R32, SRZ ;  /* 0x0000000000207805 */ /* 0x000fe2000001ff00 */
[----:B------:R-:W-:Y:S01]  /*2ff0*/  CS2R R30, SRZ ;  /* 0x00000000001e7805 */ /* 0x000fe2000001ff00 */
[----:B------:R-:W-:Y:S01]  /*3000*/  CS2R R28, SRZ ;  /* 0x00000000001c7805 */ /* 0x000fe2000001ff00 */
[----:B------:R-:W-:Y:S02]  /*3010*/  CS2R R22, SRZ ;  /* 0x0000000000167805 */ /* 0x000fe4000001ff00 */
        /* <DEDUP_REMOVED lines=33> */
.L_x_1007:
[----:B------:R-:W-:Y:S05]  /*3230*/  BSYNC B0 ;  /* 0x0000000000007941 */ /* 0x000fea0003800000 */
.L_x_1006:
        /* <DEDUP_REMOVED lines=35> */
[C---:B------:R-:W-:Y:S01]  /*3470*/  @!P0 IMAD.U32 R5, R23.reuse, 0x10000, RZ ;  /* 0x0001000017058824 */ /* 0x040fe200078e00ff */
[----:B------:R-:W-:Y:S02]  /*3480*/  @!P0 PRMT R14, R2, 0x5410, R0 ;  /* 0x00005410020e8816 */ /* 0x000fe40000000000 */
[C---:B------:R-:W-:Y:S02]  /*3490*/  @!P0 SHF.L.U32 R3, R4.reuse, 0x10, RZ ;  /* 0x0000001004038819 */ /* 0x040fe400000006ff */
        /* <DEDUP_REMOVED lines=39> */
.L_x_1010:
[----:B------:R-:W-:Y:S05]  /*3710*/  BSYNC B0 ;  /* 0x0000000000007941 */ /* 0x000fea0003800000 */
.L_x_1009:
        /* <DEDUP_REMOVED lines=56> */
.L_x_1012:
[----:B------:R-:W-:Y:S05]  /*3aa0*/  BSYNC B0 ;  /* 0x0000000000007941 */ /* 0x000fea0003800000 */
.L_x_1011:
        /* <DEDUP_REMOVED lines=56> */
.L_x_1014:
[----:B------:R-:W-:Y:S05]  /*3e30*/  BSYNC B0 ;  /* 0x0000000000007941 */ /* 0x000fea0003800000 */
.L_x_1013:
        /* <DEDUP_REMOVED lines=56> */
.L_x_1005:
        /* <DEDUP_REMOVED lines=31> */
.L_x_1016:
[----:B------:R-:W-:Y:S05]  /*43b0*/  BSYNC B0 ;  /* 0x0000000000007941 */ /* 0x000fea0003800000 */
.L_x_1015:
        /* <DEDUP_REMOVED lines=137> */
.L_x_1018:
[----:B------:R-:W-:Y:S05]  /*4c50*/  BSYNC B0 ;  /* 0x0000000000007941 */ /* 0x000fea0003800000 */
.L_x_1017:
        /* <DEDUP_REMOVED lines=117> */
.L_x_1004:
        /* <DEDUP_REMOVED lines=21> */
.L_x_1008:
[----:B------:R-:W-:Y:S05]  /*5500*/  BSYNC B1 ;  /* 0x0000000000017941 */ /* 0x000fea0003800000 */
.L_x_1003:
[----:B-1---5:R-:W-:Y:S01]  /*5510*/  IMAD.SHL.U32 R6, R46, 0x20, RZ ;  /* 0x000000202e067824 */ /* 0x022fe200078e00ff */
[----:B------:R-:W-:Y:S03]  /*5520*/  BSSY B0, `(.L_x_1019) ;  /* 0x0000036000007945 */ /* 0x000fe60003800000 */
[----:B------:R-:W-:Y:S05]  /*5530*/  IMAD.IADD R0, R102, 0x1, -R6 ;  /* 0x0000000166007824 */ /* 0x000fea00078e0a06 */
[----:B------:R-:W-:Y:S11]  /*5540*/  ISETP.GE.AND P0, PT, R0, 0x1, PT ;  /* 0x000000010000780c */ /* 0x000ff60003f06270 */
[----:B------:R-:W-:Y:S02]  /*5550*/  @!UPT UIADD3 URZ, URZ, URZ, URZ ;  /* 0x0000003f3f3ff290 */ /* 0x000fe4000fffe03f */
        /* <DEDUP_REMOVED lines=50> */
.L_x_1020:
[----:B-1----:R-:W-:Y:S05]  /*5880*/  BSYNC B0 ;  /* 0x0000000000007941 */ /* 0x002fea0003800000 */
.L_x_1019:
        /* <DEDUP_REMOVED lines=22> */
.L_x_1002:
[----:B------:R-:W-:Y:S01]  /*59f0*/  IMAD.MOV.U32 R0, RZ, RZ, c[0x0][0x2c4] ;  /* 0x0000b100ff007624 */ /* 0x000fe200078e00ff */
[----:B------:R-:W-:Y:S01]  /*5a00*/  LOP3.LUT R216, R216, 0xffffffdf, RZ, 0xc0, !PT ;  /* 0xffffffdfd8d87812 */ /* 0x000fe200078ec0ff */
[----:B------:R-:W-:Y:S01]  /*5a10*/  BSSY B0, `(.L_x_1022) ;  /* 0x000002c000007945 */ /* 0x000fe20003800000 */
[----:B------:R-:W-:-:S02]  /*5a20*/  IMAD.IADD R10, R112, 0x1, R113 ;  /* 0x00000001700a7824 */ /* 0x000fc400078e0271 */
[----:B------:R-:W-:Y:S02]  /*5a30*/  ISETP.NE.AND P3, PT, R0, 0x1, PT ;  /* 0x000000010000780c */ /* 0x000fe40003f65270 */
[----:B------:R-:W-:-:S11]  /*5a40*/  IADD3 R0, R233, 0x7f, RZ ;  /* 0x0000007fe9007810 */ /* 0x000fd60007ffe0ff */
[----:B------:R-:W-:Y:S01]  /*5a50*/  @P3 IMAD.HI.U32 R2, R0, c[0x0][0x2c8], RZ ;  /* 0x0000b20000023a27 */ /* 0x000fe200078e00ff */
[----:B------:R-:W-:-:S04]  /*5a60*/  @P3 LOP3.LUT R216, R216, 0x20, RZ, 0xfc, !PT ;  /* 0x00000020d8d83812 */ /* 0x000fc800078efcff */
[----:B------:R-:W-:-:S05]  /*5a70*/  @P3 SHF.R.U32.HI R0, RZ, c[0x0][0x2cc], R2 ;  /* 0x0000b300ff003a19 */ /* 0x000fca0000011602 */
[----:B------:R-:W-:-:S05]  /*5a80*/  IMAD.IADD R0, R120, 0x1, R0 ;  /* 0x0000000178007824 */ /* 0x000fca00078e0200 */
[----:B------:R-:W-:-:S04]  /*5a90*/  SHF.R.S32.HI R2, RZ, 0x1f, R0 ;  /* 0x0000001fff027819 */ /* 0x000fc80000011400 */
[----:B------:R-:W-:-:S04]  /*5aa0*/  LEA.HI R0, R2, R0, RZ, 0x5 ;  /* 0x0000000002007211 */ /* 0x000fc800078f28ff */
[----:B------:R-:W-:-:S04]  /*5ab0*/  SHF.R.S32.HI R0, RZ, 0x5, R0 ;  /* 0x00000005ff007819 */ /* 0x000fc80000011400 */
[----:B-1----:R-:W-:Y:S01]  /*5ac0*/  IMNMX R5, R117, R0, PT ;  /* 0x0000000075057217 */ /* 0x002fe20003800200 */
        /* <DEDUP_REMOVED lines=32> */
.L_x_1023:
[----:B------:R-:W-:Y:S05]  /*5cd0*/  BSYNC B0 ;  /* 0x0000000000007941 */ /* 0x000fea0003800000 */
.L_x_1022:
        /* <DEDUP_REMOVED lines=73> */
[----:B------:R-:W1:Y:S03]  /*6170*/  S2R R6, SR_TID.X ;  /* 0x0000000000067919 */ /* 0x000e660000002100 */
[----:B------:R-:W-:-:S13]  /*6180*/  ISETP.NE.AND.EX P1, PT, RZ, c[0x0][0x344], PT, P0 ;  /* 0x0000d100ff007a0c */ /* 0x000fda0003f25300 */
[----:B------:R-:W-:-:S04]  /*6190*/  @P1 IMAD.MOV.U32 R2, RZ, RZ, 0x4 ;  /* 0x00000004ff021424 */ /* 0x000fc800078e00ff */
[----:B------:R-:W-:-:S05]  /*61a0*/  @P1 IMAD.WIDE R2, R227, R2, c[0x0][0x340] ;  /* 0x0000d000e3021625 */ /* 0x000fca00078e0202 */
[----:B------:R1:W2:Y:S01]  /*61b0*/  @P1 LDG.E R14, [R2.64] ;  /* 0x00000006020e1981 */ /* 0x0002a2000c1e1900 */
[----:B------:R-:W-:Y:S02]  /*61c0*/  SHF.R.S32.HI R0, RZ, 0x1f, R119 ;  /* 0x0000001fff007819 */ /* 0x000fe40000011477 */
[----:B------:R-:W-:Y:S02]  /*61d0*/  ISETP.NE.U32.AND P2, PT, RZ, c[0x0][0x348], PT ;  /* 0x0000d200ff007a0c */ /* 0x000fe40003f45070 */
[----:B------:R-:W-:Y:S01]  /*61e0*/  SHF.R.S32.HI R19, RZ, 0x1f, R144 ;  /* 0x0000001fff137819 */ /* 0x000fe20000011490 */
[----:B------:R-:W-:Y:S01]  /*61f0*/  IMAD R0, R0, c[0x0][0x178], RZ ;  /* 0x00005e0000007a24 */ /* 0x000fe200078e02ff */
[----:B------:R-:W-:Y:S02]  /*6200*/  MOV R18, R144 ;  /* 0x0000009000127202 */ /* 0x000fe40000000f00 */
[----:B------:R-:W-:Y:S01]  /*6210*/  ISETP.GE.AND P6, PT, R146, c[0x0][0x1d4], PT ;  /* 0x0000750092007a0c */ /* 0x000fe20003fc6270 */
[----:B------:R-:W-:Y:S01]  /*6220*/  IMAD R0, R119, c[0x0][0x17c], R0 ;  /* 0x00005f0077007a24 */ /* 0x000fe200078e0200 */
[----:B------:R-:W-:-:S02]  /*6230*/  LOP3.LUT R216, R216, 0xfffffffe, RZ, 0xc0, !PT ;  /* 0xfffffffed8d87812 */ /* 0x000fc400078ec0ff */
[----:B------:R-:W-:Y:S02]  /*6240*/  ISETP.GE.AND P5, PT, R213, c[0x0][0x1d4], PT ;  /* 0x00007500d5007a0c */ /* 0x000fe40003fa6270 */
[----:B------:R-:W-:Y:S02]  /*6250*/  ISETP.GE.AND P4, PT, R214, c[0x0][0x1d4], PT ;  /* 0x00007500d6007a0c */ /* 0x000fe40003f86270 */
[----:B------:R-:W-:Y:S02]  /*6260*/  IADD3 R108, R202, -0x1, RZ ;  /* 0xffffffffca6c7810 */ /* 0x000fe40007ffe0ff */
[----:B-1----:R-:W-:-:S04]  /*6270*/  LEA.HI R2, R131, R6, RZ, 0x3 ;  /* 0x0000000683027211 */ /* 0x002fc800078f18ff */
[----:B------:R-:W-:Y:S01]  /*6280*/  LOP3.LUT R4, R2, 0xfffffff8, RZ, 0xc0, !PT ;  /* 0xfffffff802047812 */ /* 0x000fe200078ec0ff */
[----:B------:R-:W-:-:S04]  /*6290*/  IMAD.WIDE.U32 R2, R119, c[0x0][0x178], RZ ;  /* 0x00005e0077027a25 */ /* 0x000fc800078e00ff */
[----:B------:R-:W-:Y:S01]  /*62a0*/  IMAD.IADD R99, R6, 0x1, -R4 ;  /* 0x0000000106637824 */ /* 0x000fe200078e0a04 */
[----:B------:R-:W-:Y:S01]  /*62b0*/  SHF.R.S32.HI R6, RZ, 0x1f, R211 ;  /* 0x0000001fff067819 */ /* 0x000fe200000114d3 */
[----:B------:R-:W-:Y:S01]  /*62c0*/  IMAD.IADD R3, R3, 0x1, R0 ;  /* 0x0000000103037824 */ /* 0x000fe200078e0200 */
[----:B------:R-:W-:Y:S02]  /*62d0*/  IADD3 R4, P0, R211, R10, RZ ;  /* 0x0000000ad3047210 */ /* 0x000fe40007f1e0ff */
[----:B------:R-:W-:Y:S01]  /*62e0*/  LEA R0, R99, R211, 0x5 ;  /* 0x000000d363007211 */ /* 0x000fe200078e28ff */
[----:B------:R-:W-:Y:S01]  /*62f0*/  IMAD.WIDE.U32 R2, R238, c[0x0][0x1b8], R2 ;  /* 0x00006e00ee027a25 */ /* 0x000fe200078e0002 */
[----:B------:R-:W-:Y:S02]  /*6300*/  LEA.HI.X.SX32 R6, R10, R6, 0x1, P0 ;  /* 0x000000060a067211 */ /* 0x000fe400000f0eff */
[----:B------:R-:W-:Y:S01]  /*6310*/  ISETP.NE.AND.EX P0, PT, RZ, c[0x0][0x34c], PT, P2 ;  /* 0x0000d300ff007a0c */ /* 0x000fe20003f05320 */
[----:B------:R-:W-:Y:S01]  /*6320*/  IMAD.IADD R10, R233, 0x1, R0 ;  /* 0x00000001e90a7824 */ /* 0x000fe200078e0200 */
[----:B------:R-:W-:Y:S01]  /*6330*/  ISETP.GE.AND P2, PT, R213, c[0x0][0x198], PT ;  /* 0x00006600d5007a0c */ /* 0x000fe20003f46270 */
[----:B------:R-:W-:Y:S01]  /*6340*/  IMAD R3, R238, c[0x0][0x1bc], R3 ;  /* 0x00006f00ee037a24 */ /* 0x000fe200078e0203 */
[----:B------:R-:W-:Y:S01]  /*6350*/  SEL R7, R240, RZ, !P0 ;  /* 0x000000fff0077207 */ /* 0x000fe20004000000 */
[----:B------:R-:W-:Y:S01]  /*6360*/  @P3 IMAD.HI.U32 R8, R10, c[0x0][0x2c8], RZ ;  /* 0x0000b2000a083a27 */ /* 0x000fe200078e00ff */
[----:B------:R-:W-:-:S02]  /*6370*/  SEL R5, R227, RZ, !P0 ;  /* 0x000000ffe3057207 */ /* 0x000fc40004000000 */
[----:B------:R-:W-:Y:S01]  /*6380*/  ISETP.GE.AND P0, PT, R144, c[0x0][0x1d4], PT ;  /* 0x0000750090007a0c */ /* 0x000fe20003f06270 */
[----:B------:R-:W-:Y:S02]  /*6390*/  IMAD R7, R7, c[0x0][0x1c0], RZ ;  /* 0x0000700007077a24 */ /* 0x000fe400078e02ff */
[----:B------:R-:W-:-:S04]  /*63a0*/  IMAD.WIDE.U32 R2, R5, c[0x0][0x1c0], R2 ;  /* 0x0000700005027a25 */ /* 0x000fc800078e0002 */
[----:B------:R-:W-:Y:S02]  /*63b0*/  IMAD R13, R5, c[0x0][0x1c4], R7 ;  /* 0x00007100050d7a24 */ /* 0x000fe400078e0207 */
[----:B------:R-:W-:Y:S01]  /*63c0*/  IMAD.MOV.U32 R0, RZ, RZ, R10 ;  /* 0x000000ffff007224 */ /* 0x000fe200078e000a */
[----:B------:R-:W-:Y:S01]  /*63d0*/  @P3 SHF.R.U32.HI R0, RZ, c[0x0][0x2cc], R8 ;  /* 0x0000b300ff003a19 */ /* 0x000fe20000011608 */
[----:B------:R-:W-:Y:S01]  /*63e0*/  IMAD R5, R6, c[0x0][0x1e0], RZ ;  /* 0x0000780006057a24 */ /* 0x000fe200078e02ff */
[----:B------:R-:W-:Y:S01]  /*63f0*/  ISETP.GE.AND P3, PT, R146, c[0x0][0x198], PT ;  /* 0x0000660092007a0c */ /* 0x000fe20003f66270 */
[----:B------:R-:W-:Y:S01]  /*6400*/  IMAD R12, R6, c[0x0][0x208], RZ ;  /* 0x00008200060c7a24 */ /* 0x000fe200078e02ff */
[----:B------:R-:W-:Y:S01]  /*6410*/  @P0 LOP3.LUT R216, R216, 0x1, RZ, 0xfc, !PT ;  /* 0x00000001d8d80812 */ /* 0x000fe200078efcff */
[----:B------:R-:W-:Y:S01]  /*6420*/  IMAD R15, R4, c[0x0][0x1e4], R5 ;  /* 0x00007900040f7a24 */ /* 0x000fe200078e0205 */
[--C-:B------:R-:W-:Y:S01]  /*6430*/  SHF.R.S32.HI R5, RZ, 0x1f, R0.reuse ;  /* 0x0000001fff057819 */ /* 0x100fe20000011400 */
[----:B------:R-:W-:Y:S01]  /*6440*/  IMAD.MOV R11, RZ, RZ, -R0 ;  /* 0x000000ffff0b7224 */ /* 0x000fe200078e0a00 */
[----:B------:R-:W-:Y:S01]  /*6450*/  LOP3.LUT R216, R216, 0xfffffffd, RZ, 0xc0, !PT ;  /* 0xfffffffdd8d87812 */ /* 0x000fe200078ec0ff */
[----:B------:R-:W-:-:S04]  /*6460*/  IMAD.WIDE.U32 R6, R4, c[0x0][0x1e0], R18 ;  /* 0x0000780004067a25 */ /* 0x000fc800078e0012 */
[----:B------:R-:W-:-:S04]  /*6470*/  IMAD.WIDE.U32 R8, R4, c[0x0][0x208], R18 ;  /* 0x0000820004087a25 */ /* 0x000fc800078e0012 */
[----:B------:R-:W-:Y:S02]  /*6480*/  IMAD R12, R4, c[0x0][0x20c], R12 ;  /* 0x00008300040c7a24 */ /* 0x000fe400078e020c */
[----:B------:R-:W-:Y:S02]  /*6490*/  IMAD.IADD R3, R3, 0x1, R13 ;  /* 0x0000000103037824 */ /* 0x000fe400078e020d */
[----:B------:R-:W-:Y:S01]  /*64a0*/  IMAD R4, R5, c[0x0][0x1b0], RZ ;  /* 0x00006c0005047a24 */ /* 0x000fe200078e02ff */
[----:B------:R-:W-:Y:S01]  /*64b0*/  SEL R5, RZ, 0xffffffff, P6 ;  /* 0xffffffffff057807 */ /* 0x000fe20003000000 */
[----:B------:R-:W-:Y:S01]  /*64c0*/  IMAD R10, R11, c[0x0][0x2c4], R10 ;  /* 0x0000b1000b0a7a24 */ /* 0x000fe200078e020a */
[----:B------:R-:W-:Y:S01]  /*64d0*/  SEL R11, RZ, 0x1, P0 ;  /* 0x00000001ff0b7807 */ /* 0x000fe20000000000 */
[C---:B------:R-:W-:Y:S01]  /*64e0*/  IMAD R4, R0.reuse, c[0x0][0x1b4], R4 ;  /* 0x00006d0000047a24 */ /* 0x040fe200078e0204 */
[----:B------:R-:W-:Y:S01]  /*64f0*/  ISETP.NE.U32.AND P0, PT, RZ, c[0x0][0x350], PT ;  /* 0x0000d400ff007a0c */ /* 0x000fe20003f05070 */
[----:B------:R-:W-:Y:S01]  /*6500*/  IMAD.WIDE.U32 R2, R0, c[0x0][0x1b0], R2 ;  /* 0x00006c0000027a25 */ /* 0x000fe200078e0002 */
[----:B------:R-:W-:-:S02]  /*6510*/  SHF.L.U32 R0, R5, 0x1, RZ ;  /* 0x0000000105007819 */ /* 0x000fc400000006ff */
[----:B------:R-:W-:Y:S01]  /*6520*/  ISETP.NE.AND.EX P0, PT, RZ, c[0x0][0x354], PT, P0 ;  /* 0x0000d500ff007a0c */ /* 0x000fe20003f05300 */
[----:B------:R-:W-:Y:S01]  /*6530*/  IMAD.IADD R5, R9, 0x1, R12 ;  /* 0x0000000109057824 */ /* 0x000fe200078e020c */
[----:B------:R-:W-:Y:S01]  /*6540*/  SHF.R.S32.HI R9, RZ, 0x1f, R10 ;  /* 0x0000001fff097819 */ /* 0x000fe2000001140a */
[----:B------:R-:W-:Y:S01]  /*6550*/  IMAD.IADD R7, R7, 0x1, R15 ;  /* 0x0000000107077824 */ /* 0x000fe200078e020f */
[----:B------:R-:W-:Y:S01]  /*6560*/  IADD3 R3, R3, R4, RZ ;  /* 0x0000000403037210 */ /* 0x000fe20007ffe0ff */
[----:B------:R-:W-:Y:S01]  /*6570*/  IMAD.MOV.U32 R4, RZ, RZ, R8 ;  /* 0x000000ffff047224 */ /* 0x000fe200078e0008 */
[----:B------:R-:W-:Y:S01]  /*6580*/  LOP3.LUT R15, R0, 0x2, R11, 0xe2, !PT ;  /* 0x00000002000f7812 */ /* 0x000fe200078ee20b */
[----:B------:R-:W-:Y:S01]  /*6590*/  IMAD R0, R9, c[0x0][0x1a8], RZ ;  /* 0x00006a0009007a24 */ /* 0x000fe200078e02ff */
[----:B------:R-:W-:Y:S01]  /*65a0*/  SEL R12, RZ, 0x4, P5 ;  /* 0x00000004ff0c7807 */ /* 0x000fe20002800000 */
[----:B------:R-:W-:Y:S01]  /*65b0*/  IMAD.WIDE.U32 R8, R10, c[0x0][0x1a8], R2 ;  /* 0x00006a000a087a25 */ /* 0x000fe200078e0002 */
[----:B------:R-:W-:-:S03]  /*65c0*/  SEL R11, RZ, 0x8, P4 ;  /* 0x00000008ff0b7807 */ /* 0x000fc60002000000 */
[----:B------:R-:W-:Y:S01]  /*65d0*/  IMAD R13, R10, c[0x0][0x1ac], R0 ;  /* 0x00006b000a0d7a24 */ /* 0x000fe200078e0200 */
[----:B------:R-:W-:Y:S01]  /*65e0*/  LOP3.LUT R123, R11, R15, R12, 0xfe, !PT ;  /* 0x0000000f0b7b7212 */ /* 0x000fe200078efe0c */
[----:B------:R-:W-:Y:S01]  /*65f0*/  IMAD.WIDE.U32 R6, R238, c[0x0][0x1e8], R6 ;  /* 0x00007a00ee067a25 */ /* 0x000fe200078e0006 */
[----:B------:R-:W-:-:S03]  /*6600*/  IADD3 R15, R211, R233, RZ ;  /* 0x000000e9d30f7210 */ /* 0x000fc60007ffe0ff */
[----:B------:R-:W-:-:S04]  /*6610*/  IMAD.WIDE.U32 R2, R238, c[0x0][0x210], R4 ;  /* 0x00008400ee027a25 */ /* 0x000fc800078e0004 */
[C---:B------:R-:W-:Y:S02]  /*6620*/  IMAD R5, R238.reuse, c[0x0][0x1ec], R7 ;  /* 0x00007b00ee057a24 */ /* 0x040fe400078e0207 */
[----:B------:R-:W-:Y:S02]  /*6630*/  IMAD.IADD R9, R9, 0x1, R13 ;  /* 0x0000000109097824 */ /* 0x000fe400078e020d */
[----:B------:R-:W-:Y:S02]  /*6640*/  IMAD R3, R238, c[0x0][0x214], R3 ;  /* 0x00008500ee037a24 */ /* 0x000fe400078e0203 */
[----:B------:R-:W-:Y:S01]  /*6650*/  IMAD.MOV.U32 R4, RZ, RZ, R6 ;  /* 0x000000ffff047224 */ /* 0x000fe200078e0006 */
[----:B--2---:R-:W-:Y:S01]  /*6660*/  @P1 SHF.R.S32.HI R10, RZ, 0x1f, R14 ;  /* 0x0000001fff0a1819 */ /* 0x004fe2000001140e */
[----:B------:R-:W-:Y:S01]  /*6670*/  @!P1 IMAD.MOV.U32 R14, RZ, RZ, R227 ;  /* 0x000000ffff0e9224 */ /* 0x000fe200078e00e3 */
[----:B------:R-:W-:Y:S02]  /*6680*/  @!P1 MOV R10, R240 ;  /* 0x000000f0000a9202 */ /* 0x000fe40000000f00 */
[----:B------:R-:W-:-:S02]  /*6690*/  ISETP.GE.AND P1, PT, R214, c[0x0][0x198], PT ;  /* 0x00006600d6007a0c */ /* 0x000fc40003f26270 */
[----:B------:R-:W-:Y:S02]  /*66a0*/  SEL R0, R14, RZ, !P0 ;  /* 0x000000ff0e007207 */ /* 0x000fe40004000000 */
[----:B------:R-:W-:Y:S02]  /*66b0*/  SEL R7, R10, RZ, !P0 ;  /* 0x000000ff0a077207 */ /* 0x000fe40004000000 */
[----:B------:R-:W-:Y:S01]  /*66c0*/  LEA R17, P0, R8, c[0x0][0x160], 0x1 ;  /* 0x0000580008117a11 */ /* 0x000fe200078008ff */
[----:B------:R-:W-:-:S03]  /*66d0*/  IMAD.WIDE.U32 R220, R0, c[0x0][0x218], R2 ;  /* 0x0000860000dc7a25 */ /* 0x000fc600078e0002 */
[----:B------:R-:W-:Y:S01]  /*66e0*/  LEA.HI.X R14, R8, c[0x0][0x164], R9, 0x1, P0 ;  /* 0x00005900080e7a11 */ /* 0x000fe200000f0c09 */
[C---:B------:R-:W-:Y:S01]  /*66f0*/  IMAD R6, R7.reuse, c[0x0][0x1f0], RZ ;  /* 0x00007c0007067a24 */ /* 0x040fe200078e02ff */
[----:B------:R-:W-:Y:S01]  /*6700*/  ISETP.GE.AND P0, PT, R144, c[0x0][0x198], PT ;  /* 0x0000660090007a0c */ /* 0x000fe20003f06270 */
[----:B------:R-:W-:Y:S02]  /*6710*/  IMAD R7, R7, c[0x0][0x218], RZ ;  /* 0x0000860007077a24 */ /* 0x000fe400078e02ff */
[----:B------:R-:W-:-:S04]  /*6720*/  IMAD.WIDE.U32 R218, R0, c[0x0][0x1f0], R4 ;  /* 0x00007c0000da7a25 */ /* 0x000fc800078e0004 */
[C---:B------:R-:W-:Y:S02]  /*6730*/  IMAD R2, R0.reuse, c[0x0][0x1f4], R6 ;  /* 0x00007d0000027a24 */ /* 0x040fe400078e0206 */
[----:B------:R-:W-:Y:S02]  /*6740*/  IMAD R0, R0, c[0x0][0x21c], R7 ;  /* 0x0000870000007a24 */ /* 0x000fe400078e0207 */
[----:B------:R-:W-:Y:S02]  /*6750*/  IMAD.IADD R222, R219, 0x1, R2 ;  /* 0x00000001dbde7824 */ /* 0x000fe400078e0202 */
[----:B------:R-:W-:Y:S02]  /*6760*/  @P0 LOP3.LUT R216, R216, 0x2, RZ, 0xfc, !PT ;  /* 0x00000002d8d80812 */ /* 0x000fe400078efcff */
[----:B------:R-:W-:Y:S01]  /*6770*/  IADD3 R223, R221, R0, RZ ;  /* 0x00000000dddf7210 */ /* 0x000fe20007ffe0ff */
[----:B------:R-:W-:Y:S05]  /*6780*/  BRA.DIV ~URZ, `(.L_x_1025) ;  /* 0x000156827f007947 */ /* 0x000fea000b800000 */
[----:B------:R1:W2:Y:S02]  /*6790*/  SHFL.IDX PT, R12, R14, RZ, 0x181f ;  /* 0x00181fff0e0c7589 */ /* 0x0002a400000e0000 */
.L_x_1174:
[----:B------:R-:W-:Y:S05]  /*67a0*/  BRA.DIV ~URZ, `(.L_x_1026) ;  /* 0x000156d27f007947 */ /* 0x000fea000b800000 */
[----:B------:R3:W4:Y:S02]  /*67b0*/  SHFL.IDX PT, R0, R17, RZ, 0x181f ;  /* 0x00181fff11007589 */ /* 0x00072400000e0000 */
.L_x_1175:
[----:B------:R-:W-:Y:S01]  /*67c0*/  IMAD R68, R237, c[0x0][0x2c4], RZ ;  /* 0x0000b100ed447a24 */ /* 0x000fe200078e02ff */
[----:B------:R-:W-:Y:S01]  /*67d0*/  SHF.R.S32.HI R71, RZ, 0x1f, R146 ;  /* 0x0000001fff477819 */ /* 0x000fe20000011492 */
[----:B------:R-:W-:Y:S01]  /*67e0*/  BSSY B0, `(.L_x_1027) ;  /* 0x000001a000007945 */ /* 0x000fe20003800000 */
[----:B------:R-:W-:-:S02]  /*67f0*/  LOP3.LUT R216, R216, 0xfffffff7, RZ, 0xc0, !PT ;  /* 0xfffffff7d8d87812 */ /* 0x000fc400078ec0ff */
[----:B------:R-:W-:Y:S02]  /*6800*/  ISETP.GE.AND P0, PT, R15, R68, PT ;  /* 0x000000440f00720c */ /* 0x000fe40003f06270 */
[----:B------:R-:W-:Y:S02]  /*6810*/  LEA.HI R69, R71, R146, RZ, 0x3 ;  /* 0x0000009247457211 */ /* 0x000fe400078f18ff */
[----:B------:R-:W-:Y:S02]  /*6820*/  SHF.R.S32.HI R16, RZ, 0x1f, R214 ;  /* 0x0000001fff107819 */ /* 0x000fe400000114d6 */
        /* <DEDUP_REMOVED lines=21> */
.L_x_1028:
[----:B------:R-:W-:Y:S05]  /*6980*/  BSYNC B0 ;  /* 0x0000000000007941 */ /* 0x000fea0003800000 */
.L_x_1027:
[----:B------:R-:W-:Y:S05]  /*6990*/  BRA.DIV ~URZ, `(.L_x_1029) ;  /* 0x000155427f007947 */ /* 0x000fea000b800000 */
[----:B--2---:R2:W1:Y:S04]  /*69a0*/  SHFL.IDX PT, R12, R14, 0x1, 0x181f ;  /* 0x00381f000e0c7f89 */ /* 0x00446800000e0000 */
[----:B----4-:R2:W4:Y:S02]  /*69b0*/  SHFL.IDX PT, R0, R17, 0x1, 0x181f ;  /* 0x00381f0011007f89 */ /* 0x01052400000e0000 */
.L_x_1176:
        /* <DEDUP_REMOVED lines=22> */
.L_x_1031:
[----:B------:R-:W-:Y:S05]  /*6b20*/  BSYNC B0 ;  /* 0x0000000000007941 */ /* 0x000fea0003800000 */
.L_x_1030:
[----:B------:R-:W-:Y:S05]  /*6b30*/  BRA.DIV ~URZ, `(.L_x_1032) ;  /* 0x000154627f007947 */ /* 0x000fea000b800000 */
[----:B-1----:R1:W2:Y:S02]  /*6b40*/  SHFL.IDX PT, R12, R14, 0x2, 0x181f ;  /* 0x00581f000e0c7f89 */ /* 0x0022a400000e0000 */
.L_x_1177:
[----:B------:R-:W-:Y:S05]  /*6b50*/  BRA.DIV ~URZ, `(.L_x_1033) ;  /* 0x000154b27f007947 */ /* 0x000fea000b800000 */
[----:B----4-:R4:W1:Y:S02]  /*6b60*/  SHFL.IDX PT, R0, R17, 0x2, 0x181f ;  /* 0x00581f0011007f89 */ /* 0x01086400000e0000 */
.L_x_1178:
        /* <DEDUP_REMOVED lines=22> */
.L_x_1035:
[----:B------:R-:W-:Y:S05]  /*6cd0*/  BSYNC B0 ;  /* 0x0000000000007941 */ /* 0x000fea0003800000 */
.L_x_1034:
[----:B------:R-:W-:Y:S05]  /*6ce0*/  BRA.DIV ~URZ, `(.L_x_1036) ;  /* 0x000153827f007947 */ /* 0x000fea000b800000 */
[----:B--2---:R2:W3:Y:S04]  /*6cf0*/  SHFL.IDX PT, R12, R14, 0x3, 0x181f ;  /* 0x00781f000e0c7f89 */ /* 0x0044e800000e0000 */
[----:B-1----:R2:W1:Y:S02]  /*6d00*/  SHFL.IDX PT, R0, R17, 0x3, 0x181f ;  /* 0x00781f0011007f89 */ /* 0x00246400000e0000 */
.L_x_1179:
[----:B------:R-:W-:Y:S02]  /*6d10*/  IADD3 R2, R15, 0x60, RZ ;  /* 0x000000600f027810 */ /* 0x000fe40007ffe0ff */
[----:B------:R-:W-:-:S02]  /*6d20*/  P2R R5, PR, RZ, 0x10 ;  /* 0x00000010ff057803 */ /* 0x000fc40000000000 */
        /* <DEDUP_REMOVED lines=9> */
[----:B------:R-:W-:Y:S01]  /*6dc0*/  @!P4 LEA R2, P0, R214, R0, 0x1 ;  /* 0x00000000d602c211 */ /* 0x000fe200078008ff */
[----:B------:R-:W-:-:S03]  /*6dd0*/  IMAD.IADD R0, R236, 0x1, -R211 ;  /* 0x00000001ec007824 */ /* 0x000fc600078e0ad3 */
[----:B------:R-:W-:Y:S01]  /*6de0*/  @!P4 LEA.HI.X R3, R214, R12, R16, 0x1, P0 ;  /* 0x0000000cd603c211 */ /* 0x000fe200000f0c10 */
[----:B------:R-:W-:Y:S01]  /*6df0*/  IMAD R0, R108, -0x20, R0 ;  /* 0xffffffe06c007824 */ /* 0x000fe200078e0200 */
[----:B------:R-:W-:-:S13]  /*6e00*/  LOP3.LUT P0, RZ, R216, 0x2, RZ, 0xc0, !PT ;  /* 0x00000002d8ff7812 */ /* 0x000fda000780c0ff */
[----:B------:R-:W-:Y:S01]  /*6e10*/  @!PT LDS RZ, [RZ] ;  /* 0x00000000fffff984 */ /* 0x000fe20000000800 */
[----:B------:R-:W-:Y:S01]  /*6e20*/  @!PT LDS RZ, [RZ] ;  /* 0x00000000fffff984 */ /* 0x000fe20000000800 */
[----:B------:R-:W-:Y:S01]  /*6e30*/  @!PT LDS RZ, [RZ] ;  /* 0x00000000fffff984 */ /* 0x000fe20000000800 */
[----:B------:R1:W-:Y:S01]  /*6e40*/  @!P4 LDGSTS.E.BYPASS.LTC128B.128 [R215+0x13080], [R10.64], !P0 ;  /* 0x130800000ad7cfae */ /* 0x0003e2000c101d46 */
[----:B------:R-:W-:-:S03]  /*6e50*/  ISETP.GE.AND P0, PT, R0, 0x1, PT ;  /* 0x000000010000780c */ /* 0x000fc60003f06270 */
[----:B------:R1:W-:Y:S04]  /*6e60*/  @!P4 LDGSTS.E.BYPASS.LTC128B.128 [R215+0x17080], [R8.64], !P3 ;  /* 0x1708000008d7cfae */ /* 0x0003e8000d901d46 */
[----:B------:R1:W-:Y:S04]  /*6e70*/  @!P4 LDGSTS.E.BYPASS.LTC128B.128 [R215+0x1b080], [R6.64], !P2 ;  /* 0x1b08000006d7cfae */ /* 0x0003e8000d101d46 */
[----:B------:R1:W-:Y:S01]  /*6e80*/  @!P4 LDGSTS.E.BYPASS.LTC128B.128 [R215+0x1f080], [R2.64], !P1 ;  /* 0x1f08000002d7cfae */ /* 0x0003e2000c901d46 */
[----:B------:R-:W-:-:S03]  /*6e90*/  ISETP.NE.AND P4, PT, R5, RZ, PT ;  /* 0x000000ff0500720c */ /* 0x000fc60003f85270 */
[----:B------:R-:W0:Y:S01]  /*6ea0*/  LDGDEPBAR ;  /* 0x00000000000079af */ /* 0x000e220000000000 */
[----:B------:R-:W-:Y:S01]  /*6eb0*/  WARPSYNC 0xffffffff ;  /* 0xffffffff00007948 */ /* 0x000fe20003800000 */
[----:B------:R-:W-:Y:S02]  /*6ec0*/  BSSY B0, `(.L_x_1037) ;  /* 0x0000013000007945 */ /* 0x000fe40003800000 */
[----:B------:R-:W-:Y:S06]  /*6ed0*/  BAR.SYNC.DEFER_BLOCKING 0x0 ;  /* 0x0000000000007b1d */ /* 0x000fec0000010000 */
[----:B------:R-:W-:Y:S05]  /*6ee0*/  @!P0 BRA `(.L_x_1038) ;  /* 0x0000010000008947 */ /* 0x000fea0003800000 */
[----:B------:R-:W-:Y:S01]  /*6ef0*/  IMAD R0, R129, c[0x0][0x1e0], RZ ;  /* 0x0000780081007a24 */ /* 0x000fe200078e02ff */
[----:B------:R-:W-:Y:S01]  /*6f00*/  LOP3.LUT P3, RZ, R216, 0x1, RZ, 0xc0, !PT ;  /* 0x00000001d8ff7812 */ /* 0x000fe2000786c0ff */
[----:B-1----:R-:W-:-:S04]  /*6f10*/  IMAD.WIDE.U32 R2, R108, c[0x0][0x1e0], RZ ;  /* 0x000078006c027a25 */ /* 0x002fc800078e00ff */
        /* <DEDUP_REMOVED lines=13> */
.L_x_1038:
[----:B------:R-:W-:Y:S05]  /*6ff0*/  BSYNC B0 ;  /* 0x0000000000007941 */ /* 0x000fea0003800000 */
.L_x_1037:
[----:B------:R-:W-:Y:S01]  /*7000*/  ISETP.LT.AND P0, PT, RZ, c[0x0][0x27c], PT ;  /* 0x00009f00ff007a0c */ /* 0x000fe20003f01270 */
[----:B------:R-:W0:Y:S01]  /*7010*/  LDGDEPBAR ;  /* 0x00000000000079af */ /* 0x000e220000000000 */
[----:B------:R-:W-:-:S11]  /*7020*/  MOV R133, c[0x0][0x2c4] ;  /* 0x0000b10000857a02 */ /* 0x000fd60000000f00 */
[----:B------:R-:W-:Y:S05]  /*7030*/  @P0 BRA `(.L_x_1039) ;  /* 0x0000002000000947 */ /* 0x000fea0003800000 */
[----:B------:R-:W-:-:S04]  /*7040*/  DEPBAR.LE SB0, 0x1 ;  /* 0x000080400000791a */ /* 0x000fc80000000000 */
[----:B------:R-:W-:Y:S05]  /*7050*/  BRA `(.L_x_1040) ;  /* 0x0000966000007947 */ /* 0x000fea0003800000 */
.L_x_1039:
[----:B------:R-:W-:Y:S01]  /*7060*/  ULDC.U8 UR4, c[0x0][0x298] ;  /* 0x0000a60000047ab9 */ /* 0x000fe20000000000 */
[----:B-----5:R-:W-:Y:S01]  /*7070*/  SHF.R.S32.HI R0, RZ, 0x1f, R110 ;  /* 0x0000001fff007819 */ /* 0x020fe2000001146e */
[----:B-1----:R-:W-:Y:S01]  /*7080*/  IMAD.WIDE.U32 R6, R110, c[0x0][0x280], RZ ;  /* 0x0000a0006e067a25 */ /* 0x002fe200078e00ff */
[----:B------:R-:W-:Y:S01]  /*7090*/  ISETP.NE.AND P0, PT, RZ, UR4, PT ;  /* 0x00000004ff007c0c */ /* 0x000fe2000bf05270 */
[----:B------:R-:W-:Y:S01]  /*70a0*/  BSSY B2, `(.L_x_1040) ;  /* 0x0000961000027945 */ /* 0x000fe20003800000 */
[C---:B------:R-:W-:Y:S01]  /*70b0*/  IADD3 R128, R211.reuse, 0x20, RZ ;  /* 0x00000020d3807810 */ /* 0x040fe20007ffe0ff */
[C---:B------:R-:W-:Y:S01]  /*70c0*/  IMAD R3, R0.reuse, c[0x0][0x280], RZ ;  /* 0x0000a00000037a24 */ /* 0x040fe200078e02ff */
[----:B------:R-:W-:Y:S01]  /*70d0*/  IADD3 R132, R211, 0x60, RZ ;  /* 0x00000060d3847810 */ /* 0x000fe20007ffe0ff */
[----:B------:R-:W-:Y:S01]  /*70e0*/  IMAD R2, R0, c[0x0][0x290], RZ ;  /* 0x0000a40000027a24 */ /* 0x000fe200078e02ff */
[----:B------:R-:W-:Y:S01]  /*70f0*/  LEA R0, R99, R15, 0x5 ;  /* 0x0000000f63007211 */ /* 0x000fe200078e28ff */
[C---:B------:R-:W-:Y:S01]  /*7100*/  IMAD R5, R110.reuse, c[0x0][0x284], R3 ;  /* 0x0000a1006e057a24 */ /* 0x040fe200078e0203 */
[----:B------:R-:W-:Y:S01]  /*7110*/  IADD3 R131, R211, 0x40, RZ ;  /* 0x00000040d3837810 */ /* 0x000fe20007ffe0ff */
[----:B------:R-:W-:-:S02]  /*7120*/  IMAD R8, R110, c[0x0][0x294], R2 ;  /* 0x0000a5006e087a24 */ /* 0x000fc400078e0202 */
[----:B------:R-:W-:Y:S01]  /*7130*/  IMAD.WIDE.U32 R2, R110, c[0x0][0x290], RZ ;  /* 0x0000a4006e027a25 */ /* 0x000fe200078e00ff */
[----:B------:R-:W-:-:S04]  /*7140*/  IADD3 R5, R5, R7, RZ ;  /* 0x0000000705057210 */ /* 0x000fc80007ffe0ff */
[----:B------:R-:W-:Y:S01]  /*7150*/  IADD3 R8, R8, R3, RZ ;  /* 0x0000000308087210 */ /* 0x000fe20007ffe0ff */
[----:B------:R-:W-:Y:S05]  /*7160*/  @!P0 BRA `(.L_x_1041) ;  /* 0x000049b000008947 */ /* 0x000fea0003800000 */
[----:B------:R-:W-:Y:S01]  /*7170*/  ISETP.NE.AND P1, PT, R133, 0x1, PT ;  /* 0x000000018500780c */ /* 0x000fe20003f25270 */
[----:B------:R-:W-:Y:S01]  /*7180*/  IMAD.MOV.U32 R4, RZ, RZ, R6 ;  /* 0x000000ffff047224 */ /* 0x000fe200078e0006 */
[C---:B------:R-:W-:Y:S01]  /*7190*/  IADD3 R43, R148.reuse, 0x40, RZ ;  /* 0x00000040942b7810 */ /* 0x040fe20007ffe0ff */
[----:B------:R-:W-:Y:S01]  /*71a0*/  BSSY B0, `(.L_x_1042) ;  /* 0x0000053000007945 */ /* 0x000fe20003800000 */
[----:B------:R-:W-:Y:S01]  /*71b0*/  IADD3 R42, R148, 0x20, RZ ;  /* 0x00000020942a7810 */ /* 0x000fe20007ffe0ff */
        /* <DEDUP_REMOVED lines=16> */
[----:B------:R-:W-:Y:S01]  /*72c0*/  IMAD.WIDE.U32 R4, R0, c[0x0][0x280], R4 ;  /* 0x0000a00000047a25 */ /* 0x000fe200078e0004 */
[----:B------:R-:W-:-:S03]  /*72d0*/  SHF.R.S32.HI R30, RZ, 0x1f, R42 ;  /* 0x0000001fff1e7819 */ /* 0x000fc6000001142a */
[----:B------:R-:W-:Y:S01]  /*72e0*/  IMAD R7, R3, c[0x0][0x280], RZ ;  /* 0x0000a00003077a24 */ /* 0x000fe200078e02ff */
[----:B------:R-:W-:-:S03]  /*72f0*/  LEA R40, P0, R4, c[0x0][0x270], 0x1 ;  /* 0x00009c0004287a11 */ /* 0x000fc600078008ff */
[----:B------:R-:W-:-:S04]  /*7300*/  IMAD R6, R0, c[0x0][0x284], R7 ;  /* 0x0000a10000067a24 */ /* 0x000fc800078e0207 */
[----:B------:R-:W-:-:S05]  /*7310*/  IMAD.IADD R6, R5, 0x1, R6 ;  /* 0x0000000105067824 */ /* 0x000fca00078e0206 */
[----:B------:R-:W-:Y:S01]  /*7320*/  LEA.HI.X R34, R4, c[0x0][0x274], R6, 0x1, P0 ;  /* 0x00009d0004227a11 */ /* 0x000fe200000f0c06 */
[----:B------:R-:W-:Y:S02]  /*7330*/  IMAD R4, R3, c[0x0][0x290], RZ ;  /* 0x0000a40003047a24 */ /* 0x000fe400078e02ff */
[----:B------:R-:W-:-:S04]  /*7340*/  IMAD.MOV.U32 R3, RZ, RZ, R8 ;  /* 0x000000ffff037224 */ /* 0x000fc800078e0008 */
[----:B------:R-:W-:-:S04]  /*7350*/  IMAD.WIDE.U32 R2, R0, c[0x0][0x290], R2 ;  /* 0x0000a40000027a25 */ /* 0x000fc800078e0002 */
[----:B------:R-:W-:Y:S01]  /*7360*/  IMAD R0, R0, c[0x0][0x294], R4 ;  /* 0x0000a50000007a24 */ /* 0x000fe200078e0204 */
[C---:B------:R-:W-:Y:S01]  /*7370*/  LEA R33, P0, R2.reuse, c[0x0][0x288], 0x1 ;  /* 0x0000a20002217a11 */ /* 0x040fe200078008ff */
[----:B------:R1:W3:Y:S02]  /*7380*/  SHFL.IDX PT, R4, R34, RZ, 0x181f ;  /* 0x00181fff22047589 */ /* 0x0002e400000e0000 */
[----:B------:R-:W-:Y:S02]  /*7390*/  IMAD.IADD R0, R3, 0x1, R0 ;  /* 0x0000000103007824 */ /* 0x000fe400078e0200 */
[----:B------:R1:W2:Y:S03]  /*73a0*/  SHFL.IDX PT, R3, R40, RZ, 0x181f ;  /* 0x00181fff28037589 */ /* 0x0002a600000e0000 */
[----:B------:R-:W-:Y:S02]  /*73b0*/  LEA.HI.X R31, R2, c[0x0][0x28c], R0, 0x1, P0 ;  /* 0x0000a300021f7a11 */ /* 0x000fe400000f0c00 */
[----:B------:R1:W4:Y:S04]  /*73c0*/  SHFL.IDX PT, R0, R33, RZ, 0x181f ;  /* 0x00181fff21007589 */ /* 0x00032800000e0000 */
[----:B------:R1:W1:Y:S01]  /*73d0*/  SHFL.IDX PT, R2, R31, RZ, 0x181f ;  /* 0x00181fff1f027589 */ /* 0x00026200000e0000 */
        /* <DEDUP_REMOVED lines=9> */
[----:B--2---:R-:W-:-:S05]  /*7470*/  @!P3 IADD3 R18, P0, R3, R6, RZ ;  /* 0x000000060312b210 */ /* 0x004fca0007f1e0ff */
[--C-:B---3--:R-:W-:Y:S01]  /*7480*/  @!P3 IMAD.X R19, R4, 0x1, R5.reuse, P0 ;  /* 0x000000010413b824 */ /* 0x108fe200000e0605 */
[----:B----4-:R-:W-:Y:S02]  /*7490*/  @!P3 IADD3 R16, P0, R0, R6, RZ ;  /* 0x000000060010b210 */ /* 0x010fe40007f1e0ff */
        /* <DEDUP_REMOVED lines=35> */
.L_x_1043:
[----:B------:R-:W-:Y:S05]  /*76d0*/  BSYNC B0 ;  /* 0x0000000000007941 */ /* 0x000fea0003800000 */
.L_x_1042:
[----:B-1---5:R-:W-:Y:S01]  /*76e0*/  IMAD.MOV.U32 R2, RZ, RZ, R44 ;  /* 0x000000ffff027224 */ /* 0x022fe200078e002c */
[----:B------:R-:W-:Y:S01]  /*76f0*/  LOP3.LUT P0, RZ, R216, 0x10, RZ, 0xc0, !PT ;  /* 0x00000010d8ff7812 */ /* 0x000fe2000780c0ff */
[----:B----4-:R-:W-:Y:S01]  /*7700*/  IMAD.MOV.U32 R0, RZ, RZ, R45 ;  /* 0x000000ffff007224 */ /* 0x010fe200078e002d */
[----:B--2---:R-:W-:Y:S01]  /*7710*/  MOV R3, R37 ;  /* 0x0000002500037202 */ /* 0x004fe20000000f00 */
[----:B---3--:R-:W-:Y:S01]  /*7720*/  IMAD.MOV.U32 R4, RZ, RZ, R36 ;  /* 0x000000ffff047224 */ /* 0x008fe200078e0024 */
        /* <DEDUP_REMOVED lines=51> */
[-C--:B------:R-:W-:Y:S01]  /*7a60*/  @!P2 IADD3 R14, P0, R3, R5.reuse, RZ ;  /* 0x00000005030ea210 */ /* 0x080fe20007f1e0ff */
[----:B------:R-:W-:Y:S01]  /*7a70*/  CS2R R64, SRZ ;  /* 0x0000000000407805 */ /* 0x000fe2000001ff00 */
[----:B------:R-:W-:Y:S01]  /*7a80*/  CS2R R60, SRZ ;  /* 0x00000000003c7805 */ /* 0x000fe2000001ff00 */
[----:B------:R1:W5:Y:S02]  /*7a90*/  @!P3 LD.E.64 R48, [R18.64] ;  /* 0x000000061230b980 */ /* 0x000364000c101b00 */
[--C-:B------:R-:W-:Y:S01]  /*7aa0*/  @!P2 IMAD.X R15, R4, 0x1, R6.reuse, P0 ;  /* 0x00000001040fa824 */ /* 0x100fe200000e0606 */
[----:B------:R-:W-:Y:S01]  /*7ab0*/  @!P2 IADD3 R12, P0, R0, R5, RZ ;  /* 0x00000005000ca210 */ /* 0x000fe20007f1e0ff */
[C---:B------:R-:W-:Y:S01]  /*7ac0*/  @!P1 IMAD.SHL.U32 R5, R43.reuse, 0x2, RZ ;  /* 0x000000022b059824 */ /* 0x040fe200078e00ff */
        /* <DEDUP_REMOVED lines=21> */
.L_x_1045:
[----:B------:R-:W-:Y:S05]  /*7c20*/  BSYNC B0 ;  /* 0x0000000000007941 */ /* 0x000fea0003800000 */
.L_x_1044:
        /* <DEDUP_REMOVED lines=42> */
[----:B------:R-:W-:Y:S02]  /*7ed0*/  ISETP.GE.AND P2, PT, R42, c[0x0][0x27c], PT ;  /* 0x00009f002a007a0c */ /* 0x000fe40003f46270 */
[----:B------:R-:W-:Y:S02]  /*7ee0*/  ISETP.GE.AND P1, PT, R43, c[0x0][0x27c], PT ;  /* 0x00009f002b007a0c */ /* 0x000fe40003f26270 */
[----:B------:R-:W-:-:S07]  /*7ef0*/  P2R R21, PR, RZ, 0x10 ;  /* 0x00000010ff157803 */ /* 0x000fce0000000000 */
[C---:B------:R-:W-:Y:S01]  /*7f00*/  @!P3 IMAD.SHL.U32 R5, R148.reuse, 0x2, RZ ;  /* 0x000000029405b824 */ /* 0x040fe200078e00ff */
[----:B------:R-:W-:-:S04]  /*7f10*/  @!P3 SHF.L.U64.HI R6, R148, 0x1, R35 ;  /* 0x000000019406b819 */ /* 0x000fc80000010223 */
[----:B---3--:R-:W-:-:S05]  /*7f20*/  @!P3 IADD3 R18, P0, R3, R5, RZ ;  /* 0x000000050312b210 */ /* 0x008fca0007f1e0ff */
[----:B--2---:R-:W-:Y:S01]  /*7f30*/  @!P3 IMAD.X R19, R4, 0x1, R6, P0 ;  /* 0x000000010413b824 */ /* 0x004fe200000e0606 */
[----:B-1----:R-:W-:Y:S01]  /*7f40*/  @!P3 IADD3 R16, P0, R0, R5, RZ ;  /* 0x000000050010b210 */ /* 0x002fe20007f1e0ff */
[----:B------:R-:W-:-:S04]  /*7f50*/  @!P2 IMAD.SHL.U32 R5, R42, 0x2, RZ ;  /* 0x000000022a05a824 */ /* 0x000fc800078e00ff */
[----:B----4-:R-:W-:Y:S01]  /*7f60*/  @!P3 IMAD.X R17, R2, 0x1, R6, P0 ;  /* 0x000000010211b824 */ /* 0x010fe200000e0606 */
[----:B------:R-:W-:Y:S02]  /*7f70*/  @!P2 SHF.L.U64.HI R6, R42, 0x1, R30 ;  /* 0x000000012a06a819 */ /* 0x000fe4000001021e */
[-C--:B------:R-:W-:Y:S01]  /*7f80*/  @!P2 IADD3 R14, P0, R3, R5.reuse, RZ ;  /* 0x00000005030ea210 */ /* 0x080fe20007f1e0ff */
[----:B------:R-:W-:Y:S01]  /*7f90*/  CS2R R66, SRZ ;  /* 0x0000000000427805 */ /* 0x000fe2000001ff00 */
[----:B------:R-:W-:Y:S01]  /*7fa0*/  CS2R R70, SRZ ;  /* 0x0000000000467805 */ /* 0x000fe2000001ff00 */
[----:B------:R-:W-:Y:S01]  /*7fb0*/  CS2R R72, SRZ ;  /* 0x0000000000487805 */ /* 0x000fe2000001ff00 */
[----:B------:R-:W-:Y:S01]  /*7fc0*/  CS2R R74, SRZ ;  /* 0x00000000004a7805 */ /* 0x000fe2000001ff00 */
[--C-:B------:R-:W-:Y:S01]  /*7fd0*/  @!P2 IMAD.X R15, R4, 0x1, R6.reuse, P0 ;  /* 0x00000001040fa824 */ /* 0x100fe200000e0606 */
[----:B------:R-:W-:Y:S01]  /*7fe0*/  @!P2 IADD3 R12, P0, R0, R5, RZ ;  /* 0x00000005000ca210 */ /* 0x000fe20007f1e0ff */
[C---:B------:R-:W-:Y:S01]  /*7ff0*/  @!P1 IMAD.SHL.U32 R5, R43.reuse, 0x2, RZ ;  /* 0x000000022b059824 */ /* 0x040fe200078e00ff */
[----:B------:R-:W-:Y:S01]  /*8000*/  CS2R R76, SRZ ;  /* 0x00000000004c7805 */ /* 0x000fe2000001ff00 */
[----:B------:R1:W5:Y:S02]  /*8010*/  @!P3 LD.E.64 R62, [R16.64] ;  /* 0x00000006103eb980 */ /* 0x000364000c101b00 */
[----:B------:R-:W-:Y:S01]  /*8020*/  @!P2 IMAD.X R13, R2, 0x1, R6, P0 ;  /* 0x00000001020da824 */ /* 0x000fe200000e0606 */
[----:B------:R-:W-:-:S02]  /*8030*/  @!P1 SHF.L.U64.HI R6, R43, 0x1, R32 ;  /* 0x000000012b069819 */ /* 0x000fc40000010220 */
        /* <DEDUP_REMOVED lines=15> */
[----:B------:R-:W-:Y:S02]  /*8130*/  ISETP.NE.AND P4, PT, R21, RZ, PT ;  /* 0x000000ff1500720c */ /* 0x000fe40003f85270 */
[----:B------:R-:W-:Y:S02]  /*8140*/  CS2R R20, SRZ ;  /* 0x0000000000147805 */ /* 0x000fe4000001ff00 */
[----:B------:R1:W5:Y:S04]  /*8150*/  @!P0 LD.E.64 R76, [R4.64] ;  /* 0x00000006044c8980 */ /* 0x000368000c101b00 */
[----:B------:R2:W5:Y:S02]  /*8160*/  @!P3 LD.E.64 R20, [R18.64] ;  /* 0x000000061214b980 */ /* 0x000564000c101b00 */
[----:B--2---:R-:W-:-:S06]  /*8170*/  CS2R R18, SRZ ;  /* 0x0000000000127805 */ /* 0x004fcc000001ff00 */
[----:B------:R1:W5:Y:S02]  /*8180*/  @!P2 LD.E.64 R18, [R14.64] ;  /* 0x000000060e12a980 */ /* 0x000364000c101b00 */
.L_x_1047:
[----:B------:R-:W-:Y:S05]  /*8190*/  BSYNC B0 ;  /* 0x0000000000007941 */ /* 0x000fea0003800000 */
.L_x_1046:
[----:B----45:R-:W-:Y:S01]  /*81a0*/  IMAD.MOV.U32 R2, RZ, RZ, R74 ;  /* 0x000000ffff027224 */ /* 0x030fe200078e004a */
[----:B---3--:R-:W-:Y:S01]  /*81b0*/  MOV R3, R71 ;  /* 0x0000004700037202 */ /* 0x008fe20000000f00 */
[----:B-1----:R-:W-:Y:S01]  /*81c0*/  IMAD.MOV.U32 R0, RZ, RZ, R75 ;  /* 0x000000ffff007224 */ /* 0x002fe200078e004b */
[----:B------:R-:W-:Y:S01]  /*81d0*/  ISETP.NE.AND P0, PT, R80, RZ, PT ;  /* 0x000000ff5000720c */ /* 0x000fe20003f05270 */
[----:B--2---:R-:W-:Y:S01]  /*81e0*/  IMAD.MOV.U32 R4, RZ, RZ, R70 ;  /* 0x000000ffff047224 */ /* 0x004fe200078e0046 */
[----:B------:R1:W2:Y:S01]  /*81f0*/  SHFL.IDX PT, R7, R34, 0x3, 0x181f ;  /* 0x00781f0022077f89 */ /* 0x0002a200000e0000 */
[----:B------:R-:W-:Y:S01]  /*8200*/  MOV R5, R66 ;  /* 0x0000004200057202 */ /* 0x000fe20000000f00 */
[----:B------:R-:W-:Y:S01]  /*8210*/  BSSY B0, `(.L_x_1048) ;  /* 0x000004b000007945 */ /* 0x000fe20003800000 */
[----:B------:R-:W-:Y:S01]  /*8220*/  PRMT R115, R0, 0x5410, R2 ;  /* 0x0000541000737816 */ /* 0x000fe20000000002 */
[----:B------:R-:W-:Y:S01]  /*8230*/  IMAD.MOV.U32 R2, RZ, RZ, R18 ;  /* 0x000000ffff027224 */ /* 0x000fe200078e0012 */
[----:B------:R-:W-:Y:S01]  /*8240*/  PRMT R113, R3, 0x5410, R4 ;  /* 0x0000541003717816 */ /* 0x000fe20000000004 */
[----:B------:R-:W-:Y:S01]  /*8250*/  IMAD.MOV.U32 R0, RZ, RZ, R19 ;  /* 0x000000ffff007224 */ /* 0x000fe200078e0013 */
[----:B------:R-:W-:Y:S01]  /*8260*/  MOV R4, R20 ;  /* 0x0000001400047202 */ /* 0x000fe20000000f00 */
[----:B------:R-:W-:Y:S01]  /*8270*/  IMAD.MOV.U32 R3, RZ, RZ, R21 ;  /* 0x000000ffff037224 */ /* 0x000fe200078e0015 */
[----:B------:R3:W4:Y:S01]  /*8280*/  SHFL.IDX PT, R9, R31, 0x3, 0x181f ;  /* 0x00781f001f097f89 */ /* 0x00072200000e0000 */
[----:B------:R-:W-:Y:S01]  /*8290*/  CS2R R86, SRZ ;  /* 0x0000000000567805 */ /* 0x000fe2000001ff00 */
[----:B------:R-:W-:Y:S01]  /*82a0*/  PRMT R112, R0, 0x5410, R2 ;  /* 0x0000541000707816 */ /* 0x000fe20000000002 */
[----:B------:R-:W-:Y:S01]  /*82b0*/  IMAD.MOV.U32 R2, RZ, RZ, R76 ;  /* 0x000000ffff027224 */ /* 0x000fe200078e004c */
[----:B------:R-:W-:Y:S01]  /*82c0*/  MOV R0, R77 ;  /* 0x0000004d00007202 */ /* 0x000fe20000000f00 */
[----:B------:R2:W4:Y:S01]  /*82d0*/  SHFL.IDX PT, R6, R33, 0x3, 0x181f ;  /* 0x00781f0021067f89 */ /* 0x00052200000e0000 */
[----:B------:R-:W-:Y:S01]  /*82e0*/  PRMT R110, R3, 0x5410, R4 ;  /* 0x00005410036e7816 */ /* 0x000fe20000000004 */
[----:B------:R-:W-:Y:S01]  /*82f0*/  IMAD.MOV.U32 R3, RZ, RZ, R72 ;  /* 0x000000ffff037224 */ /* 0x000fe200078e0048 */
[----:B------:R-:W-:Y:S01]  /*8300*/  PRMT R114, R0, 0x5410, R2 ;  /* 0x0000541000727816 */ /* 0x000fe20000000002 */
[----:B------:R-:W-:Y:S01]  /*8310*/  IMAD.MOV.U32 R2, RZ, RZ, R73 ;  /* 0x000000ffff027224 */ /* 0x000fe200078e0049 */
[----:B------:R4:W4:Y:S01]  /*8320*/  SHFL.IDX PT, R0, R40, 0x3, 0x181f ;  /* 0x00781f0028007f89 */ /* 0x00092200000e0000 */
[----:B------:R-:W-:Y:S01]  /*8330*/  IMAD.MOV.U32 R4, RZ, RZ, R67 ;  /* 0x000000ffff047224 */ /* 0x000fe200078e0043 */
[----:B------:R-:W-:Y:S01]  /*8340*/  CS2R R82, SRZ ;  /* 0x0000000000527805 */ /* 0x000fe2000001ff00 */
[----:B------:R-:W-:Y:S01]  /*8350*/  CS2R R78, SRZ ;  /* 0x00000000004e7805 */ /* 0x000fe2000001ff00 */
[----:B-1----:R-:W-:Y:S01]  /*8360*/  PRMT R34, R2, 0x5410, R3 ;  /* 0x0000541002227816 */ /* 0x002fe20000000003 */
[----:B------:R-:W-:Y:S01]  /*8370*/  IMAD.MOV.U32 R3, RZ, RZ, R62 ;  /* 0x000000ffff037224 */ /* 0x000fe200078e003e */
[----:B------:R-:W-:Y:S01]  /*8380*/  MOV R2, R63 ;  /* 0x0000003f00027202 */ /* 0x000fe20000000f00 */
[----:B------:R-:W-:Y:S01]  /*8390*/  CS2R R90, SRZ ;  /* 0x00000000005a7805 */ /* 0x000fe2000001ff00 */
[----:B------:R-:W-:Y:S01]  /*83a0*/  CS2R R88, SRZ ;  /* 0x0000000000587805 */ /* 0x000fe2000001ff00 */
[----:B------:R-:W-:Y:S01]  /*83b0*/  CS2R R84, SRZ ;  /* 0x0000000000547805 */ /* 0x000fe2000001ff00 */
[----:B------:R-:W-:Y:S01]  /*83c0*/  CS2R R80, SRZ ;  /* 0x0000000000507805 */ /* 0x000fe2000001ff00 */
[----:B---3--:R-:W-:-:S02]  /*83d0*/  PRMT R31, R2, 0x5410, R3 ;  /* 0x00005410021f7816 */ /* 0x008fc40000000003 */
[----:B--2---:R-:W-:Y:S01]  /*83e0*/  PRMT R33, R4, 0x5410, R5 ;  /* 0x0000541004217816 */ /* 0x004fe20000000005 */
[----:B------:R-:W-:Y:S05]  /*83f0*/  @P0 BRA `(.L_x_1049) ;  /* 0x000002c000000947 */ /* 0x000fea0003800000 */
[----:B------:R-:W-:Y:S01]  /*8400*/  ISETP.GE.AND P1, PT, R42, c[0x0][0x27c], PT ;  /* 0x00009f002a007a0c */ /* 0x000fe20003f26270 */
[----:B------:R-:W-:Y:S01]  /*8410*/  CS2R R82, SRZ ;  /* 0x0000000000527805 */ /* 0x000fe2000001ff00 */
[----:B------:R-:W-:-:S11]  /*8420*/  CS2R R84, SRZ ;  /* 0x0000000000547805 */ /* 0x000fd6000001ff00 */
[C---:B------:R-:W-:Y:S01]  /*8430*/  @!P1 IMAD.SHL.U32 R2, R42.reuse, 0x2, RZ ;  /* 0x000000022a029824 */ /* 0x040fe200078e00ff */
[----:B------:R-:W-:-:S04]  /*8440*/  @!P1 SHF.L.U64.HI R3, R42, 0x1, R30 ;  /* 0x000000012a039819 */ /* 0x000fc8000001021e */
[----:B----4-:R-:W-:-:S05]  /*8450*/  @!P1 IADD3 R4, P0, R0, R2, RZ ;  /* 0x0000000200049210 */ /* 0x010fca0007f1e0ff */
[----:B------:R-:W-:Y:S01]  /*8460*/  @!P1 IMAD.X R5, R7, 0x1, R3, P0 ;  /* 0x0000000107059824 */ /* 0x000fe200000e0603 */
[----:B------:R-:W-:-:S04]  /*8470*/  @!P1 IADD3 R2, P0, R6, R2, RZ ;  /* 0x0000000206029210 */ /* 0x000fc80007f1e0ff */
[----:B------:R1:W5:Y:S01]  /*8480*/  @!P1 LD.E.64 R82, [R4.64] ;  /* 0x0000000604529980 */ /* 0x000362000c101b00 */
[----:B------:R-:W-:Y:S01]  /*8490*/  @!P1 IMAD.X R3, R9, 0x1, R3, P0 ;  /* 0x0000000109039824 */ /* 0x000fe200000e0603 */
[----:B------:R-:W-:-:S04]  /*84a0*/  ISETP.GE.AND P0, PT, R43, c[0x0][0x27c], PT ;  /* 0x00009f002b007a0c */ /* 0x000fc80003f06270 */
[----:B------:R2:W5:Y:S09]  /*84b0*/  @!P1 LD.E.64 R84, [R2.64] ;  /* 0x0000000602549980 */ /* 0x000572000c101b00 */
[----:B------:R-:W-:-:S05]  /*84c0*/  @!P0 IMAD.SHL.U32 R8, R43, 0x2, RZ ;  /* 0x000000022b088824 */ /* 0x000fca00078e00ff */
[----:B-1----:R-:W-:Y:S02]  /*84d0*/  @!P0 IADD3 R4, P1, R0, R8, RZ ;  /* 0x0000000800048210 */ /* 0x002fe40007f3e0ff */
[----:B--2---:R-:W-:-:S05]  /*84e0*/  @!P0 SHF.L.U64.HI R3, R43, 0x1, R32 ;  /* 0x000000012b038819 */ /* 0x004fca0000010220 */
[----:B------:R-:W-:Y:S01]  /*84f0*/  @!P0 IMAD.X R5, R7, 0x1, R3, P1 ;  /* 0x0000000107058824 */ /* 0x000fe200008e0603 */
[----:B------:R-:W-:-:S05]  /*8500*/  @!P0 IADD3 R2, P1, R6, R8, RZ ;  /* 0x0000000806028210 */ /* 0x000fca0007f3e0ff */
[----:B------:R-:W-:Y:S01]  /*8510*/  @!P0 IMAD.X R3, R9, 0x1, R3, P1 ;  /* 0x0000000109038824 */ /* 0x000fe200008e0603 */
[----:B------:R-:W-:Y:S01]  /*8520*/  ISETP.GE.AND P1, PT, R148, c[0x0][0x27c], PT ;  /* 0x00009f0094007a0c */ /* 0x000fe20003f26270 */
[----:B------:R-:W-:Y:S01]  /*8530*/  CS2R R86, SRZ ;  /* 0x0000000000567805 */ /* 0x000fe2000001ff00 */
[----:B------:R-:W-:-:S05]  /*8540*/  CS2R R88, SRZ ;  /* 0x0000000000587805 */ /* 0x000fca000001ff00 */
[----:B------:R1:W5:Y:S04]  /*8550*/  @!P0 LD.E.64 R86, [R4.64] ;  /* 0x0000000604568980 */ /* 0x000368000c101b00 */
[----:B------:R2:W5:Y:S02]  /*8560*/  @!P0 LD.E.64 R88, [R2.64] ;  /* 0x0000000602588980 */ /* 0x000564000c101b00 */
        /* <DEDUP_REMOVED lines=11> */
[----:B------:R-:W-:Y:S01]  /*8620*/  @!P0 IMAD.SHL.U32 R8, R147, 0x2, RZ ;  /* 0x0000000293088824 */ /* 0x000fe200078e00ff */
[----:B------:R-:W-:Y:S01]  /*8630*/  CS2R R92, SRZ ;  /* 0x00000000005c7805 */ /* 0x000fe2000001ff00 */
[----:B------:R-:W-:-:S03]  /*8640*/  CS2R R90, SRZ ;  /* 0x00000000005a7805 */ /* 0x000fc6000001ff00 */
[----:B-1----:R-:W-:Y:S02]  /*8650*/  @!P0 IADD3 R4, P1, R0, R8, RZ ;  /* 0x0000000800048210 */ /* 0x002fe40007f3e0ff */
[----:B--2---:R-:W-:-:S05]  /*8660*/  @!P0 SHF.L.U64.HI R3, R147, 0x1, R41 ;  /* 0x0000000193038819 */ /* 0x004fca0000010229 */
[----:B------:R-:W-:Y:S01]  /*8670*/  @!P0 IMAD.X R5, R7, 0x1, R3, P1 ;  /* 0x0000000107058824 */ /* 0x000fe200008e0603 */
[----:B------:R-:W-:-:S04]  /*8680*/  @!P0 IADD3 R2, P1, R6, R8, RZ ;  /* 0x0000000806028210 */ /* 0x000fc80007f3e0ff */
[----:B------:R1:W5:Y:S01]  /*8690*/  @!P0 LD.E.64 R92, [R4.64] ;  /* 0x00000006045c8980 */ /* 0x000362000c101b00 */
[----:B------:R-:W-:-:S05]  /*86a0*/  @!P0 IMAD.X R3, R9, 0x1, R3, P1 ;  /* 0x0000000109038824 */ /* 0x000fca00008e0603 */
[----:B------:R1:W5:Y:S03]  /*86b0*/  @!P0 LD.E.64 R90, [R2.64] ;  /* 0x00000006025a8980 */ /* 0x000366000c101b00 */
.L_x_1049:
[----:B------:R-:W-:Y:S05]  /*86c0*/  BSYNC B0 ;  /* 0x0000000000007941 */ /* 0x000fea0003800000 */
.L_x_1048:
[----:B----45:R-:W-:Y:S01]  /*86d0*/  IMAD.MOV.U32 R0, RZ, RZ, R92 ;  /* 0x000000ffff007224 */ /* 0x030fe200078e005c */
        /* <DEDUP_REMOVED lines=81> */
.L_x_1053:
[----:B------:R-:W-:Y:S05]  /*8bf0*/  BSYNC B0 ;  /* 0x0000000000007941 */ /* 0x000fea0003800000 */
.L_x_1052:
        /* <DEDUP_REMOVED lines=49> */
.L_x_1055:
[----:B------:R-:W-:Y:S05]  /*8f10*/  BSYNC B0 ;  /* 0x0000000000007941 */ /* 0x000fea0003800000 */
.L_x_1054:
        /* <DEDUP_REMOVED lines=49> */
.L_x_1057:
[----:B------:R-:W-:Y:S05]  /*9230*/  BSYNC B0 ;  /* 0x0000000000007941 */ /* 0x000fea0003800000 */
.L_x_1056:
        /* <DEDUP_REMOVED lines=48> */
.L_x_1051:
[----:B------:R-:W-:Y:S05]  /*9540*/  BSYNC B1 ;  /* 0x0000000000017941 */ /* 0x000fea0003800000 */
.L_x_1050:
        /* <DEDUP_REMOVED lines=52> */
.L_x_1061:
[----:B------:R-:W-:Y:S05]  /*9890*/  BSYNC B0 ;  /* 0x0000000000007941 */ /* 0x000fea0003800000 */
.L_x_1060:
        /* <DEDUP_REMOVED lines=49> */
.L_x_1063:
[----:B------:R-:W-:Y:S05]  /*9bb0*/  BSYNC B0 ;  /* 0x0000000000007941 */ /* 0x000fea0003800000 */
.L_x_1062:
        /* <DEDUP_REMOVED lines=49> */
.L_x_1065:
[----:B------:R-:W-:Y:S05]  /*9ed0*/  BSYNC B0 ;  /* 0x0000000000007941 */ /* 0x000fea0003800000 */
.L_x_1064:
        /* <DEDUP_REMOVED lines=48> */
.L_x_1059:
[----:B------:R-:W-:Y:S05]  /*a1e0*/  BSYNC B1 ;  /* 0x0000000000017941 */ /* 0x000fea0003800000 */
.L_x_1058:
        /* <DEDUP_REMOVED lines=52> */
.L_x_1069:
[----:B------:R-:W-:Y:S05]  /*a530*/  BSYNC B0 ;  /* 0x0000000000007941 */ /* 0x000fea0003800000 */
.L_x_1068:
        /* <DEDUP_REMOVED lines=49> */
.L_x_1071:
[----:B------:R-:W-:Y:S05]  /*a850*/  BSYNC B0 ;  /* 0x0000000000007941 */ /* 0x000fea0003800000 */
.L_x_1070:
        /* <DEDUP_REMOVED lines=49> */
.L_x_1073:
[----:B------:R-:W-:Y:S05]  /*ab70*/  BSYNC B0 ;  /* 0x0000000000007941 */ /* 0x000fea0003800000 */
.L_x_1072:
        /* <DEDUP_REMOVED lines=48> */
.L_x_1067:
[----:B------:R-:W-:Y:S05]  /*ae80*/  BSYNC B1 ;  /* 0x0000000000017941 */ /* 0x000fea0003800000 */
.L_x_1066:
        /* <DEDUP_REMOVED lines=51> */
.L_x_1076:
[----:B------:R-:W-:Y:S05]  /*b1c0*/  BSYNC B0 ;  /* 0x0000000000007941 */ /* 0x000fea0003800000 */
.L_x_1075:
        /* <DEDUP_REMOVED lines=49> */
.L_x_1078:
[----:B------:R-:W-:Y:S05]  /*b4e0*/  BSYNC B0 ;  /* 0x0000000000007941 */ /* 0x000fea0003800000 */
.L_x_1077:
        /* <DEDUP_REMOVED lines=49> */
.L_x_1080:
[----:B------:R-:W-:Y:S05]  /*b800*/  BSYNC B0 ;  /* 0x0000000000007941 */ /* 0x000fea0003800000 */
.L_x_1079:
        /* <DEDUP_REMOVED lines=49> */
.L_x_1041:
        /* <DEDUP_REMOVED lines=18> */
[----:B--2-4-:R-:W-:-:S03]  /*bc40*/  LEA R17, P0, R6, c[0x0][0x270], 0x1 ;  /* 0x00009c0006117a11 */ /* 0x014fc600078008ff */
[----:B------:R-:W-:-:S04]  /*bc50*/  IMAD R5, R0, c[0x0][0x284], R9 ;  /* 0x0000a10000057a24 */ /* 0x000fc800078e0209 */
[----:B------:R-:W-:-:S05]  /*bc60*/  IMAD.IADD R5, R7, 0x1, R5 ;  /* 0x0000000107057824 */ /* 0x000fca00078e0205 */
[----:B------:R-:W-:Y:S01]  /*bc70*/  LEA.HI.X R16, R6, c[0x0][0x274], R5, 0x1, P0 ;  /* 0x00009d0006107a11 */ /* 0x000fe200000f0c05 */
[----:B------:R-:W-:Y:S01]  /*bc80*/  IMAD R5, R3, c[0x0][0x290], RZ ;  /* 0x0000a40003057a24 */ /* 0x000fe200078e02ff */
[----:B------:R-:W-:-:S03]  /*bc90*/  MOV R3, R8 ;  /* 0x0000000800037202 */ /* 0x000fc60000000f00 */
[----:B------:R1:W2:Y:S02]  /*bca0*/  SHFL.IDX PT, R7, R16, RZ, 0x181f ;  /* 0x00181fff10077589 */ /* 0x0002a400000e0000 */
[----:B------:R-:W-:-:S04]  /*bcb0*/  IMAD.WIDE.U32 R2, R0, c[0x0][0x290], R2 ;  /* 0x0000a40000027a25 */ /* 0x000fc800078e0002 */
[----:B------:R-:W-:Y:S01]  /*bcc0*/  IMAD R0, R0, c[0x0][0x294], R5 ;  /* 0x0000a50000007a24 */ /* 0x000fe200078e0205 */
[----:B------:R-:W-:-:S04]  /*bcd0*/  LEA R15, P0, R2, c[0x0][0x288], 0x1 ;  /* 0x0000a200020f7a11 */ /* 0x000fc800078008ff */
[----:B------:R-:W-:Y:S01]  /*bce0*/  IADD3 R0, R3, R0, RZ ;  /* 0x0000000003007210 */ /* 0x000fe20007ffe0ff */
[----:B------:R1:W3:Y:S03]  /*bcf0*/  SHFL.IDX PT, R5, R15, RZ, 0x181f ;  /* 0x00181fff0f057589 */ /* 0x0002e600000e0000 */
[----:B------:R-:W-:Y:S02]  /*bd00*/  LEA.HI.X R14, R2, c[0x0][0x28c], R0, 0x1, P0 ;  /* 0x0000a300020e7a11 */ /* 0x000fe400000f0c00 */
        /* <DEDUP_REMOVED lines=10> */
[----:B----4-:R-:W-:-:S05]  /*bdb0*/  @!P1 IADD3 R10, P0, R2, R0, RZ ;  /* 0x00000000020a9210 */ /* 0x010fca0007f1e0ff */
[--C-:B--2---:R-:W-:Y:S01]  /*bdc0*/  @!P1 IMAD.X R11, R7, 0x1, R3.reuse, P0 ;  /* 0x00000001070b9824 */ /* 0x104fe200000e0603 */
        /* <DEDUP_REMOVED lines=17> */
.L_x_1082:
[----:B------:R-:W-:Y:S05]  /*bee0*/  BSYNC B0 ;  /* 0x0000000000007941 */ /* 0x000fea0003800000 */
.L_x_1081:
[----:B-1--45:R-:W-:Y:S01]  /*bef0*/  IMAD.MOV.U32 R2, RZ, RZ, R34 ;  /* 0x000000ffff027224 */ /* 0x032fe200078e0022 */
[----:B------:R-:W-:Y:S01]  /*bf00*/  MOV R3, R33 ;  /* 0x0000002100037202 */ /* 0x000fe20000000f00 */
[----:B------:R-:W-:Y:S01]  /*bf10*/  IMAD.MOV.U32 R0, RZ, RZ, R35 ;  /* 0x000000ffff007224 */ /* 0x000fe200078e0023 */
[----:B------:R-:W-:Y:S01]  /*bf20*/  LOP3.LUT P0, RZ, R216, 0x10, RZ, 0xc0, !PT ;  /* 0x00000010d8ff7812 */ /* 0x000fe2000780c0ff */
[----:B---3--:R-:W-:Y:S01]  /*bf30*/  IMAD.MOV.U32 R5, RZ, RZ, R32 ;  /* 0x000000ffff057224 */ /* 0x008fe200078e0020 */
[----:B------:R-:W-:Y:S01]  /*bf40*/  MOV R6, R26 ;  /* 0x0000001a00067202 */ /* 0x000fe20000000f00 */
[----:B--2---:R1:W2:Y:S01]  /*bf50*/  SHFL.IDX PT, R7, R16, 0x1, 0x181f ;  /* 0x00381f0010077f89 */ /* 0x0042a200000e0000 */
[----:B------:R-:W-:Y:S01]  /*bf60*/  PRMT R98, R0, 0x5410, R2 ;  /* 0x0000541000627816 */ /* 0x000fe20000000002 */
[----:B------:R-:W-:Y:S01]  /*bf70*/  IMAD.MOV.U32 R2, RZ, RZ, R22 ;  /* 0x000000ffff027224 */ /* 0x000fe200078e0016 */
[----:B------:R-:W-:Y:S01]  /*bf80*/  PRMT R97, R3, 0x5410, R5 ;  /* 0x0000541003617816 */ /* 0x000fe20000000005 */
[----:B------:R-:W-:Y:S01]  /*bf90*/  IMAD.MOV.U32 R0, RZ, RZ, R23 ;  /* 0x000000ffff007224 */ /* 0x000fe200078e0017 */
[----:B------:R-:W-:Y:S01]  /*bfa0*/  MOV R5, R20 ;  /* 0x0000001400057202 */ /* 0x000fe20000000f00 */
[----:B------:R-:W-:Y:S01]  /*bfb0*/  IMAD.MOV.U32 R3, RZ, RZ, R21 ;  /* 0x000000ffff037224 */ /* 0x000fe200078e0015 */
[----:B------:R1:W3:Y:S01]  /*bfc0*/  SHFL.IDX PT, R13, R14, 0x1, 0x181f ;  /* 0x00381f000e0d7f89 */ /* 0x0002e200000e0000 */
[----:B------:R-:W-:Y:S01]  /*bfd0*/  BSSY B0, `(.L_x_1083) ;  /* 0x0000032000007945 */ /* 0x000fe20003800000 */
        /* <DEDUP_REMOVED lines=23> */
[----:B--23--:R-:W-:Y:S01]  /*c150*/  ISETP.GE.AND P1, PT, R144, c[0x0][0x27c], PT ;  /* 0x00009f0090007a0c */ /* 0x00cfe20003f26270 */
        /* <DEDUP_REMOVED lines=8> */
[----:B----4-:R-:W-:Y:S01]  /*c1e0*/  @!P1 IADD3 R8, P0, R12, R0, RZ ;  /* 0x000000000c089210 */ /* 0x010fe20007f1e0ff */
        /* <DEDUP_REMOVED lines=16> */
.L_x_1084:
[----:B--23--:R-:W-:Y:S05]  /*c2f0*/  BSYNC B0 ;  /* 0x0000000000007941 */ /* 0x00cfea0003800000 */
.L_x_1083:
        /* <DEDUP_REMOVED lines=20> */
[----:B----4-:R1:W3:Y:S01]  /*c440*/  SHFL.IDX PT, R12, R14, 0x2, 0x181f ;  /* 0x00581f000e0c7f89 */ /* 0x0102e200000e0000 */
        /* <DEDUP_REMOVED lines=26> */
[----:B----4-:R-:W-:-:S05]  /*c5f0*/  @!P1 IADD3 R10, P0, R3, R0, RZ ;  /* 0x00000000030a9210 */ /* 0x010fca0007f1e0ff */
[--C-:B------:R-:W-:Y:S01]  /*c600*/  @!P1 IMAD.X R11, R7, 0x1, R2.reuse, P0 ;  /* 0x00000001070b9824 */ /* 0x100fe200000e0602 */
[----:B-1----:R-:W-:Y:S01]  /*c610*/  @!P1 IADD3 R8, P0, R5, R0, RZ ;  /* 0x0000000005089210 */ /* 0x002fe20007f1e0ff */
[----:B------:R-:W-:Y:S01]  /*c620*/  CS2R R74, SRZ ;  /* 0x00000000004a7805 */ /* 0x000fe2000001ff00 */
[----:B------:R-:W-:Y:S01]  /*c630*/  CS2R R72, SRZ ;  /* 0x0000000000487805 */ /* 0x000fe2000001ff00 */
[----:B------:R-:W-:Y:S01]  /*c640*/  CS2R R78, SRZ ;  /* 0x00000000004e7805 */ /* 0x000fe2000001ff00 */
[----:B------:R-:W-:Y:S01]  /*c650*/  CS2R R76, SRZ ;  /* 0x00000000004c7805 */ /* 0x000fe2000001ff00 */
[----:B---3--:R-:W-:Y:S01]  /*c660*/  @!P1 IMAD.X R9, R12, 0x1, R2, P0 ;  /* 0x000000010c099824 */ /* 0x008fe200000e0602 */
        /* <DEDUP_REMOVED lines=11> */
.L_x_1086:
[----:B--2---:R-:W-:Y:S05]  /*c720*/  BSYNC B0 ;  /* 0x0000000000007941 */ /* 0x004fea0003800000 */
.L_x_1085:
[----:B-1---5:R-:W-:Y:S01]  /*c730*/  IMAD.MOV.U32 R2, RZ, RZ, R74 ;  /* 0x000000ffff027224 */ /* 0x022fe200078e004a */
[----:B----4-:R-:W-:Y:S01]  /*c740*/  MOV R3, R73 ;  /* 0x0000004900037202 */ /* 0x010fe20000000f00 */
[----:B------:R-:W-:Y:S01]  /*c750*/  IMAD.MOV.U32 R0, RZ, RZ, R75 ;  /* 0x000000ffff007224 */ /* 0x000fe200078e004b */
[----:B------:R-:W-:Y:S01]  /*c760*/  ISETP.NE.AND P0, PT, R80, RZ, PT ;  /* 0x000000ff5000720c */ /* 0x000fe20003f05270 */
[----:B------:R-:W-:Y:S01]  /*c770*/  IMAD.MOV.U32 R5, RZ, RZ, R72 ;  /* 0x000000ffff057224 */ /* 0x000fe200078e0048 */
        /* <DEDUP_REMOVED lines=8> */
[----:B---3--:R1:W3:Y:S01]  /*c800*/  SHFL.IDX PT, R12, R14, 0x3, 0x181f ;  /* 0x00781f000e0c7f89 */ /* 0x0082e200000e0000 */
        /* <DEDUP_REMOVED lines=26> */
[----:B------:R-:W-:-:S11]  /*c9b0*/  CS2R R80, SRZ ;  /* 0x0000000000507805 */ /* 0x000fd6000001ff00 */
        /* <DEDUP_REMOVED lines=11> */
[----:B------:R-:W-:Y:S01]  /*ca70*/  CS2R R90, SRZ ;  /* 0x00000000005a7805 */ /* 0x000fe2000001ff00 */
[----:B------:R-:W-:Y:S01]  /*ca80*/  CS2R R88, SRZ ;  /* 0x0000000000587805 */ /* 0x000fe2000001ff00 */
[----:B------:R1:W5:Y:S04]  /*ca90*/  @!P1 LD.E.128 R80, [R8.64] ;  /* 0x0000000608509980 */ /* 0x000368000c101d00 */
[----:B------:R1:W5:Y:S06]  /*caa0*/  @!P1 LD.E.128 R84, [R6.64] ;  /* 0x0000000606549980 */ /* 0x00036c000c101d00 */
        /* <DEDUP_REMOVED lines=8> */
.L_x_1088:
[----:B--23--:R-:W-:Y:S05]  /*cb30*/  BSYNC B0 ;  /* 0x0000000000007941 */ /* 0x00cfea0003800000 */
.L_x_1087:
        /* <DEDUP_REMOVED lines=12> */
[----:B------:R-:W-:-:S02]  /*cc00*/  IMAD.MOV.U32 R0, RZ, RZ, R90 ;  /* 0x000000ffff007224 */ /* 0x000fc400078e005a */
[----:B------:R-:W-:Y:S01]  /*cc10*/  IMAD.MOV.U32 R2, RZ, RZ, R81 ;  /* 0x000000ffff027224 */ /* 0x000fe200078e0051 */
        /* <DEDUP_REMOVED lines=16> */
[----:B------:R-:W-:Y:S02]  /*cd20*/  SHF.R.S32.HI R68, RZ, 0x3, R69 ;  /* 0x00000003ff447819 */ /* 0x000fe40000011445 */
[----:B------:R-:W-:Y:S02]  /*cd30*/  PRMT R120, R3, 0x5410, R4 ;  /* 0x0000541003787816 */ /* 0x000fe40000000004 */
[----:B------:R-:W-:Y:S01]  /*cd40*/  PRMT R119, R0, 0x5410, R2 ;  /* 0x0000541000777816 */ /* 0x000fe20000000002 */
[----:B------:R-:W-:Y:S05]  /*cd50*/  @P0 BRA `(.L_x_1090) ;  /* 0x00000db000000947 */ /* 0x000fea0003800000 */
[----:B------:R-:W-:Y:S01]  /*cd60*/  ISETP.GE.AND P0, PT, R144, c[0x0][0x27c], PT ;  /* 0x00009f0090007a0c */ /* 0x000fe20003f06270 */
[----:B------:R-:W-:-:S12]  /*cd70*/  BSSY B0, `(.L_x_1091) ;  /* 0x0000069000007945 */ /* 0x000fd80003800000 */
[----:B------:R-:W-:Y:S05]  /*cd80*/  @P0 BRA `(.L_x_1092) ;  /* 0x0000067000000947 */ /* 0x000fea0003800000 */
[----:B------:R-:W-:Y:S01]  /*cd90*/  IMAD.MOV.U32 R0, RZ, RZ, c[0x0][0x27c] ;  /* 0x00009f00ff007624 */ /* 0x000fe200078e00ff */
[----:B----4-:R-:W1:Y:S01]  /*cda0*/  LDS.128 R8, [R201+0x10080] ;  /* 0x01008000c9087984 */ /* 0x010e620000000c00 */
[----:B------:R-:W-:Y:S02]  /*cdb0*/  SHF.R.U64 R13, R24, 0x10, R25 ;  /* 0x00000010180d7819 */ /* 0x000fe40000001219 */
[--C-:B------:R-:W-:Y:S02]  /*cdc0*/  SHF.R.U64 R15, R26, 0x10, R27.reuse ;  /* 0x000000101a0f7819 */ /* 0x100fe4000000121b */
[----:B------:R-:W-:Y:S02]  /*cdd0*/  LEA.HI R0, R0, R99, RZ, 0x1d ;  /* 0x0000006300007211 */ /* 0x000fe400078fe8ff */
[----:B------:R-:W-:Y:S02]  /*cde0*/  SHF.R.U32.HI R17, RZ, 0x10, R27 ;  /* 0x00000010ff117819 */ /* 0x000fe4000001161b */
[----:B------:R-:W-:Y:S01]  /*cdf0*/  SHF.R.S32.HI R3, RZ, 0x1f, R0 ;  /* 0x0000001fff037819 */ /* 0x000fe20000011400 */
[----:B------:R-:W-:Y:S01]  /*ce00*/  IMAD.SHL.U32 R2, R0, 0x8, RZ ;  /* 0x0000000800027824 */ /* 0x000fe200078e00ff */
[----:B------:R-:W-:-:S02]  /*ce10*/  PRMT R13, R29, 0x5432, R13 ;  /* 0x000054321d0d7816 */ /* 0x000fc4000000000d */
[----:B------:R-:W-:Y:S02]  /*ce20*/  LEA.HI R0, R3, R0, RZ, 0x3 ;  /* 0x0000000003007211 */ /* 0x000fe400078f18ff */
[----:B------:R-:W-:Y:S02]  /*ce30*/  LOP3.LUT R2, R111, 0x38, R2, 0xf8, !PT ;  /* 0x000000386f027812 */ /* 0x000fe400078ef802 */
[--C-:B------:R-:W-:Y:S01]  /*ce40*/  SHF.R.U64 R3, R22, 0x10, R23.reuse ;  /* 0x0000001016037819 */ /* 0x100fe20000001217 */
        /* <DEDUP_REMOVED lines=9> */
[----:B------:R-:W-:Y:S01]  /*cee0*/  SHF.R.U64 R0, R20, 0x10, R21 ;  /* 0x0000001014007819 */ /* 0x000fe20000001215 */
[----:B------:R-:W-:Y:S01]  /*cef0*/  IMAD.U32 R30, R13, 0x10000, RZ ;  /* 0x000100000d1e7824 */ /* 0x000fe200078e00ff */
[----:B------:R-:W-:-:S02]  /*cf00*/  SHF.R.U32.HI R14, RZ, 0x10, R25 ;  /* 0x00000010ff0e7819 */ /* 0x000fc40000011619 */
[----:B------:R-:W2:Y:S01]  /*cf10*/  LDS.128 R4, [R28+0x10080] ;  /* 0x010080001c047984 */ /* 0x000ea20000000c00 */
[----:B------:R-:W-:Y:S02]  /*cf20*/  PRMT R21, R31, 0x5432, R0 ;  /* 0x000054321f157816 */ /* 0x000fe40000000000 */
[C---:B-1----:R-:W-:Y:S01]  /*cf30*/  SHF.L.U32 R15, R9.reuse, 0x10, RZ ;  /* 0x00000010090f7819 */ /* 0x042fe200000006ff */
[----:B------:R-:W-:Y:S01]  /*cf40*/  IMAD.U32 R18, R10, 0x10000, RZ ;  /* 0x000100000a127824 */ /* 0x000fe200078e00ff */
[----:B------:R-:W-:Y:S02]  /*cf50*/  LOP3.LUT R17, R9, 0xffff0000, RZ, 0xc0, !PT ;  /* 0xffff000009117812 */ /* 0x000fe400078ec0ff */
[----:B------:R-:W-:Y:S01]  /*cf60*/  PRMT R20, R31, 0x5410, R2 ;  /* 0x000054101f147816 */ /* 0x000fe20000000002 */
[----:B------:R-:W-:Y:S01]  /*cf70*/  IMAD.U32 R31, R21, 0x10000, RZ ;  /* 0x00010000151f7824 */ /* 0x000fe200078e00ff */
[----:B------:R-:W-:Y:S01]  /*cf80*/  PRMT R24, R40, 0x5410, R12 ;  /* 0x0000541028187816 */ /* 0x000fe2000000000c */
[----:B------:R-:W-:Y:S01]  /*cf90*/  IMAD.U32 R12, R11, 0x10000, RZ ;  /* 0x000100000b0c7824 */ /* 0x000fe200078e00ff */
[----:B------:R-:W-:Y:S01]  /*cfa0*/  PRMT R16, R29, 0x5410, R14 ;  /* 0x000054101d107816 */ /* 0x000fe2000000000e */
[----:B------:R-:W-:Y:S01]  /*cfb0*/  IMAD.U32 R14, R8, 0x10000, RZ ;  /* 0x00010000080e7824 */ /* 0x000fe200078e00ff */
[----:B------:R-:W-:-:S02]  /*cfc0*/  LOP3.LUT R25, R11, 0xffff0000, RZ, 0xc0, !PT ;  /* 0xffff00000b197812 */ /* 0x000fc400078ec0ff */
[----:B------:R-:W-:Y:S01]  /*cfd0*/  PRMT R27, R40, 0x5432, R3 ;  /* 0x00005432281b7816 */ /* 0x000fe20000000003 */
[----:B------:R-:W-:Y:S01]  /*cfe0*/  IMAD.U32 R41, R16, 0x10000, RZ ;  /* 0x0001000010297824 */ /* 0x000fe200078e00ff */
[----:B------:R-:W-:Y:S01]  /*cff0*/  LOP3.LUT R19, R8, 0xffff0000, RZ, 0xc0, !PT ;  /* 0xffff000008137812 */ /* 0x000fe200078ec0ff */
[----:B------:R-:W-:Y:S01]  /*d000*/  IMAD.U32 R40, R22, 0x10000, RZ ;  /* 0x0001000016287824 */ /* 0x000fe200078e00ff */
[----:B------:R-:W-:Y:S02]  /*d010*/  LOP3.LUT R26, R10, 0xffff0000, RZ, 0xc0, !PT ;  /* 0xffff00000a1a7812 */ /* 0x000fe400078ec0ff */
[----:B------:R-:W-:Y:S01]  /*d020*/  LOP3.LUT R42, R13, 0xffff0000, RZ, 0xc0, !PT ;  /* 0xffff00000d2a7812 */ /* 0x000fe200078ec0ff */
[----:B--2---:R-:W-:Y:S01]  /*d030*/  IMAD.U32 R9, R4, 0x10000, RZ ;  /* 0x0001000004097824 */ /* 0x004fe200078e00ff */
[----:B------:R-:W-:Y:S01]  /*d040*/  SHF.L.U32 R8, R5, 0x10, RZ ;  /* 0x0000001005087819 */ /* 0x000fe200000006ff */
[----:B------:R-:W-:Y:S01]  /*d050*/  IMAD.U32 R0, R7, 0x10000, RZ ;  /* 0x0001000007007824 */ /* 0x000fe200078e00ff */
[----:B------:R-:W-:Y:S01]  /*d060*/  LOP3.LUT R3, R5, 0xffff0000, RZ, 0xc0, !PT ;  /* 0xffff000005037812 */ /* 0x000fe200078ec0ff */
[CC--:B------:R-:W-:Y:S01]  /*d070*/  FMUL.FTZ R11, R9.reuse, R30.reuse ;  /* 0x0000001e090b7220 */ /* 0x0c0fe20000410000 */
[C---:B------:R-:W-:Y:S01]  /*d080*/  SHF.L.U32 R2, R6.reuse, 0x10, RZ ;  /* 0x0000001006027819 */ /* 0x040fe200000006ff */
[-C--:B------:R-:W-:Y:S01]  /*d090*/  FMUL.FTZ R5, R9, R31.reuse ;  /* 0x0000001f09057220 */ /* 0x080fe20000410000 */
[----:B------:R-:W-:Y:S01]  /*d0a0*/  LOP3.LUT R10, R6, 0xffff0000, RZ, 0xc0, !PT ;  /* 0xffff0000060a7812 */ /* 0x000fe200078ec0ff */
[----:B------:R-:W-:Y:S01]  /*d0b0*/  FFMA.FTZ R31, R14, R31, -R11 ;  /* 0x0000001f0e1f7223 */ /* 0x000fe2000001080b */
[----:B------:R-:W-:Y:S01]  /*d0c0*/  LOP3.LUT R6, R7, 0xffff0000, RZ, 0xc0, !PT ;  /* 0xffff000007067812 */ /* 0x000fe200078ec0ff */
[----:B------:R-:W-:Y:S01]  /*d0d0*/  IMAD.U32 R11, R20, 0x10000, RZ ;  /* 0x00010000140b7824 */ /* 0x000fe200078e00ff */
[----:B------:R-:W-:Y:S01]  /*d0e0*/  LOP3.LUT R4, R4, 0xffff0000, RZ, 0xc0, !PT ;  /* 0xffff000004047812 */ /* 0x000fe200078ec0ff */
[----:B------:R-:W-:Y:S01]  /*d0f0*/  FFMA.FTZ R30, R14, R30, R5 ;  /* 0x0000001e0e1e7223 */ /* 0x000fe20000010005 */
[----:B------:R-:W-:Y:S01]  /*d100*/  SHF.L.U32 R14, R24, 0x10, RZ ;  /* 0x00000010180e7819 */ /* 0x000fe200000006ff */
[----:B------:R-:W-:-:S02]  /*d110*/  FMUL.FTZ R9, R8, R41 ;  /* 0x0000002908097220 */ /* 0x000fc40000410000 */
[-C--:B------:R-:W-:Y:S02]  /*d120*/  FMUL.FTZ R7, R8, R11.reuse ;  /* 0x0000000b08077220 */ /* 0x080fe40000410000 */
[----:B------:R-:W-:Y:S02]  /*d130*/  FMUL.FTZ R5, R0, R40 ;  /* 0x0000002800057220 */ /* 0x000fe40000410000 */
[C---:B------:R-:W-:Y:S01]  /*d140*/  FFMA.FTZ R29, R15.reuse, R11, -R9 ;  /* 0x0000000b0f1d7223 */ /* 0x040fe20000010809 */
[----:B------:R-:W-:Y:S01]  /*d150*/  LOP3.LUT R11, R16, 0xffff0000, RZ, 0xc0, !PT ;  /* 0xffff0000100b7812 */ /* 0x000fe200078ec0ff */
[----:B------:R-:W-:Y:S01]  /*d160*/  FMUL.FTZ R0, R0, R14 ;  /* 0x0000000e00007220 */ /* 0x000fe20000410000 */
[----:B------:R-:W-:Y:S01]  /*d170*/  LOP3.LUT R9, R20, 0xffff0000, RZ, 0xc0, !PT ;  /* 0xffff000014097812 */ /* 0x000fe200078ec0ff */
[----:B------:R-:W-:Y:S01]  /*d180*/  FFMA.FTZ R15, R15, R41, R7 ;  /* 0x000000290f0f7223 */ /* 0x000fe20000010007 */
[----:B------:R-:W-:Y:S01]  /*d190*/  LOP3.LUT R7, R21, 0xffff0000, RZ, 0xc0, !PT ;  /* 0xffff000015077812 */ /* 0x000fe200078ec0ff */
[----:B------:R-:W-:Y:S01]  /*d1a0*/  FFMA.FTZ R13, R12, R40, R0 ;  /* 0x000000280c0d7223 */ /* 0x000fe20000010000 */
[----:B------:R-:W-:Y:S01]  /*d1b0*/  LOP3.LUT R16, R24, 0xffff0000, RZ, 0xc0, !PT ;  /* 0xffff000018107812 */ /* 0x000fe200078ec0ff */
[----:B------:R-:W-:-:S02]  /*d1c0*/  FMUL.FTZ R0, R4, R42 ;  /* 0x0000002a04007220 */ /* 0x000fc40000410000 */
[----:B------:R-:W-:Y:S02]  /*d1d0*/  FFMA.FTZ R14, R12, R14, -R5 ;  /* 0x0000000e0c0e7223 */ /* 0x000fe40000010805 */
[----:B------:R-:W-:Y:S02]  /*d1e0*/  FMUL.FTZ R5, R4, R7 ;  /* 0x0000000704057220 */ /* 0x000fe40000410000 */
[----:B------:R-:W-:Y:S02]  /*d1f0*/  FMUL.FTZ R4, R3, R11 ;  /* 0x0000000b03047220 */ /* 0x000fe40000410000 */
[----:B------:R-:W-:Y:S02]  /*d200*/  FFMA.FTZ R8, R19, R7, -R0 ;  /* 0x0000000713087223 */ /* 0x000fe40000010800 */
[C---:B------:R-:W-:Y:S01]  /*d210*/  IMAD.U32 R20, R23.reuse, 0x10000, RZ ;  /* 0x0001000017147824 */ /* 0x040fe200078e00ff */
[----:B------:R-:W-:Y:S01]  /*d220*/  LOP3.LUT R23, R23, 0xffff0000, RZ, 0xc0, !PT ;  /* 0xffff000017177812 */ /* 0x000fe200078ec0ff */
[----:B------:R-:W-:Y:S01]  /*d230*/  FMUL.FTZ R3, R3, R9 ;  /* 0x0000000903037220 */ /* 0x000fe20000410000 */
[----:B------:R-:W-:Y:S01]  /*d240*/  F2FP.BF16.PACK_AB R8, R8, R31 ;  /* 0x0000001f0808723e */ /* 0x000fe200000010ff */
[----:B------:R-:W-:-:S02]  /*d250*/  IMAD.U32 R7, R27, 0x10000, RZ ;  /* 0x000100001b077824 */ /* 0x000fc400078e00ff */
[----:B------:R-:W-:Y:S01]  /*d260*/  FFMA.FTZ R12, R19, R42, R5 ;  /* 0x0000002a130c7223 */ /* 0x000fe20000010005 */
[----:B------:R-:W-:Y:S01]  /*d270*/  LOP3.LUT R19, R22, 0xffff0000, RZ, 0xc0, !PT ;  /* 0xffff000016137812 */ /* 0x000fe200078ec0ff */
[CC--:B------:R-:W-:Y:S02]  /*d280*/  FMUL.FTZ R0, R2.reuse, R20.reuse ;  /* 0x0000001402007220 */ /* 0x0c0fe40000410000 */
[C---:B------:R-:W-:Y:S02]  /*d290*/  FFMA.FTZ R9, R17.reuse, R9, -R4 ;  /* 0x0000000911097223 */ /* 0x040fe40000010804 */
[----:B------:R-:W-:Y:S01]  /*d2a0*/  FFMA.FTZ R5, R17, R11, R3 ;  /* 0x0000000b11057223 */ /* 0x000fe20000010003 */
[----:B------:R-:W-:Y:S01]  /*d2b0*/  LOP3.LUT R17, R27, 0xffff0000, RZ, 0xc0, !PT ;  /* 0xffff00001b117812 */ /* 0x000fe200078ec0ff */
[----:B------:R-:W-:Y:S01]  /*d2c0*/  FMUL.FTZ R2, R2, R7 ;  /* 0x0000000702027220 */ /* 0x000fe20000410000 */
[----:B------:R-:W-:Y:S01]  /*d2d0*/  F2FP.BF16.PACK_AB R9, R9, R29 ;  /* 0x0000001d0909723e */ /* 0x000fe200000010ff */
[C---:B------:R-:W-:Y:S01]  /*d2e0*/  FFMA.FTZ R11, R18.reuse, R7, -R0 ;  /* 0x00000007120b7223 */ /* 0x040fe20000010800 */
[----:B------:R-:W-:Y:S01]  /*d2f0*/  F2FP.BF16.PACK_AB R5, R5, R15 ;  /* 0x0000000f0505723e */ /* 0x000fe200000010ff */
[----:B------:R-:W-:-:S02]  /*d300*/  FFMA.FTZ R7, R18, R20, R2 ;  /* 0x0000001412077223 */ /* 0x000fc40000010002 */
[C---:B------:R-:W-:Y:S02]  /*d310*/  FMUL.FTZ R4, R10.reuse, R23 ;  /* 0x000000170a047220 */ /* 0x040fe40000410000 */
[----:B------:R-:W-:Y:S02]  /*d320*/  FMUL.FTZ R3, R10, R17 ;  /* 0x000000110a037220 */ /* 0x000fe40000410000 */
[C---:B------:R-:W-:Y:S02]  /*d330*/  FMUL.FTZ R2, R6.reuse, R19 ;  /* 0x0000001306027220 */ /* 0x040fe40000410000 */
[----:B------:R-:W-:Y:S02]  /*d340*/  FMUL.FTZ R0, R6, R16 ;  /* 0x0000001006007220 */ /* 0x000fe40000410000 */
[----:B------:R-:W-:Y:S01]  /*d350*/  FFMA.FTZ R6, R26, R17, -R4 ;  /* 0x000000111a067223 */ /* 0x000fe20000010804 */
[----:B------:R-:W-:Y:S01]  /*d360*/  F2FP.BF16.PACK_AB R4, R12, R30 ;  /* 0x0000001e0c04723e */ /* 0x000fe200000010ff */
[----:B------:R-:W-:-:S02]  /*d370*/  FFMA.FTZ R3, R26, R23, R3 ;  /* 0x000000171a037223 */ /* 0x000fc40000010003 */
[C---:B------:R-:W-:Y:S01]  /*d380*/  FFMA.FTZ R2, R25.reuse, R16, -R2 ;  /* 0x0000001019027223 */ /* 0x040fe20000010802 */
[----:B------:R-:W-:Y:S01]  /*d390*/  F2FP.BF16.PACK_AB R10, R6, R11 ;  /* 0x0000000b060a723e */ /* 0x000fe200000010ff */
[----:B------:R-:W-:Y:S01]  /*d3a0*/  FFMA.FTZ R0, R25, R19, R0 ;  /* 0x0000001319007223 */ /* 0x000fe20000010000 */
[----:B------:R-:W-:Y:S02]  /*d3b0*/  F2FP.BF16.PACK_AB R6, R3, R7 ;  /* 0x000000070306723e */ /* 0x000fe400000010ff */
[----:B------:R-:W-:Y:S02]  /*d3c0*/  F2FP.BF16.PACK_AB R11, R2, R14 ;  /* 0x0000000e020b723e */ /* 0x000fe400000010ff */
[----:B------:R-:W-:-:S03]  /*d3d0*/  F2FP.BF16.PACK_AB R7, R0, R13 ;  /* 0x0000000d0007723e */ /* 0x000fc600000010ff */
[----:B------:R1:W-:Y:S04]  /*d3e0*/  STS.128 [R201+0x10080], R8 ;  /* 0x01008008c9007388 */ /* 0x0003e80000000c00 */
[----:B------:R1:W-:Y:S02]  /*d3f0*/  STS.128 [R28+0x10080], R4 ;  /* 0x010080041c007388 */ /* 0x0003e40000000c00 */
.L_x_1092:
[----:B------:R-:W-:Y:S05]  /*d400*/  BSYNC B0 ;  /* 0x0000000000007941 */ /* 0x000fea0003800000 */
.L_x_1091:
        /* <DEDUP_REMOVED lines=8> */
[----:B------:R-:W-:Y:S01]  /*d490*/  SHF.R.S32.HI R5, RZ, 0x1f, R0 ;  /* 0x0000001fff057819 */ /* 0x000fe20000011400 */
[----:B------:R-:W-:Y:S01]  /*d4a0*/  IMAD.SHL.U32 R6, R0, 0x8, RZ ;  /* 0x0000000800067824 */ /* 0x000fe200078e00ff */
[----:B------:R-:W-:-:S02]  /*d4b0*/  LOP3.LUT R2, R2, 0xffffe000, RZ, 0xc0, !PT ;  /* 0xffffe00002027812 */ /* 0x000fc400078ec0ff */
[----:B------:R-:W-:Y:S02]  /*d4c0*/  LEA.HI R3, R5, R0, RZ, 0x3 ;  /* 0x0000000005037211 */ /* 0x000fe400078f18ff */
[----:B------:R-:W-:Y:S02]  /*d4d0*/  IADD3 R0, R4, R2, R118 ;  /* 0x0000000204007210 */ /* 0x000fe40007ffe076 */
[----:B------:R-:W-:Y:S01]  /*d4e0*/  LOP3.LUT R5, R111, 0x38, R6, 0xf8, !PT ;  /* 0x000000386f057812 */ /* 0x000fe200078ef806 */
[----:B------:R-:W-:Y:S01]  /*d4f0*/  IMAD.SHL.U32 R2, R3, 0x400, RZ ;  /* 0x0000040003027824 */ /* 0x000fe200078e00ff */
[----:B------:R-:W-:Y:S02]  /*d500*/  LEA R40, R0, 0x10080, 0x1 ;  /* 0x0001008000287811 */ /* 0x000fe400078e08ff */
[----:B------:R-:W-:Y:S02]  /*d510*/  LOP3.LUT R3, R5, R130, RZ, 0x3c, !PT ;  /* 0x0000008205037212 */ /* 0x000fe400078e3cff */
[----:B------:R-:W-:Y:S01]  /*d520*/  LOP3.LUT R0, R2, 0x7fffe000, RZ, 0xc0, !PT ;  /* 0x7fffe00002007812 */ /* 0x000fe200078ec0ff */
[----:B----4-:R-:W1:Y:S01]  /*d530*/  LDS.128 R8, [R40] ;  /* 0x0000000028087984 */ /* 0x010e620000000c00 */
[----:B------:R-:W-:-:S02]  /*d540*/  SHF.R.U32.HI R12, RZ, 0x10, R35 ;  /* 0x00000010ff0c7819 */ /* 0x000fc40000011623 */
[----:B------:R-:W-:Y:S02]  /*d550*/  IADD3 R0, R3, R0, R118 ;  /* 0x0000000003007210 */ /* 0x000fe40007ffe076 */
[----:B------:R-:W-:Y:S02]  /*d560*/  SHF.R.U64 R14, R36, 0x10, R37 ;  /* 0x00000010240e7819 */ /* 0x000fe40000001225 */
[----:B------:R-:W-:Y:S01]  /*d570*/  SHF.R.U64 R16, R38, 0x10, R39 ;  /* 0x0000001026107819 */ /* 0x000fe20000001227 */
[----:B------:R-:W-:Y:S01]  /*d580*/  IMAD.SHL.U32 R30, R0, 0x2, RZ ;  /* 0x00000002001e7824 */ /* 0x000fe200078e00ff */
[----:B------:R-:W-:Y:S02]  /*d590*/  SHF.R.U64 R0, R32, 0x10, R33 ;  /* 0x0000001020007819 */ /* 0x000fe40000001221 */
[----:B------:R-:W-:Y:S02]  /*d5a0*/  PRMT R24, R98, 0x5410, R12 ;  /* 0x0000541062187816 */ /* 0x000fe4000000000c */
[----:B------:R-:W2:Y:S01]  /*d5b0*/  LDS.128 R4, [R30+0x10080] ;  /* 0x010080001e047984 */ /* 0x000ea20000000c00 */
[----:B------:R-:W-:-:S02]  /*d5c0*/  PRMT R12, R70, 0x5432, R14 ;  /* 0x00005432460c7816 */ /* 0x000fc4000000000e */
[----:B------:R-:W-:Y:S02]  /*d5d0*/  PRMT R13, R97, 0x5432, R0 ;  /* 0x00005432610d7816 */ /* 0x000fe40000000000 */
[----:B------:R-:W-:Y:S01]  /*d5e0*/  SHF.R.U32.HI R18, RZ, 0x10, R39 ;  /* 0x00000010ff127819 */ /* 0x000fe20000011627 */
[----:B------:R-:W-:Y:S01]  /*d5f0*/  IMAD.U32 R31, R12, 0x10000, RZ ;  /* 0x000100000c1f7824 */ /* 0x000fe200078e00ff */
[----:B------:R-:W-:Y:S01]  /*d600*/  PRMT R23, R96, 0x5432, R16 ;  /* 0x0000543260177816 */ /* 0x000fe20000000010 */
[----:B------:R-:W-:Y:S01]  /*d610*/  IMAD.U32 R28, R13, 0x10000, RZ ;  /* 0x000100000d1c7824 */ /* 0x000fe200078e00ff */
[----:B------:R-:W-:Y:S02]  /*d620*/  SHF.R.U32.HI R2, RZ, 0x10, R33 ;  /* 0x00000010ff027819 */ /* 0x000fe40000011621 */
[----:B------:R-:W-:Y:S02]  /*d630*/  SHF.R.U64 R3, R34, 0x10, R35 ;  /* 0x0000001022037819 */ /* 0x000fe40000001223 */
[----:B------:R-:W-:-:S02]  /*d640*/  SHF.R.U32.HI R15, RZ, 0x10, R37 ;  /* 0x00000010ff0f7819 */ /* 0x000fc40000011625 */
[----:B------:R-:W-:Y:S02]  /*d650*/  PRMT R22, R96, 0x5410, R18 ;  /* 0x0000541060167816 */ /* 0x000fe40000000012 */
[----:B------:R-:W-:Y:S02]  /*d660*/  PRMT R21, R97, 0x5410, R2 ;  /* 0x0000541061157816 */ /* 0x000fe40000000002 */
[----:B------:R-:W-:Y:S02]  /*d670*/  PRMT R27, R98, 0x5432, R3 ;  /* 0x00005432621b7816 */ /* 0x000fe40000000003 */
[----:B------:R-:W-:Y:S02]  /*d680*/  PRMT R17, R70, 0x5410, R15 ;  /* 0x0000541046117816 */ /* 0x000fe4000000000f */
[----:B------:R-:W-:-:S03]  /*d690*/  LOP3.LUT R33, R12, 0xffff0000, RZ, 0xc0, !PT ;  /* 0xffff00000c217812 */ /* 0x000fc600078ec0ff */
[----:B------:R-:W-:Y:S01]  /*d6a0*/  IMAD.U32 R12, R17, 0x10000, RZ ;  /* 0x00010000110c7824 */ /* 0x000fe200078e00ff */
[C---:B-1----:R-:W-:Y:S01]  /*d6b0*/  LOP3.LUT R16, R8.reuse, 0xffff0000, RZ, 0xc0, !PT ;  /* 0xffff000008107812 */ /* 0x042fe200078ec0ff */
[----:B------:R-:W-:Y:S01]  /*d6c0*/  IMAD.U32 R14, R8, 0x10000, RZ ;  /* 0x00010000080e7824 */ /* 0x000fe200078e00ff */
[C---:B------:R-:W-:Y:S01]  /*d6d0*/  LOP3.LUT R25, R11.reuse, 0xffff0000, RZ, 0xc0, !PT ;  /* 0xffff00000b197812 */ /* 0x040fe200078ec0ff */
[----:B------:R-:W-:Y:S01]  /*d6e0*/  IMAD.U32 R18, R11, 0x10000, RZ ;  /* 0x000100000b127824 */ /* 0x000fe200078e00ff */
[C---:B------:R-:W-:Y:S01]  /*d6f0*/  LOP3.LUT R19, R9.reuse, 0xffff0000, RZ, 0xc0, !PT ;  /* 0xffff000009137812 */ /* 0x040fe200078ec0ff */
[----:B------:R-:W-:Y:S01]  /*d700*/  IMAD.U32 R15, R9, 0x10000, RZ ;  /* 0x00010000090f7824 */ /* 0x000fe200078e00ff */
[C---:B------:R-:W-:Y:S01]  /*d710*/  LOP3.LUT R26, R10.reuse, 0xffff0000, RZ, 0xc0, !PT ;  /* 0xffff00000a1a7812 */ /* 0x040fe200078ec0ff */
[----:B------:R-:W-:Y:S02]  /*d720*/  IMAD.U32 R20, R10, 0x10000, RZ ;  /* 0x000100000a147824 */ /* 0x000fe400078e00ff */
[C---:B--2---:R-:W-:Y:S01]  /*d730*/  IMAD.U32 R8, R4.reuse, 0x10000, RZ ;  /* 0x0001000004087824 */ /* 0x044fe200078e00ff */
[C---:B------:R-:W-:Y:S01]  /*d740*/  LOP3.LUT R2, R5.reuse, 0xffff0000, RZ, 0xc0, !PT ;  /* 0xffff000005027812 */ /* 0x040fe200078ec0ff */
[----:B------:R-:W-:Y:S01]  /*d750*/  IMAD.U32 R3, R5, 0x10000, RZ ;  /* 0x0001000005037824 */ /* 0x000fe200078e00ff */
[----:B------:R-:W-:Y:S01]  /*d760*/  LOP3.LUT R4, R4, 0xffff0000, RZ, 0xc0, !PT ;  /* 0xffff000004047812 */ /* 0x000fe200078ec0ff */
[----:B------:R-:W-:Y:S01]  /*d770*/  FMUL.FTZ R11, R8, R31 ;  /* 0x0000001f080b7220 */ /* 0x000fe20000410000 */
[----:B------:R-:W-:Y:S01]  /*d780*/  LOP3.LUT R10, R6, 0xffff0000, RZ, 0xc0, !PT ;  /* 0xffff0000060a7812 */ /* 0x000fe200078ec0ff */
[-C--:B------:R-:W-:Y:S01]  /*d790*/  FMUL.FTZ R5, R8, R28.reuse ;  /* 0x0000001c08057220 */ /* 0x080fe20000410000 */
[----:B------:R-:W-:Y:S01]  /*d7a0*/  LOP3.LUT R8, R13, 0xffff0000, RZ, 0xc0, !PT ;  /* 0xffff00000d087812 */ /* 0x000fe200078ec0ff */
[----:B------:R-:W-:-:S02]  /*d7b0*/  FFMA.FTZ R32, R14, R28, -R11 ;  /* 0x0000001c0e207223 */ /* 0x000fc4000001080b */
[----:B------:R-:W-:Y:S01]  /*d7c0*/  IMAD.U32 R9, R6, 0x10000, RZ ;  /* 0x0001000006097824 */ /* 0x000fe200078e00ff */
[----:B------:R-:W-:Y:S01]  /*d7d0*/  LOP3.LUT R6, R7, 0xffff0000, RZ, 0xc0, !PT ;  /* 0xffff000007067812 */ /* 0x000fe200078ec0ff */
[----:B------:R-:W-:Y:S02]  /*d7e0*/  IMAD.U32 R11, R21, 0x10000, RZ ;  /* 0x00010000150b7824 */ /* 0x000fe400078e00ff */
[----:B------:R-:W-:Y:S02]  /*d7f0*/  IMAD.U32 R0, R7, 0x10000, RZ ;  /* 0x0001000007007824 */ /* 0x000fe400078e00ff */
[----:B------:R-:W-:Y:S02]  /*d800*/  FFMA.FTZ R31, R14, R31, R5 ;  /* 0x0000001f0e1f7223 */ /* 0x000fe40000010005 */
[C---:B------:R-:W-:Y:S02]  /*d810*/  FMUL.FTZ R7, R4.reuse, R33 ;  /* 0x0000002104077220 */ /* 0x040fe40000410000 */
[----:B------:R-:W-:-:S02]  /*d820*/  FMUL.FTZ R5, R4, R8 ;  /* 0x0000000804057220 */ /* 0x000fc40000410000 */
[C---:B------:R-:W-:Y:S02]  /*d830*/  FMUL.FTZ R4, R3.reuse, R12 ;  /* 0x0000000c03047220 */ /* 0x040fe40000410000 */
[----:B------:R-:W-:Y:S02]  /*d840*/  FMUL.FTZ R3, R3, R11 ;  /* 0x0000000b03037220 */ /* 0x000fe40000410000 */
[----:B------:R-:W-:Y:S02]  /*d850*/  IMAD.U32 R13, R22, 0x10000, RZ ;  /* 0x00010000160d7824 */ /* 0x000fe400078e00ff */
[C---:B------:R-:W-:Y:S01]  /*d860*/  FFMA.FTZ R29, R16.reuse, R8, -R7 ;  /* 0x00000008101d7223 */ /* 0x040fe20000010807 */
[----:B------:R-:W-:Y:S01]  /*d870*/  LOP3.LUT R8, R21, 0xffff0000, RZ, 0xc0, !PT ;  /* 0xffff000015087812 */ /* 0x000fe200078ec0ff */
[----:B------:R-:W-:Y:S01]  /*d880*/  FFMA.FTZ R28, R16, R33, R5 ;  /* 0x00000021101c7223 */ /* 0x000fe20000010005 */
[----:B------:R-:W-:Y:S01]  /*d890*/  LOP3.LUT R5, R17, 0xffff0000, RZ, 0xc0, !PT ;  /* 0xffff000011057812 */ /* 0x000fe200078ec0ff */
[----:B------:R-:W-:Y:S01]  /*d8a0*/  FFMA.FTZ R16, R15, R11, -R4 ;  /* 0x0000000b0f107223 */ /* 0x000fe20000010804 */
[----:B------:R-:W-:Y:S01]  /*d8b0*/  LOP3.LUT R17, R22, 0xffff0000, RZ, 0xc0, !PT ;  /* 0xffff000016117812 */ /* 0x000fe200078ec0ff */
[----:B------:R-:W-:-:S02]  /*d8c0*/  IMAD.U32 R4, R24, 0x10000, RZ ;  /* 0x0001000018047824 */ /* 0x000fc400078e00ff */
[----:B------:R-:W-:Y:S02]  /*d8d0*/  FFMA.FTZ R15, R15, R12, R3 ;  /* 0x0000000c0f0f7223 */ /* 0x000fe40000010003 */
[C---:B------:R-:W-:Y:S02]  /*d8e0*/  FMUL.FTZ R3, R0.reuse, R13 ;  /* 0x0000000d00037220 */ /* 0x040fe40000410000 */
[-C--:B------:R-:W-:Y:S02]  /*d8f0*/  FMUL.FTZ R0, R0, R4.reuse ;  /* 0x0000000400007220 */ /* 0x080fe40000410000 */
[----:B------:R-:W-:Y:S02]  /*d900*/  FFMA.FTZ R14, R18, R4, -R3 ;  /* 0x00000004120e7223 */ /* 0x000fe40000010803 */
[----:B------:R-:W-:Y:S02]  /*d910*/  IMAD.U32 R21, R23, 0x10000, RZ ;  /* 0x0001000017157824 */ /* 0x000fe400078e00ff */
[----:B------:R-:W-:-:S02]  /*d920*/  IMAD.U32 R7, R27, 0x10000, RZ ;  /* 0x000100001b077824 */ /* 0x000fc400078e00ff */
[C---:B------:R-:W-:Y:S02]  /*d930*/  FMUL.FTZ R4, R2.reuse, R5 ;  /* 0x0000000502047220 */ /* 0x040fe40000410000 */
[-C--:B------:R-:W-:Y:S02]  /*d940*/  FMUL.FTZ R3, R2, R8.reuse ;  /* 0x0000000802037220 */ /* 0x080fe40000410000 */
[----:B------:R-:W-:Y:S01]  /*d950*/  FFMA.FTZ R13, R18, R13, R0 ;  /* 0x0000000d120d7223 */ /* 0x000fe20000010000 */
[----:B------:R-:W-:Y:S01]  /*d960*/  LOP3.LUT R18, R23, 0xffff0000, RZ, 0xc0, !PT ;  /* 0xffff000017127812 */ /* 0x000fe200078ec0ff */
[C---:B------:R-:W-:Y:S02]  /*d970*/  FMUL.FTZ R2, R9.reuse, R21 ;  /* 0x0000001509027220 */ /* 0x040fe40000410000 */
[----:B------:R-:W-:Y:S01]  /*d980*/  FMUL.FTZ R0, R9, R7 ;  /* 0x0000000709007220 */ /* 0x000fe20000410000 */
[----:B------:R-:W-:Y:S01]  /*d990*/  LOP3.LUT R9, R27, 0xffff0000, RZ, 0xc0, !PT ;  /* 0xffff00001b097812 */ /* 0x000fe200078ec0ff */
[C---:B------:R-:W-:Y:S01]  /*d9a0*/  FFMA.FTZ R12, R19.reuse, R8, -R4 ;  /* 0x00000008130c7223 */ /* 0x040fe20000010804 */
[----:B------:R-:W-:Y:S01]  /*d9b0*/  LOP3.LUT R8, R24, 0xffff0000, RZ, 0xc0, !PT ;  /* 0xffff000018087812 */ /* 0x000fe200078ec0ff */
[----:B------:R-:W-:-:S02]  /*d9c0*/  FFMA.FTZ R5, R19, R5, R3 ;  /* 0x0000000513057223 */ /* 0x000fc40000010003 */
[----:B------:R-:W-:Y:S02]  /*d9d0*/  FFMA.FTZ R11, R20, R7, -R2 ;  /* 0x00000007140b7223 */ /* 0x000fe40000010802 */
[----:B------:R-:W-:Y:S01]  /*d9e0*/  FMUL.FTZ R4, R10, R18 ;  /* 0x000000120a047220 */ /* 0x000fe20000410000 */
[----:B------:R-:W-:Y:S01]  /*d9f0*/  F2FP.BF16.PACK_AB R5, R5, R15 ;  /* 0x0000000f0505723e */ /* 0x000fe200000010ff */
[----:B------:R-:W-:Y:S02]  /*da00*/  FFMA.FTZ R7, R20, R21, R0 ;  /* 0x0000001514077223 */ /* 0x000fe40000010000 */
[----:B------:R-:W-:Y:S02]  /*da10*/  FMUL.FTZ R3, R10, R9 ;  /* 0x000000090a037220 */ /* 0x000fe40000410000 */
[C---:B------:R-:W-:Y:S02]  /*da20*/  FMUL.FTZ R2, R6.reuse, R17 ;  /* 0x0000001106027220 */ /* 0x040fe40000410000 */
[----:B------:R-:W-:-:S02]  /*da30*/  FMUL.FTZ R0, R6, R8 ;  /* 0x0000000806007220 */ /* 0x000fc40000410000 */
[----:B------:R-:W-:Y:S01]  /*da40*/  FFMA.FTZ R6, R26, R9, -R4 ;  /* 0x000000091a067223 */ /* 0x000fe20000010804 */
[----:B------:R-:W-:Y:S01]  /*da50*/  F2FP.BF16.PACK_AB R9, R12, R16 ;  /* 0x000000100c09723e */ /* 0x000fe200000010ff */
[----:B------:R-:W-:Y:S01]  /*da60*/  FFMA.FTZ R3, R26, R18, R3 ;  /* 0x000000121a037223 */ /* 0x000fe20000010003 */
[----:B------:R-:W-:Y:S01]  /*da70*/  F2FP.BF16.PACK_AB R4, R28, R31 ;  /* 0x0000001f1c04723e */ /* 0x000fe200000010ff */
[C---:B------:R-:W-:Y:S01]  /*da80*/  FFMA.FTZ R2, R25.reuse, R8, -R2 ;  /* 0x0000000819027223 */ /* 0x040fe20000010802 */
[----:B------:R-:W-:Y:S01]  /*da90*/  F2FP.BF16.PACK_AB R10, R6, R11 ;  /* 0x0000000b060a723e */ /* 0x000fe200000010ff */
[----:B------:R-:W-:Y:S01]  /*daa0*/  FFMA.FTZ R0, R25, R17, R0 ;  /* 0x0000001119007223 */ /* 0x000fe20000010000 */
[----:B------:R-:W-:Y:S02]  /*dab0*/  F2FP.BF16.PACK_AB R8, R29, R32 ;  /* 0x000000201d08723e */ /* 0x000fe400000010ff */
[----:B------:R-:W-:Y:S02]  /*dac0*/  F2FP.BF16.PACK_AB R6, R3, R7 ;  /* 0x000000070306723e */ /* 0x000fe400000010ff */
[----:B------:R-:W-:-:S02]  /*dad0*/  F2FP.BF16.PACK_AB R11, R2, R14 ;  /* 0x0000000e020b723e */ /* 0x000fc400000010ff */
[----:B------:R-:W-:-:S03]  /*dae0*/  F2FP.BF16.PACK_AB R7, R0, R13 ;  /* 0x0000000d0007723e */ /* 0x000fc600000010ff */
[----:B------:R1:W-:Y:S04]  /*daf0*/  STS.128 [R40], R8 ;  /* 0x0000000828007388 */ /* 0x0003e80000000c00 */
[----:B------:R1:W-:Y:S02]  /*db00*/  STS.128 [R30+0x10080], R4 ;  /* 0x010080041e007388 */ /* 0x0003e40000000c00 */
.L_x_1090:
[----:B------:R-:W-:Y:S05]  /*db10*/  BSYNC B1 ;  /* 0x0000000000017941 */ /* 0x000fea0003800000 */
.L_x_1089:
[----:B------:R-:W-:Y:S01]  /*db20*/  ISETP.GE.AND P0, PT, R128, R43, PT ;  /* 0x0000002b8000720c */ /* 0x000fe20003f06270 */
[----:B------:R-:W-:-:S12]  /*db30*/  BSSY B1, `(.L_x_1093) ;  /* 0x00000e7000017945 */ /* 0x000fd80003800000 */
        /* <DEDUP_REMOVED lines=21> */
[----:B----4-:R-:W1:Y:S01]  /*dc90*/  LDS.128 R8, [R31] ;  /* 0x000000001f087984 */ /* 0x010e620000000c00 */
        /* <DEDUP_REMOVED lines=52> */
[----:B------:R-:W-:Y:S02]  /*dfe0*/  FMUL.FTZ R5, R2, R36 ;  /* 0x0000002402057220 */ /* 0x000fe40000410000 */
[----:B------:R-:W-:Y:S02]  /*dff0*/  FFMA.FTZ R33, R16, R30, -R10 ;  /* 0x0000001e10217223 */ /* 0x000fe4000001080a */
[----:B------:R-:W-:Y:S02]  /*e000*/  FMUL.FTZ R2, R2, R14 ;  /* 0x0000000e02027220 */ /* 0x000fe40000410000 */
[----:B------:R-:W-:-:S02]  /*e010*/  FFMA.FTZ R30, R16, R32, R6 ;  /* 0x00000020101e7223 */ /* 0x000fc40000010006 */
[C---:B------:R-:W-:Y:S01]  /*e020*/  FFMA.FTZ R32, R12.reuse, R14, -R5 ;  /* 0x0000000e0c207223 */ /* 0x040fe20000010805 */
[----:B------:R-:W-:Y:S01]  /*e030*/  LOP3.LUT R5, R15, 0xffff0000, RZ, 0xc0, !PT ;  /* 0xffff00000f057812 */ /* 0x000fe200078ec0ff */
[----:B------:R-:W-:Y:S01]  /*e040*/  FFMA.FTZ R16, R12, R36, R2 ;  /* 0x000000240c107223 */ /* 0x000fe20000010002 */
[----:B------:R-:W-:Y:S01]  /*e050*/  LOP3.LUT R12, R18, 0xffff0000, RZ, 0xc0, !PT ;  /* 0xffff0000120c7812 */ /* 0x000fe200078ec0ff */
[----:B------:R-:W-:Y:S01]  /*e060*/  FMUL.FTZ R2, R9, R37 ;  /* 0x0000002509027220 */ /* 0x000fe20000410000 */
[C---:B------:R-:W-:Y:S01]  /*e070*/  LOP3.LUT R18, R23.reuse, 0xffff0000, RZ, 0xc0, !PT ;  /* 0xffff000017127812 */ /* 0x040fe200078ec0ff */
[----:B------:R-:W-:Y:S01]  /*e080*/  IMAD.U32 R36, R23, 0x10000, RZ ;  /* 0x0001000017247824 */ /* 0x000fe200078e00ff */
[----:B------:R-:W-:Y:S01]  /*e090*/  LOP3.LUT R15, R24, 0xffff0000, RZ, 0xc0, !PT ;  /* 0xffff0000180f7812 */ /* 0x000fe200078ec0ff */
[----:B------:R-:W-:Y:S02]  /*e0a0*/  FMUL.FTZ R6, R9, R5 ;  /* 0x0000000509067220 */ /* 0x000fe40000410000 */
[----:B------:R-:W-:-:S02]  /*e0b0*/  IMAD.U32 R10, R28, 0x10000, RZ ;  /* 0x000100001c0a7824 */ /* 0x000fc400078e00ff */
[----:B------:R-:W-:Y:S02]  /*e0c0*/  FFMA.FTZ R8, R21, R5, -R2 ;  /* 0x0000000515087223 */ /* 0x000fe40000010802 */
[C---:B------:R-:W-:Y:S02]  /*e0d0*/  FMUL.FTZ R5, R4.reuse, R13 ;  /* 0x0000000d04057220 */ /* 0x040fe40000410000 */
[----:B------:R-:W-:Y:S01]  /*e0e0*/  FMUL.FTZ R2, R4, R12 ;  /* 0x0000000c04027220 */ /* 0x000fe20000410000 */
[----:B------:R-:W-:Y:S01]  /*e0f0*/  F2FP.BF16.PACK_AB R8, R8, R35 ;  /* 0x000000230808723e */ /* 0x000fe200000010ff */
[----:B------:R-:W-:Y:S02]  /*e100*/  FMUL.FTZ R4, R3, R36 ;  /* 0x0000002403047220 */ /* 0x000fe40000410000 */
[----:B------:R-:W-:Y:S01]  /*e110*/  FFMA.FTZ R14, R21, R37, R6 ;  /* 0x00000025150e7223 */ /* 0x000fe20000010006 */
[----:B------:R-:W-:Y:S01]  /*e120*/  LOP3.LUT R6, R28, 0xffff0000, RZ, 0xc0, !PT ;  /* 0xffff00001c067812 */ /* 0x000fe200078ec0ff */
[----:B------:R-:W-:-:S02]  /*e130*/  FMUL.FTZ R3, R3, R10 ;  /* 0x0000000a03037220 */ /* 0x000fc40000410000 */
[C---:B------:R-:W-:Y:S02]  /*e140*/  FFMA.FTZ R9, R19.reuse, R12, -R5 ;  /* 0x0000000c13097223 */ /* 0x040fe40000010805 */
[C---:B------:R-:W-:Y:S02]  /*e150*/  FFMA.FTZ R12, R20.reuse, R36, R3 ;  /* 0x00000024140c7223 */ /* 0x040fe40000010003 */
[----:B------:R-:W-:Y:S01]  /*e160*/  FFMA.FTZ R13, R19, R13, R2 ;  /* 0x0000000d130d7223 */ /* 0x000fe20000010002 */
[----:B------:R-:W-:Y:S01]  /*e170*/  F2FP.BF16.PACK_AB R9, R9, R33 ;  /* 0x000000210909723e */ /* 0x000fe200000010ff */
[----:B------:R-:W-:Y:S02]  /*e180*/  FFMA.FTZ R10, R20, R10, -R4 ;  /* 0x0000000a140a7223 */ /* 0x000fe40000010804 */
[----:B------:R-:W-:Y:S02]  /*e190*/  FMUL.FTZ R5, R11, R18 ;  /* 0x000000120b057220 */ /* 0x000fe40000410000 */
[----:B------:R-:W-:-:S02]  /*e1a0*/  FMUL.FTZ R3, R7, R17 ;  /* 0x0000001107037220 */ /* 0x000fc40000410000 */
[-C--:B------:R-:W-:Y:S02]  /*e1b0*/  FMUL.FTZ R4, R11, R6.reuse ;  /* 0x000000060b047220 */ /* 0x080fe40000410000 */
[-C--:B------:R-:W-:Y:S02]  /*e1c0*/  FMUL.FTZ R2, R7, R15.reuse ;  /* 0x0000000f07027220 */ /* 0x080fe40000410000 */
[----:B------:R-:W-:Y:S01]  /*e1d0*/  FFMA.FTZ R7, R27, R6, -R5 ;  /* 0x000000061b077223 */ /* 0x000fe20000010805 */
[----:B------:R-:W-:Y:S01]  /*e1e0*/  F2FP.BF16.PACK_AB R5, R13, R30 ;  /* 0x0000001e0d05723e */ /* 0x000fe200000010ff */
[----:B------:R-:W-:Y:S02]  /*e1f0*/  FFMA.FTZ R3, R25, R15, -R3 ;  /* 0x0000000f19037223 */ /* 0x000fe40000010803 */
        /* <DEDUP_REMOVED lines=9> */
.L_x_1096:
[----:B------:R-:W-:Y:S05]  /*e290*/  BSYNC B0 ;  /* 0x0000000000007941 */ /* 0x000fea0003800000 */
.L_x_1095:
        /* <DEDUP_REMOVED lines=19> */
[----:B----4-:R-:W1:Y:S01]  /*e3d0*/  LDS.128 R8, [R31] ;  /* 0x000000001f087984 */ /* 0x010e620000000c00 */
[----:B------:R-:W-:Y:S02]  /*e3e0*/  IADD3 R0, R3, R0, R26 ;  /* 0x0000000003007210 */ /* 0x000fe40007ffe01a */
[----:B------:R-:W-:Y:S02]  /*e3f0*/  SHF.R.U64 R14, R52, 0x10, R53 ;  /* 0x00000010340e7819 */ /* 0x000fe40000001235 */
[----:B------:R-:W-:Y:S01]  /*e400*/  SHF.R.U64 R16, R54, 0x10, R55 ;  /* 0x0000001036107819 */ /* 0x000fe20000001237 */
[----:B------:R-:W-:Y:S01]  /*e410*/  IMAD.SHL.U32 R29, R0, 0x2, RZ ;  /* 0x00000002001d7824 */ /* 0x000fe200078e00ff */
[----:B------:R-:W-:Y:S02]  /*e420*/  SHF.R.U64 R0, R56, 0x10, R57 ;  /* 0x0000001038007819 */ /* 0x000fe40000001239 */
[----:B------:R-:W-:-:S02]  /*e430*/  PRMT R24, R107, 0x5410, R12 ;  /* 0x000054106b187816 */ /* 0x000fc4000000000c */
[----:B------:R-:W2:Y:S01]  /*e440*/  LDS.128 R4, [R29+0x10080] ;  /* 0x010080001d047984 */ /* 0x000ea20000000c00 */
[----:B------:R-:W-:Y:S02]  /*e450*/  PRMT R12, R104, 0x5432, R14 ;  /* 0x00005432680c7816 */ /* 0x000fe4000000000e */
[----:B------:R-:W-:Y:S02]  /*e460*/  PRMT R13, R106, 0x5432, R0 ;  /* 0x000054326a0d7816 */ /* 0x000fe40000000000 */
[----:B------:R-:W-:Y:S01]  /*e470*/  SHF.R.U32.HI R18, RZ, 0x10, R55 ;  /* 0x00000010ff127819 */ /* 0x000fe20000011637 */
[----:B------:R-:W-:Y:S01]  /*e480*/  IMAD.U32 R30, R12, 0x10000, RZ ;  /* 0x000100000c1e7824 */ /* 0x000fe200078e00ff */
[----:B------:R-:W-:Y:S01]  /*e490*/  PRMT R23, R105, 0x5432, R16 ;  /* 0x0000543269177816 */ /* 0x000fe20000000010 */
[----:B------:R-:W-:Y:S01]  /*e4a0*/  IMAD.U32 R28, R13, 0x10000, RZ ;  /* 0x000100000d1c7824 */ /* 0x000fe200078e00ff */
        /* <DEDUP_REMOVED lines=34> */
[-C--:B------:R-:W-:Y:S02]  /*e6d0*/  FMUL.FTZ R3, R3, R11.reuse ;  /* 0x0000000b03037220 */ /* 0x080fe40000410000 */
        /* <DEDUP_REMOVED lines=44> */
.L_x_1094:
[----:B------:R-:W-:Y:S05]  /*e9a0*/  BSYNC B1 ;  /* 0x0000000000017941 */ /* 0x000fea0003800000 */
.L_x_1093:
        /* <DEDUP_REMOVED lines=119> */
.L_x_1100:
[----:B------:R-:W-:Y:S05]  /*f120*/  BSYNC B0 ;  /* 0x0000000000007941 */ /* 0x000fea0003800000 */
.L_x_1099:
        /* <DEDUP_REMOVED lines=112> */
.L_x_1098:
[----:B------:R-:W-:Y:S05]  /*f830*/  BSYNC B1 ;  /* 0x0000000000017941 */ /* 0x000fea0003800000 */
.L_x_1097:
        /* <DEDUP_REMOVED lines=118> */
.L_x_1102:
[----:B------:R-:W-:Y:S05]  /*ffa0*/  BSYNC B0 ;  /* 0x0000000000007941 */ /* 0x000fea0003800000 */
.L_x_1101:
        /* <DEDUP_REMOVED lines=19> */
[----:B----4-:R-:W1:Y:S01]  /*100e0*/  LDS.128 R8, [R30] ;  /* 0x000000001e087984 */ /* 0x010e620000000c00 */
        /* <DEDUP_REMOVED lines=10> */
[----:B------:R-:W-:Y:S01]  /*10190*/  PRMT R23, R125, 0x5432, R15 ;  /* 0x000054327d177816 */ /* 0x000fe2000000000f */
[----:B------:R-:W-:Y:S01]  /*101a0*/  IMAD.U32 R29, R21, 0x10000, RZ ;  /* 0x00010000151d7824 */ /* 0x000fe200078e00ff */
[----:B------:R-:W-:Y:S02]  /*101b0*/  PRMT R22, R125, 0x5410, R17 ;  /* 0x000054107d167816 */ /* 0x000fe40000000011 */
[----:B------:R-:W-:Y:S02]  /*101c0*/  SHF.R.U32.HI R14, RZ, 0x10, R89 ;  /* 0x00000010ff0e7819 */ /* 0x000fe40000011659 */
[----:B------:R-:W-:Y:S01]  /*101d0*/  SHF.R.U32.HI R2, RZ, 0x10, R93 ;  /* 0x00000010ff027819 */ /* 0x000fe2000001165d */
[----:B------:R-:W-:Y:S01]  /*101e0*/  IMAD.U32 R35, R22, 0x10000, RZ ;  /* 0x0001000016237824 */ /* 0x000fe200078e00ff */
[----:B------:R-:W-:-:S02]  /*101f0*/  SHF.R.U64 R3, R94, 0x10, R95 ;  /* 0x000000105e037819 */ /* 0x000fc4000000125f */
        /* <DEDUP_REMOVED lines=22> */
[----:B------:R-:W-:Y:S02]  /*10360*/  IMAD.U32 R11, R20, 0x10000, RZ ;  /* 0x00010000140b7824 */ /* 0x000fe400078e00ff */
[C---:B------:R-:W-:Y:S02]  /*10370*/  IMAD.U32 R0, R7.reuse, 0x10000, RZ ;  /* 0x0001000007007824 */ /* 0x040fe400078e00ff */
[----:B------:R-:W-:Y:S02]  /*10380*/  FFMA.FTZ R33, R14, R31, R5 ;  /* 0x0000001f0e217223 */ /* 0x000fe40000010005 */
[----:B------:R-:W-:Y:S01]  /*10390*/  IMAD.U32 R2, R6, 0x10000, RZ ;  /* 0x0001000006027824 */ /* 0x000fe200078e00ff */
[----:B------:R-:W-:Y:S01]  /*103a0*/  LOP3.LUT R6, R7, 0xffff0000, RZ, 0xc0, !PT ;  /* 0xffff000007067812 */ /* 0x000fe200078ec0ff */
[----:B------:R-:W-:-:S02]  /*103b0*/  IMAD.U32 R14, R24, 0x10000, RZ ;  /* 0x00010000180e7824 */ /* 0x000fc400078e00ff */
[----:B------:R-:W-:Y:S02]  /*103c0*/  FMUL.FTZ R7, R8, R11 ;  /* 0x0000000b08077220 */ /* 0x000fe40000410000 */
[CC--:B------:R-:W-:Y:S02]  /*103d0*/  FMUL.FTZ R5, R0.reuse, R35.reuse ;  /* 0x0000002300057220 */ /* 0x0c0fe40000410000 */
[----:B------:R-:W-:Y:S02]  /*103e0*/  FMUL.FTZ R0, R0, R14 ;  /* 0x0000000e00007220 */ /* 0x000fe40000410000 */
[-C--:B------:R-:W-:Y:S02]  /*103f0*/  FMUL.FTZ R9, R8, R36.reuse ;  /* 0x0000002408097220 */ /* 0x080fe40000410000 */
[----:B------:R-:W-:Y:S01]  /*10400*/  FFMA.FTZ R29, R15, R36, R7 ;  /* 0x000000240f1d7223 */ /* 0x000fe20000010007 */
[----:B------:R-:W-:Y:S01]  /*10410*/  LOP3.LUT R7, R21, 0xffff0000, RZ, 0xc0, !PT ;  /* 0xffff000015077812 */ /* 0x000fe200078ec0ff */
[----:B------:R-:W-:-:S02]  /*10420*/  FFMA.FTZ R21, R12, R35, R0 ;  /* 0x000000230c157223 */ /* 0x000fc40000010000 */
[----:B------:R-:W-:Y:S01]  /*10430*/  FFMA.FTZ R32, R15, R11, -R9 ;  /* 0x0000000b0f207223 */ /* 0x000fe20000010809 */
[----:B------:R-:W-:Y:S01]  /*10440*/  LOP3.LUT R11, R16, 0xffff0000, RZ, 0xc0, !PT ;  /* 0xffff0000100b7812 */ /* 0x000fe200078ec0ff */
[----:B------:R-:W-:Y:S01]  /*10450*/  FMUL.FTZ R0, R4, R13 ;  /* 0x0000000d04007220 */ /* 0x000fe20000410000 */
[----:B------:R-:W-:Y:S01]  /*10460*/  LOP3.LUT R9, R20, 0xffff0000, RZ, 0xc0, !PT ;  /* 0xffff000014097812 */ /* 0x000fe200078ec0ff */
[----:B------:R-:W-:Y:S01]  /*10470*/  FFMA.FTZ R31, R12, R14, -R5 ;  /* 0x0000000e0c1f7223 */ /* 0x000fe20000010805 */
[----:B------:R-:W-:Y:S01]  /*10480*/  LOP3.LUT R16, R23, 0xffff0000, RZ, 0xc0, !PT ;  /* 0xffff000017107812 */ /* 0x000fe200078ec0ff */
[-C--:B------:R-:W-:Y:S01]  /*10490*/  FMUL.FTZ R5, R4, R7.reuse ;  /* 0x0000000704057220 */ /* 0x080fe20000410000 */
[----:B------:R-:W-:Y:S01]  /*104a0*/  LOP3.LUT R14, R27, 0xffff0000, RZ, 0xc0, !PT ;  /* 0xffff00001b0e7812 */ /* 0x000fe200078ec0ff */
[----:B------:R-:W-:Y:S01]  /*104b0*/  FFMA.FTZ R8, R19, R7, -R0 ;  /* 0x0000000713087223 */ /* 0x000fe20000010800 */
[----:B------:R-:W-:Y:S01]  /*104c0*/  LOP3.LUT R15, R22, 0xffff0000, RZ, 0xc0, !PT ;  /* 0xffff0000160f7812 */ /* 0x000fe200078ec0ff */
[----:B------:R-:W-:-:S02]  /*104d0*/  IMAD.U32 R20, R23, 0x10000, RZ ;  /* 0x0001000017147824 */ /* 0x000fc400078e00ff */
        /* <DEDUP_REMOVED lines=29> */
.L_x_1074:
[----:B------:R-:W-:Y:S05]  /*106b0*/  BSYNC B2 ;  /* 0x0000000000027941 */ /* 0x000fea0003800000 */
.L_x_1040:
[----:B------:R-:W-:-:S04]  /*106c0*/  DEPBAR.LE SB0, 0x0 ;  /* 0x000080000000791a */ /* 0x000fc80000000000 */
[----:B------:R-:W-:Y:S01]  /*106d0*/  IMAD R0, R129, c[0x0][0x208], RZ ;  /* 0x0000820081007a24 */ /* 0x000fe200078e02ff */
[----:B------:R-:W-:Y:S01]  /*106e0*/  BAR.SYNC.DEFER_BLOCKING 0x0 ;  /* 0x0000000000007b1d */ /* 0x000fe20000010000 */
[----:B-1----:R-:W-:Y:S01]  /*106f0*/  IMAD.WIDE.U32 R4, R108, c[0x0][0x208], RZ ;  /* 0x000082006c047a25 */ /* 0x002fe200078e00ff */
[----:B------:R-:W-:Y:S02]  /*10700*/  IADD3 R193, R184, 0x20, RZ ;  /* 0x00000020b8c17810 */ /* 0x000fe40007ffe0ff */
[----:B------:R-:W-:Y:S01]  /*10710*/  IADD3 R202, R202, -0x2, RZ ;  /* 0xfffffffecaca7810 */ /* 0x000fe20007ffe0ff */
[----:B------:R-:W-:Y:S01]  /*10720*/  IMAD R2, R108, c[0x0][0x20c], R0 ;  /* 0x000083006c027a24 */ /* 0x000fe200078e0200 */
[----:B------:R-:W-:Y:S01]  /*10730*/  LEA R0, P1, R4, R220, 0x5 ;  /* 0x000000dc04007211 */ /* 0x000fe200078228ff */
[----:B------:R-:W-:Y:S02]  /*10740*/  IMAD R52, R108, -0x20, R236 ;  /* 0xffffffe06c347824 */ /* 0x000fe400078e02ec */
[----:B------:R-:W-:Y:S01]  /*10750*/  IMAD.IADD R3, R5, 0x1, R2 ;  /* 0x0000000105037824 */ /* 0x000fe200078e0202 */
[----:B------:R-:W-:-:S04]  /*10760*/  LEA R2, P0, R0, c[0x0][0x1f8], 0x1 ;  /* 0x00007e0000027a11 */ /* 0x000fc800078008ff */
[----:B------:R-:W-:Y:S02]  /*10770*/  LEA.HI.X R3, R4, R223, R3, 0x5, P1 ;  /* 0x000000df04037211 */ /* 0x000fe400008f2c03 */
[----:B------:R-:W-:Y:S02]  /*10780*/  R2P PR, R99, 0x6 ;  /* 0x0000000663007804 */ /* 0x000fe40000000000 */
[----:B------:R-:W-:Y:S02]  /*10790*/  LEA.HI.X R3, R0, c[0x0][0x1fc], R3, 0x1, P0 ;  /* 0x00007f0000037a11 */ /* 0x000fe400000f0c03 */
[----:B------:R-:W-:Y:S02]  /*107a0*/  LOP3.LUT R0, R123, 0x1, RZ, 0xc0, !PT ;  /* 0x000000017b007812 */ /* 0x000fe400078ec0ff */
[----:B------:R-:W-:Y:S01]  /*107b0*/  ISETP.GT.AND P0, PT, R52, R211, PT ;  /* 0x000000d33400720c */ /* 0x000fe20003f04270 */
[----:B------:R-:W-:Y:S01]  /*107c0*/  LDSM.16.M88.4 R4, [R189] ;  /* 0x00000000bd04783b */ /* 0x000fe20000000200 */
[----:B------:R-:W-:-:S02]  /*107d0*/  ISETP.NE.AND P3, PT, R133, 0x1, PT ;  /* 0x000000018500780c */ /* 0x000fc40003f65270 */
[----:B------:R-:W-:Y:S01]  /*107e0*/  ISETP.NE.U32.OR P0, PT, R0, 0x1, !P0 ;  /* 0x000000010000780c */ /* 0x000fe20004705470 */
[----:B--2---:R-:W1:Y:S02]  /*107f0*/  LDSM.16.M88.4 R12, [R184] ;  /* 0x00000000b80c783b */ /* 0x004e640000000200 */
[----:B------:R-:W-:Y:S01]  /*10800*/  @P1 IADD3 R193, R184, -0x20, RZ ;  /* 0xffffffe0b8c11810 */ /* 0x000fe20007ffe0ff */
[----:B------:R-:W-:Y:S01]  /*10810*/  IMAD.MOV.U32 R0, RZ, RZ, 0x40 ;  /* 0x00000040ff007424 */ /* 0x000fe200078e00ff */
[----:B------:R-:W-:Y:S01]  /*10820*/  LOP3.LUT P1, RZ, R123, 0x4, RZ, 0xc0, !PT ;  /* 0x000000047bff7812 */ /* 0x000fe2000782c0ff */
[----:B----4-:R-:W2:Y:S03]  /*10830*/  LDSM.16.M88.4 R16, [R184+0x800] ;  /* 0x00080000b810783b */ /* 0x010ea60000000200 */
[----:B------:R-:W-:Y:S01]  /*10840*/  ISETP.LE.OR P1, PT, R52, R211, !P1 ;  /* 0x000000d33400720c */ /* 0x000fe20004f23670 */
[----:B------:R-:W-:Y:S01]  /*10850*/  LDSM.16.M88.4 R8, [R190] ;  /* 0x00000000be08783b */ /* 0x000fe20000000200 */
[----:B------:R-:W-:-:S03]  /*10860*/  SEL R0, R0, 0xffffffc0, !P2 ;  /* 0xffffffc000007807 */ /* 0x000fc60005000000 */
[----:B------:R-:W3:Y:S02]  /*10870*/  LDSM.16.M88.4 R20, [R193] ;  /* 0x00000000c114783b */ /* 0x000ee40000000200 */
[----:B------:R-:W-:Y:S02]  /*10880*/  IMAD.IADD R151, R184, 0x1, R0 ;  /* 0x00000001b8977824 */ /* 0x000fe400078e0200 */
[----:B------:R-:W4:Y:S01]  /*10890*/  LDSM.16.M88.4 R36, [R193+0x800] ;  /* 0x00080000c124783b */ /* 0x000f220000000200 */
[----:B------:R-:W-:-:S03]  /*108a0*/  IMAD.IADD R150, R0, 0x1, R193 ;  /* 0x0000000100967824 */ /* 0x000fc600078e02c1 */
[----:B------:R-:W-:Y:S01]  /*108b0*/  @!PT LDS RZ, [RZ] ;  /* 0x00000000fffff984 */ /* 0x000fe20000000800 */
[----:B------:R-:W-:Y:S01]  /*108c0*/  @!PT LDS RZ, [RZ] ;  /* 0x00000000fffff984 */ /* 0x000fe20000000800 */
[----:B------:R-:W-:Y:S01]  /*108d0*/  @!PT LDS RZ, [RZ] ;  /* 0x00000000fffff984 */ /* 0x000fe20000000800 */
[----:B------:R2:W-:Y:S01]  /*108e0*/  LDGSTS.E.BYPASS.LTC128B.128 [R201+0x8080], [R2.64], !P0 ;  /* 0x0808000002c97fae */ /* 0x0005e2000c101d46 */
[----:B------:R-:W-:-:S04]  /*108f0*/  LOP3.LUT P0, RZ, R123, 0x2, RZ, 0xc0, !PT ;  /* 0x000000027bff7812 */ /* 0x000fc8000780c0ff */
[----:B------:R-:W-:-:S13]  /*10900*/  ISETP.LE.OR P0, PT, R52, R211, !P0 ;  /* 0x000000d33400720c */ /* 0x000fda0004703670 */
[----:B------:R3:W-:Y:S01]  /*10910*/  LDGSTS.E.BYPASS.LTC128B.128 [R201+0x9080], [R2.64+0x80], !P0 ;  /* 0x0908008002c97fae */ /* 0x0007e2000c101d46 */
[----:B------:R-:W-:Y:S01]  /*10920*/  LOP3.LUT P0, RZ, R123, 0x8, RZ, 0xc0, !PT ;  /* 0x000000087bff7812 */ /* 0x000fe2000780c0ff */
[----:B-1----:R-:W-:Y:S02]  /*10930*/  HMMA.16816.F32.BF16 R24, R4, R12, RZ ;  /* 0x0000000c0418723c */ /* 0x002fe400000418ff */
[----:B------:R1:W-:Y:S01]  /*10940*/  LDGSTS.E.BYPASS.LTC128B.128 [R201+0xa080], [R2.64+0x100], !P1 ;  /* 0x0a08010002c97fae */ /* 0x0003e2000c901d46 */
[----:B------:R-:W-:-:S05]  /*10950*/  ISETP.LE.OR P0, PT, R52, R211, !P0 ;  /* 0x000000d33400720c */ /* 0x000fca0004703670 */
[C---:B------:R-:W-:Y:S08]  /*10960*/  HMMA.16816.F32.BF16 R28, R4.reuse, R14, RZ ;  /* 0x0000000e041c723c */ /* 0x040ff000000418ff */
[----:B------:R1:W-:Y:S01]  /*10970*/  LDGSTS.E.BYPASS.LTC128B.128 [R201+0xb080], [R2.64+0x180], !P0 ;  /* 0x0b08018002c97fae */ /* 0x0003e2000c101d46 */
[C---:B--2---:R-:W-:Y:S03]  /*10980*/  HMMA.16816.F32.BF16 R32, R4.reuse, R16, RZ ;  /* 0x000000100420723c */ /* 0x044fe600000418ff */
[----:B------:R-:W-:Y:S04]  /*10990*/  LDSM.16.M88.4 R12, [R192] ;  /* 0x00000000c00c783b */ /* 0x000fe80000000200 */
[----:B------:R-:W2:Y:S01]  /*109a0*/  LDSM.16.M88.4 R40, [R151] ;  /* 0x000000009728783b */ /* 0x000ea20000000200 */
[----:B------:R-:W-:Y:S03]  /*109b0*/  HMMA.16816.F32.BF16 R16, R4, R18, RZ ;  /* 0x000000120410723c */ /* 0x000fe600000418ff */
[----:B------:R-:W2:Y:S04]  /*109c0*/  LDSM.16.M88.4 R44, [R151+0x800] ;  /* 0x00080000972c783b */ /* 0x000ea80000000200 */
[----:B------:R-:W-:Y:S01]  /*109d0*/  LDSM.16.M88.4 R4, [R191] ;  /* 0x00000000bf04783b */ /* 0x000fe20000000200 */
[C---:B---3--:R-:W-:Y:S03]  /*109e0*/  HMMA.16816.F32.BF16 R24, R8.reuse, R20, R24 ;  /* 0x000000140818723c */ /* 0x048fe60000041818 */
[----:B------:R-:W-:Y:S04]  /*109f0*/  LDSM.16.M88.4 R48, [R150] ;  /* 0x000000009630783b */ /* 0x000fe80000000200 */
[----:B------:R-:W0:Y:S01]  /*10a00*/  LDGDEPBAR ;  /* 0x00000000000079af */ /* 0x000e220000000000 */
[----:B------:R-:W-:Y:S01]  /*10a10*/  HMMA.16816.F32.BF16 R28, R8, R22, R28 ;  /* 0x00000016081c723c */ /* 0x000fe2000004181c */
[----:B-1----:R-:W-:-:S02]  /*10a20*/  IMAD.IADD R2, R239, 0x1, R233 ;  /* 0x00000001ef027824 */ /* 0x002fc400078e02e9 */
[----:B------:R-:W-:Y:S01]  /*10a30*/  LDSM.16.M88.4 R20, [R150+0x800] ;  /* 0x000800009614783b */ /* 0x000fe20000000200 */
[----:B------:R-:W-:Y:S02]  /*10a40*/  IMAD.MOV.U32 R3, RZ, RZ, -0x20 ;  /* 0xffffffe0ff037424 */ /* 0x000fe400078e00ff */
[----:B------:R-:W-:Y:S02]  /*10a50*/  @P3 IMAD.HI.U32 R0, R2, c[0x0][0x2c8], RZ ;  /* 0x0000b20002003a27 */ /* 0x000fe400078e00ff */
[----:B----4-:R-:W-:Y:S02]  /*10a60*/  HMMA.16816.F32.BF16 R32, R8, R36, R32 ;  /* 0x000000240820723c */ /* 0x010fe40000041820 */
[----:B------:R-:W-:Y:S01]  /*10a70*/  IMAD R3, R108, R3, 0x1 ;  /* 0x000000016c037424 */ /* 0x000fe200078e0203 */
[----:B------:R-:W-:-:S04]  /*10a80*/  @P3 SHF.R.U32.HI R2, RZ, c[0x0][0x2cc], R0 ;  /* 0x0000b300ff023a19 */ /* 0x000fc80000011600 */
[----:B------:R-:W-:Y:S01]  /*10a90*/  IADD3 R3, -R217, R3, R236 ;  /* 0x00000003d9037210 */ /* 0x000fe20007ffe1ec */
[----:B------:R-:W-:Y:S01]  /*10aa0*/  HMMA.16816.F32.BF16 R16, R8, R38, R16 ;  /* 0x000000260810723c */ /* 0x000fe20000041810 */
[----:B------:R-:W-:Y:S03]  /*10ab0*/  LDSM.16.M88.4 R8, [R189+0x4000] ;  /* 0x00400000bd08783b */ /* 0x000fe60000000200 */
[----:B------:R-:W-:Y:S01]  /*10ac0*/  IMAD.IADD R3, R3, 0x1, -R237 ;  /* 0x0000000103037824 */ /* 0x000fe200078e0aed */
[----:B------:R-:W-:Y:S03]  /*10ad0*/  LDSM.16.M88.4 R36, [R184+0x1800] ;  /* 0x00180000b824783b */ /* 0x000fe60000000200 */
[C---:B--2---:R-:W-:Y:S01]  /*10ae0*/  HMMA.16816.F32.BF16 R24, R12.reuse, R40, R24 ;  /* 0x000000280c18723c */ /* 0x044fe20000041818 */
[----:B------:R-:W1:Y:S07]  /*10af0*/  SHFL.IDX PT, R0, R2, RZ, 0x1c1f ;  /* 0x001c1fff02007589 */ /* 0x000e6e00000e0000 */
[C---:B------:R-:W-:Y:S01]  /*10b00*/  HMMA.16816.F32.BF16 R28, R12.reuse, R42, R28 ;  /* 0x0000002a0c1c723c */ /* 0x040fe2000004181c */
[----:B------:R-:W2:Y:S07]  /*10b10*/  LDSM.16.M88.4 R40, [R184+0x1000] ;  /* 0x00100000b828783b */ /* 0x000eae0000000200 */
[C---:B------:R-:W-:Y:S08]  /*10b20*/  HMMA.16816.F32.BF16 R32, R12.reuse, R44, R32 ;  /* 0x0000002c0c20723c */ /* 0x040ff00000041820 */
[----:B------:R-:W-:Y:S01]  /*10b30*/  HMMA.16816.F32.BF16 R12, R12, R46, R16 ;  /* 0x0000002e0c0c723c */ /* 0x000fe20000041810 */
[----:B------:R-:W-:Y:S01]  /*10b40*/  LDSM.16.M88.4 R16, [R190+0x4000] ;  /* 0x00400000be10783b */ /* 0x000fe20000000200 */
[----:B-1----:R-:W-:-:S03]  /*10b50*/  IMAD.IADD R0, R3, 0x1, R0 ;  /* 0x0000000103007824 */ /* 0x002fc600078e0200 */
[----:B------:R-:W1:Y:S03]  /*10b60*/  LDSM.16.M88.4 R44, [R193+0x1000] ;  /* 0x00100000c12c783b */ /* 0x000e660000000200 */
[C---:B------:R-:W-:Y:S08]  /*10b70*/  HMMA.16816.F32.BF16 R24, R4.reuse, R48, R24 ;  /* 0x000000300418723c */ /* 0x040ff00000041818 */
[C---:B------:R-:W-:Y:S01]  /*10b80*/  HMMA.16816.F32.BF16 R28, R4.reuse, R50, R28 ;  /* 0x00000032041c723c */ /* 0x040fe2000004181c */
[----:B------:R-:W-:Y:S07]  /*10b90*/  LDSM.16.M88.4 R48, [R184+0x3000] ;  /* 0x00300000b830783b */ /* 0x000fee0000000200 */
[C---:B------:R-:W-:Y:S08]  /*10ba0*/  HMMA.16816.F32.BF16 R32, R4.reuse, R20, R32 ;  /* 0x000000140420723c */ /* 0x040ff00000041820 */
[----:B------:R-:W-:Y:S01]  /*10bb0*/  HMMA.16816.F32.BF16 R12, R4, R22, R12 ;  /* 0x00000016040c723c */ /* 0x000fe2000004180c */
[----:B------:R-:W3:Y:S04]  /*10bc0*/  LDSM.16.M88.4 R20, [R193+0x1800] ;  /* 0x00180000c114783b */ /* 0x000ee80000000200 */
[----:B------:R-:W-:Y:S03]  /*10bd0*/  LDSM.16.M88.4 R4, [R192+0x4000] ;  /* 0x00400000c004783b */ /* 0x000fe60000000200 */
[C---:B--2---:R-:W-:Y:S08]  /*10be0*/  HMMA.16816.F32.BF16 R24, R8.reuse, R40, R24 ;  /* 0x000000280818723c */ /* 0x044ff00000041818 */
[C---:B------:R-:W-:Y:S01]  /*10bf0*/  HMMA.16816.F32.BF16 R28, R8.reuse, R42, R28 ;  /* 0x0000002a081c723c */ /* 0x040fe2000004181c */
[----:B------:R-:W2:Y:S07]  /*10c00*/  LDSM.16.M88.4 R40, [R151+0x1000] ;  /* 0x001000009728783b */ /* 0x000eae0000000200 */
[C---:B------:R-:W-:Y:S08]  /*10c10*/  HMMA.16816.F32.BF16 R32, R8.reuse, R36, R32 ;  /* 0x000000240820723c */ /* 0x040ff00000041820 */
[----:B------:R-:W-:Y:S01]  /*10c20*/  HMMA.16816.F32.BF16 R8, R8, R38, R12 ;  /* 0x000000260808723c */ /* 0x000fe2000004180c */
[----:B------:R-:W4:Y:S04]  /*10c30*/  LDSM.16.M88.4 R36, [R151+0x1800] ;  /* 0x001800009724783b */ /* 0x000f280000000200 */
[----:B------:R-:W-:Y:S03]  /*10c40*/  LDSM.16.M88.4 R12, [R191+0x4000] ;  /* 0x00400000bf0c783b */ /* 0x000fe60000000200 */
[C---:B-1----:R-:W-:Y:S08]  /*10c50*/  HMMA.16816.F32.BF16 R24, R16.reuse, R44, R24 ;  /* 0x0000002c1018723c */ /* 0x042ff00000041818 */
[C---:B------:R-:W-:Y:S01]  /*10c60*/  HMMA.16816.F32.BF16 R28, R16.reuse, R46, R28 ;  /* 0x0000002e101c723c */ /* 0x040fe2000004181c */
[----:B------:R-:W1:Y:S07]  /*10c70*/  LDSM.16.M88.4 R44, [R150+0x1000] ;  /* 0x00100000962c783b */ /* 0x000e6e0000000200 */
[C---:B---3--:R-:W-:Y:S08]  /*10c80*/  HMMA.16816.F32.BF16 R32, R16.reuse, R20, R32 ;  /* 0x000000141020723c */ /* 0x048ff00000041820 */
[----:B------:R-:W-:Y:S01]  /*10c90*/  HMMA.16816.F32.BF16 R8, R16, R22, R8 ;  /* 0x000000161008723c */ /* 0x000fe20000041808 */
[----:B------:R-:W3:Y:S04]  /*10ca0*/  LDSM.16.M88.4 R20, [R150+0x1800] ;  /* 0x001800009614783b */ /* 0x000ee80000000200 */
[----:B------:R-:W-:Y:S03]  /*10cb0*/  LDSM.16.M88.4 R16, [R189+0x8000] ;  /* 0x00800000bd10783b */ /* 0x000fe60000000200 */
[C---:B--2---:R-:W-:Y:S08]  /*10cc0*/  HMMA.16816.F32.BF16 R24, R4.reuse, R40, R24 ;  /* 0x000000280418723c */ /* 0x044ff00000041818 */
[C---:B------:R-:W-:Y:S01]  /*10cd0*/  HMMA.16816.F32.BF16 R28, R4.reuse, R42, R28 ;  /* 0x0000002a041c723c */ /* 0x040fe2000004181c */
[----:B------:R-:W2:Y:S07]  /*10ce0*/  LDSM.16.M88.4 R40, [R184+0x2000] ;  /* 0x00200000b828783b */ /* 0x000eae0000000200 */
[C---:B----4-:R-:W-:Y:S08]  /*10cf0*/  HMMA.16816.F32.BF16 R32, R4.reuse, R36, R32 ;  /* 0x000000240420723c */ /* 0x050ff00000041820 */
        /* <DEDUP_REMOVED lines=23> */
[----:B------:R-:W3:Y:S03]  /*10e70*/  LDSM.16.M88.4 R12, [R189+0xc000] ;  /* 0x00c00000bd0c783b */ /* 0x000ee60000000200 */
[C---:B--2---:R-:W-:Y:S08]  /*10e80*/  HMMA.16816.F32.BF16 R24, R4.reuse, R40, R24 ;  /* 0x000000280418723c */ /* 0x044ff00000041818 */
[C---:B------:R-:W-:Y:S01]  /*10e90*/  HMMA.16816.F32.BF16 R28, R4.reuse, R42, R28 ;  /* 0x0000002a041c723c */ /* 0x040fe2000004181c */
[----:B------:R-:W2:Y:S07]  /*10ea0*/  LDSM.16.M88.4 R40, [R184+0x3800] ;  /* 0x00380000b828783b */ /* 0x000eae0000000200 */
[C---:B----4-:R-:W-:Y:S08]  /*10eb0*/  HMMA.16816.F32.BF16 R32, R4.reuse, R36, R32 ;  /* 0x000000240420723c */ /* 0x050ff00000041820 */
[----:B------:R-:W-:Y:S01]  /*10ec0*/  HMMA.16816.F32.BF16 R4, R4, R38, R8 ;  /* 0x000000260404723c */ /* 0x000fe20000041808 */
[----:B------:R-:W-:Y:S04]  /*10ed0*/  LDSM.16.M88.4 R8, [R190+0xc000] ;  /* 0x00c00000be08783b */ /* 0x000fe80000000200 */
[----:B------:R-:W-:Y:S03]  /*10ee0*/  LDSM.16.M88.4 R36, [R193+0x3800] ;  /* 0x00380000c124783b */ /* 0x000fe60000000200 */
[C---:B-1----:R-:W-:Y:S08]  /*10ef0*/  HMMA.16816.F32.BF16 R24, R16.reuse, R44, R24 ;  /* 0x0000002c1018723c */ /* 0x042ff00000041818 */
[C---:B------:R-:W-:Y:S01]  /*10f00*/  HMMA.16816.F32.BF16 R28, R16.reuse, R46, R28 ;  /* 0x0000002e101c723c */ /* 0x040fe2000004181c */
[----:B------:R-:W1:Y:S07]  /*10f10*/  LDSM.16.M88.4 R44, [R193+0x3000] ;  /* 0x00300000c12c783b */ /* 0x000e6e0000000200 */
[C---:B---3--:R-:W-:Y:S08]  /*10f20*/  HMMA.16816.F32.BF16 R32, R16.reuse, R20, R32 ;  /* 0x000000141020723c */ /* 0x048ff00000041820 */
[----:B------:R-:W-:Y:S01]  /*10f30*/  HMMA.16816.F32.BF16 R20, R16, R22, R4 ;  /* 0x000000161014723c */ /* 0x000fe20000041804 */
[----:B------:R-:W-:Y:S07]  /*10f40*/  LDSM.16.M88.4 R4, [R192+0xc000] ;  /* 0x00c00000c004783b */ /* 0x000fee0000000200 */
[C---:B------:R-:W-:Y:S08]  /*10f50*/  HMMA.16816.F32.BF16 R16, R12.reuse, R48, R24 ;  /* 0x000000300c10723c */ /* 0x040ff00000041818 */
[C---:B------:R-:W-:Y:S01]  /*10f60*/  HMMA.16816.F32.BF16 R28, R12.reuse, R50, R28 ;  /* 0x000000320c1c723c */ /* 0x040fe2000004181c */
[----:B------:R-:W3:Y:S07]  /*10f70*/  LDSM.16.M88.4 R48, [R151+0x3000] ;  /* 0x003000009730783b */ /* 0x000eee0000000200 */
[C---:B--2---:R-:W-:Y:S08]  /*10f80*/  HMMA.16816.F32.BF16 R32, R12.reuse, R40, R32 ;  /* 0x000000280c20723c */ /* 0x044ff00000041820 */
[----:B------:R-:W-:Y:S01]  /*10f90*/  HMMA.16816.F32.BF16 R24, R12, R42, R20 ;  /* 0x0000002a0c18723c */ /* 0x000fe20000041814 */
[----:B------:R-:W2:Y:S04]  /*10fa0*/  LDSM.16.M88.4 R40, [R151+0x3800] ;  /* 0x003800009728783b */ /* 0x000ea80000000200 */
[----:B------:R-:W-:Y:S03]  /*10fb0*/  LDSM.16.M88.4 R12, [R191+0xc000] ;  /* 0x00c00000bf0c783b */ /* 0x000fe60000000200 */
[C---:B-1----:R-:W-:Y:S08]  /*10fc0*/  HMMA.16816.F32.BF16 R16, R8.reuse, R44, R16 ;  /* 0x0000002c0810723c */ /* 0x042ff00000041810 */
[C---:B------:R-:W-:Y:S01]  /*10fd0*/  HMMA.16816.F32.BF16 R20, R8.reuse, R46, R28 ;  /* 0x0000002e0814723c */ /* 0x040fe2000004181c */
[----:B------:R-:W1:Y:S07]  /*10fe0*/  LDSM.16.M88.4 R44, [R150+0x3000] ;  /* 0x00300000962c783b */ /* 0x000e6e0000000200 */
[----:B------:R-:W-:Y:S01]  /*10ff0*/  HMMA.16816.F32.BF16 R28, R8, R36, R32 ;  /* 0x00000024081c723c */ /* 0x000fe20000041820 */
[----:B------:R-:W4:Y:S01]  /*11000*/  LDSM.16.M88.4 R32, [R150+0x3800] ;  /* 0x003800009620783b */ /* 0x000f220000000200 */
[----:B------:R-:W-:-:S06]  /*11010*/  DEPBAR.LE SB0, 0x0 ;  /* 0x000080000000791a */ /* 0x000fcc0000000000 */
[----:B------:R-:W-:Y:S08]  /*11020*/  HMMA.16816.F32.BF16 R8, R8, R38, R24 ;  /* 0x000000260808723c */ /* 0x000ff00000041818 */
[C---:B---3--:R-:W-:Y:S08]  /*11030*/  HMMA.16816.F32.BF16 R24, R4.reuse, R48, R16 ;  /* 0x000000300418723c */ /* 0x048ff00000041810 */
[C---:B------:R-:W-:Y:S08]  /*11040*/  HMMA.16816.F32.BF16 R20, R4.reuse, R50, R20 ;  /* 0x000000320414723c */ /* 0x040ff00000041814 */
[C---:B--2---:R-:W-:Y:S08]  /*11050*/  HMMA.16816.F32.BF16 R16, R4.reuse, R40, R28 ;  /* 0x000000280410723c */ /* 0x044ff0000004181c */
[----:B------:R-:W-:Y:S01]  /*11060*/  HMMA.16816.F32.BF16 R8, R4, R42, R8 ;  /* 0x0000002a0408723c */ /* 0x000fe20000041808 */
[----:B------:R-:W2:Y:S06]  /*11070*/  SHFL.IDX PT, R6, R2, 0x1, 0x1c1f ;  /* 0x003c1f0002067f89 */ /* 0x000eac00000e0000 */
[----:B------:R-:W-:Y:S01]  /*11080*/  IMAD.IADD R4, R52, 0x1, -R217 ;  /* 0x0000000134047824 */ /* 0x000fe200078e0ad9 */
[----:B-1----:R-:W-:Y:S04]  /*11090*/  HMMA.16816.F32.BF16 R28, R12, R44, R24 ;  /* 0x0000002c0c1c723c */ /* 0x002fe80000041818 */
[----:B------:R-:W-:-:S04]  /*110a0*/  IMNMX R0, R4, R0, PT ;  /* 0x0000000004007217 */ /* 0x000fc80003800200 */
[C---:B------:R-:W-:Y:S01]  /*110b0*/  HMMA.16816.F32.BF16 R20, R12.reuse, R46, R20 ;  /* 0x0000002e0c14723c */ /* 0x040fe20000041814 */
[----:B------:R-:W-:Y:S01]  /*110c0*/  BAR.SYNC.DEFER_BLOCKING 0x0 ;  /* 0x0000000000007b1d */ /* 0x000fe20000010000 */
[C---:B------:R-:W-:Y:S02]  /*110d0*/  ISETP.GT.AND P0, PT, R0.reuse, RZ, PT ;  /* 0x000000ff0000720c */ /* 0x040fe40003f04270 */
[C---:B------:R-:W-:Y:S02]  /*110e0*/  ISETP.GT.AND P1, PT, R0.reuse, 0x1, PT ;  /* 0x000000010000780c */ /* 0x040fe40003f24270 */
[----:B------:R-:W-:Y:S02]  /*110f0*/  ISETP.GT.AND P2, PT, R0, 0x11, PT ;  /* 0x000000110000780c */ /* 0x000fe40003f44270 */
[----:B----4-:R-:W-:Y:S01]  /*11100*/  HMMA.16816.F32.BF16 R16, R12, R32, R16 ;  /* 0x000000200c10723c */ /* 0x010fe20000041810 */
[----:B--2---:R-:W-:-:S07]  /*11110*/  IMAD.IADD R3, R3, 0x1, R6 ;  /* 0x0000000103037824 */ /* 0x004fce00078e0206 */
[----:B------:R-:W-:Y:S01]  /*11120*/  HMMA.16816.F32.BF16 R8, R12, R34, R8 ;  /* 0x000000220c08723c */ /* 0x000fe20000041808 */
[----:B------:R-:W-:Y:S02]  /*11130*/  FSEL R5, R28, -INF , P0 ;  /* 0xff8000001c057808 */ /* 0x000fe40000000000 */
[C---:B------:R-:W-:Y:S02]  /*11140*/  ISETP.GT.AND P0, PT, R0.reuse, 0x8, PT ;  /* 0x000000080000780c */ /* 0x040fe40003f04270 */
[----:B------:R-:W-:Y:S02]  /*11150*/  FSEL R7, R29, -INF , P1 ;  /* 0xff8000001d077808 */ /* 0x000fe40000800000 */
[----:B------:R-:W-:Y:S02]  /*11160*/  ISETP.GT.AND P1, PT, R0, 0x9, PT ;  /* 0x000000090000780c */ /* 0x000fe40003f24270 */
[----:B------:R-:W-:Y:S02]  /*11170*/  FSEL R12, R20, -INF , P0 ;  /* 0xff800000140c7808 */ /* 0x000fe40000000000 */
[----:B------:R-:W-:-:S02]  /*11180*/  FMNMX.FTZ R2, R5, R7, !PT ;  /* 0x0000000705027209 */ /* 0x000fc40007810000 */
[----:B------:R-:W-:Y:S02]  /*11190*/  ISETP.GT.AND P0, PT, R0, 0x10, PT ;  /* 0x000000100000780c */ /* 0x000fe40003f04270 */
[----:B------:R-:W-:Y:S02]  /*111a0*/  FSEL R15, R21, -INF , P1 ;  /* 0xff800000150f7808 */ /* 0x000fe40000800000 */
[----:B------:R-:W-:Y:S02]  /*111b0*/  FMNMX.FTZ R2, R12, R2, !PT ;  /* 0x000000020c027209 */ /* 0x000fe40007810000 */
[----:B------:R-:W-:Y:S02]  /*111c0*/  FSEL R16, R16, -INF , P0 ;  /* 0xff80000010107808 */ /* 0x000fe40000000000 */
[----:B------:R-:W-:Y:S02]  /*111d0*/  FMNMX.FTZ R2, R15, R2, !PT ;  /* 0x000000020f027209 */ /* 0x000fe40007810000 */
[----:B------:R-:W-:-:S02]  /*111e0*/  ISETP.GT.AND P1, PT, R0, 0x18, PT ;  /* 0x000000180000780c */ /* 0x000fc40003f24270 */
[----:B------:R-:W-:Y:S02]  /*111f0*/  FSEL R25, R17, -INF , P2 ;  /* 0xff80000011197808 */ /* 0x000fe40001000000 */
[----:B------:R-:W-:Y:S02]  /*11200*/  FMNMX.FTZ R2, R16, R2, !PT ;  /* 0x0000000210027209 */ /* 0x000fe40007810000 */
[----:B------:R-:W-:Y:S02]  /*11210*/  ISETP.GT.AND P0, PT, R0, 0x19, PT ;  /* 0x000000190000780c */ /* 0x000fe40003f04270 */
[----:B------:R-:W-:Y:S02]  /*11220*/  FSEL R24, R8, -INF , P1 ;  /* 0xff80000008187808 */ /* 0x000fe40000800000 */
[----:B------:R-:W-:Y:S02]  /*11230*/  FMNMX.FTZ R2, R25, R2, !PT ;  /* 0x0000000219027209 */ /* 0x000fe40007810000 */
[----:B------:R-:W-:-:S02]  /*11240*/  IMNMX R0, R4, R3, PT ;  /* 0x0000000304007217 */ /* 0x000fc40003800200 */
[----:B------:R-:W-:Y:S02]  /*11250*/  FSEL R26, R9, -INF , P0 ;  /* 0xff800000091a7808 */ /* 0x000fe40000000000 */
[----:B------:R-:W-:Y:S02]  /*11260*/  FMNMX.FTZ R2, R24, R2, !PT ;  /* 0x0000000218027209 */ /* 0x000fe40007810000 */
[C---:B------:R-:W-:Y:S02]  /*11270*/  ISETP.GT.AND P0, PT, R0.reuse, RZ, PT ;  /* 0x000000ff0000720c */ /* 0x040fe40003f04270 */
[----:B------:R-:W-:Y:S02]  /*11280*/  ISETP.GT.AND P2, PT, R0, 0x1, PT ;  /* 0x000000010000780c */ /* 0x000fe40003f44270 */
[----:B------:R-:W-:Y:S02]  /*11290*/  FMNMX.FTZ R2, R26, R2, !PT ;  /* 0x000000021a027209 */ /* 0x000fe40007810000 */
[----:B------:R-:W-:-:S02]  /*112a0*/  FSEL R9, R30, -INF , P0 ;  /* 0xff8000001e097808 */ /* 0x000fc40000000000 */
[C---:B------:R-:W-:Y:S01]  /*112b0*/  ISETP.GT.AND P1, PT, R0.reuse, 0x8, PT ;  /* 0x000000080000780c */ /* 0x040fe20003f24270 */
[----:B------:R-:W1:Y:S01]  /*112c0*/  SHFL.BFLY PT, R4, R2, 0x2, 0x1f ;  /* 0x0c401f0002047f89 */ /* 0x000e6200000e0000 */
[----:B------:R-:W-:Y:S02]  /*112d0*/  FSEL R13, R31, -INF , P2 ;  /* 0xff8000001f0d7808 */ /* 0x000fe40001000000 */
[----:B------:R-:W-:Y:S02]  /*112e0*/  ISETP.GT.AND P0, PT, R0, 0x9, PT ;  /* 0x000000090000780c */ /* 0x000fe40003f04270 */
[----:B------:R-:W-:Y:S02]  /*112f0*/  FSEL R14, R22, -INF , P1 ;  /* 0xff800000160e7808 */ /* 0x000fe40000800000 */
[----:B------:R-:W-:Y:S02]  /*11300*/  FMNMX.FTZ R3, R9, R13, !PT ;  /* 0x0000000d09037209 */ /* 0x000fe40007810000 */
[----:B------:R-:W-:-:S02]  /*11310*/  FSEL R20, R23, -INF , P0 ;  /* 0xff80000017147808 */ /* 0x000fc40000000000 */
[----:B------:R-:W-:Y:S02]  /*11320*/  ISETP.GT.AND P1, PT, R0, 0x10, PT ;  /* 0x000000100000780c */ /* 0x000fe40003f24270 */
[----:B------:R-:W-:Y:S02]  /*11330*/  FMNMX.FTZ R3, R14, R3, !PT ;  /* 0x000000030e037209 */ /* 0x000fe40007810000 */
[----:B------:R-:W-:Y:S02]  /*11340*/  ISETP.GT.AND P0, PT, R0, 0x11, PT ;  /* 0x000000110000780c */ /* 0x000fe40003f04270 */
[----:B------:R-:W-:Y:S02]  /*11350*/  FSEL R21, R18, -INF , P1 ;  /* 0xff80000012157808 */ /* 0x000fe40000800000 */
[----:B------:R-:W-:Y:S02]  /*11360*/  FMNMX.FTZ R3, R20, R3, !PT ;  /* 0x0000000314037209 */ /* 0x000fe40007810000 */
[----:B------:R-:W-:-:S02]  /*11370*/  FSEL R22, R19, -INF , P0 ;  /* 0xff80000013167808 */ /* 0x000fc40000000000 */
[C---:B------:R-:W-:Y:S02]  /*11380*/  ISETP.GT.AND P1, PT, R0.reuse, 0x18, PT ;  /* 0x000000180000780c */ /* 0x040fe40003f24270 */
[----:B------:R-:W-:Y:S02]  /*11390*/  FMNMX.FTZ R3, R21, R3, !PT ;  /* 0x0000000315037209 */ /* 0x000fe40007810000 */
[----:B------:R-:W-:Y:S02]  /*113a0*/  ISETP.GT.AND P0, PT, R0, 0x19, PT ;  /* 0x000000190000780c */ /* 0x000fe40003f04270 */
[----:B------:R-:W-:Y:S02]  /*113b0*/  FSEL R23, R10, -INF , P1 ;  /* 0xff8000000a177808 */ /* 0x000fe40000800000 */
[----:B------:R-:W-:Y:S02]  /*113c0*/  FMNMX.FTZ R0, R22, R3, !PT ;  /* 0x0000000316007209 */ /* 0x000fe40007810000 */
[----:B------:R-:W-:-:S02]  /*113d0*/  FSEL R27, R11, -INF , P0 ;  /* 0xff8000000b1b7808 */ /* 0x000fc40000000000 */
[----:B------:R-:W-:Y:S02]  /*113e0*/  FMNMX.FTZ R3, R23, R0, !PT ;  /* 0x0000000017037209 */ /* 0x000fe40007810000 */
[----:B-1----:R-:W-:Y:S02]  /*113f0*/  FMNMX.FTZ R0, R2, R4, !PT ;  /* 0x0000000402007209 */ /* 0x002fe40007810000 */
[----:B------:R-:W-:Y:S02]  /*11400*/  FMNMX.FTZ R2, R27, R3, !PT ;  /* 0x000000031b027209 */ /* 0x000fe40007810000 */
[----:B------:R-:W-:Y:S01]  /*11410*/  ISETP.GT.AND P0, PT, R108, R212, PT ;  /* 0x000000d46c00720c */ /* 0x000fe20003f04270 */
[----:B------:R-:W1:Y:S01]  /*11420*/  SHFL.BFLY PT, R3, R0, 0x1, 0x1f ;  /* 0x0c201f0000037f89 */ /* 0x000e6200000e0000 */
[----:B------:R-:W-:-:S03]  /*11430*/  LOP3.LUT P2, RZ, R216, 0x1, RZ, 0xc0, !PT ;  /* 0x00000001d8ff7812 */ /* 0x000fc6000784c0ff */
[----:B------:R-:W2:Y:S08]  /*11440*/  SHFL.BFLY PT, R4, R2, 0x2, 0x1f ;  /* 0x0c401f0002047f89 */ /* 0x000eb000000e0000 */
[----:B------:R-:W-:Y:S02]  /*11450*/  @P0 SHF.R.S32.HI R6, RZ, 0x1f, R202 ;  /* 0x0000001fff060819 */ /* 0x000fe400000114ca */
[----:B-1----:R-:W-:-:S02]  /*11460*/  FMNMX.FTZ R141, R0, R3, !PT ;  /* 0x00000003008d7209 */ /* 0x002fc40007810000 */
[----:B--2---:R-:W-:-:S03]  /*11470*/  FMNMX.FTZ R0, R2, R4, !PT ;  /* 0x0000000402007209 */ /* 0x004fc60007810000 */
[C---:B------:R-:W-:Y:S01]  /*11480*/  FMUL.FTZ R2, R141.reuse, c[0x0][0x2d0] ;  /* 0x0000b4008d027a20 */ /* 0x040fe20000410000 */
[----:B------:R-:W-:Y:S01]  /*11490*/  FSETP.NEU.FTZ.AND P1, PT, R141, -INF , PT ;  /* 0xff8000008d00780b */ /* 0x000fe20003f3d000 */
[----:B------:R-:W1:Y:S03]  /*114a0*/  SHFL.BFLY PT, R8, R0, 0x1, 0x1f ;  /* 0x0c201f0000087f89 */ /* 0x000e6600000e0000 */
[----:B------:R-:W-:-:S05]  /*114b0*/  FSEL R2, R2, RZ, P1 ;  /* 0x000000ff02027208 */ /* 0x000fca0000800000 */
[--C-:B------:R-:W-:Y:S02]  /*114c0*/  FFMA.FTZ R3, R5, c[0x0][0x2d0], -R2.reuse ;  /* 0x0000b40005037a23 */ /* 0x100fe40000010802 */
[----:B------:R-:W-:Y:S02]  /*114d0*/  @P0 IMAD.WIDE.U32 R4, R202, c[0x0][0x1e0], RZ ;  /* 0x00007800ca040a25 */ /* 0x000fe400078e00ff */
[----:B------:R2:W-:Y:S02]  /*114e0*/  MUFU.EX2 R226, R3 ;  /* 0x0000000300e27308 */ /* 0x0005e40000000800 */
[----:B------:R-:W-:-:S06]  /*114f0*/  FFMA.FTZ R7, R7, c[0x0][0x2d0], -R2 ;  /* 0x0000b40007077a23 */ /* 0x000fcc0000010802 */
[----:B------:R3:W-:Y:S01]  /*11500*/  MUFU.EX2 R225, R7 ;  /* 0x0000000700e17308 */ /* 0x0007e20000000800 */
[----:B-1----:R-:W-:Y:S01]  /*11510*/  FMNMX.FTZ R140, R0, R8, !PT ;  /* 0x00000008008c7209 */ /* 0x002fe20007810000 */
[----:B------:R-:W-:Y:S02]  /*11520*/  FFMA.FTZ R0, R15, c[0x0][0x2d0], -R2 ;  /* 0x0000b4000f007a23 */ /* 0x000fe40000010802 */
[----:B--2---:R-:W-:-:S04]  /*11530*/  @P0 IMAD R3, R6, c[0x0][0x1e0], RZ ;  /* 0x0000780006030a24 */ /* 0x004fc800078e02ff */
[----:B------:R1:W-:Y:S01]  /*11540*/  MUFU.EX2 R210, R0 ;  /* 0x0000000000d27308 */ /* 0x0003e20000000800 */
[----:B------:R-:W-:Y:S01]  /*11550*/  @P0 IMAD R6, R202, c[0x0][0x1e4], R3 ;  /* 0x00007900ca060a24 */ /* 0x000fe200078e0203 */
[----:B------:R-:W-:Y:S01]  /*11560*/  @P0 LEA R3, P1, R4, R218, 0x5 ;  /* 0x000000da04030211 */ /* 0x000fe200078228ff */
[----:B---3--:R-:W-:Y:S02]  /*11570*/  FFMA.FTZ R7, R12, c[0x0][0x2d0], -R2 ;  /* 0x0000b4000c077a23 */ /* 0x008fe40000010802 */
[----:B------:R-:W-:-:S03]  /*11580*/  @P0 IMAD.IADD R6, R5, 0x1, R6 ;  /* 0x0000000105060824 */ /* 0x000fc600078e0206 */
[----:B------:R-:W2:Y:S02]  /*11590*/  MUFU.EX2 R224, R7 ;  /* 0x0000000700e07308 */ /* 0x000ea40000000800 */
[----:B------:R-:W-:Y:S02]  /*115a0*/  @P0 LEA.HI.X R6, R4, R222, R6, 0x5, P1 ;  /* 0x000000de04060211 */ /* 0x000fe400008f2c06 */
[----:B------:R-:W-:Y:S01]  /*115b0*/  @P0 LEA R4, P1, R3, c[0x0][0x1c8], 0x1 ;  /* 0x0000720003040a11 */ /* 0x000fe200078208ff */
[----:B-1----:R-:W-:-:S03]  /*115c0*/  FMUL.FTZ R0, R140, c[0x0][0x2d0] ;  /* 0x0000b4008c007a20 */ /* 0x002fc60000410000 */
[----:B------:R-:W-:Y:S01]  /*115d0*/  @P0 LEA.HI.X R5, R3, c[0x0][0x1cc], R6, 0x1, P1 ;  /* 0x0000730003050a11 */ /* 0x000fe200008f0c06 */
[----:B------:R-:W-:Y:S01]  /*115e0*/  FFMA.FTZ R3, R16, c[0x0][0x2d0], -R2 ;  /* 0x0000b40010037a23 */ /* 0x000fe20000010802 */
[----:B------:R-:W-:-:S03]  /*115f0*/  FSETP.NEU.FTZ.AND P1, PT, R140, -INF , PT ;  /* 0xff8000008c00780b */ /* 0x000fc60003f3d000 */
[----:B------:R1:W-:Y:S01]  /*11600*/  MUFU.EX2 R209, R3 ;  /* 0x0000000300d17308 */ /* 0x0003e20000000800 */
[----:B------:R-:W-:Y:S01]  /*11610*/  FSEL R0, R0, RZ, P1 ;  /* 0x000000ff00007208 */ /* 0x000fe20000800000 */
[----:B------:R3:W-:Y:S01]  /*11620*/  @P0 LDGSTS.E.BYPASS.LTC128B.128 [R201+0xc080], [R4.64], !P2 ;  /* 0x0c08000004c90fae */ /* 0x0007e2000d101d46 */
[----:B--2---:R-:W-:-:S03]  /*11630*/  F2FP.BF16.PACK_AB R6, R210, R224 ;  /* 0x000000e0d206723e */ /* 0x004fc600000010ff */
[----:B------:R3:W-:Y:S04]  /*11640*/  @P0 LDGSTS.E.BYPASS.LTC128B.128 [R201+0xd080], [R4.64+0x80], !P6 ;  /* 0x0d08008004c90fae */ /* 0x0007e8000f101d46 */
[----:B------:R3:W-:Y:S04]  /*11650*/  @P0 LDGSTS.E.BYPASS.LTC128B.128 [R201+0xe080], [R4.64+0x100], !P5 ;  /* 0x0e08010004c90fae */ /* 0x0007e8000e901d46 */
[----:B------:R3:W-:Y:S01]  /*11660*/  @P0 LDGSTS.E.BYPASS.LTC128B.128 [R201+0xf080], [R4.64+0x180], !P4 ;  /* 0x0f08018004c90fae */ /* 0x0007e2000e101d46 */
[----:B-1----:R-:W-:-:S03]  /*11670*/  FFMA.FTZ R3, R9, c[0x0][0x2d0], -R0 ;  /* 0x0000b40009037a23 */ /* 0x002fc60000010800 */
[----:B------:R-:W1:Y:S01]  /*11680*/  LDSM.16.MT88.4 R16, [R186] ;  /* 0x00000000ba10783b */ /* 0x000e620000004200 */
[----:B------:R2:W-:Y:S03]  /*11690*/  MUFU.EX2 R198, R3 ;  /* 0x0000000300c67308 */ /* 0x0005e60000000800 */
[----:B------:R-:W-:Y:S04]  /*116a0*/  LDSM.16.MT88.4 R136, [R186+0x800] ;  /* 0x00080000ba88783b */ /* 0x000fe80000004200 */
[----:B------:R-:W-:Y:S04]  /*116b0*/  LDSM.16.MT88.4 R28, [R188+0x800] ;  /* 0x00080000bc1c783b */ /* 0x000fe80000004200 */
[----:B------:R-:W-:Y:S04]  /*116c0*/  LDSM.16.MT88.4 R32, [R187] ;  /* 0x00000000bb20783b */ /* 0x000fe80000004200 */
[----:B------:R-:W4:Y:S01]  /*116d0*/  LDSM.16.MT88.4 R76, [R187+0x1000] ;  /* 0x00100000bb4c783b */ /* 0x000f220000004200 */
[----:B--2---:R-:W-:-:S03]  /*116e0*/  FFMA.FTZ R3, R13, c[0x0][0x2d0], -R0 ;  /* 0x0000b4000d037a23 */ /* 0x004fc60000010800 */
[----:B------:R-:W2:Y:S01]  /*116f0*/  LDSM.16.MT88.4 R92, [R186+0x2000] ;  /* 0x00200000ba5c783b */ /* 0x000ea20000004200 */
[----:B------:R1:W1:Y:S01]  /*11700*/  MUFU.EX2 R196, R3 ;  /* 0x0000000300c47308 */ /* 0x0002620000000800 */
[----:B---3--:R-:W-:Y:S02]  /*11710*/  F2FP.BF16.PACK_AB R4, R225, R226 ;  /* 0x000000e2e104723e */ /* 0x008fe400000010ff */
[----:B------:R-:W3:Y:S04]  /*11720*/  LDSM.16.MT88.4 R60, [R186+0x3000] ;  /* 0x00300000ba3c783b */ /* 0x000ee80000004200 */
[----:B------:R-:W-:Y:S04]  /*11730*/  LDSM.16.MT88.4 R40, [R187+0x800] ;  /* 0x00080000bb28783b */ /* 0x000fe80000004200 */
[----:B-----5:R-:W-:Y:S04]  /*11740*/  LDSM.16.MT88.4 R108, [R187+0x1800] ;  /* 0x00180000bb6c783b */ /* 0x020fe80000004200 */
[----:B------:R-:W2:Y:S01]  /*11750*/  LDSM.16.MT88.4 R44, [R185+0x1000] ;  /* 0x00100000b92c783b */ /* 0x000ea20000004200 */
[----:B-1----:R-:W-:Y:S01]  /*11760*/  FFMA.FTZ R3, R14, c[0x0][0x2d0], -R0 ;  /* 0x0000b4000e037a23 */ /* 0x002fe20000010800 */
[----:B------:R-:W-:-:S02]  /*11770*/  F2FP.BF16.PACK_AB R5, R196, R198 ;  /* 0x000000c6c405723e */ /* 0x000fc400000010ff */
[----:B------:R-:W-:Y:S01]  /*11780*/  LDSM.16.MT88.4 R12, [R188] ;  /* 0x00000000bc0c783b */ /* 0x000fe20000004200 */
[----:B------:R1:W-:Y:S03]  /*11790*/  MUFU.EX2 R197, R3 ;  /* 0x0000000300c57308 */ /* 0x0003e60000000800 */
[----:B------:R-:W2:Y:S04]  /*117a0*/  LDSM.16.MT88.4 R8, [R185] ;  /* 0x00000000b908783b */ /* 0x000ea80000004200 */
[----:B------:R-:W-:Y:S04]  /*117b0*/  LDSM.16.MT88.4 R48, [R186+0x1000] ;  /* 0x00100000ba30783b */ /* 0x000fe80000004200 */
[----:B------:R-:W2:Y:S04]  /*117c0*/  LDSM.16.MT88.4 R56, [R188+0x1000] ;  /* 0x00100000bc38783b */ /* 0x000ea80000004200 */
[----:B------:R-:W2:Y:S01]  /*117d0*/  LDSM.16.MT88.4 R84, [R185+0x2000] ;  /* 0x00200000b954783b */ /* 0x000ea20000004200 */
[----:B-1----:R-:W-:-:S03]  /*117e0*/  FFMA.FTZ R3, R20, c[0x0][0x2d0], -R0 ;  /* 0x0000b40014037a23 */ /* 0x002fc60000010800 */
[----:B------:R-:W1:Y:S01]  /*117f0*/  LDSM.16.MT88.4 R100, [R188+0x2000] ;  /* 0x00200000bc64783b */ /* 0x000e620000004200 */
[----:B------:R3:W3:Y:S03]  /*11800*/  MUFU.EX2 R199, R3 ;  /* 0x0000000300c77308 */ /* 0x0006e60000000800 */
[----:B------:R-:W-:Y:S04]  /*11810*/  LDSM.16.MT88.4 R116, [R186+0x2800] ;  /* 0x00280000ba74783b */ /* 0x000fe80000004200 */
[----:B------:R-:W-:Y:S04]  /*11820*/  LDSM.16.MT88.4 R96, [R187+0x2000] ;  /* 0x00200000bb60783b */ /* 0x000fe80000004200 */
[----:B------:R-:W-:Y:S04]  /*11830*/  LDSM.16.MT88.4 R72, [R185+0x3000] ;  /* 0x00300000b948783b */ /* 0x000fe80000004200 */
[----:B------:R-:W-:Y:S01]  /*11840*/  LDSM.16.MT88.4 R68, [R186+0x1800] ;  /* 0x00180000ba44783b */ /* 0x000fe20000004200 */
[----:B---3--:R-:W-:Y:S01]  /*11850*/  FFMA.FTZ R3, R25, c[0x0][0x2d0], -R2 ;  /* 0x0000b40019037a23 */ /* 0x008fe20000010802 */
[----:B------:R-:W-:-:S02]  /*11860*/  F2FP.BF16.PACK_AB R7, R199, R197 ;  /* 0x000000c5c707723e */ /* 0x000fc400000010ff */
[----:B------:R-:W-:Y:S01]  /*11870*/  LDSM.16.MT88.4 R156, [R185+0x800] ;  /* 0x00080000b99c783b */ /* 0x000fe20000004200 */
[----:B------:R3:W2:Y:S03]  /*11880*/  MUFU.EX2 R203, R3 ;  /* 0x0000000300cb7308 */ /* 0x0006a60000000800 */
[----:B------:R-:W-:Y:S01]  /*11890*/  LDSM.16.MT88.4 R104, [R188+0x1800] ;  /* 0x00180000bc68783b */ /* 0x000fe20000004200 */
[C---:B------:R-:W-:Y:S03]  /*118a0*/  HMMA.16816.F32.BF16 R132, R4.reuse, R16, RZ ;  /* 0x000000100484723c */ /* 0x040fe600000418ff */
[----:B------:R-:W-:Y:S04]  /*118b0*/  LDSM.16.MT88.4 R112, [R185+0x2800] ;  /* 0x00280000b970783b */ /* 0x000fe80000004200 */
[----:B------:R-:W-:Y:S01]  /*118c0*/  LDSM.16.MT88.4 R120, [R188+0x3800] ;  /* 0x00380000bc78783b */ /* 0x000fe20000004200 */
[----:B------:R-:W-:Y:S03]  /*118d0*/  HMMA.16816.F32.BF16 R16, R4, R18, RZ ;  /* 0x000000120410723c */ /* 0x000fe600000418ff */
[----:B------:R-:W0:Y:S01]  /*118e0*/  LDGDEPBAR ;  /* 0x00000000000079af */ /* 0x000e220000000000 */
[--C-:B---3--:R-:W-:Y:S01]  /*118f0*/  FFMA.FTZ R3, R24, c[0x0][0x2d0], -R2.reuse ;  /* 0x0000b40018037a23 */ /* 0x108fe20000010802 */
[----:B--2---:R-:W-:Y:S01]  /*11900*/  F2FP.BF16.PACK_AB R128, R203, R209 ;  /* 0x000000d1cb80723e */ /* 0x004fe200000010ff */
[----:B------:R-:W-:-:S02]  /*11910*/  FFMA.FTZ R2, R26, c[0x0][0x2d0], -R2 ;  /* 0x0000b4001a027a23 */ /* 0x000fc40000010802 */
[----:B------:R2:W-:Y:S01]  /*11920*/  MUFU.EX2 R208, R3 ;  /* 0x0000000300d07308 */ /* 0x0005e20000000800 */
[C---:B----4-:R-:W-:Y:S07]  /*11930*/  HMMA.16816.F32.BF16 R64, R4.reuse, R76, RZ ;  /* 0x0000004c0440723c */ /* 0x050fee00000418ff */
[----:B------:R3:W4:Y:S01]  /*11940*/  MUFU.EX2 R200, R2 ;  /* 0x0000000200c87308 */ /* 0x0007220000000800 */
[----:B------:R-:W-:Y:S01]  /*11950*/  HMMA.16816.F32.BF16 R76, R4, R78, RZ ;  /* 0x0000004e044c723c */ /* 0x000fe200000418ff */
[----:B--2---:R-:W-:-:S07]  /*11960*/  FADD.FTZ R3, R226, R225 ;  /* 0x000000e1e2037221 */ /* 0x004fce0000010000 */
[----:B------:R-:W-:Y:S01]  /*11970*/  HMMA.16816.F32.BF16 R88, R4, R92, RZ ;  /* 0x0000005c0458723c */ /* 0x000fe200000418ff */
[----:B------:R-:W-:Y:S02]  /*11980*/  FADD.FTZ R3, R224, R3 ;  /* 0x00000003e0037221 */ /* 0x000fe40000010000 */
[----:B---3--:R-:W-:Y:S01]  /*11990*/  FFMA.FTZ R2, R21, c[0x0][0x2d0], -R0 ;  /* 0x0000b40015027a23 */ /* 0x008fe20000010800 */
[----:B----4-:R-:W-:-:S04]  /*119a0*/  F2FP.BF16.PACK_AB R130, R200, R208 ;  /* 0x000000d0c882723e */ /* 0x010fc800000010ff */
[----:B------:R-:W-:Y:S01]  /*119b0*/  HMMA.16816.F32.BF16 R176, R4, R60, RZ ;  /* 0x0000003c04b0723c */ /* 0x000fe200000418ff */
[----:B------:R-:W-:Y:S01]  /*119c0*/  FADD.FTZ R3, R210, R3 ;  /* 0x00000003d2037221 */ /* 0x000fe20000010000 */
[----:B------:R2:W-:Y:S03]  /*119d0*/  MUFU.EX2 R143, R2 ;  /* 0x00000002008f7308 */ /* 0x0005e60000000800 */
[----:B------:R-:W-:-:S03]  /*119e0*/  FADD.FTZ R3, R209, R3 ;  /* 0x00000003d1037221 */ /* 0x000fc60000010000 */
[C---:B------:R-:W-:Y:S08]  /*119f0*/  HMMA.16816.F32.BF16 R180, R4.reuse, R62, RZ ;  /* 0x0000003e04b4723c */ /* 0x040ff000000418ff */
[----:B------:R-:W-:Y:S01]  /*11a00*/  HMMA.16816.F32.BF16 R36, R4, R44, RZ ;  /* 0x0000002c0424723c */ /* 0x000fe200000418ff */
[----:B--2---:R-:W-:-:S04]  /*11a10*/  FFMA.FTZ R2, R22, c[0x0][0x2d0], -R0 ;  /* 0x0000b40016027a23 */ /* 0x004fc80000010800 */
[----:B------:R2:W3:Y:S03]  /*11a20*/  MUFU.EX2 R195, R2 ;  /* 0x0000000200c37308 */ /* 0x0004e60000000800 */
[C---:B------:R-:W-:Y:S08]  /*11a30*/  HMMA.16816.F32.BF16 R152, R4.reuse, R8, RZ ;  /* 0x000000080498723c */ /* 0x040ff000000418ff */
[----:B------:R-:W-:Y:S01]  /*11a40*/  HMMA.16816.F32.BF16 R52, R4, R56, RZ ;  /* 0x000000380434723c */ /* 0x000fe200000418ff */
[--C-:B--2---:R-:W-:Y:S01]  /*11a50*/  FFMA.FTZ R2, R23, c[0x0][0x2d0], -R0.reuse ;  /* 0x0000b40017027a23 */ /* 0x104fe20000010800 */
[----:B---3--:R-:W-:Y:S01]  /*11a60*/  F2FP.BF16.PACK_AB R129, R195, R143 ;  /* 0x0000008fc381723e */ /* 0x008fe200000010ff */
[----:B------:R-:W-:-:S05]  /*11a70*/  FFMA.FTZ R0, R27, c[0x0][0x2d0], -R0 ;  /* 0x0000b4001b007a23 */ /* 0x000fca0000010800 */
[C---:B------:R-:W-:Y:S01]  /*11a80*/  HMMA.16816.F32.BF16 R20, R4.reuse, R12, RZ ;  /* 0x0000000c0414723c */ /* 0x040fe200000418ff */
[----:B------:R2:W-:Y:S07]  /*11a90*/  MUFU.EX2 R194, R2 ;  /* 0x0000000200c27308 */ /* 0x0005ee0000000800 */
[C---:B------:R-:W-:Y:S01]  /*11aa0*/  HMMA.16816.F32.BF16 R12, R4.reuse, R14, RZ ;  /* 0x0000000e040c723c */ /* 0x040fe200000418ff */
[----:B------:R-:W3:Y:S07]  /*11ab0*/  MUFU.EX2 R142, R0 ;  /* 0x00000000008e7308 */ /* 0x000eee0000000800 */
[----:B------:R-:W-:Y:S01]  /*11ac0*/  HMMA.16816.F32.BF16 R80, R4, R84, RZ ;  /* 0x000000540450723c */ /* 0x000fe200000418ff */
[----:B--2---:R-:W-:-:S07]  /*11ad0*/  @P3 IMAD.HI.U32 R2, R233, c[0x0][0x2c8], RZ ;  /* 0x0000b200e9023a27 */ /* 0x004fce00078e00ff */
[----:B-1----:R-:W-:Y:S01]  /*11ae0*/  HMMA.16816.F32.BF16 R124, R4, R100, RZ ;  /* 0x00000064047c723c */ /* 0x002fe200000418ff */
[----:B---3--:R-:W-:Y:S01]  /*11af0*/  F2FP.BF16.PACK_AB R131, R142, R194 ;  /* 0x000000c28e83723e */ /* 0x008fe200000010ff */
[----:B------:R-:W-:Y:S01]  /*11b00*/  IMAD.MOV.U32 R0, RZ, RZ, R233 ;  /* 0x000000ffff007224 */ /* 0x000fe200078e00e9 */
[----:B------:R-:W-:Y:S01]  /*11b10*/  @P3 SHF.R.U32.HI R0, RZ, c[0x0][0x2cc], R2 ;  /* 0x0000b300ff003a19 */ /* 0x000fe20000011602 */
[----:B------:R-:W-:Y:S01]  /*11b20*/  FADD.FTZ R2, R198, R196 ;  /* 0x000000c4c6027221 */ /* 0x000fe20000010000 */
[----:B------:R-:W-:Y:S02]  /*11b30*/  IADD3 R198, R193, 0x2000, RZ ;  /* 0x00002000c1c67810 */ /* 0x000fe40007ffe0ff */
[----:B------:R-:W-:Y:S01]  /*11b40*/  IADD3 R0, R0, R236, -R237 ;  /* 0x000000ec00007210 */ /* 0x000fe20007ffe8ed */
[----:B------:R-:W-:Y:S01]  /*11b50*/  HMMA.16816.F32.BF16 R132, R128, R136, R132 ;  /* 0x000000888084723c */ /* 0x000fe20000041884 */
[----:B------:R-:W-:Y:S01]  /*11b60*/  FADD.FTZ R2, R197, R2 ;  /* 0x00000002c5027221 */ /* 0x000fe20000010000 */
[----:B------:R-:W-:-:S02]  /*11b70*/  IADD3 R197, R193, 0x2800, RZ ;  /* 0x00002800c1c57810 */ /* 0x000fc40007ffe0ff */
[----:B------:R-:W-:Y:S01]  /*11b80*/  IADD3 R196, R193, 0x1000, RZ ;  /* 0x00001000c1c47810 */ /* 0x000fe20007ffe0ff */
[----:B------:R-:W-:Y:S01]  /*11b90*/  FADD.FTZ R2, R199, R2 ;  /* 0x00000002c7027221 */ /* 0x000fe20000010000 */
[----:B------:R-:W-:Y:S02]  /*11ba0*/  IADD3 R199, R193, 0x3800, RZ ;  /* 0x00003800c1c77810 */ /* 0x000fe40007ffe0ff */
[C---:B------:R-:W-:Y:S01]  /*11bb0*/  HMMA.16816.F32.BF16 R136, R128.reuse, R138, R16 ;  /* 0x0000008a8088723c */ /* 0x040fe20000041810 */
[----:B------:R-:W1:Y:S07]  /*11bc0*/  LDSM.16.MT88.4 R16, [R188+0x3000] ;  /* 0x00300000bc10783b */ /* 0x000e6e0000004200 */
[C---:B------:R-:W-:Y:S01]  /*11bd0*/  HMMA.16816.F32.BF16 R24, R128.reuse, R30, R12 ;  /* 0x0000001e8018723c */ /* 0x040fe2000004180c */
[----:B------:R-:W2:Y:S07]  /*11be0*/  LDSM.16.MT88.4 R12, [R187+0x3000] ;  /* 0x00300000bb0c783b */ /* 0x000eae0000004200 */
[----:B------:R-:W-:Y:S08]  /*11bf0*/  HMMA.16816.F32.BF16 R20, R128, R28, R20 ;  /* 0x0000001c8014723c */ /* 0x000ff00000041814 */
[C---:B------:R-:W-:Y:S08]  /*11c00*/  HMMA.16816.F32.BF16 R28, R4.reuse, R32, RZ ;  /* 0x00000020041c723c */ /* 0x040ff000000418ff */
[----:B------:R-:W-:Y:S08]  /*11c10*/  HMMA.16816.F32.BF16 R32, R4, R34, RZ ;  /* 0x000000220420723c */ /* 0x000ff000000418ff */
[C---:B------:R-:W-:Y:S08]  /*11c20*/  HMMA.16816.F32.BF16 R60, R128.reuse, R108, R64 ;  /* 0x0000006c803c723c */ /* 0x040ff00000041840 */
[C---:B------:R-:W-:Y:S08]  /*11c30*/  HMMA.16816.F32.BF16 R28, R128.reuse, R40, R28 ;  /* 0x00000028801c723c */ /* 0x040ff0000004181c */
[----:B------:R-:W-:Y:S08]  /*11c40*/  HMMA.16816.F32.BF16 R32, R128, R42, R32 ;  /* 0x0000002a8020723c */ /* 0x000ff00000041820 */
[----:B------:R-:W-:Y:S08]  /*11c50*/  HMMA.16816.F32.BF16 R40, R4, R46, RZ ;  /* 0x0000002e0428723c */ /* 0x000ff000000418ff */
[----:B------:R-:W-:Y:S08]  /*11c60*/  HMMA.16816.F32.BF16 R64, R128, R110, R76 ;  /* 0x0000006e8040723c */ /* 0x000ff0000004184c */
[C---:B------:R-:W-:Y:S08]  /*11c70*/  HMMA.16816.F32.BF16 R44, R4.reuse, R48, RZ ;  /* 0x00000030042c723c */ /* 0x040ff000000418ff */
[C---:B-1----:R-:W-:Y:S08]  /*11c80*/  HMMA.16816.F32.BF16 R204, R4.reuse, R16, RZ ;  /* 0x0000001004cc723c */ /* 0x042ff000000418ff */
[----:B--2---:R-:W-:Y:S08]  /*11c90*/  HMMA.16816.F32.BF16 R228, R4, R12, RZ ;  /* 0x0000000c04e4723c */ /* 0x004ff000000418ff */
[----:B------:R-:W-:Y:S01]  /*11ca0*/  HMMA.16816.F32.BF16 R76, R128, R116, R88 ;  /* 0x00000074804c723c */ /* 0x000fe20000041858 */
[----:B------:R-:W1:Y:S07]  /*11cb0*/  LDSM.16.MT88.4 R88, [R188+0x2800] ;  /* 0x00280000bc58783b */ /* 0x000e6e0000004200 */
[C---:B------:R-:W-:Y:S08]  /*11cc0*/  HMMA.16816.F32.BF16 R8, R4.reuse, R10, RZ ;  /* 0x0000000a0408723c */ /* 0x040ff000000418ff */
[C---:B------:R-:W-:Y:S08]  /*11cd0*/  HMMA.16816.F32.BF16 R48, R4.reuse, R50, RZ ;  /* 0x000000320430723c */ /* 0x040ff000000418ff */
        /* <DEDUP_REMOVED lines=13> */
[C---:B------:R-:W-:Y:S08]  /*11db0*/  HMMA.16816.F32.BF16 R48, R128.reuse, R70, R48 ;  /* 0x000000468030723c */ /* 0x040ff00000041830 */
[C---:B------:R-:W-:Y:S08]  /*11dc0*/  HMMA.16816.F32.BF16 R152, R128.reuse, R156, R152 ;  /* 0x0000009c8098723c */ /* 0x040ff00000041898 */
[C---:B------:R-:W-:Y:S08]  /*11dd0*/  HMMA.16816.F32.BF16 R52, R128.reuse, R104, R52 ;  /* 0x000000688034723c */ /* 0x040ff00000041834 */
[C---:B------:R-:W-:Y:S01]  /*11de0*/  HMMA.16816.F32.BF16 R56, R128.reuse, R106, R56 ;  /* 0x0000006a8038723c */ /* 0x040fe20000041838 */
[----:B------:R-:W3:Y:S07]  /*11df0*/  LDSM.16.MT88.4 R104, [R185+0x3800] ;  /* 0x00380000b968783b */ /* 0x000eee0000004200 */
[C---:B------:R-:W-:Y:S08]  /*11e00*/  HMMA.16816.F32.BF16 R68, R128.reuse, R112, R80 ;  /* 0x000000708044723c */ /* 0x040ff00000041850 */
[C---:B------:R-:W-:Y:S01]  /*11e10*/  HMMA.16816.F32.BF16 R72, R128.reuse, R114, R84 ;  /* 0x000000728048723c */ /* 0x040fe20000041854 */
[----:B------:R-:W4:Y:S07]  /*11e20*/  LDSM.16.MT88.4 R112, [R186+0x3800] ;  /* 0x00380000ba70783b */ /* 0x000f2e0000004200 */
[C---:B------:R-:W-:Y:S01]  /*11e30*/  HMMA.16816.F32.BF16 R156, R128.reuse, R158, R8 ;  /* 0x0000009e809c723c */ /* 0x040fe20000041808 */
[----:B------:R-:W3:Y:S07]  /*11e40*/  LDSM.16.MT88.4 R8, [R185+0x1800] ;  /* 0x00180000b908783b */ /* 0x000eee0000004200 */
[C---:B-1----:R-:W-:Y:S08]  /*11e50*/  HMMA.16816.F32.BF16 R84, R128.reuse, R88, R124 ;  /* 0x000000588054723c */ /* 0x042ff0000004187c */
[C---:B--2---:R-:W-:Y:S07]  /*11e60*/  HMMA.16816.F32.BF16 R124, R128.reuse, R4, R228 ;  /* 0x00000004807c723c */ /* 0x044fee00000418e4 */
[----:B------:R-:W-:Y:S01]  /*11e70*/  SHF.R.S32.HI R4, RZ, 0x1f, R0 ;  /* 0x0000001fff047819 */ /* 0x000fe20000011400 */
[----:B------:R-:W-:Y:S03]  /*11e80*/  HMMA.16816.F32.BF16 R80, R128, R118, R92 ;  /* 0x000000768050723c */ /* 0x000fe6000004185c */
[----:B------:R-:W-:Y:S01]  /*11e90*/  LEA.HI R4, R4, R0, RZ, 0x5 ;  /* 0x0000000004047211 */ /* 0x000fe200078f28ff */
[----:B------:R-:W-:-:S02]  /*11ea0*/  FADD.FTZ R0, R143, R2 ;  /* 0x000000028f007221 */ /* 0x000fc40000010000 */
[----:B------:R-:W-:Y:S01]  /*11eb0*/  FADD.FTZ R2, R203, R3 ;  /* 0x00000003cb027221 */ /* 0x000fe20000010000 */
[----:B------:R-:W-:Y:S01]  /*11ec0*/  SHF.R.S32.HI R3, RZ, 0x5, R4 ;  /* 0x00000005ff037819 */ /* 0x000fe20000011404 */
[----:B------:R-:W-:Y:S01]  /*11ed0*/  FADD.FTZ R0, R195, R0 ;  /* 0x00000000c3007221 */ /* 0x000fe20000010000 */
[C---:B------:R-:W-:Y:S01]  /*11ee0*/  HMMA.16816.F32.BF16 R88, R128.reuse, R90, R100 ;  /* 0x0000005a8058723c */ /* 0x040fe20000041864 */
[----:B------:R-:W-:Y:S01]  /*11ef0*/  FADD.FTZ R2, R208, R2 ;  /* 0x00000002d0027221 */ /* 0x000fe20000010000 */
[----:B------:R-:W-:Y:S01]  /*11f00*/  IMNMX R210, R212, R3, !PT ;  /* 0x00000003d4d27217 */ /* 0x000fe20007800200 */
[----:B------:R-:W-:Y:S01]  /*11f10*/  FADD.FTZ R0, R194, R0 ;  /* 0x00000000c2007221 */ /* 0x000fe20000010000 */
[C---:B------:R-:W-:Y:S01]  /*11f20*/  IADD3 R195, R193.reuse, 0x1800, RZ ;  /* 0x00001800c1c37810 */ /* 0x040fe20007ffe0ff */
[----:B------:R-:W-:Y:S01]  /*11f30*/  FADD.FTZ R209, R200, R2 ;  /* 0x00000002c8d17221 */ /* 0x000fe20000010000 */
[----:B------:R-:W-:Y:S01]  /*11f40*/  ISETP.GE.AND P0, PT, R202, R210, PT ;  /* 0x000000d2ca00720c */ /* 0x000fe20003f06270 */
[----:B------:R-:W-:Y:S01]  /*11f50*/  FADD.FTZ R208, R142, R0 ;  /* 0x000000008ed07221 */ /* 0x000fe20000010000 */
[----:B------:R-:W-:Y:S01]  /*11f60*/  HMMA.16816.F32.BF16 R92, R128, R96, R160 ;  /* 0x00000060805c723c */ /* 0x000fe200000418a0 */
[----:B------:R-:W-:-:S02]  /*11f70*/  IADD3 R200, R193, 0x3000, RZ ;  /* 0x00003000c1c87810 */ /* 0x000fc40007ffe0ff */
[----:B------:R-:W-:-:S05]  /*11f80*/  IADD3 R194, R193, 0x800, RZ ;  /* 0x00000800c1c27810 */ /* 0x000fca0007ffe0ff */
[C---:B---3--:R-:W-:Y:S08]  /*11f90*/  HMMA.16816.F32.BF16 R100, R128.reuse, R104, R168 ;  /* 0x000000688064723c */ /* 0x048ff000000418a8 */
[C---:B----4-:R-:W-:Y:S08]  /*11fa0*/  HMMA.16816.F32.BF16 R108, R128.reuse, R112, R176 ;  /* 0x00000070806c723c */ /* 0x050ff000000418b0 */
[C---:B------:R-:W-:Y:S08]  /*11fb0*/  HMMA.16816.F32.BF16 R116, R128.reuse, R120, R204 ;  /* 0x000000788074723c */ /* 0x040ff000000418cc */
[C---:B------:R-:W-:Y:S08]  /*11fc0*/  HMMA.16816.F32.BF16 R36, R128.reuse, R8, R36 ;  /* 0x000000088024723c */ /* 0x040ff00000041824 */
        /* <DEDUP_REMOVED lines=8> */
[----:B------:R-:W-:Y:S02]  /*12050*/  MOV R142, R140 ;  /* 0x0000008c008e7202 */ /* 0x000fe40000000f00 */
[----:B------:R-:W-:-:S02]  /*12060*/  MOV R3, R141 ;  /* 0x0000008d00037202 */ /* 0x000fc40000000f00 */
[----:B------:R-:W-:-:S07]  /*12070*/  MOV R180, R202 ;  /* 0x000000ca00b47202 */ /* 0x000fce0000000f00 */
.L_x_1104:
[----:B------:R-:W-:Y:S04]  /*12080*/  DEPBAR.LE SB0, 0x0 ;  /* 0x000080000000791a */ /* 0x000fe80000000000 */
[----:B------:R-:W-:Y:S01]  /*12090*/  WARPSYNC 0xffffffff ;  /* 0xffffffff00007948 */ /* 0x000fe20003800000 */
[----:B------:R-:W-:Y:S01]  /*120a0*/  BAR.SYNC.DEFER_BLOCKING 0x0 ;  /* 0x0000000000007b1d */ /* 0x000fe20000010000 */
[----:B------:R-:W-:Y:S02]  /*120b0*/  ISETP.GT.AND P0, PT, R212, R180, PT ;  /* 0x000000b4d400720c */ /* 0x000fe40003f04270 */
[----:B------:R-:W-:Y:S02]  /*120c0*/  LOP3.LUT P3, RZ, R216, 0x1, RZ, 0xc0, !PT ;  /* 0x00000001d8ff7812 */ /* 0x000fe4000786c0ff */
[C---:B------:R-:W-:Y:S02]  /*120d0*/  IADD3 R202, R180.reuse, -0x1, RZ ;  /* 0xffffffffb4ca7810 */ /* 0x040fe40007ffe0ff */
[----:B------:R-:W-:Y:S04]  /*120e0*/  MOV R143, c[0x0][0x2c4] ;  /* 0x0000b100008f7a02 */ /* 0x000fe80000000f00 */
[----:B------:R-:W-:Y:S03]  /*120f0*/  ISETP.NE.AND P2, PT, R143, 0x1, PT ;  /* 0x000000018f00780c */ /* 0x000fe60003f45270 */
[----:B------:R-:W-:Y:S01]  /*12100*/  @!P0 SHF.R.S32.HI R0, RZ, 0x1f, R180 ;  /* 0x0000001fff008819 */ /* 0x000fe200000114b4 */
[----:B------:R-:W-:Y:S04]  /*12110*/  @!P0 IMAD.WIDE.U32 R140, R180, c[0x0][0x208], RZ ;  /* 0x00008200b48c8a25 */ /* 0x000fe800078e00ff */
[----:B------:R-:W-:Y:S04]  /*12120*/  @!P0 IMAD R0, R0, c[0x0][0x208], RZ ;  /* 0x0000820000008a24 */ /* 0x000fe800078e02ff */
[----:B------:R-:W-:Y:S01]  /*12130*/  @!P0 IMAD R2, R180, c[0x0][0x20c], R0 ;  /* 0x00008300b4028a24 */ /* 0x000fe200078e0200 */
[----:B------:R-:W-:Y:S01]  /*12140*/  LDSM.16.M88.4 R16, [R189] ;  /* 0x00000000bd10783b */ /* 0x000fe20000000200 */
[C---:B------:R-:W-:Y:S03]  /*12150*/  @!P0 LEA R0, P1, R140.reuse, R220, 0x5 ;  /* 0x000000dc8c008211 */ /* 0x040fe600078228ff */
[----:B------:R-:W-:Y:S03]  /*12160*/  @!P0 IADD3 R2, R141, R2, RZ ;  /* 0x000000028d028210 */ /* 0x000fe60007ffe0ff */
[----:B------:R-:W1:Y:S01]  /*12170*/  LDSM.16.M88.4 R8, [R184] ;  /* 0x00000000b808783b */ /* 0x000e620000000200 */
[----:B------:R-:W-:Y:S02]  /*12180*/  @!P0 LEA.HI.X R2, R140, R223, R2, 0x5, P1 ;  /* 0x000000df8c028211 */ /* 0x000fe400008f2c02 */
[C---:B------:R-:W-:Y:S04]  /*12190*/  @!P0 LEA R140, P1, R0.reuse, c[0x0][0x1f8], 0x1 ;  /* 0x00007e00008c8a11 */ /* 0x040fe800078208ff */
[----:B------:R-:W2:Y:S01]  /*121a0*/  LDSM.16.M88.4 R160, [R184+0x800] ;  /* 0x00080000b8a0783b */ /* 0x000ea20000000200 */
[----:B------:R-:W-:Y:S02]  /*121b0*/  @!P0 LEA.HI.X R141, R0, c[0x0][0x1fc], R2, 0x1, P1 ;  /* 0x00007f00008d8a11 */ /* 0x000fe400008f0c02 */
[----:B------:R-:W-:Y:S04]  /*121c0*/  IADD3 R0, R239, R233, RZ ;  /* 0x000000e9ef007210 */ /* 0x000fe80007ffe0ff */
[----:B------:R-:W-:Y:S01]  /*121d0*/  LDSM.16.M88.4 R164, [R190] ;  /* 0x00000000bea4783b */ /* 0x000fe20000000200 */
[----:B------:R-:W-:Y:S05]  /*121e0*/  @P2 IMAD.HI.U32 R2, R0, c[0x0][0x2c8], RZ ;  /* 0x0000b20000022a27 */ /* 0x000fea00078e00ff */
[----:B------:R-:W-:Y:S01]  /*121f0*/  @P2 SHF.R.U32.HI R0, RZ, c[0x0][0x2cc], R2 ;  /* 0x0000b300ff002a19 */ /* 0x000fe20000011602 */
[----:B------:R-:W3:Y:S01]  /*12200*/  LDSM.16.M88.4 R168, [R193] ;  /* 0x00000000c1a8783b */ /* 0x000ee20000000200 */
[----:B------:R-:W-:Y:S05]  /*12210*/  MOV R2, 0xffffffe0 ;  /* 0xffffffe000027802 */ /* 0x000fea0000000f00 */
[----:B------:R-:W-:Y:S01]  /*12220*/  IMAD R2, R180, R2, 0x1 ;  /* 0x00000001b4027424 */ /* 0x000fe200078e0202 */
[----:B------:R-:W4:Y:S04]  /*12230*/  LDSM.16.M88.4 R172, [R194] ;  /* 0x00000000c2ac783b */ /* 0x000f280000000200 */
[----:B------:R-:W-:Y:S03]  /*12240*/  IADD3 R2, R236, R2, -R217 ;  /* 0x00000002ec027210 */ /* 0x000fe60007ffe8d9 */
[----:B------:R-:W-:Y:S01]  /*12250*/  @!PT LDS RZ, [RZ] ;  /* 0x00000000fffff984 */ /* 0x000fe20000000800 */
[----:B------:R-:W-:Y:S01]  /*12260*/  @!PT LDS RZ, [RZ] ;  /* 0x00000000fffff984 */ /* 0x000fe20000000800 */
[----:B------:R-:W-:Y:S01]  /*12270*/  @!PT LDS RZ, [RZ] ;  /* 0x00000000fffff984 */ /* 0x000fe20000000800 */
[----:B------:R5:W-:Y:S01]  /*12280*/  @!P0 LDGSTS.E.BYPASS.LTC128B.128 [R201+0x8080], [R140.64], !P3 ;  /* 0x080800008cc98fae */ /* 0x000be2000d901d46 */
[C---:B-1----:R-:W-:Y:S06]  /*12290*/  HMMA.16816.F32.BF16 R4, R16.reuse, R8, RZ ;  /* 0x000000081004723c */ /* 0x042fec00000418ff */
[----:B------:R5:W-:Y:S02]  /*122a0*/  @!P0 LDGSTS.E.BYPASS.LTC128B.128 [R201+0x9080], [R140.64+0x80], !P6 ;  /* 0x090800808cc98fae */ /* 0x000be4000f101d46 */
[C---:B------:R-:W-:Y:S05]  /*122b0*/  HMMA.16816.F32.BF16 R8, R16.reuse, R10, RZ ;  /* 0x0000000a1008723c */ /* 0x040fea00000418ff */
[----:B------:R5:W-:Y:S03]  /*122c0*/  @!P0 LDGSTS.E.BYPASS.LTC128B.128 [R201+0xa080], [R140.64+0x100], !P5 ;  /* 0x0a0801008cc98fae */ /* 0x000be6000e901d46 */
[C---:B--2---:R-:W-:Y:S04]  /*122d0*/  HMMA.16816.F32.BF16 R12, R16.reuse, R160, RZ ;  /* 0x000000a0100c723c */ /* 0x044fe800000418ff */
[----:B------:R5:W-:Y:S04]  /*122e0*/  @!P0 LDGSTS.E.BYPASS.LTC128B.128 [R201+0xb080], [R140.64+0x180], !P4 ;  /* 0x0b0801808cc98fae */ /* 0x000be8000e101d46 */
[----:B------:R-:W-:Y:S03]  /*122f0*/  HMMA.16816.F32.BF16 R16, R16, R162, RZ ;  /* 0x000000a21010723c */ /* 0x000fe600000418ff */
[----:B------:R-:W-:Y:S05]  /*12300*/  LDSM.16.M88.4 R160, [R192] ;  /* 0x00000000c0a0783b */ /* 0x000fea0000000200 */
[C---:B---3--:R-:W-:Y:S02]  /*12310*/  HMMA.16816.F32.BF16 R4, R164.reuse, R168, R4 ;  /* 0x000000a8a404723c */ /* 0x048fe40000041804 */
[----:B------:R-:W1:Y:S06]  /*12320*/  LDSM.16.M88.4 R176, [R151] ;  /* 0x0000000097b0783b */ /* 0x000e6c0000000200 */
[C---:B------:R-:W-:Y:S01]  /*12330*/  HMMA.16816.F32.BF16 R8, R164.reuse, R170, R8 ;  /* 0x000000aaa408723c */ /* 0x040fe20000041808 */
[----:B------:R-:W2:Y:S07]  /*12340*/  LDSM.16.M88.4 R168, [R151+0x800] ;  /* 0x0008000097a8783b */ /* 0x000eae0000000200 */
[C---:B----4-:R-:W-:Y:S01]  /*12350*/  HMMA.16816.F32.BF16 R12, R164.reuse, R172, R12 ;  /* 0x000000aca40c723c */ /* 0x050fe2000004180c */
[----:B------:R-:W0:Y:S07]  /*12360*/  LDGDEPBAR ;  /* 0x00000000000079af */ /* 0x000e2e0000000000 */
[----:B------:R-:W-:Y:S01]  /*12370*/  HMMA.16816.F32.BF16 R16, R164, R174, R16 ;  /* 0x000000aea410723c */ /* 0x000fe20000041810 */
[----:B------:R-:W-:Y:S07]  /*12380*/  LDSM.16.M88.4 R164, [R191] ;  /* 0x00000000bfa4783b */ /* 0x000fee0000000200 */
[----:B------:R-:W3:Y:S07]  /*12390*/  LDSM.16.M88.4 R172, [R150] ;  /* 0x0000000096ac783b */ /* 0x000eee0000000200 */
[----:B-----5:R-:W-:Y:S01]  /*123a0*/  SHFL.IDX PT, R141, R0, 0x1, 0x1c1f ;  /* 0x003c1f00008d7f89 */ /* 0x020fe200000e0000 */
[C---:B-1----:R-:W-:Y:S06]  /*123b0*/  HMMA.16816.F32.BF16 R4, R160.reuse, R176, R4 ;  /* 0x000000b0a004723c */ /* 0x042fec0000041804 */
[----:B------:R1:W4:Y:S02]  /*123c0*/  SHFL.IDX PT, R140, R0, RZ, 0x1c1f ;  /* 0x001c1fff008c7589 */ /* 0x00032400000e0000 */
[C---:B------:R-:W-:Y:S05]  /*123d0*/  HMMA.16816.F32.BF16 R8, R160.reuse, R178, R8 ;  /* 0x000000b2a008723c */ /* 0x040fea0000041808 */
[----:B------:R-:W5:Y:S03]  /*123e0*/  LDSM.16.M88.4 R176, [R150+0x800] ;  /* 0x0008000096b0783b */ /* 0x000f660000000200 */
[C---:B--2---:R-:W-:Y:S08]  /*123f0*/  HMMA.16816.F32.BF16 R12, R160.reuse, R168, R12 ;  /* 0x000000a8a00c723c */ /* 0x044ff0000004180c */
[----:B------:R-:W-:Y:S01]  /*12400*/  HMMA.16816.F32.BF16 R16, R160, R170, R16 ;  /* 0x000000aaa010723c */ /* 0x000fe20000041810 */
[----:B------:R-:W-:Y:S03]  /*12410*/  LDSM.16.M88.4 R160, [R189+0x4000] ;  /* 0x00400000bda0783b */ /* 0x000fe60000000200 */
[----:B-1----:R-:W-:Y:S04]  /*12420*/  IADD3 R0, R2, -R237, RZ ;  /* 0x800000ed02007210 */ /* 0x002fe80007ffe0ff */
[C---:B---3--:R-:W-:Y:S01]  /*12430*/  HMMA.16816.F32.BF16 R4, R164.reuse, R172, R4 ;  /* 0x000000aca404723c */ /* 0x048fe20000041804 */
[----:B------:R-:W1:Y:S04]  /*12440*/  LDSM.16.M88.4 R168, [R184+0x1000] ;  /* 0x00100000b8a8783b */ /* 0x000e680000000200 */
[C---:B----4-:R-:W-:Y:S02]  /*12450*/  IADD3 R2, R0.reuse, R140, RZ ;  /* 0x0000008c00027210 */ /* 0x050fe40007ffe0ff */
[----:B------:R-:W-:Y:S01]  /*12460*/  IADD3 R0, R0, R141, RZ ;  /* 0x0000008d00007210 */ /* 0x000fe20007ffe0ff */
[C---:B------:R-:W-:Y:S01]  /*12470*/  HMMA.16816.F32.BF16 R8, R164.reuse, R174, R8 ;  /* 0x000000aea408723c */ /* 0x040fe20000041808 */
[----:B------:R-:W2:Y:S02]  /*12480*/  LDSM.16.M88.4 R172, [R184+0x1800] ;  /* 0x00180000b8ac783b */ /* 0x000ea40000000200 */
[C---:B------:R-:W-:Y:S02]  /*12490*/  ISETP.GT.AND P0, PT, R2.reuse, RZ, PT ;  /* 0x000000ff0200720c */ /* 0x040fe40003f04270 */
[C---:B------:R-:W-:Y:S02]  /*124a0*/  ISETP.GT.AND P1, PT, R2.reuse, 0x1, PT ;  /* 0x000000010200780c */ /* 0x040fe40003f24270 */
[----:B------:R-:W-:Y:S01]  /*124b0*/  ISETP.GT.AND P2, PT, R2, 0x9, PT ;  /* 0x000000090200780c */ /* 0x000fe20003f44270 */
[C---:B-----5:R-:W-:Y:S08]  /*124c0*/  HMMA.16816.F32.BF16 R12, R164.reuse, R176, R12 ;  /* 0x000000b0a40c723c */ /* 0x060ff0000004180c */
[----:B------:R-:W-:Y:S01]  /*124d0*/  HMMA.16816.F32.BF16 R16, R164, R178, R16 ;  /* 0x000000b2a410723c */ /* 0x000fe20000041810 */
[----:B------:R-:W-:Y:S07]  /*124e0*/  LDSM.16.M88.4 R164, [R190+0x4000] ;  /* 0x00400000bea4783b */ /* 0x000fee0000000200 */
[----:B------:R-:W3:Y:S01]  /*124f0*/  LDSM.16.M88.4 R176, [R196] ;  /* 0x00000000c4b0783b */ /* 0x000ee20000000200 */
[C---:B-1----:R-:W-:Y:S08]  /*12500*/  HMMA.16816.F32.BF16 R4, R160.reuse, R168, R4 ;  /* 0x000000a8a004723c */ /* 0x042ff00000041804 */
[C---:B------:R-:W-:Y:S01]  /*12510*/  HMMA.16816.F32.BF16 R8, R160.reuse, R170, R8 ;  /* 0x000000aaa008723c */ /* 0x040fe20000041808 */
[----:B------:R-:W1:Y:S07]  /*12520*/  LDSM.16.M88.4 R168, [R195] ;  /* 0x00000000c3a8783b */ /* 0x000e6e0000000200 */
[C---:B--2---:R-:W-:Y:S08]  /*12530*/  HMMA.16816.F32.BF16 R12, R160.reuse, R172, R12 ;  /* 0x000000aca00c723c */ /* 0x044ff0000004180c */
[----:B------:R-:W-:Y:S01]  /*12540*/  HMMA.16816.F32.BF16 R16, R160, R174, R16 ;  /* 0x000000aea010723c */ /* 0x000fe20000041810 */
[----:B------:R-:W-:Y:S07]  /*12550*/  LDSM.16.M88.4 R160, [R192+0x4000] ;  /* 0x00400000c0a0783b */ /* 0x000fee0000000200 */
[----:B------:R-:W2:Y:S01]  /*12560*/  LDSM.16.M88.4 R172, [R151+0x1000] ;  /* 0x0010000097ac783b */ /* 0x000ea20000000200 */
[C---:B---3--:R-:W-:Y:S08]  /*12570*/  HMMA.16816.F32.BF16 R4, R164.reuse, R176, R4 ;  /* 0x000000b0a404723c */ /* 0x048ff00000041804 */
[C---:B------:R-:W-:Y:S01]  /*12580*/  HMMA.16816.F32.BF16 R8, R164.reuse, R178, R8 ;  /* 0x000000b2a408723c */ /* 0x040fe20000041808 */
[----:B------:R-:W3:Y:S07]  /*12590*/  LDSM.16.M88.4 R176, [R151+0x1800] ;  /* 0x0018000097b0783b */ /* 0x000eee0000000200 */
[C---:B-1----:R-:W-:Y:S08]  /*125a0*/  HMMA.16816.F32.BF16 R12, R164.reuse, R168, R12 ;  /* 0x000000a8a40c723c */ /* 0x042ff0000004180c */
[----:B------:R-:W-:Y:S01]  /*125b0*/  HMMA.16816.F32.BF16 R16, R164, R170, R16 ;  /* 0x000000aaa410723c */ /* 0x000fe20000041810 */
[----:B------:R-:W-:Y:S07]  /*125c0*/  LDSM.16.M88.4 R164, [R191+0x4000] ;  /* 0x00400000bfa4783b */ /* 0x000fee0000000200 */
[----:B------:R-:W1:Y:S01]  /*125d0*/  LDSM.16.M88.4 R168, [R150+0x1000] ;  /* 0x0010000096a8783b */ /* 0x000e620000000200 */
[C---:B--2---:R-:W-:Y:S08]  /*125e0*/  HMMA.16816.F32.BF16 R4, R160.reuse, R172, R4 ;  /* 0x000000aca004723c */ /* 0x044ff00000041804 */
[C---:B------:R-:W-:Y:S01]  /*125f0*/  HMMA.16816.F32.BF16 R8, R160.reuse, R174, R8 ;  /* 0x000000aea008723c */ /* 0x040fe20000041808 */
[----:B------:R-:W2:Y:S07]  /*12600*/  LDSM.16.M88.4 R172, [R150+0x1800] ;  /* 0x0018000096ac783b */ /* 0x000eae0000000200 */
[C---:B---3--:R-:W-:Y:S08]  /*12610*/  HMMA.16816.F32.BF16 R12, R160.reuse, R176, R12 ;  /* 0x000000b0a00c723c */ /* 0x048ff0000004180c */
[----:B------:R-:W-:Y:S01]  /*12620*/  HMMA.16816.F32.BF16 R16, R160, R178, R16 ;  /* 0x000000b2a010723c */ /* 0x000fe20000041810 */
[----:B------:R-:W-:Y:S07]  /*12630*/  LDSM.16.M88.4 R160, [R189+0x8000] ;  /* 0x00800000bda0783b */ /* 0x000fee0000000200 */
[----:B------:R-:W3:Y:S01]  /*12640*/  LDSM.16.M88.4 R176, [R184+0x2000] ;  /* 0x00200000b8b0783b */ /* 0x000ee20000000200 */
[C---:B-1----:R-:W-:Y:S08]  /*12650*/  HMMA.16816.F32.BF16 R4, R164.reuse, R168, R4 ;  /* 0x000000a8a404723c */ /* 0x042ff00000041804 */
[C---:B------:R-:W-:Y:S01]  /*12660*/  HMMA.16816.F32.BF16 R8, R164.reuse, R170, R8 ;  /* 0x000000aaa408723c */ /* 0x040fe20000041808 */
[----:B------:R-:W1:Y:S07]  /*12670*/  LDSM.16.M88.4 R168, [R184+0x2800] ;  /* 0x00280000b8a8783b */ /* 0x000e6e0000000200 */
[C---:B--2---:R-:W-:Y:S08]  /*12680*/  HMMA.16816.F32.BF16 R12, R164.reuse, R172, R12 ;  /* 0x000000aca40c723c */ /* 0x044ff0000004180c */
[----:B------:R-:W-:Y:S01]  /*12690*/  HMMA.16816.F32.BF16 R16, R164, R174, R16 ;  /* 0x000000aea410723c */ /* 0x000fe20000041810 */
[----:B------:R-:W-:Y:S07]  /*126a0*/  LDSM.16.M88.4 R164, [R190+0x8000] ;  /* 0x00800000bea4783b */ /* 0x000fee0000000200 */
[----:B------:R-:W2:Y:S01]  /*126b0*/  LDSM.16.M88.4 R172, [R198] ;  /* 0x00000000c6ac783b */ /* 0x000ea20000000200 */
[C---:B---3--:R-:W-:Y:S08]  /*126c0*/  HMMA.16816.F32.BF16 R4, R160.reuse, R176, R4 ;  /* 0x000000b0a004723c */ /* 0x048ff00000041804 */
[C---:B------:R-:W-:Y:S01]  /*126d0*/  HMMA.16816.F32.BF16 R8, R160.reuse, R178, R8 ;  /* 0x000000b2a008723c */ /* 0x040fe20000041808 */
[----:B------:R-:W3:Y:S07]  /*126e0*/  LDSM.16.M88.4 R176, [R197] ;  /* 0x00000000c5b0783b */ /* 0x000eee0000000200 */
        /* <DEDUP_REMOVED lines=10> */
[----:B------:R-:W-:Y:S01]  /*12790*/  LDSM.16.M88.4 R176, [R150+0x2800] ;  /* 0x0028000096b0783b */ /* 0x000fe20000000200 */
[C---:B-1----:R-:W-:Y:S08]  /*127a0*/  HMMA.16816.F32.BF16 R4, R160.reuse, R168, R4 ;  /* 0x000000a8a004723c */ /* 0x042ff00000041804 */
[C---:B------:R-:W-:Y:S01]  /*127b0*/  HMMA.16816.F32.BF16 R8, R160.reuse, R170, R8 ;  /* 0x000000aaa008723c */ /* 0x040fe20000041808 */
[----:B------:R-:W1:Y:S07]  /*127c0*/  LDSM.16.M88.4 R168, [R150+0x2000] ;  /* 0x0020000096a8783b */ /* 0x000e6e0000000200 */
[C---:B--2---:R-:W-:Y:S08]  /*127d0*/  HMMA.16816.F32.BF16 R12, R160.reuse, R172, R12 ;  /* 0x000000aca00c723c */ /* 0x044ff0000004180c */
[----:B------:R-:W-:Y:S01]  /*127e0*/  HMMA.16816.F32.BF16 R16, R160, R174, R16 ;  /* 0x000000aea010723c */ /* 0x000fe20000041810 */
[----:B------:R-:W-:Y:S07]  /*127f0*/  LDSM.16.M88.4 R160, [R189+0xc000] ;  /* 0x00c00000bda0783b */ /* 0x000fee0000000200 */
[----:B------:R-:W-:Y:S01]  /*12800*/  LDSM.16.M88.4 R172, [R184+0x3800] ;  /* 0x00380000b8ac783b */ /* 0x000fe20000000200 */
[C---:B-1----:R-:W-:Y:S08]  /*12810*/  HMMA.16816.F32.BF16 R4, R164.reuse, R168, R4 ;  /* 0x000000a8a404723c */ /* 0x042ff00000041804 */
[C---:B------:R-:W-:Y:S01]  /*12820*/  HMMA.16816.F32.BF16 R8, R164.reuse, R170, R8 ;  /* 0x000000aaa408723c */ /* 0x040fe20000041808 */
[----:B------:R-:W1:Y:S07]  /*12830*/  LDSM.16.M88.4 R168, [R184+0x3000] ;  /* 0x00300000b8a8783b */ /* 0x000e6e0000000200 */
[C---:B------:R-:W-:Y:S08]  /*12840*/  HMMA.16816.F32.BF16 R12, R164.reuse, R176, R12 ;  /* 0x000000b0a40c723c */ /* 0x040ff0000004180c */
[----:B------:R-:W-:Y:S01]  /*12850*/  HMMA.16816.F32.BF16 R16, R164, R178, R16 ;  /* 0x000000b2a410723c */ /* 0x000fe20000041810 */
[----:B------:R-:W-:Y:S07]  /*12860*/  LDSM.16.M88.4 R164, [R190+0xc000] ;  /* 0x00c00000bea4783b */ /* 0x000fee0000000200 */
[----:B------:R-:W-:Y:S01]  /*12870*/  LDSM.16.M88.4 R176, [R199] ;  /* 0x00000000c7b0783b */ /* 0x000fe20000000200 */
[C---:B-1----:R-:W-:Y:S08]  /*12880*/  HMMA.16816.F32.BF16 R4, R160.reuse, R168, R4 ;  /* 0x000000a8a004723c */ /* 0x042ff00000041804 */
[C---:B------:R-:W-:Y:S01]  /*12890*/  HMMA.16816.F32.BF16 R8, R160.reuse, R170, R8 ;  /* 0x000000aaa008723c */ /* 0x040fe20000041808 */
[----:B------:R-:W1:Y:S07]  /*128a0*/  LDSM.16.M88.4 R168, [R200] ;  /* 0x00000000c8a8783b */ /* 0x000e6e0000000200 */
[C---:B------:R-:W-:Y:S08]  /*128b0*/  HMMA.16816.F32.BF16 R12, R160.reuse, R172, R12 ;  /* 0x000000aca00c723c */ /* 0x040ff0000004180c */
        /* <DEDUP_REMOVED lines=9> */
[----:B------:R-:W2:Y:S01]  /*12950*/  LDSM.16.M88.4 R176, [R150+0x3000] ;  /* 0x0030000096b0783b */ /* 0x000ea20000000200 */
[C---:B-1----:R-:W-:Y:S08]  /*12960*/  HMMA.16816.F32.BF16 R4, R160.reuse, R168, R4 ;  /* 0x000000a8a004723c */ /* 0x042ff00000041804 */
[C---:B------:R-:W-:Y:S01]  /*12970*/  HMMA.16816.F32.BF16 R8, R160.reuse, R170, R8 ;  /* 0x000000aaa008723c */ /* 0x040fe20000041808 */
[----:B------:R-:W1:Y:S01]  /*12980*/  LDSM.16.M88.4 R168, [R150+0x3800] ;  /* 0x0038000096a8783b */ /* 0x000e620000000200 */
[----:B------:R-:W-:Y:S06]  /*12990*/  DEPBAR.LE SB0, 0x0 ;  /* 0x000080000000791a */ /* 0x000fec0000000000 */
[C---:B------:R-:W-:Y:S01]  /*129a0*/  HMMA.16816.F32.BF16 R12, R160.reuse, R172, R12 ;  /* 0x000000aca00c723c */ /* 0x040fe2000004180c */
[----:B------:R-:W-:Y:S07]  /*129b0*/  BAR.SYNC.DEFER_BLOCKING 0x0 ;  /* 0x0000000000007b1d */ /* 0x000fee0000010000 */
[----:B------:R-:W-:Y:S08]  /*129c0*/  HMMA.16816.F32.BF16 R16, R160, R174, R16 ;  /* 0x000000aea010723c */ /* 0x000ff00000041810 */
[C---:B--2---:R-:W-:Y:S08]  /*129d0*/  HMMA.16816.F32.BF16 R4, R164.reuse, R176, R4 ;  /* 0x000000b0a404723c */ /* 0x044ff00000041804 */
[C---:B------:R-:W-:Y:S08]  /*129e0*/  HMMA.16816.F32.BF16 R8, R164.reuse, R178, R8 ;  /* 0x000000b2a408723c */ /* 0x040ff00000041808 */
[C---:B-1----:R-:W-:Y:S08]  /*129f0*/  HMMA.16816.F32.BF16 R12, R164.reuse, R168, R12 ;  /* 0x000000a8a40c723c */ /* 0x042ff0000004180c */
[----:B------:R-:W-:Y:S01]  /*12a00*/  FSEL R162, R4, -INF , P0 ;  /* 0xff80000004a27808 */ /* 0x000fe20000000000 */
[----:B------:R-:W-:Y:S03]  /*12a10*/  HMMA.16816.F32.BF16 R16, R164, R170, R16 ;  /* 0x000000aaa410723c */ /* 0x000fe60000041810 */
[----:B------:R-:W-:Y:S02]  /*12a20*/  ISETP.GT.AND P0, PT, R2, 0x8, PT ;  /* 0x000000080200780c */ /* 0x000fe40003f04270 */
[----:B------:R-:W-:Y:S02]  /*12a30*/  FMNMX.FTZ R4, R162, R3, !PT ;  /* 0x00000003a2047209 */ /* 0x000fe40007810000 */
[----:B------:R-:W-:Y:S02]  /*12a40*/  FSEL R140, R5, -INF , P1 ;  /* 0xff800000058c7808 */ /* 0x000fe40000800000 */
[----:B------:R-:W-:Y:S02]  /*12a50*/  FSEL R161, R8, -INF , P0 ;  /* 0xff80000008a17808 */ /* 0x000fe40000000000 */
[----:B------:R-:W-:Y:S02]  /*12a60*/  ISETP.GT.AND P1, PT, R2, 0x10, PT ;  /* 0x000000100200780c */ /* 0x000fe40003f24270 */
[----:B------:R-:W-:Y:S02]  /*12a70*/  FMNMX.FTZ R4, R140, R4, !PT ;  /* 0x000000048c047209 */ /* 0x000fe40007810000 */
[----:B------:R-:W-:Y:S02]  /*12a80*/  FSEL R160, R9, -INF , P2 ;  /* 0xff80000009a07808 */ /* 0x000fe40001000000 */
[----:B------:R-:W-:Y:S02]  /*12a90*/  FMNMX.FTZ R4, R161, R4, !PT ;  /* 0x00000004a1047209 */ /* 0x000fe40007810000 */
[----:B------:R-:W-:Y:S02]  /*12aa0*/  ISETP.GT.AND P0, PT, R0, RZ, PT ;  /* 0x000000ff0000720c */ /* 0x000fe40003f04270 */
[----:B------:R-:W-:Y:S02]  /*12ab0*/  FSEL R170, R12, -INF , P1 ;  /* 0xff8000000caa7808 */ /* 0x000fe40000800000 */
[----:B------:R-:W-:Y:S02]  /*12ac0*/  ISETP.GT.AND P1, PT, R2, 0x11, PT ;  /* 0x000000110200780c */ /* 0x000fe40003f24270 */
[----:B------:R-:W-:Y:S02]  /*12ad0*/  FMNMX.FTZ R4, R160, R4, !PT ;  /* 0x00000004a0047209 */ /* 0x000fe40007810000 */
[----:B------:R-:W-:Y:S02]  /*12ae0*/  FSEL R9, R6, -INF , P0 ;  /* 0xff80000006097808 */ /* 0x000fe40000000000 */
[----:B------:R-:W-:Y:S02]  /*12af0*/  FSEL R171, R13, -INF , P1 ;  /* 0xff8000000dab7808 */ /* 0x000fe40000800000 */
[----:B------:R-:W-:Y:S02]  /*12b00*/  ISETP.GT.AND P0, PT, R2, 0x18, PT ;  /* 0x000000180200780c */ /* 0x000fe40003f04270 */
[----:B------:R-:W-:Y:S02]  /*12b10*/  FMNMX.FTZ R4, R170, R4, !PT ;  /* 0x00000004aa047209 */ /* 0x000fe40007810000 */
[----:B------:R-:W-:Y:S02]  /*12b20*/  FSEL R172, R16, -INF , P0 ;  /* 0xff80000010ac7808 */ /* 0x000fe40000000000 */
[----:B------:R-:W-:Y:S02]  /*12b30*/  ISETP.GT.AND P0, PT, R2, 0x19, PT ;  /* 0x000000190200780c */ /* 0x000fe40003f04270 */
[----:B------:R-:W-:Y:S02]  /*12b40*/  FMNMX.FTZ R2, R171, R4, !PT ;  /* 0x00000004ab027209 */ /* 0x000fe40007810000 */
[----:B------:R-:W-:Y:S02]  /*12b50*/  FSEL R176, R17, -INF , P0 ;  /* 0xff80000011b07808 */ /* 0x000fe40000000000 */
[----:B------:R-:W-:Y:S02]  /*12b60*/  FMNMX.FTZ R2, R172, R2, !PT ;  /* 0x00000002ac027209 */ /* 0x000fe40007810000 */
[----:B------:R-:W-:Y:S02]  /*12b70*/  ISETP.GT.AND P1, PT, R0, 0x1, PT ;  /* 0x000000010000780c */ /* 0x000fe40003f24270 */
[----:B------:R-:W-:Y:S02]  /*12b80*/  FMNMX.FTZ R2, R176, R2, !PT ;  /* 0x00000002b0027209 */ /* 0x000fe40007810000 */
[----:B------:R-:W-:Y:S02]  /*12b90*/  FSEL R8, R7, -INF , P1 ;  /* 0xff80000007087808 */ /* 0x000fe40000800000 */
[----:B------:R-:W-:Y:S01]  /*12ba0*/  FMNMX.FTZ R4, R9, R142, !PT ;  /* 0x0000008e09047209 */ /* 0x000fe20007810000 */
[----:B------:R-:W1:Y:S01]  /*12bb0*/  SHFL.BFLY PT, R5, R2, 0x2, 0x1f ;  /* 0x0c401f0002057f89 */ /* 0x000e6200000e0000 */
[----:B------:R-:W-:Y:S02]  /*12bc0*/  ISETP.GT.AND P1, PT, R0, 0x8, PT ;  /* 0x000000080000780c */ /* 0x000fe40003f24270 */
[----:B------:R-:W-:Y:S02]  /*12bd0*/  FMNMX.FTZ R4, R8, R4, !PT ;  /* 0x0000000408047209 */ /* 0x000fe40007810000 */
[----:B------:R-:W-:Y:S02]  /*12be0*/  FSEL R7, R10, -INF , P1 ;  /* 0xff8000000a077808 */ /* 0x000fe40000800000 */
[C---:B------:R-:W-:Y:S02]  /*12bf0*/  ISETP.GT.AND P0, PT, R0.reuse, 0x9, PT ;  /* 0x000000090000780c */ /* 0x040fe40003f04270 */
[----:B------:R-:W-:Y:S02]  /*12c00*/  ISETP.GT.AND P1, PT, R0, 0x10, PT ;  /* 0x000000100000780c */ /* 0x000fe40003f24270 */
[----:B------:R-:W-:Y:S02]  /*12c10*/  FSEL R6, R11, -INF , P0 ;  /* 0xff8000000b067808 */ /* 0x000fe40000000000 */
        /* <DEDUP_REMOVED lines=8> */
[----:B------:R-:W-:Y:S02]  /*12ca0*/  ISETP.GT.AND P1, PT, R180, R212, PT ;  /* 0x000000d4b400720c */ /* 0x000fe40003f24270 */
[----:B------:R-:W-:Y:S02]  /*12cb0*/  ISETP.GT.AND P0, PT, R0, 0x19, PT ;  /* 0x000000190000780c */ /* 0x000fe40003f04270 */
[----:B------:R-:W-:Y:S02]  /*12cc0*/  FMNMX.FTZ R0, R178, R4, !PT ;  /* 0x00000004b2007209 */ /* 0x000fe40007810000 */
[----:B-1----:R-:W-:Y:S02]  /*12cd0*/  FMNMX.FTZ R4, R2, R5, !PT ;  /* 0x0000000502047209 */ /* 0x002fe40007810000 */
[----:B------:R-:W-:Y:S02]  /*12ce0*/  FSEL R143, R19, -INF , P0 ;  /* 0xff800000138f7808 */ /* 0x000fe40000000000 */
[----:B------:R-:W-:Y:S01]  /*12cf0*/  FMNMX.FTZ R0, R179, R0, !PT ;  /* 0x00000000b3007209 */ /* 0x000fe20007810000 */
[----:B------:R-:W1:Y:S02]  /*12d00*/  SHFL.BFLY PT, R13, R4, 0x1, 0x1f ;  /* 0x0c201f00040d7f89 */ /* 0x000e6400000e0000 */
[----:B------:R-:W-:Y:S01]  /*12d10*/  @P1 SHF.R.S32.HI R5, RZ, 0x1f, R202 ;  /* 0x0000001fff051819 */ /* 0x000fe200000114ca */
[----:B------:R-:W-:Y:S01]  /*12d20*/  @P1 IMAD.WIDE.U32 R10, R202, c[0x0][0x1e0], RZ ;  /* 0x00007800ca0a1a25 */ /* 0x000fe200078e00ff */
[----:B------:R-:W-:Y:S03]  /*12d30*/  FMNMX.FTZ R0, R143, R0, !PT ;  /* 0x000000008f007209 */ /* 0x000fe60007810000 */
[----:B------:R-:W-:Y:S01]  /*12d40*/  @P1 IMAD R12, R5, c[0x0][0x1e0], RZ ;  /* 0x00007800050c1a24 */ /* 0x000fe200078e02ff */
[----:B------:R-:W-:Y:S01]  /*12d50*/  @P1 LEA R5, P0, R10, R218, 0x5 ;  /* 0x000000da0a051211 */ /* 0x000fe200078028ff */
[----:B------:R-:W2:Y:S02]  /*12d60*/  SHFL.BFLY PT, R2, R0, 0x2, 0x1f ;  /* 0x0c401f0000027f89 */ /* 0x000ea400000e0000 */
[----:B------:R-:W-:Y:S05]  /*12d70*/  @P1 IMAD R12, R202, c[0x0][0x1e4], R12 ;  /* 0x00007900ca0c1a24 */ /* 0x000fea00078e020c */
[----:B------:R-:W-:Y:S04]  /*12d80*/  @P1 IADD3 R11, R11, R12, RZ ;  /* 0x0000000c0b0b1210 */ /* 0x000fe80007ffe0ff */
[----:B------:R-:W-:Y:S02]  /*12d90*/  @P1 LEA.HI.X R11, R10, R222, R11, 0x5, P0 ;  /* 0x000000de0a0b1211 */ /* 0x000fe400000f2c0b */
[----:B-1----:R-:W-:Y:S02]  /*12da0*/  FMNMX.FTZ R141, R4, R13, !PT ;  /* 0x0000000d048d7209 */ /* 0x002fe40007810000 */
[----:B------:R-:W-:Y:S03]  /*12db0*/  @P1 LEA R4, P0, R5, c[0x0][0x1c8], 0x1 ;  /* 0x0000720005041a11 */ /* 0x000fe600078008ff */
[----:B------:R-:W-:Y:S01]  /*12dc0*/  FMUL.FTZ R10, R141, c[0x0][0x2d0] ;  /* 0x0000b4008d0a7a20 */ /* 0x000fe20000410000 */
[----:B------:R-:W-:Y:S02]  /*12dd0*/  @P1 LEA.HI.X R5, R5, c[0x0][0x1cc], R11, 0x1, P0 ;  /* 0x0000730005051a11 */ /* 0x000fe400000f0c0b */
[----:B------:R-:W-:Y:S02]  /*12de0*/  FSETP.NEU.FTZ.AND P0, PT, R141, -INF , PT ;  /* 0xff8000008d00780b */ /* 0x000fe40003f1d000 */
[----:B--2---:R-:W-:Y:S01]  /*12df0*/  FMNMX.FTZ R0, R0, R2, !PT ;  /* 0x0000000200007209 */ /* 0x004fe20007810000 */
[----:B------:R1:W-:Y:S01]  /*12e00*/  @P1 LDGSTS.E.BYPASS.LTC128B.128 [R201+0xc080], [R4.64], !P3 ;  /* 0x0c08000004c91fae */ /* 0x0003e2000d901d46 */
[----:B------:R-:W-:Y:S05]  /*12e10*/  FSEL R168, R10, RZ, P0 ;  /* 0x000000ff0aa87208 */ /* 0x000fea0000000000 */
[--C-:B------:R-:W-:Y:S01]  /*12e20*/  FFMA.FTZ R10, R162, c[0x0][0x2d0], -R168.reuse ;  /* 0x0000b400a20a7a23 */ /* 0x100fe200000108a8 */
[----:B------:R-:W2:Y:S03]  /*12e30*/  SHFL.BFLY PT, R2, R0, 0x1, 0x1f ;  /* 0x0c201f0000027f89 */ /* 0x000ea600000e0000 */
[----:B------:R3:W-:Y:S04]  /*12e40*/  MUFU.EX2 R207, R10 ;  /* 0x0000000a00cf7308 */ /* 0x0007e80000000800 */
[----:B------:R1:W-:Y:S07]  /*12e50*/  @P1 LDGSTS.E.BYPASS.LTC128B.128 [R201+0xd080], [R4.64+0x80], !P6 ;  /* 0x0d08008004c91fae */ /* 0x0003ee000f101d46 */
[----:B------:R1:W-:Y:S07]  /*12e60*/  @P1 LDGSTS.E.BYPASS.LTC128B.128 [R201+0xe080], [R4.64+0x100], !P5 ;  /* 0x0e08010004c91fae */ /* 0x0003ee000e901d46 */
[----:B------:R1:W-:Y:S01]  /*12e70*/  @P1 LDGSTS.E.BYPASS.LTC128B.128 [R201+0xf080], [R4.64+0x180], !P4 ;  /* 0x0f08018004c91fae */ /* 0x0003e2000e101d46 */
[--C-:B---3--:R-:W-:Y:S01]  /*12e80*/  FFMA.FTZ R10, R140, c[0x0][0x2d0], -R168.reuse ;  /* 0x0000b4008c0a7a23 */ /* 0x108fe200000108a8 */
[----:B--2---:R-:W-:Y:S01]  /*12e90*/  FMNMX.FTZ R140, R0, R2, !PT ;  /* 0x00000002008c7209 */ /* 0x004fe20007810000 */
[--C-:B------:R-:W-:Y:S04]  /*12ea0*/  FFMA.FTZ R0, R161, c[0x0][0x2d0], -R168.reuse ;  /* 0x0000b400a1007a23 */ /* 0x100fe800000108a8 */
[----:B------:R-:W2:Y:S01]  /*12eb0*/  LDSM.16.MT88.4 R12, [R185] ;  /* 0x00000000b90c783b */ /* 0x000ea20000004200 */
[----:B------:R3:W4:Y:S01]  /*12ec0*/  MUFU.EX2 R206, R10 ;  /* 0x0000000a00ce7308 */ /* 0x0007220000000800 */
[----:B------:R-:W-:Y:S05]  /*12ed0*/  FFMA.FTZ R2, R160, c[0x0][0x2d0], -R168 ;  /* 0x0000b400a0027a23 */ /* 0x000fea00000108a8 */
[----:B------:R-:W5:Y:S04]  /*12ee0*/  LDSM.16.MT88.4 R164, [R186] ;  /* 0x00000000baa4783b */ /* 0x000f680000004200 */
[----:B------:R1:W-:Y:S03]  /*12ef0*/  MUFU.EX2 R205, R0 ;  /* 0x0000000000cd7308 */ /* 0x0003e60000000800 */
[----:B------:R-:W0:Y:S07]  /*12f00*/  LDGDEPBAR ;  /* 0x00000000000079af */ /* 0x000e2e0000000000 */
[----:B------:R-:W2:Y:S01]  /*12f10*/  MUFU.EX2 R204, R2 ;  /* 0x0000000200cc7308 */ /* 0x000ea20000000800 */
[----:B---3--:R-:W-:Y:S01]  /*12f20*/  FMUL.FTZ R10, R140, c[0x0][0x2d0] ;  /* 0x0000b4008c0a7a20 */ /* 0x008fe20000410000 */
[----:B----4-:R-:W-:Y:S02]  /*12f30*/  F2FP.BF16.PACK_AB R160, R206, R207 ;  /* 0x000000cfcea0723e */ /* 0x010fe400000010ff */
[----:B-1----:R-:W-:Y:S02]  /*12f40*/  FSEL R0, R141, RZ, P0 ;  /* 0x000000ff8d007208 */ /* 0x002fe40000000000 */
[----:B------:R-:W-:Y:S03]  /*12f50*/  FSETP.NEU.FTZ.AND P0, PT, R140, -INF , PT ;  /* 0xff8000008c00780b */ /* 0x000fe60003f1d000 */
[----:B------:R-:W-:Y:S01]  /*12f60*/  FADD.FTZ R0, -R0, R3 ;  /* 0x0000000300007221 */ /* 0x000fe20000010100 */
[----:B------:R-:W-:Y:S03]  /*12f70*/  FSEL R169, R10, RZ, P0 ;  /* 0x000000ff0aa97208 */ /* 0x000fe60000000000 */
[----:B------:R-:W-:Y:S01]  /*12f80*/  FMUL.FTZ R0, R0, c[0x0][0x2d0] ;  /* 0x0000b40000007a20 */ /* 0x000fe20000410000 */
[----:B--2---:R-:W-:Y:S01]  /*12f90*/  F2FP.BF16.PACK_AB R162, R204, R205 ;  /* 0x000000cdcca2723e */ /* 0x004fe200000010ff */
[--C-:B------:R-:W-:Y:S02]  /*12fa0*/  FFMA.FTZ R2, R9, c[0x0][0x2d0], -R169.reuse ;  /* 0x0000b40009027a23 */ /* 0x100fe400000108a9 */
[----:B------:R-:W1:Y:S10]  /*12fb0*/  MUFU.EX2 R3, R0 ;  /* 0x0000000000037308 */ /* 0x000e740000000800 */
[----:B------:R2:W-:Y:S01]  /*12fc0*/  MUFU.EX2 R203, R2 ;  /* 0x0000000200cb7308 */ /* 0x0005e20000000800 */
[C---:B-1----:R-:W-:Y:S02]  /*12fd0*/  FMUL.FTZ R4, R3.reuse, R152 ;  /* 0x0000009803047220 */ /* 0x042fe40000410000 */
[C---:B------:R-:W-:Y:S02]  /*12fe0*/  FMUL.FTZ R5, R3.reuse, R153 ;  /* 0x0000009903057220 */ /* 0x040fe40000410000 */
[C---:B------:R-:W-:Y:S02]  /*12ff0*/  FMUL.FTZ R9, R3.reuse, R157 ;  /* 0x0000009d03097220 */ /* 0x040fe40000410000 */
[C---:B------:R-:W-:Y:S02]  /*13000*/  FMUL.FTZ R16, R3.reuse, R136 ;  /* 0x0000008803107220 */ /* 0x040fe40000410000 */
[C---:B------:R-:W-:Y:S02]  /*13010*/  FMUL.FTZ R17, R3.reuse, R137 ;  /* 0x0000008903117220 */ /* 0x040fe40000410000 */
[--C-:B--2---:R-:W-:Y:S02]  /*13020*/  FFMA.FTZ R2, R8, c[0x0][0x2d0], -R169.reuse ;  /* 0x0000b40008027a23 */ /* 0x104fe400000108a9 */
        /* <DEDUP_REMOVED lines=48> */
[C---:B------:R-:W-:Y:S01]  /*13330*/  FMUL.FTZ R97, R3.reuse, R97 ;  /* 0x0000006103617220 */ /* 0x040fe20000410000 */
[----:B------:R-:W-:Y:S01]  /*13340*/  ISETP.GT.AND P0, PT, R180, R210, PT ;  /* 0x000000d2b400720c */ /* 0x000fe20003f04270 */
[----:B------:R-:W-:Y:S01]  /*13350*/  FADD.FTZ R0, -R2, R142 ;  /* 0x0000008e02007221 */ /* 0x000fe20000010100 */
[----:B------:R-:W-:Y:S01]  /*13360*/  MOV R180, R202 ;  /* 0x000000ca00b47202 */ /* 0x000fe20000000f00 */
[C---:B------:R-:W-:Y:S02]  /*13370*/  FMUL.FTZ R100, R3.reuse, R100 ;  /* 0x0000006403647220 */ /* 0x040fe40000410000 */
        /* <DEDUP_REMOVED lines=18> */
[----:B------:R-:W1:Y:S01]  /*134a0*/  LDSM.16.MT88.4 R152, [R188] ;  /* 0x00000000bc98783b */ /* 0x000e620000004200 */
[C---:B------:R-:W-:Y:S02]  /*134b0*/  FMUL.FTZ R10, R0.reuse, R158 ;  /* 0x0000009e000a7220 */ /* 0x040fe40000410000 */
[C---:B------:R-:W-:Y:S02]  /*134c0*/  FMUL.FTZ R11, R0.reuse, R159 ;  /* 0x0000009f000b7220 */ /* 0x040fe40000410000 */
[C---:B------:R-:W-:Y:S02]  /*134d0*/  HMMA.16816.F32.BF16 R4, R160.reuse, R12, R4 ;  /* 0x0000000ca004723c */ /* 0x040fe40000041804 */
[----:B------:R-:W-:Y:S03]  /*134e0*/  LDSM.16.MT88.4 R156, [R185+0x800] ;  /* 0x00080000b99c783b */ /* 0x000fe60000004200 */
[C---:B------:R-:W-:Y:S02]  /*134f0*/  FMUL.FTZ R18, R0.reuse, R138 ;  /* 0x0000008a00127220 */ /* 0x040fe40000410000 */
        /* <DEDUP_REMOVED lines=8> */
[----:B------:R-:W2:Y:S01]  /*13580*/  LDSM.16.MT88.4 R132, [R187] ;  /* 0x00000000bb84783b */ /* 0x000ea20000004200 */
[C---:B------:R-:W-:Y:S02]  /*13590*/  FMUL.FTZ R23, R0.reuse, R23 ;  /* 0x0000001700177220 */ /* 0x040fe40000410000 */
[C---:B-----5:R-:W-:Y:S03]  /*135a0*/  HMMA.16816.F32.BF16 R12, R160.reuse, R164, R12 ;  /* 0x000000a4a00c723c */ /* 0x060fe6000004180c */
        /* <DEDUP_REMOVED lines=30> */
[----:B------:R-:W-:Y:S02]  /*13790*/  FMUL.FTZ R63, R0, R63 ;  /* 0x0000003f003f7220 */ /* 0x000fe40000410000 */
[C---:B-1----:R-:W-:Y:S04]  /*137a0*/  HMMA.16816.F32.BF16 R44, R160.reuse, R152, R44 ;  /* 0x00000098a02c723c */ /* 0x042fe8000004182c */
[--C-:B------:R-:W-:Y:S02]  /*137b0*/  FFMA.FTZ R2, R170, c[0x0][0x2d0], -R168.reuse ;  /* 0x0000b400aa027a23 */ /* 0x100fe400000108a8 */
[C---:B------:R-:W-:Y:S02]  /*137c0*/  FMUL.FTZ R66, R0.reuse, R66 ;  /* 0x0000004200427220 */ /* 0x040fe40000410000 */
[C---:B------:R-:W-:Y:S01]  /*137d0*/  HMMA.16816.F32.BF16 R48, R160.reuse, R154, R48 ;  /* 0x0000009aa030723c */ /* 0x040fe20000041830 */
[----:B------:R-:W1:Y:S01]  /*137e0*/  LDSM.16.MT88.4 R152, [R185+0x2000] ;  /* 0x00200000b998783b */ /* 0x000e620000004200 */
[----:B------:R4:W-:Y:S02]  /*137f0*/  MUFU.EX2 R175, R2 ;  /* 0x0000000200af7308 */ /* 0x0009e40000000800 */
        /* <DEDUP_REMOVED lines=12> */
[--C-:B----4-:R-:W-:Y:S02]  /*138c0*/  FFMA.FTZ R2, R171, c[0x0][0x2d0], -R168.reuse ;  /* 0x0000b400ab027a23 */ /* 0x110fe400000108a8 */
[C---:B------:R-:W-:Y:S02]  /*138d0*/  FMUL.FTZ R83, R0.reuse, R83 ;  /* 0x0000005300537220 */ /* 0x040fe40000410000 */
[C---:B------:R-:W-:Y:S01]  /*138e0*/  HMMA.16816.F32.BF16 R64, R160.reuse, R138, R64 ;  /* 0x0000008aa040723c */ /* 0x040fe20000041840 */
[----:B------:R3:W4:Y:S01]  /*138f0*/  MUFU.EX2 R174, R2 ;  /* 0x0000000200ae7308 */ /* 0x0007220000000800 */
[----:B------:R-:W5:Y:S02]  /*13900*/  LDSM.16.MT88.4 R136, [R188+0x2000] ;  /* 0x00200000bc88783b */ /* 0x000f640000004200 */
        /* <DEDUP_REMOVED lines=9> */
[----:B------:R-:W-:Y:S01]  /*139a0*/  FMUL.FTZ R98, R0, R98 ;  /* 0x0000006200627220 */ /* 0x000fe20000410000 */
[C---:B--2---:R-:W-:Y:S03]  /*139b0*/  HMMA.16816.F32.BF16 R76, R160.reuse, R132, R76 ;  /* 0x00000084a04c723c */ /* 0x044fe6000004184c */
[--C-:B---3--:R-:W-:Y:S02]  /*139c0*/  FFMA.FTZ R2, R172, c[0x0][0x2d0], -R168.reuse ;  /* 0x0000b400ac027a23 */ /* 0x108fe400000108a8 */
[C---:B------:R-:W-:Y:S02]  /*139d0*/  FMUL.FTZ R99, R0.reuse, R99 ;  /* 0x0000006300637220 */ /* 0x040fe40000410000 */
[----:B------:R2:W-:Y:S01]  /*139e0*/  MUFU.EX2 R173, R2 ;  /* 0x0000000200ad7308 */ /* 0x0005e20000000800 */
[C---:B------:R-:W-:Y:S01]  /*139f0*/  HMMA.16816.F32.BF16 R80, R160.reuse, R134, R80 ;  /* 0x00000086a050723c */ /* 0x040fe20000041850 */
[----:B------:R-:W3:Y:S03]  /*13a00*/  LDSM.16.MT88.4 R132, [R185+0x3000] ;  /* 0x00300000b984783b */ /* 0x000ee60000004200 */
[C---:B------:R-:W-:Y:S02]  /*13a10*/  FMUL.FTZ R102, R0.reuse, R102 ;  /* 0x0000006600667220 */ /* 0x040fe40000410000 */
[C---:B------:R-:W-:Y:S02]  /*13a20*/  FMUL.FTZ R103, R0.reuse, R103 ;  /* 0x0000006700677220 */ /* 0x040fe40000410000 */
[C---:B------:R-:W-:Y:S01]  /*13a30*/  FMUL.FTZ R106, R0.reuse, R106 ;  /* 0x0000006a006a7220 */ /* 0x040fe20000410000 */
[C---:B-----5:R-:W-:Y:S03]  /*13a40*/  HMMA.16816.F32.BF16 R84, R160.reuse, R136, R84 ;  /* 0x00000088a054723c */ /* 0x060fe60000041854 */
[C---:B------:R-:W-:Y:S02]  /*13a50*/  FMUL.FTZ R107, R0.reuse, R107 ;  /* 0x0000006b006b7220 */ /* 0x040fe40000410000 */
[C---:B------:R-:W-:Y:S02]  /*13a60*/  FMUL.FTZ R110, R0.reuse, R110 ;  /* 0x0000006e006e7220 */ /* 0x040fe40000410000 */
[C---:B------:R-:W-:Y:S01]  /*13a70*/  FMUL.FTZ R111, R0.reuse, R111 ;  /* 0x0000006f006f7220 */ /* 0x040fe20000410000 */
[C---:B------:R-:W-:Y:S01]  /*13a80*/  HMMA.16816.F32.BF16 R88, R160.reuse, R138, R88 ;  /* 0x0000008aa058723c */ /* 0x040fe20000041858 */
[----:B------:R-:W5:Y:S03]  /*13a90*/  LDSM.16.MT88.4 R136, [R186+0x3000] ;  /* 0x00300000ba88783b */ /* 0x000f660000004200 */
[C---:B------:R-:W-:Y:S02]  /*13aa0*/  FMUL.FTZ R114, R0.reuse, R114 ;  /* 0x0000007200727220 */ /* 0x040fe40000410000 */
[--C-:B--2---:R-:W-:Y:S02]  /*13ab0*/  FFMA.FTZ R2, R177, c[0x0][0x2d0], -R169.reuse ;  /* 0x0000b400b1027a23 */ /* 0x104fe400000108a9 */
[C---:B-1----:R-:W-:Y:S02]  /*13ac0*/  HMMA.16816.F32.BF16 R92, R160.reuse, R152, R92 ;  /* 0x00000098a05c723c */ /* 0x042fe4000004185c */
[----:B------:R1:W-:Y:S02]  /*13ad0*/  MUFU.EX2 R170, R2 ;  /* 0x0000000200aa7308 */ /* 0x0003e40000000800 */
[C---:B------:R-:W-:Y:S02]  /*13ae0*/  FMUL.FTZ R115, R0.reuse, R115 ;  /* 0x0000007300737220 */ /* 0x040fe40000410000 */
[C---:B------:R-:W-:Y:S02]  /*13af0*/  FMUL.FTZ R118, R0.reuse, R118 ;  /* 0x0000007600767220 */ /* 0x040fe40000410000 */
[C---:B------:R-:W-:Y:S01]  /*13b00*/  HMMA.16816.F32.BF16 R96, R160.reuse, R154, R96 ;  /* 0x0000009aa060723c */ /* 0x040fe20000041860 */
[----:B------:R-:W2:Y:S03]  /*13b10*/  LDSM.16.MT88.4 R152, [R188+0x3000] ;  /* 0x00300000bc98783b */ /* 0x000ea60000004200 */
[C---:B------:R-:W-:Y:S02]  /*13b20*/  FMUL.FTZ R119, R0.reuse, R119 ;  /* 0x0000007700777220 */ /* 0x040fe40000410000 */
[C---:B------:R-:W-:Y:S02]  /*13b30*/  FMUL.FTZ R122, R0.reuse, R122 ;  /* 0x0000007a007a7220 */ /* 0x040fe40000410000 */
[C---:B---3--:R-:W-:Y:S04]  /*13b40*/  HMMA.16816.F32.BF16 R100, R160.reuse, R132, R100 ;  /* 0x00000084a064723c */ /* 0x048fe80000041864 */
[C---:B------:R-:W-:Y:S02]  /*13b50*/  FMUL.FTZ R123, R0.reuse, R123 ;  /* 0x0000007b007b7220 */ /* 0x040fe40000410000 */
[----:B------:R-:W-:Y:S02]  /*13b60*/  FMUL.FTZ R126, R0, R126 ;  /* 0x0000007e007e7220 */ /* 0x000fe40000410000 */
[C---:B------:R-:W-:Y:S01]  /*13b70*/  HMMA.16816.F32.BF16 R104, R160.reuse, R134, R104 ;  /* 0x00000086a068723c */ /* 0x040fe20000041868 */
[----:B------:R-:W3:Y:S03]  /*13b80*/  LDSM.16.MT88.4 R132, [R187+0x3000] ;  /* 0x00300000bb84783b */ /* 0x000ee60000004200 */
[----:B-1----:R-:W-:Y:S02]  /*13b90*/  FFMA.FTZ R2, R178, c[0x0][0x2d0], -R169 ;  /* 0x0000b400b2027a23 */ /* 0x002fe400000108a9 */
[C---:B------:R-:W-:Y:S02]  /*13ba0*/  FMUL.FTZ R127, R0.reuse, R127 ;  /* 0x0000007f007f7220 */ /* 0x040fe40000410000 */
[----:B------:R1:W-:Y:S01]  /*13bb0*/  MUFU.EX2 R171, R2 ;  /* 0x0000000200ab7308 */ /* 0x0003e20000000800 */
[C---:B-----5:R-:W-:Y:S03]  /*13bc0*/  HMMA.16816.F32.BF16 R108, R160.reuse, R136, R108 ;  /* 0x00000088a06c723c */ /* 0x060fe6000004186c */
[----:B------:R-:W-:Y:S02]  /*13bd0*/  FMUL.FTZ R129, R3, R129 ;  /* 0x0000008103817220 */ /* 0x000fe40000410000 */
[C---:B------:R-:W-:Y:S02]  /*13be0*/  FMUL.FTZ R130, R0.reuse, R130 ;  /* 0x0000008200827220 */ /* 0x040fe40000410000 */
[----:B------:R-:W-:Y:S01]  /*13bf0*/  FMUL.FTZ R131, R0, R131 ;  /* 0x0000008300837220 */ /* 0x000fe20000410000 */
[C---:B------:R-:W-:Y:S01]  /*13c00*/  HMMA.16816.F32.BF16 R112, R160.reuse, R138, R112 ;  /* 0x0000008aa070723c */ /* 0x040fe20000041870 */
[----:B------:R-:W5:Y:S03]  /*13c10*/  LDSM.16.MT88.4 R136, [R186+0x800] ;  /* 0x00080000ba88783b */ /* 0x000f660000004200 */
[----:B------:R-:W-:Y:S02]  /*13c20*/  FFMA.FTZ R168, R176, c[0x0][0x2d0], -R168 ;  /* 0x0000b400b0a87a23 */ /* 0x000fe400000108a8 */
[----:B------:R-:W-:Y:S02]  /*13c30*/  FFMA.FTZ R0, R0, R208, R203 ;  /* 0x000000d000007223 */ /* 0x000fe400000100cb */
[C---:B--2---:R-:W-:Y:S01]  /*13c40*/  HMMA.16816.F32.BF16 R116, R160.reuse, R152, R116 ;  /* 0x00000098a074723c */ /* 0x044fe20000041874 */
[----:B------:R-:W2:Y:S03]  /*13c50*/  MUFU.EX2 R172, R168 ;  /* 0x000000a800ac7308 */ /* 0x000ea60000000800 */
[----:B------:R-:W-:Y:S02]  /*13c60*/  FADD.FTZ R0, R183, R0 ;  /* 0x00000000b7007221 */ /* 0x000fe40000010000 */
[--C-:B-1----:R-:W-:Y:S02]  /*13c70*/  FFMA.FTZ R2, R179, c[0x0][0x2d0], -R169.reuse ;  /* 0x0000b400b3027a23 */ /* 0x102fe400000108a9 */
[C---:B------:R-:W-:Y:S03]  /*13c80*/  HMMA.16816.F32.BF16 R120, R160.reuse, R154, R120 ;  /* 0x0000009aa078723c */ /* 0x040fe60000041878 */
[----:B------:R1:W-:Y:S01]  /*13c90*/  MUFU.EX2 R168, R2 ;  /* 0x0000000200a87308 */ /* 0x0003e20000000800 */
[----:B------:R-:W-:Y:S02]  /*13ca0*/  FFMA.FTZ R169, R143, c[0x0][0x2d0], -R169 ;  /* 0x0000b4008fa97a23 */ /* 0x000fe400000108a9 */
[----:B------:R-:W-:Y:S02]  /*13cb0*/  FADD.FTZ R0, R182, R0 ;  /* 0x00000000b6007221 */ /* 0x000fe40000010000 */
[C---:B---3--:R-:W-:Y:S04]  /*13cc0*/  HMMA.16816.F32.BF16 R124, R160.reuse, R132, R124 ;  /* 0x00000084a07c723c */ /* 0x048fe8000004187c */
[----:B------:R-:W-:Y:S01]  /*13cd0*/  FADD.FTZ R0, R181, R0 ;  /* 0x00000000b5007221 */ /* 0x000fe20000010000 */
[----:B------:R-:W3:Y:S03]  /*13ce0*/  MUFU.EX2 R142, R169 ;  /* 0x000000a9008e7308 */ /* 0x000ee60000000800 */
[----:B------:R-:W-:Y:S07]  /*13cf0*/  HMMA.16816.F32.BF16 R128, R160, R134, R128 ;  /* 0x00000086a080723c */ /* 0x000fee0000041880 */
[----:B----4-:R-:W-:Y:S02]  /*13d00*/  F2FP.BF16.PACK_AB R160, R174, R175 ;  /* 0x000000afaea0723e */ /* 0x010fe400000010ff */
[----:B--2---:R-:W-:Y:S03]  /*13d10*/  F2FP.BF16.PACK_AB R162, R172, R173 ;  /* 0x000000adaca2723e */ /* 0x004fe600000010ff */
[----:B------:R-:W-:Y:S01]  /*13d20*/  F2FP.BF16.PACK_AB R161, R171, R170 ;  /* 0x000000aaaba1723e */ /* 0x000fe200000010ff */
[----:B-1----:R-:W-:Y:S02]  /*13d30*/  FFMA.FTZ R2, R3, R209, R207 ;  /* 0x000000d103027223 */ /* 0x002fe400000100cf */
[----:B------:R-:W-:Y:S02]  /*13d40*/  FADD.FTZ R3, R170, R0 ;  /* 0x00000000aa037221 */ /* 0x000fe40000010000 */
[----:B------:R-:W-:Y:S02]  /*13d50*/  FADD.FTZ R2, R206, R2 ;  /* 0x00000002ce027221 */ /* 0x000fe40000010000 */
[----:B------:R-:W-:Y:S01]  /*13d60*/  FADD.FTZ R3, R171, R3 ;  /* 0x00000003ab037221 */ /* 0x000fe20000010000 */
[----:B---3--:R-:W-:Y:S01]  /*13d70*/  F2FP.BF16.PACK_AB R163, R142, R168 ;  /* 0x000000a88ea3723e */ /* 0x008fe200000010ff */
[----:B------:R-:W-:Y:S04]  /*13d80*/  FADD.FTZ R2, R205, R2 ;  /* 0x00000002cd027221 */ /* 0x000fe80000010000 */
[----:B------:R-:W-:Y:S02]  /*13d90*/  FADD.FTZ R2, R204, R2 ;  /* 0x00000002cc027221 */ /* 0x000fe40000010000 */
[C---:B------:R-:W-:Y:S01]  /*13da0*/  HMMA.16816.F32.BF16 R152, R160.reuse, R156, R4 ;  /* 0x0000009ca098723c */ /* 0x040fe20000041804 */
[----:B------:R-:W1:Y:S02]  /*13db0*/  LDSM.16.MT88.4 R4, [R187+0x800] ;  /* 0x00080000bb04783b */ /* 0x000e640000004200 */
[----:B------:R-:W-:Y:S04]  /*13dc0*/  FADD.FTZ R2, R175, R2 ;  /* 0x00000002af027221 */ /* 0x000fe80000010000 */
[----:B------:R-:W-:Y:S01]  /*13dd0*/  FADD.FTZ R0, R174, R2 ;  /* 0x00000002ae007221 */ /* 0x000fe20000010000 */
[C---:B------:R-:W-:Y:S01]  /*13de0*/  HMMA.16816.F32.BF16 R156, R160.reuse, R158, R8 ;  /* 0x0000009ea09c723c */ /* 0x040fe20000041808 */
[----:B------:R-:W2:Y:S03]  /*13df0*/  LDSM.16.MT88.4 R8, [R185+0x1800] ;  /* 0x00180000b908783b */ /* 0x000ea60000004200 */
[----:B------:R-:W-:Y:S02]  /*13e00*/  FADD.FTZ R2, R173, R0 ;  /* 0x00000000ad027221 */ /* 0x000fe40000010000 */
[----:B------:R-:W-:Y:S01]  /*13e10*/  FADD.FTZ R0, R168, R3 ;  /* 0x00000003a8007221 */ /* 0x000fe20000010000 */
[----:B------:R-:W-:Y:S01]  /*13e20*/  MOV R3, R141 ;  /* 0x0000008d00037202 */ /* 0x000fe20000000f00 */
[C---:B-----5:R-:W-:Y:S01]  /*13e30*/  HMMA.16816.F32.BF16 R132, R160.reuse, R136, R12 ;  /* 0x00000088a084723c */ /* 0x060fe2000004180c */
[----:B------:R-:W3:Y:S03]  /*13e40*/  LDSM.16.MT88.4 R12, [R186+0x1800] ;  /* 0x00180000ba0c783b */ /* 0x000ee60000004200 */
[----:B------:R-:W-:Y:S02]  /*13e50*/  FADD.FTZ R209, R172, R2 ;  /* 0x00000002acd17221 */ /* 0x000fe40000010000 */
[----:B------:R-:W-:Y:S01]  /*13e60*/  FADD.FTZ R208, R142, R0 ;  /* 0x000000008ed07221 */ /* 0x000fe20000010000 */
[----:B------:R-:W-:Y:S01]  /*13e70*/  MOV R142, R140 ;  /* 0x0000008c008e7202 */ /* 0x000fe20000000f00 */
[C---:B------:R-:W-:Y:S08]  /*13e80*/  HMMA.16816.F32.BF16 R136, R160.reuse, R138, R16 ;  /* 0x0000008aa088723c */ /* 0x040ff00000041810 */
        /* <DEDUP_REMOVED lines=33> */
[C---:B------:R-:W-:Y:S08]  /*140a0*/  HMMA.16816.F32.BF16 R112, R160.reuse, R10, R112 ;  /* 0x0000000aa070723c */ /* 0x040ff00000041870 */
[C---:B---3--:R-:W-:Y:S08]  /*140b0*/  HMMA.16816.F32.BF16 R116, R160.reuse, R12, R116 ;  /* 0x0000000ca074723c */ /* 0x048ff00000041874 */
[C---:B------:R-:W-:Y:S08]  /*140c0*/  HMMA.16816.F32.BF16 R120, R160.reuse, R14, R120 ;  /* 0x0000000ea078723c */ /* 0x040ff00000041878 */
[C---:B-1----:R-:W-:Y:S08]  /*140d0*/  HMMA.16816.F32.BF16 R124, R160.reuse, R4, R124 ;  /* 0x00000004a07c723c */ /* 0x042ff0000004187c */
[----:B------:R-:W-:Y:S01]  /*140e0*/  HMMA.16816.F32.BF16 R128, R160, R6, R128 ;  /* 0x00000006a080723c */ /* 0x000fe20000041880 */
[----:B------:R-:W-:-:S07]  /*140f0*/  @P0 BRA `(.L_x_1104) ;  /* 0xffffdf8000000947 */ /* 0x000fce000383ffff */
.L_x_1103:
[----:B------:R-:W-:-:S13]  /*14100*/  ISETP.GE.AND P0, PT, R202, R212, PT ;  /* 0x000000d4ca00720c */ /* 0x000fda0003f06270 */
[----:B------:R-:W-:Y:S05]  /*14110*/  @!P0 BRA `(.L_x_1105) ;  /* 0x00001d4000008947 */ /* 0x000fea0003800000 */
[----:B------:R-:W-:Y:S02]  /*14120*/  MOV R143, R140 ;  /* 0x0000008c008f7202 */ /* 0x000fe40000000f00 */
[----:B------:R-:W-:Y:S02]  /*14130*/  MOV R142, R141 ;  /* 0x0000008d008e7202 */ /* 0x000fe40000000f00 */
.L_x_1106:
[----:B------:R-:W-:Y:S04]  /*14140*/  DEPBAR.LE SB0, 0x0 ;  /* 0x000080000000791a */ /* 0x000fe80000000000 */
[----:B------:R-:W-:Y:S01]  /*14150*/  WARPSYNC 0xffffffff ;  /* 0xffffffff00007948 */ /* 0x000fe20003800000 */
[----:B------:R-:W-:Y:S01]  /*14160*/  BAR.SYNC.DEFER_BLOCKING 0x0 ;  /* 0x0000000000007b1d */ /* 0x000fe20000010000 */
[----:B------:R-:W-:Y:S01]  /*14170*/  SHF.R.S32.HI R0, RZ, 0x1f, R202 ;  /* 0x0000001fff007819 */ /* 0x000fe200000114ca */
[----:B------:R-:W-:Y:S01]  /*14180*/  IMAD.WIDE.U32 R2, R202, c[0x0][0x208], RZ ;  /* 0x00008200ca027a25 */ /* 0x000fe200078e00ff */
[----:B------:R-:W-:Y:S03]  /*14190*/  LOP3.LUT P2, RZ, R216, 0x1, RZ, 0xc0, !PT ;  /* 0x00000001d8ff7812 */ /* 0x000fe6000784c0ff */
[----:B------:R-:W-:Y:S01]  /*141a0*/  IMAD R12, R0, c[0x0][0x208], RZ ;  /* 0x00008200000c7a24 */ /* 0x000fe200078e02ff */
[----:B------:R-:W-:Y:S03]  /*141b0*/  LEA R0, P0, R2, R220, 0x5 ;  /* 0x000000dc02007211 */ /* 0x000fe600078028ff */
[----:B------:R-:W-:Y:S05]  /*141c0*/  IMAD R12, R202, c[0x0][0x20c], R12 ;  /* 0x00008300ca0c7a24 */ /* 0x000fea00078e020c */
[----:B------:R-:W-:Y:S04]  /*141d0*/  IADD3 R3, R3, R12, RZ ;  /* 0x0000000c03037210 */ /* 0x000fe80007ffe0ff */
[----:B------:R-:W-:Y:S02]  /*141e0*/  LEA.HI.X R3, R2, R223, R3, 0x5, P0 ;  /* 0x000000df02037211 */ /* 0x000fe400000f2c03 */
[C---:B------:R-:W-:Y:S01]  /*141f0*/  LEA R2, P0, R0.reuse, c[0x0][0x1f8], 0x1 ;  /* 0x00007e0000027a11 */ /* 0x040fe200078008ff */
[----:B------:R-:W-:Y:S03]  /*14200*/  LDSM.16.M88.4 R16, [R189] ;  /* 0x00000000bd10783b */ /* 0x000fe60000000200 */
[----:B------:R-:W-:Y:S02]  /*14210*/  LEA.HI.X R3, R0, c[0x0][0x1fc], R3, 0x1, P0 ;  /* 0x00007f0000037a11 */ /* 0x000fe400000f0c03 */
[C---:B------:R-:W-:Y:S02]  /*14220*/  ISETP.GT.AND P0, PT, R202.reuse, R212, PT ;  /* 0x000000d4ca00720c */ /* 0x040fe40003f04270 */
[----:B------:R-:W-:Y:S01]  /*14230*/  IADD3 R202, R202, -0x1, RZ ;  /* 0xffffffffcaca7810 */ /* 0x000fe20007ffe0ff */
[----:B------:R-:W1:Y:S07]  /*14240*/  LDSM.16.M88.4 R8, [R184] ;  /* 0x00000000b808783b */ /* 0x000e6e0000000200 */
[----:B------:R-:W2:Y:S07]  /*14250*/  LDSM.16.M88.4 R160, [R184+0x800] ;  /* 0x00080000b8a0783b */ /* 0x000eae0000000200 */
[----:B------:R-:W-:Y:S07]  /*14260*/  LDSM.16.M88.4 R164, [R190] ;  /* 0x00000000bea4783b */ /* 0x000fee0000000200 */
[----:B------:R-:W3:Y:S07]  /*14270*/  LDSM.16.M88.4 R168, [R193] ;  /* 0x00000000c1a8783b */ /* 0x000eee0000000200 */
[----:B------:R-:W4:Y:S07]  /*14280*/  LDSM.16.M88.4 R172, [R194] ;  /* 0x00000000c2ac783b */ /* 0x000f2e0000000200 */
[----:B------:R-:W-:Y:S01]  /*14290*/  @!PT LDS RZ, [RZ] ;  /* 0x00000000fffff984 */ /* 0x000fe20000000800 */
[----:B------:R-:W-:Y:S01]  /*142a0*/  @!PT LDS RZ, [RZ] ;  /* 0x00000000fffff984 */ /* 0x000fe20000000800 */
[----:B------:R-:W-:Y:S01]  /*142b0*/  @!PT LDS RZ, [RZ] ;  /* 0x00000000fffff984 */ /* 0x000fe20000000800 */
[----:B------:R5:W-:Y:S01]  /*142c0*/  LDGSTS.E.BYPASS.LTC128B.128 [R215+0x8080], [R2.64], !P2 ;  /* 0x0808000002d77fae */ /* 0x000be2000d101d46 */
[C---:B-1----:R-:W-:Y:S06]  /*142d0*/  HMMA.16816.F32.BF16 R4, R16.reuse, R8, RZ ;  /* 0x000000081004723c */ /* 0x042fec00000418ff */
[----:B------:R5:W-:Y:S02]  /*142e0*/  LDGSTS.E.BYPASS.LTC128B.128 [R215+0x9080], [R2.64+0x80], !P6 ;  /* 0x0908008002d77fae */ /* 0x000be4000f101d46 */
[C---:B------:R-:W-:Y:S05]  /*142f0*/  HMMA.16816.F32.BF16 R8, R16.reuse, R10, RZ ;  /* 0x0000000a1008723c */ /* 0x040fea00000418ff */
[----:B------:R5:W-:Y:S03]  /*14300*/  LDGSTS.E.BYPASS.LTC128B.128 [R215+0xa080], [R2.64+0x100], !P5 ;  /* 0x0a08010002d77fae */ /* 0x000be6000e901d46 */
[C---:B--2---:R-:W-:Y:S04]  /*14310*/  HMMA.16816.F32.BF16 R12, R16.reuse, R160, RZ ;  /* 0x000000a0100c723c */ /* 0x044fe800000418ff */
[----:B------:R5:W-:Y:S04]  /*14320*/  LDGSTS.E.BYPASS.LTC128B.128 [R215+0xb080], [R2.64+0x180], !P4 ;  /* 0x0b08018002d77fae */ /* 0x000be8000e101d46 */
        /* <DEDUP_REMOVED lines=11> */
[----:B------:R-:W4:Y:S01]  /*143e0*/  LDSM.16.M88.4 R172, [R150+0x800] ;  /* 0x0008000096ac783b */ /* 0x000f220000000200 */
[C---:B-1----:R-:W-:Y:S08]  /*143f0*/  HMMA.16816.F32.BF16 R4, R160.reuse, R176, R4 ;  /* 0x000000b0a004723c */ /* 0x042ff00000041804 */
[C---:B------:R-:W-:Y:S01]  /*14400*/  HMMA.16816.F32.BF16 R8, R160.reuse, R178, R8 ;  /* 0x000000b2a008723c */ /* 0x040fe20000041808 */
[----:B------:R-:W-:Y:S07]  /*14410*/  LDSM.16.M88.4 R176, [R184+0x1000] ;  /* 0x00100000b8b0783b */ /* 0x000fee0000000200 */
[C---:B--2---:R-:W-:Y:S08]  /*14420*/  HMMA.16816.F32.BF16 R12, R160.reuse, R180, R12 ;  /* 0x000000b4a00c723c */ /* 0x044ff0000004180c */
[----:B------:R-:W-:Y:S01]  /*14430*/  HMMA.16816.F32.BF16 R16, R160, R182, R16 ;  /* 0x000000b6a010723c */ /* 0x000fe20000041810 */
[----:B------:R-:W1:Y:S07]  /*14440*/  LDSM.16.M88.4 R160, [R189+0x4000] ;  /* 0x00400000bda0783b */ /* 0x000e6e0000000200 */
[C---:B---3--:R-:W-:Y:S01]  /*14450*/  HMMA.16816.F32.BF16 R4, R164.reuse, R168, R4 ;  /* 0x000000a8a404723c */ /* 0x048fe20000041804 */
[----:B------:R-:W2:Y:S07]  /*14460*/  LDSM.16.M88.4 R180, [R184+0x1800] ;  /* 0x00180000b8b4783b */ /* 0x000eae0000000200 */
[C---:B------:R-:W-:Y:S01]  /*14470*/  HMMA.16816.F32.BF16 R8, R164.reuse, R170, R8 ;  /* 0x000000aaa408723c */ /* 0x040fe20000041808 */
[----:B------:R-:W-:Y:S07]  /*14480*/  LDSM.16.M88.4 R168, [R196] ;  /* 0x00000000c4a8783b */ /* 0x000fee0000000200 */
[C---:B----4-:R-:W-:Y:S08]  /*14490*/  HMMA.16816.F32.BF16 R12, R164.reuse, R172, R12 ;  /* 0x000000aca40c723c */ /* 0x050ff0000004180c */
[----:B------:R-:W-:Y:S01]  /*144a0*/  HMMA.16816.F32.BF16 R16, R164, R174, R16 ;  /* 0x000000aea410723c */ /* 0x000fe20000041810 */
[----:B------:R-:W3:Y:S07]  /*144b0*/  LDSM.16.M88.4 R164, [R190+0x4000] ;  /* 0x00400000bea4783b */ /* 0x000eee0000000200 */
[----:B------:R-:W4:Y:S01]  /*144c0*/  LDSM.16.M88.4 R172, [R195] ;  /* 0x00000000c3ac783b */ /* 0x000f220000000200 */
        /* <DEDUP_REMOVED lines=9> */
[----:B------:R-:W-:Y:S07]  /*14560*/  LDSM.16.M88.4 R168, [R150+0x1000] ;  /* 0x0010000096a8783b */ /* 0x000fee0000000200 */
[C---:B----4-:R-:W-:Y:S08]  /*14570*/  HMMA.16816.F32.BF16 R12, R164.reuse, R172, R12 ;  /* 0x000000aca40c723c */ /* 0x050ff0000004180c */
[----:B------:R-:W-:Y:S01]  /*14580*/  HMMA.16816.F32.BF16 R16, R164, R174, R16 ;  /* 0x000000aea410723c */ /* 0x000fe20000041810 */
[----:B------:R-:W3:Y:S07]  /*14590*/  LDSM.16.M88.4 R164, [R191+0x4000] ;  /* 0x00400000bfa4783b */ /* 0x000eee0000000200 */
        /* <DEDUP_REMOVED lines=50> */
[----:B------:R-:W-:Y:S07]  /*148c0*/  LDSM.16.M88.4 R180, [R150+0x3800] ;  /* 0x0038000096b4783b */ /* 0x000fee0000000200 */
[C---:B------:R-:W-:Y:S01]  /*148d0*/  HMMA.16816.F32.BF16 R8, R164.reuse, R170, R8 ;  /* 0x000000aaa408723c */ /* 0x040fe20000041808 */
[----:B------:R-:W2:Y:S07]  /*148e0*/  LDSM.16.M88.4 R168, [R151+0x3800] ;  /* 0x0038000097a8783b */ /* 0x000eae0000000200 */
[C---:B----4-:R-:W-:Y:S08]  /*148f0*/  HMMA.16816.F32.BF16 R12, R164.reuse, R172, R12 ;  /* 0x000000aca40c723c */ /* 0x050ff0000004180c */
[----:B------:R-:W-:Y:S01]  /*14900*/  HMMA.16816.F32.BF16 R16, R164, R174, R16 ;  /* 0x000000aea410723c */ /* 0x000fe20000041810 */
[----:B------:R-:W-:Y:S07]  /*14910*/  LDSM.16.M88.4 R164, [R191+0xc000] ;  /* 0x00c00000bfa4783b */ /* 0x000fee0000000200 */
[----:B------:R-:W3:Y:S01]  /*14920*/  LDSM.16.M88.4 R172, [R150+0x3000] ;  /* 0x0030000096ac783b */ /* 0x000ee20000000200 */
[C---:B-1----:R-:W-:Y:S01]  /*14930*/  HMMA.16816.F32.BF16 R4, R160.reuse, R176, R4 ;  /* 0x000000b0a004723c */ /* 0x042fe20000041804 */
[----:B------:R-:W-:Y:S05]  /*14940*/  DEPBAR.LE SB0, 0x0 ;  /* 0x000080000000791a */ /* 0x000fea0000000000 */
[----:B------:R-:W-:Y:S02]  /*14950*/  BAR.SYNC.DEFER_BLOCKING 0x0 ;  /* 0x0000000000007b1d */ /* 0x000fe40000010000 */
[C---:B------:R-:W-:Y:S08]  /*14960*/  HMMA.16816.F32.BF16 R8, R160.reuse, R178, R8 ;  /* 0x000000b2a008723c */ /* 0x040ff00000041808 */
[C---:B--2---:R-:W-:Y:S08]  /*14970*/  HMMA.16816.F32.BF16 R12, R160.reuse, R168, R12 ;  /* 0x000000a8a00c723c */ /* 0x044ff0000004180c */
[----:B------:R-:W-:Y:S08]  /*14980*/  HMMA.16816.F32.BF16 R16, R160, R170, R16 ;  /* 0x000000aaa010723c */ /* 0x000ff00000041810 */
[C---:B---3--:R-:W-:Y:S08]  /*14990*/  HMMA.16816.F32.BF16 R4, R164.reuse, R172, R4 ;  /* 0x000000aca404723c */ /* 0x048ff00000041804 */
[C---:B------:R-:W-:Y:S08]  /*149a0*/  HMMA.16816.F32.BF16 R8, R164.reuse, R174, R8 ;  /* 0x000000aea408723c */ /* 0x040ff00000041808 */
[C---:B------:R-:W-:Y:S08]  /*149b0*/  HMMA.16816.F32.BF16 R12, R164.reuse, R180, R12 ;  /* 0x000000b4a40c723c */ /* 0x040ff0000004180c */
[----:B------:R-:W-:Y:S04]  /*149c0*/  HMMA.16816.F32.BF16 R16, R164, R182, R16 ;  /* 0x000000b6a410723c */ /* 0x000fe80000041810 */
[----:B------:R-:W-:Y:S02]  /*149d0*/  FMNMX.FTZ R0, R4, R142, !PT ;  /* 0x0000008e04007209 */ /* 0x000fe40007810000 */
[----:B-----5:R-:W-:Y:S02]  /*149e0*/  FMNMX.FTZ R2, R6, R143, !PT ;  /* 0x0000008f06027209 */ /* 0x020fe40007810000 */
        /* <DEDUP_REMOVED lines=14> */
[----:B------:R-:W-:Y:S06]  /*14ad0*/  FMNMX.FTZ R0, R19, R0, !PT ;  /* 0x0000000013007209 */ /* 0x000fec0007810000 */
[----:B------:R-:W2:Y:S01]  /*14ae0*/  SHFL.BFLY PT, R2, R0, 0x2, 0x1f ;  /* 0x0c401f0000027f89 */ /* 0x000ea200000e0000 */
[----:B-1----:R-:W-:Y:S06]  /*14af0*/  FMNMX.FTZ R141, R3, R141, !PT ;  /* 0x0000008d038d7209 */ /* 0x002fec0007810000 */
[----:B------:R-:W1:Y:S01]  /*14b00*/  SHFL.BFLY PT, R140, R141, 0x1, 0x1f ;  /* 0x0c201f008d8c7f89 */ /* 0x000e6200000e0000 */
[----:B--2---:R-:W-:Y:S06]  /*14b10*/  FMNMX.FTZ R0, R0, R2, !PT ;  /* 0x0000000200007209 */ /* 0x004fec0007810000 */
[----:B------:R-:W2:Y:S01]  /*14b20*/  SHFL.BFLY PT, R3, R0, 0x1, 0x1f ;  /* 0x0c201f0000037f89 */ /* 0x000ea200000e0000 */
[----:B-1----:R-:W-:Y:S05]  /*14b30*/  FMNMX.FTZ R141, R141, R140, !PT ;  /* 0x0000008c8d8d7209 */ /* 0x002fea0007810000 */
[C---:B------:R-:W-:Y:S02]  /*14b40*/  FADD.FTZ R2, -R141.reuse, R142 ;  /* 0x0000008e8d027221 */ /* 0x040fe40000010100 */
[----:B------:R-:W-:Y:S01]  /*14b50*/  FMUL.FTZ R142, R141, c[0x0][0x2d0] ;  /* 0x0000b4008d8e7a20 */ /* 0x000fe20000410000 */
[----:B--2---:R-:W-:Y:S01]  /*14b60*/  FMNMX.FTZ R140, R0, R3, !PT ;  /* 0x00000003008c7209 */ /* 0x004fe20007810000 */
[----:B------:R-:W-:Y:S02]  /*14b70*/  FMUL.FTZ R0, R2, c[0x0][0x2d0] ;  /* 0x0000b40002007a20 */ /* 0x000fe40000410000 */
[--C-:B------:R-:W-:Y:S02]  /*14b80*/  FFMA.FTZ R3, R4, c[0x0][0x2d0], -R142.reuse ;  /* 0x0000b40004037a23 */ /* 0x100fe4000001088e */
[--C-:B------:R-:W-:Y:S01]  /*14b90*/  FFMA.FTZ R4, R8, c[0x0][0x2d0], -R142.reuse ;  /* 0x0000b40008047a23 */ /* 0x100fe2000001088e */
[----:B------:R1:W2:Y:S01]  /*14ba0*/  MUFU.EX2 R2, R0 ;  /* 0x0000000000027308 */ /* 0x0002a20000000800 */
[--C-:B------:R-:W-:Y:S02]  /*14bb0*/  FFMA.FTZ R9, R9, c[0x0][0x2d0], -R142.reuse ;  /* 0x0000b40009097a23 */ /* 0x100fe4000001088e */
[--C-:B------:R-:W-:Y:S02]  /*14bc0*/  FFMA.FTZ R12, R12, c[0x0][0x2d0], -R142.reuse ;  /* 0x0000b4000c0c7a23 */ /* 0x100fe4000001088e */
[--C-:B------:R-:W-:Y:S05]  /*14bd0*/  FFMA.FTZ R13, R13, c[0x0][0x2d0], -R142.reuse ;  /* 0x0000b4000d0d7a23 */ /* 0x100fea000001088e */
[----:B------:R3:W-:Y:S10]  /*14be0*/  MUFU.EX2 R204, R3 ;  /* 0x0000000300cc7308 */ /* 0x0007f40000000800 */
[----:B------:R4:W-:Y:S01]  /*14bf0*/  MUFU.EX2 R183, R4 ;  /* 0x0000000400b77308 */ /* 0x0009e20000000800 */
[----:B-1----:R-:W-:Y:S02]  /*14c00*/  FADD.FTZ R0, -R140, R143 ;  /* 0x0000008f8c007221 */ /* 0x002fe40000010100 */
[----:B--2---:R-:W-:Y:S02]  /*14c10*/  FMUL.FTZ R132, R2, R132 ;  /* 0x0000008402847220 */ /* 0x004fe40000410000 */
[----:B------:R-:W-:Y:S05]  /*14c20*/  FMUL.FTZ R0, R0, c[0x0][0x2d0] ;  /* 0x0000b40000007a20 */ /* 0x000fea0000410000 */
[----:B------:R1:W-:Y:S01]  /*14c30*/  MUFU.EX2 R182, R9 ;  /* 0x0000000900b67308 */ /* 0x0003e20000000800 */
[C---:B------:R-:W-:Y:S02]  /*14c40*/  FMUL.FTZ R133, R2.reuse, R133 ;  /* 0x0000008502857220 */ /* 0x040fe40000410000 */
[C---:B------:R-:W-:Y:S02]  /*14c50*/  FMUL.FTZ R136, R2.reuse, R136 ;  /* 0x0000008802887220 */ /* 0x040fe40000410000 */
[----:B---3--:R-:W-:Y:S02]  /*14c60*/  FFMA.FTZ R3, R5, c[0x0][0x2d0], -R142 ;  /* 0x0000b40005037a23 */ /* 0x008fe4000001088e */
[C---:B------:R-:W-:Y:S02]  /*14c70*/  FMUL.FTZ R137, R2.reuse, R137 ;  /* 0x0000008902897220 */ /* 0x040fe40000410000 */
[C---:B------:R-:W-:Y:S01]  /*14c80*/  FMUL.FTZ R20, R2.reuse, R20 ;  /* 0x0000001402147220 */ /* 0x040fe20000410000 */
[----:B------:R2:W-:Y:S01]  /*14c90*/  MUFU.EX2 R203, R3 ;  /* 0x0000000300cb7308 */ /* 0x0005e20000000800 */
[C---:B------:R-:W-:Y:S02]  /*14ca0*/  FMUL.FTZ R21, R2.reuse, R21 ;  /* 0x0000001502157220 */ /* 0x040fe40000410000 */
[----:B------:R-:W-:Y:S02]  /*14cb0*/  FMUL.FTZ R24, R2, R24 ;  /* 0x0000001802187220 */ /* 0x000fe40000410000 */
[----:B----4-:R-:W-:Y:S04]  /*14cc0*/  @P0 IMAD.WIDE.U32 R4, R202, c[0x0][0x1e0], RZ ;  /* 0x00007800ca040a25 */ /* 0x010fe800078e00ff */
[----:B------:R-:W-:Y:S01]  /*14cd0*/  FMUL.FTZ R25, R2, R25 ;  /* 0x0000001902197220 */ /* 0x000fe20000410000 */
[----:B------:R-:W-:Y:S01]  /*14ce0*/  @P0 LEA R8, P1, R4, R218, 0x5 ;  /* 0x000000da04080211 */ /* 0x000fe200078228ff */
[----:B------:R-:W3:Y:S01]  /*14cf0*/  MUFU.EX2 R0, R0 ;  /* 0x0000000000007308 */ /* 0x000ee20000000800 */
[C---:B------:R-:W-:Y:S02]  /*14d00*/  FMUL.FTZ R28, R2.reuse, R28 ;  /* 0x0000001c021c7220 */ /* 0x040fe40000410000 */
[C---:B-1----:R-:W-:Y:S02]  /*14d10*/  FMUL.FTZ R9, R2.reuse, R157 ;  /* 0x0000009d02097220 */ /* 0x042fe40000410000 */
[C---:B------:R-:W-:Y:S02]  /*14d20*/  FMUL.FTZ R29, R2.reuse, R29 ;  /* 0x0000001d021d7220 */ /* 0x040fe40000410000 */
[C---:B------:R-:W-:Y:S02]  /*14d30*/  FMUL.FTZ R32, R2.reuse, R32 ;  /* 0x0000002002207220 */ /* 0x040fe40000410000 */
[C---:B------:R-:W-:Y:S01]  /*14d40*/  FMUL.FTZ R33, R2.reuse, R33 ;  /* 0x0000002102217220 */ /* 0x040fe20000410000 */
[----:B------:R1:W-:Y:S01]  /*14d50*/  MUFU.EX2 R181, R12 ;  /* 0x0000000c00b57308 */ /* 0x0003e20000000800 */
[C---:B------:R-:W-:Y:S01]  /*14d60*/  FMUL.FTZ R36, R2.reuse, R36 ;  /* 0x0000002402247220 */ /* 0x040fe20000410000 */
[----:B--2---:R-:W-:Y:S01]  /*14d70*/  @P0 SHF.R.S32.HI R3, RZ, 0x1f, R202 ;  /* 0x0000001fff030819 */ /* 0x004fe200000114ca */
[C---:B------:R-:W-:Y:S02]  /*14d80*/  FMUL.FTZ R37, R2.reuse, R37 ;  /* 0x0000002502257220 */ /* 0x040fe40000410000 */
[C---:B------:R-:W-:Y:S02]  /*14d90*/  FMUL.FTZ R40, R2.reuse, R40 ;  /* 0x0000002802287220 */ /* 0x040fe40000410000 */
[----:B------:R-:W-:Y:S02]  /*14da0*/  @P0 IMAD R3, R3, c[0x0][0x1e0], RZ ;  /* 0x0000780003030a24 */ /* 0x000fe400078e02ff */
[----:B------:R-:W-:Y:S01]  /*14db0*/  FMUL.FTZ R41, R2, R41 ;  /* 0x0000002902297220 */ /* 0x000fe20000410000 */
[----:B------:R-:W-:Y:S01]  /*14dc0*/  MUFU.EX2 R180, R13 ;  /* 0x0000000d00b47308 */ /* 0x000fe20000000800 */
[----:B------:R-:W-:Y:S02]  /*14dd0*/  @P0 IMAD R3, R202, c[0x0][0x1e4], R3 ;  /* 0x00007900ca030a24 */ /* 0x000fe400078e0203 */
[C---:B---3--:R-:W-:Y:S02]  /*14de0*/  FMUL.FTZ R134, R0.reuse, R134 ;  /* 0x0000008600867220 */ /* 0x048fe40000410000 */
[----:B------:R-:W-:Y:S01]  /*14df0*/  FMUL.FTZ R135, R0, R135 ;  /* 0x0000008700877220 */ /* 0x000fe20000410000 */
[----:B------:R-:W-:Y:S01]  /*14e00*/  @P0 IADD3 R5, R5, R3, RZ ;  /* 0x0000000305050210 */ /* 0x000fe20007ffe0ff */
[----:B------:R-:W-:Y:S02]  /*14e10*/  FMUL.FTZ R3, R140, c[0x0][0x2d0] ;  /* 0x0000b4008c037a20 */ /* 0x000fe40000410000 */
[----:B------:R-:W-:Y:S01]  /*14e20*/  FMUL.FTZ R138, R0, R138 ;  /* 0x0000008a008a7220 */ /* 0x000fe20000410000 */
[----:B------:R-:W-:Y:S01]  /*14e30*/  @P0 LEA.HI.X R5, R4, R222, R5, 0x5, P1 ;  /* 0x000000de04050211 */ /* 0x000fe200008f2c05 */
[--C-:B------:R-:W-:Y:S01]  /*14e40*/  FFMA.FTZ R6, R6, c[0x0][0x2d0], -R3.reuse ;  /* 0x0000b40006067a23 */ /* 0x100fe20000010803 */
[C---:B------:R-:W-:Y:S01]  /*14e50*/  @P0 LEA R4, P1, R8.reuse, c[0x0][0x1c8], 0x1 ;  /* 0x0000720008040a11 */ /* 0x040fe200078208ff */
[----:B------:R-:W-:Y:S02]  /*14e60*/  FFMA.FTZ R7, R7, c[0x0][0x2d0], -R3 ;  /* 0x0000b40007077a23 */ /* 0x000fe40000010803 */
[----:B------:R2:W-:Y:S01]  /*14e70*/  MUFU.EX2 R177, R6 ;  /* 0x0000000600b17308 */ /* 0x0005e20000000800 */
[----:B------:R-:W-:Y:S01]  /*14e80*/  @P0 LEA.HI.X R5, R8, c[0x0][0x1cc], R5, 0x1, P1 ;  /* 0x0000730008050a11 */ /* 0x000fe200008f0c05 */
[----:B------:R-:W-:Y:S02]  /*14e90*/  FMUL.FTZ R8, R2, R156 ;  /* 0x0000009c02087220 */ /* 0x000fe40000410000 */
[--C-:B-1----:R-:W-:Y:S02]  /*14ea0*/  FFMA.FTZ R12, R16, c[0x0][0x2d0], -R142.reuse ;  /* 0x0000b400100c7a23 */ /* 0x102fe4000001088e */
        /* <DEDUP_REMOVED lines=10> */
[C---:B------:R-:W-:Y:S01]  /*14f50*/  FMUL.FTZ R31, R0.reuse, R31 ;  /* 0x0000001f001f7220 */ /* 0x040fe20000410000 */
[----:B------:R5:W-:Y:S01]  /*14f60*/  MUFU.EX2 R179, R12 ;  /* 0x0000000c00b37308 */ /* 0x000be20000000800 */
[----:B------:R-:W-:Y:S02]  /*14f70*/  FMUL.FTZ R34, R0, R34 ;  /* 0x0000002200227220 */ /* 0x000fe40000410000 */
[--C-:B--2---:R-:W-:Y:S02]  /*14f80*/  FFMA.FTZ R6, R10, c[0x0][0x2d0], -R3.reuse ;  /* 0x0000b4000a067a23 */ /* 0x104fe40000010803 */
[----:B------:R1:W-:Y:S01]  /*14f90*/  @P0 LDGSTS.E.BYPASS.LTC128B.128 [R201+0xf080], [R4.64+0x180], !P4 ;  /* 0x0f08018004c90fae */ /* 0x0003e2000e101d46 */
[C---:B------:R-:W-:Y:S02]  /*14fa0*/  FMUL.FTZ R10, R0.reuse, R158 ;  /* 0x0000009e000a7220 */ /* 0x040fe40000410000 */
[C---:B------:R-:W-:Y:S02]  /*14fb0*/  FMUL.FTZ R35, R0.reuse, R35 ;  /* 0x0000002300237220 */ /* 0x040fe40000410000 */
[----:B------:R2:W-:Y:S01]  /*14fc0*/  MUFU.EX2 R175, R6 ;  /* 0x0000000600af7308 */ /* 0x0005e20000000800 */
[C---:B------:R-:W-:Y:S01]  /*14fd0*/  FMUL.FTZ R38, R0.reuse, R38 ;  /* 0x0000002600267220 */ /* 0x040fe20000410000 */
[----:B------:R-:W2:Y:S01]  /*14fe0*/  LDSM.16.MT88.4 R160, [R185] ;  /* 0x00000000b9a0783b */ /* 0x000ea20000004200 */
[C---:B---3--:R-:W-:Y:S02]  /*14ff0*/  FMUL.FTZ R7, R0.reuse, R155 ;  /* 0x0000009b00077220 */ /* 0x048fe40000410000 */
[C---:B------:R-:W-:Y:S02]  /*15000*/  FMUL.FTZ R39, R0.reuse, R39 ;  /* 0x0000002700277220 */ /* 0x040fe40000410000 */
[C---:B------:R-:W-:Y:S02]  /*15010*/  FMUL.FTZ R42, R0.reuse, R42 ;  /* 0x0000002a002a7220 */ /* 0x040fe40000410000 */
[----:B------:R-:W3:Y:S01]  /*15020*/  LDSM.16.MT88.4 R164, [R186] ;  /* 0x00000000baa4783b */ /* 0x000ee20000004200 */
[----:B------:R-:W-:Y:S02]  /*15030*/  FMUL.FTZ R43, R0, R43 ;  /* 0x0000002b002b7220 */ /* 0x000fe40000410000 */
[C---:B------:R-:W-:Y:S02]  /*15040*/  FMUL.FTZ R44, R2.reuse, R44 ;  /* 0x0000002c022c7220 */ /* 0x040fe40000410000 */
[----:B-----5:R-:W-:Y:S02]  /*15050*/  FFMA.FTZ R12, R17, c[0x0][0x2d0], -R142 ;  /* 0x0000b400110c7a23 */ /* 0x020fe4000001088e */
[----:B------:R-:W5:Y:S01]  /*15060*/  LDSM.16.MT88.4 R168, [R188] ;  /* 0x00000000bca8783b */ /* 0x000f620000004200 */
[----:B------:R-:W-:Y:S01]  /*15070*/  FMUL.FTZ R45, R2, R45 ;  /* 0x0000002d022d7220 */ /* 0x000fe20000410000 */
[----:B------:R2:W-:Y:S01]  /*15080*/  MUFU.EX2 R178, R12 ;  /* 0x0000000c00b27308 */ /* 0x0005e20000000800 */
[C---:B------:R-:W-:Y:S02]  /*15090*/  FMUL.FTZ R46, R0.reuse, R46 ;  /* 0x0000002e002e7220 */ /* 0x040fe40000410000 */
[----:B------:R-:W-:Y:S02]  /*150a0*/  FMUL.FTZ R47, R0, R47 ;  /* 0x0000002f002f7220 */ /* 0x000fe40000410000 */
[--C-:B-1----:R-:W-:Y:S01]  /*150b0*/  FFMA.FTZ R4, R11, c[0x0][0x2d0], -R3.reuse ;  /* 0x0000b4000b047a23 */ /* 0x102fe20000010803 */
[----:B------:R-:W0:Y:S01]  /*150c0*/  LDGDEPBAR ;  /* 0x00000000000079af */ /* 0x000e220000000000 */
[----:B------:R-:W-:Y:S01]  /*150d0*/  FMUL.FTZ R5, R2, R153 ;  /* 0x0000009902057220 */ /* 0x000fe20000410000 */
[----:B----4-:R-:W-:Y:S01]  /*150e0*/  F2FP.BF16.PACK_AB R153, R176, R177 ;  /* 0x000000b1b099723e */ /* 0x010fe200000010ff */
[----:B--2---:R-:W-:Y:S01]  /*150f0*/  FMUL.FTZ R6, R0, R154 ;  /* 0x0000009a00067220 */ /* 0x004fe20000410000 */
[----:B------:R-:W1:Y:S01]  /*15100*/  MUFU.EX2 R174, R4 ;  /* 0x0000000400ae7308 */ /* 0x000e620000000800 */
[----:B------:R-:W-:Y:S01]  /*15110*/  F2FP.BF16.PACK_AB R154, R182, R183 ;  /* 0x000000b7b69a723e */ /* 0x000fe200000010ff */
[----:B------:R-:W-:Y:S02]  /*15120*/  FMUL.FTZ R11, R0, R159 ;  /* 0x0000009f000b7220 */ /* 0x000fe40000410000 */
[----:B------:R-:W2:Y:S01]  /*15130*/  LDSM.16.MT88.4 R156, [R187] ;  /* 0x00000000bb9c783b */ /* 0x000ea20000004200 */
[C---:B------:R-:W-:Y:S02]  /*15140*/  FMUL.FTZ R48, R2.reuse, R48 ;  /* 0x0000003002307220 */ /* 0x040fe40000410000 */
[----:B------:R-:W-:Y:S02]  /*15150*/  FMUL.FTZ R49, R2, R49 ;  /* 0x0000003102317220 */ /* 0x000fe40000410000 */
[C---:B------:R-:W-:Y:S02]  /*15160*/  FMUL.FTZ R50, R0.reuse, R50 ;  /* 0x0000003200327220 */ /* 0x040fe40000410000 */
[----:B------:R-:W-:Y:S02]  /*15170*/  FMUL.FTZ R51, R0, R51 ;  /* 0x0000003300337220 */ /* 0x000fe40000410000 */
[----:B------:R-:W-:Y:S02]  /*15180*/  FMUL.FTZ R52, R2, R52 ;  /* 0x0000003402347220 */ /* 0x000fe40000410000 */
[--C-:B------:R-:W-:Y:S02]  /*15190*/  FFMA.FTZ R12, R18, c[0x0][0x2d0], -R3.reuse ;  /* 0x0000b400120c7a23 */ /* 0x100fe40000010803 */
[----:B------:R-:W-:Y:S02]  /*151a0*/  FMUL.FTZ R53, R2, R53 ;  /* 0x0000003502357220 */ /* 0x000fe40000410000 */
[C---:B------:R-:W-:Y:S01]  /*151b0*/  FMUL.FTZ R54, R0.reuse, R54 ;  /* 0x0000003600367220 */ /* 0x040fe20000410000 */
[----:B------:R4:W-:Y:S01]  /*151c0*/  MUFU.EX2 R143, R12 ;  /* 0x0000000c008f7308 */ /* 0x0009e20000000800 */
[----:B------:R-:W-:Y:S02]  /*151d0*/  FMUL.FTZ R55, R0, R55 ;  /* 0x0000003700377220 */ /* 0x000fe40000410000 */
[----:B------:R-:W-:Y:S01]  /*151e0*/  FMUL.FTZ R56, R2, R56 ;  /* 0x0000003802387220 */ /* 0x000fe20000410000 */
[----:B-1----:R-:W-:Y:S01]  /*151f0*/  F2FP.BF16.PACK_AB R155, R174, R175 ;  /* 0x000000afae9b723e */ /* 0x002fe200000010ff */
[C---:B------:R-:W-:Y:S01]  /*15200*/  FMUL.FTZ R4, R2.reuse, R152 ;  /* 0x0000009802047220 */ /* 0x040fe20000410000 */
[----:B------:R-:W-:Y:S01]  /*15210*/  F2FP.BF16.PACK_AB R152, R203, R204 ;  /* 0x000000cccb98723e */ /* 0x000fe200000010ff */
[----:B------:R-:W-:Y:S02]  /*15220*/  FMUL.FTZ R57, R2, R57 ;  /* 0x0000003902397220 */ /* 0x000fe40000410000 */
[C---:B------:R-:W-:Y:S02]  /*15230*/  FMUL.FTZ R58, R0.reuse, R58 ;  /* 0x0000003a003a7220 */ /* 0x040fe40000410000 */
[----:B------:R-:W-:Y:S02]  /*15240*/  FMUL.FTZ R59, R0, R59 ;  /* 0x0000003b003b7220 */ /* 0x000fe40000410000 */
[C---:B------:R-:W-:Y:S05]  /*15250*/  HMMA.16816.F32.BF16 R4, R152.reuse, R160, R4 ;  /* 0x000000a09804723c */ /* 0x040fea0000041804 */
[C---:B------:R-:W-:Y:S02]  /*15260*/  FMUL.FTZ R60, R2.reuse, R60 ;  /* 0x0000003c023c7220 */ /* 0x040fe40000410000 */
[----:B------:R-:W-:Y:S01]  /*15270*/  FMUL.FTZ R61, R2, R61 ;  /* 0x0000003d023d7220 */ /* 0x000fe20000410000 */
[C---:B------:R-:W-:Y:S01]  /*15280*/  HMMA.16816.F32.BF16 R8, R152.reuse, R162, R8 ;  /* 0x000000a29808723c */ /* 0x040fe20000041808 */
[----:B------:R-:W1:Y:S03]  /*15290*/  LDSM.16.MT88.4 R160, [R185+0x1000] ;  /* 0x00100000b9a0783b */ /* 0x000e660000004200 */
[----:B------:R-:W-:Y:S01]  /*152a0*/  FMUL.FTZ R62, R0, R62 ;  /* 0x0000003e003e7220 */ /* 0x000fe20000410000 */
[----:B----4-:R-:W-:Y:S01]  /*152b0*/  F2FP.BF16.PACK_AB R12, R180, R181 ;  /* 0x000000b5b40c723e */ /* 0x010fe200000010ff */
        /* <DEDUP_REMOVED lines=8> */
[C---:B-----5:R-:W-:Y:S04]  /*15340*/  HMMA.16816.F32.BF16 R20, R152.reuse, R168, R20 ;  /* 0x000000a89814723c */ /* 0x060fe80000041814 */
[C---:B------:R-:W-:Y:S02]  /*15350*/  FMUL.FTZ R68, R2.reuse, R68 ;  /* 0x0000004402447220 */ /* 0x040fe40000410000 */
[----:B------:R-:W-:Y:S02]  /*15360*/  FMUL.FTZ R69, R2, R69 ;  /* 0x0000004502457220 */ /* 0x000fe40000410000 */
[C---:B------:R-:W-:Y:S01]  /*15370*/  HMMA.16816.F32.BF16 R24, R152.reuse, R170, R24 ;  /* 0x000000aa9818723c */ /* 0x040fe20000041818 */
[----:B------:R-:W-:Y:S03]  /*15380*/  LDSM.16.MT88.4 R168, [R187+0x800] ;  /* 0x00080000bba8783b */ /* 0x000fe60000004200 */
[C---:B------:R-:W-:Y:S02]  /*15390*/  FMUL.FTZ R70, R0.reuse, R70 ;  /* 0x0000004600467220 */ /* 0x040fe40000410000 */
[----:B------:R-:W-:Y:S02]  /*153a0*/  FMUL.FTZ R71, R0, R71 ;  /* 0x0000004700477220 */ /* 0x000fe40000410000 */
[C---:B--2---:R-:W-:Y:S04]  /*153b0*/  HMMA.16816.F32.BF16 R28, R152.reuse, R156, R28 ;  /* 0x0000009c981c723c */ /* 0x044fe8000004181c */
[C---:B------:R-:W-:Y:S02]  /*153c0*/  FMUL.FTZ R72, R2.reuse, R72 ;  /* 0x0000004802487220 */ /* 0x040fe40000410000 */
[----:B------:R-:W-:Y:S02]  /*153d0*/  FMUL.FTZ R73, R2, R73 ;  /* 0x0000004902497220 */ /* 0x000fe40000410000 */
        /* <DEDUP_REMOVED lines=78> */
[--C-:B------:R-:W-:Y:S02]  /*158c0*/  FFMA.FTZ R14, R14, c[0x0][0x2d0], -R3.reuse ;  /* 0x0000b4000e0e7a23 */ /* 0x100fe40000010803 */
[--C-:B------:R-:W-:Y:S02]  /*158d0*/  FFMA.FTZ R15, R15, c[0x0][0x2d0], -R3.reuse ;  /* 0x0000b4000f0f7a23 */ /* 0x100fe40000010803 */
[C---:B---3--:R-:W-:Y:S01]  /*158e0*/  HMMA.16816.F32.BF16 R116, R152.reuse, R164, R116 ;  /* 0x000000a49874723c */ /* 0x048fe20000041874 */
[----:B------:R3:W-:Y:S03]  /*158f0*/  MUFU.EX2 R173, R14 ;  /* 0x0000000e00ad7308 */ /* 0x0007e60000000800 */
[----:B------:R-:W-:Y:S02]  /*15900*/  FFMA.FTZ R3, R19, c[0x0][0x2d0], -R3 ;  /* 0x0000b40013037a23 */ /* 0x000fe40000010803 */
[C---:B------:R-:W-:Y:S01]  /*15910*/  FMUL.FTZ R120, R2.reuse, R120 ;  /* 0x0000007802787220 */ /* 0x040fe20000410000 */
[----:B------:R-:W-:Y:S01]  /*15920*/  LDSM.16.MT88.4 R16, [R188+0x800] ;  /* 0x00080000bc10783b */ /* 0x000fe20000004200 */
[----:B------:R-:W-:Y:S03]  /*15930*/  FMUL.FTZ R121, R2, R121 ;  /* 0x0000007902797220 */ /* 0x000fe60000410000 */
[----:B------:R-:W4:Y:S01]  /*15940*/  MUFU.EX2 R172, R15 ;  /* 0x0000000f00ac7308 */ /* 0x000f220000000800 */
[C---:B------:R-:W-:Y:S02]  /*15950*/  FMUL.FTZ R122, R0.reuse, R122 ;  /* 0x0000007a007a7220 */ /* 0x040fe40000410000 */
[----:B------:R-:W-:Y:S02]  /*15960*/  FMUL.FTZ R123, R0, R123 ;  /* 0x0000007b007b7220 */ /* 0x000fe40000410000 */
[C---:B------:R-:W-:Y:S02]  /*15970*/  FMUL.FTZ R124, R2.reuse, R124 ;  /* 0x0000007c027c7220 */ /* 0x040fe40000410000 */
[----:B------:R-:W-:Y:S02]  /*15980*/  FMUL.FTZ R125, R2, R125 ;  /* 0x0000007d027d7220 */ /* 0x000fe40000410000 */
[C---:B------:R-:W-:Y:S01]  /*15990*/  FMUL.FTZ R126, R0.reuse, R126 ;  /* 0x0000007e007e7220 */ /* 0x040fe20000410000 */
[C---:B------:R-:W-:Y:S01]  /*159a0*/  HMMA.16816.F32.BF16 R120, R152.reuse, R166, R120 ;  /* 0x000000a69878723c */ /* 0x040fe20000041878 */
[----:B------:R-:W5:Y:S01]  /*159b0*/  MUFU.EX2 R142, R3 ;  /* 0x00000003008e7308 */ /* 0x000f620000000800 */
[----:B------:R-:W1:Y:S01]  /*159c0*/  LDSM.16.MT88.4 R164, [R186+0x800] ;  /* 0x00080000baa4783b */ /* 0x000e620000004200 */
[----:B------:R-:W-:Y:S01]  /*159d0*/  FMUL.FTZ R127, R0, R127 ;  /* 0x0000007f007f7220 */ /* 0x000fe20000410000 */
[----:B---3--:R-:W-:Y:S01]  /*159e0*/  F2FP.BF16.PACK_AB R14, R178, R179 ;  /* 0x000000b3b20e723e */ /* 0x008fe200000010ff */
[C---:B------:R-:W-:Y:S02]  /*159f0*/  FMUL.FTZ R128, R2.reuse, R128 ;  /* 0x0000008002807220 */ /* 0x040fe40000410000 */
[----:B------:R-:W-:Y:S02]  /*15a00*/  FMUL.FTZ R129, R2, R129 ;  /* 0x0000008102817220 */ /* 0x000fe40000410000 */
[C---:B------:R-:W-:Y:S01]  /*15a10*/  FMUL.FTZ R130, R0.reuse, R130 ;  /* 0x0000008200827220 */ /* 0x040fe20000410000 */
[C---:B--2---:R-:W-:Y:S03]  /*15a20*/  HMMA.16816.F32.BF16 R124, R152.reuse, R156, R124 ;  /* 0x0000009c987c723c */ /* 0x044fe6000004187c */
[----:B------:R-:W-:Y:S01]  /*15a30*/  FMUL.FTZ R131, R0, R131 ;  /* 0x0000008300837220 */ /* 0x000fe20000410000 */
[----:B----4-:R-:W-:Y:S01]  /*15a40*/  F2FP.BF16.PACK_AB R13, R172, R173 ;  /* 0x000000adac0d723e */ /* 0x010fe200000010ff */
[----:B------:R-:W-:Y:S02]  /*15a50*/  FFMA.FTZ R2, R2, R209, R204 ;  /* 0x000000d102027223 */ /* 0x000fe400000100cc */
[----:B------:R-:W-:Y:S02]  /*15a60*/  FFMA.FTZ R0, R0, R208, R177 ;  /* 0x000000d000007223 */ /* 0x000fe400000100b1 */
[----:B------:R-:W-:Y:S01]  /*15a70*/  FADD.FTZ R2, R203, R2 ;  /* 0x00000002cb027221 */ /* 0x000fe20000010000 */
[----:B------:R-:W-:Y:S03]  /*15a80*/  HMMA.16816.F32.BF16 R128, R152, R158, R128 ;  /* 0x0000009e9880723c */ /* 0x000fe60000041880 */
[----:B------:R-:W-:Y:S01]  /*15a90*/  FADD.FTZ R0, R176, R0 ;  /* 0x00000000b0007221 */ /* 0x000fe20000010000 */
[----:B-----5:R-:W-:Y:S01]  /*15aa0*/  F2FP.BF16.PACK_AB R15, R142, R143 ;  /* 0x0000008f8e0f723e */ /* 0x020fe200000010ff */
[----:B------:R-:W-:Y:S02]  /*15ab0*/  FADD.FTZ R2, R183, R2 ;  /* 0x00000002b7027221 */ /* 0x000fe40000010000 */
[----:B------:R-:W-:Y:S04]  /*15ac0*/  FADD.FTZ R0, R175, R0 ;  /* 0x00000000af007221 */ /* 0x000fe80000010000 */
[C---:B-1----:R-:W-:Y:S01]  /*15ad0*/  HMMA.16816.F32.BF16 R152, R12.reuse, R160, R4 ;  /* 0x000000a00c98723c */ /* 0x042fe20000041804 */
[----:B------:R-:W1:Y:S04]  /*15ae0*/  LDSM.16.MT88.4 R4, [R185+0x1800] ;  /* 0x00180000b904783b */ /* 0x000e680000004200 */
[----:B------:R-:W-:Y:S02]  /*15af0*/  FADD.FTZ R2, R182, R2 ;  /* 0x00000002b6027221 */ /* 0x000fe40000010000 */
[----:B------:R-:W-:Y:S01]  /*15b00*/  FADD.FTZ R3, R174, R0 ;  /* 0x00000000ae037221 */ /* 0x000fe20000010000 */
[C---:B------:R-:W-:Y:S01]  /*15b10*/  HMMA.16816.F32.BF16 R156, R12.reuse, R162, R8 ;  /* 0x000000a20c9c723c */ /* 0x040fe20000041808 */
[----:B------:R-:W2:Y:S03]  /*15b20*/  LDSM.16.MT88.4 R8, [R186+0x1800] ;  /* 0x00180000ba08783b */ /* 0x000ea60000004200 */
[----:B------:R-:W-:Y:S02]  /*15b30*/  FADD.FTZ R0, R181, R2 ;  /* 0x00000002b5007221 */ /* 0x000fe40000010000 */
[----:B------:R-:W-:Y:S02]  /*15b40*/  FADD.FTZ R3, R173, R3 ;  /* 0x00000003ad037221 */ /* 0x000fe40000010000 */
[C---:B------:R-:W-:Y:S01]  /*15b50*/  HMMA.16816.F32.BF16 R132, R12.reuse, R164, R132 ;  /* 0x000000a40c84723c */ /* 0x040fe20000041884 */
[----:B------:R-:W-:Y:S03]  /*15b60*/  LDSM.16.MT88.4 R160, [R187+0x1800] ;  /* 0x00180000bba0783b */ /* 0x000fe60000004200 */
[----:B------:R-:W-:Y:S02]  /*15b70*/  FADD.FTZ R0, R180, R0 ;  /* 0x00000000b4007221 */ /* 0x000fe40000010000 */
[----:B------:R-:W-:Y:S02]  /*15b80*/  FADD.FTZ R3, R172, R3 ;  /* 0x00000003ac037221 */ /* 0x000fe40000010000 */
[C---:B------:R-:W-:Y:S04]  /*15b90*/  HMMA.16816.F32.BF16 R136, R12.reuse, R166, R136 ;  /* 0x000000a60c88723c */ /* 0x040fe80000041888 */
[----:B------:R-:W-:Y:S02]  /*15ba0*/  FADD.FTZ R2, R179, R0 ;  /* 0x00000000b3027221 */ /* 0x000fe40000010000 */
[----:B------:R-:W-:Y:S01]  /*15bb0*/  FADD.FTZ R0, R143, R3 ;  /* 0x000000038f007221 */ /* 0x000fe20000010000 */
[----:B------:R-:W-:Y:S01]  /*15bc0*/  MOV R143, R140 ;  /* 0x0000008c008f7202 */ /* 0x000fe20000000f00 */
[C---:B------:R-:W-:Y:S04]  /*15bd0*/  HMMA.16816.F32.BF16 R20, R12.reuse, R16, R20 ;  /* 0x000000100c14723c */ /* 0x040fe80000041814 */
[----:B------:R-:W-:Y:S02]  /*15be0*/  FADD.FTZ R209, R178, R2 ;  /* 0x00000002b2d17221 */ /* 0x000fe40000010000 */
[----:B------:R-:W-:Y:S01]  /*15bf0*/  FADD.FTZ R208, R142, R0 ;  /* 0x000000008ed07221 */ /* 0x000fe20000010000 */
[----:B------:R-:W-:Y:S01]  /*15c00*/  MOV R142, R141 ;  /* 0x0000008d008e7202 */ /* 0x000fe20000000f00 */
        /* <DEDUP_REMOVED lines=13> */
[C---:B------:R-:W-:Y:S08]  /*15ce0*/  HMMA.16816.F32.BF16 R60, R12.reuse, R160, R60 ;  /* 0x000000a00c3c723c */ /* 0x040ff0000004183c */
        /* <DEDUP_REMOVED lines=11> */
[C---:B----4-:R-:W-:Y:S08]  /*15da0*/  HMMA.16816.F32.BF16 R92, R12.reuse, R160, R92 ;  /* 0x000000a00c5c723c */ /* 0x050ff0000004185c */
[C---:B------:R-:W-:Y:S01]  /*15db0*/  HMMA.16816.F32.BF16 R96, R12.reuse, R162, R96 ;  /* 0x000000a20c60723c */ /* 0x040fe20000041860 */
[----:B------:R-:W4:Y:S07]  /*15dc0*/  LDSM.16.MT88.4 R160, [R187+0x3800] ;  /* 0x00380000bba0783b */ /* 0x000f2e0000004200 */
[C---:B-1----:R-:W-:Y:S08]  /*15dd0*/  HMMA.16816.F32.BF16 R100, R12.reuse, R4, R100 ;  /* 0x000000040c64723c */ /* 0x042ff00000041864 */
[C---:B------:R-:W-:Y:S08]  /*15de0*/  HMMA.16816.F32.BF16 R104, R12.reuse, R6, R104 ;  /* 0x000000060c68723c */ /* 0x040ff00000041868 */
[C---:B--2---:R-:W-:Y:S08]  /*15df0*/  HMMA.16816.F32.BF16 R108, R12.reuse, R8, R108 ;  /* 0x000000080c6c723c */ /* 0x044ff0000004186c */
[C---:B------:R-:W-:Y:S08]  /*15e00*/  HMMA.16816.F32.BF16 R112, R12.reuse, R10, R112 ;  /* 0x0000000a0c70723c */ /* 0x040ff00000041870 */
[C---:B---3--:R-:W-:Y:S08]  /*15e10*/  HMMA.16816.F32.BF16 R116, R12.reuse, R16, R116 ;  /* 0x000000100c74723c */ /* 0x048ff00000041874 */
[C---:B------:R-:W-:Y:S08]  /*15e20*/  HMMA.16816.F32.BF16 R120, R12.reuse, R18, R120 ;  /* 0x000000120c78723c */ /* 0x040ff00000041878 */
[C---:B----4-:R-:W-:Y:S08]  /*15e30*/  HMMA.16816.F32.BF16 R124, R12.reuse, R160, R124 ;  /* 0x000000a00c7c723c */ /* 0x050ff0000004187c */
[----:B------:R-:W-:Y:S01]  /*15e40*/  HMMA.16816.F32.BF16 R128, R12, R162, R128 ;  /* 0x000000a20c80723c */ /* 0x000fe20000041880 */
[----:B------:R-:W-:-:S07]  /*15e50*/  @P0 BRA `(.L_x_1106) ;  /* 0xffffe2e000000947 */ /* 0x000fce000383ffff */
.L_x_1105:
[----:B------:R-:W-:Y:S07]  /*15e60*/  @!UPT UIADD3 URZ, URZ, URZ, URZ ;  /* 0x0000003f3f3ff290 */ /* 0x000fee000fffe03f */
[----:B------:R-:W-:Y:S02]  /*15e70*/  MOV R7, 0x1f ;  /* 0x0000001f00077802 */ /* 0x000fe40000000f00 */
[----:B------:R-:W-:Y:S01]  /*15e80*/  MOV R6, 0xffffffff ;  /* 0xffffffff00067802 */ /* 0x000fe20000000f00 */
[----:B------:R-:W-:Y:S06]  /*15e90*/  BRA.DIV ~URZ, `(.L_x_1107) ;  /* 0x000062927f007947 */ /* 0x000fec000b800000 */
[----:B------:R1:W2:Y:S02]  /*15ea0*/  SHFL.BFLY PT, R0, R209, 0x2, 0x1f ;  /* 0x0c401f00d1007f89 */ /* 0x0002a400000e0000 */
.L_x_1180:
[----:B--2---:R-:W-:Y:S01]  /*15eb0*/  FADD.FTZ R0, R0, R209 ;  /* 0x000000d100007221 */ /* 0x004fe20000010000 */
[----:B------:R-:W-:Y:S05]  /*15ec0*/  BRA.DIV ~URZ, `(.L_x_1108) ;  /* 0x000062c27f007947 */ /* 0x000fea000b800000 */
[----:B------:R-:W2:Y:S04]  /*15ed0*/  SHFL.BFLY PT, R2, R208, 0x2, 0x1f ;  /* 0x0c401f00d0027f89 */ /* 0x000ea800000e0000 */
[----:B------:R-:W3:Y:S01]  /*15ee0*/  SHFL.BFLY PT, R5, R0, 0x1, 0x1f ;  /* 0x0c201f0000057f89 */ /* 0x000ee200000e0000 */
[----:B--2---:R-:W-:-:S02]  /*15ef0*/  FADD.FTZ R4, R2, R208 ;  /* 0x000000d002047221 */ /* 0x004fc40000010000 */
[----:B---3--:R-:W-:-:S03]  /*15f00*/  FADD.FTZ R0, R0, R5 ;  /* 0x0000000500007221 */ /* 0x008fc60000010000 */
[----:B------:R2:W3:Y:S04]  /*15f10*/  SHFL.BFLY PT, R3, R4, 0x1, 0x1f ;  /* 0x0c201f0004037f89 */ /* 0x0004e800000e0000 */
.L_x_1181:
        /* <DEDUP_REMOVED lines=81> */
[C---:B------:R-:W-:Y:S02]  /*16430*/  FMUL.FTZ R138, R0.reuse, R30 ;  /* 0x0000001e008a7220 */ /* 0x040fe40000410000 */
[C---:B------:R-:W-:Y:S02]  /*16440*/  FMUL.FTZ R139, R0.reuse, R31 ;  /* 0x0000001f008b7220 */ /* 0x040fe40000410000 */
[----:B------:R-:W-:-:S02]  /*16450*/  FMUL.FTZ R30, R0, R34 ;  /* 0x00000022001e7220 */ /* 0x000fc40000410000 */
[C---:B------:R-:W-:Y:S01]  /*16460*/  FMUL.FTZ R31, R0.reuse, R35 ;  /* 0x00000023001f7220 */ /* 0x040fe20000410000 */
[----:B---3--:R-:W-:Y:S01]  /*16470*/  @P0 MOV R3, 0x3f317218 ;  /* 0x3f31721800030802 */ /* 0x008fe20000000f00 */
        /* <DEDUP_REMOVED lines=9> */
[----:B------:R-:W-:Y:S01]  /*16510*/  @P1 FFMA.FTZ R142, R4, R141, R5 ;  /* 0x0000008d048e1223 */ /* 0x000fe20000010005 */
[----:B------:R-:W-:Y:S01]  /*16520*/  MOV R4, 0x1 ;  /* 0x0000000100047802 */ /* 0x000fe20000000f00 */
[----:B------:R-:W-:-:S02]  /*16530*/  FMUL.FTZ R66, R0, R74 ;  /* 0x0000004a00427220 */ /* 0x000fc40000410000 */
[C---:B------:R-:W-:Y:S02]  /*16540*/  FMUL.FTZ R67, R0.reuse, R75 ;  /* 0x0000004b00437220 */ /* 0x040fe40000410000 */
[C---:B------:R-:W-:Y:S02]  /*16550*/  FMUL.FTZ R74, R0.reuse, R82 ;  /* 0x00000052004a7220 */ /* 0x040fe40000410000 */
[----:B------:R-:W-:Y:S02]  /*16560*/  FMUL.FTZ R75, R0, R83 ;  /* 0x00000053004b7220 */ /* 0x000fe40000410000 */
[----:B----4-:R-:W-:Y:S02]  /*16570*/  @P0 FMUL.FTZ R2, R2, 0.69314718246459960938 ;  /* 0x3f31721802020820 */ /* 0x010fe40000410000 */
        /* <DEDUP_REMOVED lines=47> */
.L_x_1024:
[----:B-----5:R-:W2:Y:S01]  /*16870*/  S2R R110, SR_TID.X ;  /* 0x00000000006e7919 */ /* 0x020ea20000002100 */
        /* <DEDUP_REMOVED lines=16> */
.L_x_1110:
[----:B------:R-:W-:Y:S05]  /*16980*/  BSYNC B0 ;  /* 0x0000000000007941 */ /* 0x000fea0003800000 */
.L_x_1109:
        /* <DEDUP_REMOVED lines=127> */
[----:B----4-:R-:W-:-:S03]  /*17180*/  @P1 LEA R4, P0, R227, c[0x0][0x508], 0x2 ;  /* 0x00014200e3041a11 */ /* 0x010fc600078010ff */
[----:B------:R3:W-:Y:S01]  /*17190*/  STS [R248+0xc080], R3 ;  /* 0x00c08003f8007388 */ /* 0x0007e20000000800 */
[----:B-1----:R-:W-:Y:S02]  /*171a0*/  F2FP.BF16.PACK_AB R2, R107, R106 ;  /* 0x0000006a6b02723e */ /* 0x002fe400000010ff */
[----:B------:R-:W-:-:S03]  /*171b0*/  @P1 LEA.HI.X R5, R227, c[0x0][0x50c], R240, 0x2, P0 ;  /* 0x00014300e3051a11 */ /* 0x000fc600000f14f0 */
[----:B------:R1:W-:Y:S01]  /*171c0*/  STS [R248+0xc480], R2 ;  /* 0x00c48002f8007388 */ /* 0x0003e20000000800 */
[----:B--2---:R-:W-:Y:S02]  /*171d0*/  F2FP.BF16.PACK_AB R0, R121, R120 ;  /* 0x000000787900723e */ /* 0x004fe400000010ff */
[----:B---3--:R-:W-:-:S03]  /*171e0*/  F2FP.BF16.PACK_AB R3, R103, R102 ;  /* 0x000000666703723e */ /* 0x008fc600000010ff */
[----:B------:R2:W-:Y:S04]  /*171f0*/  STS [R246+0xc000], R0 ;  /* 0x00c00000f6007388 */ /* 0x0005e80000000800 */
[----:B------:R3:W-:Y:S01]  /*17200*/  STS [R246+0xc400], R3 ;  /* 0x00c40003f6007388 */ /* 0x0007e20000000800 */
[----:B-1----:R-:W-:-:S05]  /*17210*/  F2FP.BF16.PACK_AB R2, R113, R112 ;  /* 0x000000707102723e */ /* 0x002fca00000010ff */
[----:B------:R1:W-:Y:S01]  /*17220*/  STS [R247+0xc080], R2 ;  /* 0x00c08002f7007388 */ /* 0x0003e20000000800 */
[----:B--2---:R-:W-:Y:S02]  /*17230*/  F2FP.BF16.PACK_AB R0, R99, R98 ;  /* 0x000000626300723e */ /* 0x004fe400000010ff */
[----:B---3--:R-:W-:-:S03]  /*17240*/  F2FP.BF16.PACK_AB R3, R105, R104 ;  /* 0x000000686903723e */ /* 0x008fc600000010ff */
[----:B------:R2:W-:Y:S04]  /*17250*/  STS [R247+0xc480], R0 ;  /* 0x00c48000f7007388 */ /* 0x0005e80000000800 */
[----:B------:R3:W-:Y:S01]  /*17260*/  STS [R245+0xc000], R3 ;  /* 0x00c00003f5007388 */ /* 0x0007e20000000800 */
[----:B-1----:R-:W-:Y:S01]  /*17270*/  IMAD.MOV.U32 R2, RZ, RZ, RZ ;  /* 0x000000ffff027224 */ /* 0x002fe200078e00ff */
[----:B--2---:R-:W-:-:S05]  /*17280*/  F2FP.BF16.PACK_AB R0, R95, R94 ;  /* 0x0000005e5f00723e */ /* 0x004fca00000010ff */
[----:B------:R1:W-:Y:S04]  /*17290*/  STS [R245+0xc400], R0 ;  /* 0x00c40000f5007388 */ /* 0x0003e80000000800 */
[----:B------:R-:W-:Y:S06]  /*172a0*/  BAR.SYNC.DEFER_BLOCKING 0x1, 0x100 ;  /* 0x0044000000007b1d */ /* 0x000fec0000010000 */
[----:B------:R1:W5:Y:S04]  /*172b0*/  @P1 LDG.E R13, [R4.64] ;  /* 0x00000006040d1981 */ /* 0x000368000c1e1900 */
[----:B------:R1:W5:Y:S01]  /*172c0*/  @P2 LDG.E R2, [R6.64] ;  /* 0x0000000606022981 */ /* 0x000362000c1e1900 */
[----:B------:R-:W-:-:S04]  /*172d0*/  ISETP.NE.AND P0, PT, R234, RZ, PT ;  /* 0x000000ffea00720c */ /* 0x000fc80003f05270 */
[----:B---3--:R-:W-:Y:S01]  /*172e0*/  SEL R3, R234, c[0x0][0x3d4], P0 ;  /* 0x0000f500ea037a07 */ /* 0x008fe20000000000 */
[----:B------:R-:W-:Y:S05]  /*172f0*/  @P1 BRA `(.L_x_1113) ;  /* 0x0000004000001947 */ /* 0x000fea0003800000 */
[----:B------:R-:W-:Y:S05]  /*17300*/  @!P2 BRA `(.L_x_1113) ;  /* 0x000000300000a947 */ /* 0x000fea0003800000 */
[----:B-1----:R1:W2:Y:S04]  /*17310*/  LDG.E R0, [R6.64] ;  /* 0x0000000606007981 */ /* 0x0022a8000c1e1900 */
[----:B-1----:R-:W2:Y:S02]  /*17320*/  LDG.E R6, [R6.64+0x4] ;  /* 0x0000040606067981 */ /* 0x002ea4000c1e1900 */
[----:B--2--5:R-:W-:Y:S02]  /*17330*/  IADD3 R13, -R0, R6, RZ ;  /* 0x00000006000d7210 */ /* 0x024fe40007ffe1ff */
.L_x_1113:
[----:B------:R-:W2:Y:S01]  /*17340*/  LDL R118, [R1+0x4] ;  /* 0x0000040001767983 */ /* 0x000ea20000100800 */
[----:B------:R-:W-:Y:S01]  /*17350*/  IMAD.MOV.U32 R11, RZ, RZ, 0x368 ;  /* 0x00000368ff0b7424 */ /* 0x000fe200078e00ff */
[----:B------:R-:W-:Y:S01]  /*17360*/  ISETP.GT.AND P2, PT, R3, 0x1, PT ;  /* 0x000000010300780c */ /* 0x000fe20003f44270 */
[----:B-1----:R-:W-:Y:S01]  /*17370*/  IMAD.MOV.U32 R0, RZ, RZ, c[0x0][0x4e8] ;  /* 0x00013a00ff007624 */ /* 0x002fe200078e00ff */
[----:B------:R-:W-:Y:S01]  /*17380*/  ISETP.NE.U32.AND P0, PT, RZ, c[0x0][0x500], PT ;  /* 0x00014000ff007a0c */ /* 0x000fe20003f05070 */
[----:B------:R-:W-:Y:S01]  /*17390*/  IMAD.IADD R8, R239, 0x1, R233 ;  /* 0x00000001ef087824 */ /* 0x000fe200078e02e9 */
[----:B------:R-:W-:Y:S01]  /*173a0*/  SEL R11, R11, 0x328, P2 ;  /* 0x000003280b0b7807 */ /* 0x000fe20001000000 */
[----:B------:R-:W1:Y:S01]  /*173b0*/  S2R R119, SR_TID.X ;  /* 0x0000000000777919 */ /* 0x000e620000002100 */
[----:B------:R-:W-:Y:S01]  /*173c0*/  ISETP.NE.AND P3, PT, R0, 0x1, PT ;  /* 0x000000010000780c */ /* 0x000fe20003f65270 */
[----:B-----5:R-:W-:Y:S01]  /*173d0*/  IMAD R13, R13, c[0x0][0x4e8], RZ ;  /* 0x00013a000d0d7a24 */ /* 0x020fe200078e02ff */
[----:B------:R-:W3:Y:S01]  /*173e0*/  LDC.64 R6, c[0x0][R11+0x170] ;  /* 0x00005c000b067b82 */ /* 0x000ee20000000a00 */
[----:B------:R-:W-:-:S02]  /*173f0*/  ISETP.NE.AND.EX P0, PT, RZ, c[0x0][0x504], PT, P0 ;  /* 0x00014100ff007a0c */ /* 0x000fc40003f05300 */
[----:B------:R-:W-:Y:S02]  /*17400*/  LOP3.LUT R216, R216, 0xfffffffd, RZ, 0xc0, !PT ;  /* 0xfffffffdd8d87812 */ /* 0x000fe400078ec0ff */
[----:B------:R-:W-:Y:S02]  /*17410*/  SEL R0, R227, RZ, !P0 ;  /* 0x000000ffe3007207 */ /* 0x000fe40004000000 */
[----:B------:R-:W-:Y:S01]  /*17420*/  SEL R4, R240, RZ, !P0 ;  /* 0x000000fff0047207 */ /* 0x000fe20004000000 */
[----:B------:R4:W4:Y:S03]  /*17430*/  LDC.64 R14, c[0x0][R11+0x168] ;  /* 0x00005a000b0e7b82 */ /* 0x0009260000000a00 */
[----:B------:R-:W-:-:S05]  /*17440*/  @P3 IMAD.HI.U32 R9, R8, c[0x0][0x4ec], RZ ;  /* 0x00013b0008093a27 */ /* 0x000fca00078e00ff */
[----:B------:R4:W4:Y:S01]  /*17450*/  LDC.64 R16, c[0x0][R11+0x178] ;  /* 0x00005e000b107b82 */ /* 0x0009220000000a00 */
[----:B-1----:R-:W-:-:S07]  /*17460*/  SHF.R.S32.HI R111, RZ, 0x1f, R119 ;  /* 0x0000001fff6f7819 */ /* 0x002fce0000011477 */
[----:B------:R4:W1:Y:S01]  /*17470*/  LDC.64 R18, c[0x0][R11+0x160] ;  /* 0x000058000b127b82 */ /* 0x0008620000000a00 */
[----:B------:R-:W-:-:S04]  /*17480*/  LEA.HI R111, R111, R119, RZ, 0x5 ;  /* 0x000000776f6f7211 */ /* 0x000fc800078f28ff */
[----:B------:R-:W-:-:S05]  /*17490*/  LOP3.LUT R111, R111, 0xffffffe0, RZ, 0xc0, !PT ;  /* 0xffffffe06f6f7812 */ /* 0x000fca00078ec0ff */
[----:B------:R-:W-:Y:S02]  /*174a0*/  IMAD.IADD R111, R119, 0x1, -R111 ;  /* 0x00000001776f7824 */ /* 0x000fe400078e0a6f */
[----:B---3--:R-:W-:-:S04]  /*174b0*/  IMAD R3, R7, R0, RZ ;  /* 0x0000000007037224 */ /* 0x008fc800078e02ff */
[C---:B----4-:R-:W-:Y:S02]  /*174c0*/  IMAD R11, R6.reuse, R4, R3 ;  /* 0x00000004060b7224 */ /* 0x050fe400078e0203 */
[----:B------:R-:W-:-:S04]  /*174d0*/  IMAD.WIDE.U32 R4, R6, R0, RZ ;  /* 0x0000000006047225 */ /* 0x000fc800078e00ff */
[----:B------:R-:W-:-:S04]  /*174e0*/  IMAD.WIDE.U32 R6, R14, R238, RZ ;  /* 0x000000ee0e067225 */ /* 0x000fc800078e00ff */
[----:B------:R-:W-:Y:S01]  /*174f0*/  IMAD.MOV.U32 R3, RZ, RZ, R8 ;  /* 0x000000ffff037224 */ /* 0x000fe200078e0008 */
[----:B------:R-:W-:Y:S01]  /*17500*/  @P3 SHF.R.U32.HI R3, RZ, c[0x0][0x4f0], R9 ;  /* 0x00013c00ff033a19 */ /* 0x000fe20000011609 */
[----:B------:R-:W-:Y:S01]  /*17510*/  IMAD R10, R15, R238, RZ ;  /* 0x000000ee0f0a7224 */ /* 0x000fe200078e02ff */
[----:B------:R-:W-:Y:S01]  /*17520*/  SEL R9, R250, RZ, P2 ;  /* 0x000000fffa097207 */ /* 0x000fe20001000000 */
[----:B------:R-:W-:Y:S01]  /*17530*/  IMAD.IADD R12, R5, 0x1, R11 ;  /* 0x00000001050c7824 */ /* 0x000fe200078e020b */
[----:B------:R-:W-:Y:S01]  /*17540*/  IADD3 R14, P1, P0, R4, R6, R2 ;  /* 0x00000006040e7210 */ /* 0x000fe2000783e002 */
        /* <DEDUP_REMOVED lines=10> */
[----:B-1----:R-:W-:Y:S01]  /*175f0*/  IMAD R3, R19, R4, RZ ;  /* 0x0000000413037224 */ /* 0x002fe200078e02ff */
        /* <DEDUP_REMOVED lines=26> */
[----:B-1----:R-:W-:Y:S01]  /*177a0*/  SHF.R.S32.HI R6, RZ, 0x1f, R110 ;  /* 0x0000001fff067819 */ /* 0x002fe2000001146e */
[----:B------:R-:W-:Y:S01]  /*177b0*/  IMAD R10, R10, c[0x0][0x3a0], RZ ;  /* 0x0000e8000a0a7a24 */ /* 0x000fe200078e02ff */
[----:B------:R1:W2:Y:S01]  /*177c0*/  LDS.128 R36, [R201+0x80] ;  /* 0x00008000c9247984 */ /* 0x0002a20000000c00 */
[----:B------:R-:W-:Y:S01]  /*177d0*/  IMAD.WIDE.U32 R4, R2, c[0x0][0x3a0], RZ ;  /* 0x0000e80002047a25 */ /* 0x000fe200078e00ff */
[----:B------:R-:W-:Y:S02]  /*177e0*/  LEA.HI R6, R6, R110, RZ, 0x3 ;  /* 0x0000006e06067211 */ /* 0x000fe400078f18ff */
[----:B------:R1:W3:Y:S01]  /*177f0*/  LDS.128 R52, [R201+0x1080] ;  /* 0x00108000c9347984 */ /* 0x0002e20000000c00 */
[----:B------:R-:W-:Y:S01]  /*17800*/  IMAD R2, R2, c[0x0][0x3a4], R10 ;  /* 0x0000e90002027a24 */ /* 0x000fe200078e020a */
[----:B------:R-:W-:Y:S02]  /*17810*/  LOP3.LUT R6, R6, 0xfffffff8, RZ, 0xc0, !PT ;  /* 0xfffffff806067812 */ /* 0x000fe400078ec0ff */
[----:B------:R1:W4:Y:S01]  /*17820*/  LDS.128 R68, [R201+0x2080] ;  /* 0x00208000c9447984 */ /* 0x0003220000000c00 */
[----:B------:R-:W-:-:S02]  /*17830*/  IADD3 R14, R211, R233, RZ ;  /* 0x000000e9d30e7210 */ /* 0x000fc40007ffe0ff */
[----:B------:R-:W-:Y:S01]  /*17840*/  IADD3 R3, R5, R2, RZ ;  /* 0x0000000205037210 */ /* 0x000fe20007ffe0ff */
[----:B------:R1:W1:Y:S01]  /*17850*/  LDS.128 R84, [R201+0x3080] ;  /* 0x00308000c9547984 */ /* 0x0002620000000c00 */
[----:B------:R-:W-:-:S03]  /*17860*/  IADD3 R2, -R6, R110, RZ ;  /* 0x0000006e06027210 */ /* 0x000fc60007ffe1ff */
[----:B------:R1:W1:Y:S01]  /*17870*/  LDS.128 R32, [R201+0x4080] ;  /* 0x00408000c9207984 */ /* 0x0002620000000c00 */
[----:B------:R-:W-:Y:S02]  /*17880*/  LEA R6, R2, R211, 0x5 ;  /* 0x000000d302067211 */ /* 0x000fe400078e28ff */
[----:B------:R-:W-:Y:S01]  /*17890*/  MOV R2, R4 ;  /* 0x0000000400027202 */ /* 0x000fe20000000f00 */
[----:B------:R1:W1:Y:S04]  /*178a0*/  LDS.128 R48, [R201+0x5080] ;  /* 0x00508000c9307984 */ /* 0x0002680000000c00 */
[C---:B------:R-:W-:Y:S01]  /*178b0*/  IMAD.WIDE.U32 R4, R238.reuse, c[0x0][0x3e8], R2 ;  /* 0x0000fa00ee047a25 */ /* 0x040fe200078e0002 */
[----:B------:R-:W-:Y:S01]  /*178c0*/  IADD3 R3, R233, R6, RZ ;  /* 0x00000006e9037210 */ /* 0x000fe20007ffe0ff */
[----:B------:R1:W1:Y:S01]  /*178d0*/  LDS.128 R64, [R201+0x6080] ;  /* 0x00608000c9407984 */ /* 0x0002620000000c00 */
[----:B------:R-:W-:Y:S01]  /*178e0*/  SHF.R.S32.HI R2, RZ, 0x1f, R0 ;  /* 0x0000001fff027819 */ /* 0x000fe20000011400 */
[----:B------:R-:W-:-:S02]  /*178f0*/  IMAD R5, R238, c[0x0][0x3ec], R5 ;  /* 0x0000fb00ee057a24 */ /* 0x000fc400078e0205 */
[----:B------:R-:W-:Y:S01]  /*17900*/  @P3 IMAD.HI.U32 R8, R3, c[0x0][0x4ec], RZ ;  /* 0x00013b0003083a27 */ /* 0x000fe200078e00ff */
[----:B------:R1:W1:Y:S03]  /*17910*/  LDS.128 R80, [R201+0x7080] ;  /* 0x00708000c9507984 */ /* 0x0002660000000c00 */
[----:B------:R-:W-:Y:S01]  /*17920*/  IMAD R6, R2, c[0x0][0x3f0], RZ ;  /* 0x0000fc0002067a24 */ /* 0x000fe200078e02ff */
[----:B------:R1:W1:Y:S01]  /*17930*/  LDS.128 R28, [R201+0x8080] ;  /* 0x00808000c91c7984 */ /* 0x0002620000000c00 */
[----:B------:R-:W-:Y:S01]  /*17940*/  IMAD.MOV.U32 R2, RZ, RZ, R3 ;  /* 0x000000ffff027224 */ /* 0x000fe200078e0003 */
[----:B------:R-:W-:Y:S01]  /*17950*/  @P3 SHF.R.U32.HI R2, RZ, c[0x0][0x4f0], R8 ;  /* 0x00013c00ff023a19 */ /* 0x000fe20000011608 */
[C---:B------:R-:W-:Y:S01]  /*17960*/  IMAD R7, R0.reuse, c[0x0][0x3f4], R6 ;  /* 0x0000fd0000077a24 */ /* 0x040fe200078e0206 */
[----:B------:R1:W1:Y:S01]  /*17970*/  LDS.128 R44, [R201+0x9080] ;  /* 0x00908000c92c7984 */ /* 0x0002620000000c00 */
[----:B------:R-:W-:Y:S01]  /*17980*/  IMAD.WIDE.U32 R4, R0, c[0x0][0x3f0], R4 ;  /* 0x0000fc0000047a25 */ /* 0x000fe200078e0004 */
[----:B------:R-:W-:-:S02]  /*17990*/  SHF.R.S32.HI R6, RZ, 0x1f, R2 ;  /* 0x0000001fff067819 */ /* 0x000fc40000011402 */
[----:B------:R1:W1:Y:S01]  /*179a0*/  LDS.128 R60, [R201+0xa080] ;  /* 0x00a08000c93c7984 */ /* 0x0002620000000c00 */
[----:B------:R-:W-:Y:S02]  /*179b0*/  IADD3 R0, -R2, RZ, RZ ;  /* 0x000000ff02007210 */ /* 0x000fe40007ffe1ff */
[----:B------:R-:W-:Y:S01]  /*179c0*/  IADD3 R5, R5, R7, RZ ;  /* 0x0000000705057210 */ /* 0x000fe20007ffe0ff */
[----:B------:R1:W1:Y:S01]  /*179d0*/  LDS.128 R76, [R201+0xb080] ;  /* 0x00b08000c94c7984 */ /* 0x0002620000000c00 */
[----:B------:R-:W-:Y:S02]  /*179e0*/  IMAD R6, R6, c[0x0][0x3e0], RZ ;  /* 0x0000f80006067a24 */ /* 0x000fe400078e02ff */
[----:B------:R-:W-:Y:S01]  /*179f0*/  IMAD R0, R0, c[0x0][0x4e8], R3 ;  /* 0x00013a0000007a24 */ /* 0x000fe200078e0203 */
[----:B------:R1:W1:Y:S01]  /*17a00*/  LDS.128 R24, [R201+0xc080] ;  /* 0x00c08000c9187984 */ /* 0x0002620000000c00 */
[----:B------:R-:W-:-:S03]  /*17a10*/  IMAD.WIDE.U32 R4, R2, c[0x0][0x3e0], R4 ;  /* 0x0000f80002047a25 */ /* 0x000fc600078e0004 */
[----:B------:R1:W1:Y:S01]  /*17a20*/  LDS.128 R40, [R201+0xd080] ;  /* 0x00d08000c9287984 */ /* 0x0002620000000c00 */
[----:B------:R-:W-:Y:S01]  /*17a30*/  IMAD R2, R2, c[0x0][0x3e4], R6 ;  /* 0x0000f90002027a24 */ /* 0x000fe200078e0206 */
[----:B------:R-:W-:Y:S02]  /*17a40*/  SHF.R.S32.HI R6, RZ, 0x1f, R0 ;  /* 0x0000001fff067819 */ /* 0x000fe40000011400 */
[----:B------:R1:W1:Y:S01]  /*17a50*/  LDS.128 R56, [R201+0xe080] ;  /* 0x00e08000c9387984 */ /* 0x0002620000000c00 */
[----:B------:R-:W-:Y:S01]  /*17a60*/  IMAD.IADD R3, R5, 0x1, R2 ;  /* 0x0000000105037824 */ /* 0x000fe200078e0202 */
[----:B------:R-:W-:Y:S01]  /*17a70*/  MOV R2, R4 ;  /* 0x0000000400027202 */ /* 0x000fe20000000f00 */
[----:B------:R-:W-:Y:S01]  /*17a80*/  IMAD R6, R6, c[0x0][0x3d8], RZ ;  /* 0x0000f60006067a24 */ /* 0x000fe200078e02ff */
[----:B------:R1:W1:Y:S03]  /*17a90*/  LDS.128 R72, [R201+0xf080] ;  /* 0x00f08000c9487984 */ /* 0x0002660000000c00 */
[----:B------:R-:W-:-:S04]  /*17aa0*/  IMAD.WIDE.U32 R2, R0, c[0x0][0x3d8], R2 ;  /* 0x0000f60000027a25 */ /* 0x000fc800078e0002 */
[----:B------:R-:W-:Y:S01]  /*17ab0*/  IMAD R0, R0, c[0x0][0x3dc], R6 ;  /* 0x0000f70000007a24 */ /* 0x000fe200078e0206 */
[----:B------:R-:W-:-:S04]  /*17ac0*/  LEA R16, P0, R2, c[0x0][0x380], 0x1 ;  /* 0x0000e00002107a11 */ /* 0x000fc800078008ff */
[----:B------:R-:W-:-:S04]  /*17ad0*/  IADD3 R0, R3, R0, RZ ;  /* 0x0000000003007210 */ /* 0x000fc80007ffe0ff */
[----:B------:R-:W-:Y:S01]  /*17ae0*/  LEA.HI.X R15, R2, c[0x0][0x384], R0, 0x1, P0 ;  /* 0x0000e100020f7a11 */ /* 0x000fe200000f0c00 */
[----:B------:R-:W-:Y:S05]  /*17af0*/  BRA.DIV ~URZ, `(.L_x_1115) ;  /* 0x000047927f007947 */ /* 0x000fea000b800000 */
[----:B--234-:R2:W3:Y:S02]  /*17b00*/  SHFL.IDX PT, R12, R15, RZ, 0x181f ;  /* 0x00181fff0f0c7589 */ /* 0x01c4e400000e0000 */
.L_x_1182:
[----:B------:R-:W-:Y:S05]  /*17b10*/  BRA.DIV ~URZ, `(.L_x_1116) ;  /* 0x000047e27f007947 */ /* 0x000fea000b800000 */
[----:B------:R4:W2:Y:S02]  /*17b20*/  SHFL.IDX PT, R0, R16, RZ, 0x181f ;  /* 0x00181fff10007589 */ /* 0x0008a400000e0000 */
.L_x_1183:
        /* <DEDUP_REMOVED lines=26> */
.L_x_1118:
[----:B------:R-:W-:Y:S05]  /*17cd0*/  BSYNC B0 ;  /* 0x0000000000007941 */ /* 0x000fea0003800000 */
.L_x_1117:
[----:B------:R-:W-:Y:S05]  /*17ce0*/  BRA.DIV ~URZ, `(.L_x_1119) ;  /* 0x000046727f007947 */ /* 0x000fea000b800000 */
[----:B---3--:R3:W4:Y:S04]  /*17cf0*/  SHFL.IDX PT, R12, R15, 0x1, 0x181f ;  /* 0x00381f000f0c7f89 */ /* 0x00872800000e0000 */
[----:B--2---:R3:W2:Y:S02]  /*17d00*/  SHFL.IDX PT, R0, R16, 0x1, 0x181f ;  /* 0x00381f0010007f89 */ /* 0x0046a400000e0000 */
.L_x_1184:
        /* <DEDUP_REMOVED lines=20> */
.L_x_1121:
[----:B------:R-:W-:Y:S05]  /*17e50*/  BSYNC B0 ;  /* 0x0000000000007941 */ /* 0x000fea0003800000 */
.L_x_1120:
[----:B------:R-:W-:Y:S05]  /*17e60*/  BRA.DIV ~URZ, `(.L_x_1122) ;  /* 0x000045b27f007947 */ /* 0x000fea000b800000 */
[----:B----4-:R4:W3:Y:S02]  /*17e70*/  SHFL.IDX PT, R12, R15, 0x2, 0x181f ;  /* 0x00581f000f0c7f89 */ /* 0x0108e400000e0000 */
.L_x_1185:
[----:B------:R-:W-:Y:S05]  /*17e80*/  BRA.DIV ~URZ, `(.L_x_1123) ;  /* 0x000046027f007947 */ /* 0x000fea000b800000 */
[----:B--2---:R2:W4:Y:S02]  /*17e90*/  SHFL.IDX PT, R0, R16, 0x2, 0x181f ;  /* 0x00581f0010007f89 */ /* 0x00452400000e0000 */
.L_x_1186:
        /* <DEDUP_REMOVED lines=20> */
.L_x_1125:
[----:B------:R-:W-:Y:S05]  /*17fe0*/  BSYNC B0 ;  /* 0x0000000000007941 */ /* 0x000fea0003800000 */
.L_x_1124:
[----:B------:R-:W-:Y:S05]  /*17ff0*/  BRA.DIV ~URZ, `(.L_x_1126) ;  /* 0x000044f27f007947 */ /* 0x000fea000b800000 */
[----:B---3--:R3:W2:Y:S04]  /*18000*/  SHFL.IDX PT, R10, R15, 0x3, 0x181f ;  /* 0x00781f000f0a7f89 */ /* 0x0086a800000e0000 */
[----:B----4-:R3:W4:Y:S02]  /*18010*/  SHFL.IDX PT, R0, R16, 0x3, 0x181f ;  /* 0x00781f0010007f89 */ /* 0x01072400000e0000 */
.L_x_1187:
        /* <DEDUP_REMOVED lines=21> */
.L_x_1114:
        /* <DEDUP_REMOVED lines=33> */
.L_x_1188:
[----:B------:R-:W-:Y:S05]  /*18380*/  BRA.DIV ~URZ, `(.L_x_1129) ;  /* 0x000042927f007947 */ /* 0x000fea000b800000 */
[----:B------:R3:W4:Y:S02]  /*18390*/  SHFL.IDX PT, R0, R17, RZ, 0x1c1f ;  /* 0x001c1fff11007589 */ /* 0x00072400000e0000 */
.L_x_1189:
[----:B------:R-:W-:Y:S01]  /*183a0*/  BSSY B0, `(.L_x_1130) ;  /* 0x00000c4000007945 */ /* 0x000fe20003800000 */
[----:B------:R-:W-:Y:S05]  /*183b0*/  @P0 BRA `(.L_x_1131) ;  /* 0x00000c2000000947 */ /* 0x000fea0003800000 */
[C---:B------:R-:W-:Y:S02]  /*183c0*/  ISETP.GE.AND P2, PT, R217.reuse, c[0x0][0x3c8], PT ;  /* 0x0000f200d9007a0c */ /* 0x040fe40003f46270 */
[C---:B------:R-:W-:Y:S02]  /*183d0*/  IADD3 R10, R217.reuse, 0x8, RZ ;  /* 0x00000008d90a7810 */ /* 0x040fe40007ffe0ff */
[----:B------:R-:W-:Y:S02]  /*183e0*/  IADD3 R5, R217, 0x10, RZ ;  /* 0x00000010d9057810 */ /* 0x000fe40007ffe0ff */
[----:B------:R-:W-:Y:S02]  /*183f0*/  ISETP.GE.AND P1, PT, R10, c[0x0][0x3c8], PT ;  /* 0x0000f2000a007a0c */ /* 0x000fe40003f26270 */
[----:B------:R-:W-:-:S02]  /*18400*/  ISETP.GE.AND P0, PT, R5, c[0x0][0x3c8], PT ;  /* 0x0000f20005007a0c */ /* 0x000fc40003f06270 */
[C---:B------:R-:W-:Y:S02]  /*18410*/  IADD3 R11, R217.reuse, 0x20, RZ ;  /* 0x00000020d90b7810 */ /* 0x040fe40007ffe0ff */
[C---:B------:R-:W-:Y:S01]  /*18420*/  IADD3 R14, R217.reuse, 0x8, RZ ;  /* 0x00000008d90e7810 */ /* 0x040fe20007ffe0ff */
[----:B----4-:R-:W-:Y:S01]  /*18430*/  @!P2 IMAD.MOV.U32 R2, RZ, RZ, R0 ;  /* 0x000000ffff02a224 */ /* 0x010fe200078e0000 */
[C---:B------:R-:W-:Y:S01]  /*18440*/  IADD3 R12, R217.reuse, 0x10, RZ ;  /* 0x00000010d90c7810 */ /* 0x040fe20007ffe0ff */
[----:B--2---:R-:W-:Y:S01]  /*18450*/  @!P2 IMAD.MOV.U32 R3, RZ, RZ, R4 ;  /* 0x000000ffff03a224 */ /* 0x004fe200078e0004 */
[----:B------:R-:W-:Y:S02]  /*18460*/  IADD3 R13, R217, 0x18, RZ ;  /* 0x00000018d90d7810 */ /* 0x000fe40007ffe0ff */
[----:B------:R-:W-:Y:S01]  /*18470*/  ISETP.GE.AND P4, PT, R11, c[0x0][0x3c8], PT ;  /* 0x0000f2000b007a0c */ /* 0x000fe20003f86270 */
[----:B------:R-:W-:Y:S01]  /*18480*/  @!P2 IMAD.WIDE R6, R217, 0x4, R2 ;  /* 0x00000004d906a825 */ /* 0x000fe200078e0202 */
[----:B------:R-:W-:-:S02]  /*18490*/  @!P1 LEA R2, P3, R10, R0, 0x2 ;  /* 0x000000000a029211 */ /* 0x000fc400078610ff */
[----:B------:R-:W-:Y:S02]  /*184a0*/  SHF.R.S32.HI R14, RZ, 0x1f, R14 ;  /* 0x0000001fff0e7819 */ /* 0x000fe4000001140e */
[----:B------:R2:W-:Y:S01]  /*184b0*/  @!P2 ST.E.64 [R6.64], R160 ;  /* 0x000000a00600a985 */ /* 0x0005e2000c101b06 */
[----:B------:R-:W-:Y:S02]  /*184c0*/  SHF.R.S32.HI R12, RZ, 0x1f, R12 ;  /* 0x0000001fff0c7819 */ /* 0x000fe4000001140c */
[----:B------:R-:W-:Y:S02]  /*184d0*/  @!P0 LEA R8, P2, R5, R0, 0x2 ;  /* 0x0000000005088211 */ /* 0x000fe400078410ff */
[----:B------:R-:W-:Y:S02]  /*184e0*/  ISETP.GE.AND P5, PT, R13, c[0x0][0x3c8], PT ;  /* 0x0000f2000d007a0c */ /* 0x000fe40003fa6270 */
[----:B------:R-:W-:Y:S02]  /*184f0*/  @!P1 LEA.HI.X R3, R10, R4, R14, 0x2, P3 ;  /* 0x000000040a039211 */ /* 0x000fe400018f140e */
[----:B------:R-:W-:-:S02]  /*18500*/  IADD3 R10, R217, 0x28, RZ ;  /* 0x00000028d90a7810 */ /* 0x000fc40007ffe0ff */
[----:B------:R-:W-:Y:S01]  /*18510*/  @!P0 LEA.HI.X R9, R5, R4, R12, 0x2, P2 ;  /* 0x0000000405098211 */ /* 0x000fe200010f140c */
[----:B------:R4:W-:Y:S01]  /*18520*/  @!P1 ST.E.64 [R2.64], R150 ;  /* 0x0000009602009985 */ /* 0x0009e2000c101b06 */
[----:B------:R-:W-:Y:S02]  /*18530*/  ISETP.GE.AND P6, PT, R10, c[0x0][0x3c8], PT ;  /* 0x0000f2000a007a0c */ /* 0x000fe40003fc6270 */
[C---:B------:R-:W-:Y:S01]  /*18540*/  IADD3 R12, R217.reuse, 0x20, RZ ;  /* 0x00000020d90c7810 */ /* 0x040fe20007ffe0ff */
[----:B------:R5:W-:Y:S01]  /*18550*/  @!P0 ST.E.64 [R8.64], R132 ;  /* 0x0000008408008985 */ /* 0x000be2000c101b06 */
[C---:B------:R-:W-:Y:S02]  /*18560*/  IADD3 R5, R217.reuse, 0x30, RZ ;  /* 0x00000030d9057810 */ /* 0x040fe40007ffe0ff */
[----:B------:R-:W-:Y:S02]  /*18570*/  IADD3 R14, R217, 0x18, RZ ;  /* 0x00000018d90e7810 */ /* 0x000fe40007ffe0ff */
[----:B------:R-:W-:-:S02]  /*18580*/  SHF.R.S32.HI R12, RZ, 0x1f, R12 ;  /* 0x0000001fff0c7819 */ /* 0x000fc4000001140c */
[----:B------:R-:W-:Y:S02]  /*18590*/  ISETP.GE.AND P3, PT, R5, c[0x0][0x3c8], PT ;  /* 0x0000f20005007a0c */ /* 0x000fe40003f66270 */
[----:B------:R-:W-:Y:S02]  /*185a0*/  SHF.R.S32.HI R14, RZ, 0x1f, R14 ;  /* 0x0000001fff0e7819 */ /* 0x000fe4000001140e */
[----:B------:R-:W-:Y:S02]  /*185b0*/  ISETP.GE.AND P2, PT, R252, c[0x0][0x3c8], PT ;  /* 0x0000f200fc007a0c */ /* 0x000fe40003f46270 */
[----:B--2---:R-:W-:-:S04]  /*185c0*/  @!P5 LEA R6, P1, R13, R0, 0x2 ;  /* 0x000000000d06d211 */ /* 0x004fc800078210ff */
[----:B------:R-:W-:-:S05]  /*185d0*/  @!P5 LEA.HI.X R7, R13, R4, R14, 0x2, P1 ;  /* 0x000000040d07d211 */ /* 0x000fca00008f140e */
[----:B------:R2:W-:Y:S01]  /*185e0*/  @!P5 ST.E.64 [R6.64], R136 ;  /* 0x000000880600d985 */ /* 0x0005e2000c101b06 */
[----:B----4-:R-:W-:-:S04]  /*185f0*/  @!P4 LEA R2, P0, R11, R0, 0x2 ;  /* 0x000000000b02c211 */ /* 0x010fc800078010ff */
[----:B------:R-:W-:Y:S02]  /*18600*/  @!P4 LEA.HI.X R3, R11, R4, R12, 0x2, P0 ;  /* 0x000000040b03c211 */ /* 0x000fe400000f140c */
[C---:B------:R-:W-:Y:S02]  /*18610*/  IADD3 R12, R217.reuse, 0x28, RZ ;  /* 0x00000028d90c7810 */ /* 0x040fe40007ffe0ff */
[C---:B-----5:R-:W-:Y:S01]  /*18620*/  @!P6 LEA R8, P1, R10.reuse, R0, 0x2 ;  /* 0x000000000a08e211 */ /* 0x060fe200078210ff */
[----:B------:R4:W-:Y:S01]  /*18630*/  @!P4 ST.E.64 [R2.64], R152 ;  /* 0x000000980200c985 */ /* 0x0009e2000c101b06 */
[----:B------:R-:W-:Y:S02]  /*18640*/  SHF.R.S32.HI R12, RZ, 0x1f, R12 ;  /* 0x0000001fff0c7819 */ /* 0x000fe4000001140c */
[----:B------:R-:W-:Y:S02]  /*18650*/  IADD3 R11, R217, 0x30, RZ ;  /* 0x00000030d90b7810 */ /* 0x000fe40007ffe0ff */
[----:B------:R-:W-:-:S02]  /*18660*/  @!P6 LEA.HI.X R9, R10, R4, R12, 0x2, P1 ;  /* 0x000000040a09e211 */ /* 0x000fc400008f140c */
[----:B------:R-:W-:Y:S02]  /*18670*/  SHF.R.S32.HI R11, RZ, 0x1f, R11 ;  /* 0x0000001fff0b7819 */ /* 0x000fe4000001140b */
[----:B------:R-:W-:Y:S01]  /*18680*/  SHF.R.S32.HI R10, RZ, 0x1f, R252 ;  /* 0x0000001fff0a7819 */ /* 0x000fe200000114fc */
[----:B------:R5:W-:Y:S01]  /*18690*/  @!P6 ST.E.64 [R8.64], R156 ;  /* 0x0000009c0800e985 */ /* 0x000be2000c101b06 */
[----:B------:R-:W-:Y:S02]  /*186a0*/  ISETP.GE.AND P6, PT, R251, c[0x0][0x3c8], PT ;  /* 0x0000f200fb007a0c */ /* 0x000fe40003fc6270 */
[----:B------:R-:W-:Y:S02]  /*186b0*/  ISETP.GE.AND P1, PT, R249, c[0x0][0x3c8], PT ;  /* 0x0000f200f9007a0c */ /* 0x000fe40003f26270 */
[----:B--2---:R-:W-:-:S04]  /*186c0*/  @!P3 LEA R6, P0, R5, R0, 0x2 ;  /* 0x000000000506b211 */ /* 0x004fc800078010ff */
[----:B------:R-:W-:Y:S02]  /*186d0*/  @!P3 LEA.HI.X R7, R5, R4, R11, 0x2, P0 ;  /* 0x000000040507b211 */ /* 0x000fe400000f140b */
[----:B------:R-:W-:-:S03]  /*186e0*/  IADD3 R5, R217, 0x50, RZ ;  /* 0x00000050d9057810 */ /* 0x000fc60007ffe0ff */
[----:B------:R2:W-:Y:S01]  /*186f0*/  @!P3 ST.E.64 [R6.64], R28 ;  /* 0x0000001c0600b985 */ /* 0x0005e2000c101b06 */
[----:B------:R-:W-:Y:S02]  /*18700*/  ISETP.GE.AND P5, PT, R5, c[0x0][0x3c8], PT ;  /* 0x0000f20005007a0c */ /* 0x000fe40003fa6270 */
[C---:B----4-:R-:W-:Y:S02]  /*18710*/  @!P2 LEA R2, P4, R252.reuse, R0, 0x2 ;  /* 0x00000000fc02a211 */ /* 0x050fe400078810ff */
[----:B------:R-:W-:Y:S02]  /*18720*/  SHF.R.S32.HI R11, RZ, 0x1f, R5 ;  /* 0x0000001fff0b7819 */ /* 0x000fe40000011405 */
[----:B------:R-:W-:Y:S02]  /*18730*/  @!P2 LEA.HI.X R3, R252, R4, R10, 0x2, P4 ;  /* 0x00000004fc03a211 */ /* 0x000fe400020f140a */
[----:B------:R-:W-:-:S03]  /*18740*/  SHF.R.S32.HI R10, RZ, 0x1f, R251 ;  /* 0x0000001fff0a7819 */ /* 0x000fc600000114fb */
[----:B------:R4:W-:Y:S01]  /*18750*/  @!P2 ST.E.64 [R2.64], R24 ;  /* 0x000000180200a985 */ /* 0x0009e2000c101b06 */
[----:B-----5:R-:W-:-:S04]  /*18760*/  @!P6 LEA R8, P0, R251, R0, 0x2 ;  /* 0x00000000fb08e211 */ /* 0x020fc800078010ff */
[----:B------:R-:W-:Y:S02]  /*18770*/  @!P6 LEA.HI.X R9, R251, R4, R10, 0x2, P0 ;  /* 0x00000004fb09e211 */ /* 0x000fe400000f140a */
[----:B------:R-:W-:-:S03]  /*18780*/  @!P5 LEA R10, P0, R5, R0, 0x2 ;  /* 0x00000000050ad211 */ /* 0x000fc600078010ff */
[----:B------:R5:W-:Y:S01]  /*18790*/  @!P6 ST.E.64 [R8.64], R36 ;  /* 0x000000240800e985 */ /* 0x000be2000c101b06 */
[----:B------:R-:W-:Y:S02]  /*187a0*/  @!P5 LEA.HI.X R11, R5, R4, R11, 0x2, P0 ;  /* 0x00000004050bd211 */ /* 0x000fe400000f140b */
[----:B------:R-:W-:Y:S02]  /*187b0*/  IADD3 R5, R217, 0x68, RZ ;  /* 0x00000068d9057810 */ /* 0x000fe40007ffe0ff */
[----:B--2---:R-:W-:Y:S02]  /*187c0*/  SHF.R.S32.HI R7, RZ, 0x1f, R249 ;  /* 0x0000001fff077819 */ /* 0x004fe400000114f9 */
[----:B------:R-:W-:-:S04]  /*187d0*/  @!P1 LEA R6, P2, R249, R0, 0x2 ;  /* 0x00000000f9069211 */ /* 0x000fc800078410ff */
[----:B------:R-:W-:Y:S02]  /*187e0*/  @!P1 LEA.HI.X R7, R249, R4, R7, 0x2, P2 ;  /* 0x00000004f9079211 */ /* 0x000fe400010f1407 */
[----:B------:R-:W-:-:S03]  /*187f0*/  ISETP.GE.AND P2, PT, R5, c[0x0][0x3c8], PT ;  /* 0x0000f20005007a0c */ /* 0x000fc60003f46270 */
[----:B------:R2:W-:Y:S01]  /*18800*/  @!P1 ST.E.64 [R6.64], R32 ;  /* 0x0000002006009985 */ /* 0x0005e2000c101b06 */
[C---:B----4-:R-:W-:Y:S02]  /*18810*/  IADD3 R3, R217.reuse, 0x58, RZ ;  /* 0x00000058d9037810 */ /* 0x050fe40007ffe0ff */
[----:B------:R-:W-:Y:S01]  /*18820*/  IADD3 R2, R217, 0x60, RZ ;  /* 0x00000060d9027810 */ /* 0x000fe20007ffe0ff */
[----:B------:R4:W-:Y:S01]  /*18830*/  @!P5 ST.E.64 [R10.64], R44 ;  /* 0x0000002c0a00d985 */ /* 0x0009e2000c101b06 */
[----:B------:R-:W-:Y:S02]  /*18840*/  ISETP.GE.AND P3, PT, R3, c[0x0][0x3c8], PT ;  /* 0x0000f20003007a0c */ /* 0x000fe40003f66270 */
[----:B------:R-:W-:Y:S02]  /*18850*/  ISETP.GE.AND P4, PT, R2, c[0x0][0x3c8], PT ;  /* 0x0000f20002007a0c */ /* 0x000fe40003f86270 */
[----:B-----5:R-:W-:-:S09]  /*18860*/  SHF.R.S32.HI R9, RZ, 0x1f, R3 ;  /* 0x0000001fff097819 */ /* 0x020fd20000011403 */
[CC--:B------:R-:W-:Y:S02]  /*18870*/  @!P3 LEA R8, P1, R3.reuse, R0.reuse, 0x2 ;  /* 0x000000000308b211 */ /* 0x0c0fe400078210ff */
[----:B------:R-:W-:Y:S02]  /*18880*/  @!P4 LEA R12, P0, R2, R0, 0x2 ;  /* 0x00000000020cc211 */ /* 0x000fe400078010ff */
[----:B------:R-:W-:Y:S02]  /*18890*/  @!P3 LEA.HI.X R9, R3, R4, R9, 0x2, P1 ;  /* 0x000000040309b211 */ /* 0x000fe400008f1409 */
[----:B------:R-:W-:-:S03]  /*188a0*/  IADD3 R3, R217, 0x78, RZ ;  /* 0x00000078d9037810 */ /* 0x000fc60007ffe0ff */
[----:B------:R5:W-:Y:S01]  /*188b0*/  @!P3 ST.E.64 [R8.64], R40 ;  /* 0x000000280800b985 */ /* 0x000be2000c101b06 */
[----:B------:R-:W-:Y:S02]  /*188c0*/  ISETP.GE.AND P3, PT, R3, c[0x0][0x3c8], PT ;  /* 0x0000f20003007a0c */ /* 0x000fe40003f66270 */
[C---:B--2---:R-:W-:Y:S02]  /*188d0*/  IADD3 R6, R217.reuse, 0x70, RZ ;  /* 0x00000070d9067810 */ /* 0x044fe40007ffe0ff */
[----:B------:R-:W-:Y:S02]  /*188e0*/  SHF.R.S32.HI R7, RZ, 0x1f, R2 ;  /* 0x0000001fff077819 */ /* 0x000fe40000011402 */
[----:B------:R-:W-:Y:S02]  /*188f0*/  ISETP.GE.AND P6, PT, R6, c[0x0][0x3c8], PT ;  /* 0x0000f20006007a0c */ /* 0x000fe40003fc6270 */
[----:B------:R-:W-:Y:S02]  /*18900*/  @!P4 LEA.HI.X R13, R2, R4, R7, 0x2, P0 ;  /* 0x00000004020dc211 */ /* 0x000fe400000f1407 */
[----:B------:R-:W-:-:S02]  /*18910*/  IADD3 R2, R217, 0x80, RZ ;  /* 0x00000080d9027810 */ /* 0x000fc40007ffe0ff */
[----:B------:R-:W-:Y:S01]  /*18920*/  SHF.R.S32.HI R7, RZ, 0x1f, R5 ;  /* 0x0000001fff077819 */ /* 0x000fe20000011405 */
[----:B------:R2:W-:Y:S01]  /*18930*/  @!P4 ST.E.64 [R12.64], R52 ;  /* 0x000000340c00c985 */ /* 0x0005e2000c101b06 */
[----:B------:R-:W-:Y:S02]  /*18940*/  ISETP.GE.AND P5, PT, R2, c[0x0][0x3c8], PT ;  /* 0x0000f20002007a0c */ /* 0x000fe40003fa6270 */
[----:B----4-:R-:W-:-:S03]  /*18950*/  SHF.R.S32.HI R11, RZ, 0x1f, R6 ;  /* 0x0000001fff0b7819 */ /* 0x010fc60000011406 */
[----:B------:R-:W-:-:S04]  /*18960*/  @!P6 LEA R10, P0, R6, R0, 0x2 ;  /* 0x00000000060ae211 */ /* 0x000fc800078010ff */
[----:B------:R-:W-:Y:S02]  /*18970*/  @!P6 LEA.HI.X R11, R6, R4, R11, 0x2, P0 ;  /* 0x00000004060be211 */ /* 0x000fe400000f140b */
[----:B------:R-:W-:Y:S02]  /*18980*/  IADD3 R6, R217, 0x88, RZ ;  /* 0x00000088d9067810 */ /* 0x000fe40007ffe0ff */
[----:B-----5:R-:W-:-:S04]  /*18990*/  @!P2 LEA R8, P1, R5, R0, 0x2 ;  /* 0x000000000508a211 */ /* 0x020fc800078210ff */
[----:B------:R-:W-:Y:S02]  /*189a0*/  @!P2 LEA.HI.X R9, R5, R4, R7, 0x2, P1 ;  /* 0x000000040509a211 */ /* 0x000fe400008f1407 */
[----:B------:R-:W-:Y:S02]  /*189b0*/  IADD3 R5, R217, 0x90, RZ ;  /* 0x00000090d9057810 */ /* 0x000fe40007ffe0ff */
[----:B------:R-:W-:Y:S01]  /*189c0*/  SHF.R.S32.HI R7, RZ, 0x1f, R2 ;  /* 0x0000001fff077819 */ /* 0x000fe20000011402 */
[----:B------:R4:W-:Y:S01]  /*189d0*/  @!P2 ST.E.64 [R8.64], R48 ;  /* 0x000000300800a985 */ /* 0x0009e2000c101b06 */
[----:B------:R-:W-:Y:S02]  /*189e0*/  ISETP.GE.AND P2, PT, R6, c[0x0][0x3c8], PT ;  /* 0x0000f20006007a0c */ /* 0x000fe40003f46270 */
[----:B------:R-:W-:Y:S01]  /*189f0*/  ISETP.GE.AND P4, PT, R5, c[0x0][0x3c8], PT ;  /* 0x0000f20005007a0c */ /* 0x000fe20003f86270 */
[----:B------:R5:W-:Y:S01]  /*18a00*/  @!P6 ST.E.64 [R10.64], R60 ;  /* 0x0000003c0a00e985 */ /* 0x000be2000c101b06 */
[----:B--2---:R-:W-:-:S04]  /*18a10*/  @!P5 LEA R12, P0, R2, R0, 0x2 ;  /* 0x00000000020cd211 */ /* 0x004fc800078010ff */
[----:B------:R-:W-:Y:S02]  /*18a20*/  @!P5 LEA.HI.X R13, R2, R4, R7, 0x2, P0 ;  /* 0x00000004020dd211 */ /* 0x000fe400000f1407 */
[----:B------:R-:W-:Y:S02]  /*18a30*/  IADD3 R2, R217, 0xa0, RZ ;  /* 0x000000a0d9027810 */ /* 0x000fe40007ffe0ff */
[----:B------:R-:W-:Y:S02]  /*18a40*/  SHF.R.S32.HI R7, RZ, 0x1f, R5 ;  /* 0x0000001fff077819 */ /* 0x000fe40000011405 */
[----:B----4-:R-:W-:Y:S02]  /*18a50*/  SHF.R.S32.HI R9, RZ, 0x1f, R3 ;  /* 0x0000001fff097819 */ /* 0x010fe40000011403 */
[-C--:B------:R-:W-:Y:S02]  /*18a60*/  @!P3 LEA R8, P1, R3, R0.reuse, 0x2 ;  /* 0x000000000308b211 */ /* 0x080fe400078210ff */
[----:B-----5:R-:W-:-:S02]  /*18a70*/  @!P4 LEA R10, P0, R5, R0, 0x2 ;  /* 0x00000000050ac211 */ /* 0x020fc400078010ff */
        /* <DEDUP_REMOVED lines=10> */
[----:B--2---:R-:W-:Y:S02]  /*18b20*/  SHF.R.S32.HI R9, RZ, 0x1f, R6 ;  /* 0x0000001fff097819 */ /* 0x004fe40000011406 */
[----:B------:R-:W-:-:S05]  /*18b30*/  @!P2 LEA R8, P1, R6, R0, 0x2 ;  /* 0x000000000608a211 */ /* 0x000fca00078210ff */
[----:B----4-:R-:W-:Y:S02]  /*18b40*/  @!P5 LEA R12, P0, R2, R0, 0x2 ;  /* 0x00000000020cd211 */ /* 0x010fe400078010ff */
[-C--:B------:R-:W-:Y:S02]  /*18b50*/  @!P2 LEA.HI.X R9, R6, R4.reuse, R9, 0x2, P1 ;  /* 0x000000040609a211 */ /* 0x080fe400008f1409 */
[C---:B------:R-:W-:Y:S02]  /*18b60*/  IADD3 R6, R217.reuse, 0xa8, RZ ;  /* 0x000000a8d9067810 */ /* 0x040fe40007ffe0ff */
[----:B------:R-:W-:Y:S01]  /*18b70*/  @!P5 LEA.HI.X R13, R2, R4, R7, 0x2, P0 ;  /* 0x00000004020dd211 */ /* 0x000fe200000f1407 */
[----:B------:R2:W-:Y:S01]  /*18b80*/  @!P2 ST.E.64 [R8.64], R64 ;  /* 0x000000400800a985 */ /* 0x0005e2000c101b06 */
[----:B------:R-:W-:Y:S02]  /*18b90*/  ISETP.GE.AND P2, PT, R6, c[0x0][0x3c8], PT ;  /* 0x0000f20006007a0c */ /* 0x000fe40003f46270 */
[C---:B------:R-:W-:Y:S01]  /*18ba0*/  IADD3 R2, R217.reuse, 0xb8, RZ ;  /* 0x000000b8d9027810 */ /* 0x040fe20007ffe0ff */
[----:B------:R4:W-:Y:S01]  /*18bb0*/  @!P4 ST.E.64 [R10.64], R76 ;  /* 0x0000004c0a00c985 */ /* 0x0009e2000c101b06 */
[----:B------:R-:W-:-:S04]  /*18bc0*/  IADD3 R7, R217, 0xc0, RZ ;  /* 0x000000c0d9077810 */ /* 0x000fc80007ffe0ff */
[----:B------:R-:W-:Y:S02]  /*18bd0*/  ISETP.GE.AND P4, PT, R7, c[0x0][0x3c8], PT ;  /* 0x0000f20007007a0c */ /* 0x000fe40003f86270 */
[----:B--2---:R-:W-:Y:S02]  /*18be0*/  SHF.R.S32.HI R9, RZ, 0x1f, R3 ;  /* 0x0000001fff097819 */ /* 0x004fe40000011403 */
[-C--:B------:R-:W-:Y:S02]  /*18bf0*/  @!P3 LEA R8, P1, R3, R0.reuse, 0x2 ;  /* 0x000000000308b211 */ /* 0x080fe400078210ff */
[----:B----4-:R-:W-:Y:S02]  /*18c00*/  @!P6 LEA R10, P0, R5, R0, 0x2 ;  /* 0x00000000050ae211 */ /* 0x010fe400078010ff */
[----:B------:R-:W-:Y:S02]  /*18c10*/  @!P3 LEA.HI.X R9, R3, R4, R9, 0x2, P1 ;  /* 0x000000040309b211 */ /* 0x000fe400008f1409 */
[----:B------:R-:W-:-:S03]  /*18c20*/  SHF.R.S32.HI R3, RZ, 0x1f, R5 ;  /* 0x0000001fff037819 */ /* 0x000fc60000011405 */
[----:B------:R2:W-:Y:S01]  /*18c30*/  @!P3 ST.E.64 [R8.64], R72 ;  /* 0x000000480800b985 */ /* 0x0005e2000c101b06 */
[----:B------:R-:W-:Y:S02]  /*18c40*/  ISETP.GE.AND P3, PT, R2, c[0x0][0x3c8], PT ;  /* 0x0000f20002007a0c */ /* 0x000fe40003f66270 */
[----:B------:R-:W-:Y:S01]  /*18c50*/  @!P6 LEA.HI.X R11, R5, R4, R3, 0x2, P0 ;  /* 0x00000004050be211 */ /* 0x000fe200000f1403 */
[----:B------:R4:W-:Y:S01]  /*18c60*/  @!P5 ST.E.64 [R12.64], R84 ;  /* 0x000000540c00d985 */ /* 0x0009e2000c101b06 */
[C---:B------:R-:W-:Y:S02]  /*18c70*/  IADD3 R5, R217.reuse, 0xc8, RZ ;  /* 0x000000c8d9057810 */ /* 0x040fe40007ffe0ff */
[----:B------:R-:W-:-:S04]  /*18c80*/  IADD3 R3, R217, 0xd0, RZ ;  /* 0x000000d0d9037810 */ /* 0x000fc80007ffe0ff */
[----:B------:R-:W-:Y:S02]  /*18c90*/  ISETP.GE.AND P5, PT, R3, c[0x0][0x3c8], PT ;  /* 0x0000f20003007a0c */ /* 0x000fe40003fa6270 */
[----:B--2---:R-:W-:Y:S02]  /*18ca0*/  SHF.R.S32.HI R9, RZ, 0x1f, R6 ;  /* 0x0000001fff097819 */ /* 0x004fe40000011406 */
[CC--:B------:R-:W-:Y:S02]  /*18cb0*/  @!P2 LEA R8, P1, R6.reuse, R0.reuse, 0x2 ;  /* 0x000000000608a211 */ /* 0x0c0fe400078210ff */
[----:B----4-:R-:W-:Y:S02]  /*18cc0*/  @!P4 LEA R12, P0, R7, R0, 0x2 ;  /* 0x00000000070cc211 */ /* 0x010fe400078010ff */
[----:B------:R-:W-:Y:S02]  /*18cd0*/  @!P2 LEA.HI.X R9, R6, R4, R9, 0x2, P1 ;  /* 0x000000040609a211 */ /* 0x000fe400008f1409 */
[----:B------:R-:W-:-:S03]  /*18ce0*/  SHF.R.S32.HI R6, RZ, 0x1f, R7 ;  /* 0x0000001fff067819 */ /* 0x000fc60000011407 */
[----:B------:R2:W-:Y:S01]  /*18cf0*/  @!P2 ST.E.64 [R8.64], R80 ;  /* 0x000000500800a985 */ /* 0x0005e2000c101b06 */
[----:B------:R-:W-:Y:S02]  /*18d00*/  ISETP.GE.AND P2, PT, R5, c[0x0][0x3c8], PT ;  /* 0x0000f20005007a0c */ /* 0x000fe40003f46270 */
[----:B------:R-:W-:Y:S01]  /*18d10*/  @!P4 LEA.HI.X R13, R7, R4, R6, 0x2, P0 ;  /* 0x00000004070dc211 */ /* 0x000fe200000f1406 */
[----:B------:R4:W-:Y:S01]  /*18d20*/  @!P6 ST.E.64 [R10.64], R92 ;  /* 0x0000005c0a00e985 */ /* 0x0009e2000c101b06 */
[----:B------:R-:W-:Y:S02]  /*18d30*/  IADD3 R6, R217, 0xe0, RZ ;  /* 0x000000e0d9067810 */ /* 0x000fe40007ffe0ff */
[----:B------:R-:W-:Y:S02]  /*18d40*/  SHF.R.S32.HI R7, RZ, 0x1f, R3 ;  /* 0x0000001fff077819 */ /* 0x000fe40000011403 */
[----:B------:R-:W-:Y:S02]  /*18d50*/  ISETP.GE.AND P6, PT, R6, c[0x0][0x3c8], PT ;  /* 0x0000f20006007a0c */ /* 0x000fe40003fc6270 */
[----:B--2---:R-:W-:-:S02]  /*18d60*/  SHF.R.S32.HI R9, RZ, 0x1f, R2 ;  /* 0x0000001fff097819 */ /* 0x004fc40000011402 */
[CC--:B------:R-:W-:Y:S02]  /*18d70*/  @!P3 LEA R8, P1, R2.reuse, R0.reuse, 0x2 ;  /* 0x000000000208b211 */ /* 0x0c0fe400078210ff */
[----:B----4-:R-:W-:Y:S02]  /*18d80*/  @!P5 LEA R10, P0, R3, R0, 0x2 ;  /* 0x00000000030ad211 */ /* 0x010fe400078010ff */
[-C--:B------:R-:W-:Y:S02]  /*18d90*/  @!P3 LEA.HI.X R9, R2, R4.reuse, R9, 0x2, P1 ;  /* 0x000000040209b211 */ /* 0x080fe400008f1409 */
[----:B------:R-:W-:Y:S02]  /*18da0*/  IADD3 R2, R217, 0xd8, RZ ;  /* 0x000000d8d9027810 */ /* 0x000fe40007ffe0ff */
[----:B------:R-:W-:Y:S01]  /*18db0*/  @!P5 LEA.HI.X R11, R3, R4, R7, 0x2, P0 ;  /* 0x00000004030bd211 */ /* 0x000fe200000f1407 */
[----:B------:R2:W-:Y:S01]  /*18dc0*/  @!P3 ST.E.64 [R8.64], R88 ;  /* 0x000000580800b985 */ /* 0x0005e2000c101b06 */
[----:B------:R-:W-:-:S02]  /*18dd0*/  SHF.R.S32.HI R7, RZ, 0x1f, R2 ;  /* 0x0000001fff077819 */ /* 0x000fc40000011402 */
[----:B------:R-:W-:Y:S01]  /*18de0*/  IADD3 R3, R217, 0xf0, RZ ;  /* 0x000000f0d9037810 */ /* 0x000fe20007ffe0ff */
[----:B------:R4:W-:Y:S01]  /*18df0*/  @!P4 ST.E.64 [R12.64], R100 ;  /* 0x000000640c00c985 */ /* 0x0009e2000c101b06 */
[----:B------:R-:W-:Y:S02]  /*18e00*/  ISETP.GE.AND P4, PT, R2, c[0x0][0x3c8], PT ;  /* 0x0000f20002007a0c */ /* 0x000fe40003f86270 */
[----:B--2---:R-:W-:Y:S02]  /*18e10*/  SHF.R.S32.HI R9, RZ, 0x1f, R5 ;  /* 0x0000001fff097819 */ /* 0x004fe40000011405 */
[CC--:B------:R-:W-:Y:S02]  /*18e20*/  @!P2 LEA R8, P1, R5.reuse, R0.reuse, 0x2 ;  /* 0x000000000508a211 */ /* 0x0c0fe400078210ff */
[----:B----4-:R-:W-:Y:S02]  /*18e30*/  @!P6 LEA R12, P0, R6, R0, 0x2 ;  /* 0x00000000060ce211 */ /* 0x010fe400078010ff */
[----:B------:R-:W-:-:S02]  /*18e40*/  @!P2 LEA.HI.X R9, R5, R4, R9, 0x2, P1 ;  /* 0x000000040509a211 */ /* 0x000fc400008f1409 */
[----:B------:R-:W-:-:S03]  /*18e50*/  IADD3 R5, R217, 0xe8, RZ ;  /* 0x000000e8d9057810 */ /* 0x000fc60007ffe0ff */
[C---:B------:R-:W-:Y:S01]  /*18e60*/  @!P4 LEA R14, P1, R2.reuse, R0, 0x2 ;  /* 0x00000000020ec211 */ /* 0x040fe200078210ff */
[----:B------:R2:W-:Y:S01]  /*18e70*/  @!P2 ST.E.64 [R8.64], R96 ;  /* 0x000000600800a985 */ /* 0x0005e2000c101b06 */
[----:B------:R-:W-:Y:S02]  /*18e80*/  ISETP.GE.AND P3, PT, R5, c[0x0][0x3c8], PT ;  /* 0x0000f20005007a0c */ /* 0x000fe40003f66270 */
[----:B------:R-:W-:Y:S01]  /*18e90*/  @!P4 LEA.HI.X R15, R2, R4, R7, 0x2, P1 ;  /* 0x00000004020fc211 */ /* 0x000fe200008f1407 */
[----:B------:R4:W-:Y:S01]  /*18ea0*/  @!P5 ST.E.64 [R10.64], R108 ;  /* 0x0000006c0a00d985 */ /* 0x0009e2000c101b06 */
[----:B------:R-:W-:Y:S02]  /*18eb0*/  ISETP.GE.AND P2, PT, R3, c[0x0][0x3c8], PT ;  /* 0x0000f20003007a0c */ /* 0x000fe40003f46270 */
[----:B------:R-:W-:Y:S01]  /*18ec0*/  IADD3 R2, R217, 0xf8, RZ ;  /* 0x000000f8d9027810 */ /* 0x000fe20007ffe0ff */
[----:B------:R1:W-:Y:S03]  /*18ed0*/  @!P4 ST.E.64 [R14.64], R164 ;  /* 0x000000a40e00c985 */ /* 0x0003e6000c101b06 */
[----:B------:R-:W-:-:S02]  /*18ee0*/  ISETP.GE.AND P1, PT, R2, c[0x0][0x3c8], PT ;  /* 0x0000f20002007a0c */ /* 0x000fc40003f26270 */
[----:B--2---:R-:W-:-:S04]  /*18ef0*/  SHF.R.S32.HI R8, RZ, 0x1f, R6 ;  /* 0x0000001fff087819 */ /* 0x004fc80000011406 */
[----:B------:R-:W-:Y:S02]  /*18f00*/  @!P6 LEA.HI.X R13, R6, R4, R8, 0x2, P0 ;  /* 0x00000004060de211 */ /* 0x000fe400000f1408 */
[----:B------:R-:W-:Y:S02]  /*18f10*/  SHF.R.S32.HI R6, RZ, 0x1f, R5 ;  /* 0x0000001fff067819 */ /* 0x000fe40000011405 */
[C---:B----4-:R-:W-:Y:S01]  /*18f20*/  @!P3 LEA R10, P0, R5.reuse, R0, 0x2 ;  /* 0x00000000050ab211 */ /* 0x050fe200078010ff */
[----:B------:R1:W-:Y:S03]  /*18f30*/  @!P6 ST.E.64 [R12.64], R162 ;  /* 0x000000a20c00e985 */ /* 0x0003e6000c101b06 */
[----:B------:R-:W-:Y:S02]  /*18f40*/  @!P3 LEA.HI.X R11, R5, R4, R6, 0x2, P0 ;  /* 0x00000004050bb211 */ /* 0x000fe400000f1406 */
[----:B------:R-:W-:-:S02]  /*18f50*/  SHF.R.S32.HI R5, RZ, 0x1f, R3 ;  /* 0x0000001fff057819 */ /* 0x000fc40000011403 */
[C---:B------:R-:W-:Y:S01]  /*18f60*/  @!P2 LEA R8, P0, R3.reuse, R0, 0x2 ;  /* 0x000000000308a211 */ /* 0x040fe200078010ff */
[----:B------:R1:W-:Y:S03]  /*18f70*/  @!P3 ST.E.64 [R10.64], R120 ;  /* 0x000000780a00b985 */ /* 0x0003e6000c101b06 */
[----:B------:R-:W-:Y:S02]  /*18f80*/  @!P2 LEA.HI.X R9, R3, R4, R5, 0x2, P0 ;  /* 0x000000040309a211 */ /* 0x000fe400000f1405 */
[----:B------:R-:W-:Y:S02]  /*18f90*/  SHF.R.S32.HI R3, RZ, 0x1f, R2 ;  /* 0x0000001fff037819 */ /* 0x000fe40000011402 */
[C---:B------:R-:W-:Y:S01]  /*18fa0*/  @!P1 LEA R6, P0, R2.reuse, R0, 0x2 ;  /* 0x0000000002069211 */ /* 0x040fe200078010ff */
[----:B------:R1:W-:Y:S03]  /*18fb0*/  @!P2 ST.E.64 [R8.64], R112 ;  /* 0x000000700800a985 */ /* 0x0003e6000c101b06 */
[----:B------:R-:W-:-:S05]  /*18fc0*/  @!P1 LEA.HI.X R7, R2, R4, R3, 0x2, P0 ;  /* 0x0000000402079211 */ /* 0x000fca00000f1403 */
[----:B------:R1:W-:Y:S04]  /*18fd0*/  @!P1 ST.E.64 [R6.64], R104 ;  /* 0x0000006806009985 */ /* 0x0003e8000c101b06 */
.L_x_1131:
[----:B------:R-:W-:Y:S05]  /*18fe0*/  BSYNC B0 ;  /* 0x0000000000007941 */ /* 0x000fea0003800000 */
.L_x_1130:
[----:B------:R-:W-:Y:S05]  /*18ff0*/  BRA.DIV ~URZ, `(.L_x_1132) ;  /* 0x000036827f007947 */ /* 0x000fea000b800000 */
[----:B--2---:R2:W1:Y:S04]  /*19000*/  SHFL.IDX PT, R4, R16, 0x1, 0x1c1f ;  /* 0x003c1f0010047f89 */ /* 0x00446800000e0000 */
[----:B----4-:R2:W4:Y:S02]  /*19010*/  SHFL.IDX PT, R0, R17, 0x1, 0x1c1f ;  /* 0x003c1f0011007f89 */ /* 0x01052400000e0000 */
.L_x_1190:
[----:B------:R-:W-:-:S13]  /*19020*/  LOP3.LUT P0, RZ, R216, 0x2, RZ, 0xc0, !PT ;  /* 0x00000002d8ff7812 */ /* 0x000fda000780c0ff */
[----:B------:R-:W-:Y:S05]  /*19030*/  @P0 BRA `(.L_x_1127) ;  /* 0x000019f000000947 */ /* 0x000fea0003800000 */
[C---:B------:R-:W-:Y:S02]  /*19040*/  ISETP.GE.AND P1, PT, R217.reuse, c[0x0][0x3c8], PT ;  /* 0x0000f200d9007a0c */ /* 0x040fe40003f26270 */
[C---:B-1----:R-:W-:Y:S02]  /*19050*/  IADD3 R10, R217.reuse, 0x8, RZ ;  /* 0x00000008d90a7810 */ /* 0x042fe40007ffe0ff */
[C---:B------:R-:W-:Y:S02]  /*19060*/  IADD3 R8, R217.reuse, 0x10, RZ ;  /* 0x00000010d9087810 */ /* 0x040fe40007ffe0ff */
[----:B------:R-:W-:Y:S02]  /*19070*/  ISETP.GE.AND P0, PT, R10, c[0x0][0x3c8], PT ;  /* 0x0000f2000a007a0c */ /* 0x000fe40003f06270 */
[----:B------:R-:W-:Y:S02]  /*19080*/  ISETP.GE.AND P5, PT, R8, c[0x0][0x3c8], PT ;  /* 0x0000f20008007a0c */ /* 0x000fe40003fa6270 */
[----:B------:R-:W-:-:S02]  /*19090*/  IADD3 R14, R217, 0x18, RZ ;  /* 0x00000018d90e7810 */ /* 0x000fc40007ffe0ff */
[C---:B------:R-:W-:Y:S01]  /*190a0*/  IADD3 R12, R217.reuse, 0x20, RZ ;  /* 0x00000020d90c7810 */ /* 0x040fe20007ffe0ff */
[----:B----4-:R-:W-:Y:S01]  /*190b0*/  @!P1 IMAD.MOV.U32 R2, RZ, RZ, R0 ;  /* 0x000000ffff029224 */ /* 0x010fe200078e0000 */
[C---:B------:R-:W-:Y:S01]  /*190c0*/  IADD3 R13, R217.reuse, 0x8, RZ ;  /* 0x00000008d90d7810 */ /* 0x040fe20007ffe0ff */
[----:B------:R-:W-:Y:S01]  /*190d0*/  @!P1 IMAD.MOV.U32 R3, RZ, RZ, R4 ;  /* 0x000000ffff039224 */ /* 0x000fe200078e0004 */
[----:B------:R-:W-:Y:S02]  /*190e0*/  ISETP.GE.AND P4, PT, R14, c[0x0][0x3c8], PT ;  /* 0x0000f2000e007a0c */ /* 0x000fe40003f86270 */
[----:B------:R-:W-:Y:S01]  /*190f0*/  ISETP.GE.AND P3, PT, R12, c[0x0][0x3c8], PT ;  /* 0x0000f2000c007a0c */ /* 0x000fe20003f66270 */
[C---:B------:R-:W-:Y:S01]  /*19100*/  @!P1 IMAD.WIDE R2, R217.reuse, 0x4, R2 ;  /* 0x00000004d9029825 */ /* 0x040fe200078e0202 */
[C---:B------:R-:W-:Y:S02]  /*19110*/  IADD3 R9, R217.reuse, 0x10, RZ ;  /* 0x00000010d9097810 */ /* 0x040fe40007ffe0ff */
[----:B------:R-:W-:-:S02]  /*19120*/  IADD3 R5, R217, 0x28, RZ ;  /* 0x00000028d9057810 */ /* 0x000fc40007ffe0ff */
[C---:B------:R-:W-:Y:S01]  /*19130*/  @!P0 LEA R6, P6, R10.reuse, R0, 0x2 ;  /* 0x000000000a068211 */ /* 0x040fe200078c10ff */
[----:B------:R1:W-:Y:S01]  /*19140*/  @!P1 ST.E.64 [R2.64], R116 ;  /* 0x0000007402009985 */ /* 0x0003e2000c101b06 */
[----:B------:R-:W-:Y:S02]  /*19150*/  SHF.R.S32.HI R13, RZ, 0x1f, R13 ;  /* 0x0000001fff0d7819 */ /* 0x000fe4000001140d */
[----:B------:R-:W-:Y:S02]  /*19160*/  SHF.R.S32.HI R9, RZ, 0x1f, R9 ;  /* 0x0000001fff097819 */ /* 0x000fe40000011409 */
[----:B------:R-:W-:Y:S02]  /*19170*/  ISETP.GE.AND P2, PT, R5, c[0x0][0x3c8], PT ;  /* 0x0000f20005007a0c */ /* 0x000fe40003f46270 */
[----:B------:R-:W-:Y:S02]  /*19180*/  IADD3 R11, R217, 0x30, RZ ;  /* 0x00000030d90b7810 */ /* 0x000fe40007ffe0ff */
[----:B------:R-:W-:-:S02]  /*19190*/  @!P0 LEA.HI.X R7, R10, R4, R13, 0x2, P6 ;  /* 0x000000040a078211 */ /* 0x000fc400030f140d */
[C---:B------:R-:W-:Y:S02]  /*191a0*/  IADD3 R15, R217.reuse, 0x18, RZ ;  /* 0x00000018d90f7810 */ /* 0x040fe40007ffe0ff */
[C---:B------:R-:W-:Y:S01]  /*191b0*/  IADD3 R13, R217.reuse, 0x20, RZ ;  /* 0x00000020d90d7810 */ /* 0x040fe20007ffe0ff */
[----:B------:R4:W-:Y:S01]  /*191c0*/  @!P0 ST.E.64 [R6.64], R124 ;  /* 0x0000007c06008985 */ /* 0x0009e2000c101b06 */
[----:B------:R-:W-:Y:S02]  /*191d0*/  SHF.R.S32.HI R15, RZ, 0x1f, R15 ;  /* 0x0000001fff0f7819 */ /* 0x000fe4000001140f */
[----:B------:R-:W-:Y:S02]  /*191e0*/  SHF.R.S32.HI R13, RZ, 0x1f, R13 ;  /* 0x0000001fff0d7819 */ /* 0x000fe4000001140d */
[----:B------:R-:W-:-:S04]  /*191f0*/  IADD3 R10, R217, 0x28, RZ ;  /* 0x00000028d90a7810 */ /* 0x000fc80007ffe0ff */
[----:B------:R-:W-:Y:S02]  /*19200*/  SHF.R.S32.HI R10, RZ, 0x1f, R10 ;  /* 0x0000001fff0a7819 */ /* 0x000fe4000001140a */
[----:B-1----:R-:W-:-:S04]  /*19210*/  @!P5 LEA R2, P1, R8, R0, 0x2 ;  /* 0x000000000802d211 */ /* 0x002fc800078210ff */
[----:B------:R-:W-:Y:S02]  /*19220*/  @!P5 LEA.HI.X R3, R8, R4, R9, 0x2, P1 ;  /* 0x000000040803d211 */ /* 0x000fe400008f1409 */
[----:B------:R-:W-:Y:S02]  /*19230*/  ISETP.GE.AND P1, PT, R11, c[0x0][0x3c8], PT ;  /* 0x0000f2000b007a0c */ /* 0x000fe40003f26270 */
[C---:B------:R-:W-:Y:S01]  /*19240*/  @!P4 LEA R8, P0, R14.reuse, R0, 0x2 ;  /* 0x000000000e08c211 */ /* 0x040fe200078010ff */
[----:B------:R1:W-:Y:S03]  /*19250*/  @!P5 ST.E.64 [R2.64], R128 ;  /* 0x000000800200d985 */ /* 0x0003e6000c101b06 */
[----:B------:R-:W-:Y:S02]  /*19260*/  @!P4 LEA.HI.X R9, R14, R4, R15, 0x2, P0 ;  /* 0x000000040e09c211 */ /* 0x000fe400000f140f */
[----:B----4-:R-:W-:-:S02]  /*19270*/  @!P3 LEA R6, P6, R12, R0, 0x2 ;  /* 0x000000000c06b211 */ /* 0x010fc400078c10ff */
[----:B------:R-:W-:Y:S01]  /*19280*/  ISETP.GE.AND P0, PT, R252, c[0x0][0x3c8], PT ;  /* 0x0000f200fc007a0c */ /* 0x000fe20003f06270 */
[----:B------:R4:W-:Y:S01]  /*19290*/  @!P4 ST.E.64 [R8.64], R134 ;  /* 0x000000860800c985 */ /* 0x0009e2000c101b06 */
[----:B------:R-:W-:Y:S02]  /*192a0*/  @!P3 LEA.HI.X R7, R12, R4, R13, 0x2, P6 ;  /* 0x000000040c07b211 */ /* 0x000fe400030f140d */
[----:B------:R-:W-:Y:S02]  /*192b0*/  IADD3 R12, R217, 0x30, RZ ;  /* 0x00000030d90c7810 */ /* 0x000fe40007ffe0ff */
[----:B------:R-:W-:Y:S01]  /*192c0*/  ISETP.GE.AND P4, PT, R251, c[0x0][0x3c8], PT ;  /* 0x0000f200fb007a0c */ /* 0x000fe20003f86270 */
[----:B------:R5:W-:Y:S01]  /*192d0*/  @!P3 ST.E.64 [R6.64], R22 ;  /* 0x000000160600b985 */ /* 0x000be2000c101b06 */
[----:B------:R-:W-:Y:S02]  /*192e0*/  SHF.R.S32.HI R12, RZ, 0x1f, R12 ;  /* 0x0000001fff0c7819 */ /* 0x000fe4000001140c */
[----:B-1----:R-:W-:-:S04]  /*192f0*/  @!P2 LEA R2, P5, R5, R0, 0x2 ;  /* 0x000000000502a211 */ /* 0x002fc800078a10ff */
[----:B------:R-:W-:Y:S02]  /*19300*/  @!P2 LEA.HI.X R3, R5, R4, R10, 0x2, P5 ;  /* 0x000000040503a211 */ /* 0x000fe400028f140a */
[----:B------:R-:W-:Y:S02]  /*19310*/  SHF.R.S32.HI R10, RZ, 0x1f, R252 ;  /* 0x0000001fff0a7819 */ /* 0x000fe400000114fc */
[----:B----4-:R-:W-:Y:S01]  /*19320*/  @!P1 LEA R8, P3, R11, R0, 0x2 ;  /* 0x000000000b089211 */ /* 0x010fe200078610ff */
[----:B------:R1:W-:Y:S01]  /*19330*/  @!P2 ST.E.64 [R2.64], R26 ;  /* 0x0000001a0200a985 */ /* 0x0003e2000c101b06 */
[----:B------:R-:W-:Y:S02]  /*19340*/  IADD3 R5, R217, 0x50, RZ ;  /* 0x00000050d9057810 */ /* 0x000fe40007ffe0ff */
[----:B------:R-:W-:Y:S02]  /*19350*/  @!P1 LEA.HI.X R9, R11, R4, R12, 0x2, P3 ;  /* 0x000000040b099211 */ /* 0x000fe400018f140c */
[----:B------:R-:W-:-:S02]  /*19360*/  ISETP.GE.AND P3, PT, R249, c[0x0][0x3c8], PT ;  /* 0x0000f200f9007a0c */ /* 0x000fc40003f66270 */
[C---:B-----5:R-:W-:Y:S01]  /*19370*/  @!P0 LEA R6, P2, R252.reuse, R0, 0x2 ;  /* 0x00000000fc068211 */ /* 0x060fe200078410ff */
[----:B------:R4:W-:Y:S01]  /*19380*/  @!P1 ST.E.64 [R8.64], R138 ;  /* 0x0000008a08009985 */ /* 0x0009e2000c101b06 */
[----:B------:R-:W-:Y:S02]  /*19390*/  SHF.R.S32.HI R12, RZ, 0x1f, R251 ;  /* 0x0000001fff0c7819 */ /* 0x000fe400000114fb */
[----:B------:R-:W-:Y:S02]  /*193a0*/  @!P0 LEA.HI.X R7, R252, R4, R10, 0x2, P2 ;  /* 0x00000004fc078211 */ /* 0x000fe400010f140a */
[----:B------:R-:W-:Y:S02]  /*193b0*/  ISETP.GE.AND P6, PT, R5, c[0x0][0x3c8], PT ;  /* 0x0000f20005007a0c */ /* 0x000fe40003fc6270 */
[----:B------:R-:W-:Y:S01]  /*193c0*/  SHF.R.S32.HI R13, RZ, 0x1f, R5 ;  /* 0x0000001fff0d7819 */ /* 0x000fe20000011405 */
[----:B------:R5:W-:Y:S01]  /*193d0*/  @!P0 ST.E.64 [R6.64], R30 ;  /* 0x0000001e06008985 */ /* 0x000be2000c101b06 */
[----:B------:R-:W-:-:S04]  /*193e0*/  @!P4 LEA R10, P0, R251, R0, 0x2 ;  /* 0x00000000fb0ac211 */ /* 0x000fc800078010ff */
[----:B------:R-:W-:-:S05]  /*193f0*/  @!P4 LEA.HI.X R11, R251, R4, R12, 0x2, P0 ;  /* 0x00000004fb0bc211 */ /* 0x000fca00000f140c */
[----:B------:R2:W-:Y:S02]  /*19400*/  @!P4 ST.E.64 [R10.64], R38 ;  /* 0x000000260a00c985 */ /* 0x0005e4000c101b06 */
[----:B--2---:R-:W-:Y:S02]  /*19410*/  @!P6 LEA R16, P0, R5, R0, 0x2 ;  /* 0x000000000510e211 */ /* 0x004fe400078010ff */
[C---:B-1----:R-:W-:Y:S02]  /*19420*/  IADD3 R3, R217.reuse, 0x58, RZ ;  /* 0x00000058d9037810 */ /* 0x042fe40007ffe0ff */
[----:B------:R-:W-:Y:S02]  /*19430*/  IADD3 R2, R217, 0x60, RZ ;  /* 0x00000060d9027810 */ /* 0x000fe40007ffe0ff */
[----:B------:R-:W-:Y:S02]  /*19440*/  ISETP.GE.AND P5, PT, R3, c[0x0][0x3c8], PT ;  /* 0x0000f20003007a0c */ /* 0x000fe40003fa6270 */
[----:B------:R-:W-:-:S02]  /*19450*/  SHF.R.S32.HI R12, RZ, 0x1f, R3 ;  /* 0x0000001fff0c7819 */ /* 0x000fc40000011403 */
[----:B----4-:R-:W-:Y:S02]  /*19460*/  @!P3 LEA R8, P1, R249, R0, 0x2 ;  /* 0x00000000f908b211 */ /* 0x010fe400078210ff */
[----:B------:R-:W-:Y:S02]  /*19470*/  ISETP.GE.AND P4, PT, R2, c[0x0][0x3c8], PT ;  /* 0x0000f20002007a0c */ /* 0x000fe40003f86270 */
[----:B---3--:R-:W-:Y:S02]  /*19480*/  @!P6 LEA.HI.X R17, R5, R4, R13, 0x2, P0 ;  /* 0x000000040511e211 */ /* 0x008fe400000f140d */
[C---:B------:R-:W-:Y:S02]  /*19490*/  IADD3 R5, R217.reuse, 0x78, RZ ;  /* 0x00000078d9057810 */ /* 0x040fe40007ffe0ff */
[----:B-----5:R-:W-:Y:S02]  /*194a0*/  SHF.R.S32.HI R7, RZ, 0x1f, R249 ;  /* 0x0000001fff077819 */ /* 0x020fe400000114f9 */
[----:B------:R-:W-:-:S02]  /*194b0*/  IADD3 R6, R217, 0x68, RZ ;  /* 0x00000068d9067810 */ /* 0x000fc40007ffe0ff */
[----:B------:R-:W-:Y:S02]  /*194c0*/  @!P3 LEA.HI.X R9, R249, R4, R7, 0x2, P1 ;  /* 0x00000004f909b211 */ /* 0x000fe400008f1407 */
[C---:B------:R-:W-:Y:S02]  /*194d0*/  @!P5 LEA R14, P1, R3.reuse, R0, 0x2 ;  /* 0x00000000030ed211 */ /* 0x040fe400078210ff */
[----:B------:R-:W-:Y:S01]  /*194e0*/  ISETP.GE.AND P2, PT, R6, c[0x0][0x3c8], PT ;  /* 0x0000f20006007a0c */ /* 0x000fe20003f46270 */
[----:B------:R1:W-:Y:S01]  /*194f0*/  @!P3 ST.E.64 [R8.64], R34 ;  /* 0x000000220800b985 */ /* 0x0003e2000c101b06 */
[----:B------:R-:W-:Y:S02]  /*19500*/  @!P5 LEA.HI.X R15, R3, R4, R12, 0x2, P1 ;  /* 0x00000004030fd211 */ /* 0x000fe400008f140c */
[----:B------:R-:W-:Y:S01]  /*19510*/  IADD3 R3, R217, 0x70, RZ ;  /* 0x00000070d9037810 */ /* 0x000fe20007ffe0ff */
[----:B------:R2:W-:Y:S01]  /*19520*/  @!P6 ST.E.64 [R16.64], R46 ;  /* 0x0000002e1000e985 */ /* 0x0005e2000c101b06 */
[----:B------:R-:W-:-:S02]  /*19530*/  @!P4 LEA R12, P0, R2, R0, 0x2 ;  /* 0x00000000020cc211 */ /* 0x000fc400078010ff */
[----:B------:R-:W-:Y:S01]  /*19540*/  ISETP.GE.AND P1, PT, R3, c[0x0][0x3c8], PT ;  /* 0x0000f20003007a0c */ /* 0x000fe20003f26270 */
[----:B------:R3:W-:Y:S01]  /*19550*/  @!P5 ST.E.64 [R14.64], R42 ;  /* 0x0000002a0e00d985 */ /* 0x0007e2000c101b06 */
[----:B------:R-:W-:-:S03]  /*19560*/  SHF.R.S32.HI R7, RZ, 0x1f, R6 ;  /* 0x0000001fff077819 */ /* 0x000fc60000011406 */
[----:B------:R-:W-:-:S04]  /*19570*/  @!P2 LEA R10, P3, R6, R0, 0x2 ;  /* 0x00000000060aa211 */ /* 0x000fc800078610ff */
[----:B------:R-:W-:Y:S02]  /*19580*/  @!P2 LEA.HI.X R11, R6, R4, R7, 0x2, P3 ;  /* 0x00000004060ba211 */ /* 0x000fe400018f1407 */
[----:B------:R-:W-:Y:S02]  /*19590*/  SHF.R.S32.HI R6, RZ, 0x1f, R3 ;  /* 0x0000001fff067819 */ /* 0x000fe40000011403 */
[----:B------:R-:W-:-:S04]  /*195a0*/  IADD3 R7, R217, 0x80, RZ ;  /* 0x00000080d9077810 */ /* 0x000fc80007ffe0ff */
[----:B------:R-:W-:Y:S02]  /*195b0*/  ISETP.GE.AND P6, PT, R7, c[0x0][0x3c8], PT ;  /* 0x0000f20007007a0c */ /* 0x000fe40003fc6270 */
[----:B-1----:R-:W-:Y:S02]  /*195c0*/  SHF.R.S32.HI R8, RZ, 0x1f, R2 ;  /* 0x0000001fff087819 */ /* 0x002fe40000011402 */
[----:B------:R-:W-:Y:S02]  /*195d0*/  SHF.R.S32.HI R9, RZ, 0x1f, R5 ;  /* 0x0000001fff097819 */ /* 0x000fe40000011405 */
[----:B------:R-:W-:Y:S02]  /*195e0*/  @!P4 LEA.HI.X R13, R2, R4, R8, 0x2, P0 ;  /* 0x00000004020dc211 */ /* 0x000fe400000f1408 */
[----:B------:R-:W-:Y:S02]  /*195f0*/  @!P1 LEA R18, P4, R3, R0, 0x2 ;  /* 0x0000000003129211 */ /* 0x000fe400078810ff */
[----:B------:R-:W-:-:S02]  /*19600*/  ISETP.GE.AND P0, PT, R5, c[0x0][0x3c8], PT ;  /* 0x0000f20005007a0c */ /* 0x000fc40003f06270 */
[----:B------:R-:W-:Y:S02]  /*19610*/  IADD3 R8, R217, 0x88, RZ ;  /* 0x00000088d9087810 */ /* 0x000fe40007ffe0ff */
[----:B------:R-:W-:Y:S02]  /*19620*/  @!P1 LEA.HI.X R19, R3, R4, R6, 0x2, P4 ;  /* 0x0000000403139211 */ /* 0x000fe400020f1406 */
[----:B------:R-:W-:Y:S02]  /*19630*/  ISETP.GE.AND P4, PT, R2, c[0x0][0x3c8], PT ;  /* 0x0000f20002007a0c */ /* 0x000fe40003f86270 */
[----:B------:R-:W-:Y:S02]  /*19640*/  ISETP.GE.AND P5, PT, R8, c[0x0][0x3c8], PT ;  /* 0x0000f20008007a0c */ /* 0x000fe40003fa6270 */
[C---:B------:R-:W-:Y:S02]  /*19650*/  IADD3 R2, R217.reuse, 0x90, RZ ;  /* 0x00000090d9027810 */ /* 0x040fe40007ffe0ff */
[----:B------:R-:W-:-:S02]  /*19660*/  IADD3 R6, R217, 0x98, RZ ;  /* 0x00000098d9067810 */ /* 0x000fc40007ffe0ff */
[C---:B--2---:R-:W-:Y:S02]  /*19670*/  @!P0 LEA R16, P3, R5.reuse, R0, 0x2 ;  /* 0x0000000005108211 */ /* 0x044fe400078610ff */
[----:B------:R-:W-:Y:S02]  /*19680*/  SHF.R.S32.HI R3, RZ, 0x1f, R7 ;  /* 0x0000001fff037819 */ /* 0x000fe40000011407 */
[----:B------:R-:W-:Y:S01]  /*19690*/  @!P0 LEA.HI.X R17, R5, R4, R9, 0x2, P3 ;  /* 0x0000000405118211 */ /* 0x000fe200018f1409 */
[----:B------:R1:W-:Y:S01]  /*196a0*/  @!P4 ST.E.64 [R12.64], R54 ;  /* 0x000000360c00c985 */ /* 0x0003e2000c101b06 */
[----:B------:R-:W-:Y:S02]  /*196b0*/  SHF.R.S32.HI R5, RZ, 0x1f, R8 ;  /* 0x0000001fff057819 */ /* 0x000fe40000011408 */
[----:B---3--:R-:W-:Y:S01]  /*196c0*/  @!P6 LEA R14, P3, R7, R0, 0x2 ;  /* 0x00000000070ee211 */ /* 0x008fe200078610ff */
[----:B------:R2:W-:Y:S01]  /*196d0*/  @!P2 ST.E.64 [R10.64], R50 ;  /* 0x000000320a00a985 */ /* 0x0005e2000c101b06 */
[----:B------:R-:W-:-:S02]  /*196e0*/  ISETP.GE.AND P4, PT, R6, c[0x0][0x3c8], PT ;  /* 0x0000f20006007a0c */ /* 0x000fc40003f86270 */
[----:B------:R-:W-:Y:S01]  /*196f0*/  @!P6 LEA.HI.X R15, R7, R4, R3, 0x2, P3 ;  /* 0x00000004070fe211 */ /* 0x000fe200018f1403 */
[----:B------:R-:W-:Y:S01]  /*19700*/  @!P1 ST.E.64 [R18.64], R62 ;  /* 0x0000003e12009985 */ /* 0x000fe2000c101b06 */
[----:B------:R-:W-:Y:S02]  /*19710*/  SHF.R.S32.HI R7, RZ, 0x1f, R2 ;  /* 0x0000001fff077819 */ /* 0x000fe40000011402 */
[----:B------:R-:W-:Y:S01]  /*19720*/  IADD3 R3, R217, 0xa8, RZ ;  /* 0x000000a8d9037810 */ /* 0x000fe20007ffe0ff */
[----:B------:R3:W-:Y:S01]  /*19730*/  @!P0 ST.E.64 [R16.64], R58 ;  /* 0x0000003a10008985 */ /* 0x0007e2000c101b06 */
[----:B------:R-:W-:-:S03]  /*19740*/  SHF.R.S32.HI R9, RZ, 0x1f, R6 ;  /* 0x0000001fff097819 */ /* 0x000fc60000011406 */
[----:B------:R-:W-:Y:S01]  /*19750*/  @!P6 ST.E.64 [R14.64], R70 ;  /* 0x000000460e00e985 */ /* 0x000fe2000c101b06 */
[----:B------:R-:W-:Y:S02]  /*19760*/  ISETP.GE.AND P6, PT, R2, c[0x0][0x3c8], PT ;  /* 0x0000f20002007a0c */ /* 0x000fe40003fc6270 */
[----:B-1----:R-:W-:-:S04]  /*19770*/  @!P5 LEA R12, P2, R8, R0, 0x2 ;  /* 0x00000000080cd211 */ /* 0x002fc800078410ff */
[----:B------:R-:W-:Y:S02]  /*19780*/  @!P5 LEA.HI.X R13, R8, R4, R5, 0x2, P2 ;  /* 0x00000004080dd211 */ /* 0x000fe400010f1405 */
[----:B------:R-:W-:Y:S02]  /*19790*/  ISETP.GE.AND P2, PT, R2, c[0x0][0x3c8], PT ;  /* 0x0000f20002007a0c */ /* 0x000fe40003f46270 */
[----:B------:R-:W-:Y:S01]  /*197a0*/  IADD3 R5, R217, 0xa0, RZ ;  /* 0x000000a0d9057810 */ /* 0x000fe20007ffe0ff */
[----:B------:R1:W-:Y:S01]  /*197b0*/  @!P5 ST.E.64 [R12.64], R66 ;  /* 0x000000420c00d985 */ /* 0x0003e2000c101b06 */
[C---:B------:R-:W-:Y:S02]  /*197c0*/  @!P4 LEA R8, P1, R6.reuse, R0, 0x2 ;  /* 0x000000000608c211 */ /* 0x040fe400078210ff */
[----:B------:R-:W-:Y:S02]  /*197d0*/  ISETP.GE.AND P3, PT, R5, c[0x0][0x3c8], PT ;  /* 0x0000f20005007a0c */ /* 0x000fe40003f66270 */
[----:B------:R-:W-:-:S02]  /*197e0*/  @!P4 LEA.HI.X R9, R6, R4, R9, 0x2, P1 ;  /* 0x000000040609c211 */ /* 0x000fc400008f1409 */
[----:B------:R-:W-:-:S03]  /*197f0*/  IADD3 R6, R217, 0xb8, RZ ;  /* 0x000000b8d9067810 */ /* 0x000fc60007ffe0ff */
[----:B--2---:R-:W-:-:S04]  /*19800*/  @!P2 LEA R10, P0, R2, R0, 0x2 ;  /* 0x00000000020aa211 */ /* 0x004fc800078010ff */
[----:B------:R-:W-:Y:S02]  /*19810*/  @!P2 LEA.HI.X R11, R2, R4, R7, 0x2, P0 ;  /* 0x00000004020ba211 */ /* 0x000fe400000f1407 */
[----:B------:R-:W-:Y:S02]  /*19820*/  ISETP.GE.AND P2, PT, R3, c[0x0][0x3c8], PT ;  /* 0x0000f20003007a0c */ /* 0x000fe40003f46270 */
[----:B---3--:R-:W-:Y:S01]  /*19830*/  @!P3 LEA R16, P0, R5, R0, 0x2 ;  /* 0x000000000510b211 */ /* 0x008fe200078010ff */
[----:B------:R2:W-:Y:S01]  /*19840*/  @!P6 ST.E.64 [R10.64], R78 ;  /* 0x0000004e0a00e985 */ /* 0x0005e2000c101b06 */
[C---:B------:R-:W-:Y:S02]  /*19850*/  IADD3 R7, R217.reuse, 0xb0, RZ ;  /* 0x000000b0d9077810 */ /* 0x040fe40007ffe0ff */
[----:B------:R-:W-:Y:S01]  /*19860*/  IADD3 R2, R217, 0xc8, RZ ;  /* 0x000000c8d9027810 */ /* 0x000fe20007ffe0ff */
[----:B------:R3:W-:Y:S01]  /*19870*/  @!P4 ST.E.64 [R8.64], R74 ;  /* 0x0000004a0800c985 */ /* 0x0007e2000c101b06 */
[----:B------:R-:W-:-:S02]  /*19880*/  ISETP.GE.AND P1, PT, R7, c[0x0][0x3c8], PT ;  /* 0x0000f20007007a0c */ /* 0x000fc40003f26270 */
[----:B-1----:R-:W-:Y:S02]  /*19890*/  SHF.R.S32.HI R13, RZ, 0x1f, R5 ;  /* 0x0000001fff0d7819 */ /* 0x002fe40000011405 */
[----:B------:R-:W-:Y:S02]  /*198a0*/  SHF.R.S32.HI R12, RZ, 0x1f, R3 ;  /* 0x0000001fff0c7819 */ /* 0x000fe40000011403 */
[----:B------:R-:W-:Y:S02]  /*198b0*/  @!P3 LEA.HI.X R17, R5, R4, R13, 0x2, P0 ;  /* 0x000000040511b211 */ /* 0x000fe400000f140d */
[----:B------:R-:W-:Y:S02]  /*198c0*/  ISETP.GE.AND P0, PT, R6, c[0x0][0x3c8], PT ;  /* 0x0000f20006007a0c */ /* 0x000fe40003f06270 */
[----:B------:R-:W-:Y:S01]  /*198d0*/  @!P2 LEA R14, P5, R3, R0, 0x2 ;  /* 0x00000000030ea211 */ /* 0x000fe200078a10ff */
[----:B------:R1:W-:Y:S01]  /*198e0*/  @!P3 ST.E.64 [R16.64], R86 ;  /* 0x000000561000b985 */ /* 0x0003e2000c101b06 */
[----:B------:R-:W-:-:S02]  /*198f0*/  SHF.R.S32.HI R5, RZ, 0x1f, R6 ;  /* 0x0000001fff057819 */ /* 0x000fc40000011406 */
[----:B------:R-:W-:Y:S02]  /*19900*/  @!P2 LEA.HI.X R15, R3, R4, R12, 0x2, P5 ;  /* 0x00000004030fa211 */ /* 0x000fe400028f140c */
[----:B------:R-:W-:Y:S02]  /*19910*/  IADD3 R3, R217, 0xc0, RZ ;  /* 0x000000c0d9037810 */ /* 0x000fe40007ffe0ff */
[-C--:B------:R-:W-:Y:S01]  /*19920*/  @!P1 LEA R12, P5, R7, R0.reuse, 0x2 ;  /* 0x00000000070c9211 */ /* 0x080fe200078a10ff */
[----:B------:R4:W-:Y:S01]  /*19930*/  @!P2 ST.E.64 [R14.64], R82 ;  /* 0x000000520e00a985 */ /* 0x0009e2000c101b06 */
[----:B------:R-:W-:Y:S02]  /*19940*/  ISETP.GE.AND P6, PT, R3, c[0x0][0x3c8], PT ;  /* 0x0000f20003007a0c */ /* 0x000fe40003fc6270 */
[----:B--2---:R-:W-:Y:S02]  /*19950*/  @!P0 LEA R10, P4, R6, R0, 0x2 ;  /* 0x00000000060a8211 */ /* 0x004fe400078810ff */
[----:B---3--:R-:W-:-:S02]  /*19960*/  SHF.R.S32.HI R8, RZ, 0x1f, R7 ;  /* 0x0000001fff087819 */ /* 0x008fc40000011407 */
[-C--:B------:R-:W-:Y:S02]  /*19970*/  @!P0 LEA.HI.X R11, R6, R4.reuse, R5, 0x2, P4 ;  /* 0x00000004060b8211 */ /* 0x080fe400020f1405 */
[----:B------:R-:W-:Y:S02]  /*19980*/  ISETP.GE.AND P4, PT, R2, c[0x0][0x3c8], PT ;  /* 0x0000f20002007a0c */ /* 0x000fe40003f86270 */
[----:B------:R-:W-:Y:S02]  /*19990*/  SHF.R.S32.HI R6, RZ, 0x1f, R3 ;  /* 0x0000001fff067819 */ /* 0x000fe40000011403 */
[----:B------:R-:W-:Y:S02]  /*199a0*/  @!P1 LEA.HI.X R13, R7, R4, R8, 0x2, P5 ;  /* 0x00000004070d9211 */ /* 0x000fe400028f1408 */
[C---:B------:R-:W-:Y:S02]  /*199b0*/  IADD3 R7, R217.reuse, 0xd0, RZ ;  /* 0x000000d0d9077810 */ /* 0x040fe40007ffe0ff */
[----:B------:R-:W-:Y:S01]  /*199c0*/  IADD3 R8, R217, 0xd8, RZ ;  /* 0x000000d8d9087810 */ /* 0x000fe20007ffe0ff */
[----:B------:R2:W-:Y:S01]  /*199d0*/  @!P1 ST.E.64 [R12.64], R154 ;  /* 0x0000009a0c009985 */ /* 0x0005e2000c101b06 */
[----:B------:R-:W-:-:S02]  /*199e0*/  ISETP.GE.AND P5, PT, R7, c[0x0][0x3c8], PT ;  /* 0x0000f20007007a0c */ /* 0x000fc40003fa6270 */
[----:B------:R-:W-:Y:S01]  /*199f0*/  SHF.R.S32.HI R5, RZ, 0x1f, R2 ;  /* 0x0000001fff057819 */ /* 0x000fe20000011402 */
[----:B------:R3:W-:Y:S01]  /*19a00*/  @!P0 ST.E.64 [R10.64], R90 ;  /* 0x0000005a0a008985 */ /* 0x0007e2000c101b06 */
[-C--:B-1----:R-:W-:Y:S02]  /*19a10*/  @!P4 LEA R16, P2, R2, R0.reuse, 0x2 ;  /* 0x000000000210c211 */ /* 0x082fe400078410ff */
[----:B------:R-:W-:Y:S02]  /*19a20*/  ISETP.GE.AND P4, PT, R8, c[0x0][0x3c8], PT ;  /* 0x0000f20008007a0c */ /* 0x000fe40003f86270 */
[----:B------:R-:W-:Y:S02]  /*19a30*/  SHF.R.S32.HI R9, RZ, 0x1f, R8 ;  /* 0x0000001fff097819 */ /* 0x000fe40000011408 */
[----:B----4-:R-:W-:-:S04]  /*19a40*/  @!P6 LEA R14, P3, R3, R0, 0x2 ;  /* 0x00000000030ee211 */ /* 0x010fc800078610ff */
[----:B------:R-:W-:Y:S02]  /*19a50*/  @!P6 LEA.HI.X R15, R3, R4, R6, 0x2, P3 ;  /* 0x00000004030fe211 */ /* 0x000fe400018f1406 */
[C---:B------:R-:W-:Y:S02]  /*19a60*/  ISETP.GE.AND P3, PT, R2.reuse, c[0x0][0x3c8], PT ;  /* 0x0000f20002007a0c */ /* 0x040fe40003f66270 */
[----:B------:R-:W-:Y:S01]  /*19a70*/  IADD3 R6, R217, 0xe0, RZ ;  /* 0x000000e0d9067810 */ /* 0x000fe20007ffe0ff */
[----:B------:R-:W-:Y:S01]  /*19a80*/  @!P6 ST.E.64 [R14.64], R158 ;  /* 0x0000009e0e00e985 */ /* 0x000fe2000c101b06 */
[----:B------:R-:W-:Y:S02]  /*19a90*/  SHF.R.S32.HI R3, RZ, 0x1f, R7 ;  /* 0x0000001fff037819 */ /* 0x000fe40000011407 */
[----:B------:R-:W-:Y:S02]  /*19aa0*/  ISETP.GE.AND P6, PT, R2, c[0x0][0x3c8], PT ;  /* 0x0000f20002007a0c */ /* 0x000fe40003fc6270 */
[----:B--2---:R-:W-:-:S05]  /*19ab0*/  @!P5 LEA R12, P1, R7, R0, 0x2 ;  /* 0x00000000070cd211 */ /* 0x004fca00078210ff */
[-C--:B------:R-:W-:Y:S02]  /*19ac0*/  @!P3 LEA.HI.X R17, R2, R4.reuse, R5, 0x2, P2 ;  /* 0x000000040211b211 */ /* 0x080fe400010f1405 */
[----:B------:R-:W-:Y:S02]  /*19ad0*/  ISETP.GE.AND P3, PT, R6, c[0x0][0x3c8], PT ;  /* 0x0000f20006007a0c */ /* 0x000fe40003f66270 */
[----:B------:R-:W-:Y:S02]  /*19ae0*/  IADD3 R5, R217, 0xe8, RZ ;  /* 0x000000e8d9057810 */ /* 0x000fe40007ffe0ff */
[----:B------:R-:W-:Y:S01]  /*19af0*/  @!P6 ST.E.64 [R16.64], R168 ;  /* 0x000000a81000e985 */ /* 0x000fe2000c101b06 */
[----:B------:R-:W-:Y:S02]  /*19b00*/  @!P5 LEA.HI.X R13, R7, R4, R3, 0x2, P1 ;  /* 0x00000004070dd211 */ /* 0x000fe400008f1403 */
[----:B------:R-:W-:Y:S02]  /*19b10*/  ISETP.GE.AND P2, PT, R5, c[0x0][0x3c8], PT ;  /* 0x0000f20005007a0c */ /* 0x000fe40003f46270 */
[----:B------:R-:W-:Y:S01]  /*19b20*/  IADD3 R3, R217, 0xf0, RZ ;  /* 0x000000f0d9037810 */ /* 0x000fe20007ffe0ff */
[----:B------:R-:W-:Y:S01]  /*19b30*/  @!P5 ST.E.64 [R12.64], R166 ;  /* 0x000000a60c00d985 */ /* 0x000fe2000c101b06 */
[----:B---3--:R-:W-:-:S02]  /*19b40*/  @!P4 LEA R10, P0, R8, R0, 0x2 ;  /* 0x00000000080ac211 */ /* 0x008fc400078010ff */
[----:B------:R-:W-:Y:S02]  /*19b50*/  ISETP.GE.AND P1, PT, R3, c[0x0][0x3c8], PT ;  /* 0x0000f20003007a0c */ /* 0x000fe40003f26270 */
[----:B------:R-:W-:Y:S02]  /*19b60*/  @!P4 LEA.HI.X R11, R8, R4, R9, 0x2, P0 ;  /* 0x00000004080bc211 */ /* 0x000fe400000f1409 */
[----:B------:R-:W-:Y:S02]  /*19b70*/  SHF.R.S32.HI R7, RZ, 0x1f, R6 ;  /* 0x0000001fff077819 */ /* 0x000fe40000011406 */
[C---:B------:R-:W-:Y:S01]  /*19b80*/  @!P3 LEA R8, P0, R6.reuse, R0, 0x2 ;  /* 0x000000000608b211 */ /* 0x040fe200078010ff */
[----:B------:R-:W-:Y:S03]  /*19b90*/  @!P4 ST.E.64 [R10.64], R114 ;  /* 0x000000720a00c985 */ /* 0x000fe6000c101b06 */
[----:B------:R-:W-:-:S02]  /*19ba0*/  @!P3 LEA.HI.X R9, R6, R4, R7, 0x2, P0 ;  /* 0x000000040609b211 */ /* 0x000fc400000f1407 */
        /* <DEDUP_REMOVED lines=17> */
.L_x_1112:
[----:B------:R-:W-:Y:S01]  /*19cc0*/  ISETP.NE.U32.AND P0, PT, RZ, c[0x0][0x508], PT ;  /* 0x00014200ff007a0c */ /* 0x000fe20003f05070 */
[----:B------:R-:W-:Y:S01]  /*19cd0*/  IMAD.MOV.U32 R4, RZ, RZ, 0x4 ;  /* 0x00000004ff047424 */ /* 0x000fe200078e00ff */
        /* <DEDUP_REMOVED lines=17> */
.L_x_1133:
[----:B------:R-:W3:Y:S01]  /*19df0*/  S2R R22, SR_TID.X ;  /* 0x0000000000167919 */ /* 0x000ee20000002100 */
[----:B------:R-:W-:Y:S01]  /*19e00*/  BSSY B0, `(.L_x_1134) ;  /* 0x0000035000007945 */ /* 0x000fe20003800000 */
[----:B------:R-:W-:Y:S02]  /*19e10*/  SEL R15, R227, RZ, !P2 ;  /* 0x000000ffe30f7207 */ /* 0x000fe40005000000 */
[----:B------:R-:W-:-:S02]  /*19e20*/  SEL R20, R240, RZ, !P2 ;  /* 0x000000fff0147207 */ /* 0x000fc40005000000 */
[----:B-----5:R-:W-:Y:S02]  /*19e30*/  SHF.R.S32.HI R17, RZ, 0x1f, R6 ;  /* 0x0000001fff117819 */ /* 0x020fe40000011406 */
[----:B---3--:R-:W-:-:S13]  /*19e40*/  ISETP.GT.AND P0, PT, R22, 0x7f, PT ;  /* 0x0000007f1600780c */ /* 0x008fda0003f04270 */
        /* <DEDUP_REMOVED lines=8> */
[----:B------:R3:W4:Y:S08]  /*19ed0*/  LDC.64 R8, c[0x0][R0+0x170] ;  /* 0x00005c0000087b82 */ /* 0x0007300000000a00 */
[----:B--2---:R3:W2:Y:S08]  /*19ee0*/  LDC.64 R4, c[0x0][R0+0x168] ;  /* 0x00005a0000047b82 */ /* 0x0046b00000000a00 */
[----:B------:R3:W5:Y:S08]  /*19ef0*/  LDC.64 R12, c[0x0][R0+0x178] ;  /* 0x00005e00000c7b82 */ /* 0x0007700000000a00 */
[----:B------:R3:W1:Y:S02]  /*19f00*/  LDC.64 R10, c[0x0][R0+0x160] ;  /* 0x00005800000a7b82 */ /* 0x0006640000000a00 */
[----:B---3--:R-:W-:-:S02]  /*19f10*/  IMAD.MOV.U32 R0, RZ, RZ, c[0x0][0x4e8] ;  /* 0x00013a00ff007624 */ /* 0x008fc400078e00ff */
[-C--:B----4-:R-:W-:Y:S02]  /*19f20*/  IMAD R7, R9, R15.reuse, RZ ;  /* 0x0000000f09077224 */ /* 0x090fe400078e02ff */
[----:B------:R-:W-:Y:S01]  /*19f30*/  IMAD.WIDE.U32 R2, R8, R15, RZ ;  /* 0x0000000f08027225 */ /* 0x000fe200078e00ff */
[----:B------:R-:W-:Y:S02]  /*19f40*/  ISETP.NE.AND P0, PT, R0, 0x1, PT ;  /* 0x000000010000780c */ /* 0x000fe40003f05270 */
[----:B------:R-:W-:Y:S01]  /*19f50*/  MOV R0, R14 ;  /* 0x0000000e00007202 */ /* 0x000fe20000000f00 */
[----:B------:R-:W-:Y:S01]  /*19f60*/  IMAD R8, R8, R20, R7 ;  /* 0x0000001408087224 */ /* 0x000fe200078e0207 */
[----:B------:R-:W-:Y:S01]  /*19f70*/  SEL R7, R250, RZ, P2 ;  /* 0x000000fffa077207 */ /* 0x000fe20001000000 */
[-C--:B--2---:R-:W-:Y:S02]  /*19f80*/  IMAD R9, R5, R238.reuse, RZ ;  /* 0x000000ee05097224 */ /* 0x084fe400078e02ff */
        /* <DEDUP_REMOVED lines=28> */
.L_x_1135:
[----:B------:R-:W-:Y:S05]  /*1a150*/  BSYNC B0 ;  /* 0x0000000000007941 */ /* 0x000fea0003800000 */
.L_x_1134:
[----:B------:R-:W-:-:S13]  /*1a160*/  ISETP.GT.AND P0, PT, R18, 0x1, PT ;  /* 0x000000011200780c */ /* 0x000fda0003f04270 */
[----:B------:R-:W-:Y:S05]  /*1a170*/  @P0 BRA `(.L_x_1127) ;  /* 0x000008b000000947 */ /* 0x000fea0003800000 */
[----:B-12---:R-:W-:Y:S01]  /*1a180*/  SHF.R.S32.HI R4, RZ, 0x1f, R22 ;  /* 0x0000001fff047819 */ /* 0x006fe20000011416 */
[----:B------:R-:W-:Y:S01]  /*1a190*/  IMAD R0, R17, c[0x0][0x3a0], RZ ;  /* 0x0000e80011007a24 */ /* 0x000fe200078e02ff */
[----:B------:R-:W-:Y:S01]  /*1a1a0*/  MOV R5, c[0x0][0x4e8] ;  /* 0x00013a0000057a02 */ /* 0x000fe20000000f00 */
[----:B------:R-:W-:Y:S01]  /*1a1b0*/  IMAD.WIDE.U32 R2, R6, c[0x0][0x3a0], RZ ;  /* 0x0000e80006027a25 */ /* 0x000fe200078e00ff */
[----:B------:R-:W-:Y:S02]  /*1a1c0*/  LEA.HI R4, R4, R22, RZ, 0x3 ;  /* 0x0000001604047211 */ /* 0x000fe400078f18ff */
[----:B------:R-:W-:Y:S01]  /*1a1d0*/  ISETP.NE.AND P0, PT, R5, 0x1, PT ;  /* 0x000000010500780c */ /* 0x000fe20003f05270 */
[----:B------:R-:W-:Y:S01]  /*1a1e0*/  IMAD R6, R6, c[0x0][0x3a4], R0 ;  /* 0x0000e90006067a24 */ /* 0x000fe200078e0200 */
[----:B------:R-:W-:Y:S01]  /*1a1f0*/  LOP3.LUT R0, R4, 0xfffffff8, RZ, 0xc0, !PT ;  /* 0xfffffff804007812 */ /* 0x000fe200078ec0ff */
[----:B------:R-:W-:-:S03]  /*1a200*/  IMAD R5, R20, c[0x0][0x3f0], RZ ;  /* 0x0000fc0014057a24 */ /* 0x000fc600078e02ff */
[----:B------:R-:W-:Y:S01]  /*1a210*/  IADD3 R0, -R0, R22, RZ ;  /* 0x0000001600007210 */ /* 0x000fe20007ffe1ff */
[----:B------:R-:W-:Y:S01]  /*1a220*/  IMAD R5, R15, c[0x0][0x3f4], R5 ;  /* 0x0000fd000f057a24 */ /* 0x000fe200078e0205 */
[----:B------:R-:W-:Y:S02]  /*1a230*/  IADD3 R3, R3, R6, RZ ;  /* 0x0000000603037210 */ /* 0x000fe40007ffe0ff */
[----:B------:R-:W-:-:S03]  /*1a240*/  LEA R0, R0, R211, 0x5 ;  /* 0x000000d300007211 */ /* 0x000fc600078e28ff */
[----:B------:R-:W-:-:S04]  /*1a250*/  IMAD.WIDE.U32 R2, R238, c[0x0][0x3e8], R2 ;  /* 0x0000fa00ee027a25 */ /* 0x000fc800078e0002 */
[----:B------:R-:W-:Y:S02]  /*1a260*/  IMAD.IADD R4, R233, 0x1, R0 ;  /* 0x00000001e9047824 */ /* 0x000fe400078e0200 */
[----:B------:R-:W-:Y:S02]  /*1a270*/  IMAD R3, R238, c[0x0][0x3ec], R3 ;  /* 0x0000fb00ee037a24 */ /* 0x000fe400078e0203 */
[----:B------:R-:W-:Y:S01]  /*1a280*/  @P0 IMAD.HI.U32 R6, R4, c[0x0][0x4ec], RZ ;  /* 0x00013b0004060a27 */ /* 0x000fe200078e00ff */
[----:B------:R-:W-:-:S03]  /*1a290*/  MOV R0, R4 ;  /* 0x0000000400007202 */ /* 0x000fc60000000f00 */
[----:B------:R-:W-:Y:S01]  /*1a2a0*/  IMAD.WIDE.U32 R2, R15, c[0x0][0x3f0], R2 ;  /* 0x0000fc000f027a25 */ /* 0x000fe200078e0002 */
[----:B------:R-:W-:Y:S02]  /*1a2b0*/  @P0 SHF.R.U32.HI R0, RZ, c[0x0][0x4f0], R6 ;  /* 0x00013c00ff000a19 */ /* 0x000fe40000011606 */
[----:B------:R-:W-:Y:S02]  /*1a2c0*/  IADD3 R15, R211, R233, RZ ;  /* 0x000000e9d30f7210 */ /* 0x000fe40007ffe0ff */
[--C-:B------:R-:W-:Y:S02]  /*1a2d0*/  SHF.R.S32.HI R6, RZ, 0x1f, R0.reuse ;  /* 0x0000001fff067819 */ /* 0x100fe40000011400 */
[----:B------:R-:W-:Y:S01]  /*1a2e0*/  IADD3 R3, R3, R5, RZ ;  /* 0x0000000503037210 */ /* 0x000fe20007ffe0ff */
[----:B------:R-:W-:Y:S02]  /*1a2f0*/  IMAD.MOV R5, RZ, RZ, -R0 ;  /* 0x000000ffff057224 */ /* 0x000fe400078e0a00 */
[----:B------:R-:W-:-:S02]  /*1a300*/  IMAD R6, R6, c[0x0][0x3e0], RZ ;  /* 0x0000f80006067a24 */ /* 0x000fc400078e02ff */
[----:B------:R-:W-:Y:S02]  /*1a310*/  IMAD R4, R5, c[0x0][0x4e8], R4 ;  /* 0x00013a0005047a24 */ /* 0x000fe400078e0204 */
[----:B------:R-:W-:-:S03]  /*1a320*/  IMAD.WIDE.U32 R2, R0, c[0x0][0x3e0], R2 ;  /* 0x0000f80000027a25 */ /* 0x000fc600078e0002 */
[----:B------:R-:W-:Y:S01]  /*1a330*/  SHF.R.S32.HI R5, RZ, 0x1f, R4 ;  /* 0x0000001fff057819 */ /* 0x000fe20000011404 */
[----:B------:R-:W-:-:S04]  /*1a340*/  IMAD R0, R0, c[0x0][0x3e4], R6 ;  /* 0x0000f90000007a24 */ /* 0x000fc800078e0206 */
[----:B------:R-:W-:Y:S01]  /*1a350*/  IMAD R5, R5, c[0x0][0x3d8], RZ ;  /* 0x0000f60005057a24 */ /* 0x000fe200078e02ff */
[----:B------:R-:W-:-:S05]  /*1a360*/  IADD3 R3, R3, R0, RZ ;  /* 0x0000000003037210 */ /* 0x000fca0007ffe0ff */
[----:B------:R-:W-:-:S04]  /*1a370*/  IMAD.WIDE.U32 R2, R4, c[0x0][0x3d8], R2 ;  /* 0x0000f60004027a25 */ /* 0x000fc800078e0002 */
[----:B------:R-:W-:Y:S01]  /*1a380*/  IMAD R4, R4, c[0x0][0x3dc], R5 ;  /* 0x0000f70004047a24 */ /* 0x000fe200078e0205 */
[----:B------:R-:W-:-:S04]  /*1a390*/  LEA R16, P0, R2, c[0x0][0x380], 0x1 ;  /* 0x0000e00002107a11 */ /* 0x000fc800078008ff */
[----:B------:R-:W-:-:S04]  /*1a3a0*/  IADD3 R4, R3, R4, RZ ;  /* 0x0000000403047210 */ /* 0x000fc80007ffe0ff */
[----:B------:R-:W-:Y:S01]  /*1a3b0*/  LEA.HI.X R13, R2, c[0x0][0x384], R4, 0x1, P0 ;  /* 0x0000e100020d7a11 */ /* 0x000fe200000f0c04 */
[----:B------:R-:W-:Y:S05]  /*1a3c0*/  BRA.DIV ~URZ, `(.L_x_1136) ;  /* 0x000023727f007947 */ /* 0x000fea000b800000 */
[----:B------:R1:W2:Y:S02]  /*1a3d0*/  SHFL.IDX PT, R12, R13, RZ, 0x181f ;  /* 0x00181fff0d0c7589 */ /* 0x0002a400000e0000 */
.L_x_1191:
[----:B------:R-:W-:Y:S05]  /*1a3e0*/  BRA.DIV ~URZ, `(.L_x_1137) ;  /* 0x000023c27f007947 */ /* 0x000fea000b800000 */
[----:B------:R3:W4:Y:S02]  /*1a3f0*/  SHFL.IDX PT, R0, R16, RZ, 0x181f ;  /* 0x00181fff10007589 */ /* 0x00072400000e0000 */
.L_x_1192:
        /* <DEDUP_REMOVED lines=27> */
.L_x_1139:
[----:B------:R-:W-:Y:S05]  /*1a5b0*/  BSYNC B0 ;  /* 0x0000000000007941 */ /* 0x000fea0003800000 */
.L_x_1138:
[----:B------:R-:W-:Y:S05]  /*1a5c0*/  BRA.DIV ~URZ, `(.L_x_1140) ;  /* 0x000022427f007947 */ /* 0x000fea000b800000 */
[----:B--2---:R2:W1:Y:S04]  /*1a5d0*/  SHFL.IDX PT, R12, R13, 0x1, 0x181f ;  /* 0x00381f000d0c7f89 */ /* 0x00446800000e0000 */
[----:B----4-:R2:W4:Y:S02]  /*1a5e0*/  SHFL.IDX PT, R0, R16, 0x1, 0x181f ;  /* 0x00381f0010007f89 */ /* 0x01052400000e0000 */
.L_x_1193:
        /* <DEDUP_REMOVED lines=20> */
.L_x_1142:
[----:B------:R-:W-:Y:S05]  /*1a730*/  BSYNC B0 ;  /* 0x0000000000007941 */ /* 0x000fea0003800000 */
.L_x_1141:
[----:B------:R-:W-:Y:S05]  /*1a740*/  BRA.DIV ~URZ, `(.L_x_1143) ;  /* 0x000021827f007947 */ /* 0x000fea000b800000 */
[----:B-1----:R1:W2:Y:S02]  /*1a750*/  SHFL.IDX PT, R12, R13, 0x2, 0x181f ;  /* 0x00581f000d0c7f89 */ /* 0x0022a400000e0000 */
.L_x_1194:
[----:B------:R-:W-:Y:S05]  /*1a760*/  BRA.DIV ~URZ, `(.L_x_1144) ;  /* 0x000021d27f007947 */ /* 0x000fea000b800000 */
[----:B----4-:R4:W1:Y:S02]  /*1a770*/  SHFL.IDX PT, R0, R16, 0x2, 0x181f ;  /* 0x00581f0010007f89 */ /* 0x01086400000e0000 */
.L_x_1195:
        /* <DEDUP_REMOVED lines=20> */
.L_x_1146:
[----:B------:R-:W-:Y:S05]  /*1a8c0*/  BSYNC B0 ;  /* 0x0000000000007941 */ /* 0x000fea0003800000 */
.L_x_1145:
[----:B------:R-:W-:Y:S05]  /*1a8d0*/  BRA.DIV ~URZ, `(.L_x_1147) ;  /* 0x000020c27f007947 */ /* 0x000fea000b800000 */
[----:B--2---:R2:W3:Y:S04]  /*1a8e0*/  SHFL.IDX PT, R12, R13, 0x3, 0x181f ;  /* 0x00781f000d0c7f89 */ /* 0x0044e800000e0000 */
[----:B-1----:R2:W1:Y:S02]  /*1a8f0*/  SHFL.IDX PT, R0, R16, 0x3, 0x181f ;  /* 0x00781f0010007f89 */ /* 0x00246400000e0000 */
.L_x_1196:
        /* <DEDUP_REMOVED lines=19> */
.L_x_1127:
[----:B------:R-:W-:Y:S05]  /*1aa30*/  BSYNC B1 ;  /* 0x0000000000017941 */ /* 0x000fea0003800000 */
.L_x_1111:
        /* <DEDUP_REMOVED lines=9> */
[----:B----4-:R-:W-:-:S04]  /*1aad0*/  LOP3.LUT R14, R0, 0x1f, RZ, 0xc0, !PT ;  /* 0x0000001f000e7812 */ /* 0x010fc800078ec0ff */
[----:B------:R-:W-:Y:S01]  /*1aae0*/  ISETP.NE.AND P6, PT, R14, 0x1f, PT ;  /* 0x0000001f0e00780c */ /* 0x000fe20003fc5270 */
[----:B------:R-:W-:Y:S10]  /*1aaf0*/  BRA.DIV ~URZ, `(.L_x_1149) ;  /* 0x00001f627f007947 */ /* 0x000ff4000b800000 */
[----:B------:R4:W3:Y:S02]  /*1ab00*/  SHFL.IDX PT, R9, R21, RZ, 0x1f ;  /* 0x00001fff15097589 */ /* 0x0008e400000e0000 */
.L_x_1197:
[----:B------:R-:W-:Y:S05]  /*1ab10*/  BRA.DIV ~URZ, `(.L_x_1150) ;  /* 0x00001fb27f007947 */ /* 0x000fea000b800000 */
[----:B------:R4:W3:Y:S02]  /*1ab20*/  SHFL.IDX PT, R8, R21, 0x1, 0x1f ;  /* 0x00201f0015087f89 */ /* 0x0008e400000e0000 */
.L_x_1198:
[----:B-1----:R-:W-:Y:S02]  /*1ab30*/  IMAD.IADD R0, R235, 0x1, R14 ;  /* 0x00000001eb007824 */ /* 0x002fe400078e020e */
[----:B------:R-:W-:-:S03]  /*1ab40*/  IMAD.MOV.U32 R6, RZ, RZ, RZ ;  /* 0x000000ffff067224 */ /* 0x000fc600078e00ff */
[----:B------:R-:W-:-:S13]  /*1ab50*/  ISETP.GE.OR P0, PT, R0, c[0x0][0x53c], !P6 ;  /* 0x00014f0000007a0c */ /* 0x000fda0007706670 */
[----:B--2---:R-:W-:Y:S01]  /*1ab60*/  @!P0 MOV R2, 0x4 ;  /* 0x0000000400028802 */ /* 0x004fe20000000f00 */
[----:B------:R-:W-:-:S04]  /*1ab70*/  @!P0 IMAD.MOV.U32 R4, RZ, RZ, 0x4 ;  /* 0x00000004ff048424 */ /* 0x000fc800078e00ff */
[----:B------:R-:W-:-:S04]  /*1ab80*/  @!P0 IMAD.WIDE R4, R0, R4, c[0x0][0x580] ;  /* 0x0001600000048625 */ /* 0x000fc800078e0204 */
[----:B------:R-:W-:Y:S01]  /*1ab90*/  @!P0 IMAD.WIDE R2, R0, R2, c[0x0][0x578] ;  /* 0x00015e0000028625 */ /* 0x000fe200078e0202 */
[----:B------:R-:W2:Y:S04]  /*1aba0*/  @!P0 LDG.E R6, [R4.64] ;  /* 0x0000000604068981 */ /* 0x000ea8000c1e1900 */
[----:B------:R-:W2:Y:S01]  /*1abb0*/  @!P0 LDG.E R7, [R2.64] ;  /* 0x0000000602078981 */ /* 0x000ea2000c1e1900 */
[C---:B------:R-:W-:Y:S02]  /*1abc0*/  ISETP.GE.U32.AND P4, PT, R14.reuse, 0x10, PT ;  /* 0x000000100e00780c */ /* 0x040fe40003f86070 */
[C---:B------:R-:W-:Y:S02]  /*1abd0*/  ISETP.GE.U32.AND P3, PT, R14.reuse, 0x8, PT ;  /* 0x000000080e00780c */ /* 0x040fe40003f66070 */
[----:B------:R-:W-:-:S02]  /*1abe0*/  ISETP.GE.U32.AND P2, PT, R14, 0x4, PT ;  /* 0x000000040e00780c */ /* 0x000fc40003f46070 */
[C---:B------:R-:W-:Y:S02]  /*1abf0*/  ISETP.GE.U32.AND P1, PT, R14.reuse, 0x2, PT ;  /* 0x000000020e00780c */ /* 0x040fe40003f26070 */
[----:B------:R-:W-:Y:S02]  /*1ac00*/  ISETP.NE.AND P5, PT, R14, RZ, PT ;  /* 0x000000ff0e00720c */ /* 0x000fe40003fa5270 */
[----:B------:R-:W-:Y:S01]  /*1ac10*/  MOV R13, RZ ;  /* 0x000000ff000d7202 */ /* 0x000fe20000000f00 */
[----:B--2---:R-:W-:Y:S01]  /*1ac20*/  IMAD R0, R7, R6, RZ ;  /* 0x0000000607007224 */ /* 0x004fe200078e02ff */
[----:B------:R-:W-:Y:S07]  /*1ac30*/  BRA.DIV ~URZ, `(.L_x_1151) ;  /* 0x00001f027f007947 */ /* 0x000fee000b800000 */
[----:B------:R1:W2:Y:S02]  /*1ac40*/  SHFL.UP PT, R4, R0, 0x1, RZ ;  /* 0x0420000000047989 */ /* 0x0002a400000e00ff */
.L_x_1199:
        /* <DEDUP_REMOVED lines=16> */
.L_x_1200:
[----:B--2---:R-:W-:Y:S01]  /*1ad50*/  IMAD R0, R0, c[0x0][0x538], RZ ;  /* 0x00014e0000007a24 */ /* 0x004fe200078e02ff */
[----:B------:R-:W-:Y:S04]  /*1ad60*/  BSSY B1, `(.L_x_1153) ;  /* 0x00000c7000017945 */ /* 0x000fe80003800000 */
[----:B---3--:R-:W-:-:S04]  /*1ad70*/  IADD3 R8, R0, R8, RZ ;  /* 0x0000000800087210 */ /* 0x008fc80007ffe0ff */
[----:B------:R-:W-:-:S13]  /*1ad80*/  ISETP.GT.AND P0, PT, R8, R9, PT ;  /* 0x000000090800720c */ /* 0x000fda0003f04270 */
[----:B------:R-:W-:Y:S05]  /*1ad90*/  @P0 BRA `(.L_x_1154) ;  /* 0x0000024000000947 */ /* 0x000fea0003800000 */
.L_x_1158:
        /* <DEDUP_REMOVED lines=16> */
.L_x_1201:
        /* <DEDUP_REMOVED lines=16> */
.L_x_1202:
[----:B--2---:R-:W-:-:S05]  /*1afa0*/  IMAD R0, R0, c[0x0][0x538], RZ ;  /* 0x00014e0000007a24 */ /* 0x004fca00078e02ff */
[----:B------:R-:W-:-:S04]  /*1afb0*/  IADD3 R8, R0, R8, RZ ;  /* 0x0000000800087210 */ /* 0x000fc80007ffe0ff */
[----:B------:R-:W-:-:S13]  /*1afc0*/  ISETP.GT.AND P0, PT, R8, R9, PT ;  /* 0x000000090800720c */ /* 0x000fda0003f04270 */
[----:B-1--4-:R-:W-:Y:S05]  /*1afd0*/  @!P0 BRA `(.L_x_1158) ;  /* 0xfffffdc000008947 */ /* 0x012fea000383ffff */
.L_x_1154:
[----:B------:R-:W-:-:S05]  /*1afe0*/  IADD3 R12, -R0, R8, RZ ;  /* 0x00000008000c7210 */ /* 0x000fca0007ffe1ff */
[----:B------:R-:W-:-:S05]  /*1aff0*/  IMAD R0, R4, c[0x0][0x538], R12 ;  /* 0x00014e0004007a24 */ /* 0x000fca00078e020c */
[----:B------:R-:W-:Y:S01]  /*1b000*/  ISETP.GT.AND P0, PT, R0, R9, PT ;  /* 0x000000090000720c */ /* 0x000fe20003f04270 */
[----:B------:R-:W-:-:S12]  /*1b010*/  BRA.DIV ~URZ, `(.L_x_1159) ;  /* 0x00001ef27f007947 */ /* 0x000fd8000b800000 */
[----:B------:R-:W-:-:S04]  /*1b020*/  VOTE.ANY R10, PT, !P0 ;  /* 0x00000000000a7806 */ /* 0x000fc800040e0100 */
.L_x_1203:
[----:B------:R-:W2:Y:S02]  /*1b030*/  POPC R8, R10 ;  /* 0x0000000a00087309 */ /* 0x000ea40000000000 */
[----:B--2---:R-:W-:Y:S01]  /*1b040*/  IADD3 R235, R8, R235, RZ ;  /* 0x000000eb08eb7210 */ /* 0x004fe20007ffe0ff */
[----:B------:R-:W-:Y:S05]  /*1b050*/  BRA.DIV ~URZ, `(.L_x_1160) ;  /* 0x00001f027f007947 */ /* 0x000fea000b800000 */
[----:B------:R2:W3:Y:S04]  /*1b060*/  SHFL.IDX PT, R11, R6, R8, 0x1f ;  /* 0x00001f08060b7589 */ /* 0x0004e800000e0000 */
[----:B------:R2:W1:Y:S02]  /*1b070*/  SHFL.IDX PT, R7, R7, R8, 0x1f ;  /* 0x00001f0807077589 */ /* 0x00046400000e0000 */
.L_x_1204:
[----:B------:R-:W-:Y:S01]  /*1b080*/  ISETP.NE.AND P0, PT, R10, RZ, PT ;  /* 0x000000ff0a00720c */ /* 0x000fe20003f05270 */
[----:B------:R-:W-:-:S12]  /*1b090*/  BSSY B0, `(.L_x_1161) ;  /* 0x0000005000007945 */ /* 0x000fd80003800000 */
[----:B------:R-:W-:Y:S05]  /*1b0a0*/  @!P0 BRA `(.L_x_1162) ;  /* 0x0000003000008947 */ /* 0x000fea0003800000 */
[----:B------:R-:W-:Y:S01]  /*1b0b0*/  IADD3 R3, R8, -0x1, RZ ;  /* 0xffffffff08037810 */ /* 0x000fe20007ffe0ff */
[----:B------:R-:W-:Y:S05]  /*1b0c0*/  BRA.DIV ~URZ, `(.L_x_1163) ;  /* 0x00001f627f007947 */ /* 0x000fea000b800000 */
[----:B------:R2:W4:Y:S02]  /*1b0d0*/  SHFL.IDX PT, R13, R4, R3, 0x1f ;  /* 0x00001f03040d7589 */ /* 0x00052400000e0000 */
.L_x_1162:
[----:B------:R-:W-:Y:S05]  /*1b0e0*/  BSYNC B0 ;  /* 0x0000000000007941 */ /* 0x000fea0003800000 */
.L_x_1161:
[----:B-1----:R-:W-:Y:S01]  /*1b0f0*/  ISETP.NE.AND P0, PT, R7, 0x1, PT ;  /* 0x000000010700780c */ /* 0x002fe20003f05270 */
[----:B----4-:R-:W-:Y:S01]  /*1b100*/  IMAD R232, R13, c[0x0][0x538], R12 ;  /* 0x00014e000de87a24 */ /* 0x010fe200078e020c */
        /* <DEDUP_REMOVED lines=65> */
.L_x_1165:
        /* <DEDUP_REMOVED lines=67> */
.L_x_1166:
[----:B------:R-:W-:Y:S05]  /*1b950*/  BSYNC B0 ;  /* 0x0000000000007941 */ /* 0x000fea0003800000 */
.L_x_1164:
[----:B------:R-:W-:-:S04]  /*1b960*/  LOP3.LUT R2, RZ, R2, RZ, 0x33, !PT ;  /* 0x00000002ff027212 */ /* 0x000fc800078e33ff */
[----:B------:R-:W-:Y:S01]  /*1b970*/  IADD3 R233, R2, R11, RZ ;  /* 0x0000000b02e97210 */ /* 0x000fe20007ffe0ff */
[----:B------:R-:W-:Y:S05]  /*1b980*/  BRA `(.L_x_1167) ;  /* 0x0000004000007947 */ /* 0x000fea0003800000 */
.L_x_1155:
[----:B------:R-:W-:Y:S01]  /*1b990*/  IMAD.MOV.U32 R232, RZ, RZ, R9 ;  /* 0x000000ffffe87224 */ /* 0x000fe200078e0009 */
[----:B------:R-:W-:Y:S01]  /*1b9a0*/  MOV R234, RZ ;  /* 0x000000ff00ea7202 */ /* 0x000fe20000000f00 */
[----:B------:R-:W-:Y:S01]  /*1b9b0*/  IMAD.MOV.U32 R233, RZ, RZ, RZ ;  /* 0x000000ffffe97224 */ /* 0x000fe200078e00ff */
[----:B------:R-:W-:Y:S02]  /*1b9c0*/  MOV R235, c[0x0][0x53c] ;  /* 0x00014f0000eb7a02 */ /* 0x000fe40000000f00 */
.L_x_1167:
[----:B------:R-:W-:Y:S05]  /*1b9d0*/  BSYNC B1 ;  /* 0x0000000000017941 */ /* 0x000fea0003800000 */
.L_x_1153:
[----:B------:R-:W-:Y:S01]  /*1b9e0*/  WARPSYNC 0xffffffff ;  /* 0xffffffff00007948 */ /* 0x000fe20003800000 */
[----:B------:R-:W-:Y:S01]  /*1b9f0*/  BAR.SYNC.DEFER_BLOCKING 0x4, 0x100 ;  /* 0x0104000000007b1d */ /* 0x000fe20000010000 */
[----:B------:R-:W-:-:S13]  /*1ba00*/  ISETP.NE.AND P0, PT, R14, RZ, PT ;  /* 0x000000ff0e00720c */ /* 0x000fda0003f05270 */
[----:B------:R2:W-:Y:S04]  /*1ba10*/  @!P0 STS.128 [0x20080], R232 ;  /* 0x020080e8ff008388 */ /* 0x0005e80000000c00 */
[----:B------:R-:W-:Y:S06]  /*1ba20*/  BAR.ARV 0x5, 0x100 ;  /* 0x0144000000007b1d */ /* 0x000fec0000002000 */
.L_x_1148:
[----:B-1----:R-:W-:-:S13]  /*1ba30*/  ISETP.GE.AND P0, PT, R235, c[0x0][0x53c], PT ;  /* 0x00014f00eb007a0c */ /* 0x002fda0003f06270 */
[----:B--234-:R-:W-:Y:S01]  /*1ba40*/  @P0 CALL.REL.NOINC `(.L_x_1168) ;  /* 0x0000001000000944 */ /* 0x01cfe20003c00000 */
[----:B------:R-:W-:Y:S05]  /*1ba50*/  BRA `(.L_x_1169) ;  /* 0xfffe5dc000007947 */ /* 0x000fea000383ffff */
.L_x_1168:
[----:B------:R-:W-:Y:S05]  /*1ba60*/  EXIT ;  /* 0x000000000000794d */ /* 0x000fea0003800000 */
.L_x_985:
[----:B------:R-:W-:Y:S01]  /*1ba70*/  IMAD.MOV.U32 R0, RZ, RZ, R5 ;  /* 0x000000ffff007224 */ /* 0x000fe200078e0005 */
[----:B------:R-:W-:Y:S02]  /*1ba80*/  MOV R2, 0x1 ;  /* 0x0000000100027802 */ /* 0x000fe40000000f00 */
[----:B------:R-:W-:Y:S02]  /*1ba90*/  MOV R3, 0x1bab0 ;  /* 0x0001bab000037802 */ /* 0x000fe40000000f00 */
[----:B--2---:R-:W-:Y:S05]  /*1baa0*/  CALL.REL.NOINC `($__internal_24_$__cuda_sm70_shflsync_up_p) ;  /* 0x0000168000007944 */ /* 0x004fea0003c00000 */
[----:B------:R-:W-:Y:S01]  /*1bab0*/  MOV R0, R4 ;  /* 0x0000000400007202 */ /* 0x000fe20000000f00 */
[----:B------:R-:W-:Y:S05]  /*1bac0*/  BRA `(.L_x_1170) ;  /* 0xfffe497000007947 */ /* 0x000fea000383ffff */
.L_x_986:
[----:B------:R-:W-:Y:S01]  /*1bad0*/  IMAD.MOV.U32 R0, RZ, RZ, R5 ;  /* 0x000000ffff007224 */ /* 0x000fe200078e0005 */
[----:B------:R-:W-:Y:S02]  /*1bae0*/  MOV R2, 0x2 ;  /* 0x0000000200027802 */ /* 0x000fe40000000f00 */
[----:B------:R-:W-:Y:S02]  /*1baf0*/  MOV R3, 0x1bb10 ;  /* 0x0001bb1000037802 */ /* 0x000fe40000000f00 */
[----:B--2---:R-:W-:Y:S05]  /*1bb00*/  CALL.REL.NOINC `($__internal_24_$__cuda_sm70_shflsync_up_p) ;  /* 0x0000162000007944 */ /* 0x004fea0003c00000 */
[----:B------:R-:W-:Y:S01]  /*1bb10*/  SEL R0, R4, RZ, P4 ;  /* 0x000000ff04007207 */ /* 0x000fe20002000000 */
[----:B------:R-:W-:Y:S01]  /*1bb20*/  IMAD.MOV.U32 R2, RZ, RZ, 0x4 ;  /* 0x00000004ff027424 */ /* 0x000fe200078e00ff */
[----:B------:R-:W-:-:S03]  /*1bb30*/  MOV R3, 0x1bb60 ;  /* 0x0001bb6000037802 */ /* 0x000fc60000000f00 */
[----:B------:R-:W-:Y:S02]  /*1bb40*/  IMAD.IADD R0, R5, 0x1, R0 ;  /* 0x0000000105007824 */ /* 0x000fe400078e0200 */
[----:B------:R-:W-:Y:S05]  /*1bb50*/  CALL.REL.NOINC `($__internal_24_$__cuda_sm70_shflsync_up_p) ;  /* 0x000015d000007944 */ /* 0x000fea0003c00000 */
        /* <DEDUP_REMOVED lines=13> */
[----:B------:R-:W-:Y:S01]  /*1bc30*/  IMAD.IADD R4, R0, 0x1, R4 ;  /* 0x0000000100047824 */ /* 0x000fe200078e0204 */
[----:B------:R-:W-:-:S03]  /*1bc40*/  MOV R0, 0x1f ;  /* 0x0000001f00007802 */ /* 0x000fc60000000f00 */
[----:B------:R-:W-:Y:S02]  /*1bc50*/  IMAD.MOV.U32 R5, RZ, RZ, R4 ;  /* 0x000000ffff057224 */ /* 0x000fe400078e0004 */
[----:B------:R-:W-:Y:S05]  /*1bc60*/  CALL.REL.NOINC `($__internal_23_$__cuda_sm70_shflsync_idx_p) ;  /* 0x0000147000007944 */ /* 0x000fea0003c00000 */
[----:B------:R-:W-:Y:S05]  /*1bc70*/  BRA `(.L_x_1171) ;  /* 0xfffe48c000007947 */ /* 0x000fea000383ffff */
.L_x_988:
[----:B------:R-:W-:Y:S02]  /*1bc80*/  SEL R0, RZ, 0x1, P0 ;  /* 0x00000001ff007807 */ /* 0x000fe40000000000 */
[----:B------:R-:W-:Y:S02]  /*1bc90*/  MOV R2, 0x1bcb0 ;  /* 0x0001bcb000027802 */ /* 0x000fe40000000f00 */
[----:B--2---:R-:W-:Y:S05]  /*1bca0*/  CALL.REL.NOINC `($__internal_25_$__cuda_sm70_votesync_ballot) ;  /* 0x000014f000007944 */ /* 0x004fea0003c00000 */
[----:B------:R-:W-:Y:S01]  /*1bcb0*/  MOV R10, R0 ;  /* 0x00000000000a7202 */ /* 0x000fe20000000f00 */
[----:B------:R-:W-:Y:S05]  /*1bcc0*/  BRA `(.L_x_1172) ;  /* 0xfffe490000007947 */ /* 0x000fea000383ffff */
.L_x_989:
[----:B------:R-:W-:Y:S01]  /*1bcd0*/  IMAD.MOV.U32 R5, RZ, RZ, R9 ;  /* 0x000000ffff057224 */ /* 0x000fe200078e0009 */
[----:B------:R-:W-:Y:S01]  /*1bce0*/  MOV R3, R6 ;  /* 0x0000000600037202 */ /* 0x000fe20000000f00 */
[----:B------:R-:W-:Y:S01]  /*1bcf0*/  IMAD.MOV.U32 R0, RZ, RZ, 0x1f ;  /* 0x0000001fff007424 */ /* 0x000fe200078e00ff */
[----:B------:R-:W-:Y:S02]  /*1bd00*/  MOV R2, 0x1bd20 ;  /* 0x0001bd2000027802 */ /* 0x000fe40000000f00 */
[----:B------:R-:W-:Y:S05]  /*1bd10*/  CALL.REL.NOINC `($__internal_23_$__cuda_sm70_shflsync_idx_p) ;  /* 0x000013c000007944 */ /* 0x000fea0003c00000 */
[----:B------:R-:W-:Y:S01]  /*1bd20*/  IMAD.MOV.U32 R233, RZ, RZ, R0 ;  /* 0x000000ffffe97224 */ /* 0x000fe200078e0000 */
[----:B------:R-:W-:Y:S01]  /*1bd30*/  MOV R5, R8 ;  /* 0x0000000800057202 */ /* 0x000fe20000000f00 */
[----:B------:R-:W-:Y:S01]  /*1bd40*/  IMAD.MOV.U32 R7, RZ, RZ, RZ ;  /* 0x000000ffff077224 */ /* 0x000fe200078e00ff */
[----:B------:R-:W-:Y:S01]  /*1bd50*/  MOV R3, R6 ;  /* 0x0000000600037202 */ /* 0x000fe20000000f00 */
[----:B------:R-:W-:Y:S01]  /*1bd60*/  IMAD.MOV.U32 R0, RZ, RZ, 0x1f ;  /* 0x0000001fff007424 */ /* 0x000fe200078e00ff */
[----:B------:R-:W-:-:S02]  /*1bd70*/  MOV R2, 0x1bd90 ;  /* 0x0001bd9000027802 */ /* 0x000fc40000000f00 */
[----:B------:R-:W-:Y:S05]  /*1bd80*/  CALL.REL.NOINC `($__internal_23_$__cuda_sm70_shflsync_idx_p) ;  /* 0x0000135000007944 */ /* 0x000fea0003c00000 */
[----:B------:R-:W-:Y:S01]  /*1bd90*/  MOV R9, R0 ;  /* 0x0000000000097202 */ /* 0x000fe20000000f00 */
[----:B------:R-:W-:Y:S05]  /*1bda0*/  BRA `(.L_x_1173) ;  /* 0xfffe488000007947 */ /* 0x000fea000383ffff */
.L_x_992:
[----:B------:R-:W-:Y:S01]  /*1bdb0*/  IMAD.MOV.U32 R5, RZ, RZ, R4 ;  /* 0x000000ffff057224 */ /* 0x000fe200078e0004 */
[----:B------:R-:W-:-:S02]  /*1bdc0*/  MOV R0, 0x1f ;  /* 0x0000001f00007802 */ /* 0x000fc40000000f00 */
[----:B------:R-:W-:Y:S02]  /*1bdd0*/  MOV R2, 0x1bdf0 ;  /* 0x0001bdf000027802 */ /* 0x000fe40000000f00 */
[----:B-123--:R-:W-:Y:S05]  /*1bde0*/  CALL.REL.NOINC `($__internal_23_$__cuda_sm70_shflsync_idx_p) ;  /* 0x000012f000007944 */ /* 0x00efea0003c00000 */
[----:B------:R-:W-:Y:S01]  /*1bdf0*/  MOV R7, R0 ;  /* 0x0000000000077202 */ /* 0x000fe20000000f00 */
[----:B------:R-:W-:Y:S05]  /*1be00*/  BRA `(.L_x_991) ;  /* 0xfffe488000007947 */ /* 0x000fea000383ffff */
.L_x_1025:
[----:B------:R-:W-:Y:S01]  /*1be10*/  IMAD.MOV.U32 R5, RZ, RZ, R14 ;  /* 0x000000ffff057224 */ /* 0x000fe200078e000e */
[----:B------:R-:W-:Y:S01]  /*1be20*/  MOV R3, RZ ;  /* 0x000000ff00037202 */ /* 0x000fe20000000f00 */
[----:B------:R-:W-:Y:S01]  /*1be30*/  IMAD.MOV.U32 R0, RZ, RZ, 0x181f ;  /* 0x0000181fff007424 */ /* 0x000fe200078e00ff */
[----:B------:R-:W-:Y:S02]  /*1be40*/  MOV R2, 0x1be60 ;  /* 0x0001be6000027802 */ /* 0x000fe40000000f00 */
[----:B-----5:R-:W-:Y:S05]  /*1be50*/  CALL.REL.NOINC `($__internal_23_$__cuda_sm70_shflsync_idx_p) ;  /* 0x0000128000007944 */ /* 0x020fea0003c00000 */
[----:B------:R-:W-:Y:S01]  /*1be60*/  MOV R12, R0 ;  /* 0x00000000000c7202 */ /* 0x000fe20000000f00 */
[----:B------:R-:W-:Y:S05]  /*1be70*/  BRA `(.L_x_1174) ;  /* 0xfffea92000007947 */ /* 0x000fea000383ffff */
.L_x_1026:
[----:B------:R-:W-:Y:S01]  /*1be80*/  IMAD.MOV.U32 R5, RZ, RZ, R17 ;  /* 0x000000ffff057224 */ /* 0x000fe200078e0011 */
[----:B------:R-:W-:Y:S01]  /*1be90*/  MOV R3, RZ ;  /* 0x000000ff00037202 */ /* 0x000fe20000000f00 */
[----:B------:R-:W-:Y:S01]  /*1bea0*/  IMAD.MOV.U32 R0, RZ, RZ, 0x181f ;  /* 0x0000181fff007424 */ /* 0x000fe200078e00ff */
[----:B------:R-:W-:Y:S02]  /*1beb0*/  MOV R2, 0x1bed0 ;  /* 0x0001bed000027802 */ /* 0x000fe40000000f00 */
[----:B-12--5:R-:W-:Y:S05]  /*1bec0*/  CALL.REL.NOINC `($__internal_23_$__cuda_sm70_shflsync_idx_p) ;  /* 0x0000121000007944 */ /* 0x026fea0003c00000 */
[----:B------:R-:W-:Y:S05]  /*1bed0*/  BRA `(.L_x_1175) ;  /* 0xfffea8e000007947 */ /* 0x000fea000383ffff */
.L_x_1029:
[----:B------:R-:W-:Y:S01]  /*1bee0*/  IMAD.MOV.U32 R5, RZ, RZ, R14 ;  /* 0x000000ffff057224 */ /* 0x000fe200078e000e */
[----:B--2---:R-:W-:Y:S01]  /*1bef0*/  MOV R3, 0x1 ;  /* 0x0000000100037802 */ /* 0x004fe20000000f00 */
[----:B----4-:R-:W-:Y:S01]  /*1bf00*/  IMAD.MOV.U32 R0, RZ, RZ, 0x181f ;  /* 0x0000181fff007424 */ /* 0x010fe200078e00ff */
[----:B------:R-:W-:-:S02]  /*1bf10*/  MOV R2, 0x1bf30 ;  /* 0x0001bf3000027802 */ /* 0x000fc40000000f00 */
[----:B-1-3-5:R-:W-:Y:S05]  /*1bf20*/  CALL.REL.NOINC `($__internal_23_$__cuda_sm70_shflsync_idx_p) ;  /* 0x000011b000007944 */ /* 0x02afea0003c00000 */
[----:B------:R-:W-:Y:S01]  /*1bf30*/  IMAD.MOV.U32 R12, RZ, RZ, R0 ;  /* 0x000000ffff0c7224 */ /* 0x000fe200078e0000 */
[----:B------:R-:W-:Y:S01]  /*1bf40*/  MOV R3, 0x1 ;  /* 0x0000000100037802 */ /* 0x000fe20000000f00 */
[----:B------:R-:W-:Y:S01]  /*1bf50*/  IMAD.MOV.U32 R5, RZ, RZ, R17 ;  /* 0x000000ffff057224 */ /* 0x000fe200078e0011 */
[----:B------:R-:W-:-:S02]  /*1bf60*/  MOV R0, 0x181f ;  /* 0x0000181f00007802 */ /* 0x000fc40000000f00 */
[----:B------:R-:W-:Y:S02]  /*1bf70*/  MOV R2, 0x1bf90 ;  /* 0x0001bf9000027802 */ /* 0x000fe40000000f00 */
[----:B------:R-:W-:Y:S05]  /*1bf80*/  CALL.REL.NOINC `($__internal_23_$__cuda_sm70_shflsync_idx_p) ;  /* 0x0000115000007944 */ /* 0x000fea0003c00000 */
[----:B------:R-:W-:Y:S05]  /*1bf90*/  BRA `(.L_x_1176) ;  /* 0xfffeaa2000007947 */ /* 0x000fea000383ffff */
.L_x_1032:
[----:B------:R-:W-:Y:S01]  /*1bfa0*/  IMAD.MOV.U32 R5, RZ, RZ, R14 ;  /* 0x000000ffff057224 */ /* 0x000fe200078e000e */
[----:B-1----:R-:W-:Y:S01]  /*1bfb0*/  MOV R3, 0x2 ;  /* 0x0000000200037802 */ /* 0x002fe20000000f00 */
[----:B----4-:R-:W-:Y:S01]  /*1bfc0*/  IMAD.MOV.U32 R0, RZ, RZ, 0x181f ;  /* 0x0000181fff007424 */ /* 0x010fe200078e00ff */
[----:B------:R-:W-:Y:S02]  /*1bfd0*/  MOV R2, 0x1bff0 ;  /* 0x0001bff000027802 */ /* 0x000fe40000000f00 */
[----:B--23-5:R-:W-:Y:S05]  /*1bfe0*/  CALL.REL.NOINC `($__internal_23_$__cuda_sm70_shflsync_idx_p) ;  /* 0x000010f000007944 */ /* 0x02cfea0003c00000 */
[----:B------:R-:W-:Y:S01]  /*1bff0*/  MOV R12, R0 ;  /* 0x00000000000c7202 */ /* 0x000fe20000000f00 */
[----:B------:R-:W-:Y:S05]  /*1c000*/  BRA `(.L_x_1177) ;  /* 0xfffeab4000007947 */ /* 0x000fea000383ffff */
.L_x_1033:
[----:B------:R-:W-:Y:S01]  /*1c010*/  IMAD.MOV.U32 R5, RZ, RZ, R17 ;  /* 0x000000ffff057224 */ /* 0x000fe200078e0011 */
[----:B------:R-:W-:Y:S01]  /*1c020*/  MOV R3, 0x2 ;  /* 0x0000000200037802 */ /* 0x000fe20000000f00 */
[----:B----4-:R-:W-:Y:S01]  /*1c030*/  IMAD.MOV.U32 R0, RZ, RZ, 0x181f ;  /* 0x0000181fff007424 */ /* 0x010fe200078e00ff */
[----:B------:R-:W-:Y:S02]  /*1c040*/  MOV R2, 0x1c060 ;  /* 0x0001c06000027802 */ /* 0x000fe40000000f00 */
[----:B-123-5:R-:W-:Y:S05]  /*1c050*/  CALL.REL.NOINC `($__internal_23_$__cuda_sm70_shflsync_idx_p) ;  /* 0x0000108000007944 */ /* 0x02efea0003c00000 */
[----:B------:R-:W-:Y:S05]  /*1c060*/  BRA `(.L_x_1178) ;  /* 0xfffeab0000007947 */ /* 0x000fea000383ffff */
.L_x_1036:
[----:B------:R-:W-:Y:S01]  /*1c070*/  IMAD.MOV.U32 R5, RZ, RZ, R14 ;  /* 0x000000ffff057224 */ /* 0x000fe200078e000e */
[----:B-1----:R-:W-:Y:S01]  /*1c080*/  MOV R3, 0x3 ;  /* 0x0000000300037802 */ /* 0x002fe20000000f00 */
[----:B------:R-:W-:Y:S01]  /*1c090*/  IMAD.MOV.U32 R0, RZ, RZ, 0x181f ;  /* 0x0000181fff007424 */ /* 0x000fe200078e00ff */
[----:B------:R-:W-:-:S02]  /*1c0a0*/  MOV R2, 0x1c0c0 ;  /* 0x0001c0c000027802 */ /* 0x000fc40000000f00 */
[----:B--2345:R-:W-:Y:S05]  /*1c0b0*/  CALL.REL.NOINC `($__internal_23_$__cuda_sm70_shflsync_idx_p) ;  /* 0x0000102000007944 */ /* 0x03cfea0003c00000 */
[----:B------:R-:W-:Y:S01]  /*1c0c0*/  IMAD.MOV.U32 R12, RZ, RZ, R0 ;  /* 0x000000ffff0c7224 */ /* 0x000fe200078e0000 */
[----:B------:R-:W-:Y:S01]  /*1c0d0*/  MOV R3, 0x3 ;  /* 0x0000000300037802 */ /* 0x000fe20000000f00 */
[----:B------:R-:W-:Y:S01]  /*1c0e0*/  IMAD.MOV.U32 R5, RZ, RZ, R17 ;  /* 0x000000ffff057224 */ /* 0x000fe200078e0011 */
[----:B------:R-:W-:-:S02]  /*1c0f0*/  MOV R0, 0x181f ;  /* 0x0000181f00007802 */ /* 0x000fc40000000f00 */
[----:B------:R-:W-:Y:S02]  /*1c100*/  MOV R2, 0x1c120 ;  /* 0x0001c12000027802 */ /* 0x000fe40000000f00 */
[----:B------:R-:W-:Y:S05]  /*1c110*/  CALL.REL.NOINC `($__internal_23_$__cuda_sm70_shflsync_idx_p) ;  /* 0x00000fc000007944 */ /* 0x000fea0003c00000 */
[----:B------:R-:W-:Y:S05]  /*1c120*/  BRA `(.L_x_1179) ;  /* 0xfffeabe000007947 */ /* 0x000fea000383ffff */
.L_x_1107:
[----:B------:R-:W-:Y:S01]  /*1c130*/  IMAD.MOV.U32 R2, RZ, RZ, R209 ;  /* 0x000000ffff027224 */ /* 0x000fe200078e00d1 */
[----:B------:R-:W-:Y:S02]  /*1c140*/  MOV R5, 0x2 ;  /* 0x0000000200057802 */ /* 0x000fe40000000f00 */
[----:B------:R-:W-:Y:S02]  /*1c150*/  MOV R3, 0x1c170 ;  /* 0x0001c17000037802 */ /* 0x000fe40000000f00 */
[----:B------:R-:W-:Y:S05]  /*1c160*/  CALL.REL.NOINC `($__internal_22_$__cuda_sm70_shflsync_bfly_p) ;  /* 0x00000f2000007944 */ /* 0x000fea0003c00000 */
[----:B------:R-:W-:Y:S01]  /*1c170*/  MOV R0, R5 ;  /* 0x0000000500007202 */ /* 0x000fe20000000f00 */
[----:B------:R-:W-:Y:S05]  /*1c180*/  BRA `(.L_x_1180) ;  /* 0xffff9d2000007947 */ /* 0x000fea000383ffff */
.L_x_1108:
[----:B------:R-:W-:Y:S01]  /*1c190*/  IMAD.MOV.U32 R2, RZ, RZ, R0 ;  /* 0x000000ffff027224 */ /* 0x000fe200078e0000 */
[----:B------:R-:W-:Y:S02]  /*1c1a0*/  MOV R5, 0x1 ;  /* 0x0000000100057802 */ /* 0x000fe40000000f00 */
[----:B------:R-:W-:Y:S02]  /*1c1b0*/  MOV R3, 0x1c1d0 ;  /* 0x0001c1d000037802 */ /* 0x000fe40000000f00 */
[----:B-1----:R-:W-:Y:S05]  /*1c1c0*/  CALL.REL.NOINC `($__internal_22_$__cuda_sm70_shflsync_bfly_p) ;  /* 0x00000ec000007944 */ /* 0x002fea0003c00000 */
[----:B------:R-:W-:Y:S01]  /*1c1d0*/  FADD.FTZ R0, R0, R5 ;  /* 0x0000000500007221 */ /* 0x000fe20000010000 */
[----:B------:R-:W-:Y:S02]  /*1c1e0*/  MOV R2, R208 ;  /* 0x000000d000027202 */ /* 0x000fe40000000f00 */
[----:B------:R-:W-:-:S02]  /*1c1f0*/  MOV R5, 0x2 ;  /* 0x0000000200057802 */ /* 0x000fc40000000f00 */
[----:B------:R-:W-:Y:S02]  /*1c200*/  MOV R3, 0x1c220 ;  /* 0x0001c22000037802 */ /* 0x000fe40000000f00 */
[----:B------:R-:W-:Y:S05]  /*1c210*/  CALL.REL.NOINC `($__internal_22_$__cuda_sm70_shflsync_bfly_p) ;  /* 0x00000e7000007944 */ /* 0x000fea0003c00000 */
[----:B------:R-:W-:Y:S01]  /*1c220*/  FADD.FTZ R4, R208, R5 ;  /* 0x00000005d0047221 */ /* 0x000fe20000010000 */
[----:B------:R-:W-:Y:S02]  /*1c230*/  MOV R5, 0x1 ;  /* 0x0000000100057802 */ /* 0x000fe40000000f00 */
[----:B------:R-:W-:Y:S02]  /*1c240*/  MOV R3, 0x1c270 ;  /* 0x0001c27000037802 */ /* 0x000fe40000000f00 */
[----:B------:R-:W-:Y:S02]  /*1c250*/  MOV R2, R4 ;  /* 0x0000000400027202 */ /* 0x000fe40000000f00 */
[----:B------:R-:W-:Y:S05]  /*1c260*/  CALL.REL.NOINC `($__internal_22_$__cuda_sm70_shflsync_bfly_p) ;  /* 0x00000e2000007944 */ /* 0x000fea0003c00000 */
[----:B------:R-:W-:Y:S01]  /*1c270*/  MOV R3, R5 ;  /* 0x0000000500037202 */ /* 0x000fe20000000f00 */
[----:B------:R-:W-:Y:S05]  /*1c280*/  BRA `(.L_x_1181) ;  /* 0xffff9c9000007947 */ /* 0x000fea000383ffff */
.L_x_1115:
[----:B--234-:R-:W-:Y:S01]  /*1c290*/  IMAD.MOV.U32 R5, RZ, RZ, R15 ;  /* 0x000000ffff057224 */ /* 0x01cfe200078e000f */
[----:B------:R-:W-:Y:S01]  /*1c2a0*/  MOV R3, RZ ;  /* 0x000000ff00037202 */ /* 0x000fe20000000f00 */
[----:B------:R-:W-:Y:S01]  /*1c2b0*/  IMAD.MOV.U32 R0, RZ, RZ, 0x181f ;  /* 0x0000181fff007424 */ /* 0x000fe200078e00ff */
[----:B------:R-:W-:Y:S02]  /*1c2c0*/  MOV R2, 0x1c2e0 ;  /* 0x0001c2e000027802 */ /* 0x000fe40000000f00 */
[----:B-1----:R-:W-:Y:S05]  /*1c2d0*/  CALL.REL.NOINC `($__internal_23_$__cuda_sm70_shflsync_idx_p) ;  /* 0x00000e0000007944 */ /* 0x002fea0003c00000 */
[----:B------:R-:W-:Y:S01]  /*1c2e0*/  MOV R12, R0 ;  /* 0x00000000000c7202 */ /* 0x000fe20000000f00 */
[----:B------:R-:W-:Y:S05]  /*1c2f0*/  BRA `(.L_x_1182) ;  /* 0xffffb81000007947 */ /* 0x000fea000383ffff */
.L_x_1116:
[----:B------:R-:W-:Y:S01]  /*1c300*/  IMAD.MOV.U32 R5, RZ, RZ, R16 ;  /* 0x000000ffff057224 */ /* 0x000fe200078e0010 */
[----:B------:R-:W-:Y:S01]  /*1c310*/  MOV R3, RZ ;  /* 0x000000ff00037202 */ /* 0x000fe20000000f00 */
[----:B------:R-:W-:Y:S01]  /*1c320*/  IMAD.MOV.U32 R0, RZ, RZ, 0x181f ;  /* 0x0000181fff007424 */ /* 0x000fe200078e00ff */
[----:B------:R-:W-:-:S02]  /*1c330*/  MOV R2, 0x1c350 ;  /* 0x0001c35000027802 */ /* 0x000fc40000000f00 */
[----:B-123--:R-:W-:Y:S05]  /*1c340*/  CALL.REL.NOINC `($__internal_23_$__cuda_sm70_shflsync_idx_p) ;  /* 0x00000d9000007944 */ /* 0x00efea0003c00000 */
[----:B------:R-:W-:Y:S05]  /*1c350*/  BRA `(.L_x_1183) ;  /* 0xffffb7d000007947 */ /* 0x000fea000383ffff */
.L_x_1119:
[----:B------:R-:W-:Y:S01]  /*1c360*/  IMAD.MOV.U32 R5, RZ, RZ, R15 ;  /* 0x000000ffff057224 */ /* 0x000fe200078e000f */
[----:B--2---:R-:W-:Y:S01]  /*1c370*/  MOV R3, 0x1 ;  /* 0x0000000100037802 */ /* 0x004fe20000000f00 */
[----:B------:R-:W-:Y:S01]  /*1c380*/  IMAD.MOV.U32 R0, RZ, RZ, 0x181f ;  /* 0x0000181fff007424 */ /* 0x000fe200078e00ff */
[----:B------:R-:W-:-:S02]  /*1c390*/  MOV R2, 0x1c3b0 ;  /* 0x0001c3b000027802 */ /* 0x000fc40000000f00 */
[----:B-1-34-:R-:W-:Y:S05]  /*1c3a0*/  CALL.REL.NOINC `($__internal_23_$__cuda_sm70_shflsync_idx_p) ;  /* 0x00000d3000007944 */ /* 0x01afea0003c00000 */
[----:B------:R-:W-:Y:S01]  /*1c3b0*/  IMAD.MOV.U32 R12, RZ, RZ, R0 ;  /* 0x000000ffff0c7224 */ /* 0x000fe200078e0000 */
[----:B------:R-:W-:Y:S01]  /*1c3c0*/  MOV R3, 0x1 ;  /* 0x0000000100037802 */ /* 0x000fe20000000f00 */
[----:B------:R-:W-:Y:S01]  /*1c3d0*/  IMAD.MOV.U32 R5, RZ, RZ, R16 ;  /* 0x000000ffff057224 */ /* 0x000fe200078e0010 */
[----:B------:R-:W-:-:S02]  /*1c3e0*/  MOV R0, 0x181f ;  /* 0x0000181f00007802 */ /* 0x000fc40000000f00 */
[----:B------:R-:W-:Y:S02]  /*1c3f0*/  MOV R2, 0x1c410 ;  /* 0x0001c41000027802 */ /* 0x000fe40000000f00 */
[----:B------:R-:W-:Y:S05]  /*1c400*/  CALL.REL.NOINC `($__internal_23_$__cuda_sm70_shflsync_idx_p) ;  /* 0x00000cd000007944 */ /* 0x000fea0003c00000 */
[----:B------:R-:W-:Y:S05]  /*1c410*/  BRA `(.L_x_1184) ;  /* 0xffffb8f000007947 */ /* 0x000fea000383ffff */
.L_x_1122:
[----:B------:R-:W-:Y:S01]  /*1c420*/  IMAD.MOV.U32 R5, RZ, RZ, R15 ;  /* 0x000000ffff057224 */ /* 0x000fe200078e000f */
[----:B--2---:R-:W-:Y:S01]  /*1c430*/  MOV R3, 0x2 ;  /* 0x0000000200037802 */ /* 0x004fe20000000f00 */
[----:B------:R-:W-:Y:S01]  /*1c440*/  IMAD.MOV.U32 R0, RZ, RZ, 0x181f ;  /* 0x0000181fff007424 */ /* 0x000fe200078e00ff */
[----:B------:R-:W-:Y:S02]  /*1c450*/  MOV R2, 0x1c470 ;  /* 0x0001c47000027802 */ /* 0x000fe40000000f00 */
[----:B-1-34-:R-:W-:Y:S05]  /*1c460*/  CALL.REL.NOINC `($__internal_23_$__cuda_sm70_shflsync_idx_p) ;  /* 0x00000c7000007944 */ /* 0x01afea0003c00000 */
[----:B------:R-:W-:Y:S01]  /*1c470*/  MOV R12, R0 ;  /* 0x00000000000c7202 */ /* 0x000fe20000000f00 */
[----:B------:R-:W-:Y:S05]  /*1c480*/  BRA `(.L_x_1185) ;  /* 0xffffb9f000007947 */ /* 0x000fea000383ffff */
.L_x_1123:
[----:B------:R-:W-:Y:S01]  /*1c490*/  IMAD.MOV.U32 R5, RZ, RZ, R16 ;  /* 0x000000ffff057224 */ /* 0x000fe200078e0010 */
[----:B--2---:R-:W-:Y:S01]  /*1c4a0*/  MOV R3, 0x2 ;  /* 0x0000000200037802 */ /* 0x004fe20000000f00 */
[----:B------:R-:W-:Y:S01]  /*1c4b0*/  IMAD.MOV.U32 R0, RZ, RZ, 0x181f ;  /* 0x0000181fff007424 */ /* 0x000fe200078e00ff */
[----:B------:R-:W-:Y:S02]  /*1c4c0*/  MOV R2, 0x1c4e0 ;  /* 0x0001c4e000027802 */ /* 0x000fe40000000f00 */
[----:B-1-34-:R-:W-:Y:S05]  /*1c4d0*/  CALL.REL.NOINC `($__internal_23_$__cuda_sm70_shflsync_idx_p) ;  /* 0x00000c0000007944 */ /* 0x01afea0003c00000 */
[----:B------:R-:W-:Y:S05]  /*1c4e0*/  BRA `(.L_x_1186) ;  /* 0xffffb9b000007947 */ /* 0x000fea000383ffff */
.L_x_1126:
[----:B------:R-:W-:Y:S01]  /*1c4f0*/  IMAD.MOV.U32 R5, RZ, RZ, R15 ;  /* 0x000000ffff057224 */ /* 0x000fe200078e000f */
[----:B---3--:R-:W-:Y:S01]  /*1c500*/  MOV R3, 0x3 ;  /* 0x0000000300037802 */ /* 0x008fe20000000f00 */
[----:B----4-:R-:W-:Y:S01]  /*1c510*/  IMAD.MOV.U32 R0, RZ, RZ, 0x181f ;  /* 0x0000181fff007424 */ /* 0x010fe200078e00ff */
[----:B------:R-:W-:-:S02]  /*1c520*/  MOV R2, 0x1c540 ;  /* 0x0001c54000027802 */ /* 0x000fc40000000f00 */
[----:B-12---:R-:W-:Y:S05]  /*1c530*/  CALL.REL.NOINC `($__internal_23_$__cuda_sm70_shflsync_idx_p) ;  /* 0x00000ba000007944 */ /* 0x006fea0003c00000 */
[----:B------:R-:W-:Y:S01]  /*1c540*/  IMAD.MOV.U32 R10, RZ, RZ, R0 ;  /* 0x000000ffff0a7224 */ /* 0x000fe200078e0000 */
[----:B------:R-:W-:Y:S01]  /*1c550*/  MOV R3, 0x3 ;  /* 0x0000000300037802 */ /* 0x000fe20000000f00 */
[----:B------:R-:W-:Y:S01]  /*1c560*/  IMAD.MOV.U32 R5, RZ, RZ, R16 ;  /* 0x000000ffff057224 */ /* 0x000fe200078e0010 */
[----:B------:R-:W-:-:S02]  /*1c570*/  MOV R0, 0x181f ;  /* 0x0000181f00007802 */ /* 0x000fc40000000f00 */
[----:B------:R-:W-:Y:S02]  /*1c580*/  MOV R2, 0x1c5a0 ;  /* 0x0001c5a000027802 */ /* 0x000fe40000000f00 */
[----:B------:R-:W-:Y:S05]  /*1c590*/  CALL.REL.NOINC `($__internal_23_$__cuda_sm70_shflsync_idx_p) ;  /* 0x00000b4000007944 */ /* 0x000fea0003c00000 */
[----:B------:R-:W-:Y:S05]  /*1c5a0*/  BRA `(.L_x_1187) ;  /* 0xffffba7000007947 */ /* 0x000fea000383ffff */
.L_x_1128:
[----:B------:R-:W-:Y:S01]  /*1c5b0*/  IMAD.MOV.U32 R5, RZ, RZ, R16 ;  /* 0x000000ffff057224 */ /* 0x000fe200078e0010 */
[----:B------:R-:W-:Y:S01]  /*1c5c0*/  MOV R3, RZ ;  /* 0x000000ff00037202 */ /* 0x000fe20000000f00 */
[----:B------:R-:W-:Y:S01]  /*1c5d0*/  IMAD.MOV.U32 R0, RZ, RZ, 0x1c1f ;  /* 0x00001c1fff007424 */ /* 0x000fe200078e00ff */
[----:B------:R-:W-:Y:S02]  /*1c5e0*/  MOV R2, 0x1c600 ;  /* 0x0001c60000027802 */ /* 0x000fe40000000f00 */
[----:B------:R-:W-:Y:S05]  /*1c5f0*/  CALL.REL.NOINC `($__internal_23_$__cuda_sm70_shflsync_idx_p) ;  /* 0x00000ae000007944 */ /* 0x000fea0003c00000 */
[----:B------:R-:W-:Y:S01]  /*1c600*/  MOV R4, R0 ;  /* 0x0000000000047202 */ /* 0x000fe20000000f00 */
[----:B------:R-:W-:Y:S05]  /*1c610*/  BRA `(.L_x_1188) ;  /* 0xffffbd6000007947 */ /* 0x000fea000383ffff */
.L_x_1129:
[----:B------:R-:W-:Y:S01]  /*1c620*/  IMAD.MOV.U32 R5, RZ, RZ, R17 ;  /* 0x000000ffff057224 */ /* 0x000fe200078e0011 */
[----:B------:R-:W-:Y:S01]  /*1c630*/  MOV R3, RZ ;  /* 0x000000ff00037202 */ /* 0x000fe20000000f00 */
[----:B------:R-:W-:Y:S01]  /*1c640*/  IMAD.MOV.U32 R0, RZ, RZ, 0x1c1f ;  /* 0x00001c1fff007424 */ /* 0x000fe200078e00ff */
[----:B------:R-:W-:Y:S02]  /*1c650*/  MOV R2, 0x1c670 ;  /* 0x0001c67000027802 */ /* 0x000fe40000000f00 */
[----:B-12---:R-:W-:Y:S05]  /*1c660*/  CALL.REL.NOINC `($__internal_23_$__cuda_sm70_shflsync_idx_p) ;  /* 0x00000a7000007944 */ /* 0x006fea0003c00000 */
[----:B------:R-:W-:Y:S05]  /*1c670*/  BRA `(.L_x_1189) ;  /* 0xffffbd2000007947 */ /* 0x000fea000383ffff */
.L_x_1132:
[----:B------:R-:W-:Y:S01]  /*1c680*/  IMAD.MOV.U32 R5, RZ, RZ, R16 ;  /* 0x000000ffff057224 */ /* 0x000fe200078e0010 */
[----:B------:R-:W-:Y:S01]  /*1c690*/  MOV R3, 0x1 ;  /* 0x0000000100037802 */ /* 0x000fe20000000f00 */
[----:B----4-:R-:W-:Y:S01]  /*1c6a0*/  IMAD.MOV.U32 R0, RZ, RZ, 0x1c1f ;  /* 0x00001c1fff007424 */ /* 0x010fe200078e00ff */
[----:B------:R-:W-:-:S02]  /*1c6b0*/  MOV R2, 0x1c6d0 ;  /* 0x0001c6d000027802 */ /* 0x000fc40000000f00 */
[----:B-123--:R-:W-:Y:S05]  /*1c6c0*/  CALL.REL.NOINC `($__internal_23_$__cuda_sm70_shflsync_idx_p) ;  /* 0x00000a1000007944 */ /* 0x00efea0003c00000 */
[----:B------:R-:W-:Y:S01]  /*1c6d0*/  IMAD.MOV.U32 R4, RZ, RZ, R0 ;  /* 0x000000ffff047224 */ /* 0x000fe200078e0000 */
[----:B------:R-:W-:Y:S01]  /*1c6e0*/  MOV R3, 0x1 ;  /* 0x0000000100037802 */ /* 0x000fe20000000f00 */
[----:B------:R-:W-:Y:S01]  /*1c6f0*/  IMAD.MOV.U32 R5, RZ, RZ, R17 ;  /* 0x000000ffff057224 */ /* 0x000fe200078e0011 */
[----:B------:R-:W-:-:S02]  /*1c700*/  MOV R0, 0x1c1f ;  /* 0x00001c1f00007802 */ /* 0x000fc40000000f00 */
[----:B------:R-:W-:Y:S02]  /*1c710*/  MOV R2, 0x1c730 ;  /* 0x0001c73000027802 */ /* 0x000fe40000000f00 */
[----:B------:R-:W-:Y:S05]  /*1c720*/  CALL.REL.NOINC `($__internal_23_$__cuda_sm70_shflsync_idx_p) ;  /* 0x000009b000007944 */ /* 0x000fea0003c00000 */
[----:B------:R-:W-:Y:S05]  /*1c730*/  BRA `(.L_x_1190) ;  /* 0xffffc8e000007947 */ /* 0x000fea000383ffff */
.L_x_1136:
[----:B------:R-:W-:Y:S01]  /*1c740*/  IMAD.MOV.U32 R5, RZ, RZ, R13 ;  /* 0x000000ffff057224 */ /* 0x000fe200078e000d */
[----:B------:R-:W-:Y:S01]  /*1c750*/  MOV R3, RZ ;  /* 0x000000ff00037202 */ /* 0x000fe20000000f00 */
[----:B------:R-:W-:Y:S01]  /*1c760*/  IMAD.MOV.U32 R0, RZ, RZ, 0x181f ;  /* 0x0000181fff007424 */ /* 0x000fe200078e00ff */
[----:B------:R-:W-:Y:S02]  /*1c770*/  MOV R2, 0x1c790 ;  /* 0x0001c79000027802 */ /* 0x000fe40000000f00 */
[----:B------:R-:W-:Y:S05]  /*1c780*/  CALL.REL.NOINC `($__internal_23_$__cuda_sm70_shflsync_idx_p) ;  /* 0x0000095000007944 */ /* 0x000fea0003c00000 */
[----:B------:R-:W-:Y:S01]  /*1c790*/  MOV R12, R0 ;  /* 0x00000000000c7202 */ /* 0x000fe20000000f00 */
[----:B------:R-:W-:Y:S05]  /*1c7a0*/  BRA `(.L_x_1191) ;  /* 0xffffdc3000007947 */ /* 0x000fea000383ffff */
.L_x_1137:
[----:B------:R-:W-:Y:S01]  /*1c7b0*/  IMAD.MOV.U32 R5, RZ, RZ, R16 ;  /* 0x000000ffff057224 */ /* 0x000fe200078e0010 */
[----:B------:R-:W-:Y:S01]  /*1c7c0*/  MOV R3, RZ ;  /* 0x000000ff00037202 */ /* 0x000fe20000000f00 */
[----:B------:R-:W-:Y:S01]  /*1c7d0*/  IMAD.MOV.U32 R0, RZ, RZ, 0x181f ;  /* 0x0000181fff007424 */ /* 0x000fe200078e00ff */
[----:B------:R-:W-:Y:S02]  /*1c7e0*/  MOV R2, 0x1c800 ;  /* 0x0001c80000027802 */ /* 0x000fe40000000f00 */
[----:B-12---:R-:W-:Y:S05]  /*1c7f0*/  CALL.REL.NOINC `($__internal_23_$__cuda_sm70_shflsync_idx_p) ;  /* 0x000008e000007944 */ /* 0x006fea0003c00000 */
[----:B------:R-:W-:Y:S05]  /*1c800*/  BRA `(.L_x_1192) ;  /* 0xffffdbf000007947 */ /* 0x000fea000383ffff */
.L_x_1140:
[----:B------:R-:W-:Y:S01]  /*1c810*/  IMAD.MOV.U32 R5, RZ, RZ, R13 ;  /* 0x000000ffff057224 */ /* 0x000fe200078e000d */
[----:B--2---:R-:W-:Y:S01]  /*1c820*/  MOV R3, 0x1 ;  /* 0x0000000100037802 */ /* 0x004fe20000000f00 */
[----:B----4-:R-:W-:Y:S01]  /*1c830*/  IMAD.MOV.U32 R0, RZ, RZ, 0x181f ;  /* 0x0000181fff007424 */ /* 0x010fe200078e00ff */
[----:B------:R-:W-:-:S02]  /*1c840*/  MOV R2, 0x1c860 ;  /* 0x0001c86000027802 */ /* 0x000fc40000000f00 */
[----:B-1-3--:R-:W-:Y:S05]  /*1c850*/  CALL.REL.NOINC `($__internal_23_$__cuda_sm70_shflsync_idx_p) ;  /* 0x0000088000007944 */ /* 0x00afea0003c00000 */
[----:B------:R-:W-:Y:S01]  /*1c860*/  IMAD.MOV.U32 R12, RZ, RZ, R0 ;  /* 0x000000ffff0c7224 */ /* 0x000fe200078e0000 */
[----:B------:R-:W-:Y:S01]  /*1c870*/  MOV R3, 0x1 ;  /* 0x0000000100037802 */ /* 0x000fe20000000f00 */
[----:B------:R-:W-:Y:S01]  /*1c880*/  IMAD.MOV.U32 R5, RZ, RZ, R16 ;  /* 0x000000ffff057224 */ /* 0x000fe200078e0010 */
[----:B------:R-:W-:-:S02]  /*1c890*/  MOV R0, 0x181f ;  /* 0x0000181f00007802 */ /* 0x000fc40000000f00 */
[----:B------:R-:W-:Y:S02]  /*1c8a0*/  MOV R2, 0x1c8c0 ;  /* 0x0001c8c000027802 */ /* 0x000fe40000000f00 */
[----:B------:R-:W-:Y:S05]  /*1c8b0*/  CALL.REL.NOINC `($__internal_23_$__cuda_sm70_shflsync_idx_p) ;  /* 0x0000082000007944 */ /* 0x000fea0003c00000 */
[----:B------:R-:W-:Y:S05]  /*1c8c0*/  BRA `(.L_x_1193) ;  /* 0xffffdd2000007947 */ /* 0x000fea000383ffff */
.L_x_1143:
[----:B------:R-:W-:Y:S01]  /*1c8d0*/  IMAD.MOV.U32 R5, RZ, RZ, R13 ;  /* 0x000000ffff057224 */ /* 0x000fe200078e000d */
[----:B-1----:R-:W-:Y:S01]  /*1c8e0*/  MOV R3, 0x2 ;  /* 0x0000000200037802 */ /* 0x002fe20000000f00 */
[----:B----4-:R-:W-:Y:S01]  /*1c8f0*/  IMAD.MOV.U32 R0, RZ, RZ, 0x181f ;  /* 0x0000181fff007424 */ /* 0x010fe200078e00ff */
[----:B------:R-:W-:Y:S02]  /*1c900*/  MOV R2, 0x1c920 ;  /* 0x0001c92000027802 */ /* 0x000fe40000000f00 */
[----:B--23--:R-:W-:Y:S05]  /*1c910*/  CALL.REL.NOINC `($__internal_23_$__cuda_sm70_shflsync_idx_p) ;  /* 0x000007c000007944 */ /* 0x00cfea0003c00000 */
[----:B------:R-:W-:Y:S01]  /*1c920*/  MOV R12, R0 ;  /* 0x00000000000c7202 */ /* 0x000fe20000000f00 */
[----:B------:R-:W-:Y:S05]  /*1c930*/  BRA `(.L_x_1194) ;  /* 0xffffde2000007947 */ /* 0x000fea000383ffff */
.L_x_1144:
[----:B------:R-:W-:Y:S01]  /*1c940*/  IMAD.MOV.U32 R5, RZ, RZ, R16 ;  /* 0x000000ffff057224 */ /* 0x000fe200078e0010 */
[----:B------:R-:W-:Y:S01]  /*1c950*/  MOV R3, 0x2 ;  /* 0x0000000200037802 */ /* 0x000fe20000000f00 */
[----:B----4-:R-:W-:Y:S01]  /*1c960*/  IMAD.MOV.U32 R0, RZ, RZ, 0x181f ;  /* 0x0000181fff007424 */ /* 0x010fe200078e00ff */
[----:B------:R-:W-:Y:S02]  /*1c970*/  MOV R2, 0x1c990 ;  /* 0x0001c99000027802 */ /* 0x000fe40000000f00 */
[----:B-123--:R-:W-:Y:S05]  /*1c980*/  CALL.REL.NOINC `($__internal_23_$__cuda_sm70_shflsync_idx_p) ;  /* 0x0000075000007944 */ /* 0x00efea0003c00000 */
[----:B------:R-:W-:Y:S05]  /*1c990*/  BRA `(.L_x_1195) ;  /* 0xffffdde000007947 */ /* 0x000fea000383ffff */
.L_x_1147:
[----:B------:R-:W-:Y:S01]  /*1c9a0*/  IMAD.MOV.U32 R5, RZ, RZ, R13 ;  /* 0x000000ffff057224 */ /* 0x000fe200078e000d */
[----:B-1----:R-:W-:Y:S01]  /*1c9b0*/  MOV R3, 0x3 ;  /* 0x0000000300037802 */ /* 0x002fe20000000f00 */
[----:B------:R-:W-:Y:S01]  /*1c9c0*/  IMAD.MOV.U32 R0, RZ, RZ, 0x181f ;  /* 0x0000181fff007424 */ /* 0x000fe200078e00ff */
[----:B------:R-:W-:-:S02]  /*1c9d0*/  MOV R2, 0x1c9f0 ;  /* 0x0001c9f000027802 */ /* 0x000fc40000000f00 */
[----:B--234-:R-:W-:Y:S05]  /*1c9e0*/  CALL.REL.NOINC `($__internal_23_$__cuda_sm70_shflsync_idx_p) ;  /* 0x000006f000007944 */ /* 0x01cfea0003c00000 */
[----:B------:R-:W-:Y:S01]  /*1c9f0*/  IMAD.MOV.U32 R12, RZ, RZ, R0 ;  /* 0x000000ffff0c7224 */ /* 0x000fe200078e0000 */
[----:B------:R-:W-:Y:S01]  /*1ca00*/  MOV R3, 0x3 ;  /* 0x0000000300037802 */ /* 0x000fe20000000f00 */
[----:B------:R-:W-:Y:S01]  /*1ca10*/  IMAD.MOV.U32 R5, RZ, RZ, R16 ;  /* 0x000000ffff057224 */ /* 0x000fe200078e0010 */
[----:B------:R-:W-:-:S02]  /*1ca20*/  MOV R0, 0x181f ;  /* 0x0000181f00007802 */ /* 0x000fc40000000f00 */
[----:B------:R-:W-:Y:S02]  /*1ca30*/  MOV R2, 0x1ca50 ;  /* 0x0001ca5000027802 */ /* 0x000fe40000000f00 */
[----:B------:R-:W-:Y:S05]  /*1ca40*/  CALL.REL.NOINC `($__internal_23_$__cuda_sm70_shflsync_idx_p) ;  /* 0x0000069000007944 */ /* 0x000fea0003c00000 */
[----:B------:R-:W-:Y:S05]  /*1ca50*/  BRA `(.L_x_1196) ;  /* 0xffffdea000007947 */ /* 0x000fea000383ffff */
.L_x_1149:
[----:B--2---:R-:W-:Y:S01]  /*1ca60*/  IMAD.MOV.U32 R5, RZ, RZ, R21 ;  /* 0x000000ffff057224 */ /* 0x004fe200078e0015 */
[----:B------:R-:W-:Y:S01]  /*1ca70*/  MOV R3, RZ ;  /* 0x000000ff00037202 */ /* 0x000fe20000000f00 */
[----:B------:R-:W-:Y:S01]  /*1ca80*/  IMAD.MOV.U32 R0, RZ, RZ, 0x1f ;  /* 0x0000001fff007424 */ /* 0x000fe200078e00ff */
[----:B------:R-:W-:Y:S02]  /*1ca90*/  MOV R2, 0x1cab0 ;  /* 0x0001cab000027802 */ /* 0x000fe40000000f00 */
[----:B-1-3--:R-:W-:Y:S05]  /*1caa0*/  CALL.REL.NOINC `($__internal_23_$__cuda_sm70_shflsync_idx_p) ;  /* 0x0000063000007944 */ /* 0x00afea0003c00000 */
[----:B------:R-:W-:Y:S01]  /*1cab0*/  MOV R9, R0 ;  /* 0x0000000000097202 */ /* 0x000fe20000000f00 */
[----:B------:R-:W-:Y:S05]  /*1cac0*/  BRA `(.L_x_1197) ;  /* 0xffffe04000007947 */ /* 0x000fea000383ffff */
.L_x_1150:
[----:B--2---:R-:W-:Y:S01]  /*1cad0*/  IMAD.MOV.U32 R5, RZ, RZ, R21 ;  /* 0x000000ffff057224 */ /* 0x004fe200078e0015 */
[----:B------:R-:W-:Y:S01]  /*1cae0*/  MOV R3, 0x1 ;  /* 0x0000000100037802 */ /* 0x000fe20000000f00 */
[----:B------:R-:W-:Y:S01]  /*1caf0*/  IMAD.MOV.U32 R0, RZ, RZ, 0x1f ;  /* 0x0000001fff007424 */ /* 0x000fe200078e00ff */
[----:B------:R-:W-:Y:S02]  /*1cb00*/  MOV R2, 0x1cb20 ;  /* 0x0001cb2000027802 */ /* 0x000fe40000000f00 */
[----:B-1-34-:R-:W-:Y:S05]  /*1cb10*/  CALL.REL.NOINC `($__internal_23_$__cuda_sm70_shflsync_idx_p) ;  /* 0x000005c000007944 */ /* 0x01afea0003c00000 */
[----:B------:R-:W-:Y:S01]  /*1cb20*/  MOV R8, R0 ;  /* 0x0000000000087202 */ /* 0x000fe20000000f00 */
[----:B------:R-:W-:Y:S05]  /*1cb30*/  BRA `(.L_x_1198) ;  /* 0xffffdff000007947 */ /* 0x000fea000383ffff */
.L_x_1151:
[----:B------:R-:W-:Y:S02]  /*1cb40*/  MOV R2, 0x1 ;  /* 0x0000000100027802 */ /* 0x000fe40000000f00 */
[----:B------:R-:W-:-:S02]  /*1cb50*/  MOV R3, 0x1cb70 ;  /* 0x0001cb7000037802 */ /* 0x000fc40000000f00 */
[----:B---34-:R-:W-:Y:S05]  /*1cb60*/  CALL.REL.NOINC `($__internal_24_$__cuda_sm70_shflsync_up_p) ;  /* 0x000005c000007944 */ /* 0x018fea0003c00000 */
[----:B------:R-:W-:Y:S05]  /*1cb70*/  BRA `(.L_x_1199) ;  /* 0xffffe0d000007947 */ /* 0x000fea000383ffff */
.L_x_1152:
[----:B------:R-:W-:Y:S02]  /*1cb80*/  MOV R2, 0x2 ;  /* 0x0000000200027802 */ /* 0x000fe40000000f00 */
[----:B------:R-:W-:-:S02]  /*1cb90*/  MOV R3, 0x1cbb0 ;  /* 0x0001cbb000037802 */ /* 0x000fc40000000f00 */
[----:B---34-:R-:W-:Y:S05]  /*1cba0*/  CALL.REL.NOINC `($__internal_24_$__cuda_sm70_shflsync_up_p) ;  /* 0x0000058000007944 */ /* 0x018fea0003c00000 */
[----:B------:R-:W-:Y:S01]  /*1cbb0*/  SEL R3, R4, RZ, P1 ;  /* 0x000000ff04037207 */ /* 0x000fe20000800000 */
[----:B------:R-:W-:-:S04]  /*1cbc0*/  IMAD.MOV.U32 R2, RZ, RZ, 0x4 ;  /* 0x00000004ff027424 */ /* 0x000fc800078e00ff */
[----:B------:R-:W-:Y:S01]  /*1cbd0*/  IMAD.IADD R0, R0, 0x1, R3 ;  /* 0x0000000100007824 */ /* 0x000fe200078e0203 */
[----:B------:R-:W-:Y:S02]  /*1cbe0*/  MOV R3, 0x1cc00 ;  /* 0x0001cc0000037802 */ /* 0x000fe40000000f00 */
        /* <DEDUP_REMOVED lines=19> */
.L_x_1156:
[----:B------:R-:W-:Y:S02]  /*1cd20*/  MOV R2, 0x1 ;  /* 0x0000000100027802 */ /* 0x000fe40000000f00 */
[----:B------:R-:W-:Y:S02]  /*1cd30*/  MOV R3, 0x1cd50 ;  /* 0x0001cd5000037802 */ /* 0x000fe40000000f00 */
[----:B----4-:R-:W-:Y:S05]  /*1cd40*/  CALL.REL.NOINC `($__internal_24_$__cuda_sm70_shflsync_up_p) ;  /* 0x000003e000007944 */ /* 0x010fea0003c00000 */
[----:B------:R-:W-:Y:S01]  /*1cd50*/  MOV R2, R4 ;  /* 0x0000000400027202 */ /* 0x000fe20000000f00 */
[----:B------:R-:W-:Y:S05]  /*1cd60*/  BRA `(.L_x_1201) ;  /* 0xffffe13000007947 */ /* 0x000fea000383ffff */
.L_x_1157:
[----:B------:R-:W-:Y:S02]  /*1cd70*/  MOV R2, 0x2 ;  /* 0x0000000200027802 */ /* 0x000fe40000000f00 */
[----:B------:R-:W-:Y:S02]  /*1cd80*/  MOV R3, 0x1cda0 ;  /* 0x0001cda000037802 */ /* 0x000fe40000000f00 */
[----:B----4-:R-:W-:Y:S05]  /*1cd90*/  CALL.REL.NOINC `($__internal_24_$__cuda_sm70_shflsync_up_p) ;  /* 0x0000039000007944 */ /* 0x010fea0003c00000 */
        /* <DEDUP_REMOVED lines=23> */
.L_x_1159:
[----:B------:R-:W-:Y:S02]  /*1cf10*/  SEL R0, RZ, 0x1, P0 ;  /* 0x00000001ff007807 */ /* 0x000fe40000000000 */
[----:B------:R-:W-:Y:S02]  /*1cf20*/  MOV R2, 0x1cf40 ;  /* 0x0001cf4000027802 */ /* 0x000fe40000000f00 */
[----:B-1--4-:R-:W-:Y:S05]  /*1cf30*/  CALL.REL.NOINC `($__internal_25_$__cuda_sm70_votesync_ballot) ;  /* 0x0000026000007944 */ /* 0x012fea0003c00000 */
[----:B------:R-:W-:Y:S01]  /*1cf40*/  MOV R10, R0 ;  /* 0x00000000000a7202 */ /* 0x000fe20000000f00 */
[----:B------:R-:W-:Y:S05]  /*1cf50*/  BRA `(.L_x_1203) ;  /* 0xffffe0d000007947 */ /* 0x000fea000383ffff */
.L_x_1160:
[----:B------:R-:W-:Y:S01]  /*1cf60*/  IMAD.MOV.U32 R5, RZ, RZ, R6 ;  /* 0x000000ffff057224 */ /* 0x000fe200078e0006 */
[----:B------:R-:W-:Y:S01]  /*1cf70*/  MOV R3, R8 ;  /* 0x0000000800037202 */ /* 0x000fe20000000f00 */
[----:B------:R-:W-:Y:S01]  /*1cf80*/  IMAD.MOV.U32 R0, RZ, RZ, 0x1f ;  /* 0x0000001fff007424 */ /* 0x000fe200078e00ff */
[----:B------:R-:W-:Y:S02]  /*1cf90*/  MOV R2, 0x1cfb0 ;  /* 0x0001cfb000027802 */ /* 0x000fe40000000f00 */
[----:B-1--4-:R-:W-:Y:S05]  /*1cfa0*/  CALL.REL.NOINC `($__internal_23_$__cuda_sm70_shflsync_idx_p) ;  /* 0x0000013000007944 */ /* 0x012fea0003c00000 */
[----:B------:R-:W-:Y:S01]  /*1cfb0*/  IMAD.MOV.U32 R11, RZ, RZ, R0 ;  /* 0x000000ffff0b7224 */ /* 0x000fe200078e0000 */
[----:B------:R-:W-:Y:S01]  /*1cfc0*/  MOV R3, R8 ;  /* 0x0000000800037202 */ /* 0x000fe20000000f00 */
[----:B------:R-:W-:Y:S01]  /*1cfd0*/  IMAD.MOV.U32 R5, RZ, RZ, R7 ;  /* 0x000000ffff057224 */ /* 0x000fe200078e0007 */
[----:B------:R-:W-:Y:S02]  /*1cfe0*/  MOV R0, 0x1f ;  /* 0x0000001f00007802 */ /* 0x000fe40000000f00 */
[----:B------:R-:W-:-:S02]  /*1cff0*/  MOV R2, 0x1d010 ;  /* 0x0001d01000027802 */ /* 0x000fc40000000f00 */
[----:B------:R-:W-:Y:S05]  /*1d000*/  CALL.REL.NOINC `($__internal_23_$__cuda_sm70_shflsync_idx_p) ;  /* 0x000000d000007944 */ /* 0x000fea0003c00000 */
[----:B------:R-:W-:Y:S01]  /*1d010*/  MOV R7, R0 ;  /* 0x0000000000077202 */ /* 0x000fe20000000f00 */
[----:B------:R-:W-:Y:S05]  /*1d020*/  BRA `(.L_x_1204) ;  /* 0xffffe05000007947 */ /* 0x000fea000383ffff */
.L_x_1163:
[----:B------:R-:W-:Y:S01]  /*1d030*/  IMAD.MOV.U32 R5, RZ, RZ, R4 ;  /* 0x000000ffff057224 */ /* 0x000fe200078e0004 */
[----:B------:R-:W-:-:S02]  /*1d040*/  MOV R0, 0x1f ;  /* 0x0000001f00007802 */ /* 0x000fc40000000f00 */
[----:B------:R-:W-:Y:S02]  /*1d050*/  MOV R2, 0x1d070 ;  /* 0x0001d07000027802 */ /* 0x000fe40000000f00 */
[----:B-1234-:R-:W-:Y:S05]  /*1d060*/  CALL.REL.NOINC `($__internal_23_$__cuda_sm70_shflsync_idx_p) ;  /* 0x0000007000007944 */ /* 0x01efea0003c00000 */
[----:B------:R-:W-:Y:S01]  /*1d070*/  MOV R13, R0 ;  /* 0x00000000000d7202 */ /* 0x000fe20000000f00 */
[----:B------:R-:W-:Y:S05]  /*1d080*/  BRA `(.L_x_1162) ;  /* 0xffffe05000007947 */ /* 0x000fea000383ffff */
        .weak           $__internal_22_$__cuda_sm70_shflsync_bfly_p
        .type           $__internal_22_$__cuda_sm70_shflsync_bfly_p,@function
        .size           $__internal_22_$__cuda_sm70_shflsync_bfly_p,($__internal_23_$__cuda_sm70_shflsync_idx_p - $__internal_22_$__cuda_sm70_shflsync_bfly_p)
$__internal_22_$__cuda_sm70_shflsync_bfly_p:
[----:B------:R-:W-:Y:S04]  /*1d090*/  WARPSYNC R6 ;  /* 0x0000000600007348 */ /* 0x000fe80003800000 */
[----:B------:R1:W2:Y:S02]  /*1d0a0*/  SHFL.BFLY PT, R5, R2, R5, R7 ;  /* 0x0c00000502057389 */ /* 0x0002a400000e0007 */
[----:B-1----:R-:W-:Y:S02]  /*1d0b0*/  MOV R2, R3 ;  /* 0x0000000300027202 */ /* 0x002fe40000000f00 */
[----:B------:R-:W-:-:S04]  /*1d0c0*/  MOV R3, 0x0 ;  /* 0x0000000000037802 */ /* 0x000fc80000000f00 */
[----:B--2---:R-:W-:Y:S05]  /*1d0d0*/  RET.REL.NODEC R2 `(_ZN7cutlass13device_kernelIN5flash19enable_sm80_to_sm89INS1_16FlashAttnFwdSm80INS1_25CollectiveMainloopFwdSm80ILi8ELi1ELb0EN4cute5tupleIJNS5_1CILi128EEENS7_ILi32EEENS7_ILi256EEEEEELi256ENS_10bfloat16_tEfNS_4arch4Sm80ELb1ELb0ELb0ELb1ELb0ELb1ELb1ELb1EEENS1_21CollectiveEpilogueFwdINS6_IJS8_SA_S9_EEENS6_IJNS7_ILi1EEESI_SI_EEESC_SE_Li256ELb1ELb1ELb1ELb0EEENS1_36VarlenDynamicPersistentTileSchedulerILi128ELi32ELi256ELi256ELb1ELb1ELb0ELb1ELb1ELb1EEEEEEEEEvNT_6ParamsE) ;  /* 0xfffe2f2002007950 */ /* 0x004fea0003c3ffff */
        .weak           $__internal_23_$__cuda_sm70_shflsync_idx_p
        .type           $__internal_23_$__cuda_sm70_shflsync_idx_p,@function
        .size           $__internal_23_$__cuda_sm70_shflsync_idx_p,($__internal_24_$__cuda_sm70_shflsync_up_p - $__internal_23_$__cuda_sm70_shflsync_idx_p)
$__internal_23_$__cuda_sm70_shflsync_idx_p:
[----:B------:R-:W-:-:S04]  /*1d0e0*/  MOV R119, 0xffffffff ;  /* 0xffffffff00777802 */ /* 0x000fc80000000f00 */
[----:B------:R-:W-:Y:S04]  /*1d0f0*/  WARPSYNC R119 ;  /* 0x0000007700007348 */ /* 0x000fe80003800000 */
[----:B------:R1:W2:Y:S02]  /*1d100*/  SHFL.IDX PT, R0, R5, R3, R0 ;  /* 0x0000000305007389 */ /* 0x0002a400000e0000 */
[----:B-1----:R-:W-:-:S04]  /*1d110*/  MOV R3, 0x0 ;  /* 0x0000000000037802 */ /* 0x002fc80000000f00 */
[----:B--2---:R-:W-:Y:S05]  /*1d120*/  RET.REL.NODEC R2 `(_ZN7cutlass13device_kernelIN5flash19enable_sm80_to_sm89INS1_16FlashAttnFwdSm80INS1_25CollectiveMainloopFwdSm80ILi8ELi1ELb0EN4cute5tupleIJNS5_1CILi128EEENS7_ILi32EEENS7_ILi256EEEEEELi256ENS_10bfloat16_tEfNS_4arch4Sm80ELb1ELb0ELb0ELb1ELb0ELb1ELb1ELb1EEENS1_21CollectiveEpilogueFwdINS6_IJS8_SA_S9_EEENS6_IJNS7_ILi1EEESI_SI_EEESC_SE_Li256ELb1ELb1ELb1ELb0EEENS1_36VarlenDynamicPersistentTileSchedulerILi128ELi32ELi256ELi256ELb1ELb1ELb0ELb1ELb1ELb1EEEEEEEEEvNT_6ParamsE) ;  /* 0xfffe2ed002007950 */ /* 0x004fea0003c3ffff */
        .weak           $__internal_24_$__cuda_sm70_shflsync_up_p
        .type           $__internal_24_$__cuda_sm70_shflsync_up_p,@function
        .size           $__internal_24_$__cuda_sm70_shflsync_up_p,($__internal_25_$__cuda_sm70_votesync_ballot - $__internal_24_$__cuda_sm70_shflsync_up_p)
$__internal_24_$__cuda_sm70_shflsync_up_p:
[----:B------:R-:W-:Y:S02]  /*1d130*/  IMAD.MOV.U32 R4, RZ, RZ, RZ ;  /* 0x000000ffff047224 */ /* 0x000fe400078e00ff */
[----:B------:R-:W-:-:S04]  /*1d140*/  IMAD.MOV.U32 R10, RZ, RZ, -0x1 ;  /* 0xffffffffff0a7424 */ /* 0x000fc800078e00ff */
[----:B------:R-:W-:Y:S04]  /*1d150*/  WARPSYNC R10 ;  /* 0x0000000a00007348 */ /* 0x000fe80003800000 */
[----:B------:R1:W2:Y:S02]  /*1d160*/  SHFL.UP PT, R4, R0, R2, R4 ;  /* 0x0400000200047389 */ /* 0x0002a400000e0004 */
[----:B-1----:R-:W-:Y:S02]  /*1d170*/  MOV R2, R3 ;  /* 0x0000000300027202 */ /* 0x002fe40000000f00 */
[----:B------:R-:W-:-:S04]  /*1d180*/  MOV R3, 0x0 ;  /* 0x0000000000037802 */ /* 0x000fc80000000f00 */
[----:B--2---:R-:W-:Y:S05]  /*1d190*/  RET.REL.NODEC R2 `(_ZN7cutlass13device_kernelIN5flash19enable_sm80_to_sm89INS1_16FlashAttnFwdSm80INS1_25CollectiveMainloopFwdSm80ILi8ELi1ELb0EN4cute5tupleIJNS5_1CILi128EEENS7_ILi32EEENS7_ILi256EEEEEELi256ENS_10bfloat16_tEfNS_4arch4Sm80ELb1ELb0ELb0ELb1ELb0ELb1ELb1ELb1EEENS1_21CollectiveEpilogueFwdINS6_IJS8_SA_S9_EEENS6_IJNS7_ILi1EEESI_SI_EEESC_SE_Li256ELb1ELb1ELb1ELb0EEENS1_36VarlenDynamicPersistentTileSchedulerILi128ELi32ELi256ELi256ELb1ELb1ELb0ELb1ELb1ELb1EEEEEEEEEvNT_6ParamsE) ;  /* 0xfffe2e6002007950 */ /* 0x004fea0003c3ffff */
        .weak           $__internal_25_$__cuda_sm70_votesync_ballot
        .type           $__internal_25_$__cuda_sm70_votesync_ballot,@function
        .size           $__internal_25_$__cuda_sm70_votesync_ballot,(.L_x_2614 - $__internal_25_$__cuda_sm70_votesync_ballot)
$__internal_25_$__cuda_sm70_votesync_ballot:
[----:B------:R-:W-:Y:S01]  /*1d1a0*/  ISETP.NE.U32.AND P0, PT, R0, 0x1, PT ;  /* 0x000000010000780c */ /* 0x000fe20003f05070 */
[----:B------:R-:W-:-:S04]  /*1d1b0*/  IMAD.MOV.U32 R3, RZ, RZ, -0x1 ;  /* 0xffffffffff037424 */ /* 0x000fc800078e00ff */
[----:B------:R-:W-:Y:S08]  /*1d1c0*/  WARPSYNC R3 ;  /* 0x0000000300007348 */ /* 0x000ff00003800000 */
[----:B------:R-:W-:-:S04]  /*1d1d0*/  VOTE.ANY R0, PT, !P0 ;  /* 0x0000000000007806 */ /* 0x000fc800040e0100 */
[----:B------:R-:W-:Y:S01]  /*1d1e0*/  LOP3.LUT R0, R0, R3, RZ, 0xc0, !PT ;  /* 0x0000000300007212 */ /* 0x000fe200078ec0ff */
[----:B------:R-:W-:-:S04]  /*1d1f0*/  IMAD.MOV.U32 R3, RZ, RZ, 0x0 ;  /* 0x00000000ff037424 */ /* 0x000fc800078e00ff */
[----:B------:R-:W-:Y:S05]  /*1d200*/  RET.REL.NODEC R2 `(_ZN7cutlass13device_kernelIN5flash19enable_sm80_to_sm89INS1_16FlashAttnFwdSm80INS1_25CollectiveMainloopFwdSm80ILi8ELi1ELb0EN4cute5tupleIJNS5_1CILi128EEENS7_ILi32EEENS7_ILi256EEEEEELi256ENS_10bfloat16_tEfNS_4arch4Sm80ELb1ELb0ELb0ELb1ELb0ELb1ELb1ELb1EEENS1_21CollectiveEpilogueFwdINS6_IJS8_SA_S9_EEENS6_IJNS7_ILi1EEESI_SI_EEESC_SE_Li256ELb1ELb1ELb1ELb0EEENS1_36VarlenDynamicPersistentTileSchedulerILi128ELi32ELi256ELi256ELb1ELb1ELb0ELb1ELb1ELb1EEEEEEEEEvNT_6ParamsE) ;  /* 0xfffe2df002007950 */ /* 0x000fea0003c3ffff */
.L_x_1205:
        /* <DEDUP_REMOVED lines=15> */
.L_x_2614:


//--------------------- .text._ZN7cutlass13device_kernelIN5flash19enable_sm80_to_sm89INS1_16FlashAttnFwdSm80INS1_25CollectiveMainloopFwdSm80ILi8ELi1ELb0EN4cute5tupleIJNS5_1CILi128EEENS7_ILi96EEENS7_ILi256EEEEEELi256ENS_10bfloat16_tEfNS_4arch4Sm80ELb0ELb0ELb0ELb0ELb0ELb0ELb1ELb1EEENS1_21CollectiveEpilogueFwdINS6_IJS8_SA_S9_EEENS6_IJNS7_ILi1EEESI_SI_EEESC_SE_Li256ELb0ELb1ELb1ELb0EEENS1_19SingleTileSchedulerILb0ELb1ELb1ELi128EEEEEEEEEvNT_6ParamsE --------------------------
	.section	.text._ZN7cutlass13device_kernelIN5flash19enable_sm80_to_sm89INS1_16FlashAttnFwdSm80INS1_25CollectiveMainloopFwdSm80ILi8ELi1ELb0EN4cute5tupleIJNS5_1CILi128EEENS7_ILi96EEENS7_ILi256EEEEEELi256ENS_10bfloat16_tEfNS_4arch4Sm80ELb0ELb0ELb0ELb0ELb0ELb0ELb1ELb1EEENS1_21CollectiveEpilogueFwdINS6_IJS8_SA_S9_EEENS6_IJNS7_ILi1EEESI_SI_EEESC_SE_Li256ELb0ELb1ELb1ELb0EEENS1_19SingleTileSchedulerILb0ELb1ELb1ELi128EEEEEEEEEvNT_6ParamsE,"ax",@progbits
	.sectioninfo	@"SHI_REGISTERS=255"
	.align	128
.text._ZN7cutlass13device_kernelIN5flash19enable_sm80_to_sm89INS1_16FlashAttnFwdSm80INS1_25CollectiveMainloopFwdSm80ILi8ELi1ELb0EN4cute5tupleIJNS5_1CILi128EEENS7_ILi96EEENS7_ILi256EEEEEELi256ENS_10bfloat16_tEfNS_4arch4Sm80ELb0ELb0ELb0ELb0ELb0ELb0ELb1ELb1EEENS1_21CollectiveEpilogueFwdINS6_IJS8_SA_S9_EEENS6_IJNS7_ILi1EEESI_SI_EEESC_SE_Li256ELb0ELb1ELb1ELb0EEENS1_19SingleTileSchedulerILb0ELb1ELb1ELi128EEEEEEEEEvNT_6ParamsE:
        .type           _ZN7cutlass13device_kernelIN5flash19enable_sm80_to_sm89INS1_16FlashAttnFwdSm80INS1_25CollectiveMainloopFwdSm80ILi8ELi1ELb0EN4cute5tupleIJNS5_1CILi128EEENS7_ILi96EEENS7_ILi256EEEEEELi256ENS_10bfloat16_tEfNS_4arch4Sm80ELb0ELb0ELb0ELb0ELb0ELb0ELb1ELb1EEENS1_21CollectiveEpilogueFwdINS6_IJS8_SA_S9_EEENS6_IJNS7_ILi1EEESI_SI_EEESC_SE_Li256ELb0ELb1ELb1ELb0EEENS1_19SingleTileSchedulerILb0ELb1ELb1ELi128EEEEEEEEEvNT_6ParamsE,@function
        .size           _ZN7cutlass13device_kernelIN5flash19enable_sm80_to_sm89INS1_16FlashAttnFwdSm80INS1_25CollectiveMainloopFwdSm80ILi8ELi1ELb0EN4cute5tupleIJNS5_1CILi128EEENS7_ILi96EEENS7_ILi256EEEEEELi256ENS_10bfloat16_tEfNS_4arch4Sm80ELb0ELb0ELb0ELb0ELb0ELb0ELb1ELb1EEENS1_21CollectiveEpilogueFwdINS6_IJS8_SA_S9_EEENS6_IJNS7_ILi1EEESI_SI_EEESC_SE_Li256ELb0ELb1ELb1ELb0EEENS1_19SingleTileSchedulerILb0ELb1ELb1ELi128EEEEEEEEEvNT_6ParamsE,(.L_x_2619 - _ZN7cutlass13device_kernelIN5flash19enable_sm80_to_sm89INS1_16FlashAttnFwdSm80INS1_25CollectiveMainloopFwdSm80ILi8ELi1ELb0EN4cute5tupleIJNS5_1CILi128EEENS7_ILi96EEENS7_ILi256EEEEEELi256ENS_10bfloat16_tEfNS_4arch4Sm80ELb0ELb0ELb0ELb0ELb0ELb0ELb1ELb1EEENS1_21CollectiveEpilogueFwdINS6_IJS8_SA_S9_EEENS6_IJNS7_ILi1EEESI_SI_EEESC_SE_Li256ELb0ELb1ELb1ELb0EEENS1_19SingleTileSchedulerILb0ELb1ELb1ELi128EEEEEEEEEvNT_6ParamsE)
        .other          _ZN7cutlass13device_kernelIN5flash19enable_sm80_to_sm89INS1_16FlashAttnFwdSm80INS1_25CollectiveMainloopFwdSm80ILi8ELi1ELb0EN4cute5tupleIJNS5_1CILi128EEENS7_ILi96EEENS7_ILi256EEEEEELi256ENS_10bfloat16_tEfNS_4arch4Sm80ELb0ELb0ELb0ELb0ELb0ELb0ELb1ELb1EEENS1_21CollectiveEpilogueFwdINS6_IJS8_SA_S9_EEENS6_IJNS7_ILi1EEESI_SI_EEESC_SE_Li256ELb0ELb1ELb1ELb0EEENS1_19SingleTileSchedulerILb0ELb1ELb1ELi128EEEEEEEEEvNT_6ParamsE,@"STO_CUDA_ENTRY STV_DEFAULT"
_ZN7cutlass13device_kernelIN5flash19enable_sm80_to_sm89INS1_16FlashAttnFwdSm80INS1_25CollectiveMainloopFwdSm80ILi8ELi1ELb0EN4cute5tupleIJNS5_1CILi128EEENS7_ILi96EEENS7_ILi256EEEEEELi256ENS_10bfloat16_tEfNS_4arch4Sm80ELb0ELb0ELb0ELb0ELb0ELb0ELb1ELb1EEENS1_21CollectiveEpilogueFwdINS6_IJS8_SA_S9_EEENS6_IJNS7_ILi1EEESI_SI_EEESC_SE_Li256ELb0ELb1ELb1ELb0EEENS1_19SingleTileSchedulerILb0ELb1ELb1ELi128EEEEEEEEEvNT_6ParamsE:
        /* <DEDUP_REMOVED lines=18> */
.L_x_1206:
[----:B---3--:R-:W-:Y:S02]  /*0120*/  ULDC.64 UR4, c[0x0][0x550] ;  /* 0x0001540000047ab9 */ /* 0x008fe40000000a00 */
[----:B------:R-:W-:Y:S02]  /*0130*/  UISETP.NE.AND UP0, UPT, UR4, 0x1, UPT ;  /* 0x000000010400788c */ /* 0x000fe4000bf05270 */
[----:B------:R-:W-:-:S02]  /*0140*/  UIMAD.WIDE.U32 UR10, UR6, UR5, URZ ;  /* 0x00000005060a72a5 */ /* 0x000fc4000f8e003f */
[----:B------:R-:W-:Y:S02]  /*0150*/  ULDC UR4, c[0x0][0x558] ;  /* 0x0001560000047ab9 */ /* 0x000fe40000000800 */
[----:B------:R-:W-:-:S05]  /*0160*/  UMOV UR9, UR6 ;  /* 0x0000000600097c82 */ /* 0x000fca0008000000 */
[----:B------:R-:W-:-:S03]  /*0170*/  @UP0 USHF.R.U32.HI UR9, URZ, UR4, UR11 ;  /* 0x000000043f090299 */ /* 0x000fc6000801160b */
.L_x_1207:
        /* <DEDUP_REMOVED lines=10> */
[----:B------:R-:W-:-:S04]  /*0220*/  UIMAD.WIDE UR10, UR10, 0x2aaaaaab, URZ ;  /* 0x2aaaaaab0a0a78a5 */ /* 0x000fc8000f8e023f */
[----:B------:R-:W-:-:S04]  /*0230*/  USHF.R.U32.HI UR6, URZ, 0x1f, UR11 ;  /* 0x0000001f3f067899 */ /* 0x000fc8000801160b */
[----:B------:R-:W-:-:S04]  /*0240*/  ULEA.HI.SX32 UR6, UR11, UR6, 0x1c ;  /* 0x000000060b067291 */ /* 0x000fc8000f8fe23f */
        /* <DEDUP_REMOVED lines=8> */
[----:B------:R-:W-:-:S04]  /*02d0*/  IABS R0, R3 ;  /* 0x0000000300007213 */ /* 0x000fc80000000000 */
        /* <DEDUP_REMOVED lines=27> */
.L_x_1208:
[----:B------:R-:W-:Y:S01]  /*0490*/  ULOP3.LUT UR8, UR7, 0xffff, URZ, 0xc0, !UPT ;  /* 0x0000ffff07087892 */ /* 0x000fe2000f8ec03f */
[----:B------:R-:W-:Y:S01]  /*04a0*/  PLOP3.LUT P2, PT, PT, PT, PT, 0x80, 0x0 ;  /* 0x000000000000781c */ /* 0x000fe20003f4f070 */
[----:B------:R-:W-:Y:S01]  /*04b0*/  ULDC.64 UR10, c[0x0][0x118] ;  /* 0x00004600000a7ab9 */ /* 0x000fe20000000a00 */
        /* <DEDUP_REMOVED lines=72> */
[----:B------:R-:W2:Y:S01]  /*0940*/  LDL.LU R165, [R1+0x18] ;  /* 0x0000180001a57983 */ /* 0x000ea20000300800 */
[----:B------:R-:W-:Y:S01]  /*0950*/  ISETP.NE.U32.AND P0, PT, RZ, c[0x0][0x340], PT ;  /* 0x0000d000ff007a0c */ /* 0x000fe20003f05070 */
[----:B------:R-:W-:-:S02]  /*0960*/  USHF.R.S32.HI UR12, URZ, 0x1f, UR9 ;  /* 0x0000001f3f0c7899 */ /* 0x000fc40008011409 */
[----:B------:R-:W1:Y:S01]  /*0970*/  S2R R29, SR_CTAID.X ;  /* 0x00000000001d7919 */ /* 0x000e620000002500 */
[----:B------:R-:W-:Y:S01]  /*0980*/  ISETP.NE.AND.EX P2, PT, RZ, c[0x0][0x344], PT, P0 ;  /* 0x0000d100ff007a0c */ /* 0x000fe20003f45300 */
[----:B------:R-:W-:-:S12]  /*0990*/  ULDC.64 UR4, c[0x0][0x1b8] ;  /* 0x00006e0000047ab9 */ /* 0x000fd80000000a00 */
[----:B------:R-:W-:-:S04]  /*09a0*/  @P2 IMAD.MOV.U32 R2, RZ, RZ, 0x4 ;  /* 0x00000004ff022424 */ /* 0x000fc800078e00ff */
[----:B------:R-:W-:-:S05]  /*09b0*/  @P2 IMAD.WIDE R2, R33, R2, c[0x0][0x340] ;  /* 0x0000d00021022625 */ /* 0x000fca00078e0202 */
[----:B------:R3:W4:Y:S01]  /*09c0*/  @P2 LDG.E R16, [R2.64] ;  /* 0x0000000a02102981 */ /* 0x000722000c1e1900 */
[----:B------:R-:W-:Y:S01]  /*09d0*/  SHF.R.S32.HI R31, RZ, 0x1f, R164 ;  /* 0x0000001fff1f7819 */ /* 0x000fe200000114a4 */
[----:B------:R-:W-:Y:S01]  /*09e0*/  UIMAD UR7, UR12, UR4, URZ ;  /* 0x000000040c0772a4 */ /* 0x000fe2000f8e023f */
[----:B------:R-:W-:Y:S01]  /*09f0*/  SHF.R.S32.HI R32, RZ, 0x1f, R33 ;  /* 0x0000001fff207819 */ /* 0x000fe20000011421 */
[----:B------:R-:W-:Y:S01]  /*0a00*/  UIMAD.WIDE.U32 UR14, UR9, UR4, URZ ;  /* 0x00000004090e72a5 */ /* 0x000fe2000f8e003f */
[CC--:B------:R-:W-:Y:S01]  /*0a10*/  LEA.HI R0, R31.reuse, R164.reuse, RZ, 0x3 ;  /* 0x000000a41f007211 */ /* 0x0c0fe200078f18ff */
[----:B------:R-:W-:Y:S01]  /*0a20*/  UIMAD UR5, UR9, UR5, UR7 ;  /* 0x00000005090572a4 */ /* 0x000fe2000f8e0207 */
[----:B------:R-:W-:Y:S01]  /*0a30*/  LEA.HI R11, R31, R164, RZ, 0x4 ;  /* 0x000000a41f0b7211 */ /* 0x000fe200078f20ff */
[----:B------:R-:W-:Y:S01]  /*0a40*/  ULDC UR4, c[0x0][0x2c4] ;  /* 0x0000b10000047ab9 */ /* 0x000fe20000000800 */
[----:B------:R-:W-:Y:S01]  /*0a50*/  LOP3.LUT R4, R0, 0xfffffff8, RZ, 0xc0, !PT ;  /* 0xfffffff800047812 */ /* 0x000fe200078ec0ff */
[----:B------:R-:W-:Y:S01]  /*0a60*/  UIADD3 UR5, UR15, UR5, URZ ;  /* 0x000000050f057290 */ /* 0x000fe2000fffe03f */
[----:B------:R-:W-:Y:S01]  /*0a70*/  SHF.R.S32.HI R22, RZ, 0x3, R0 ;  /* 0x00000003ff167819 */ /* 0x000fe20000011400 */
[----:B------:R-:W-:Y:S01]  /*0a80*/  ULDC UR7, c[0x0][0x168] ;  /* 0x00005a0000077ab9 */ /* 0x000fe20000000800 */
[----:B------:R-:W-:Y:S01]  /*0a90*/  SHF.R.S32.HI R8, RZ, 0x4, R11 ;  /* 0x00000004ff087819 */ /* 0x000fe2000001140b */
[----:B------:R-:W-:Y:S01]  /*0aa0*/  IMAD.IADD R25, R164, 0x1, -R4 ;  /* 0x00000001a4197824 */ /* 0x000fe200078e0a04 */
[----:B------:R-:W-:Y:S01]  /*0ab0*/  UIMAD UR7, UR4, UR7, URZ ;  /* 0x00000007040772a4 */ /* 0x000fe2000f8e023f */
[----:B------:R-:W-:Y:S01]  /*0ac0*/  IMAD R4, R32, c[0x0][0x1c0], RZ ;  /* 0x0000700020047a24 */ /* 0x000fe200078e02ff */
[----:B------:R-:W-:Y:S01]  /*0ad0*/  LEA.HI R7, R11, R8, RZ, 0x1 ;  /* 0x000000080b077211 */ /* 0x000fe200078f08ff */
[----:B------:R-:W-:Y:S01]  /*0ae0*/  IMAD R6, R25, 0x20, R22 ;  /* 0x0000002019067824 */ /* 0x000fe200078e0216 */
[----:B------:R-:W-:Y:S01]  /*0af0*/  BSSY B0, `(.L_x_1210) ;  /* 0x00000a8000007945 */ /* 0x000fe20003800000 */
[----:B------:R-:W-:Y:S01]  /*0b00*/  IMAD R4, R33, c[0x0][0x1c4], R4 ;  /* 0x0000710021047a24 */ /* 0x000fe200078e0204 */
[----:B------:R-:W-:Y:S01]  /*0b10*/  LOP3.LUT R7, R7, 0xfffffffe, RZ, 0xc0, !PT ;  /* 0xfffffffe07077812 */ /* 0x000fe200078ec0ff */
[----:B-1----:R-:W-:-:S02]  /*0b20*/  IMAD R6, R29, 0x80, R6 ;  /* 0x000000801d067824 */ /* 0x002fc400078e0206 */
[----:B------:R-:W-:Y:S02]  /*0b30*/  IMAD.SHL.U32 R10, R25, 0x8, RZ ;  /* 0x00000008190a7824 */ /* 0x000fe400078e00ff */
[----:B---3--:R-:W-:Y:S02]  /*0b40*/  IMAD.MOV.U32 R2, RZ, RZ, c[0x0][0x2c4] ;  /* 0x0000b100ff027624 */ /* 0x008fe400078e00ff */
[----:B------:R-:W-:Y:S01]  /*0b50*/  IMAD.U32 R3, RZ, RZ, UR15 ;  /* 0x0000000fff037e24 */ /* 0x000fe2000f8e00ff */
[----:B------:R-:W-:Y:S01]  /*0b60*/  IADD3 R18, R10, 0x40, RZ ;  /* 0x000000400a127810 */ /* 0x000fe20007ffe0ff */
[----:B------:R-:W-:Y:S01]  /*0b70*/  IMAD.U32 R3, RZ, RZ, UR5 ;  /* 0x00000005ff037e24 */ /* 0x000fe2000f8e00ff */
[----:B------:R-:W-:Y:S01]  /*0b80*/  ISETP.NE.AND P0, PT, R2, 0x1, PT ;  /* 0x000000010200780c */ /* 0x000fe20003f05270 */
[----:B------:R-:W-:Y:S01]  /*0b90*/  IMAD.U32 R2, RZ, RZ, UR14 ;  /* 0x0000000eff027e24 */ /* 0x000fe2000f8e00ff */
[----:B------:R-:W-:Y:S01]  /*0ba0*/  ULDC.64 UR4, c[0x0][0x1e8] ;  /* 0x00007a0000047ab9 */ /* 0x000fe20000000a00 */
[----:B------:R-:W-:Y:S01]  /*0bb0*/  IMAD.MOV.U32 R0, RZ, RZ, R6 ;  /* 0x000000ffff007224 */ /* 0x000fe200078e0006 */
[----:B------:R-:W-:Y:S01]  /*0bc0*/  UIMAD UR4, UR12, UR4, URZ ;  /* 0x000000040c0472a4 */ /* 0x000fe2000f8e023f */
[----:B------:R-:W-:Y:S01]  /*0bd0*/  IMAD.WIDE.U32 R2, R33, c[0x0][0x1c0], R2 ;  /* 0x0000700021027a25 */ /* 0x000fe200078e0002 */
[----:B------:R-:W-:-:S02]  /*0be0*/  ISETP.GE.AND P6, PT, R18, c[0x0][0x1d4], PT ;  /* 0x0000750012007a0c */ /* 0x000fc40003fc6270 */
[----:B------:R-:W-:Y:S01]  /*0bf0*/  UIMAD UR13, UR9, UR5, UR4 ;  /* 0x00000005090d72a4 */ /* 0x000fe2000f8e0204 */
[----:B------:R-:W-:Y:S02]  /*0c00*/  IMAD.IADD R3, R3, 0x1, R4 ;  /* 0x0000000103037824 */ /* 0x000fe400078e0204 */
[----:B------:R-:W-:Y:S01]  /*0c10*/  IMAD.SHL.U32 R4, R22, 0x40, RZ ;  /* 0x0000004016047824 */ /* 0x000fe200078e00ff */
[----:B------:R-:W-:Y:S01]  /*0c20*/  ULDC.64 UR4, c[0x0][0x210] ;  /* 0x0000840000047ab9 */ /* 0x000fe20000000a00 */
[----:B------:R-:W-:Y:S01]  /*0c30*/  @P0 IMAD.HI.U32 R5, R6, c[0x0][0x2c8], RZ ;  /* 0x0000b20006050a27 */ /* 0x000fe200078e00ff */
[----:B------:R-:W-:Y:S02]  /*0c40*/  UIMAD UR4, UR12, UR4, URZ ;  /* 0x000000040c0472a4 */ /* 0x000fe4000f8e023f */
[----:B------:R-:W-:Y:S01]  /*0c50*/  LOP3.LUT R4, R4, 0x1c0, RZ, 0xc0, !PT ;  /* 0x000001c004047812 */ /* 0x000fe200078ec0ff */
[----:B------:R-:W-:Y:S01]  /*0c60*/  IMAD.IADD R28, R8, 0x1, -R7 ;  /* 0x00000001081c7824 */ /* 0x000fe200078e0a07 */
[----:B------:R-:W-:Y:S01]  /*0c70*/  @P0 SHF.R.U32.HI R0, RZ, c[0x0][0x2cc], R5 ;  /* 0x0000b300ff000a19 */ /* 0x000fe20000011605 */
[----:B------:R-:W-:Y:S01]  /*0c80*/  IMAD R29, R29, 0x80, R22 ;  /* 0x000000801d1d7824 */ /* 0x000fe200078e0216 */
[----:B------:R-:W-:Y:S01]  /*0c90*/  LOP3.LUT R9, R4, 0x38, R10, 0xf8, !PT ;  /* 0x0000003804097812 */ /* 0x000fe200078ef80a */
[----:B------:R-:W-:Y:S01]  /*0ca0*/  IMAD.SHL.U32 R19, R25, 0x8, RZ ;  /* 0x0000000819137824 */ /* 0x000fe200078e00ff */
[--C-:B------:R-:W-:Y:S01]  /*0cb0*/  SHF.R.S32.HI R5, RZ, 0x1f, R0.reuse ;  /* 0x0000001fff057819 */ /* 0x100fe20000011400 */
[----:B------:R-:W-:Y:S01]  /*0cc0*/  IMAD.MOV R8, RZ, RZ, -R0 ;  /* 0x000000ffff087224 */ /* 0x000fe200078e0a00 */
[----:B------:R-:W-:Y:S01]  /*0cd0*/  SHF.R.U32.HI R7, RZ, 0x3, R4 ;  /* 0x00000003ff077819 */ /* 0x000fe20000011604 */
[----:B------:R-:W-:Y:S01]  /*0ce0*/  IMAD.WIDE.U32 R2, R0, c[0x0][0x1b0], R2 ;  /* 0x00006c0000027a25 */ /* 0x000fe200078e0002 */
[----:B------:R-:W-:Y:S01]  /*0cf0*/  ISETP.GE.AND P0, PT, R29, UR7, PT ;  /* 0x000000071d007c0c */ /* 0x000fe2000bf06270 */
[----:B------:R-:W-:Y:S01]  /*0d00*/  UIMAD UR4, UR9, UR5, UR4 ;  /* 0x00000005090472a4 */ /* 0x000fe2000f8e0204 */
[----:B------:R-:W-:Y:S01]  /*0d10*/  LOP3.LUT R7, R9, R7, RZ, 0x3c, !PT ;  /* 0x0000000709077212 */ /* 0x000fe200078e3cff */
[----:B------:R-:W-:Y:S01]  /*0d20*/  IMAD R5, R5, c[0x0][0x1b0], RZ ;  /* 0x00006c0005057a24 */ /* 0x000fe200078e02ff */
[----:B------:R-:W-:-:S02]  /*0d30*/  IADD3 R30, R19, 0x80, RZ ;  /* 0x00000080131e7810 */ /* 0x000fc40007ffe0ff */
[----:B------:R-:W-:Y:S01]  /*0d40*/  IADD3 R14, R19, 0xc0, RZ ;  /* 0x000000c0130e7810 */ /* 0x000fe20007ffe0ff */
[----:B------:R-:W-:Y:S01]  /*0d50*/  IMAD R4, R0, c[0x0][0x1b4], R5 ;  /* 0x00006d0000047a24 */ /* 0x000fe200078e0205 */
[----:B------:R-:W-:Y:S01]  /*0d60*/  IADD3 R5, R10, 0x80, RZ ;  /* 0x000000800a057810 */ /* 0x000fe20007ffe0ff */
[----:B------:R-:W-:Y:S01]  /*0d70*/  IMAD R0, R8, c[0x0][0x2c4], R6 ;  /* 0x0000b10008007a24 */ /* 0x000fe200078e0206 */
[----:B------:R-:W-:Y:S01]  /*0d80*/  LEA.HI R6, R31, R164, RZ, 0x6 ;  /* 0x000000a41f067211 */ /* 0x000fe200078f30ff */
[----:B------:R-:W-:Y:S01]  /*0d90*/  IMAD.IADD R3, R3, 0x1, R4 ;  /* 0x0000000103037824 */ /* 0x000fe200078e0204 */
[----:B------:R-:W-:Y:S02]  /*0da0*/  ISETP.GE.AND P1, PT, R5, c[0x0][0x1d4], PT ;  /* 0x0000750005007a0c */ /* 0x000fe40003f26270 */
[----:B------:R-:W-:Y:S01]  /*0db0*/  SHF.R.S32.HI R4, RZ, 0x1f, R0 ;  /* 0x0000001fff047819 */ /* 0x000fe20000011400 */
[----:B------:R-:W-:Y:S01]  /*0dc0*/  IMAD.SHL.U32 R5, R6, 0x8, RZ ;  /* 0x0000000806057824 */ /* 0x000fe200078e00ff */
[----:B------:R-:W-:Y:S01]  /*0dd0*/  LOP3.LUT R8, R11, 0xfffffff0, RZ, 0xc0, !PT ;  /* 0xfffffff00b087812 */ /* 0x000fe200078ec0ff */
[----:B------:R-:W-:Y:S01]  /*0de0*/  IMAD.WIDE.U32 R2, R0, c[0x0][0x1a8], R2 ;  /* 0x00006a0000027a25 */ /* 0x000fe200078e0002 */
[----:B------:R-:W-:-:S02]  /*0df0*/  SHF.R.S32.HI R11, RZ, 0x1f, R10 ;  /* 0x0000001fff0b7819 */ /* 0x000fc4000001140a */
[----:B------:R-:W-:Y:S01]  /*0e00*/  LOP3.LUT R247, R7, 0xfffffe00, R5, 0xf8, !PT ;  /* 0xfffffe0007f77812 */ /* 0x000fe200078ef805 */
[----:B------:R-:W-:Y:S01]  /*0e10*/  IMAD R4, R4, c[0x0][0x1a8], RZ ;  /* 0x00006a0004047a24 */ /* 0x000fe200078e02ff */
[----:B------:R-:W-:Y:S01]  /*0e20*/  SHF.R.S32.HI R5, RZ, 0x1f, R22 ;  /* 0x0000001fff057819 */ /* 0x000fe20000011416 */
[----:B------:R-:W-:Y:S01]  /*0e30*/  IMAD.IADD R8, R164, 0x1, -R8 ;  /* 0x00000001a4087824 */ /* 0x000fe200078e0a08 */
[----:B------:R-:W-:Y:S01]  /*0e40*/  ISETP.GE.AND P3, PT, R14, c[0x0][0x198], PT ;  /* 0x000066000e007a0c */ /* 0x000fe20003f66270 */
[----:B------:R-:W-:Y:S01]  /*0e50*/  IMAD R4, R0, c[0x0][0x1ac], R4 ;  /* 0x00006b0000047a24 */ /* 0x000fe200078e0204 */
[----:B------:R-:W-:Y:S01]  /*0e60*/  @!P0 SHF.R.S32.HI R0, RZ, 0x1f, R30 ;  /* 0x0000001fff008819 */ /* 0x000fe2000001141e */
[----:B------:R-:W-:Y:S01]  /*0e70*/  IMAD.WIDE.U32 R6, R22, c[0x0][0x208], R10 ;  /* 0x0000820016067a25 */ /* 0x000fe200078e000a */
[----:B------:R-:W-:Y:S02]  /*0e80*/  ISETP.GE.AND P4, PT, R30, c[0x0][0x198], PT ;  /* 0x000066001e007a0c */ /* 0x000fe40003f86270 */
[----:B------:R-:W-:Y:S01]  /*0e90*/  @!P0 LEA.HI R17, R0, R30, RZ, 0x3 ;  /* 0x0000001e00118211 */ /* 0x000fe200078f18ff */
[----:B------:R-:W-:Y:S01]  /*0ea0*/  IMAD.IADD R4, R3, 0x1, R4 ;  /* 0x0000000103047824 */ /* 0x000fe200078e0204 */
[----:B------:R-:W-:Y:S01]  /*0eb0*/  IADD3 R27, R29, 0x20, RZ ;  /* 0x000000201d1b7810 */ /* 0x000fe20007ffe0ff */
[----:B------:R-:W-:-:S02]  /*0ec0*/  IMAD R3, R5, c[0x0][0x1e0], RZ ;  /* 0x0000780005037a24 */ /* 0x000fc400078e02ff */
[----:B------:R-:W-:Y:S02]  /*0ed0*/  IMAD R0, R5, c[0x0][0x208], RZ ;  /* 0x0000820005007a24 */ /* 0x000fe400078e02ff */
[C---:B------:R-:W-:Y:S02]  /*0ee0*/  IMAD R12, R22.reuse, c[0x0][0x1e4], R3 ;  /* 0x00007900160c7a24 */ /* 0x040fe400078e0203 */
[----:B------:R-:W-:Y:S01]  /*0ef0*/  IMAD R13, R22, c[0x0][0x20c], R0 ;  /* 0x00008300160d7a24 */ /* 0x000fe200078e0200 */
[----:B------:R-:W-:-:S04]  /*0f00*/  @!P0 SHF.R.S32.HI R0, RZ, 0x1f, R14 ;  /* 0x0000001fff008819 */ /* 0x000fc8000001140e */
[----:B------:R-:W-:Y:S01]  /*0f10*/  @!P0 LEA.HI R20, R0, R14, RZ, 0x3 ;  /* 0x0000000e00148211 */ /* 0x000fe200078f18ff */
[----:B------:R-:W-:Y:S01]  /*0f20*/  IMAD.U32 R14, RZ, RZ, UR9 ;  /* 0x00000009ff0e7e24 */ /* 0x000fe2000f8e00ff */
[----:B------:R-:W-:Y:S02]  /*0f30*/  @!P0 SHF.R.S32.HI R0, RZ, 0x1f, R18 ;  /* 0x0000001fff008819 */ /* 0x000fe40000011412 */
[----:B------:R-:W-:Y:S02]  /*0f40*/  @!P0 LOP3.LUT R20, R20, 0xfffffff8, RZ, 0xc0, !PT ;  /* 0xfffffff814148812 */ /* 0x000fe400078ec0ff */
[----:B------:R-:W-:Y:S02]  /*0f50*/  @!P0 LEA.HI R0, R0, R18, RZ, 0x3 ;  /* 0x0000001200008211 */ /* 0x000fe400078f18ff */
[----:B--2---:R-:W-:-:S04]  /*0f60*/  LOP3.LUT R165, R165, 0xfffffffe, RZ, 0xc0, !PT ;  /* 0xfffffffea5a57812 */ /* 0x004fc800078ec0ff */
[----:B------:R-:W-:Y:S02]  /*0f70*/  @P1 LOP3.LUT R165, R165, 0x1, RZ, 0xfc, !PT ;  /* 0x00000001a5a51812 */ /* 0x000fe400078efcff */
[----:B------:R-:W-:-:S03]  /*0f80*/  LEA R26, P1, R2, c[0x0][0x160], 0x1 ;  /* 0x00005800021a7a11 */ /* 0x000fc600078208ff */
[----:B------:R-:W-:Y:S01]  /*0f90*/  STL [R1+0x18], R165 ;  /* 0x000018a501007387 */ /* 0x000fe20000100800 */
[----:B------:R-:W-:Y:S02]  /*0fa0*/  LEA.HI.X R24, R2, c[0x0][0x164], R4, 0x1, P1 ;  /* 0x0000590002187a11 */ /* 0x000fe400008f0c04 */
[----:B------:R-:W-:Y:S01]  /*0fb0*/  SHF.R.S32.HI R4, RZ, 0x1f, R8 ;  /* 0x0000001fff047819 */ /* 0x000fe20000011408 */
[----:B------:R-:W1:Y:S03]  /*0fc0*/  SHFL.IDX PT, R2, R26, RZ, 0x181f ;  /* 0x00181fff1a027589 */ /* 0x000e6600000e0000 */
[----:B------:R-:W-:Y:S01]  /*0fd0*/  LEA.HI R23, R4, R8, RZ, 0x3 ;  /* 0x0000000804177211 */ /* 0x000fe200078f18ff */
[----:B------:R-:W2:Y:S01]  /*0fe0*/  SHFL.IDX PT, R3, R24, RZ, 0x181f ;  /* 0x00181fff18037589 */ /* 0x000ea200000e0000 */
[----:B------:R-:W-:Y:S02]  /*0ff0*/  IMAD.WIDE.U32 R4, R22, c[0x0][0x1e0], R10 ;  /* 0x0000780016047a25 */ /* 0x000fe400078e000a */
[----:B------:R-:W-:-:S05]  /*1000*/  LOP3.LUT R9, R23, 0xfffffff8, RZ, 0xc0, !PT ;  /* 0xfffffff817097812 */ /* 0x000fca00078ec0ff */
[----:B------:R-:W-:Y:S02]  /*1010*/  IMAD.IADD R21, R8, 0x1, -R9 ;  /* 0x0000000108157824 */ /* 0x000fe400078e0a09 */
[----:B------:R-:W-:Y:S01]  /*1020*/  IMAD.IADD R9, R5, 0x1, R12 ;  /* 0x0000000105097824 */ /* 0x000fe200078e020c */
[----:B------:R-:W-:Y:S01]  /*1030*/  @!P0 LOP3.LUT R12, R17, 0xfffffff8, RZ, 0xc0, !PT ;  /* 0xfffffff8110c8812 */ /* 0x000fe200078ec0ff */
[----:B------:R-:W-:Y:S02]  /*1040*/  IMAD.MOV.U32 R8, RZ, RZ, R4 ;  /* 0x000000ffff087224 */ /* 0x000fe400078e0004 */
[----:B------:R-:W-:Y:S01]  /*1050*/  IMAD.IADD R5, R7, 0x1, R13 ;  /* 0x0000000107057824 */ /* 0x000fe200078e020d */
[----:B----4-:R-:W-:Y:S01]  /*1060*/  @P2 SHF.R.S32.HI R7, RZ, 0x1f, R16 ;  /* 0x0000001fff072819 */ /* 0x010fe20000011410 */
[----:B------:R-:W-:Y:S01]  /*1070*/  IMAD.WIDE.U32 R14, R14, c[0x0][0x1e8], R8 ;  /* 0x00007a000e0e7a25 */ /* 0x000fe200078e0008 */
[----:B-1----:R-:W-:-:S03]  /*1080*/  @!P0 LEA R8, P1, R19, R2, 0x1 ;  /* 0x0000000213088211 */ /* 0x002fc600078208ff */
[----:B------:R-:W-:Y:S01]  /*1090*/  IMAD.MOV.U32 R4, RZ, RZ, R6 ;  /* 0x000000ffff047224 */ /* 0x000fe200078e0006 */
[----:B------:R-:W-:Y:S01]  /*10a0*/  IADD3 R15, R15, UR13, RZ ;  /* 0x0000000d0f0f7c10 */ /* 0x000fe2000fffe0ff */
[----:B------:R-:W-:Y:S01]  /*10b0*/  @P2 IMAD.MOV.U32 R6, RZ, RZ, R16 ;  /* 0x000000ffff062224 */ /* 0x000fe200078e0010 */
[C---:B--2---:R-:W-:Y:S01]  /*10c0*/  @!P0 LEA.HI.X R9, R19.reuse, R3, R11, 0x1, P1 ;  /* 0x0000000313098211 */ /* 0x044fe200008f0c0b */
[----:B------:R-:W-:Y:S01]  /*10d0*/  @!P2 IMAD.MOV.U32 R6, RZ, RZ, R33 ;  /* 0x000000ffff06a224 */ /* 0x000fe200078e0021 */
[----:B------:R-:W-:Y:S01]  /*10e0*/  ISETP.GE.AND P1, PT, R18, c[0x0][0x198], PT ;  /* 0x0000660012007a0c */ /* 0x000fe20003f26270 */
[----:B------:R-:W-:Y:S01]  /*10f0*/  @!P2 IMAD.MOV.U32 R7, RZ, RZ, R32 ;  /* 0x000000ffff07a224 */ /* 0x000fe200078e0020 */
[----:B------:R-:W-:Y:S01]  /*1100*/  ISETP.GE.AND P2, PT, R19, c[0x0][0x198], PT ;  /* 0x0000660013007a0c */ /* 0x000fe20003f46270 */
[----:B------:R-:W-:Y:S01]  /*1110*/  @!P0 IMAD.WIDE R12, R12, 0x2, R2 ;  /* 0x000000020c0c8825 */ /* 0x000fe200078e0202 */
[----:B------:R-:W-:-:S03]  /*1120*/  @!P0 LOP3.LUT R16, R0, 0xfffffff8, RZ, 0xc0, !PT ;  /* 0xfffffff800108812 */ /* 0x000fc600078ec0ff */
[----:B------:R-:W-:Y:S02]  /*1130*/  @!P0 IMAD.SHL.U32 R0, R247, 0x2, RZ ;  /* 0x00000002f7008824 */ /* 0x000fe400078e00ff */
[----:B------:R-:W-:-:S04]  /*1140*/  @!P0 IMAD.WIDE R16, R16, 0x2, R2 ;  /* 0x0000000210108825 */ /* 0x000fc800078e0202 */
[----:B------:R-:W-:Y:S02]  /*1150*/  @!P0 IMAD.WIDE R2, R20, 0x2, R2 ;  /* 0x0000000214028825 */ /* 0x000fe400078e0202 */
[----:B------:R-:W-:Y:S01]  /*1160*/  @!PT LDS RZ, [RZ] ;  /* 0x00000000fffff984 */ /* 0x000fe20000000800 */
[----:B------:R1:W-:Y:S02]  /*1170*/  @!P0 LDGSTS.E.BYPASS.LTC128B.128 [R0+0x18100], [R8.64], !P2 ;  /* 0x1810000008008fae */ /* 0x0003e4000d101d4a */
[----:B------:R-:W-:Y:S02]  /*1180*/  IMAD.WIDE.U32 R36, R6, c[0x0][0x1f0], R14 ;  /* 0x00007c0006247a25 */ /* 0x000fe400078e000e */
[----:B------:R2:W-:Y:S04]  /*1190*/  @!P0 LDGSTS.E.BYPASS.LTC128B.128 [R0+0x1c100], [R16.64], !P1 ;  /* 0x1c10000010008fae */ /* 0x0005e8000c901d4a */
[----:B------:R3:W-:Y:S01]  /*11a0*/  @!P0 LDGSTS.E.BYPASS.LTC128B.128 [R0+0x20100], [R12.64], !P4 ;  /* 0x201000000c008fae */ /* 0x0007e2000e101d4a */
[----:B------:R-:W-:-:S03]  /*11b0*/  ISETP.GE.AND P4, PT, R10, c[0x0][0x1d4], PT ;  /* 0x000075000a007a0c */ /* 0x000fc60003f86270 */
[----:B------:R4:W-:Y:S01]  /*11c0*/  @!P0 LDGSTS.E.BYPASS.LTC128B.128 [R0+0x24100], [R2.64], !P3 ;  /* 0x2410000002008fae */ /* 0x0009e2000d901d4a */
[----:B------:R-:W-:-:S03]  /*11d0*/  LOP3.LUT P0, RZ, R21, 0x2, RZ, 0xc0, !PT ;  /* 0x0000000215ff7812 */ /* 0x000fc6000780c0ff */
[----:B------:R3:W-:Y:S01]  /*11e0*/  STL.64 [R1+0x20], R36 ;  /* 0x0000202401007387 */ /* 0x0007e20000100a00 */
[----:B-1----:R-:W-:Y:S02]  /*11f0*/  IMAD.MOV.U32 R9, RZ, RZ, 0x10 ;  /* 0x00000010ff097424 */ /* 0x002fe400078e00ff */
[----:B------:R-:W-:Y:S01]  /*1200*/  IMAD.SHL.U32 R8, R28, 0x8, RZ ;  /* 0x000000081c087824 */ /* 0x000fe200078e00ff */
[----:B--2---:R-:W-:Y:S01]  /*1210*/  SEL R17, RZ, 0x1, P4 ;  /* 0x00000001ff117807 */ /* 0x004fe20002000000 */
[----:B----4-:R-:W-:Y:S02]  /*1220*/  IMAD.U32 R2, RZ, RZ, UR9 ;  /* 0x00000009ff027e24 */ /* 0x010fe4000f8e00ff */
[----:B---3--:R-:W-:Y:S02]  /*1230*/  IMAD.SHL.U32 R0, R21, 0x40, RZ ;  /* 0x0000004015007824 */ /* 0x008fe400078e00ff */
[----:B------:R-:W-:Y:S01]  /*1240*/  IMAD.WIDE.U32 R2, R2, c[0x0][0x210], R4 ;  /* 0x0000840002027a25 */ /* 0x000fe200078e0004 */
[----:B------:R-:W-:-:S02]  /*1250*/  SEL R4, R9, 0xfffffff0, !P0 ;  /* 0xfffffff009047807 */ /* 0x000fc40004000000 */
[----:B------:R-:W-:Y:S01]  /*1260*/  LOP3.LUT R0, R0, 0x1c0, RZ, 0xc0, !PT ;  /* 0x000001c000007812 */ /* 0x000fe200078ec0ff */
[----:B------:R-:W-:Y:S01]  /*1270*/  IMAD.MOV.U32 R12, RZ, RZ, R2 ;  /* 0x000000ffff0c7224 */ /* 0x000fe200078e0002 */
[----:B------:R-:W-:Y:S01]  /*1280*/  IADD3 R13, R3, UR4, RZ ;  /* 0x00000004030d7c10 */ /* 0x000fe2000fffe0ff */
[----:B------:R-:W-:Y:S01]  /*1290*/  IMAD.MOV.U32 R3, RZ, RZ, 0x20 ;  /* 0x00000020ff037424 */ /* 0x000fe200078e00ff */
[----:B------:R-:W-:Y:S01]  /*12a0*/  LOP3.LUT R8, R0, 0x8, R8, 0xf8, !PT ;  /* 0x0000000800087812 */ /* 0x000fe200078ef808 */
[----:B------:R-:W-:Y:S01]  /*12b0*/  IMAD.SHL.U32 R5, R23, 0x40, RZ ;  /* 0x0000004017057824 */ /* 0x000fe200078e00ff */
[----:B------:R-:W-:Y:S01]  /*12c0*/  LOP3.LUT P0, RZ, R21, 0x4, RZ, 0xc0, !PT ;  /* 0x0000000415ff7812 */ /* 0x000fe2000780c0ff */
[----:B------:R-:W-:Y:S01]  /*12d0*/  IMAD.WIDE.U32 R34, R6, c[0x0][0x218], R12 ;  /* 0x0000860006227a25 */ /* 0x000fe200078e000c */
[----:B------:R-:W-:Y:S01]  /*12e0*/  SHF.R.U32.HI R0, RZ, 0x3, R0 ;  /* 0x00000003ff007819 */ /* 0x000fe20000011600 */
[----:B------:R1:W2:Y:S01]  /*12f0*/  SHFL.IDX PT, R9, R24, 0x1, 0x181f ;  /* 0x00381f0018097f89 */ /* 0x0002a200000e0000 */
[----:B------:R-:W-:Y:S01]  /*1300*/  SEL R2, R3, 0xffffffe0, !P0 ;  /* 0xffffffe003027807 */ /* 0x000fe20004000000 */
[C---:B------:R-:W-:Y:S01]  /*1310*/  IMAD R3, R7.reuse, c[0x0][0x1f0], RZ ;  /* 0x00007c0007037a24 */ /* 0x040fe200078e02ff */
[----:B------:R-:W-:Y:S01]  /*1320*/  LOP3.LUT R16, R8, R0, RZ, 0x3c, !PT ;  /* 0x0000000008107212 */ /* 0x000fe200078e3cff */
[----:B------:R-:W-:Y:S01]  /*1330*/  IMAD R0, R7, c[0x0][0x218], RZ ;  /* 0x0000860007007a24 */ /* 0x000fe200078e02ff */
[----:B------:R1:W-:Y:S01]  /*1340*/  STL.64 [R1+0x30], R34 ;  /* 0x0000302201007387 */ /* 0x0003e20000100a00 */
[C---:B------:R-:W-:Y:S01]  /*1350*/  IMAD R7, R6.reuse, c[0x0][0x1f4], R3 ;  /* 0x00007d0006077a24 */ /* 0x040fe200078e0203 */
[----:B------:R-:W-:Y:S01]  /*1360*/  ISETP.GE.AND P0, PT, R27, UR7, PT ;  /* 0x000000071b007c0c */ /* 0x000fe2000bf06270 */
[----:B------:R-:W-:Y:S01]  /*1370*/  IMAD R3, R6, c[0x0][0x21c], R0 ;  /* 0x0000870006037a24 */ /* 0x000fe200078e0200 */
[----:B------:R-:W-:Y:S01]  /*1380*/  IADD3 R0, R10, 0xc0, RZ ;  /* 0x000000c00a007810 */ /* 0x000fe20007ffe0ff */
[----:B------:R-:W-:Y:S01]  /*1390*/  IMAD.IADD R41, R37, 0x1, R7 ;  /* 0x0000000125297824 */ /* 0x000fe200078e0207 */
[----:B------:R1:W3:Y:S01]  /*13a0*/  SHFL.IDX PT, R8, R26, 0x1, 0x181f ;  /* 0x00381f001a087f89 */ /* 0x0002e200000e0000 */
[----:B------:R-:W-:Y:S01]  /*13b0*/  IMAD.IADD R39, R35, 0x1, R3 ;  /* 0x0000000123277824 */ /* 0x000fe200078e0203 */
[----:B------:R-:W-:-:S02]  /*13c0*/  LOP3.LUT R5, R16, 0xfffffe00, R5, 0xf8, !PT ;  /* 0xfffffe0010057812 */ /* 0x000fc400078ef805 */
[----:B------:R1:W-:Y:S01]  /*13d0*/  STL [R1+0x14], R41 ;  /* 0x0000142901007387 */ /* 0x0003e20000100800 */
[----:B------:R-:W-:-:S03]  /*13e0*/  ISETP.GE.AND P5, PT, R0, c[0x0][0x1d4], PT ;  /* 0x0000750000007a0c */ /* 0x000fc60003fa6270 */
[----:B------:R1:W-:Y:S01]  /*13f0*/  STL [R1+0x2c], R39 ;  /* 0x00002c2701007387 */ /* 0x0003e20000100800 */
[----:B------:R-:W-:Y:S05]  /*1400*/  @P0 BRA `(.L_x_1211) ;  /* 0x0000016000000947 */ /* 0x000fea0003800000 */
[C---:B------:R-:W-:Y:S02]  /*1410*/  IADD3 R3, R19.reuse, 0x80, RZ ;  /* 0x0000008013037810 */ /* 0x040fe40007ffe0ff */
[C---:B------:R-:W-:Y:S02]  /*1420*/  IADD3 R13, R19.reuse, 0xc0, RZ ;  /* 0x000000c0130d7810 */ /* 0x040fe40007ffe0ff */
[----:B------:R-:W-:Y:S02]  /*1430*/  SHF.R.S32.HI R0, RZ, 0x1f, R18 ;  /* 0x0000001fff007819 */ /* 0x000fe40000011412 */
[----:B---3--:R-:W-:Y:S02]  /*1440*/  LEA R6, P0, R19, R8, 0x1 ;  /* 0x0000000813067211 */ /* 0x008fe400078008ff */
[----:B------:R-:W-:Y:S02]  /*1450*/  SHF.R.S32.HI R14, RZ, 0x1f, R3 ;  /* 0x0000001fff0e7819 */ /* 0x000fe40000011403 */
[----:B------:R-:W-:-:S02]  /*1460*/  SHF.R.S32.HI R15, RZ, 0x1f, R13 ;  /* 0x0000001fff0f7819 */ /* 0x000fc4000001140d */
[----:B------:R-:W-:Y:S02]  /*1470*/  LEA.HI R12, R0, R18, RZ, 0x3 ;  /* 0x00000012000c7211 */ /* 0x000fe400078f18ff */
[----:B--2---:R-:W-:Y:S02]  /*1480*/  LEA.HI.X R7, R19, R9, R11, 0x1, P0 ;  /* 0x0000000913077211 */ /* 0x004fe400000f0c0b */
[----:B------:R-:W-:Y:S02]  /*1490*/  LEA.HI R3, R14, R3, RZ, 0x3 ;  /* 0x000000030e037211 */ /* 0x000fe400078f18ff */
[----:B------:R-:W-:Y:S02]  /*14a0*/  LEA.HI R0, R15, R13, RZ, 0x3 ;  /* 0x0000000d0f007211 */ /* 0x000fe400078f18ff */
[----:B------:R-:W-:Y:S02]  /*14b0*/  ISETP.GE.AND P0, PT, R30, c[0x0][0x198], PT ;  /* 0x000066001e007a0c */ /* 0x000fe40003f06270 */
[----:B------:R-:W-:-:S02]  /*14c0*/  LOP3.LUT R12, R12, 0xfffffff8, RZ, 0xc0, !PT ;  /* 0xfffffff80c0c7812 */ /* 0x000fc400078ec0ff */
[----:B------:R-:W-:Y:S02]  /*14d0*/  LOP3.LUT R3, R3, 0xfffffff8, RZ, 0xc0, !PT ;  /* 0xfffffff803037812 */ /* 0x000fe400078ec0ff */
[----:B------:R-:W-:Y:S01]  /*14e0*/  LOP3.LUT R16, R0, 0xfffffff8, RZ, 0xc0, !PT ;  /* 0xfffffff800107812 */ /* 0x000fe200078ec0ff */
[----:B------:R-:W-:Y:S02]  /*14f0*/  IMAD.SHL.U32 R0, R247, 0x2, RZ ;  /* 0x00000002f7007824 */ /* 0x000fe400078e00ff */
[----:B------:R-:W-:-:S03]  /*1500*/  IMAD.WIDE R14, R12, 0x2, R8 ;  /* 0x000000020c0e7825 */ /* 0x000fc600078e0208 */
[----:B------:R2:W-:Y:S01]  /*1510*/  LDGSTS.E.BYPASS.LTC128B.128 [R0+0x19100], [R6.64], !P2 ;  /* 0x1910000006007fae */ /* 0x0005e2000d101d4a */
[----:B------:R-:W-:-:S03]  /*1520*/  IMAD.WIDE R12, R3, 0x2, R8 ;  /* 0x00000002030c7825 */ /* 0x000fc600078e0208 */
[----:B------:R2:W-:Y:S01]  /*1530*/  LDGSTS.E.BYPASS.LTC128B.128 [R0+0x1d100], [R14.64], !P1 ;  /* 0x1d1000000e007fae */ /* 0x0005e2000c901d4a */
[----:B------:R-:W-:-:S03]  /*1540*/  IMAD.WIDE R8, R16, 0x2, R8 ;  /* 0x0000000210087825 */ /* 0x000fc600078e0208 */
[----:B------:R2:W-:Y:S04]  /*1550*/  LDGSTS.E.BYPASS.LTC128B.128 [R0+0x21100], [R12.64], !P0 ;  /* 0x211000000c007fae */ /* 0x0005e8000c101d4a */
[----:B------:R2:W-:Y:S02]  /*1560*/  LDGSTS.E.BYPASS.LTC128B.128 [R0+0x25100], [R8.64], !P3 ;  /* 0x2510000008007fae */ /* 0x0005e4000d901d4a */
.L_x_1211:
[----:B------:R-:W-:Y:S05]  /*1570*/  BSYNC B0 ;  /* 0x0000000000007941 */ /* 0x000fea0003800000 */
.L_x_1210:
[----:B--2---:R-:W-:Y:S01]  /*1580*/  IADD3 R0, R29, 0x40, RZ ;  /* 0x000000401d007810 */ /* 0x004fe20007ffe0ff */
[----:B------:R2:W4:Y:S01]  /*1590*/  SHFL.IDX PT, R7, R24, 0x2, 0x181f ;  /* 0x00581f0018077f89 */ /* 0x00052200000e0000 */
[----:B------:R-:W-:Y:S02]  /*15a0*/  BSSY B0, `(.L_x_1212) ;  /* 0x000001b000007945 */ /* 0x000fe40003800000 */
[----:B------:R-:W-:Y:S01]  /*15b0*/  ISETP.GE.AND P0, PT, R0, UR7, PT ;  /* 0x0000000700007c0c */ /* 0x000fe2000bf06270 */
[----:B------:R2:W1:-:S12]  /*15c0*/  SHFL.IDX PT, R6, R26, 0x2, 0x181f ;  /* 0x00581f001a067f89 */ /* 0x00045800000e0000 */
[----:B------:R-:W-:Y:S05]  /*15d0*/  @P0 BRA `(.L_x_1213) ;  /* 0x0000017000000947 */ /* 0x000fea0003800000 */
[C---:B------:R-:W-:Y:S02]  /*15e0*/  IADD3 R3, R19.reuse, 0x80, RZ ;  /* 0x0000008013037810 */ /* 0x040fe40007ffe0ff */
[C---:B------:R-:W-:Y:S02]  /*15f0*/  IADD3 R13, R19.reuse, 0xc0, RZ ;  /* 0x000000c0130d7810 */ /* 0x040fe40007ffe0ff */
[----:B------:R-:W-:Y:S02]  /*1600*/  SHF.R.S32.HI R0, RZ, 0x1f, R18 ;  /* 0x0000001fff007819 */ /* 0x000fe40000011412 */
[----:B-1-3--:R-:W-:Y:S02]  /*1610*/  LEA R8, P0, R19, R6, 0x1 ;  /* 0x0000000613087211 */ /* 0x00afe400078008ff */
[----:B------:R-:W-:Y:S02]  /*1620*/  SHF.R.S32.HI R14, RZ, 0x1f, R3 ;  /* 0x0000001fff0e7819 */ /* 0x000fe40000011403 */
[----:B------:R-:W-:-:S02]  /*1630*/  SHF.R.S32.HI R15, RZ, 0x1f, R13 ;  /* 0x0000001fff0f7819 */ /* 0x000fc4000001140d */
[----:B------:R-:W-:Y:S02]  /*1640*/  LEA.HI R12, R0, R18, RZ, 0x3 ;  /* 0x00000012000c7211 */ /* 0x000fe400078f18ff */
[----:B----4-:R-:W-:Y:S02]  /*1650*/  LEA.HI.X R9, R19, R7, R11, 0x1, P0 ;  /* 0x0000000713097211 */ /* 0x010fe400000f0c0b */
        /* <DEDUP_REMOVED lines=8> */
[----:B------:R-:W-:Y:S01]  /*16e0*/  @!PT LDS RZ, [RZ] ;  /* 0x00000000fffff984 */ /* 0x000fe20000000800 */
[----:B------:R1:W-:Y:S01]  /*16f0*/  LDGSTS.E.BYPASS.LTC128B.128 [R0+0x1a100], [R8.64], !P2 ;  /* 0x1a10000008007fae */ /* 0x0003e2000d101d4a */
[----:B------:R-:W-:-:S03]  /*1700*/  IMAD.WIDE R12, R3, 0x2, R6 ;  /* 0x00000002030c7825 */ /* 0x000fc600078e0206 */
[----:B------:R1:W-:Y:S01]  /*1710*/  LDGSTS.E.BYPASS.LTC128B.128 [R0+0x1e100], [R14.64], !P1 ;  /* 0x1e1000000e007fae */ /* 0x0003e2000c901d4a */
[----:B------:R-:W-:-:S03]  /*1720*/  IMAD.WIDE R6, R16, 0x2, R6 ;  /* 0x0000000210067825 */ /* 0x000fc600078e0206 */
[----:B------:R1:W-:Y:S04]  /*1730*/  LDGSTS.E.BYPASS.LTC128B.128 [R0+0x22100], [R12.64], !P0 ;  /* 0x221000000c007fae */ /* 0x0003e8000c101d4a */
[----:B------:R1:W-:Y:S02]  /*1740*/  LDGSTS.E.BYPASS.LTC128B.128 [R0+0x26100], [R6.64], !P3 ;  /* 0x2610000006007fae */ /* 0x0003e4000d901d4a */
.L_x_1213:
[----:B------:R-:W-:Y:S05]  /*1750*/  BSYNC B0 ;  /* 0x0000000000007941 */ /* 0x000fea0003800000 */
.L_x_1212:
[----:B-1----:R-:W-:Y:S01]  /*1760*/  IADD3 R0, R29, 0x60, RZ ;  /* 0x000000601d007810 */ /* 0x002fe20007ffe0ff */
[----:B------:R-:W-:Y:S01]  /*1770*/  UMOV UR12, 0x60 ;  /* 0x00000060000c7882 */ /* 0x000fe20000000000 */
[----:B----4-:R1:W4:Y:S01]  /*1780*/  SHFL.IDX PT, R7, R24, 0x3, 0x181f ;  /* 0x00781f0018077f89 */ /* 0x01032200000e0000 */
[----:B------:R-:W-:Y:S01]  /*1790*/  ULDC.64 UR4, c[0x0][0x1e0] ;  /* 0x0000780000047ab9 */ /* 0x000fe20000000a00 */
[----:B------:R-:W-:Y:S01]  /*17a0*/  ISETP.GE.AND P0, PT, R0, UR7, PT ;  /* 0x0000000700007c0c */ /* 0x000fe2000bf06270 */
[----:B------:R-:W-:Y:S01]  /*17b0*/  UIMAD.WIDE.U32 UR16, UR12, UR4, URZ ;  /* 0x000000040c1072a5 */ /* 0x000fe2000f8e003f */
[----:B------:R1:W2:Y:S01]  /*17c0*/  SHFL.IDX PT, R6, R26, 0x3, 0x181f ;  /* 0x00781f001a067f89 */ /* 0x0002a200000e0000 */
[----:B------:R-:W-:Y:S01]  /*17d0*/  UIMAD UR5, UR12, UR5, URZ ;  /* 0x000000050c0572a4 */ /* 0x000fe2000f8e023f */
[----:B------:R-:W-:Y:S01]  /*17e0*/  BSSY B0, `(.L_x_1214) ;  /* 0x000001b000007945 */ /* 0x000fe20003800000 */
[----:B------:R-:W-:-:S02]  /*17f0*/  UIADD3 UR14, UR6, -0x1, URZ ;  /* 0xffffffff060e7890 */ /* 0x000fc4000fffe03f */
[----:B------:R-:W-:-:S06]  /*1800*/  UIADD3 UR15, UR17, UR5, URZ ;  /* 0x00000005110f7290 */ /* 0x000fcc000fffe03f */
[----:B------:R-:W-:Y:S05]  /*1810*/  @P0 BRA `(.L_x_1215) ;  /* 0x0000017000000947 */ /* 0x000fea0003800000 */
[----:B--23--:R-:W-:Y:S01]  /*1820*/  LEA R8, P0, R19, R6, 0x1 ;  /* 0x0000000613087211 */ /* 0x00cfe200078008ff */
[----:B------:R-:W-:Y:S01]  /*1830*/  IMAD.SHL.U32 R12, R247, 0x2, RZ ;  /* 0x00000002f70c7824 */ /* 0x000fe200078e00ff */
[C---:B------:R-:W-:Y:S02]  /*1840*/  IADD3 R3, R19.reuse, 0xc0, RZ ;  /* 0x000000c013037810 */ /* 0x040fe40007ffe0ff */
[----:B----4-:R-:W-:Y:S02]  /*1850*/  LEA.HI.X R9, R19, R7, R11, 0x1, P0 ;  /* 0x0000000713097211 */ /* 0x010fe400000f0c0b */
[----:B------:R-:W-:Y:S02]  /*1860*/  SHF.R.S32.HI R0, RZ, 0x1f, R18 ;  /* 0x0000001fff007819 */ /* 0x000fe40000011412 */
[----:B------:R-:W-:Y:S01]  /*1870*/  SHF.R.S32.HI R10, RZ, 0x1f, R3 ;  /* 0x0000001fff0a7819 */ /* 0x000fe20000011403 */
[----:B------:R-:W-:Y:S01]  /*1880*/  @!PT LDS RZ, [RZ] ;  /* 0x00000000fffff984 */ /* 0x000fe20000000800 */
[----:B------:R2:W-:Y:S01]  /*1890*/  LDGSTS.E.BYPASS.LTC128B.128 [R12+0x1b100], [R8.64], !P2 ;  /* 0x1b100000080c7fae */ /* 0x0005e2000d101d4a */
[----:B------:R-:W-:-:S02]  /*18a0*/  LEA.HI R0, R0, R18, RZ, 0x3 ;  /* 0x0000001200007211 */ /* 0x000fc400078f18ff */
[----:B------:R-:W-:Y:S02]  /*18b0*/  LEA.HI R3, R10, R3, RZ, 0x3 ;  /* 0x000000030a037211 */ /* 0x000fe400078f18ff */
[----:B------:R-:W-:Y:S02]  /*18c0*/  ISETP.GE.AND P0, PT, R30, c[0x0][0x198], PT ;  /* 0x000066001e007a0c */ /* 0x000fe40003f06270 */
[----:B------:R-:W-:Y:S02]  /*18d0*/  LOP3.LUT R0, R0, 0xfffffff8, RZ, 0xc0, !PT ;  /* 0xfffffff800007812 */ /* 0x000fe400078ec0ff */
[----:B------:R-:W-:-:S03]  /*18e0*/  LOP3.LUT R3, R3, 0xfffffff8, RZ, 0xc0, !PT ;  /* 0xfffffff803037812 */ /* 0x000fc600078ec0ff */
[----:B------:R-:W-:-:S05]  /*18f0*/  IMAD.WIDE R10, R0, 0x2, R6 ;  /* 0x00000002000a7825 */ /* 0x000fca00078e0206 */
[----:B------:R3:W-:Y:S01]  /*1900*/  LDGSTS.E.BYPASS.LTC128B.128 [R12+0x1f100], [R10.64], !P1 ;  /* 0x1f1000000a0c7fae */ /* 0x0007e2000c901d4a */
[----:B--2---:R-:W-:-:S04]  /*1910*/  IADD3 R8, R19, 0x80, RZ ;  /* 0x0000008013087810 */ /* 0x004fc80007ffe0ff */
[----:B------:R-:W-:-:S04]  /*1920*/  SHF.R.S32.HI R9, RZ, 0x1f, R8 ;  /* 0x0000001fff097819 */ /* 0x000fc80000011408 */
[----:B------:R-:W-:-:S04]  /*1930*/  LEA.HI R8, R9, R8, RZ, 0x3 ;  /* 0x0000000809087211 */ /* 0x000fc800078f18ff */
[----:B------:R-:W-:-:S05]  /*1940*/  LOP3.LUT R8, R8, 0xfffffff8, RZ, 0xc0, !PT ;  /* 0xfffffff808087812 */ /* 0x000fca00078ec0ff */
[----:B------:R-:W-:-:S04]  /*1950*/  IMAD.WIDE R8, R8, 0x2, R6 ;  /* 0x0000000208087825 */ /* 0x000fc800078e0206 */
[----:B------:R-:W-:Y:S01]  /*1960*/  IMAD.WIDE R6, R3, 0x2, R6 ;  /* 0x0000000203067825 */ /* 0x000fe200078e0206 */
[----:B------:R3:W-:Y:S04]  /*1970*/  LDGSTS.E.BYPASS.LTC128B.128 [R12+0x23100], [R8.64], !P0 ;  /* 0x23100000080c7fae */ /* 0x0007e8000c101d4a */
[----:B------:R3:W-:Y:S02]  /*1980*/  LDGSTS.E.BYPASS.LTC128B.128 [R12+0x27100], [R6.64], !P3 ;  /* 0x27100000060c7fae */ /* 0x0007e4000d901d4a */
.L_x_1215:
[----:B------:R-:W-:Y:S05]  /*1990*/  BSYNC B0 ;  /* 0x0000000000007941 */ /* 0x000fea0003800000 */
.L_x_1214:
[----:B------:R-:W-:Y:S01]  /*19a0*/  UIMAD UR7, UR6, -0x60, UR12 ;  /* 0xffffffa0060778a4 */ /* 0x000fe2000f8e020c */
[----:B--23--:R-:W-:Y:S01]  /*19b0*/  IMAD.U32 R6, RZ, RZ, UR16 ;  /* 0x00000010ff067e24 */ /* 0x00cfe2000f8e00ff */
[----:B------:R-:W-:Y:S01]  /*19c0*/  USHF.R.S32.HI UR12, URZ, 0x1f, UR14 ;  /* 0x0000001f3f0c7899 */ /* 0x000fe2000801140e */
[----:B------:R-:W-:Y:S01]  /*19d0*/  IMAD.MOV.U32 R128, RZ, RZ, R40 ;  /* 0x000000ffff807224 */ /* 0x000fe200078e0028 */
[----:B------:R-:W-:Y:S01]  /*19e0*/  UIMAD UR4, UR15, UR14, URZ ;  /* 0x0000000e0f0472a4 */ /* 0x000fe2000f8e023f */
[----:B------:R-:W-:Y:S01]  /*19f0*/  IMAD.MOV.U32 R129, RZ, RZ, R41 ;  /* 0x000000ffff817224 */ /* 0x000fe200078e0029 */
[----:B------:R-:W0:Y:S01]  /*1a00*/  LDGDEPBAR ;  /* 0x00000000000079af */ /* 0x000e220000000000 */
[----:B------:R-:W-:Y:S01]  /*1a10*/  IMAD.U32 R3, RZ, RZ, UR7 ;  /* 0x00000007ff037e24 */ /* 0x000fe2000f8e00ff */
[----:B------:R-:W-:Y:S01]  /*1a20*/  UIMAD UR4, UR12, UR16, UR4 ;  /* 0x000000100c0472a4 */ /* 0x000fe2000f8e0204 */
[----:B------:R-:W-:Y:S01]  /*1a30*/  IMAD.MOV.U32 R124, RZ, RZ, R6 ;  /* 0x000000ffff7c7224 */ /* 0x000fe200078e0006 */
[----:B------:R-:W-:Y:S01]  /*1a40*/  UMOV UR13, 0x6 ;  /* 0x00000006000d7882 */ /* 0x000fe20000000000 */
[----:B------:R-:W-:Y:S01]  /*1a50*/  IMAD.MOV.U32 R128, RZ, RZ, R36 ;  /* 0x000000ffff807224 */ /* 0x000fe200078e0024 */
[----:B------:R-:W-:Y:S01]  /*1a60*/  IADD3 R3, R3, c[0x0][0x1d0], -R22 ;  /* 0x0000740003037a10 */ /* 0x000fe20007ffe816 */
[----:B------:R-:W-:Y:S01]  /*1a70*/  IMAD.MOV.U32 R126, RZ, RZ, c[0x0][0x1e0] ;  /* 0x00007800ff7e7624 */ /* 0x000fe200078e00ff */
[----:B------:R-:W-:Y:S01]  /*1a80*/  LEA.HI R125, R31, R164, RZ, 0x5 ;  /* 0x000000a41f7d7211 */ /* 0x000fe200078f28ff */
[----:B------:R-:W-:Y:S01]  /*1a90*/  IMAD.WIDE.U32 R8, R124, UR14, R128 ;  /* 0x0000000e7c087c25 */ /* 0x000fe2000f8e0080 */
[C---:B------:R-:W-:Y:S01]  /*1aa0*/  ISETP.GE.AND P2, PT, R3.reuse, 0x1, PT ;  /* 0x000000010300780c */ /* 0x040fe20003f46270 */
[----:B------:R-:W-:Y:S01]  /*1ab0*/  STL.64 [R1+0x10], R128 ;  /* 0x0000108001007387 */ /* 0x000fe20000100a00 */
[----:B------:R-:W-:Y:S01]  /*1ac0*/  ISETP.GE.AND P0, PT, R3, 0x41, PT ;  /* 0x000000410300780c */ /* 0x000fe20003f06270 */
[----:B------:R-:W-:Y:S01]  /*1ad0*/  IMAD.MOV.U32 R127, RZ, RZ, c[0x0][0x1e4] ;  /* 0x00007900ff7f7624 */ /* 0x000fe200078e00ff */
[----:B------:R-:W-:Y:S01]  /*1ae0*/  IADD3 R0, R9, UR4, RZ ;  /* 0x0000000409007c10 */ /* 0x000fe2000fffe0ff */
[----:B------:R-:W-:Y:S01]  /*1af0*/  IMAD.WIDE.U32 R10, R126, 0x40, RZ ;  /* 0x000000407e0a7825 */ /* 0x000fe200078e00ff */
[----:B------:R-:W-:Y:S01]  /*1b00*/  SEL R9, RZ, 0x2, P6 ;  /* 0x00000002ff097807 */ /* 0x000fe20003000000 */
[----:B------:R-:W-:-:S02]  /*1b10*/  ULDC.64 UR4, c[0x0][0x208] ;  /* 0x0000820000047ab9 */ /* 0x000fc40000000a00 */
[----:B----4-:R-:W-:Y:S01]  /*1b20*/  IMAD.U32 R7, RZ, RZ, UR17 ;  /* 0x00000011ff077e24 */ /* 0x010fe2000f8e00ff */
[----:B------:R-:W-:Y:S01]  /*1b30*/  UIMAD UR12, UR12, UR4, URZ ;  /* 0x000000040c0c72a4 */ /* 0x000fe2000f8e023f */
[----:B------:R-:W-:Y:S01]  /*1b40*/  IMAD.SHL.U32 R16, R127, 0x40, RZ ;  /* 0x000000407f107824 */ /* 0x000fe200078e00ff */
[----:B------:R-:W-:Y:S01]  /*1b50*/  UIMAD.WIDE.U32 UR18, UR14, UR4, URZ ;  /* 0x000000040e1272a5 */ /* 0x000fe2000f8e003f */
[C---:B------:R-:W-:Y:S01]  /*1b60*/  @P2 LEA R6, P1, R8.reuse, c[0x0][0x1c8], 0x1 ;  /* 0x0000720008062a11 */ /* 0x040fe200078208ff */
[----:B------:R-:W-:Y:S01]  /*1b70*/  IMAD.SHL.U32 R247, R247, 0x2, RZ ;  /* 0x00000002f7f77824 */ /* 0x000fe200078e00ff */
[----:B------:R-:W-:Y:S01]  /*1b80*/  UIMAD UR12, UR14, UR5, UR12 ;  /* 0x000000050e0c72a4 */ /* 0x000fe2000f8e020c */
[----:B------:R-:W-:Y:S01]  /*1b90*/  IMAD.MOV.U32 R18, RZ, RZ, R38 ;  /* 0x000000ffff127224 */ /* 0x000fe200078e0026 */
[C---:B------:R-:W-:Y:S01]  /*1ba0*/  @P2 LEA.HI.X R7, R8.reuse, c[0x0][0x1cc], R0, 0x1, P1 ;  /* 0x0000730008072a11 */ /* 0x040fe200008f0c00 */
[----:B------:R-:W-:Y:S01]  /*1bb0*/  BAR.SYNC.DEFER_BLOCKING 0x0 ;  /* 0x0000000000007b1d */ /* 0x000fe20000010000 */
[----:B------:R-:W-:Y:S01]  /*1bc0*/  @P0 IADD3 R14, P1, R8, R10, RZ ;  /* 0x0000000a080e0210 */ /* 0x000fe20007f3e0ff */
[----:B------:R-:W-:Y:S01]  /*1bd0*/  UIADD3 UR12, UR19, UR12, URZ ;  /* 0x0000000c130c7290 */ /* 0x000fe2000fffe03f */
[----:B------:R-:W-:Y:S01]  /*1be0*/  IMAD.MOV.U32 R19, RZ, RZ, R39 ;  /* 0x000000ffff137224 */ /* 0x000fe200078e0027 */
[----:B------:R-:W-:Y:S01]  /*1bf0*/  USHF.L.U64.HI UR13, UR4, UR13, UR5 ;  /* 0x0000000d040d7299 */ /* 0x000fe20008010205 */
[----:B------:R-:W-:Y:S01]  /*1c00*/  @P0 IADD3.X R16, R0, R11, R16, P1, !PT ;  /* 0x0000000b00100210 */ /* 0x000fe20000ffe410 */
[----:B------:R-:W-:Y:S01]  /*1c10*/  IMAD.U32 R12, RZ, RZ, UR18 ;  /* 0x00000012ff0c7e24 */ /* 0x000fe2000f8e00ff */
[----:B------:R-:W-:Y:S01]  /*1c20*/  ISETP.GE.AND P1, PT, R3, 0x21, PT ;  /* 0x000000210300780c */ /* 0x000fe20003f26270 */
[----:B------:R-:W-:Y:S01]  /*1c30*/  IMAD.MOV.U32 R18, RZ, RZ, R34 ;  /* 0x000000ffff127224 */ /* 0x000fe200078e0022 */
[----:B------:R-:W-:Y:S01]  /*1c40*/  UIMAD UR12, UR12, 0x60, URZ ;  /* 0x000000600c0c78a4 */ /* 0x000fe2000f8e023f */
[----:B------:R-:W-:Y:S01]  /*1c50*/  IMAD.U32 R13, RZ, RZ, UR19 ;  /* 0x00000013ff0d7e24 */ /* 0x000fe2000f8e00ff */
[----:B------:R-:W-:Y:S01]  /*1c60*/  UISETP.GT.AND UP0, UPT, UR14, UR8, UPT ;  /* 0x000000080e00728c */ /* 0x000fe2000bf04270 */
[----:B------:R-:W-:Y:S01]  /*1c70*/  IMAD.WIDE.U32 R12, R12, 0x60, R18 ;  /* 0x000000600c0c7825 */ /* 0x000fe200078e0012 */
[----:B------:R-:W-:Y:S04]  /*1c80*/  STL.64 [R1+0x28], R18 ;  /* 0x0000281201007387 */ /* 0x000fe80000100a00 */
[----:B------:R-:W-:Y:S01]  /*1c90*/  IADD3 R13, R13, UR12, RZ ;  /* 0x0000000c0d0d7c10 */ /* 0x000fe2000fffe0ff */
[----:B------:R-:W-:-:S02]  /*1ca0*/  USHF.L.U32 UR12, UR4, 0x6, URZ ;  /* 0x00000006040c7899 */ /* 0x000fc4000800063f */
[----:B------:R-:W-:-:S04]  /*1cb0*/  @P1 LEA R8, P3, R126, R8, 0x5 ;  /* 0x000000087e081211 */ /* 0x000fc800078628ff */
[----:B------:R-:W-:Y:S01]  /*1cc0*/  @P1 LEA.HI.X R0, R126, R0, R127, 0x5, P3 ;  /* 0x000000007e001211 */ /* 0x000fe200018f2c7f */
[----:B------:R-:W-:Y:S01]  /*1cd0*/  @!PT LDS RZ, [RZ] ;  /* 0x00000000fffff984 */ /* 0x000fe20000000800 */
[----:B------:R-:W-:Y:S01]  /*1ce0*/  @!PT LDS RZ, [RZ] ;  /* 0x00000000fffff984 */ /* 0x000fe20000000800 */
[----:B------:R-:W-:Y:S01]  /*1cf0*/  @!PT LDS RZ, [RZ] ;  /* 0x00000000fffff984 */ /* 0x000fe20000000800 */
[----:B------:R2:W-:Y:S01]  /*1d00*/  @P2 LDGSTS.E.BYPASS.LTC128B.128 [R247+0xc100], [R6.64], !P4 ;  /* 0x0c10000006f72fae */ /* 0x0005e2000e101d4a */
[----:B------:R-:W-:Y:S01]  /*1d10*/  LOP3.LUT P3, RZ, R165, 0x1, RZ, 0xc0, !PT ;  /* 0x00000001a5ff7812 */ /* 0x000fe2000786c0ff */
[----:B------:R-:W-:Y:S02]  /*1d20*/  IMAD.U32 R20, RZ, RZ, UR12 ;  /* 0x0000000cff147e24 */ /* 0x000fe4000f8e00ff */
[----:B------:R2:W-:Y:S10]  /*1d30*/  @P2 LDGSTS.E.BYPASS.LTC128B.128 [R247+0xf100], [R6.64+0x80], !P6 ;  /* 0x0f10008006f72fae */ /* 0x0005f4000f101d4a */
[----:B------:R2:W-:Y:S04]  /*1d40*/  @P2 LDGSTS.E.BYPASS.LTC128B.128 [R247+0x12100], [R6.64+0x100], !P3 ;  /* 0x1210010006f72fae */ /* 0x0005e8000d901d4a */
[----:B------:R2:W-:Y:S01]  /*1d50*/  @P2 LDGSTS.E.BYPASS.LTC128B.128 [R247+0x15100], [R6.64+0x180], !P5 ;  /* 0x1510018006f72fae */ /* 0x0005e2000e901d4a */
[----:B------:R-:W-:-:S04]  /*1d60*/  @P1 LEA R10, P2, R8, c[0x0][0x1c8], 0x1 ;  /* 0x00007200080a1a11 */ /* 0x000fc800078408ff */
[----:B------:R-:W-:Y:S01]  /*1d70*/  @P1 LEA.HI.X R11, R8, c[0x0][0x1cc], R0, 0x1, P2 ;  /* 0x00007300080b1a11 */ /* 0x000fe200010f0c00 */
[----:B------:R-:W-:Y:S02]  /*1d80*/  IMAD.SHL.U32 R8, R22, 0x8, RZ ;  /* 0x0000000816087824 */ /* 0x000fe400078e00ff */
[----:B------:R-:W-:Y:S02]  /*1d90*/  IMAD.U32 R22, RZ, RZ, UR12 ;  /* 0x0000000cff167e24 */ /* 0x000fe4000f8e00ff */
[----:B------:R3:W-:Y:S04]  /*1da0*/  @P1 LDGSTS.E.BYPASS.LTC128B.128 [R247+0xd100], [R10.64], !P4 ;  /* 0x0d1000000af71fae */ /* 0x0007e8000e101d4a */
[----:B------:R3:W-:Y:S04]  /*1db0*/  @P1 LDGSTS.E.BYPASS.LTC128B.128 [R247+0x10100], [R10.64+0x80], !P6 ;  /* 0x101000800af71fae */ /* 0x0007e8000f101d4a */
[----:B------:R3:W-:Y:S04]  /*1dc0*/  @P1 LDGSTS.E.BYPASS.LTC128B.128 [R247+0x13100], [R10.64+0x100], !P3 ;  /* 0x131001000af71fae */ /* 0x0007e8000d901d4a */
[----:B------:R3:W-:Y:S01]  /*1dd0*/  @P1 LDGSTS.E.BYPASS.LTC128B.128 [R247+0x16100], [R10.64+0x180], !P5 ;  /* 0x161001800af71fae */ /* 0x0007e2000e901d4a */
[----:B--2---:R-:W-:Y:S01]  /*1de0*/  IMAD.SHL.U32 R6, R25, 0x40, RZ ;  /* 0x0000004019067824 */ /* 0x004fe200078e00ff */
[----:B------:R-:W-:-:S04]  /*1df0*/  SEL R7, RZ, 0x4, P3 ;  /* 0x00000004ff077807 */ /* 0x000fc80001800000 */
[----:B------:R-:W-:Y:S02]  /*1e00*/  LOP3.LUT R0, R6, 0x1c0, RZ, 0xc0, !PT ;  /* 0x000001c006007812 */ /* 0x000fe400078ec0ff */
[----:B------:R-:W-:Y:S02]  /*1e10*/  IADD3 R15, R7, R9, R17 ;  /* 0x00000009070f7210 */ /* 0x000fe40007ffe011 */
[----:B------:R-:W-:Y:S02]  /*1e20*/  LOP3.LUT R6, R0, 0x8, R8, 0xf8, !PT ;  /* 0x0000000800067812 */ /* 0x000fe400078ef808 */
[C---:B------:R-:W-:Y:S02]  /*1e30*/  @P0 LEA R8, P2, R14.reuse, c[0x0][0x1c8], 0x1 ;  /* 0x000072000e080a11 */ /* 0x040fe400078408ff */
[----:B------:R-:W-:Y:S02]  /*1e40*/  SHF.R.U32.HI R0, RZ, 0x3, R0 ;  /* 0x00000003ff007819 */ /* 0x000fe40000011600 */
[----:B------:R-:W-:Y:S01]  /*1e50*/  @P0 LEA.HI.X R9, R14, c[0x0][0x1cc], R16, 0x1, P2 ;  /* 0x000073000e090a11 */ /* 0x000fe200010f0c10 */
[----:B------:R-:W-:Y:S01]  /*1e60*/  IMAD.U32 R14, RZ, RZ, UR12 ;  /* 0x0000000cff0e7e24 */ /* 0x000fe2000f8e00ff */
[----:B------:R-:W-:-:S02]  /*1e70*/  SEL R7, RZ, 0x8, P5 ;  /* 0x00000008ff077807 */ /* 0x000fc40002800000 */
[----:B------:R-:W-:Y:S01]  /*1e80*/  LOP3.LUT R0, R6, R0, RZ, 0x3c, !PT ;  /* 0x0000000006007212 */ /* 0x000fe200078e3cff */
[----:B------:R2:W-:Y:S01]  /*1e90*/  @P0 LDGSTS.E.BYPASS.LTC128B.128 [R247+0xe100], [R8.64], !P4 ;  /* 0x0e10000008f70fae */ /* 0x0005e2000e101d4a */
[C---:B------:R-:W-:Y:S01]  /*1ea0*/  LEA R6, P2, R12.reuse, c[0x0][0x1f8], 0x1 ;  /* 0x00007e000c067a11 */ /* 0x040fe200078408ff */
[----:B-1----:R-:W-:Y:S02]  /*1eb0*/  IMAD.IADD R24, R15, 0x1, R7 ;  /* 0x000000010f187824 */ /* 0x002fe400078e0207 */
[----:B------:R2:W-:Y:S01]  /*1ec0*/  @P0 LDGSTS.E.BYPASS.LTC128B.128 [R247+0x11100], [R8.64+0x80], !P6 ;  /* 0x1110008008f70fae */ /* 0x0005e2000f101d4a */
[----:B------:R-:W-:Y:S01]  /*1ed0*/  LEA.HI.X R7, R12, c[0x0][0x1fc], R13, 0x1, P2 ;  /* 0x00007f000c077a11 */ /* 0x000fe200010f0c0d */
[----:B------:R-:W-:Y:S01]  /*1ee0*/  IMAD R0, R28, 0x200, R0 ;  /* 0x000002001c007824 */ /* 0x000fe200078e0200 */
[----:B------:R-:W-:Y:S01]  /*1ef0*/  LOP3.LUT P2, RZ, R25, 0x2, RZ, 0xc0, !PT ;  /* 0x0000000219ff7812 */ /* 0x000fe2000784c0ff */
[----:B------:R2:W-:Y:S01]  /*1f00*/  @P0 LDGSTS.E.BYPASS.LTC128B.128 [R247+0x14100], [R8.64+0x100], !P3 ;  /* 0x1410010008f70fae */ /* 0x0005e2000d901d4a */
[----:B------:R-:W-:Y:S01]  /*1f10*/  LOP3.LUT P3, RZ, R24, 0x2, RZ, 0xc0, !PT ;  /* 0x0000000218ff7812 */ /* 0x000fe2000786c0ff */
[----:B------:R-:W-:-:S02]  /*1f20*/  IMAD.SHL.U32 R167, R0, 0x2, RZ ;  /* 0x0000000200a77824 */ /* 0x000fc400078e00ff */
[----:B------:R2:W-:Y:S01]  /*1f30*/  @P0 LDGSTS.E.BYPASS.LTC128B.128 [R247+0x17100], [R8.64+0x180], !P5 ;  /* 0x1710018008f70fae */ /* 0x0005e2000e901d4a */
[--C-:B------:R-:W-:Y:S02]  /*1f40*/  IADD3 R22, P1, P0, R22, 0x80, R6.reuse ;  /* 0x0000008016167810 */ /* 0x100fe4000783e006 */
[----:B------:R-:W-:Y:S01]  /*1f50*/  IADD3 R222, R167, 0xc120, RZ ;  /* 0x0000c120a7de7810 */ /* 0x000fe20007ffe0ff */
[----:B------:R-:W0:Y:S01]  /*1f60*/  LDGDEPBAR ;  /* 0x00000000000079af */ /* 0x000e220000000000 */
[----:B------:R-:W-:Y:S02]  /*1f70*/  IADD3.X R23, RZ, UR13, R7, P1, P0 ;  /* 0x0000000dff177c10 */ /* 0x000fe40008fe0407 */
[----:B------:R-:W-:-:S04]  /*1f80*/  IADD3 R20, P1, P0, R20, 0x100, R6 ;  /* 0x0000010014147810 */ /* 0x000fc8000783e006 */
[----:B------:R-:W-:Y:S02]  /*1f90*/  IADD3.X R21, RZ, UR13, R7, P1, P0 ;  /* 0x0000000dff157c10 */ /* 0x000fe40008fe0407 */
[----:B------:R-:W-:-:S04]  /*1fa0*/  IADD3 R14, P1, P0, R14, 0x180, R6 ;  /* 0x000001800e0e7810 */ /* 0x000fc8000783e006 */
[----:B------:R-:W-:Y:S02]  /*1fb0*/  IADD3.X R15, RZ, UR13, R7, P1, P0 ;  /* 0x0000000dff0f7c10 */ /* 0x000fe40008fe0407 */
[C---:B------:R-:W-:Y:S02]  /*1fc0*/  ISETP.LT.OR P1, PT, R3.reuse, 0x1, P4 ;  /* 0x000000010300780c */ /* 0x040fe40002721670 */
[----:B------:R-:W-:Y:S01]  /*1fd0*/  ISETP.LT.OR P0, PT, R3, 0x1, !P3 ;  /* 0x000000010300780c */ /* 0x000fe20005f01670 */
[----:B--2---:R-:W-:Y:S01]  /*1fe0*/  IMAD.SHL.U32 R8, R125, 0x20, RZ ;  /* 0x000000207d087824 */ /* 0x004fe200078e00ff */
[----:B------:R-:W-:-:S04]  /*1ff0*/  DEPBAR.LE SB0, 0x1 ;  /* 0x000080400000791a */ /* 0x000fc80000000000 */
[----:B------:R-:W-:-:S04]  /*2000*/  DEPBAR.LE SB0, 0x0 ;  /* 0x000080000000791a */ /* 0x000fc80000000000 */
[----:B------:R-:W-:Y:S01]  /*2010*/  BAR.SYNC.DEFER_BLOCKING 0x0 ;  /* 0x0000000000007b1d */ /* 0x000fe20000010000 */
[----:B------:R-:W-:Y:S02]  /*2020*/  LOP3.LUT R0, R8, 0x7ffffc00, RZ, 0xc0, !PT ;  /* 0x7ffffc0008007812 */ /* 0x000fe400078ec0ff */
[----:B------:R-:W-:-:S03]  /*2030*/  IADD3 R9, R167, 0xc100, RZ ;  /* 0x0000c100a7097810 */ /* 0x000fc60007ffe0ff */
[----:B------:R-:W-:Y:S01]  /*2040*/  IMAD.IADD R0, R5, 0x1, R0 ;  /* 0x0000000105007824 */ /* 0x000fe200078e0200 */
[----:B------:R-:W-:Y:S02]  /*2050*/  @P2 IADD3 R222, R9, -0x20, RZ ;  /* 0xffffffe009de2810 */ /* 0x000fe40007ffe0ff */
[----:B------:R-:W-:Y:S01]  /*2060*/  IADD3 R12, P2, R6, UR12, RZ ;  /* 0x0000000c060c7c10 */ /* 0x000fe2000ff5e0ff */
[----:B------:R-:W-:Y:S01]  /*2070*/  IMAD.SHL.U32 R218, R0, 0x2, RZ ;  /* 0x0000000200da7824 */ /* 0x000fe200078e00ff */
[----:B------:R-:W-:Y:S01]  /*2080*/  IADD3 R245, R222, 0x800, RZ ;  /* 0x00000800def57810 */ /* 0x000fe20007ffe0ff */
[----:B------:R-:W-:Y:S01]  /*2090*/  IMAD.MOV.U32 R0, RZ, RZ, 0x40 ;  /* 0x00000040ff007424 */ /* 0x000fe200078e00ff */
[----:B------:R-:W-:Y:S01]  /*20a0*/  IADD3.X R13, R7, UR13, RZ, P2, !PT ;  /* 0x0000000d070d7c10 */ /* 0x000fe200097fe4ff */
[--C-:B------:R-:W-:Y:S01]  /*20b0*/  IMAD R219, R4, 0x2, R218.reuse ;  /* 0x0000000204db7824 */ /* 0x100fe200078e02da */
[----:B------:R-:W-:Y:S01]  /*20c0*/  LOP3.LUT P2, RZ, R24, 0x8, RZ, 0xc0, !PT ;  /* 0x0000000818ff7812 */ /* 0x000fe2000784c0ff */
[----:B------:R-:W-:Y:S01]  /*20d0*/  IMAD R221, R2, 0x2, R218 ;  /* 0x0000000202dd7824 */ /* 0x000fe200078e02da */
[----:B------:R-:W-:Y:S01]  /*20e0*/  IADD3 R244, R222, 0x1000, RZ ;  /* 0x00001000def47810 */ /* 0x000fe20007ffe0ff */
[----:B------:R-:W-:Y:S01]  /*20f0*/  IMAD R220, R2, 0x2, R219 ;  /* 0x0000000202dc7824 */ /* 0x000fe200078e02db */
[----:B------:R-:W-:-:S02]  /*2100*/  IADD3 R243, R222, 0x1800, RZ ;  /* 0x00001800def37810 */ /* 0x000fc40007ffe0ff */
[C---:B------:R-:W-:Y:S02]  /*2110*/  IADD3 R242, R222.reuse, 0x2000, RZ ;  /* 0x00002000def27810 */ /* 0x040fe40007ffe0ff */
[C---:B------:R-:W-:Y:S01]  /*2120*/  IADD3 R241, R222.reuse, 0x2800, RZ ;  /* 0x00002800def17810 */ /* 0x040fe20007ffe0ff */
[----:B---3--:R-:W-:Y:S01]  /*2130*/  LDSM.16.M88.4 R8, [R218+0x18100] ;  /* 0x01810000da08783b */ /* 0x008fe20000000200 */
[C---:B------:R-:W-:Y:S02]  /*2140*/  IADD3 R240, R222.reuse, 0x3000, RZ ;  /* 0x00003000def07810 */ /* 0x040fe40007ffe0ff */
[C---:B------:R-:W-:Y:S01]  /*2150*/  IADD3 R239, R222.reuse, 0x3800, RZ ;  /* 0x00003800deef7810 */ /* 0x040fe20007ffe0ff */
[----:B------:R-:W-:Y:S01]  /*2160*/  LDSM.16.M88.4 R16, [R219+0x18100] ;  /* 0x01810000db10783b */ /* 0x000fe20000000200 */
[C---:B------:R-:W-:Y:S02]  /*2170*/  IADD3 R238, R222.reuse, 0x4000, RZ ;  /* 0x00004000deee7810 */ /* 0x040fe40007ffe0ff */
[C---:B------:R-:W-:Y:S01]  /*2180*/  IADD3 R237, R222.reuse, 0x4800, RZ ;  /* 0x00004800deed7810 */ /* 0x040fe20007ffe0ff */
[----:B------:R-:W1:Y:S01]  /*2190*/  LDSM.16.M88.4 R28, [R167+0xc100] ;  /* 0x00c10000a71c783b */ /* 0x000e620000000200 */
[----:B------:R-:W-:-:S02]  /*21a0*/  IADD3 R236, R222, 0x5000, RZ ;  /* 0x00005000deec7810 */ /* 0x000fc40007ffe0ff */
[C---:B------:R-:W-:Y:S01]  /*21b0*/  IADD3 R235, R222.reuse, 0x5800, RZ ;  /* 0x00005800deeb7810 */ /* 0x040fe20007ffe0ff */
[----:B------:R-:W2:Y:S01]  /*21c0*/  LDSM.16.M88.4 R40, [R167+0xc900] ;  /* 0x00c90000a728783b */ /* 0x000ea20000000200 */
        /* <DEDUP_REMOVED lines=8> */
[----:B------:R-:W-:Y:S01]  /*2250*/  LDSM.16.M88.4 R52, [R167+0xe100] ;  /* 0x00e10000a734783b */ /* 0x000fe20000000200 */
[C---:B------:R-:W-:Y:S02]  /*2260*/  IADD3 R228, R222.reuse, 0x9000, RZ ;  /* 0x00009000dee47810 */ /* 0x040fe40007ffe0ff */
[C---:B------:R-:W-:Y:S01]  /*2270*/  IADD3 R227, R222.reuse, 0x9800, RZ ;  /* 0x00009800dee37810 */ /* 0x040fe20007ffe0ff */
[----:B------:R-:W3:Y:S01]  /*2280*/  LDSM.16.M88.4 R68, [R167+0xe900] ;  /* 0x00e90000a744783b */ /* 0x000ee20000000200 */
[C---:B------:R-:W-:Y:S02]  /*2290*/  IADD3 R226, R222.reuse, 0xa000, RZ ;  /* 0x0000a000dee27810 */ /* 0x040fe40007ffe0ff */
[C---:B------:R-:W-:Y:S01]  /*22a0*/  IADD3 R225, R222.reuse, 0xa800, RZ ;  /* 0x0000a800dee17810 */ /* 0x040fe20007ffe0ff */
[----:B------:R-:W4:Y:S01]  /*22b0*/  LDSM.16.M88.4 R64, [R222] ;  /* 0x00000000de40783b */ /* 0x000f220000000200 */
[----:B------:R-:W-:-:S02]  /*22c0*/  IADD3 R224, R222, 0xb000, RZ ;  /* 0x0000b000dee07810 */ /* 0x000fc40007ffe0ff */
[----:B------:R-:W-:Y:S01]  /*22d0*/  IADD3 R223, R222, 0xb800, RZ ;  /* 0x0000b800dedf7810 */ /* 0x000fe20007ffe0ff */
[----:B------:R-:W5:Y:S04]  /*22e0*/  LDSM.16.M88.4 R60, [R222+0x800] ;  /* 0x00080000de3c783b */ /* 0x000f680000000200 */
[----:B------:R-:W-:Y:S04]  /*22f0*/  LDSM.16.M88.4 R56, [R222+0x1000] ;  /* 0x00100000de38783b */ /* 0x000fe80000000200 */
[----:B------:R-:W-:Y:S04]  /*2300*/  LDSM.16.M88.4 R76, [R222+0x1800] ;  /* 0x00180000de4c783b */ /* 0x000fe80000000200 */
[----:B------:R-:W-:Y:S01]  /*2310*/  LDSM.16.M88.4 R116, [R222+0x2000] ;  /* 0x00200000de74783b */ /* 0x000fe20000000200 */
[C---:B-1----:R-:W-:Y:S03]  /*2320*/  HMMA.16816.F32.BF16 R36, R8.reuse, R28, RZ ;  /* 0x0000001c0824723c */ /* 0x042fe600000418ff */
[----:B------:R-:W1:Y:S04]  /*2330*/  LDSM.16.M88.4 R120, [R222+0x2800] ;  /* 0x00280000de78783b */ /* 0x000e680000000200 */
[----:B------:R-:W-:Y:S01]  /*2340*/  @!PT LDS RZ, [RZ] ;  /* 0x00000000fffff984 */ /* 0x000fe20000000800 */
[----:B------:R-:W-:Y:S01]  /*2350*/  @!PT LDS RZ, [RZ] ;  /* 0x00000000fffff984 */ /* 0x000fe20000000800 */
[----:B------:R-:W-:Y:S01]  /*2360*/  @!PT LDS RZ, [RZ] ;  /* 0x00000000fffff984 */ /* 0x000fe20000000800 */
[----:B------:R1:W-:Y:S01]  /*2370*/  LDGSTS.E.BYPASS.LTC128B.128 [R247+0x100], [R6.64], !P1 ;  /* 0x0010000006f77fae */ /* 0x0003e2000c901d4a */
[----:B------:R-:W-:Y:S01]  /*2380*/  LOP3.LUT P1, RZ, R24, 0x4, RZ, 0xc0, !PT ;  /* 0x0000000418ff7812 */ /* 0x000fe2000782c0ff */
[----:B------:R-:W-:Y:S02]  /*2390*/  HMMA.16816.F32.BF16 R32, R8, R30, RZ ;  /* 0x0000001e0820723c */ /* 0x000fe400000418ff */
[----:B------:R1:W-:Y:S01]  /*23a0*/  LDGSTS.E.BYPASS.LTC128B.128 [R247+0x3100], [R6.64+0x80], !P0 ;  /* 0x0310008006f77fae */ /* 0x0003e2000c101d4a */
[----:B------:R-:W-:-:S05]  /*23b0*/  ISETP.LT.OR P0, PT, R3, 0x1, !P1 ;  /* 0x000000010300780c */ /* 0x000fca0004f01670 */
[C---:B--2---:R-:W-:Y:S08]  /*23c0*/  HMMA.16816.F32.BF16 R28, R8.reuse, R40, RZ ;  /* 0x00000028081c723c */ /* 0x044ff000000418ff */
[----:B------:R2:W-:Y:S01]  /*23d0*/  LDGSTS.E.BYPASS.LTC128B.128 [R247+0x6100], [R6.64+0x100], !P0 ;  /* 0x0610010006f77fae */ /* 0x0005e2000c101d4a */
[C---:B------:R-:W-:Y:S01]  /*23e0*/  ISETP.LT.OR P0, PT, R3.reuse, 0x1, !P2 ;  /* 0x000000010300780c */ /* 0x040fe20005701670 */
[C---:B---3--:R-:W-:Y:S08]  /*23f0*/  HMMA.16816.F32.BF16 R84, R8.reuse, R68, RZ ;  /* 0x000000440854723c */ /* 0x048ff000000418ff */
[----:B------:R-:W-:Y:S04]  /*2400*/  HMMA.16816.F32.BF16 R112, R8, R70, RZ ;  /* 0x000000460870723c */ /* 0x000fe800000418ff */
[----:B------:R2:W-:Y:S01]  /*2410*/  LDGSTS.E.BYPASS.LTC128B.128 [R247+0x9100], [R6.64+0x180], !P0 ;  /* 0x0910018006f77fae */ /* 0x0005e2000c101d4a */
[----:B------:R-:W-:-:S03]  /*2420*/  ISETP.LT.OR P0, PT, R3, 0x21, P4 ;  /* 0x000000210300780c */ /* 0x000fc60002701670 */
[C---:B----4-:R-:W-:Y:S08]  /*2430*/  HMMA.16816.F32.BF16 R104, R16.reuse, R64, R36 ;  /* 0x000000401068723c */ /* 0x050ff00000041824 */
[----:B------:R-:W-:Y:S02]  /*2440*/  HMMA.16816.F32.BF16 R108, R16, R66, R32 ;  /* 0x00000042106c723c */ /* 0x000fe40000041820 */
[----:B------:R3:W-:Y:S01]  /*2450*/  LDGSTS.E.BYPASS.LTC128B.128 [R247+0x1100], [R12.64], !P0 ;  /* 0x011000000cf77fae */ /* 0x0007e2000c101d4a */
[----:B------:R-:W-:-:S02]  /*2460*/  ISETP.LT.OR P0, PT, R3, 0x21, !P3 ;  /* 0x000000210300780c */ /* 0x000fc40005f01670 */
[----:B------:R-:W-:-:S03]  /*2470*/  ISETP.LT.OR P3, PT, R3, 0x41, !P3 ;  /* 0x000000410300780c */ /* 0x000fc60005f61670 */
[C---:B-----5:R-:W-:Y:S08]  /*2480*/  HMMA.16816.F32.BF16 R100, R16.reuse, R60, R28 ;  /* 0x0000003c1064723c */ /* 0x060ff0000004181c */
[----:B------:R4:W-:Y:S01]  /*2490*/  LDGSTS.E.BYPASS.LTC128B.128 [R247+0x4100], [R22.64], !P0 ;  /* 0x0410000016f77fae */ /* 0x0009e2000c101d4a */
[----:B------:R-:W-:Y:S01]  /*24a0*/  LOP3.LUT P0, RZ, R25, 0x4, RZ, 0xc0, !PT ;  /* 0x0000000419ff7812 */ /* 0x000fe2000780c0ff */
[----:B-1----:R-:W-:Y:S03]  /*24b0*/  HMMA.16816.F32.BF16 R36, R16, R122, R112 ;  /* 0x0000007a1024723c */ /* 0x002fe60000041870 */
[----:B------:R-:W-:-:S02]  /*24c0*/  SEL R0, R0, 0xffffffc0, !P0 ;  /* 0xffffffc000007807 */ /* 0x000fc40004000000 */
[C---:B------:R-:W-:Y:S02]  /*24d0*/  ISETP.LT.OR P0, PT, R3.reuse, 0x21, !P1 ;  /* 0x000000210300780c */ /* 0x040fe40004f01670 */
[----:B------:R-:W-:Y:S01]  /*24e0*/  ISETP.LT.OR P1, PT, R3, 0x41, !P1 ;  /* 0x000000410300780c */ /* 0x000fe20004f21670 */
[----:B------:R-:W-:Y:S01]  /*24f0*/  HMMA.16816.F32.BF16 R24, R8, R42, RZ ;  /* 0x0000002a0818723c */ /* 0x000fe200000418ff */
[----:B------:R-:W-:Y:S02]  /*2500*/  IMAD.IADD R217, R167, 0x1, R0 ;  /* 0x00000001a7d97824 */ /* 0x000fe400078e0200 */
[----:B------:R-:W-:-:S05]  /*2510*/  IMAD.IADD R216, R0, 0x1, R222 ;  /* 0x0000000100d87824 */ /* 0x000fca00078e02de */
[----:B------:R-:W-:Y:S02]  /*2520*/  HMMA.16816.F32.BF16 R40, R8, R50, RZ ;  /* 0x000000320828723c */ /* 0x000fe400000418ff */
[----:B------:R4:W-:Y:S01]  /*2530*/  LDGSTS.E.BYPASS.LTC128B.128 [R247+0x7100], [R20.64], !P0 ;  /* 0x0710000014f77fae */ /* 0x0009e2000c101d4a */
[----:B--2---:R-:W-:-:S04]  /*2540*/  IADD3 R6, P0, R12, UR12, RZ ;  /* 0x0000000c0c067c10 */ /* 0x004fc8000ff1e0ff */
[----:B------:R-:W-:Y:S02]  /*2550*/  IADD3.X R7, R13, UR13, RZ, P0, !PT ;  /* 0x0000000d0d077c10 */ /* 0x000fe400087fe4ff */
[----:B------:R-:W-:-:S07]  /*2560*/  ISETP.LT.OR P0, PT, R3, 0x21, !P2 ;  /* 0x000000210300780c */ /* 0x000fce0005701670 */
[C---:B------:R-:W-:Y:S06]  /*2570*/  HMMA.16816.F32.BF16 R96, R16.reuse, R62, R24 ;  /* 0x0000003e1060723c */ /* 0x040fec0000041818 */
[----:B------:R3:W-:Y:S01]  /*2580*/  LDGSTS.E.BYPASS.LTC128B.128 [R247+0xa100], [R14.64], !P0 ;  /* 0x0a1000000ef77fae */ /* 0x0007e2000c101d4a */
[C---:B------:R-:W-:Y:S01]  /*2590*/  ISETP.LT.OR P0, PT, R3.reuse, 0x41, P4 ;  /* 0x000000410300780c */ /* 0x040fe20002701670 */
[----:B------:R-:W-:Y:S08]  /*25a0*/  HMMA.16816.F32.BF16 R60, R16, R120, R84 ;  /* 0x00000078103c723c */ /* 0x000ff00000041854 */
[----:B----4-:R-:W-:Y:S04]  /*25b0*/  HMMA.16816.F32.BF16 R20, R8, R44, RZ ;  /* 0x0000002c0814723c */ /* 0x010fe800000418ff */
[----:B------:R1:W-:Y:S01]  /*25c0*/  LDGSTS.E.BYPASS.LTC128B.128 [R247+0x2100], [R6.64], !P0 ;  /* 0x0210000006f77fae */ /* 0x0003e2000c101d4a */
[----:B------:R-:W-:-:S03]  /*25d0*/  ISETP.LT.OR P0, PT, R3, 0x41, !P2 ;  /* 0x000000410300780c */ /* 0x000fc60005701670 */
[----:B------:R1:W-:Y:S04]  /*25e0*/  LDGSTS.E.BYPASS.LTC128B.128 [R247+0x5100], [R6.64+0x80], !P3 ;  /* 0x0510008006f77fae */ /* 0x0003e8000d901d4a */
[----:B------:R1:W-:Y:S01]  /*25f0*/  LDGSTS.E.BYPASS.LTC128B.128 [R247+0x8100], [R6.64+0x100], !P1 ;  /* 0x0810010006f77fae */ /* 0x0003e2000c901d4a */
[----:B---3--:R-:W-:Y:S05]  /*2600*/  HMMA.16816.F32.BF16 R12, R8, R46, RZ ;  /* 0x0000002e080c723c */ /* 0x008fea00000418ff */
[----:B------:R1:W-:Y:S01]  /*2610*/  LDGSTS.E.BYPASS.LTC128B.128 [R247+0xb100], [R6.64+0x180], !P0 ;  /* 0x0b10018006f77fae */ /* 0x0003e2000c101d4a */
[----:B------:R-:W-:-:S03]  /*2620*/  PLOP3.LUT P0, PT, PT, PT, UP0, 0x80, 0x0 ;  /* 0x000000000000781c */ /* 0x000fc60003f0f008 */
[----:B------:R-:W-:Y:S01]  /*2630*/  LDSM.16.M88.4 R32, [R217+0xc900] ;  /* 0x00c90000d920783b */ /* 0x000fe20000000200 */
[C---:B------:R-:W-:Y:S03]  /*2640*/  HMMA.16816.F32.BF16 R44, R8.reuse, R48, RZ ;  /* 0x00000030082c723c */ /* 0x040fe600000418ff */
[----:B------:R-:W-:Y:S04]  /*2650*/  LDSM.16.M88.4 R64, [R217+0xe900] ;  /* 0x00e90000d940783b */ /* 0x000fe80000000200 */
[----:B------:R-:W-:Y:S01]  /*2660*/  LDSM.16.M88.4 R112, [R216+0x1800] ;  /* 0x00180000d870783b */ /* 0x000fe20000000200 */
[C---:B------:R-:W-:Y:S03]  /*2670*/  HMMA.16816.F32.BF16 R48, R8.reuse, R52, RZ ;  /* 0x000000340830723c */ /* 0x040fe600000418ff */
[----:B------:R-:W0:Y:S05]  /*2680*/  LDGDEPBAR ;  /* 0x00000000000079af */ /* 0x000e2a0000000000 */
[----:B------:R-:W-:Y:S01]  /*2690*/  HMMA.16816.F32.BF16 R52, R8, R54, RZ ;  /* 0x000000360834723c */ /* 0x000fe200000418ff */
[----:B------:R-:W-:Y:S07]  /*26a0*/  LDSM.16.M88.4 R8, [R221+0x18100] ;  /* 0x01810000dd08783b */ /* 0x000fee0000000200 */
[C---:B------:R-:W-:Y:S01]  /*26b0*/  HMMA.16816.F32.BF16 R92, R16.reuse, R56, R20 ;  /* 0x00000038105c723c */ /* 0x040fe20000041814 */
[----:B------:R-:W2:Y:S07]  /*26c0*/  LDSM.16.M88.4 R20, [R217+0xc100] ;  /* 0x00c10000d914783b */ /* 0x000eae0000000200 */
[C---:B------:R-:W-:Y:S01]  /*26d0*/  HMMA.16816.F32.BF16 R80, R16.reuse, R76, R44 ;  /* 0x0000004c1050723c */ /* 0x040fe2000004182c */
[----:B------:R-:W3:Y:S07]  /*26e0*/  LDSM.16.M88.4 R44, [R217+0xd900] ;  /* 0x00d90000d92c783b */ /* 0x000eee0000000200 */
[C---:B------:R-:W-:Y:S01]  /*26f0*/  HMMA.16816.F32.BF16 R72, R16.reuse, R116, R48 ;  /* 0x000000741048723c */ /* 0x040fe20000041830 */
[----:B------:R-:W4:Y:S07]  /*2700*/  LDSM.16.M88.4 R48, [R217+0xd100] ;  /* 0x00d10000d930783b */ /* 0x000f2e0000000200 */
[C---:B------:R-:W-:Y:S01]  /*2710*/  HMMA.16816.F32.BF16 R68, R16.reuse, R118, R52 ;  /* 0x000000761044723c */ /* 0x040fe20000041834 */
[----:B------:R-:W5:Y:S04]  /*2720*/  LDSM.16.M88.4 R52, [R217+0xe100] ;  /* 0x00e10000d934783b */ /* 0x000f680000000200 */
[----:B------:R-:W-:Y:S03]  /*2730*/  LDSM.16.M88.4 R116, [R216+0x2000] ;  /* 0x00200000d874783b */ /* 0x000fe60000000200 */
[C---:B------:R-:W-:Y:S01]  /*2740*/  HMMA.16816.F32.BF16 R88, R16.reuse, R58, R12 ;  /* 0x0000003a1058723c */ /* 0x040fe2000004180c */
[----:B------:R-:W-:Y:S04]  /*2750*/  LDSM.16.M88.4 R12, [R220+0x18100] ;  /* 0x01810000dc0c783b */ /* 0x000fe80000000200 */
[----:B------:R-:W1:Y:S03]  /*2760*/  LDSM.16.M88.4 R56, [R216] ;  /* 0x00000000d838783b */ /* 0x000e660000000200 */
[----:B------:R-:W-:Y:S01]  /*2770*/  HMMA.16816.F32.BF16 R76, R16, R78, R40 ;  /* 0x0000004e104c723c */ /* 0x000fe20000041828 */
[----:B------:R-:W-:Y:S07]  /*2780*/  LDSM.16.M88.4 R40, [R216+0x800] ;  /* 0x00080000d828783b */ /* 0x000fee0000000200 */
[C---:B--2---:R-:W-:Y:S08]  /*2790*/  HMMA.16816.F32.BF16 R28, R8.reuse, R20, R104 ;  /* 0x00000014081c723c */ /* 0x044ff00000041868 */
[C---:B------:R-:W-:Y:S01]  /*27a0*/  HMMA.16816.F32.BF16 R24, R8.reuse, R22, R108 ;  /* 0x000000160818723c */ /* 0x040fe2000004186c */
[----:B------:R-:W2:Y:S07]  /*27b0*/  LDSM.16.M88.4 R108, [R216+0x1000] ;  /* 0x00100000d86c783b */ /* 0x000eae0000000200 */
[C---:B---3--:R-:W-:Y:S08]  /*27c0*/  HMMA.16816.F32.BF16 R80, R8.reuse, R44, R80 ;  /* 0x0000002c0850723c */ /* 0x048ff00000041850 */
[C---:B----4-:R-:W-:Y:S08]  /*27d0*/  HMMA.16816.F32.BF16 R84, R8.reuse, R48, R92 ;  /* 0x000000300854723c */ /* 0x050ff0000004185c */
[C---:B------:R-:W-:Y:S08]  /*27e0*/  HMMA.16816.F32.BF16 R88, R8.reuse, R50, R88 ;  /* 0x000000320858723c */ /* 0x040ff00000041858 */
[C---:B------:R-:W-:Y:S08]  /*27f0*/  HMMA.16816.F32.BF16 R48, R8.reuse, R46, R76 ;  /* 0x0000002e0830723c */ /* 0x040ff0000004184c */
[C---:B-----5:R-:W-:Y:S01]  /*2800*/  HMMA.16816.F32.BF16 R44, R8.reuse, R52, R72 ;  /* 0x00000034082c723c */ /* 0x060fe20000041848 */
[----:B------:R-:W-:Y:S07]  /*2810*/  LDSM.16.M88.4 R72, [R167+0x11100] ;  /* 0x01110000a748783b */ /* 0x000fee0000000200 */
[C---:B------:R-:W-:Y:S08]  /*2820*/  HMMA.16816.F32.BF16 R20, R8.reuse, R32, R100 ;  /* 0x000000200814723c */ /* 0x040ff00000041864 */
[C---:B------:R-:W-:Y:S08]  /*2830*/  HMMA.16816.F32.BF16 R68, R8.reuse, R54, R68 ;  /* 0x000000360844723c */ /* 0x040ff00000041844 */
[C---:B------:R-:W-:Y:S01]  /*2840*/  HMMA.16816.F32.BF16 R16, R8.reuse, R34, R96 ;  /* 0x000000220810723c */ /* 0x040fe20000041860 */
[----:B------:R-:W3:Y:S07]  /*2850*/  LDSM.16.M88.4 R32, [R216+0x2800] ;  /* 0x00280000d820783b */ /* 0x000eee0000000200 */
[C---:B------:R-:W-:Y:S08]  /*2860*/  HMMA.16816.F32.BF16 R52, R8.reuse, R64, R60 ;  /* 0x000000400834723c */ /* 0x040ff0000004183c */
[----:B------:R-:W-:Y:S01]  /*2870*/  HMMA.16816.F32.BF16 R104, R8, R66, R36 ;  /* 0x000000420868723c */ /* 0x000fe20000041824 */
[----:B------:R-:W-:Y:S07]  /*2880*/  LDSM.16.M88.4 R8, [R218+0x1c100] ;  /* 0x01c10000da08783b */ /* 0x000fee0000000200 */
[C---:B-1----:R-:W-:Y:S01]  /*2890*/  HMMA.16816.F32.BF16 R100, R12.reuse, R56, R28 ;  /* 0x000000380c64723c */ /* 0x042fe2000004181c */
[----:B------:R-:W1:Y:S07]  /*28a0*/  LDSM.16.M88.4 R28, [R167+0xf100] ;  /* 0x00f10000a71c783b */ /* 0x000e6e0000000200 */
[C---:B------:R-:W-:Y:S01]  /*28b0*/  HMMA.16816.F32.BF16 R96, R12.reuse, R58, R24 ;  /* 0x0000003a0c60723c */ /* 0x040fe20000041818 */
[----:B------:R-:W4:Y:S04]  /*28c0*/  LDSM.16.M88.4 R56, [R167+0x10900] ;  /* 0x01090000a738783b */ /* 0x000f280000000200 */
[----:B------:R-:W5:Y:S03]  /*28d0*/  LDSM.16.M88.4 R24, [R167+0xf900] ;  /* 0x00f90000a718783b */ /* 0x000f660000000200 */
[C---:B------:R-:W-:Y:S08]  /*28e0*/  HMMA.16816.F32.BF16 R80, R12.reuse, R112, R80 ;  /* 0x000000700c50723c */ /* 0x040ff00000041850 */
[C---:B------:R-:W-:Y:S01]  /*28f0*/  HMMA.16816.F32.BF16 R64, R12.reuse, R116, R44 ;  /* 0x000000740c40723c */ /* 0x040fe2000004182c */
[----:B------:R-:W1:Y:S07]  /*2900*/  LDSM.16.M88.4 R44, [R167+0x10100] ;  /* 0x01010000a72c783b */ /* 0x000e6e0000000200 */
[C---:B--2---:R-:W-:Y:S08]  /*2910*/  HMMA.16816.F32.BF16 R36, R12.reuse, R108, R84 ;  /* 0x0000006c0c24723c */ /* 0x044ff00000041854 */
[C---:B------:R-:W-:Y:S01]  /*2920*/  HMMA.16816.F32.BF16 R92, R12.reuse, R40, R20 ;  /* 0x000000280c5c723c */ /* 0x040fe20000041814 */
[----:B------:R-:W-:Y:S07]  /*2930*/  LDSM.16.M88.4 R20, [R219+0x1c100] ;  /* 0x01c10000db14783b */ /* 0x000fee0000000200 */
[C---:B------:R-:W-:Y:S01]  /*2940*/  HMMA.16816.F32.BF16 R84, R12.reuse, R110, R88 ;  /* 0x0000006e0c54723c */ /* 0x040fe20000041858 */
[----:B------:R-:W2:Y:S07]  /*2950*/  LDSM.16.M88.4 R108, [R222+0x3000] ;  /* 0x00300000de6c783b */ /* 0x000eae0000000200 */
[C---:B------:R-:W-:Y:S01]  /*2960*/  HMMA.16816.F32.BF16 R60, R12.reuse, R118, R68 ;  /* 0x000000760c3c723c */ /* 0x040fe20000041844 */
[----:B------:R-:W2:Y:S04]  /*2970*/  LDSM.16.M88.4 R68, [R167+0x11900] ;  /* 0x01190000a744783b */ /* 0x000ea80000000200 */
[----:B------:R-:W2:Y:S03]  /*2980*/  LDSM.16.M88.4 R116, [R222+0x4800] ;  /* 0x00480000de74783b */ /* 0x000ea60000000200 */
[C---:B------:R-:W-:Y:S08]  /*2990*/  HMMA.16816.F32.BF16 R16, R12.reuse, R42, R16 ;  /* 0x0000002a0c10723c */ /* 0x040ff00000041810 */
[C---:B------:R-:W-:Y:S01]  /*29a0*/  HMMA.16816.F32.BF16 R76, R12.reuse, R114, R48 ;  /* 0x000000720c4c723c */ /* 0x040fe20000041830 */
[----:B------:R-:W-:Y:S07]  /*29b0*/  LDSM.16.M88.4 R112, [R222+0x4000] ;  /* 0x00400000de70783b */ /* 0x000fee0000000200 */
[C---:B---3--:R-:W-:Y:S08]  /*29c0*/  HMMA.16816.F32.BF16 R52, R12.reuse, R32, R52 ;  /* 0x000000200c34723c */ /* 0x048ff00000041834 */
[----:B------:R-:W-:Y:S01]  /*29d0*/  HMMA.16816.F32.BF16 R48, R12, R34, R104 ;  /* 0x000000220c30723c */ /* 0x000fe20000041868 */
[----:B------:R-:W3:Y:S07]  /*29e0*/  LDSM.16.M88.4 R104, [R222+0x3800] ;  /* 0x00380000de68783b */ /* 0x000eee0000000200 */
[C---:B-1----:R-:W-:Y:S08]  /*29f0*/  HMMA.16816.F32.BF16 R40, R8.reuse, R28, R100 ;  /* 0x0000001c0828723c */ /* 0x042ff00000041864 */
[C---:B----4-:R-:W-:Y:S08]  /*2a00*/  HMMA.16816.F32.BF16 R12, R8.reuse, R56, R80 ;  /* 0x00000038080c723c */ /* 0x050ff00000041850 */
[C---:B------:R-:W-:Y:S08]  /*2a10*/  HMMA.16816.F32.BF16 R32, R8.reuse, R30, R96 ;  /* 0x0000001e0820723c */ /* 0x040ff00000041860 */
[C---:B------:R-:W-:Y:S01]  /*2a20*/  HMMA.16816.F32.BF16 R96, R8.reuse, R74, R60 ;  /* 0x0000004a0860723c */ /* 0x040fe2000004183c */
[----:B------:R-:W1:Y:S07]  /*2a30*/  LDSM.16.M88.4 R60, [R222+0x5000] ;  /* 0x00500000de3c783b */ /* 0x000e6e0000000200 */
[C---:B-----5:R-:W-:Y:S08]  /*2a40*/  HMMA.16816.F32.BF16 R88, R8.reuse, R24, R92 ;  /* 0x000000180858723c */ /* 0x060ff0000004185c */
[C---:B------:R-:W-:Y:S08]  /*2a50*/  HMMA.16816.F32.BF16 R28, R8.reuse, R26, R16 ;  /* 0x0000001a081c723c */ /* 0x040ff00000041810 */
[C---:B------:R-:W-:Y:S08]  /*2a60*/  HMMA.16816.F32.BF16 R24, R8.reuse, R44, R36 ;  /* 0x0000002c0818723c */ /* 0x040ff00000041824 */
[----:B------:R-:W-:Y:S01]  /*2a70*/  HMMA.16816.F32.BF16 R36, R8, R58, R76 ;  /* 0x0000003a0824723c */ /* 0x000fe2000004184c */
[----:B------:R-:W4:Y:S07]  /*2a80*/  LDSM.16.M88.4 R56, [R222+0x5800] ;  /* 0x00580000de38783b */ /* 0x000f2e0000000200 */
[----:B--2---:R-:W-:Y:S08]  /*2a90*/  HMMA.16816.F32.BF16 R76, R20, R108, R40 ;  /* 0x0000006c144c723c */ /* 0x004ff00000041828 */
[C---:B------:R-:W-:Y:S01]  /*2aa0*/  HMMA.16816.F32.BF16 R16, R8.reuse, R46, R84 ;  /* 0x0000002e0810723c */ /* 0x040fe20000041854 */
[----:B------:R-:W-:Y:S07]  /*2ab0*/  LDSM.16.M88.4 R44, [R217+0x10900] ;  /* 0x01090000d92c783b */ /* 0x000fee0000000200 */
[C---:B------:R-:W-:Y:S08]  /*2ac0*/  HMMA.16816.F32.BF16 R100, R8.reuse, R72, R64 ;  /* 0x000000480864723c */ /* 0x040ff00000041840 */
[C---:B------:R-:W-:Y:S01]  /*2ad0*/  HMMA.16816.F32.BF16 R92, R8.reuse, R68, R52 ;  /* 0x00000044085c723c */ /* 0x040fe20000041834 */
[----:B------:R-:W-:Y:S07]  /*2ae0*/  LDSM.16.M88.4 R52, [R217+0xf900] ;  /* 0x00f90000d934783b */ /* 0x000fee0000000200 */
[----:B------:R-:W-:Y:S01]  /*2af0*/  HMMA.16816.F32.BF16 R80, R8, R70, R48 ;  /* 0x000000460850723c */ /* 0x000fe20000041830 */
[----:B------:R-:W-:Y:S04]  /*2b00*/  LDSM.16.M88.4 R8, [R221+0x1c100] ;  /* 0x01c10000dd08783b */ /* 0x000fe80000000200 */
[----:B------:R-:W-:Y:S03]  /*2b10*/  LDSM.16.M88.4 R48, [R217+0x10100] ;  /* 0x01010000d930783b */ /* 0x000fe60000000200 */
[C---:B------:R-:W-:Y:S01]  /*2b20*/  HMMA.16816.F32.BF16 R40, R20.reuse, R116, R12 ;  /* 0x000000741428723c */ /* 0x040fe2000004180c */
[----:B------:R-:W2:Y:S07]  /*2b30*/  LDSM.16.M88.4 R12, [R217+0xf100] ;  /* 0x00f10000d90c783b */ /* 0x000eae0000000200 */
[C---:B------:R-:W-:Y:S01]  /*2b40*/  HMMA.16816.F32.BF16 R72, R20.reuse, R110, R32 ;  /* 0x0000006e1448723c */ /* 0x040fe20000041820 */
[----:B------:R-:W-:Y:S07]  /*2b50*/  LDSM.16.M88.4 R108, [R216+0x3000] ;  /* 0x00300000d86c783b */ /* 0x000fee0000000200 */
[C---:B---3--:R-:W-:Y:S08]  /*2b60*/  HMMA.16816.F32.BF16 R88, R20.reuse, R104, R88 ;  /* 0x000000681458723c */ /* 0x048ff00000041858 */
[C---:B------:R-:W-:Y:S01]  /*2b70*/  HMMA.16816.F32.BF16 R84, R20.reuse, R106, R28 ;  /* 0x0000006a1454723c */ /* 0x040fe2000004181c */
[----:B------:R-:W3:Y:S07]  /*2b80*/  LDSM.16.M88.4 R104, [R217+0x11100] ;  /* 0x01110000d968783b */ /* 0x000eee0000000200 */
[C---:B------:R-:W-:Y:S01]  /*2b90*/  HMMA.16816.F32.BF16 R64, R20.reuse, R114, R16 ;  /* 0x000000721440723c */ /* 0x040fe20000041810 */
[----:B------:R-:W-:Y:S07]  /*2ba0*/  LDSM.16.M88.4 R16, [R220+0x1c100] ;  /* 0x01c10000dc10783b */ /* 0x000fee0000000200 */
[C---:B-1----:R-:W-:Y:S01]  /*2bb0*/  HMMA.16816.F32.BF16 R32, R20.reuse, R60, R100 ;  /* 0x0000003c1420723c */ /* 0x042fe20000041864 */
[----:B------:R-:W1:Y:S07]  /*2bc0*/  LDSM.16.M88.4 R100, [R217+0x11900] ;  /* 0x01190000d964783b */ /* 0x000e6e0000000200 */
[C---:B------:R-:W-:Y:S08]  /*2bd0*/  HMMA.16816.F32.BF16 R36, R20.reuse, R118, R36 ;  /* 0x000000761424723c */ /* 0x040ff00000041824 */
[C---:B------:R-:W-:Y:S01]  /*2be0*/  HMMA.16816.F32.BF16 R68, R20.reuse, R112, R24 ;  /* 0x000000701444723c */ /* 0x040fe20000041818 */
[----:B------:R-:W-:Y:S07]  /*2bf0*/  LDSM.16.M88.4 R112, [R216+0x3800] ;  /* 0x00380000d870783b */ /* 0x000fee0000000200 */
[C---:B------:R-:W-:Y:S08]  /*2c00*/  HMMA.16816.F32.BF16 R28, R20.reuse, R62, R96 ;  /* 0x0000003e141c723c */ /* 0x040ff00000041860 */
[C---:B----4-:R-:W-:Y:S08]  /*2c10*/  HMMA.16816.F32.BF16 R60, R20.reuse, R56, R92 ;  /* 0x00000038143c723c */ /* 0x050ff0000004185c */
[----:B------:R-:W-:Y:S08]  /*2c20*/  HMMA.16816.F32.BF16 R24, R20, R58, R80 ;  /* 0x0000003a1418723c */ /* 0x000ff00000041850 */
[C---:B--2---:R-:W-:Y:S08]  /*2c30*/  HMMA.16816.F32.BF16 R20, R8.reuse, R12, R76 ;  /* 0x0000000c0814723c */ /* 0x044ff0000004184c */
[C---:B------:R-:W-:Y:S08]  /*2c40*/  HMMA.16816.F32.BF16 R56, R8.reuse, R52, R88 ;  /* 0x000000340838723c */ /* 0x040ff00000041858 */
[C---:B------:R-:W-:Y:S01]  /*2c50*/  HMMA.16816.F32.BF16 R84, R8.reuse, R54, R84 ;  /* 0x000000360854723c */ /* 0x040fe20000041854 */
[----:B------:R-:W2:Y:S07]  /*2c60*/  LDSM.16.M88.4 R52, [R216+0x4800] ;  /* 0x00480000d834783b */ /* 0x000eae0000000200 */
[C---:B------:R-:W-:Y:S08]  /*2c70*/  HMMA.16816.F32.BF16 R12, R8.reuse, R14, R72 ;  /* 0x0000000e080c723c */ /* 0x040ff00000041848 */
[C---:B------:R-:W-:Y:S08]  /*2c80*/  HMMA.16816.F32.BF16 R92, R8.reuse, R44, R40 ;  /* 0x0000002c085c723c */ /* 0x040ff00000041828 */
[C---:B------:R-:W-:Y:S01]  /*2c90*/  HMMA.16816.F32.BF16 R80, R8.reuse, R46, R36 ;  /* 0x0000002e0850723c */ /* 0x040fe20000041824 */
[----:B------:R-:W4:Y:S07]  /*2ca0*/  LDSM.16.M88.4 R44, [R216+0x4000] ;  /* 0x00400000d82c783b */ /* 0x000f2e0000000200 */
[C---:B------:R-:W-:Y:S08]  /*2cb0*/  HMMA.16816.F32.BF16 R96, R8.reuse, R48, R68 ;  /* 0x000000300860723c */ /* 0x040ff00000041844 */
[C---:B------:R-:W-:Y:S08]  /*2cc0*/  HMMA.16816.F32.BF16 R88, R8.reuse, R50, R64 ;  /* 0x000000320858723c */ /* 0x040ff00000041840 */
[C---:B---3--:R-:W-:Y:S08]  /*2cd0*/  HMMA.16816.F32.BF16 R76, R8.reuse, R104, R32 ;  /* 0x00000068084c723c */ /* 0x048ff00000041820 */
[C---:B------:R-:W-:Y:S08]  /*2ce0*/  HMMA.16816.F32.BF16 R72, R8.reuse, R106, R28 ;  /* 0x0000006a0848723c */ /* 0x040ff0000004181c */
[C---:B-1----:R-:W-:Y:S08]  /*2cf0*/  HMMA.16816.F32.BF16 R68, R8.reuse, R100, R60 ;  /* 0x000000640844723c */ /* 0x042ff0000004183c */
[----:B------:R-:W-:Y:S01]  /*2d00*/  HMMA.16816.F32.BF16 R64, R8, R102, R24 ;  /* 0x000000660840723c */ /* 0x000fe20000041818 */
[----:B------:R-:W-:Y:S04]  /*2d10*/  LDSM.16.M88.4 R8, [R216+0x5800] ;  /* 0x00580000d808783b */ /* 0x000fe80000000200 */
[----:B------:R-:W-:Y:S03]  /*2d20*/  LDSM.16.M88.4 R24, [R167+0x12100] ;  /* 0x01210000a718783b */ /* 0x000fe60000000200 */
[C---:B------:R-:W-:Y:S01]  /*2d30*/  HMMA.16816.F32.BF16 R40, R16.reuse, R108, R20 ;  /* 0x0000006c1028723c */ /* 0x040fe20000041814 */
[----:B------:R-:W1:Y:S07]  /*2d40*/  LDSM.16.M88.4 R20, [R216+0x5000] ;  /* 0x00500000d814783b */ /* 0x000e6e0000000200 */
[C---:B------:R-:W-:Y:S01]  /*2d50*/  HMMA.16816.F32.BF16 R36, R16.reuse, R110, R12 ;  /* 0x0000006e1024723c */ /* 0x040fe2000004180c */
[----:B------:R-:W3:Y:S07]  /*2d60*/  LDSM.16.M88.4 R12, [R218+0x20100] ;  /* 0x02010000da0c783b */ /* 0x000eee0000000200 */
[C---:B--2---:R-:W-:Y:S08]  /*2d70*/  HMMA.16816.F32.BF16 R100, R16.reuse, R52, R92 ;  /* 0x000000341064723c */ /* 0x044ff0000004185c */
[C---:B------:R-:W-:Y:S01]  /*2d80*/  HMMA.16816.F32.BF16 R108, R16.reuse, R54, R80 ;  /* 0x00000036106c723c */ /* 0x040fe20000041850 */
[----:B------:R-:W2:Y:S07]  /*2d90*/  LDSM.16.M88.4 R52, [R167+0x13100] ;  /* 0x01310000a734783b */ /* 0x000eae0000000200 */
[C---:B------:R-:W-:Y:S01]  /*2da0*/  HMMA.16816.F32.BF16 R32, R16.reuse, R112, R56 ;  /* 0x000000701020723c */ /* 0x040fe20000041838 */
[----:B------:R-:W5:Y:S07]  /*2db0*/  LDSM.16.M88.4 R56, [R167+0x13900] ;  /* 0x01390000a738783b */ /* 0x000f6e0000000200 */
[C---:B----4-:R-:W-:Y:S08]  /*2dc0*/  HMMA.16816.F32.BF16 R48, R16.reuse, R44, R96 ;  /* 0x0000002c1030723c */ /* 0x050ff00000041860 */
[C---:B------:R-:W-:Y:S01]  /*2dd0*/  HMMA.16816.F32.BF16 R60, R16.reuse, R46, R88 ;  /* 0x0000002e103c723c */ /* 0x040fe20000041858 */
[----:B------:R-:W4:Y:S07]  /*2de0*/  LDSM.16.M88.4 R44, [R167+0x12900] ;  /* 0x01290000a72c783b */ /* 0x000f2e0000000200 */
[C---:B------:R-:W-:Y:S08]  /*2df0*/  HMMA.16816.F32.BF16 R28, R16.reuse, R114, R84 ;  /* 0x00000072101c723c */ /* 0x040ff00000041854 */
[C---:B-1----:R-:W-:Y:S01]  /*2e00*/  HMMA.16816.F32.BF16 R96, R16.reuse, R20, R76 ;  /* 0x000000141060723c */ /* 0x042fe2000004184c */
[----:B------:R-:W-:Y:S07]  /*2e10*/  LDSM.16.M88.4 R76, [R222+0x7000] ;  /* 0x00700000de4c783b */ /* 0x000fee0000000200 */
[C---:B------:R-:W-:Y:S01]  /*2e20*/  HMMA.16816.F32.BF16 R104, R16.reuse, R22, R72 ;  /* 0x000000161068723c */ /* 0x040fe20000041848 */
[----:B------:R-:W-:Y:S07]  /*2e30*/  LDSM.16.M88.4 R20, [R167+0x14900] ;  /* 0x01490000a714783b */ /* 0x000fee0000000200 */
[C---:B------:R-:W-:Y:S01]  /*2e40*/  HMMA.16816.F32.BF16 R120, R16.reuse, R8, R68 ;  /* 0x000000081078723c */ /* 0x040fe20000041844 */
[----:B------:R-:W-:Y:S07]  /*2e50*/  LDSM.16.M88.4 R68, [R222+0x7800] ;  /* 0x00780000de44783b */ /* 0x000fee0000000200 */
[----:B------:R-:W-:Y:S01]  /*2e60*/  HMMA.16816.F32.BF16 R116, R16, R10, R64 ;  /* 0x0000000a1074723c */ /* 0x000fe20000041840 */
[----:B------:R-:W1:Y:S04]  /*2e70*/  LDSM.16.M88.4 R16, [R167+0x14100] ;  /* 0x01410000a710783b */ /* 0x000e680000000200 */
[----:B------:R-:W-:Y:S03]  /*2e80*/  LDSM.16.M88.4 R8, [R219+0x20100] ;  /* 0x02010000db08783b */ /* 0x000fe60000000200 */
[C---:B---3--:R-:W-:Y:S01]  /*2e90*/  HMMA.16816.F32.BF16 R112, R12.reuse, R24, R40 ;  /* 0x000000180c70723c */ /* 0x048fe20000041828 */
[----:B------:R-:W-:Y:S07]  /*2ea0*/  LDSM.16.M88.4 R40, [R222+0x6800] ;  /* 0x00680000de28783b */ /* 0x000fee0000000200 */
[C---:B------:R-:W-:Y:S01]  /*2eb0*/  HMMA.16816.F32.BF16 R92, R12.reuse, R26, R36 ;  /* 0x0000001a0c5c723c */ /* 0x040fe20000041824 */
[----:B------:R-:W3:Y:S07]  /*2ec0*/  LDSM.16.M88.4 R24, [R222+0x6000] ;  /* 0x00600000de18783b */ /* 0x000eee0000000200 */
[C---:B--2---:R-:W-:Y:S08]  /*2ed0*/  HMMA.16816.F32.BF16 R72, R12.reuse, R54, R60 ;  /* 0x000000360c48723c */ /* 0x044ff0000004183c */
[C---:B------:R-:W-:Y:S01]  /*2ee0*/  HMMA.16816.F32.BF16 R80, R12.reuse, R52, R48 ;  /* 0x000000340c50723c */ /* 0x040fe20000041830 */
[----:B------:R-:W-:Y:S07]  /*2ef0*/  LDSM.16.M88.4 R48, [R222+0x8800] ;  /* 0x00880000de30783b */ /* 0x000fee0000000200 */
[C---:B-----5:R-:W-:Y:S01]  /*2f00*/  HMMA.16816.F32.BF16 R64, R12.reuse, R56, R100 ;  /* 0x000000380c40723c */ /* 0x060fe20000041864 */
[----:B------:R-:W-:Y:S07]  /*2f10*/  LDSM.16.M88.4 R100, [R217+0x13900] ;  /* 0x01390000d964783b */ /* 0x000fee0000000200 */
[C---:B------:R-:W-:Y:S01]  /*2f20*/  HMMA.16816.F32.BF16 R60, R12.reuse, R58, R108 ;  /* 0x0000003a0c3c723c */ /* 0x040fe2000004186c */
[----:B------:R-:W2:Y:S04]  /*2f30*/  LDSM.16.M88.4 R56, [R222+0x8000] ;  /* 0x00800000de38783b */ /* 0x000ea80000000200 */
[----:B------:R-:W-:Y:S03]  /*2f40*/  LDSM.16.M88.4 R108, [R217+0x14100] ;  /* 0x01410000d96c783b */ /* 0x000fe60000000200 */
[C---:B----4-:R-:W-:Y:S08]  /*2f50*/  HMMA.16816.F32.BF16 R88, R12.reuse, R44, R32 ;  /* 0x0000002c0c58723c */ /* 0x050ff00000041820 */
[C---:B------:R-:W-:Y:S08]  /*2f60*/  HMMA.16816.F32.BF16 R84, R12.reuse, R46, R28 ;  /* 0x0000002e0c54723c */ /* 0x040ff0000004181c */
[C---:B-1----:R-:W-:Y:S01]  /*2f70*/  HMMA.16816.F32.BF16 R52, R12.reuse, R16, R96 ;  /* 0x000000100c34723c */ /* 0x042fe20000041860 */
[----:B------:R-:W-:Y:S07]  /*2f80*/  LDSM.16.M88.4 R96, [R217+0x12100] ;  /* 0x01210000d960783b */ /* 0x000fee0000000200 */
[C---:B------:R-:W-:Y:S01]  /*2f90*/  HMMA.16816.F32.BF16 R44, R12.reuse, R18, R104 ;  /* 0x000000120c2c723c */ /* 0x040fe20000041868 */
[----:B------:R-:W1:Y:S04]  /*2fa0*/  LDSM.16.M88.4 R16, [R221+0x20100] ;  /* 0x02010000dd10783b */ /* 0x000e680000000200 */
[----:B------:R-:W-:Y:S03]  /*2fb0*/  LDSM.16.M88.4 R104, [R217+0x12900] ;  /* 0x01290000d968783b */ /* 0x000fe60000000200 */
[C---:B------:R-:W-:Y:S01]  /*2fc0*/  HMMA.16816.F32.BF16 R36, R12.reuse, R20, R120 ;  /* 0x000000140c24723c */ /* 0x040fe20000041878 */
[----:B------:R-:W4:Y:S07]  /*2fd0*/  LDSM.16.M88.4 R120, [R217+0x13100] ;  /* 0x01310000d978783b */ /* 0x000f2e0000000200 */
[----:B------:R-:W-:Y:S08]  /*2fe0*/  HMMA.16816.F32.BF16 R32, R12, R22, R116 ;  /* 0x000000160c20723c */ /* 0x000ff00000041874 */
[C---:B---3--:R-:W-:Y:S08]  /*2ff0*/  HMMA.16816.F32.BF16 R28, R8.reuse, R24, R112 ;  /* 0x00000018081c723c */ /* 0x048ff00000041870 */
[C---:B------:R-:W-:Y:S08]  /*3000*/  HMMA.16816.F32.BF16 R20, R8.reuse, R40, R88 ;  /* 0x000000280814723c */ /* 0x040ff00000041858 */
[C---:B------:R-:W-:Y:S08]  /*3010*/  HMMA.16816.F32.BF16 R12, R8.reuse, R42, R84 ;  /* 0x0000002a080c723c */ /* 0x040ff00000041854 */
[C---:B------:R-:W-:Y:S08]  /*3020*/  HMMA.16816.F32.BF16 R24, R8.reuse, R26, R92 ;  /* 0x0000001a0818723c */ /* 0x040ff0000004185c */
[C---:B------:R-:W-:Y:S08]  /*3030*/  HMMA.16816.F32.BF16 R40, R8.reuse, R76, R80 ;  /* 0x0000004c0828723c */ /* 0x040ff00000041850 */
[C---:B------:R-:W-:Y:S08]  /*3040*/  HMMA.16816.F32.BF16 R84, R8.reuse, R78, R72 ;  /* 0x0000004e0854723c */ /* 0x040ff00000041848 */
[C---:B------:R-:W-:Y:S08]  /*3050*/  HMMA.16816.F32.BF16 R88, R8.reuse, R68, R64 ;  /* 0x000000440858723c */ /* 0x040ff00000041840 */
[C---:B------:R-:W-:Y:S08]  /*3060*/  HMMA.16816.F32.BF16 R92, R8.reuse, R70, R60 ;  /* 0x00000046085c723c */ /* 0x040ff0000004183c */
[C---:B--2---:R-:W-:Y:S01]  /*3070*/  HMMA.16816.F32.BF16 R80, R8.reuse, R56, R52 ;  /* 0x000000380850723c */ /* 0x044fe20000041834 */
[----:B------:R-:W-:Y:S07]  /*3080*/  LDSM.16.M88.4 R52, [R217+0x14900] ;  /* 0x01490000d934783b */ /* 0x000fee0000000200 */
[C---:B------:R-:W-:Y:S01]  /*3090*/  HMMA.16816.F32.BF16 R76, R8.reuse, R58, R44 ;  /* 0x0000003a084c723c */ /* 0x040fe2000004182c */
[----:B------:R-:W-:Y:S07]  /*30a0*/  LDSM.16.M88.4 R44, [R216+0x6800] ;  /* 0x00680000d82c783b */ /* 0x000fee0000000200 */
[C---:B------:R-:W-:Y:S01]  /*30b0*/  HMMA.16816.F32.BF16 R72, R8.reuse, R48, R36 ;  /* 0x000000300848723c */ /* 0x040fe20000041824 */
[----:B------:R-:W-:Y:S07]  /*30c0*/  LDSM.16.M88.4 R36, [R216+0x7800] ;  /* 0x00780000d824783b */ /* 0x000fee0000000200 */
[----:B------:R-:W-:Y:S01]  /*30d0*/  HMMA.16816.F32.BF16 R68, R8, R50, R32 ;  /* 0x000000320844723c */ /* 0x000fe20000041820 */
[----:B------:R-:W-:Y:S04]  /*30e0*/  LDSM.16.M88.4 R8, [R220+0x20100] ;  /* 0x02010000dc08783b */ /* 0x000fe80000000200 */
[----:B------:R-:W2:Y:S03]  /*30f0*/  LDSM.16.M88.4 R48, [R216+0x6000] ;  /* 0x00600000d830783b */ /* 0x000ea60000000200 */
[C---:B-1----:R-:W-:Y:S08]  /*3100*/  HMMA.16816.F32.BF16 R64, R16.reuse, R96, R28 ;  /* 0x000000601040723c */ /* 0x042ff0000004181c */
[C---:B------:R-:W-:Y:S08]  /*3110*/  HMMA.16816.F32.BF16 R60, R16.reuse, R98, R24 ;  /* 0x00000062103c723c */ /* 0x040ff00000041818 */
[C---:B----4-:R-:W-:Y:S01]  /*3120*/  HMMA.16816.F32.BF16 R28, R16.reuse, R120, R40 ;  /* 0x00000078101c723c */ /* 0x050fe20000041828 */
[----:B------:R-:W1:Y:S07]  /*3130*/  LDSM.16.M88.4 R40, [R216+0x7000] ;  /* 0x00700000d828783b */ /* 0x000e6e0000000200 */
[C---:B------:R-:W-:Y:S08]  /*3140*/  HMMA.16816.F32.BF16 R24, R16.reuse, R122, R84 ;  /* 0x0000007a1018723c */ /* 0x040ff00000041854 */
[C---:B------:R-:W-:Y:S08]  /*3150*/  HMMA.16816.F32.BF16 R56, R16.reuse, R104, R20 ;  /* 0x000000681038723c */ /* 0x040ff00000041814 */
[C---:B------:R-:W-:Y:S08]  /*3160*/  HMMA.16816.F32.BF16 R20, R16.reuse, R100, R88 ;  /* 0x000000641014723c */ /* 0x040ff00000041858 */
[C---:B------:R-:W-:Y:S08]  /*3170*/  HMMA.16816.F32.BF16 R88, R16.reuse, R108, R80 ;  /* 0x0000006c1058723c */ /* 0x040ff00000041850 */
[C---:B------:R-:W-:Y:S01]  /*3180*/  HMMA.16816.F32.BF16 R32, R16.reuse, R106, R12 ;  /* 0x0000006a1020723c */ /* 0x040fe2000004180c */
[----:B------:R-:W3:Y:S04]  /*3190*/  LDSM.16.M88.4 R104, [R216+0x8800] ;  /* 0x00880000d868783b */ /* 0x000ee80000000200 */
[----:B------:R-:W-:Y:S03]  /*31a0*/  LDSM.16.M88.4 R12, [R218+0x24100] ;  /* 0x02410000da0c783b */ /* 0x000fe60000000200 */
[C---:B------:R-:W-:Y:S01]  /*31b0*/  HMMA.16816.F32.BF16 R80, R16.reuse, R110, R76 ;  /* 0x0000006e1050723c */ /* 0x040fe2000004184c */
[----:B------:R-:W-:Y:S07]  /*31c0*/  LDSM.16.M88.4 R108, [R167+0x15100] ;  /* 0x01510000a76c783b */ /* 0x000fee0000000200 */
[----:B------:R-:W-:Y:S01]  /*31d0*/  HMMA.16816.F32.BF16 R92, R16, R102, R92 ;  /* 0x00000066105c723c */ /* 0x000fe2000004185c */
[----:B------:R-:W4:Y:S07]  /*31e0*/  LDSM.16.M88.4 R100, [R216+0x8000] ;  /* 0x00800000d864783b */ /* 0x000f2e0000000200 */
[C---:B--2---:R-:W-:Y:S08]  /*31f0*/  HMMA.16816.F32.BF16 R84, R8.reuse, R48, R64 ;  /* 0x000000300854723c */ /* 0x044ff00000041840 */
[----:B------:R-:W-:Y:S01]  /*3200*/  HMMA.16816.F32.BF16 R76, R8, R50, R60 ;  /* 0x00000032084c723c */ /* 0x000fe2000004183c */
[----:B------:R-:W2:Y:S07]  /*3210*/  LDSM.16.M88.4 R48, [R167+0x16100] ;  /* 0x01610000a730783b */ /* 0x000eae0000000200 */
[C---:B------:R-:W-:Y:S08]  /*3220*/  HMMA.16816.F32.BF16 R96, R16.reuse, R52, R72 ;  /* 0x000000341060723c */ /* 0x040ff00000041848 */
[----:B------:R-:W-:Y:S01]  /*3230*/  HMMA.16816.F32.BF16 R16, R16, R54, R68 ;  /* 0x000000361010723c */ /* 0x000fe20000041844 */
[----:B------:R-:W5:Y:S07]  /*3240*/  LDSM.16.M88.4 R52, [R167+0x15900] ;  /* 0x01590000a734783b */ /* 0x000f6e0000000200 */
[C---:B-1----:R-:W-:Y:S01]  /*3250*/  HMMA.16816.F32.BF16 R60, R8.reuse, R42, R24 ;  /* 0x0000002a083c723c */ /* 0x042fe20000041818 */
[----:B------:R-:W-:Y:S07]  /*3260*/  LDSM.16.M88.4 R24, [R167+0x17100] ;  /* 0x01710000a718783b */ /* 0x000fee0000000200 */
[C---:B------:R-:W-:Y:S08]  /*3270*/  HMMA.16816.F32.BF16 R72, R8.reuse, R44, R56 ;  /* 0x0000002c0848723c */ /* 0x040ff00000041838 */
[C---:B------:R-:W-:Y:S01]  /*3280*/  HMMA.16816.F32.BF16 R68, R8.reuse, R46, R32 ;  /* 0x0000002e0844723c */ /* 0x040fe20000041820 */
[----:B------:R-:W1:Y:S07]  /*3290*/  LDSM.16.M88.4 R44, [R167+0x16900] ;  /* 0x01690000a72c783b */ /* 0x000e6e0000000200 */
[C---:B------:R-:W-:Y:S01]  /*32a0*/  HMMA.16816.F32.BF16 R56, R8.reuse, R36, R20 ;  /* 0x000000240838723c */ /* 0x040fe20000041814 */
[----:B------:R-:W1:Y:S07]  /*32b0*/  LDSM.16.M88.4 R20, [R167+0x17900] ;  /* 0x01790000a714783b */ /* 0x000e6e0000000200 */
[C---:B------:R-:W-:Y:S08]  /*32c0*/  HMMA.16816.F32.BF16 R64, R8.reuse, R40, R28 ;  /* 0x000000280840723c */ /* 0x040ff0000004181c */
[C---:B------:R-:W-:Y:S08]  /*32d0*/  HMMA.16816.F32.BF16 R40, R8.reuse, R38, R92 ;  /* 0x000000260828723c */ /* 0x040ff0000004185c */
[C---:B---3--:R-:W-:Y:S08]  /*32e0*/  HMMA.16816.F32.BF16 R28, R8.reuse, R104, R96 ;  /* 0x00000068081c723c */ /* 0x048ff00000041860 */
[C---:B------:R-:W-:Y:S08]  /*32f0*/  HMMA.16816.F32.BF16 R16, R8.reuse, R106, R16 ;  /* 0x0000006a0810723c */ /* 0x040ff00000041810 */
[C---:B----4-:R-:W-:Y:S01]  /*3300*/  HMMA.16816.F32.BF16 R36, R8.reuse, R100, R88 ;  /* 0x000000640824723c */ /* 0x050fe20000041858 */
[----:B------:R-:W-:Y:S07]  /*3310*/  LDSM.16.M88.4 R88, [R222+0x9000] ;  /* 0x00900000de58783b */ /* 0x000fee0000000200 */
[----:B------:R-:W-:Y:S01]  /*3320*/  HMMA.16816.F32.BF16 R32, R8, R102, R80 ;  /* 0x000000660820723c */ /* 0x000fe20000041850 */
[----:B------:R-:W-:Y:S07]  /*3330*/  LDSM.16.M88.4 R8, [R219+0x24100] ;  /* 0x02410000db08783b */ /* 0x000fee0000000200 */
[C---:B--2---:R-:W-:Y:S01]  /*3340*/  HMMA.16816.F32.BF16 R104, R12.reuse, R50, R60 ;  /* 0x000000320c68723c */ /* 0x044fe2000004183c */
[----:B------:R-:W2:Y:S07]  /*3350*/  LDSM.16.M88.4 R60, [R222+0xa000] ;  /* 0x00a00000de3c783b */ /* 0x000eae0000000200 */
[C---:B-----5:R-:W-:Y:S01]  /*3360*/  HMMA.16816.F32.BF16 R120, R12.reuse, R52, R72 ;  /* 0x000000340c78723c */ /* 0x060fe20000041848 */
[----:B------:R-:W3:Y:S07]  /*3370*/  LDSM.16.M88.4 R72, [R222+0x9800] ;  /* 0x00980000de48783b */ /* 0x000eee0000000200 */
[C---:B------:R-:W-:Y:S08]  /*3380*/  HMMA.16816.F32.BF16 R84, R12.reuse, R108, R84 ;  /* 0x0000006c0c54723c */ /* 0x040ff00000041854 */
[C---:B------:R-:W-:Y:S01]  /*3390*/  HMMA.16816.F32.BF16 R108, R12.reuse, R110, R76 ;  /* 0x0000006e0c6c723c */ /* 0x040fe2000004184c */
[----:B------:R-:W4:Y:S07]  /*33a0*/  LDSM.16.M88.4 R76, [R222+0xa800] ;  /* 0x00a80000de4c783b */ /* 0x000f2e0000000200 */
[C---:B------:R-:W-:Y:S01]  /*33b0*/  HMMA.16816.F32.BF16 R116, R12.reuse, R54, R68 ;  /* 0x000000360c74723c */ /* 0x040fe20000041844 */
[----:B------:R-:W5:Y:S07]  /*33c0*/  LDSM.16.M88.4 R68, [R222+0xb000] ;  /* 0x00b00000de44783b */ /* 0x000f6e0000000200 */
[C---:B------:R-:W-:Y:S01]  /*33d0*/  HMMA.16816.F32.BF16 R112, R12.reuse, R48, R64 ;  /* 0x000000300c70723c */ /* 0x040fe20000041840 */
[----:B------:R-:W-:Y:S07]  /*33e0*/  LDSM.16.M88.4 R48, [R217+0x15100] ;  /* 0x01510000d930783b */ /* 0x000fee0000000200 */
[C---:B-1----:R-:W-:Y:S01]  /*33f0*/  HMMA.16816.F32.BF16 R100, R12.reuse, R44, R56 ;  /* 0x0000002c0c64723c */ /* 0x042fe20000041838 */
[----:B------:R-:W1:Y:S07]  /*3400*/  LDSM.16.M88.4 R56, [R222+0xb800] ;  /* 0x00b80000de38783b */ /* 0x000e6e0000000200 */
[C---:B------:R-:W-:Y:S01]  /*3410*/  HMMA.16816.F32.BF16 R96, R12.reuse, R46, R40 ;  /* 0x0000002e0c60723c */ /* 0x040fe20000041828 */
[----:B------:R-:W-:Y:S04]  /*3420*/  LDSM.16.M88.4 R40, [R217+0x16100] ;  /* 0x01610000d928783b */ /* 0x000fe80000000200 */
[----:B------:R-:W-:Y:S03]  /*3430*/  LDSM.16.M88.4 R44, [R217+0x15900] ;  /* 0x01590000d92c783b */ /* 0x000fe60000000200 */
[C---:B------:R-:W-:Y:S08]  /*3440*/  HMMA.16816.F32.BF16 R92, R12.reuse, R24, R36 ;  /* 0x000000180c5c723c */ /* 0x040ff00000041824 */
[C---:B------:R-:W-:Y:S08]  /*3450*/  HMMA.16816.F32.BF16 R80, R12.reuse, R26, R32 ;  /* 0x0000001a0c50723c */ /* 0x040ff00000041820 */
[C---:B------:R-:W-:Y:S08]  /*3460*/  HMMA.16816.F32.BF16 R64, R12.reuse, R20, R28 ;  /* 0x000000140c40723c */ /* 0x040ff0000004181c */
[----:B------:R-:W-:Y:S01]  /*3470*/  HMMA.16816.F32.BF16 R52, R12, R22, R16 ;  /* 0x000000160c34723c */ /* 0x000fe20000041810 */
[----:B------:R-:W1:Y:S07]  /*3480*/  LDSM.16.M88.4 R12, [R221+0x24100] ;  /* 0x02410000dd0c783b */ /* 0x000e6e0000000200 */
[C---:B--2---:R-:W-:Y:S08]  /*3490*/  HMMA.16816.F32.BF16 R16, R8.reuse, R62, R104 ;  /* 0x0000003e0810723c */ /* 0x044ff00000041868 */
[C---:B---3--:R-:W-:Y:S01]  /*34a0*/  HMMA.16816.F32.BF16 R28, R8.reuse, R72, R120 ;  /* 0x00000048081c723c */ /* 0x048fe20000041878 */
[----:B------:R-:W2:Y:S07]  /*34b0*/  LDSM.16.M88.4 R120, [R217+0x16900] ;  /* 0x01690000d978783b */ /* 0x000eae0000000200 */
[C---:B------:R-:W-:Y:S08]  /*34c0*/  HMMA.16816.F32.BF16 R20, R8.reuse, R60, R112 ;  /* 0x0000003c0814723c */ /* 0x040ff00000041870 */
[C---:B----4-:R-:W-:Y:S08]  /*34d0*/  HMMA.16816.F32.BF16 R60, R8.reuse, R76, R100 ;  /* 0x0000004c083c723c */ /* 0x050ff00000041864 */
[C---:B------:R-:W-:Y:S08]  /*34e0*/  HMMA.16816.F32.BF16 R36, R8.reuse, R88, R84 ;  /* 0x000000580824723c */ /* 0x040ff00000041854 */
[C---:B------:R-:W-:Y:S01]  /*34f0*/  HMMA.16816.F32.BF16 R32, R8.reuse, R90, R108 ;  /* 0x0000005a0820723c */ /* 0x040fe2000004186c */
[----:B------:R-:W3:Y:S07]  /*3500*/  LDSM.16.M88.4 R108, [R217+0x17100] ;  /* 0x01710000d96c783b */ /* 0x000eee0000000200 */
[C---:B-----5:R-:W-:Y:S08]  /*3510*/  HMMA.16816.F32.BF16 R100, R8.reuse, R68, R92 ;  /* 0x000000440864723c */ /* 0x060ff0000004185c */
[C---:B-1----:R-:W-:Y:S08]  /*3520*/  HMMA.16816.F32.BF16 R92, R8.reuse, R56, R64 ;  /* 0x00000038085c723c */ /* 0x042ff00000041840 */
[----:B------:R-:W-:Y:S08]  /*3530*/  HMMA.16816.F32.BF16 R24, R8, R74, R116 ;  /* 0x0000004a0818723c */ /* 0x000ff00000041874 */
[----:B------:R-:W-:Y:S01]  /*3540*/  HMMA.16816.F32.BF16 R64, R12, R42, R16 ;  /* 0x0000002a0c40723c */ /* 0x000fe20000041810 */
[----:B------:R-:W1:Y:S07]  /*3550*/  LDSM.16.M88.4 R16, [R217+0x17900] ;  /* 0x01790000d910783b */ /* 0x000e6e0000000200 */
[C---:B------:R-:W-:Y:S08]  /*3560*/  HMMA.16816.F32.BF16 R96, R8.reuse, R78, R96 ;  /* 0x0000004e0860723c */ /* 0x040ff00000041860 */
[C---:B------:R-:W-:Y:S08]  /*3570*/  HMMA.16816.F32.BF16 R104, R8.reuse, R70, R80 ;  /* 0x000000460868723c */ /* 0x040ff00000041850 */
[----:B------:R-:W-:Y:S01]  /*3580*/  HMMA.16816.F32.BF16 R88, R8, R58, R52 ;  /* 0x0000003a0858723c */ /* 0x000fe20000041834 */
[----:B------:R-:W-:Y:S04]  /*3590*/  LDSM.16.M88.4 R8, [R220+0x24100] ;  /* 0x02410000dc08783b */ /* 0x000fe80000000200 */
[----:B------:R-:W-:Y:S03]  /*35a0*/  LDSM.16.M88.4 R56, [R216+0x9800] ;  /* 0x00980000d838783b */ /* 0x000fe60000000200 */
[C---:B------:R-:W-:Y:S01]  /*35b0*/  HMMA.16816.F32.BF16 R84, R12.reuse, R48, R36 ;  /* 0x000000300c54723c */ /* 0x040fe20000041824 */
[----:B------:R-:W-:Y:S07]  /*35c0*/  LDSM.16.M88.4 R52, [R216+0xa000] ;  /* 0x00a00000d834783b */ /* 0x000fee0000000200 */
[C---:B------:R-:W-:Y:S01]  /*35d0*/  HMMA.16816.F32.BF16 R80, R12.reuse, R50, R32 ;  /* 0x000000320c50723c */ /* 0x040fe20000041820 */
[----:B------:R-:W4:Y:S07]  /*35e0*/  LDSM.16.M88.4 R48, [R216+0xa800] ;  /* 0x00a80000d830783b */ /* 0x000f2e0000000200 */
[C---:B------:R-:W-:Y:S08]  /*35f0*/  HMMA.16816.F32.BF16 R76, R12.reuse, R44, R28 ;  /* 0x0000002c0c4c723c */ /* 0x040ff0000004181c */
[C---:B------:R-:W-:Y:S01]  /*3600*/  HMMA.16816.F32.BF16 R72, R12.reuse, R46, R24 ;  /* 0x0000002e0c48723c */ /* 0x040fe20000041818 */
[----:B------:R-:W5:Y:S07]  /*3610*/  LDSM.16.M88.4 R44, [R216+0xb000] ;  /* 0x00b00000d82c783b */ /* 0x000f6e0000000200 */
[C---:B------:R-:W-:Y:S01]  /*3620*/  HMMA.16816.F32.BF16 R68, R12.reuse, R40, R20 ;  /* 0x000000280c44723c */ /* 0x040fe20000041814 */
[----:B------:R-:W4:Y:S07]  /*3630*/  LDSM.16.M88.4 R40, [R216+0xb800] ;  /* 0x00b80000d828783b */ /* 0x000f2e0000000200 */
[----:B--2---:R-:W-:Y:S01]  /*3640*/  HMMA.16816.F32.BF16 R36, R12, R120, R60 ;  /* 0x000000780c24723c */ /* 0x004fe2000004183c */
[----:B------:R-:W2:Y:S01]  /*3650*/  LDSM.16.M88.4 R60, [R216+0x9000] ;  /* 0x00900000d83c783b */ /* 0x000ea20000000200 */
[----:B------:R-:W-:-:S06]  /*3660*/  DEPBAR.LE SB0, 0x0 ;  /* 0x000080000000791a */ /* 0x000fcc0000000000 */
[C---:B------:R-:W-:Y:S08]  /*3670*/  HMMA.16816.F32.BF16 R32, R12.reuse, R122, R96 ;  /* 0x0000007a0c20723c */ /* 0x040ff00000041860 */
[C---:B---3--:R-:W-:Y:S08]  /*3680*/  HMMA.16816.F32.BF16 R28, R12.reuse, R108, R100 ;  /* 0x0000006c0c1c723c */ /* 0x048ff00000041864 */
[C---:B------:R-:W-:Y:S08]  /*3690*/  HMMA.16816.F32.BF16 R24, R12.reuse, R110, R104 ;  /* 0x0000006e0c18723c */ /* 0x040ff00000041868 */
[C---:B-1----:R-:W-:Y:S08]  /*36a0*/  HMMA.16816.F32.BF16 R20, R12.reuse, R16, R92 ;  /* 0x000000100c14723c */ /* 0x042ff0000004185c */
[----:B------:R-:W-:Y:S08]  /*36b0*/  HMMA.16816.F32.BF16 R12, R12, R18, R88 ;  /* 0x000000120c0c723c */ /* 0x000ff00000041858 */
[C---:B----4-:R-:W-:Y:S08]  /*36c0*/  HMMA.16816.F32.BF16 R36, R8.reuse, R48, R36 ;  /* 0x000000300824723c */ /* 0x050ff00000041824 */
[C---:B------:R-:W-:Y:S08]  /*36d0*/  HMMA.16816.F32.BF16 R48, R8.reuse, R50, R32 ;  /* 0x000000320830723c */ /* 0x040ff00000041820 */
[C---:B-----5:R-:W-:Y:S08]  /*36e0*/  HMMA.16816.F32.BF16 R32, R8.reuse, R44, R28 ;  /* 0x0000002c0820723c */ /* 0x060ff0000004181c */
        /* <DEDUP_REMOVED lines=8> */
[----:B------:R-:W-:Y:S01]  /*3770*/  HMMA.16816.F32.BF16 R40, R8, R42, R12 ;  /* 0x0000002a0828723c */ /* 0x000fe2000004180c */
[----:B------:R-:W-:Y:S06]  /*3780*/  BAR.SYNC.DEFER_BLOCKING 0x0 ;  /* 0x0000000000007b1d */ /* 0x000fec0000010000 */
[----:B------:R-:W-:Y:S05]  /*3790*/  @!P0 BRA `(.L_x_1216) ;  /* 0x0000024000008947 */ /* 0x000fea0003800000 */
[----:B------:R-:W-:Y:S01]  /*37a0*/  UIADD3 UR5, UR6, -0x2, URZ ;  /* 0xfffffffe06057890 */ /* 0x000fe2000fffe03f */
[C---:B------:R-:W-:Y:S01]  /*37b0*/  IMAD.SHL.U32 R13, R126.reuse, 0x40, RZ ;  /* 0x000000407e0d7824 */ /* 0x040fe200078e00ff */
[----:B------:R-:W-:-:S02]  /*37c0*/  SHF.L.U64.HI R3, R126, 0x6, R127 ;  /* 0x000000067e037819 */ /* 0x000fc4000001027f */
[----:B------:R-:W-:Y:S02]  /*37d0*/  USHF.R.S32.HI UR4, URZ, 0x1f, UR5 ;  /* 0x0000001f3f047899 */ /* 0x000fe40008011405 */
[----:B------:R-:W-:Y:S01]  /*37e0*/  UIMAD UR15, UR15, UR5, URZ ;  /* 0x000000050f0f72a4 */ /* 0x000fe2000f8e023f */
[----:B------:R-:W-:-:S03]  /*37f0*/  IMAD.WIDE.U32 R8, R124, UR5, R128 ;  /* 0x000000057c087c25 */ /* 0x000fc6000f8e0080 */
[----:B------:R-:W-:Y:S02]  /*3800*/  UIMAD UR4, UR4, UR16, UR15 ;  /* 0x00000010040472a4 */ /* 0x000fe4000f8e020f */
[----:B------:R-:W-:-:S04]  /*3810*/  LEA R6, P2, R8, c[0x0][0x1c8], 0x1 ;  /* 0x0000720008067a11 */ /* 0x000fc800078408ff */
[----:B------:R-:W-:Y:S02]  /*3820*/  IADD3 R0, R9, UR4, RZ ;  /* 0x0000000409007c10 */ /* 0x000fe4000fffe0ff */
[C---:B------:R-:W-:Y:S02]  /*3830*/  IADD3 R10, P3, R13.reuse, R6, RZ ;  /* 0x000000060d0a7210 */ /* 0x040fe40007f7e0ff */
[----:B------:R-:W-:Y:S02]  /*3840*/  LEA.HI.X R7, R8, c[0x0][0x1cc], R0, 0x1, P2 ;  /* 0x0000730008077a11 */ /* 0x000fe400010f0c00 */
[----:B------:R-:W-:-:S03]  /*3850*/  IADD3 R16, P1, P0, R13, 0x80, R6 ;  /* 0x000000800d107810 */ /* 0x000fc6000783e006 */
[--C-:B------:R-:W-:Y:S01]  /*3860*/  IMAD.X R11, R3, 0x1, R7.reuse, P3 ;  /* 0x00000001030b7824 */ /* 0x100fe200018e0607 */
[----:B------:R-:W-:Y:S01]  /*3870*/  LOP3.LUT P3, RZ, R165, 0x1, RZ, 0xc0, !PT ;  /* 0x00000001a5ff7812 */ /* 0x000fe2000786c0ff */
[----:B------:R-:W-:Y:S01]  /*3880*/  @!PT LDS RZ, [RZ] ;  /* 0x00000000fffff984 */ /* 0x000fe20000000800 */
[----:B------:R-:W-:Y:S01]  /*3890*/  @!PT LDS RZ, [RZ] ;  /* 0x00000000fffff984 */ /* 0x000fe20000000800 */
[----:B------:R-:W-:Y:S01]  /*38a0*/  @!PT LDS RZ, [RZ] ;  /* 0x00000000fffff984 */ /* 0x000fe20000000800 */
[----:B------:R1:W-:Y:S01]  /*38b0*/  LDGSTS.E.BYPASS.LTC128B.128 [R247+0xc100], [R6.64], !P4 ;  /* 0x0c10000006f77fae */ /* 0x0003e2000e101d4a */
[--C-:B------:R-:W-:Y:S02]  /*38c0*/  IADD3.X R17, R3, RZ, R7.reuse, P1, P0 ;  /* 0x000000ff03117210 */ /* 0x100fe40000fe0407 */
[--C-:B------:R-:W-:Y:S01]  /*38d0*/  IADD3 R14, P1, P0, R13, 0x100, R6.reuse ;  /* 0x000001000d0e7810 */ /* 0x100fe2000783e006 */
[----:B------:R1:W-:Y:S03]  /*38e0*/  LDGSTS.E.BYPASS.LTC128B.128 [R247+0xf100], [R6.64+0x80], !P6 ;  /* 0x0f10008006f77fae */ /* 0x0003e6000f101d4a */
[----:B------:R-:W-:Y:S02]  /*38f0*/  IADD3.X R15, R3, RZ, R7, P1, P0 ;  /* 0x000000ff030f7210 */ /* 0x000fe40000fe0407 */
[----:B------:R-:W-:-:S02]  /*3900*/  IADD3 R12, P2, P1, R13, 0x180, R6 ;  /* 0x000001800d0c7810 */ /* 0x000fc4000795e006 */
[----:B------:R-:W-:Y:S01]  /*3910*/  IADD3 R8, P0, R10, R13, RZ ;  /* 0x0000000d0a087210 */ /* 0x000fe20007f1e0ff */
[----:B------:R1:W-:Y:S01]  /*3920*/  LDGSTS.E.BYPASS.LTC128B.128 [R247+0x12100], [R6.64+0x100], !P3 ;  /* 0x1210010006f77fae */ /* 0x0003e2000d901d4a */
[----:B------:R-:W-:-:S03]  /*3930*/  IADD3.X R13, R3, RZ, R7, P2, P1 ;  /* 0x000000ff030d7210 */ /* 0x000fc600017e2407 */
[----:B------:R1:W-:Y:S01]  /*3940*/  LDGSTS.E.BYPASS.LTC128B.128 [R247+0x15100], [R6.64+0x180], !P5 ;  /* 0x1510018006f77fae */ /* 0x0003e2000e901d4a */
[----:B------:R-:W-:-:S03]  /*3950*/  IMAD.X R9, R11, 0x1, R3, P0 ;  /* 0x000000010b097824 */ /* 0x000fc600000e0603 */
[----:B------:R1:W-:Y:S04]  /*3960*/  LDGSTS.E.BYPASS.LTC128B.128 [R247+0xd100], [R10.64], !P4 ;  /* 0x0d1000000af77fae */ /* 0x0003e8000e101d4a */
[----:B------:R1:W-:Y:S04]  /*3970*/  LDGSTS.E.BYPASS.LTC128B.128 [R247+0x10100], [R16.64], !P6 ;  /* 0x1010000010f77fae */ /* 0x0003e8000f101d4a */
[----:B------:R1:W-:Y:S04]  /*3980*/  LDGSTS.E.BYPASS.LTC128B.128 [R247+0x13100], [R14.64], !P3 ;  /* 0x131000000ef77fae */ /* 0x0003e8000d901d4a */
[----:B------:R1:W-:Y:S04]  /*3990*/  LDGSTS.E.BYPASS.LTC128B.128 [R247+0x16100], [R12.64], !P5 ;  /* 0x161000000cf77fae */ /* 0x0003e8000e901d4a */
[----:B------:R1:W-:Y:S04]  /*39a0*/  LDGSTS.E.BYPASS.LTC128B.128 [R247+0xe100], [R8.64], !P4 ;  /* 0x0e10000008f77fae */ /* 0x0003e8000e101d4a */
[----:B------:R1:W-:Y:S04]  /*39b0*/  LDGSTS.E.BYPASS.LTC128B.128 [R247+0x11100], [R8.64+0x80], !P6 ;  /* 0x1110008008f77fae */ /* 0x0003e8000f101d4a */
[----:B------:R1:W-:Y:S04]  /*39c0*/  LDGSTS.E.BYPASS.LTC128B.128 [R247+0x14100], [R8.64+0x100], !P3 ;  /* 0x1410010008f77fae */ /* 0x0003e8000d901d4a */
[----:B------:R1:W-:Y:S02]  /*39d0*/  LDGSTS.E.BYPASS.LTC128B.128 [R247+0x17100], [R8.64+0x180], !P5 ;  /* 0x1710018008f77fae */ /* 0x0003e4000e901d4a */
.L_x_1216:
[----:B------:R-:W-:Y:S01]  /*39e0*/  LOP3.LUT R0, R125, 0xffffffe0, RZ, 0xc0, !PT ;  /* 0xffffffe07d007812 */ /* 0x000fe200078ec0ff */
[----:B------:R-:W-:Y:S01]  /*39f0*/  ULDC UR4, c[0x0][0x1d0] ;  /* 0x0000740000047ab9 */ /* 0x000fe20000000800 */
[----:B------:R-:W-:Y:S01]  /*3a00*/  STL [R1+0x50], R221 ;  /* 0x000050dd01007387 */ /* 0x000fe20000100800 */
[----:B------:R-:W-:Y:S01]  /*3a10*/  UIADD3 UR4, UR7, UR4, URZ ;  /* 0x0000000407047290 */ /* 0x000fe2000fffe03f */
[----:B------:R-:W-:-:S02]  /*3a20*/  IMAD.SHL.U32 R212, R5, 0x2, RZ ;  /* 0x0000000205d47824 */ /* 0x000fc400078e00ff */
[----:B------:R-:W-:Y:S01]  /*3a30*/  IMAD.IADD R0, R164, 0x1, -R0 ;  /* 0x00000001a4007824 */ /* 0x000fe200078e0a00 */
[----:B------:R-:W-:Y:S01]  /*3a40*/  STL [R1+0x4c], R220 ;  /* 0x00004cdc01007387 */ /* 0x000fe20000100800 */
[----:B------:R-:W-:Y:S01]  /*3a50*/  IMAD R215, R2, 0x2, R212 ;  /* 0x0000000202d77824 */ /* 0x000fe200078e02d4 */
[----:B------:R-:W-:Y:S01]  /*3a60*/  LEA R213, R4, R212, 0x1 ;  /* 0x000000d404d57211 */ /* 0x000fe200078e08ff */
[----:B-1----:R-:W-:Y:S01]  /*3a70*/  IMAD.U32 R6, RZ, RZ, UR4 ;  /* 0x00000004ff067e24 */ /* 0x002fe2000f8e00ff */
[----:B------:R-:W-:Y:S01]  /*3a80*/  SHF.R.S32.HI R3, RZ, 0x1f, R0 ;  /* 0x0000001fff037819 */ /* 0x000fe20000011400 */
[----:B------:R1:W-:Y:S02]  /*3a90*/  STL [R1+0x48], R219 ;  /* 0x000048db01007387 */ /* 0x0003e40000100800 */
[----:B------:R-:W-:Y:S01]  /*3aa0*/  IMAD R214, R2, 0x2, R213 ;  /* 0x0000000202d67824 */ /* 0x000fe200078e02d5 */
[----:B------:R-:W-:Y:S01]  /*3ab0*/  LEA.HI R3, R3, R0, RZ, 0x2 ;  /* 0x0000000003037211 */ /* 0x000fe200078f10ff */
[----:B------:R-:W-:Y:S03]  /*3ac0*/  STL [R1+0x44], R218 ;  /* 0x000044da01007387 */ /* 0x000fe60000100800 */
[----:B------:R-:W-:Y:S01]  /*3ad0*/  LOP3.LUT R3, R3, 0x7ffffffc, RZ, 0xc0, !PT ;  /* 0x7ffffffc03037812 */ /* 0x000fe200078ec0ff */
[----:B------:R-:W-:Y:S03]  /*3ae0*/  STL [R1+0x40], R217 ;  /* 0x000040d901007387 */ /* 0x000fe60000100800 */
[----:B------:R-:W-:Y:S01]  /*3af0*/  IADD3 R0, R0, -R3, RZ ;  /* 0x8000000300007210 */ /* 0x000fe20007ffe0ff */
[----:B------:R-:W-:Y:S04]  /*3b00*/  STL [R1+0x3c], R216 ;  /* 0x00003cd801007387 */ /* 0x000fe80000100800 */
[----:B------:R-:W-:Y:S01]  /*3b10*/  IMAD R0, R0, -0x2, R6 ;  /* 0xfffffffe00007824 */ /* 0x000fe200078e0206 */
[----:B------:R2:W-:Y:S04]  /*3b20*/  STL [R1+0x38], R167 ;  /* 0x000038a701007387 */ /* 0x0005e80000100800 */
[C---:B------:R-:W-:Y:S01]  /*3b30*/  ISETP.GT.AND P1, PT, R0.reuse, RZ, PT ;  /* 0x000000ff0000720c */ /* 0x040fe20003f24270 */
[----:B------:R-:W-:Y:S01]  /*3b40*/  LDSM.16.MT88.4 R56, [R214+0x900] ;  /* 0x00090000d638783b */ /* 0x000fe20000004200 */
[----:B------:R-:W-:-:S02]  /*3b50*/  ISETP.GT.AND P0, PT, R0, 0x1, PT ;  /* 0x000000010000780c */ /* 0x000fc40003f04270 */
[----:B------:R-:W-:Y:S01]  /*3b60*/  ISETP.GT.AND P3, PT, R0, 0x8, PT ;  /* 0x000000080000780c */ /* 0x000fe20003f64270 */
[----:B------:R-:W-:Y:S01]  /*3b70*/  LDSM.16.MT88.4 R52, [R212+0x3100] ;  /* 0x00310000d434783b */ /* 0x000fe20000004200 */
[----:B------:R-:W-:Y:S02]  /*3b80*/  FSEL R7, R84, -INF , P1 ;  /* 0xff80000054077808 */ /* 0x000fe40000800000 */
[----:B------:R-:W-:Y:S01]  /*3b90*/  FSEL R8, R85, -INF , P0 ;  /* 0xff80000055087808 */ /* 0x000fe20000000000 */
[----:B------:R-:W-:Y:S01]  /*3ba0*/  LDSM.16.MT88.4 R108, [R213+0x3900] ;  /* 0x00390000d56c783b */ /* 0x000fe20000004200 */
[----:B------:R-:W-:Y:S02]  /*3bb0*/  FSEL R17, R87, -INF , P0 ;  /* 0xff80000057117808 */ /* 0x000fe40000000000 */
[----:B------:R-:W-:Y:S01]  /*3bc0*/  ISETP.GT.AND P0, PT, R0, 0x9, PT ;  /* 0x000000090000780c */ /* 0x000fe20003f04270 */
[----:B------:R-:W-:Y:S01]  /*3bd0*/  LDSM.16.MT88.4 R60, [R214+0x6100] ;  /* 0x00610000d63c783b */ /* 0x000fe20000004200 */
[----:B------:R-:W-:-:S02]  /*3be0*/  FSEL R9, R80, -INF , P3 ;  /* 0xff80000050097808 */ /* 0x000fc40001800000 */
[----:B------:R-:W-:Y:S01]  /*3bf0*/  FMNMX.FTZ R3, R7, R8, !PT ;  /* 0x0000000807037209 */ /* 0x000fe20007810000 */
[----:B------:R-:W-:Y:S01]  /*3c00*/  LDSM.16.MT88.4 R120, [R215+0x9100] ;  /* 0x00910000d778783b */ /* 0x000fe20000004200 */
[C---:B------:R-:W-:Y:S02]  /*3c10*/  ISETP.GT.AND P2, PT, R0.reuse, 0x10, PT ;  /* 0x000000100000780c */ /* 0x040fe40003f44270 */
[----:B------:R-:W-:Y:S01]  /*3c20*/  FSEL R10, R81, -INF , P0 ;  /* 0xff800000510a7808 */ /* 0x000fe20000000000 */
[----:B------:R-:W-:Y:S01]  /*3c30*/  LDSM.16.MT88.4 R116, [R214+0x9100] ;  /* 0x00910000d674783b */ /* 0x000fe20000004200 */
[----:B------:R-:W-:Y:S02]  /*3c40*/  FMNMX.FTZ R3, R9, R3, !PT ;  /* 0x0000000309037209 */ /* 0x000fe40007810000 */
[----:B------:R-:W-:Y:S01]  /*3c50*/  FSEL R19, R83, -INF , P0 ;  /* 0xff80000053137808 */ /* 0x000fe20000000000 */
[----:B------:R-:W-:Y:S01]  /*3c60*/  LDSM.16.MT88.4 R96, [R212+0x6900] ;  /* 0x00690000d460783b */ /* 0x000fe20000004200 */
[----:B------:R-:W-:-:S02]  /*3c70*/  ISETP.GT.AND P0, PT, R0, 0x11, PT ;  /* 0x000000110000780c */ /* 0x000fc40003f04270 */
[----:B------:R-:W-:Y:S01]  /*3c80*/  FSEL R11, R76, -INF , P2 ;  /* 0xff8000004c0b7808 */ /* 0x000fe20001000000 */
[----:B------:R-:W-:Y:S01]  /*3c90*/  LDSM.16.MT88.4 R104, [R215+0x3900] ;  /* 0x00390000d768783b */ /* 0x000fe20000004200 */
[----:B------:R-:W-:Y:S02]  /*3ca0*/  FMNMX.FTZ R3, R10, R3, !PT ;  /* 0x000000030a037209 */ /* 0x000fe40007810000 */
[----:B------:R-:W-:Y:S01]  /*3cb0*/  FSEL R16, R86, -INF , P1 ;  /* 0xff80000056107808 */ /* 0x000fe20000800000 */
[----:B------:R-:W-:Y:S01]  /*3cc0*/  LDSM.16.MT88.4 R100, [R214+0x3900] ;  /* 0x00390000d664783b */ /* 0x000fe20000004200 */
[----:B------:R-:W-:Y:S02]  /*3cd0*/  ISETP.GT.AND P1, PT, R0, 0x18, PT ;  /* 0x000000180000780c */ /* 0x000fe40003f24270 */
[----:B------:R-:W-:Y:S01]  /*3ce0*/  FSEL R13, R77, -INF , P0 ;  /* 0xff8000004d0d7808 */ /* 0x000fe20000000000 */
[----:B------:R-:W-:Y:S01]  /*3cf0*/  LDSM.16.MT88.4 R84, [R212+0x3900] ;  /* 0x00390000d454783b */ /* 0x000fe20000004200 */
[----:B------:R-:W-:-:S02]  /*3d00*/  FMNMX.FTZ R3, R11, R3, !PT ;  /* 0x000000030b037209 */ /* 0x000fc40007810000 */
[----:B------:R-:W-:Y:S01]  /*3d10*/  FSEL R25, R79, -INF , P0 ;  /* 0xff8000004f197808 */ /* 0x000fe20000000000 */
[----:B------:R-:W-:Y:S01]  /*3d20*/  LDSM.16.MT88.4 R112, [R213+0x6900] ;  /* 0x00690000d570783b */ /* 0x000fe20000004200 */
[----:B------:R-:W-:Y:S02]  /*3d30*/  ISETP.GT.AND P0, PT, R0, 0x19, PT ;  /* 0x000000190000780c */ /* 0x000fe40003f04270 */
[----:B------:R-:W-:Y:S01]  /*3d40*/  FSEL R14, R72, -INF , P1 ;  /* 0xff800000480e7808 */ /* 0x000fe20000800000 */
[----:B------:R-:W0:Y:S01]  /*3d50*/  LDGDEPBAR ;  /* 0x00000000000079af */ /* 0x000e220000000000 */
        /* <DEDUP_REMOVED lines=18> */
[----:B------:R-:W-:Y:S01]  /*3e80*/  FSEL R149, R65, -INF , P0 ;  /* 0xff80000041957808 */ /* 0x000fe20000000000 */
[----:B------:R-:W-:Y:S01]  /*3e90*/  LDSM.16.MT88.4 R68, [R213+0x9100] ;  /* 0x00910000d544783b */ /* 0x000fe20000004200 */
[----:B------:R-:W-:Y:S02]  /*3ea0*/  ISETP.GT.AND P1, PT, R0, 0x30, PT ;  /* 0x000000300000780c */ /* 0x000fe40003f24270 */
[----:B------:R-:W-:-:S02]  /*3eb0*/  FMNMX.FTZ R3, R150, R3, !PT ;  /* 0x0000000396037209 */ /* 0x000fc40007810000 */
[----:B------:R-:W-:Y:S02]  /*3ec0*/  FSEL R161, R67, -INF , P0 ;  /* 0xff80000043a17808 */ /* 0x000fe40000000000 */
[----:B------:R-:W-:Y:S02]  /*3ed0*/  FSEL R18, R82, -INF , P3 ;  /* 0xff80000052127808 */ /* 0x000fe40001800000 */
[----:B------:R-:W-:Y:S02]  /*3ee0*/  ISETP.GT.AND P0, PT, R0, 0x31, PT ;  /* 0x000000310000780c */ /* 0x000fe40003f04270 */
[----:B------:R-:W-:Y:S02]  /*3ef0*/  FSEL R248, R36, -INF , P1 ;  /* 0xff80000024f87808 */ /* 0x000fe40000800000 */
[----:B------:R-:W-:Y:S02]  /*3f00*/  FMNMX.FTZ R6, R16, R17, !PT ;  /* 0x0000001110067209 */ /* 0x000fe40007810000 */
[----:B------:R-:W-:-:S02]  /*3f10*/  FMNMX.FTZ R3, R149, R3, !PT ;  /* 0x0000000395037209 */ /* 0x000fc40007810000 */
[----:B------:R-:W-:Y:S02]  /*3f20*/  FSEL R162, R66, -INF , P2 ;  /* 0xff80000042a27808 */ /* 0x000fe40001000000 */
[----:B------:R-:W-:Y:S01]  /*3f30*/  ISETP.GT.AND P2, PT, R0, 0x38, PT ;  /* 0x000000380000780c */ /* 0x000fe20003f44270 */
[----:B------:R-:W-:Y:S01]  /*3f40*/  LDSM.16.MT88.4 R64, [R212+0x9100] ;  /* 0x00910000d440783b */ /* 0x000fe20000004200 */
        /* <DEDUP_REMOVED lines=9> */
[----:B------:R-:W-:Y:S01]  /*3fe0*/  FSEL R166, R49, -INF , P0 ;  /* 0xff80000031a67808 */ /* 0x000fe20000000000 */
[----:B------:R-:W-:Y:S01]  /*3ff0*/  LDSM.16.MT88.4 R36, [R214+0x100] ;  /* 0x00010000d624783b */ /* 0x000fe20000004200 */
[----:B------:R-:W-:-:S02]  /*4000*/  ISETP.GT.AND P1, PT, R0, 0x40, PT ;  /* 0x000000400000780c */ /* 0x000fc40003f24270 */
[----:B------:R-:W-:Y:S02]  /*4010*/  FMNMX.FTZ R6, R24, R6, !PT ;  /* 0x0000000618067209 */ /* 0x000fe40007810000 */
[----:B------:R-:W-:Y:S02]  /*4020*/  FMNMX.FTZ R3, R165, R3, !PT ;  /* 0x00000003a5037209 */ /* 0x000fe40007810000 */
[----:B------:R-:W-:Y:S02]  /*4030*/  FSEL R252, R51, -INF , P0 ;  /* 0xff80000033fc7808 */ /* 0x000fe40000000000 */
[----:B------:R-:W-:Y:S02]  /*4040*/  ISETP.GT.AND P0, PT, R0, 0x41, PT ;  /* 0x000000410000780c */ /* 0x000fe40003f04270 */
[----:B------:R-:W-:Y:S02]  /*4050*/  FSEL R137, R32, -INF , P1 ;  /* 0xff80000020897808 */ /* 0x000fe40000800000 */
[----:B------:R-:W-:-:S02]  /*4060*/  FMNMX.FTZ R6, R25, R6, !PT ;  /* 0x0000000619067209 */ /* 0x000fc40007810000 */
[----:B------:R-:W-:Y:S02]  /*4070*/  FMNMX.FTZ R3, R166, R3, !PT ;  /* 0x00000003a6037209 */ /* 0x000fe40007810000 */
[----:B------:R-:W-:Y:S02]  /*4080*/  FSEL R154, R34, -INF , P1 ;  /* 0xff800000229a7808 */ /* 0x000fe40000800000 */
[----:B------:R-:W-:Y:S02]  /*4090*/  FSEL R143, R33, -INF , P0 ;  /* 0xff800000218f7808 */ /* 0x000fe40000000000 */
[----:B------:R-:W-:Y:S02]  /*40a0*/  ISETP.GT.AND P1, PT, R0, 0x48, PT ;  /* 0x000000480000780c */ /* 0x000fe40003f24270 */
        /* <DEDUP_REMOVED lines=9> */
[----:B------:R-:W-:Y:S02]  /*4140*/  FSEL R132, R45, -INF , P0 ;  /* 0xff8000002d847808 */ /* 0x000fe40000000000 */
[----:B------:R-:W-:Y:S02]  /*4150*/  ISETP.GT.AND P0, PT, R0, 0x50, PT ;  /* 0x000000500000780c */ /* 0x000fe40003f04270 */
[----:B------:R-:W-:Y:S02]  /*4160*/  FMNMX.FTZ R6, R160, R6, !PT ;  /* 0x00000006a0067209 */ /* 0x000fe40007810000 */
[----:B------:R-:W-:Y:S02]  /*4170*/  FMNMX.FTZ R3, R153, R3, !PT ;  /* 0x0000000399037209 */ /* 0x000fe40007810000 */
[----:B------:R-:W-:Y:S02]  /*4180*/  FSEL R251, R50, -INF , P2 ;  /* 0xff80000032fb7808 */ /* 0x000fe40001000000 */
[----:B------:R-:W-:Y:S01]  /*4190*/  ISETP.GT.AND P2, PT, R0, 0x51, PT ;  /* 0x000000510000780c */ /* 0x000fe20003f44270 */
[----:B------:R-:W-:Y:S01]  /*41a0*/  LDSM.16.MT88.4 R48, [R213+0x900] ;  /* 0x00090000d530783b */ /* 0x000fe20000004200 */
[----:B------:R-:W-:-:S02]  /*41b0*/  FSEL R136, R20, -INF , P0 ;  /* 0xff80000014887808 */ /* 0x000fc40000000000 */
[----:B------:R-:W-:Y:S02]  /*41c0*/  FMNMX.FTZ R6, R163, R6, !PT ;  /* 0x00000006a3067209 */ /* 0x000fe40007810000 */
[----:B------:R-:W-:Y:S02]  /*41d0*/  FMNMX.FTZ R3, R132, R3, !PT ;  /* 0x0000000384037209 */ /* 0x000fe40007810000 */
[----:B------:R-:W-:Y:S02]  /*41e0*/  FSEL R144, R46, -INF , P1 ;  /* 0xff8000002e907808 */ /* 0x000fe40000800000 */
[----:B------:R-:W-:Y:S01]  /*41f0*/  ISETP.GT.AND P1, PT, R0, 0x58, PT ;  /* 0x000000580000780c */ /* 0x000fe20003f24270 */
[----:B------:R-:W-:Y:S01]  /*4200*/  LDSM.16.MT88.4 R44, [R215+0x900] ;  /* 0x00090000d72c783b */ /* 0x000fe20000004200 */
[----:B------:R-:W-:Y:S02]  /*4210*/  FSEL R155, R21, -INF , P2 ;  /* 0xff800000159b7808 */ /* 0x000fe40001000000 */
[----:B------:R-:W-:-:S02]  /*4220*/  FMNMX.FTZ R6, R162, R6, !PT ;  /* 0x00000006a2067209 */ /* 0x000fc40007810000 */
[----:B------:R-:W-:Y:S02]  /*4230*/  FMNMX.FTZ R3, R136, R3, !PT ;  /* 0x0000000388037209 */ /* 0x000fe40007810000 */
[----:B------:R-:W-:Y:S02]  /*4240*/  FSEL R135, R22, -INF , P0 ;  /* 0xff80000016877808 */ /* 0x000fe40000000000 */
[----:B------:R-:W-:Y:S02]  /*4250*/  ISETP.GT.AND P0, PT, R0, 0x59, PT ;  /* 0x000000590000780c */ /* 0x000fe40003f04270 */
[----:B-1----:R-:W-:Y:S02]  /*4260*/  FSEL R219, R40, -INF , P1 ;  /* 0xff80000028db7808 */ /* 0x002fe40000800000 */
[----:B------:R-:W-:Y:S02]  /*4270*/  FMNMX.FTZ R0, R161, R6, !PT ;  /* 0x00000006a1007209 */ /* 0x000fe40007810000 */
[----:B------:R-:W-:-:S02]  /*4280*/  FMNMX.FTZ R164, R155, R3, !PT ;  /* 0x000000039ba47209 */ /* 0x000fc40007810000 */
[----:B------:R-:W-:Y:S02]  /*4290*/  FSEL R152, R41, -INF , P0 ;  /* 0xff80000029987808 */ /* 0x000fe40000000000 */
[----:B------:R-:W-:Y:S02]  /*42a0*/  FMNMX.FTZ R0, R249, R0, !PT ;  /* 0x00000000f9007209 */ /* 0x000fe40007810000 */
[----:B------:R-:W-:Y:S02]  /*42b0*/  FMNMX.FTZ R164, R219, R164, !PT ;  /* 0x000000a4dba47209 */ /* 0x000fe40007810000 */
[----:B------:R-:W-:Y:S02]  /*42c0*/  FMNMX.FTZ R0, R250, R0, !PT ;  /* 0x00000000fa007209 */ /* 0x000fe40007810000 */
[----:B------:R-:W-:Y:S02]  /*42d0*/  FMNMX.FTZ R164, R152, R164, !PT ;  /* 0x000000a498a47209 */ /* 0x000fe40007810000 */
[----:B------:R-:W-:-:S02]  /*42e0*/  FMNMX.FTZ R0, R251, R0, !PT ;  /* 0x00000000fb007209 */ /* 0x000fc40007810000 */
[----:B------:R-:W-:Y:S01]  /*42f0*/  FSEL R145, R23, -INF , P2 ;  /* 0xff80000017917808 */ /* 0x000fe20001000000 */
[----:B------:R-:W1:Y:S01]  /*4300*/  SHFL.BFLY PT, R3, R164, 0x2, 0x1f ;  /* 0x0c401f00a4037f89 */ /* 0x000e6200000e0000 */
[----:B------:R-:W-:Y:S02]  /*4310*/  FMNMX.FTZ R0, R252, R0, !PT ;  /* 0x00000000fc007209 */ /* 0x000fe40007810000 */
[----:B--2---:R-:W-:Y:S01]  /*4320*/  FSEL R167, R42, -INF , P1 ;  /* 0xff8000002aa77808 */ /* 0x004fe20000800000 */
[----:B------:R-:W-:Y:S01]  /*4330*/  LDSM.16.MT88.4 R20, [R212+0x100] ;  /* 0x00010000d414783b */ /* 0x000fe20000004200 */
[----:B------:R-:W-:Y:S02]  /*4340*/  FMNMX.FTZ R0, R154, R0, !PT ;  /* 0x000000009a007209 */ /* 0x000fe40007810000 */
[----:B------:R-:W-:Y:S02]  /*4350*/  FSEL R216, R43, -INF , P0 ;  /* 0xff8000002bd87808 */ /* 0x000fe40000000000 */
[----:B------:R-:W-:Y:S01]  /*4360*/  FMNMX.FTZ R0, R146, R0, !PT ;  /* 0x0000000092007209 */ /* 0x000fe20007810000 */
[----:B------:R-:W-:Y:S03]  /*4370*/  LDSM.16.MT88.4 R40, [R215+0x100] ;  /* 0x00010000d728783b */ /* 0x000fe60000004200 */
[----:B------:R-:W-:-:S04]  /*4380*/  FMNMX.FTZ R0, R144, R0, !PT ;  /* 0x0000000090007209 */ /* 0x000fc80007810000 */
[----:B------:R-:W-:-:S04]  /*4390*/  FMNMX.FTZ R0, R141, R0, !PT ;  /* 0x000000008d007209 */ /* 0x000fc80007810000 */
[----:B------:R-:W-:Y:S02]  /*43a0*/  FMNMX.FTZ R0, R135, R0, !PT ;  /* 0x0000000087007209 */ /* 0x000fe40007810000 */
[----:B-1----:R-:W-:Y:S02]  /*43b0*/  FMNMX.FTZ R164, R164, R3, !PT ;  /* 0x00000003a4a47209 */ /* 0x002fe40007810000 */
[----:B------:R-:W-:-:S03]  /*43c0*/  FMNMX.FTZ R3, R145, R0, !PT ;  /* 0x0000000091037209 */ /* 0x000fc60007810000 */
[----:B------:R-:W1:Y:S01]  /*43d0*/  SHFL.BFLY PT, R0, R164, 0x1, 0x1f ;  /* 0x0c201f00a4007f89 */ /* 0x000e6200000e0000 */
[----:B------:R-:W-:-:S04]  /*43e0*/  FMNMX.FTZ R3, R167, R3, !PT ;  /* 0x00000003a7037209 */ /* 0x000fc80007810000 */
[----:B------:R-:W-:-:S05]  /*43f0*/  FMNMX.FTZ R3, R216, R3, !PT ;  /* 0x00000003d8037209 */ /* 0x000fca0007810000 */
[----:B------:R-:W2:Y:S01]  /*4400*/  SHFL.BFLY PT, R6, R3, 0x2, 0x1f ;  /* 0x0c401f0003067f89 */ /* 0x000ea200000e0000 */
[----:B-1----:R-:W-:-:S04]  /*4410*/  FMNMX.FTZ R164, R164, R0, !PT ;  /* 0x00000000a4a47209 */ /* 0x002fc80007810000 */
[C---:B------:R-:W-:Y:S01]  /*4420*/  FSETP.NEU.FTZ.AND P0, PT, R164.reuse, -INF , PT ;  /* 0xff800000a400780b */ /* 0x040fe20003f1d000 */
[----:B------:R-:W-:-:S05]  /*4430*/  FMUL.FTZ R12, R164, c[0x0][0x2d0] ;  /* 0x0000b400a40c7a20 */ /* 0x000fca0000410000 */
[----:B------:R-:W-:Y:S02]  /*4440*/  FSEL R12, R12, RZ, P0 ;  /* 0x000000ff0c0c7208 */ /* 0x000fe40000000000 */
[----:B--2---:R-:W-:-:S03]  /*4450*/  FMNMX.FTZ R3, R3, R6, !PT ;  /* 0x0000000603037209 */ /* 0x004fc60007810000 */
[--C-:B------:R-:W-:Y:S02]  /*4460*/  FFMA.FTZ R0, R7, c[0x0][0x2d0], -R12.reuse ;  /* 0x0000b40007007a23 */ /* 0x100fe4000001080c */
[----:B------:R-:W1:Y:S01]  /*4470*/  SHFL.BFLY PT, R6, R3, 0x1, 0x1f ;  /* 0x0c201f0003067f89 */ /* 0x000e6200000e0000 */
[--C-:B------:R-:W-:Y:S01]  /*4480*/  FFMA.FTZ R2, R148, c[0x0][0x2d0], -R12.reuse ;  /* 0x0000b40094027a23 */ /* 0x100fe2000001080c */
        /* <DEDUP_REMOVED lines=13> */
[----:B------:R1:W2:Y:S02]  /*4560*/  MUFU.EX2 R217, R0 ;  /* 0x0000000000d97308 */ /* 0x0002a40000000800 */
[----:B-1----:R-:W-:Y:S01]  /*4570*/  FFMA.FTZ R0, R11, c[0x0][0x2d0], -R12 ;  /* 0x0000b4000b007a23 */ /* 0x002fe2000001080c */
[----:B--2---:R-:W-:-:S05]  /*4580*/  F2FP.BF16.PACK_AB R10, R217, R88 ;  /* 0x00000058d90a723e */ /* 0x004fca00000010ff */
[----:B------:R1:W2:Y:S02]  /*4590*/  MUFU.EX2 R27, R0 ;  /* 0x00000000001b7308 */ /* 0x0002a40000000800 */
[----:B-1----:R-:W-:Y:S02]  /*45a0*/  FFMA.FTZ R0, R13, c[0x0][0x2d0], -R12 ;  /* 0x0000b4000d007a23 */ /* 0x002fe4000001080c */
[----:B--2---:R-:W-:-:S04]  /*45b0*/  IMAD.MOV.U32 R15, RZ, RZ, R27 ;  /* 0x000000ffff0f7224 */ /* 0x004fc800078e001b */
[----:B------:R1:W-:Y:S02]  /*45c0*/  MUFU.EX2 R140, R0 ;  /* 0x00000000008c7308 */ /* 0x0003e40000000800 */
[----:B-1----:R-:W-:-:S05]  /*45d0*/  FMUL.FTZ R0, R3, c[0x0][0x2d0] ;  /* 0x0000b40003007a20 */ /* 0x002fca0000410000 */
[----:B------:R-:W-:-:S05]  /*45e0*/  FSEL R0, R0, RZ, P0 ;  /* 0x000000ff00007208 */ /* 0x000fca0000000000 */
[--C-:B------:R-:W-:Y:S02]  /*45f0*/  FFMA.FTZ R5, R17, c[0x0][0x2d0], -R0.reuse ;  /* 0x0000b40011057a23 */ /* 0x100fe40000010800 */
[--C-:B------:R-:W-:Y:S02]  /*4600*/  FFMA.FTZ R6, R16, c[0x0][0x2d0], -R0.reuse ;  /* 0x0000b40010067a23 */ /* 0x100fe40000010800 */
[----:B------:R1:W-:Y:S01]  /*4610*/  MUFU.EX2 R13, R5 ;  /* 0x00000005000d7308 */ /* 0x0003e20000000800 */
[----:B------:R-:W-:-:S07]  /*4620*/  FFMA.FTZ R4, R26, c[0x0][0x2d0], -R0 ;  /* 0x0000b4001a047a23 */ /* 0x000fce0000010800 */
[----:B------:R-:W2:Y:S01]  /*4630*/  MUFU.EX2 R72, R6 ;  /* 0x0000000600487308 */ /* 0x000ea20000000800 */
[----:B-1----:R-:W-:-:S07]  /*4640*/  FFMA.FTZ R5, R18, c[0x0][0x2d0], -R0 ;  /* 0x0000b40012057a23 */ /* 0x002fce0000010800 */
[----:B------:R1:W-:Y:S01]  /*4650*/  MUFU.EX2 R14, R4 ;  /* 0x00000004000e7308 */ /* 0x0003e20000000800 */
[----:B--2---:R-:W-:-:S07]  /*4660*/  F2FP.BF16.PACK_AB R9, R13, R72 ;  /* 0x000000480d09723e */ /* 0x004fce00000010ff */
[----:B------:R2:W-:Y:S01]  /*4670*/  MUFU.EX2 R220, R5 ;  /* 0x0000000500dc7308 */ /* 0x0005e20000000800 */
[----:B------:R-:W-:Y:S01]  /*4680*/  F2FP.BF16.PACK_AB R6, R138, R133 ;  /* 0x000000858a06723e */ /* 0x000fe200000010ff */
[----:B-1----:R-:W-:-:S06]  /*4690*/  FFMA.FTZ R4, R28, c[0x0][0x2d0], -R0 ;  /* 0x0000b4001c047a23 */ /* 0x002fcc0000010800 */
[----:B------:R1:W3:Y:S01]  /*46a0*/  MUFU.EX2 R139, R4 ;  /* 0x00000004008b7308 */ /* 0x0002e20000000800 */
[----:B--2---:R-:W-:-:S07]  /*46b0*/  FFMA.FTZ R5, R19, c[0x0][0x2d0], -R0 ;  /* 0x0000b40013057a23 */ /* 0x004fce0000010800 */
[----:B------:R2:W4:Y:S01]  /*46c0*/  MUFU.EX2 R147, R5 ;  /* 0x0000000500937308 */ /* 0x0005220000000800 */
[----:B-1----:R-:W-:Y:S02]  /*46d0*/  F2FP.BF16.PACK_AB R4, R140, R15 ;  /* 0x0000000f8c04723e */ /* 0x002fe400000010ff */
[----:B---3--:R-:W-:Y:S01]  /*46e0*/  F2FP.BF16.PACK_AB R7, R139, R14 ;  /* 0x0000000e8b07723e */ /* 0x008fe200000010ff */
[----:B--2---:R-:W-:Y:S01]  /*46f0*/  FFMA.FTZ R5, R24, c[0x0][0x2d0], -R0 ;  /* 0x0000b40018057a23 */ /* 0x004fe20000010800 */
[----:B----4-:R-:W-:-:S03]  /*4700*/  F2FP.BF16.PACK_AB R11, R147, R220 ;  /* 0x000000dc930b723e */ /* 0x010fc600000010ff */
[----:B------:R1:W-:Y:S04]  /*4710*/  MUFU.EX2 R134, R5 ;  /* 0x0000000500867308 */ /* 0x0003e80000000800 */
[C---:B------:R-:W-:Y:S08]  /*4720*/  HMMA.16816.F32.BF16 R16, R8.reuse, R20, RZ ;  /* 0x000000140810723c */ /* 0x040ff000000418ff */
[----:B------:R-:W-:Y:S01]  /*4730*/  HMMA.16816.F32.BF16 R92, R8, R54, RZ ;  /* 0x00000036085c723c */ /* 0x000fe200000418ff */
[----:B-1----:R-:W-:-:S02]  /*4740*/  FFMA.FTZ R5, R25, c[0x0][0x2d0], -R0 ;  /* 0x0000b40019057a23 */ /* 0x002fc40000010800 */
[----:B------:R-:W1:Y:S02]  /*4750*/  LDSM.16.MT88.4 R24, [R213+0x100] ;  /* 0x00010000d518783b */ /* 0x000e640000004200 */
[----:B------:R-:W2:Y:S03]  /*4760*/  MUFU.EX2 R221, R5 ;  /* 0x0000000500dd7308 */ /* 0x000ea60000000800 */
[C---:B------:R-:W-:Y:S08]  /*4770*/  HMMA.16816.F32.BF16 R124, R8.reuse, R120, RZ ;  /* 0x00000078087c723c */ /* 0x040ff000000418ff */
[----:B------:R-:W-:Y:S01]  /*4780*/  HMMA.16816.F32.BF16 R128, R8, R116, RZ ;  /* 0x000000740880723c */ /* 0x000fe200000418ff */
[----:B--2---:R-:W-:-:S07]  /*4790*/  F2FP.BF16.PACK_AB R5, R221, R134 ;  /* 0x00000086dd05723e */ /* 0x004fce00000010ff */
[----:B------:R-:W-:Y:S08]  /*47a0*/  HMMA.16816.F32.BF16 R120, R8, R122, RZ ;  /* 0x0000007a0878723c */ /* 0x000ff000000418ff */
[----:B------:R-:W-:Y:S08]  /*47b0*/  HMMA.16816.F32.BF16 R168, R4, R32, R16 ;  /* 0x0000002004a8723c */ /* 0x000ff00000041810 */
[C---:B------:R-:W-:Y:S08]  /*47c0*/  HMMA.16816.F32.BF16 R16, R8.reuse, R22, RZ ;  /* 0x000000160810723c */ /* 0x040ff000000418ff */
[C---:B-1----:R-:W-:Y:S08]  /*47d0*/  HMMA.16816.F32.BF16 R28, R8.reuse, R24, RZ ;  /* 0x00000018081c723c */ /* 0x042ff000000418ff */
[----:B------:R-:W-:Y:S08]  /*47e0*/  HMMA.16816.F32.BF16 R24, R8, R26, RZ ;  /* 0x0000001a0818723c */ /* 0x000ff000000418ff */
[----:B------:R-:W-:Y:S01]  /*47f0*/  HMMA.16816.F32.BF16 R208, R4, R34, R16 ;  /* 0x0000002204d0723c */ /* 0x000fe20000041810 */
[----:B------:R-:W-:Y:S07]  /*4800*/  LDSM.16.MT88.4 R32, [R214+0x3100] ;  /* 0x00310000d620783b */ /* 0x000fee0000004200 */
[C---:B------:R-:W-:Y:S08]  /*4810*/  HMMA.16816.F32.BF16 R20, R8.reuse, R40, RZ ;  /* 0x000000280814723c */ /* 0x040ff000000418ff */
[C---:B------:R-:W-:Y:S08]  /*4820*/  HMMA.16816.F32.BF16 R16, R8.reuse, R42, RZ ;  /* 0x0000002a0810723c */ /* 0x040ff000000418ff */
[----:B------:R-:W-:Y:S08]  /*4830*/  HMMA.16816.F32.BF16 R40, R8, R36, RZ ;  /* 0x000000240828723c */ /* 0x000ff000000418ff */
[C---:B------:R-:W-:Y:S01]  /*4840*/  HMMA.16816.F32.BF16 R196, R4.reuse, R50, R24 ;  /* 0x0000003204c4723c */ /* 0x040fe20000041818 */
[----:B------:R-:W1:Y:S07]  /*4850*/  LDSM.16.MT88.4 R24, [R213+0x3100] ;  /* 0x00310000d518783b */ /* 0x000e6e0000004200 */
[C---:B------:R-:W-:Y:S08]  /*4860*/  HMMA.16816.F32.BF16 R192, R4.reuse, R46, R16 ;  /* 0x0000002e04c0723c */ /* 0x040ff00000041810 */
[----:B------:R-:W-:Y:S01]  /*4870*/  HMMA.16816.F32.BF16 R188, R4, R56, R40 ;  /* 0x0000003804bc723c */ /* 0x000fe20000041828 */
[----:B------:R-:W2:Y:S07]  /*4880*/  LDSM.16.MT88.4 R40, [R212+0x6100] ;  /* 0x00610000d428783b */ /* 0x000eae0000004200 */
[----:B------:R-:W-:Y:S08]  /*4890*/  HMMA.16816.F32.BF16 R16, R8, R52, RZ ;  /* 0x000000340810723c */ /* 0x000ff000000418ff */
[C---:B------:R-:W-:Y:S01]  /*48a0*/  HMMA.16816.F32.BF16 R200, R4.reuse, R44, R20 ;  /* 0x0000002c04c8723c */ /* 0x040fe20000041814 */
[----:B------:R-:W3:Y:S04]  /*48b0*/  LDSM.16.MT88.4 R20, [R215+0x3100] ;  /* 0x00310000d714783b */ /* 0x000ee80000004200 */
[----:B------:R-:W-:Y:S03]  /*48c0*/  LDSM.16.MT88.4 R44, [R213+0x6100] ;  /* 0x00610000d52c783b */ /* 0x000fe60000004200 */
[C---:B------:R-:W-:Y:S01]  /*48d0*/  HMMA.16816.F32.BF16 R204, R4.reuse, R48, R28 ;  /* 0x0000003004cc723c */ /* 0x040fe2000004181c */
[----:B------:R-:W4:Y:S07]  /*48e0*/  LDSM.16.MT88.4 R48, [R215+0x6100] ;  /* 0x00610000d730783b */ /* 0x000f2e0000004200 */
[----:B------:R-:W-:Y:S07]  /*48f0*/  HMMA.16816.F32.BF16 R180, R4, R84, R16 ;  /* 0x0000005404b4723c */ /* 0x000fee0000041810 */
[----:B------:R-:W-:Y:S01]  /*4900*/  MOV R85, R88 ;  /* 0x0000005800557202 */ /* 0x000fe20000000f00 */
[----:B------:R-:W-:Y:S01]  /*4910*/  HMMA.16816.F32.BF16 R28, R8, R38, RZ ;  /* 0x00000026081c723c */ /* 0x000fe200000418ff */
[----:B------:R-:W-:-:S07]  /*4920*/  IMAD.MOV.U32 R84, RZ, RZ, R72 ;  /* 0x000000ffff547224 */ /* 0x000fce00078e0048 */
[C---:B-1----:R-:W-:Y:S08]  /*4930*/  HMMA.16816.F32.BF16 R88, R8.reuse, R24, RZ ;  /* 0x000000180858723c */ /* 0x042ff000000418ff */
[C---:B------:R-:W-:Y:S08]  /*4940*/  HMMA.16816.F32.BF16 R80, R8.reuse, R26, RZ ;  /* 0x0000001a0850723c */ /* 0x040ff000000418ff */
[----:B--2---:R-:W-:Y:S08]  /*4950*/  HMMA.16816.F32.BF16 R16, R8, R42, RZ ;  /* 0x0000002a0810723c */ /* 0x004ff000000418ff */
[----:B------:R-:W-:Y:S08]  /*4960*/  HMMA.16816.F32.BF16 R184, R4, R58, R28 ;  /* 0x0000003a04b8723c */ /* 0x000ff0000004181c */
[C---:B---3--:R-:W-:Y:S08]  /*4970*/  HMMA.16816.F32.BF16 R76, R8.reuse, R20, RZ ;  /* 0x00000014084c723c */ /* 0x048ff000000418ff */
[C---:B------:R-:W-:Y:S08]  /*4980*/  HMMA.16816.F32.BF16 R36, R8.reuse, R22, RZ ;  /* 0x000000160824723c */ /* 0x040ff000000418ff */
[C---:B------:R-:W-:Y:S08]  /*4990*/  HMMA.16816.F32.BF16 R28, R8.reuse, R32, RZ ;  /* 0x00000020081c723c */ /* 0x040ff000000418ff */
[C---:B------:R-:W-:Y:S08]  /*49a0*/  HMMA.16816.F32.BF16 R24, R8.reuse, R34, RZ ;  /* 0x000000220818723c */ /* 0x040ff000000418ff */
[C---:B------:R-:W-:Y:S08]  /*49b0*/  HMMA.16816.F32.BF16 R20, R8.reuse, R40, RZ ;  /* 0x000000280814723c */ /* 0x040ff000000418ff */
[C---:B----4-:R-:W-:Y:S08]  /*49c0*/  HMMA.16816.F32.BF16 R72, R8.reuse, R48, RZ ;  /* 0x000000300848723c */ /* 0x050ff000000418ff */
[----:B------:R-:W-:Y:S08]  /*49d0*/  HMMA.16816.F32.BF16 R56, R8, R50, RZ ;  /* 0x000000320838723c */ /* 0x000ff000000418ff */
[C---:B------:R-:W-:Y:S07]  /*49e0*/  HMMA.16816.F32.BF16 R172, R4.reuse, R86, R92 ;  /* 0x0000005604ac723c */ /* 0x040fee000004185c */
        /* <DEDUP_REMOVED lines=8> */
[----:B------:R-:W-:Y:S01]  /*4a70*/  HMMA.16816.F32.BF16 R156, R4, R110, R80 ;  /* 0x0000006e049c723c */ /* 0x000fe20000041850 */
[----:B------:R-:W-:Y:S01]  /*4a80*/  MOV R89, R147 ;  /* 0x0000009300597202 */ /* 0x000fe20000000f00 */
[----:B------:R-:W-:Y:S02]  /*4a90*/  IMAD.MOV.U32 R88, RZ, RZ, R146 ;  /* 0x000000ffff587224 */ /* 0x000fe400078e0092 */
[----:B------:R-:W-:Y:S02]  /*4aa0*/  IMAD.MOV.U32 R91, RZ, RZ, R153 ;  /* 0x000000ffff5b7224 */ /* 0x000fe400078e0099 */
[----:B------:R-:W-:Y:S01]  /*4ab0*/  IMAD.MOV.U32 R90, RZ, RZ, R152 ;  /* 0x000000ffff5a7224 */ /* 0x000fe200078e0098 */
[----:B------:R-:W-:Y:S01]  /*4ac0*/  MOV R111, R138 ;  /* 0x0000008a006f7202 */ /* 0x000fe20000000f00 */
[----:B------:R-:W-:Y:S01]  /*4ad0*/  HMMA.16816.F32.BF16 R32, R8, R44, RZ ;  /* 0x0000002c0820723c */ /* 0x000fe200000418ff */
[----:B------:R-:W-:Y:S01]  /*4ae0*/  IMAD.MOV.U32 R110, RZ, RZ, R139 ;  /* 0x000000ffff6e7224 */ /* 0x000fe200078e008b */
[----:B------:R-:W-:Y:S01]  /*4af0*/  MOV R82, R144 ;  /* 0x0000009000527202 */ /* 0x000fe20000000f00 */
[----:B------:R-:W-:-:S02]  /*4b00*/  IMAD.MOV.U32 R83, RZ, RZ, R145 ;  /* 0x000000ffff537224 */ /* 0x000fc400078e0091 */
[----:B------:R-:W-:Y:S02]  /*4b10*/  IMAD.MOV.U32 R81, RZ, RZ, R143 ;  /* 0x000000ffff517224 */ /* 0x000fe400078e008f */
[----:B------:R-:W-:Y:S01]  /*4b20*/  IMAD.MOV.U32 R80, RZ, RZ, R142 ;  /* 0x000000ffff507224 */ /* 0x000fe200078e008e */
[----:B------:R-:W-:Y:S01]  /*4b30*/  HMMA.16816.F32.BF16 R40, R8, R46, RZ ;  /* 0x0000002e0828723c */ /* 0x000fe200000418ff */
[----:B------:R-:W-:Y:S02]  /*4b40*/  IMAD.MOV.U32 R94, RZ, RZ, R134 ;  /* 0x000000ffff5e7224 */ /* 0x000fe400078e0086 */
[----:B------:R-:W-:Y:S02]  /*4b50*/  IMAD.MOV.U32 R109, RZ, RZ, R132 ;  /* 0x000000ffff6d7224 */ /* 0x000fe400078e0084 */
[----:B------:R-:W-:-:S03]  /*4b60*/  IMAD.MOV.U32 R148, RZ, RZ, R81 ;  /* 0x000000ffff947224 */ /* 0x000fc600078e0051 */
[C---:B------:R-:W-:Y:S08]  /*4b70*/  HMMA.16816.F32.BF16 R52, R8.reuse, R60, RZ ;  /* 0x0000003c0834723c */ /* 0x040ff000000418ff */
[C---:B------:R-:W-:Y:S08]  /*4b80*/  HMMA.16816.F32.BF16 R48, R8.reuse, R62, RZ ;  /* 0x0000003e0830723c */ /* 0x040ff000000418ff */
[C---:B------:R-:W-:Y:S08]  /*4b90*/  HMMA.16816.F32.BF16 R44, R8.reuse, R64, RZ ;  /* 0x00000040082c723c */ /* 0x040ff000000418ff */
[----:B------:R-:W-:Y:S08]  /*4ba0*/  HMMA.16816.F32.BF16 R60, R8, R68, RZ ;  /* 0x00000044083c723c */ /* 0x000ff000000418ff */
[----:B------:R-:W-:Y:S01]  /*4bb0*/  HMMA.16816.F32.BF16 R136, R4, R98, R16 ;  /* 0x000000620488723c */ /* 0x000fe20000041810 */
[----:B------:R-:W1:Y:S07]  /*4bc0*/  LDSM.16.MT88.4 R16, [R215+0x6900] ;  /* 0x00690000d710783b */ /* 0x000e6e0000004200 */
[C---:B------:R-:W-:Y:S08]  /*4bd0*/  HMMA.16816.F32.BF16 R64, R8.reuse, R66, RZ ;  /* 0x000000420840723c */ /* 0x040ff000000418ff */
[C---:B------:R-:W-:Y:S08]  /*4be0*/  HMMA.16816.F32.BF16 R68, R8.reuse, R70, RZ ;  /* 0x000000460844723c */ /* 0x040ff000000418ff */
[----:B------:R-:W-:Y:S01]  /*4bf0*/  HMMA.16816.F32.BF16 R116, R8, R118, RZ ;  /* 0x000000760874723c */ /* 0x000fe200000418ff */
[----:B------:R-:W2:Y:S07]  /*4c00*/  LDSM.16.MT88.4 R8, [R214+0x6900] ;  /* 0x00690000d608783b */ /* 0x000eae0000004200 */
[C---:B------:R-:W-:Y:S07]  /*4c10*/  HMMA.16816.F32.BF16 R144, R4.reuse, R106, R36 ;  /* 0x0000006a0490723c */ /* 0x040fee0000041824 */
[----:B------:R-:W-:Y:S01]  /*4c20*/  MOV R39, R141 ;  /* 0x0000008d00277202 */ /* 0x000fe20000000f00 */
[----:B------:R-:W-:Y:S01]  /*4c30*/  IMAD.MOV.U32 R38, RZ, RZ, R140 ;  /* 0x000000ffff267224 */ /* 0x000fe200078e008c */
[C---:B------:R-:W-:Y:S08]  /*4c40*/  HMMA.16816.F32.BF16 R152, R4.reuse, R104, R76 ;  /* 0x000000680498723c */ /* 0x040ff0000004184c */
[C---:B------:R-:W-:Y:S01]  /*4c50*/  HMMA.16816.F32.BF16 R140, R4.reuse, R96, R20 ;  /* 0x00000060048c723c */ /* 0x040fe20000041814 */
[----:B------:R-:W3:Y:S07]  /*4c60*/  LDSM.16.MT88.4 R20, [R212+0x9900] ;  /* 0x00990000d414783b */ /* 0x000eee0000004200 */
[C---:B-1----:R-:W-:Y:S08]  /*4c70*/  HMMA.16816.F32.BF16 R96, R4.reuse, R16, R72 ;  /* 0x000000100460723c */ /* 0x042ff00000041848 */
[C---:B------:R-:W-:Y:S01]  /*4c80*/  HMMA.16816.F32.BF16 R76, R4.reuse, R18, R56 ;  /* 0x00000012044c723c */ /* 0x040fe20000041838 */
[----:B------:R-:W-:Y:S07]  /*4c90*/  LDSM.16.MT88.4 R16, [R212+0x1100] ;  /* 0x00110000d410783b */ /* 0x000fee0000004200 */
[C---:B--2---:R-:W-:Y:S08]  /*4ca0*/  HMMA.16816.F32.BF16 R72, R4.reuse, R8, R52 ;  /* 0x000000080448723c */ /* 0x044ff00000041834 */
[C---:B------:R-:W-:Y:S01]  /*4cb0*/  HMMA.16816.F32.BF16 R56, R4.reuse, R10, R48 ;  /* 0x0000000a0438723c */ /* 0x040fe20000041830 */
[----:B------:R-:W1:Y:S07]  /*4cc0*/  LDSM.16.MT88.4 R8, [R215+0x9900] ;  /* 0x00990000d708783b */ /* 0x000e6e0000004200 */
[C---:B------:R-:W-:Y:S01]  /*4cd0*/  HMMA.16816.F32.BF16 R132, R4.reuse, R100, R28 ;  /* 0x000000640484723c */ /* 0x040fe2000004181c */
[----:B------:R2:W-:Y:S07]  /*4ce0*/  MUFU.EX2 R101, R2 ;  /* 0x0000000200657308 */ /* 0x0005ee0000000800 */
[C---:B------:R-:W-:Y:S01]  /*4cf0*/  HMMA.16816.F32.BF16 R28, R4.reuse, R102, R24 ;  /* 0x00000066041c723c */ /* 0x040fe20000041818 */
[----:B------:R-:W4:Y:S06]  /*4d00*/  LDSM.16.MT88.4 R24, [R213+0x9900] ;  /* 0x00990000d518783b */ /* 0x000f2c0000004200 */
[----:B------:R-:W-:Y:S01]  /*4d10*/  IMAD.MOV.U32 R102, RZ, RZ, R87 ;  /* 0x000000ffff667224 */ /* 0x000fe200078e0057 */
[----:B---3--:R-:W-:Y:S01]  /*4d20*/  HMMA.16816.F32.BF16 R52, R4, R20, R44 ;  /* 0x000000140434723c */ /* 0x008fe2000004182c */
[----:B--2---:R-:W-:-:S02]  /*4d30*/  FFMA.FTZ R2, R151, c[0x0][0x2d0], -R12 ;  /* 0x0000b40097027a23 */ /* 0x004fc4000001080c */
[----:B------:R-:W-:Y:S02]  /*4d40*/  IMAD.MOV.U32 R103, RZ, RZ, R84 ;  /* 0x000000ffff677224 */ /* 0x000fe400078e0054 */
[----:B------:R2:W3:Y:S01]  /*4d50*/  MUFU.EX2 R37, R2 ;  /* 0x0000000200257308 */ /* 0x0004e20000000800 */
[----:B------:R-:W-:Y:S02]  /*4d60*/  IMAD.MOV.U32 R151, RZ, RZ, R83 ;  /* 0x000000ffff977224 */ /* 0x000fe400078e0053 */
[C---:B------:R-:W-:Y:S01]  /*4d70*/  HMMA.16816.F32.BF16 R64, R4.reuse, R22, R64 ;  /* 0x000000160440723c */ /* 0x040fe20000041840 */
[----:B------:R-:W4:Y:S07]  /*4d80*/  LDSM.16.MT88.4 R20, [R214+0x9900] ;  /* 0x00990000d614783b */ /* 0x000f2e0000004200 */
[----:B------:R-:W-:Y:S01]  /*4d90*/  HMMA.16816.F32.BF16 R104, R4, R112, R32 ;  /* 0x000000700468723c */ /* 0x000fe20000041820 */
[----:B--2---:R-:W-:-:S02]  /*4da0*/  FFMA.FTZ R2, R150, c[0x0][0x2d0], -R12 ;  /* 0x0000b40096027a23 */ /* 0x004fc4000001080c */
[----:B------:R-:W-:-:S05]  /*4db0*/  IMAD.MOV.U32 R150, RZ, RZ, R88 ;  /* 0x000000ffff967224 */ /* 0x000fca00078e0058 */
[----:B-1----:R-:W-:Y:S01]  /*4dc0*/  HMMA.16816.F32.BF16 R48, R4, R8, R124 ;  /* 0x000000080430723c */ /* 0x002fe2000004187c */
[----:B------:R1:W2:Y:S01]  /*4dd0*/  MUFU.EX2 R100, R2 ;  /* 0x0000000200647308 */ /* 0x0002a20000000800 */
[----:B------:R-:W-:Y:S01]  /*4de0*/  IMAD.MOV.U32 R33, RZ, RZ, R90 ;  /* 0x000000ffff217224 */ /* 0x000fe200078e005a */
[----:B------:R-:W-:Y:S01]  /*4df0*/  MOV R35, R86 ;  /* 0x0000005600237202 */ /* 0x000fe20000000f00 */
[----:B------:R-:W-:-:S03]  /*4e00*/  IMAD.MOV.U32 R34, RZ, RZ, R91 ;  /* 0x000000ffff227224 */ /* 0x000fc600078e005b */
[----:B---3--:R-:W-:Y:S01]  /*4e10*/  MOV R126, R37 ;  /* 0x00000025007e7202 */ /* 0x008fe20000000f00 */
[----:B------:R-:W-:Y:S01]  /*4e20*/  HMMA.16816.F32.BF16 R44, R4, R10, R120 ;  /* 0x0000000a042c723c */ /* 0x000fe20000041878 */
[----:B------:R-:W3:Y:S01]  /*4e30*/  LDSM.16.MT88.4 R8, [R213+0x1100] ;  /* 0x00110000d508783b */ /* 0x000ee20000004200 */
[----:B------:R-:W-:-:S06]  /*4e40*/  IMAD.MOV.U32 R127, RZ, RZ, R38 ;  /* 0x000000ffff7f7224 */ /* 0x000fcc00078e0026 */
[C---:B----4-:R-:W-:Y:S01]  /*4e50*/  HMMA.16816.F32.BF16 R60, R4.reuse, R24, R60 ;  /* 0x00000018043c723c */ /* 0x050fe2000004183c */
[----:B-1----:R-:W-:Y:S01]  /*4e60*/  FFMA.FTZ R2, R149, c[0x0][0x2d0], -R12 ;  /* 0x0000b40095027a23 */ /* 0x002fe2000001080c */
[----:B------:R-:W-:Y:S01]  /*4e70*/  MOV R149, R89 ;  /* 0x0000005900957202 */ /* 0x000fe20000000f00 */
[----:B--2---:R-:W-:Y:S01]  /*4e80*/  IMAD.MOV.U32 R125, RZ, RZ, R100 ;  /* 0x000000ffff7d7224 */ /* 0x004fe200078e0064 */
[----:B------:R-:W-:Y:S01]  /*4e90*/  MOV R100, R85 ;  /* 0x0000005500647202 */ /* 0x000fe20000000f00 */
[----:B------:R1:W2:Y:S02]  /*4ea0*/  MUFU.EX2 R36, R2 ;  /* 0x0000000200247308 */ /* 0x0002a40000000800 */
[----:B------:R-:W-:Y:S01]  /*4eb0*/  MOV R25, R39 ;  /* 0x0000002700197202 */ /* 0x000fe20000000f00 */
[C---:B------:R-:W-:Y:S08]  /*4ec0*/  HMMA.16816.F32.BF16 R112, R4.reuse, R114, R40 ;  /* 0x000000720470723c */ /* 0x040ff00000041828 */
[----:B------:R-:W-:Y:S01]  /*4ed0*/  HMMA.16816.F32.BF16 R68, R4, R26, R68 ;  /* 0x0000001a0444723c */ /* 0x000fe20000041844 */
[----:B-1----:R-:W-:Y:S01]  /*4ee0*/  FFMA.FTZ R2, R160, c[0x0][0x2d0], -R0 ;  /* 0x0000b400a0027a23 */ /* 0x002fe20000010800 */
[----:B------:R-:W-:-:S05]  /*4ef0*/  MOV R160, R34 ;  /* 0x0000002200a07202 */ /* 0x000fca0000000f00 */
[----:B------:R-:W-:Y:S01]  /*4f00*/  IMAD.MOV.U32 R27, RZ, RZ, R80 ;  /* 0x000000ffff1b7224 */ /* 0x000fe200078e0050 */
[----:B------:R-:W-:Y:S01]  /*4f10*/  HMMA.16816.F32.BF16 R40, R4, R20, R128 ;  /* 0x000000140428723c */ /* 0x000fe20000041880 */
[----:B------:R1:W-:Y:S01]  /*4f20*/  MUFU.EX2 R32, R2 ;  /* 0x0000000200207308 */ /* 0x0003e20000000800 */
[----:B------:R-:W-:Y:S01]  /*4f30*/  MOV R26, R82 ;  /* 0x00000052001a7202 */ /* 0x000fe20000000f00 */
[----:B-1----:R-:W-:Y:S02]  /*4f40*/  FFMA.FTZ R2, R163, c[0x0][0x2d0], -R0 ;  /* 0x0000b400a3027a23 */ /* 0x002fe40000010800 */
[----:B--2---:R-:W-:-:S04]  /*4f50*/  IMAD.MOV.U32 R163, RZ, RZ, R36 ;  /* 0x000000ffffa37224 */ /* 0x004fc800078e0024 */
[----:B------:R1:W2:Y:S01]  /*4f60*/  MUFU.EX2 R124, R2 ;  /* 0x00000002007c7308 */ /* 0x0002a20000000800 */
[----:B------:R-:W-:Y:S01]  /*4f70*/  HMMA.16816.F32.BF16 R36, R4, R22, R116 ;  /* 0x000000160424723c */ /* 0x000fe20000041874 */
[----:B------:R-:W4:Y:S06]  /*4f80*/  LDSM.16.MT88.4 R20, [R215+0x1100] ;  /* 0x00110000d714783b */ /* 0x000f2c0000004200 */
[----:B------:R-:W-:Y:S02]  /*4f90*/  F2FP.BF16.PACK_AB R4, R126, R101 ;  /* 0x000000657e04723e */ /* 0x000fe400000010ff */
[----:B------:R-:W-:Y:S01]  /*4fa0*/  F2FP.BF16.PACK_AB R6, R163, R125 ;  /* 0x0000007da306723e */ /* 0x000fe200000010ff */
[----:B-1----:R-:W-:Y:S01]  /*4fb0*/  FFMA.FTZ R2, R162, c[0x0][0x2d0], -R0 ;  /* 0x0000b400a2027a23 */ /* 0x002fe20000010800 */
[----:B--2---:R-:W-:-:S03]  /*4fc0*/  F2FP.BF16.PACK_AB R5, R124, R32 ;  /* 0x000000207c05723e */ /* 0x004fc600000010ff */
[----:B------:R1:W-:Y:S02]  /*4fd0*/  MUFU.EX2 R24, R2 ;  /* 0x0000000200187308 */ /* 0x0003e40000000800 */
[----:B-1----:R-:W-:Y:S02]  /*4fe0*/  FFMA.FTZ R2, R161, c[0x0][0x2d0], -R0 ;  /* 0x0000b400a1027a23 */ /* 0x002fe40000010800 */
[----:B------:R-:W-:-:S04]  /*4ff0*/  IMAD.MOV.U32 R161, RZ, RZ, R35 ;  /* 0x000000ffffa17224 */ /* 0x000fc800078e0023 */
[----:B------:R-:W1:Y:S02]  /*5000*/  MUFU.EX2 R162, R2 ;  /* 0x0000000200a27308 */ /* 0x000e640000000800 */
[----:B-1----:R-:W-:Y:S02]  /*5010*/  F2FP.BF16.PACK_AB R7, R162, R24 ;  /* 0x00000018a207723e */ /* 0x002fe400000010ff */
[----:B------:R-:W-:-:S05]  /*5020*/  MOV R2, R94 ;  /* 0x0000005e00027202 */ /* 0x000fca0000000f00 */
[C---:B---3--:R-:W-:Y:S07]  /*5030*/  HMMA.16816.F32.BF16 R84, R4.reuse, R8, R204 ;  /* 0x000000080454723c */ /* 0x048fee00000418cc */
[----:B------:R-:W-:Y:S01]  /*5040*/  MOV R206, R101 ;  /* 0x0000006500ce7202 */ /* 0x000fe20000000f00 */
[----:B------:R-:W-:Y:S01]  /*5050*/  HMMA.16816.F32.BF16 R88, R4, R10, R196 ;  /* 0x0000000a0458723c */ /* 0x000fe200000418c4 */
[----:B------:R-:W1:Y:S01]  /*5060*/  LDSM.16.MT88.4 R8, [R212+0x4100] ;  /* 0x00410000d408783b */ /* 0x000e620000004200 */
[----:B------:R-:W-:Y:S01]  /*5070*/  IMAD.MOV.U32 R207, RZ, RZ, R110 ;  /* 0x000000ffffcf7224 */ /* 0x000fe200078e006e */
[----:B------:R-:W-:Y:S01]  /*5080*/  MOV R204, R108 ;  /* 0x0000006c00cc7202 */ /* 0x000fe20000000f00 */
[----:B------:R-:W-:-:S03]  /*5090*/  IMAD.MOV.U32 R205, RZ, RZ, R32 ;  /* 0x000000ffffcd7224 */ /* 0x000fc600078e0020 */
[----:B------:R-:W-:Y:S01]  /*50a0*/  IMAD.MOV.U32 R196, RZ, RZ, R102 ;  /* 0x000000ffffc47224 */ /* 0x000fe200078e0066 */
[C---:B------:R-:W-:Y:S01]  /*50b0*/  HMMA.16816.F32.BF16 R168, R4.reuse, R16, R168 ;  /* 0x0000001004a8723c */ /* 0x040fe200000418a8 */
[----:B------:R-:W-:Y:S01]  /*50c0*/  MOV R197, R103 ;  /* 0x0000006700c57202 */ /* 0x000fe20000000f00 */
[----:B------:R-:W-:Y:S02]  /*50d0*/  IMAD.MOV.U32 R199, RZ, RZ, R100 ;  /* 0x000000ffffc77224 */ /* 0x000fe400078e0064 */
[----:B------:R-:W-:Y:S02]  /*50e0*/  IMAD.MOV.U32 R198, RZ, RZ, R127 ;  /* 0x000000ffffc67224 */ /* 0x000fe400078e007f */
[----:B------:R-:W-:Y:S02]  /*50f0*/  IMAD.MOV.U32 R127, RZ, RZ, R33 ;  /* 0x000000ffff7f7224 */ /* 0x000fe400078e0021 */
[C---:B------:R-:W-:Y:S01]  /*5100*/  HMMA.16816.F32.BF16 R80, R4.reuse, R18, R208 ;  /* 0x000000120450723c */ /* 0x040fe200000418d0 */
[----:B------:R-:W2:Y:S04]  /*5110*/  LDSM.16.MT88.4 R16, [R214+0x1100] ;  /* 0x00110000d610783b */ /* 0x000ea80000004200 */
[----:B------:R-:W-:Y:S02]  /*5120*/  LDSM.16.MT88.4 R32, [R212+0x7100] ;  /* 0x00710000d420783b */ /* 0x000fe40000004200 */
[----:B------:R-:W-:Y:S01]  /*5130*/  IMAD.MOV.U32 R209, RZ, RZ, R92 ;  /* 0x000000ffffd17224 */ /* 0x000fe200078e005c */
[----:B----4-:R-:W-:Y:S01]  /*5140*/  HMMA.16816.F32.BF16 R100, R4, R22, R192 ;  /* 0x000000160464723c */ /* 0x010fe200000418c0 */
[----:B------:R-:W-:-:S02]  /*5150*/  IMAD.MOV.U32 R210, RZ, RZ, R93 ;  /* 0x000000ffffd27224 */ /* 0x000fc400078e005d */
[----:B------:R-:W-:Y:S02]  /*5160*/  IMAD.MOV.U32 R211, RZ, RZ, R95 ;  /* 0x000000ffffd37224 */ /* 0x000fe400078e005f */
[----:B------:R-:W-:-:S03]  /*5170*/  IMAD.MOV.U32 R208, RZ, RZ, R111 ;  /* 0x000000ffffd07224 */ /* 0x000fc600078e006f */
[C---:B------:R-:W-:Y:S01]  /*5180*/  HMMA.16816.F32.BF16 R92, R4.reuse, R20, R200 ;  /* 0x00000014045c723c */ /* 0x040fe200000418c8 */
[----:B------:R-:W3:Y:S06]  /*5190*/  LDSM.16.MT88.4 R20, [R213+0x4100] ;  /* 0x00410000d514783b */ /* 0x000eec0000004200 */
[----:B------:R-:W-:Y:S01]  /*51a0*/  IMAD.MOV.U32 R203, RZ, RZ, R109 ;  /* 0x000000ffffcb7224 */ /* 0x000fe200078e006d */
[----:B------:R-:W-:Y:S01]  /*51b0*/  MOV R202, R211 ;  /* 0x000000d300ca7202 */ /* 0x000fe20000000f00 */
[----:B-1----:R-:W-:Y:S01]  /*51c0*/  HMMA.16816.F32.BF16 R120, R4, R8, R180 ;  /* 0x000000080478723c */ /* 0x002fe200000418b4 */
[----:B------:R-:W-:Y:S01]  /*51d0*/  IMAD.MOV.U32 R201, RZ, RZ, R196 ;  /* 0x000000ffffc97224 */ /* 0x000fe200078e00c4 */
[----:B------:R-:W-:Y:S01]  /*51e0*/  MOV R196, R149 ;  /* 0x0000009500c47202 */ /* 0x000fe20000000f00 */
[----:B------:R-:W-:-:S02]  /*51f0*/  IMAD.MOV.U32 R149, RZ, RZ, R150 ;  /* 0x000000ffff957224 */ /* 0x000fc400078e0096 */
[----:B------:R-:W-:Y:S02]  /*5200*/  IMAD.MOV.U32 R200, RZ, RZ, R127 ;  /* 0x000000ffffc87224 */ /* 0x000fe400078e007f */
[----:B------:R-:W-:Y:S01]  /*5210*/  IMAD.MOV.U32 R150, RZ, RZ, R151 ;  /* 0x000000ffff967224 */ /* 0x000fe200078e0097 */
[----:B------:R-:W-:Y:S01]  /*5220*/  HMMA.16816.F32.BF16 R192, R4, R10, R172 ;  /* 0x0000000a04c0723c */ /* 0x000fe200000418ac */
[----:B------:R-:W1:Y:S01]  /*5230*/  LDSM.16.MT88.4 R8, [R214+0x4100] ;  /* 0x00410000d608783b */ /* 0x000e620000004200 */
[----:B------:R-:W-:Y:S01]  /*5240*/  MOV R151, R26 ;  /* 0x0000001a00977202 */ /* 0x000fe20000000f00 */
[----:B------:R-:W-:Y:S02]  /*5250*/  IMAD.MOV.U32 R127, RZ, RZ, R25 ;  /* 0x000000ffff7f7224 */ /* 0x000fe400078e0019 */
[----:B------:R-:W-:-:S03]  /*5260*/  IMAD.MOV.U32 R211, RZ, RZ, R162 ;  /* 0x000000ffffd37224 */ /* 0x000fc600078e00a2 */
[C---:B--2---:R-:W-:Y:S08]  /*5270*/  HMMA.16816.F32.BF16 R108, R4.reuse, R16, R188 ;  /* 0x00000010046c723c */ /* 0x044ff000000418bc */
[C---:B------:R-:W-:Y:S01]  /*5280*/  HMMA.16816.F32.BF16 R116, R4.reuse, R18, R184 ;  /* 0x000000120474723c */ /* 0x040fe200000418b8 */
[----:B------:R-:W2:Y:S07]  /*5290*/  LDSM.16.MT88.4 R16, [R215+0x4100] ;  /* 0x00410000d710783b */ /* 0x000eae0000004200 */
[C---:B---3--:R-:W-:Y:S08]  /*52a0*/  HMMA.16816.F32.BF16 R188, R4.reuse, R20, R176 ;  /* 0x0000001404bc723c */ /* 0x048ff000000418b0 */
[C---:B------:R-:W-:Y:S01]  /*52b0*/  HMMA.16816.F32.BF16 R184, R4.reuse, R22, R156 ;  /* 0x0000001604b8723c */ /* 0x040fe2000004189c */
[----:B------:R-:W3:Y:S06]  /*52c0*/  LDSM.16.MT88.4 R20, [R215+0x7100] ;  /* 0x00710000d714783b */ /* 0x000eec0000004200 */
[----:B------:R-:W-:Y:S01]  /*52d0*/  MOV R159, R204 ;  /* 0x000000cc009f7202 */ /* 0x000fe20000000f00 */
[----:B------:R-:W-:Y:S01]  /*52e0*/  IMAD.MOV.U32 R158, RZ, RZ, R197 ;  /* 0x000000ffff9e7224 */ /* 0x000fe200078e00c5 */
[----:B-1----:R-:W-:Y:S01]  /*52f0*/  HMMA.16816.F32.BF16 R176, R4, R8, R132 ;  /* 0x0000000804b0723c */ /* 0x002fe20000041884 */
[----:B------:R-:W-:Y:S01]  /*5300*/  MOV R204, R24 ;  /* 0x0000001800cc7202 */ /* 0x000fe20000000f00 */
[----:B------:R-:W-:-:S02]  /*5310*/  IMAD.MOV.U32 R197, RZ, RZ, R209 ;  /* 0x000000ffffc57224 */ /* 0x000fc400078e00d1 */
[----:B------:R-:W-:Y:S01]  /*5320*/  IMAD.MOV.U32 R209, RZ, RZ, R210 ;  /* 0x000000ffffd17224 */ /* 0x000fe200078e00d2 */
[----:B------:R-:W-:Y:S02]  /*5330*/  MOV R210, R163 ;  /* 0x000000a300d27202 */ /* 0x000fe40000000f00 */
[----:B------:R-:W-:Y:S01]  /*5340*/  IMAD.MOV.U32 R132, RZ, RZ, R27 ;  /* 0x000000ffff847224 */ /* 0x000fe200078e001b */
[----:B------:R-:W-:Y:S01]  /*5350*/  HMMA.16816.F32.BF16 R172, R4, R10, R28 ;  /* 0x0000000a04ac723c */ /* 0x000fe2000004181c */
[----:B------:R-:W1:Y:S01]  /*5360*/  LDSM.16.MT88.4 R24, [R213+0x7100] ;  /* 0x00710000d518783b */ /* 0x000e620000004200 */
[----:B------:R-:W-:Y:S01]  /*5370*/  MOV R134, R203 ;  /* 0x000000cb00867202 */ /* 0x000fe20000000f00 */
[----:B------:R-:W-:Y:S01]  /*5380*/  IMAD.MOV.U32 R203, RZ, RZ, R161 ;  /* 0x000000ffffcb7224 */ /* 0x000fe200078e00a1 */
[----:B------:R-:W-:Y:S01]  /*5390*/  MOV R135, R148 ;  /* 0x0000009400877202 */ /* 0x000fe20000000f00 */
[----:B------:R-:W-:Y:S01]  /*53a0*/  LDSM.16.MT88.4 R8, [R212+0xa100] ;  /* 0x00a10000d408783b */ /* 0x000fe20000004200 */
[----:B------:R-:W-:-:S02]  /*53b0*/  IMAD.MOV.U32 R133, RZ, RZ, R160 ;  /* 0x000000ffff857224 */ /* 0x000fc400078e00a0 */
[C---:B--2---:R-:W-:Y:S01]  /*53c0*/  HMMA.16816.F32.BF16 R128, R4.reuse, R16, R152 ;  /* 0x000000100480723c */ /* 0x044fe20000041898 */
[----:B------:R-:W-:Y:S07]  /*53d0*/  LDSM.16.MT88.4 R28, [R213+0xa100] ;  /* 0x00a10000d51c783b */ /* 0x000fee0000004200 */
[C---:B------:R-:W-:Y:S01]  /*53e0*/  HMMA.16816.F32.BF16 R180, R4.reuse, R18, R144 ;  /* 0x0000001204b4723c */ /* 0x040fe20000041890 */
[----:B------:R-:W2:Y:S07]  /*53f0*/  LDSM.16.MT88.4 R16, [R214+0x7100] ;  /* 0x00710000d610783b */ /* 0x000eae0000004200 */
[C---:B------:R-:W-:Y:S07]  /*5400*/  HMMA.16816.F32.BF16 R160, R4.reuse, R32, R140 ;  /* 0x0000002004a0723c */ /* 0x040fee000004188c */
[----:B------:R-:W-:Y:S01]  /*5410*/  IMAD.MOV.U32 R143, RZ, RZ, R158 ;  /* 0x000000ffff8f7224 */ /* 0x000fe200078e009e */
[----:B---3--:R-:W-:Y:S01]  /*5420*/  HMMA.16816.F32.BF16 R144, R4, R20, R96 ;  /* 0x000000140490723c */ /* 0x008fe20000041860 */
[----:B------:R-:W-:Y:S01]  /*5430*/  IMAD.MOV.U32 R142, RZ, RZ, R159 ;  /* 0x000000ffff8e7224 */ /* 0x000fe200078e009f */
[----:B------:R-:W-:Y:S01]  /*5440*/  MOV R141, R202 ;  /* 0x000000ca008d7202 */ /* 0x000fe20000000f00 */
[----:B------:R-:W-:-:S04]  /*5450*/  IMAD.MOV.U32 R140, RZ, RZ, R203 ;  /* 0x000000ffff8c7224 */ /* 0x000fc800078e00cb */
[----:B------:R-:W-:Y:S01]  /*5460*/  IMAD.MOV.U32 R98, RZ, RZ, R125 ;  /* 0x000000ffff627224 */ /* 0x000fe200078e007d */
[----:B------:R-:W-:Y:S01]  /*5470*/  HMMA.16816.F32.BF16 R156, R4, R34, R136 ;  /* 0x00000022049c723c */ /* 0x000fe20000041888 */
[----:B------:R-:W-:Y:S01]  /*5480*/  MOV R97, R124 ;  /* 0x0000007c00617202 */ /* 0x000fe20000000f00 */
[----:B------:R-:W-:Y:S01]  /*5490*/  IMAD.MOV.U32 R96, RZ, RZ, R126 ;  /* 0x000000ffff607224 */ /* 0x000fe200078e007e */
[----:B------:R-:W-:Y:S01]  /*54a0*/  LDSM.16.MT88.4 R32, [R212+0x4900] ;  /* 0x00490000d420783b */ /* 0x000fe20000004200 */
[----:B------:R-:W-:-:S03]  /*54b0*/  IMAD.MOV.U32 R99, RZ, RZ, R204 ;  /* 0x000000ffff637224 */ /* 0x000fc600078e00cc */
[----:B------:R-:W-:Y:S01]  /*54c0*/  IMAD.MOV.U32 R139, RZ, RZ, R196 ;  /* 0x000000ffff8b7224 */ /* 0x000fe200078e00c4 */
[----:B------:R-:W-:Y:S01]  /*54d0*/  MOV R138, R149 ;  /* 0x00000095008a7202 */ /* 0x000fe20000000f00 */
[----:B------:R-:W-:Y:S01]  /*54e0*/  IMAD.MOV.U32 R196, RZ, RZ, R150 ;  /* 0x000000ffffc47224 */ /* 0x000fe200078e0096 */
[----:B-1----:R-:W-:Y:S01]  /*54f0*/  HMMA.16816.F32.BF16 R152, R4, R26, R112 ;  /* 0x0000001a0498723c */ /* 0x002fe20000041870 */
[----:B------:R-:W-:Y:S02]  /*5500*/  IMAD.MOV.U32 R137, RZ, RZ, R151 ;  /* 0x000000ffff897224 */ /* 0x000fe400078e0097 */
[----:B------:R-:W-:-:S05]  /*5510*/  IMAD.MOV.U32 R136, RZ, RZ, R127 ;  /* 0x000000ffff887224 */ /* 0x000fca00078e007f */
[C---:B------:R-:W-:Y:S01]  /*5520*/  HMMA.16816.F32.BF16 R148, R4.reuse, R24, R104 ;  /* 0x000000180494723c */ /* 0x040fe20000041868 */
[----:B------:R-:W-:Y:S07]  /*5530*/  LDSM.16.MT88.4 R24, [R212+0x1900] ;  /* 0x00190000d418783b */ /* 0x000fee0000004200 */
[C---:B--2---:R-:W-:Y:S08]  /*5540*/  HMMA.16816.F32.BF16 R112, R4.reuse, R16, R72 ;  /* 0x000000100470723c */ /* 0x044ff00000041848 */
[C---:B------:R-:W-:Y:S01]  /*5550*/  HMMA.16816.F32.BF16 R104, R4.reuse, R18, R56 ;  /* 0x000000120468723c */ /* 0x040fe20000041838 */
[----:B------:R-:W1:Y:S06]  /*5560*/  LDSM.16.MT88.4 R16, [R214+0xa100] ;  /* 0x00a10000d610783b */ /* 0x000e6c0000004200 */
[----:B------:R-:W-:Y:S01]  /*5570*/  IMAD.MOV.U32 R58, RZ, RZ, R206 ;  /* 0x000000ffff3a7224 */ /* 0x000fe200078e00ce */
[----:B------:R-:W-:Y:S01]  /*5580*/  HMMA.16816.F32.BF16 R124, R4, R22, R76 ;  /* 0x00000016047c723c */ /* 0x000fe2000004184c */
[----:B------:R-:W-:Y:S01]  /*5590*/  MOV R56, R208 ;  /* 0x000000d000387202 */ /* 0x000fe20000000f00 */
[----:B------:R-:W-:Y:S01]  /*55a0*/  IMAD.MOV.U32 R57, RZ, RZ, R207 ;  /* 0x000000ffff397224 */ /* 0x000fe200078e00cf */
[----:B------:R-:W-:Y:S01]  /*55b0*/  LDSM.16.MT88.4 R20, [R213+0x1900] ;  /* 0x00190000d514783b */ /* 0x000fe20000004200 */
[----:B------:R-:W-:-:S04]  /*55c0*/  MOV R59, R205 ;  /* 0x000000cd003b7202 */ /* 0x000fc80000000f00 */
[C---:B------:R-:W-:Y:S08]  /*55d0*/  HMMA.16816.F32.BF16 R76, R4.reuse, R8, R52 ;  /* 0x00000008044c723c */ /* 0x040ff00000041834 */
[C---:B------:R-:W-:Y:S01]  /*55e0*/  HMMA.16816.F32.BF16 R72, R4.reuse, R10, R64 ;  /* 0x0000000a0448723c */ /* 0x040fe20000041840 */
[----:B------:R-:W2:Y:S06]  /*55f0*/  LDSM.16.MT88.4 R8, [R215+0xa100] ;  /* 0x00a10000d708783b */ /* 0x000eac0000004200 */
[----:B------:R-:W-:Y:S01]  /*5600*/  IMAD.MOV.U32 R66, RZ, RZ, R2 ;  /* 0x000000ffff427224 */ /* 0x000fe200078e0002 */
[----:B------:R-:W-:Y:S01]  /*5610*/  HMMA.16816.F32.BF16 R60, R4, R28, R60 ;  /* 0x0000001c043c723c */ /* 0x000fe2000004183c */
[----:B------:R-:W-:Y:S01]  /*5620*/  FFMA.FTZ R2, R248, c[0x0][0x2d0], -R12 ;  /* 0x0000b400f8027a23 */ /* 0x000fe2000001080c */
[----:B------:R-:W-:Y:S01]  /*5630*/  MOV R248, R99 ;  /* 0x0000006300f87202 */ /* 0x000fe20000000f00 */
[----:B------:R-:W-:-:S02]  /*5640*/  IMAD.MOV.U32 R67, RZ, RZ, R209 ;  /* 0x000000ffff437224 */ /* 0x000fc400078e00d1 */
[----:B------:R3:W-:Y:S03]  /*5650*/  MUFU.EX2 R206, R2 ;  /* 0x0000000200ce7308 */ /* 0x0007e60000000800 */
[C---:B------:R-:W-:Y:S01]  /*5660*/  HMMA.16816.F32.BF16 R68, R4.reuse, R30, R68 ;  /* 0x0000001e0444723c */ /* 0x040fe20000041844 */
[----:B------:R-:W-:Y:S07]  /*5670*/  LDSM.16.MT88.4 R28, [R213+0x7900] ;  /* 0x00790000d51c783b */ /* 0x000fee0000004200 */
[----:B-1----:R-:W-:Y:S01]  /*5680*/  HMMA.16816.F32.BF16 R40, R4, R16, R40 ;  /* 0x000000100428723c */ /* 0x002fe20000041828 */
[----:B---3--:R-:W-:-:S02]  /*5690*/  FFMA.FTZ R2, R246, c[0x0][0x2d0], -R12 ;  /* 0x0000b400f6027a23 */ /* 0x008fc4000001080c */
[----:B------:R-:W-:-:S05]  /*56a0*/  IMAD.MOV.U32 R246, RZ, RZ, R98 ;  /* 0x000000fffff67224 */ /* 0x000fca00078e0062 */
[C---:B------:R-:W-:Y:S01]  /*56b0*/  HMMA.16816.F32.BF16 R36, R4.reuse, R18, R36 ;  /* 0x000000120424723c */ /* 0x040fe20000041824 */
[----:B------:R1:W3:Y:S01]  /*56c0*/  MUFU.EX2 R209, R2 ;  /* 0x0000000200d17308 */ /* 0x0002e20000000800 */
[----:B------:R-:W4:Y:S06]  /*56d0*/  LDSM.16.MT88.4 R16, [R215+0x1900] ;  /* 0x00190000d710783b */ /* 0x000f2c0000004200 */
[----:B--2---:R-:W-:Y:S01]  /*56e0*/  HMMA.16816.F32.BF16 R48, R4, R8, R48 ;  /* 0x000000080430723c */ /* 0x004fe20000041830 */
[----:B-1----:R-:W-:-:S07]  /*56f0*/  FFMA.FTZ R2, R165, c[0x0][0x2d0], -R12 ;  /* 0x0000b400a5027a23 */ /* 0x002fce000001080c */
[----:B------:R-:W-:Y:S01]  /*5700*/  HMMA.16816.F32.BF16 R44, R4, R10, R44 ;  /* 0x0000000a042c723c */ /* 0x000fe2000004182c */
[----:B------:R-:W1:Y:S01]  /*5710*/  LDSM.16.MT88.4 R8, [R214+0x1900] ;  /* 0x00190000d608783b */ /* 0x000e620000004200 */
[----:B------:R-:W-:Y:S01]  /*5720*/  IMAD.MOV.U32 R165, RZ, RZ, R139 ;  /* 0x000000ffffa57224 */ /* 0x000fe200078e008b */
[----:B------:R2:W-:Y:S04]  /*5730*/  MUFU.EX2 R208, R2 ;  /* 0x0000000200d07308 */ /* 0x0005e80000000800 */
[----:B------:R-:W-:Y:S02]  /*5740*/  FFMA.FTZ R4, R251, c[0x0][0x2d0], -R0 ;  /* 0x0000b400fb047a23 */ /* 0x000fe40000010800 */
[----:B------:R-:W-:Y:S02]  /*5750*/  IMAD.MOV.U32 R251, RZ, RZ, R59 ;  /* 0x000000fffffb7224 */ /* 0x000fe400078e003b */
[----:B------:R3:W-:Y:S01]  /*5760*/  MUFU.EX2 R202, R4 ;  /* 0x0000000400ca7308 */ /* 0x0007e20000000800 */
[----:B--2---:R-:W-:Y:S01]  /*5770*/  FFMA.FTZ R2, R166, c[0x0][0x2d0], -R12 ;  /* 0x0000b400a6027a23 */ /* 0x004fe2000001080c */
[----:B------:R-:W-:-:S06]  /*5780*/  MOV R166, R141 ;  /* 0x0000008d00a67202 */ /* 0x000fcc0000000f00 */
[----:B------:R2:W2:Y:S01]  /*5790*/  MUFU.EX2 R207, R2 ;  /* 0x0000000200cf7308 */ /* 0x0004a20000000800 */
[----:B---3--:R-:W-:Y:S01]  /*57a0*/  F2FP.BF16.PACK_AB R4, R209, R206 ;  /* 0x000000ced104723e */ /* 0x008fe200000010ff */
[----:B--2---:R-:W-:Y:S01]  /*57b0*/  FFMA.FTZ R2, R249, c[0x0][0x2d0], -R0 ;  /* 0x0000b400f9027a23 */ /* 0x004fe20000010800 */
[----:B------:R-:W-:Y:S01]  /*57c0*/  F2FP.BF16.PACK_AB R6, R207, R208 ;  /* 0x000000d0cf06723e */ /* 0x000fe200000010ff */
[----:B------:R-:W-:-:S04]  /*57d0*/  IMAD.MOV.U32 R249, RZ, RZ, R97 ;  /* 0x000000fffff97224 */ /* 0x000fc800078e0061 */
[----:B------:R2:W-:Y:S02]  /*57e0*/  MUFU.EX2 R205, R2 ;  /* 0x0000000200cd7308 */ /* 0x0005e40000000800 */
[----:B--2---:R-:W-:Y:S01]  /*57f0*/  FFMA.FTZ R2, R250, c[0x0][0x2d0], -R0 ;  /* 0x0000b400fa027a23 */ /* 0x004fe20000010800 */
[----:B------:R-:W-:-:S05]  /*5800*/  MOV R250, R96 ;  /* 0x0000006000fa7202 */ /* 0x000fca0000000f00 */
[----:B------:R2:W3:Y:S02]  /*5810*/  MUFU.EX2 R204, R2 ;  /* 0x0000000200cc7308 */ /* 0x0004e40000000800 */
[----:B--2---:R-:W-:Y:S01]  /*5820*/  FFMA.FTZ R2, R252, c[0x0][0x2d0], -R0 ;  /* 0x0000b400fc027a23 */ /* 0x004fe20000010800 */
[----:B---3--:R-:W-:Y:S01]  /*5830*/  F2FP.BF16.PACK_AB R5, R204, R205 ;  /* 0x000000cdcc05723e */ /* 0x008fe200000010ff */
[----:B------:R-:W-:-:S04]  /*5840*/  IMAD.MOV.U32 R252, RZ, RZ, R58 ;  /* 0x000000fffffc7224 */ /* 0x000fc800078e003a */
[----:B------:R-:W2:Y:S02]  /*5850*/  MUFU.EX2 R203, R2 ;  /* 0x0000000200cb7308 */ /* 0x000ea40000000800 */
[----:B--2---:R-:W-:Y:S01]  /*5860*/  F2FP.BF16.PACK_AB R7, R203, R202 ;  /* 0x000000cacb07723e */ /* 0x004fe200000010ff */
[----:B------:R-:W-:-:S04]  /*5870*/  IMAD.MOV.U32 R2, RZ, RZ, R142 ;  /* 0x000000ffff027224 */ /* 0x000fc800078e008e */
[----:B------:R-:W-:Y:S02]  /*5880*/  FFMA.FTZ R2, R2, c[0x0][0x2d0], -R12 ;  /* 0x0000b40002027a23 */ /* 0x000fe4000001080c */
[C---:B------:R-:W-:Y:S07]  /*5890*/  HMMA.16816.F32.BF16 R52, R4.reuse, R26, R80 ;  /* 0x0000001a0434723c */ /* 0x040fee0000041850 */
[----:B------:R-:W-:Y:S01]  /*58a0*/  MOV R83, R66 ;  /* 0x0000004200537202 */ /* 0x000fe20000000f00 */
[----:B------:R-:W-:Y:S01]  /*58b0*/  IMAD.MOV.U32 R82, RZ, RZ, R67 ;  /* 0x000000ffff527224 */ /* 0x000fe200078e0043 */
[----:B------:R-:W-:Y:S01]  /*58c0*/  MOV R80, R57 ;  /* 0x0000003900507202 */ /* 0x000fe20000000f00 */
[----:B------:R-:W-:Y:S01]  /*58d0*/  IMAD.MOV.U32 R81, RZ, RZ, R56 ;  /* 0x000000ffff517224 */ /* 0x000fe200078e0038 */
[C---:B------:R-:W-:Y:S08]  /*58e0*/  HMMA.16816.F32.BF16 R64, R4.reuse, R22, R88 ;  /* 0x000000160440723c */ /* 0x040ff00000041858 */
[C---:B------:R-:W-:Y:S01]  /*58f0*/  HMMA.16816.F32.BF16 R56, R4.reuse, R20, R84 ;  /* 0x000000140438723c */ /* 0x040fe20000041854 */
[----:B------:R-:W-:Y:S07]  /*5900*/  LDSM.16.MT88.4 R20, [R215+0x4900] ;  /* 0x00490000d714783b */ /* 0x000fee0000004200 */
[C---:B----4-:R-:W-:Y:S08]  /*5910*/  HMMA.16816.F32.BF16 R84, R4.reuse, R16, R92 ;  /* 0x000000100454723c */ /* 0x050ff0000004185c */
[C---:B------:R-:W-:Y:S01]  /*5920*/  HMMA.16816.F32.BF16 R88, R4.reuse, R18, R100 ;  /* 0x000000120458723c */ /* 0x040fe20000041864 */
[----:B------:R-:W2:Y:S07]  /*5930*/  LDSM.16.MT88.4 R16, [R214+0x4900] ;  /* 0x00490000d610783b */ /* 0x000eae0000004200 */
[C---:B------:R-:W-:Y:S01]  /*5940*/  HMMA.16816.F32.BF16 R168, R4.reuse, R24, R168 ;  /* 0x0000001804a8723c */ /* 0x040fe200000418a8 */
[----:B------:R-:W3:Y:S07]  /*5950*/  LDSM.16.MT88.4 R24, [R213+0x4900] ;  /* 0x00490000d518783b */ /* 0x000eee0000004200 */
[C---:B-1----:R-:W-:Y:S08]  /*5960*/  HMMA.16816.F32.BF16 R92, R4.reuse, R8, R108 ;  /* 0x00000008045c723c */ /* 0x042ff0000004186c */
[C---:B------:R-:W-:Y:S01]  /*5970*/  HMMA.16816.F32.BF16 R96, R4.reuse, R10, R116 ;  /* 0x0000000a0460723c */ /* 0x040fe20000041874 */
[----:B------:R-:W1:Y:S07]  /*5980*/  LDSM.16.MT88.4 R8, [R212+0x7900] ;  /* 0x00790000d408783b */ /* 0x000e6e0000004200 */
[C---:B------:R-:W-:Y:S07]  /*5990*/  HMMA.16816.F32.BF16 R100, R4.reuse, R32, R120 ;  /* 0x000000200464723c */ /* 0x040fee0000041878 */
[----:B------:R-:W-:Y:S01]  /*59a0*/  IMAD.MOV.U32 R33, RZ, RZ, R136 ;  /* 0x000000ffff217224 */ /* 0x000fe200078e0088 */
[----:B------:R-:W-:Y:S01]  /*59b0*/  HMMA.16816.F32.BF16 R108, R4, R34, R192 ;  /* 0x00000022046c723c */ /* 0x000fe200000418c0 */
[----:B------:R-:W-:-:S06]  /*59c0*/  IMAD.MOV.U32 R32, RZ, RZ, R143 ;  /* 0x000000ffff207224 */ /* 0x000fcc00078e008f */
[----:B------:R-:W-:Y:S01]  /*59d0*/  IMAD.MOV.U32 R194, RZ, RZ, R137 ;  /* 0x000000ffffc27224 */ /* 0x000fe200078e0089 */
[----:B------:R-:W-:Y:S01]  /*59e0*/  MOV R193, R138 ;  /* 0x0000008a00c17202 */ /* 0x000fe20000000f00 */
[----:B------:R-:W-:Y:S01]  /*59f0*/  IMAD.MOV.U32 R192, RZ, RZ, R140 ;  /* 0x000000ffffc07224 */ /* 0x000fe200078e008c */
[----:B--2---:R-:W-:Y:S01]  /*5a00*/  HMMA.16816.F32.BF16 R136, R4, R16, R176 ;  /* 0x000000100488723c */ /* 0x004fe200000418b0 */
[----:B------:R-:W-:Y:S01]  /*5a10*/  MOV R195, R132 ;  /* 0x0000008400c37202 */ /* 0x000fe20000000f00 */
[----:B------:R-:W-:Y:S02]  /*5a20*/  IMAD.MOV.U32 R34, RZ, RZ, R133 ;  /* 0x000000ffff227224 */ /* 0x000fe400078e0085 */
[----:B------:R-:W-:-:S04]  /*5a30*/  IMAD.MOV.U32 R35, RZ, RZ, R134 ;  /* 0x000000ffff237224 */ /* 0x000fc800078e0086 */
[C---:B------:R-:W-:Y:S01]  /*5a40*/  HMMA.16816.F32.BF16 R140, R4.reuse, R18, R172 ;  /* 0x00000012048c723c */ /* 0x040fe200000418ac */
[----:B------:R-:W2:Y:S07]  /*5a50*/  LDSM.16.MT88.4 R16, [R215+0x7900] ;  /* 0x00790000d710783b */ /* 0x000eae0000004200 */
[C---:B---3--:R-:W-:Y:S07]  /*5a60*/  HMMA.16816.F32.BF16 R116, R4.reuse, R24, R188 ;  /* 0x000000180474723c */ /* 0x048fee00000418bc */
[----:B------:R-:W-:Y:S01]  /*5a70*/  MOV R25, R135 ;  /* 0x0000008700197202 */ /* 0x000fe20000000f00 */
[C---:B------:R-:W-:Y:S08]  /*5a80*/  HMMA.16816.F32.BF16 R120, R4.reuse, R26, R184 ;  /* 0x0000001a0478723c */ /* 0x040ff000000418b8 */
[C---:B-1----:R-:W-:Y:S08]  /*5a90*/  HMMA.16816.F32.BF16 R184, R4.reuse, R8, R160 ;  /* 0x0000000804b8723c */ /* 0x042ff000000418a0 */
[C---:B------:R-:W-:Y:S01]  /*5aa0*/  HMMA.16816.F32.BF16 R188, R4.reuse, R10, R156 ;  /* 0x0000000a04bc723c */ /* 0x040fe2000004189c */
[----:B------:R-:W1:Y:S07]  /*5ab0*/  LDSM.16.MT88.4 R8, [R214+0x7900] ;  /* 0x00790000d608783b */ /* 0x000e6e0000004200 */
[C---:B------:R-:W-:Y:S08]  /*5ac0*/  HMMA.16816.F32.BF16 R132, R4.reuse, R22, R180 ;  /* 0x000000160484723c */ /* 0x040ff000000418b4 */
[C---:B------:R-:W-:Y:S07]  /*5ad0*/  HMMA.16816.F32.BF16 R180, R4.reuse, R28, R148 ;  /* 0x0000001c04b4723c */ /* 0x040fee0000041894 */
[----:B------:R-:W-:Y:S01]  /*5ae0*/  IMAD.MOV.U32 R29, RZ, RZ, R25 ;  /* 0x000000ffff1d7224 */ /* 0x000fe200078e0019 */
[----:B------:R-:W-:Y:S01]  /*5af0*/  HMMA.16816.F32.BF16 R128, R4, R20, R128 ;  /* 0x000000140480723c */ /* 0x000fe20000041880 */
[----:B------:R-:W3:Y:S01]  /*5b00*/  LDSM.16.MT88.4 R20, [R212+0xa900] ;  /* 0x00a90000d414783b */ /* 0x000ee20000004200 */
[----:B------:R-:W-:-:S02]  /*5b10*/  IMAD.MOV.U32 R28, RZ, RZ, R194 ;  /* 0x000000ffff1c7224 */ /* 0x000fc400078e00c2 */
[----:B------:R-:W-:Y:S01]  /*5b20*/  IMAD.MOV.U32 R194, RZ, RZ, R221 ;  /* 0x000000ffffc27224 */ /* 0x000fe200078e00dd */
[----:B------:R-:W-:Y:S03]  /*5b30*/  LDSM.16.MT88.4 R24, [R213+0xa900] ;  /* 0x00a90000d518783b */ /* 0x000fe60000004200 */
[C---:B--2---:R-:W-:Y:S01]  /*5b40*/  HMMA.16816.F32.BF16 R148, R4.reuse, R16, R144 ;  /* 0x000000100494723c */ /* 0x044fe20000041890 */
[----:B------:R2:W5:Y:S06]  /*5b50*/  LDL.LU R221, [R1+0x50] ;  /* 0x0000500001dd7983 */ /* 0x00056c0000300800 */
[----:B------:R-:W-:Y:S01]  /*5b60*/  IMAD.MOV.U32 R145, RZ, RZ, R29 ;  /* 0x000000ffff917224 */ /* 0x000fe200078e001d */
[----:B------:R-:W-:Y:S01]  /*5b70*/  HMMA.16816.F32.BF16 R176, R4, R30, R152 ;  /* 0x0000001e04b0723c */ /* 0x000fe20000041898 */
[----:B------:R-:W-:Y:S01]  /*5b80*/  IMAD.MOV.U32 R147, RZ, RZ, R35 ;  /* 0x000000ffff937224 */ /* 0x000fe200078e0023 */
[----:B------:R-:W-:Y:S01]  /*5b90*/  MOV R146, R34 ;  /* 0x0000002200927202 */ /* 0x000fe20000000f00 */
[----:B------:R-:W-:Y:S01]  /*5ba0*/  IMAD.MOV.U32 R29, RZ, RZ, R33 ;  /* 0x000000ffff1d7224 */ /* 0x000fe200078e0021 */
[----:B------:R-:W-:Y:S01]  /*5bb0*/  MOV R34, R80 ;  /* 0x0000005000227202 */ /* 0x000fe20000000f00 */
[----:B------:R-:W-:-:S02]  /*5bc0*/  IMAD.MOV.U32 R35, RZ, RZ, R81 ;  /* 0x000000ffff237224 */ /* 0x000fc400078e0051 */
[----:B------:R-:W-:Y:S01]  /*5bd0*/  MOV R31, R193 ;  /* 0x000000c1001f7202 */ /* 0x000fe20000000f00 */
[----:B------:R-:W-:Y:S01]  /*5be0*/  IMAD.MOV.U32 R193, RZ, RZ, R198 ;  /* 0x000000ffffc17224 */ /* 0x000fe200078e00c6 */
[----:B-1----:R-:W-:Y:S01]  /*5bf0*/  HMMA.16816.F32.BF16 R160, R4, R8, R112 ;  /* 0x0000000804a0723c */ /* 0x002fe20000041870 */
[----:B------:R1:W-:Y:S01]  /*5c00*/  MUFU.EX2 R198, R2 ;  /* 0x0000000200c67308 */ /* 0x0003e20000000800 */
[----:B------:R-:W-:Y:S01]  /*5c10*/  IMAD.MOV.U32 R30, RZ, RZ, R192 ;  /* 0x000000ffff1e7224 */ /* 0x000fe200078e00c0 */
[----:B------:R-:W-:Y:S01]  /*5c20*/  MOV R192, R83 ;  /* 0x0000005300c07202 */ /* 0x000fe20000000f00 */
[----:B------:R-:W-:Y:S01]  /*5c30*/  IMAD.MOV.U32 R33, RZ, RZ, R82 ;  /* 0x000000ffff217224 */ /* 0x000fe200078e0052 */
[----:B------:R-:W-:-:S03]  /*5c40*/  MOV R144, R146 ;  /* 0x0000009200907202 */ /* 0x000fc60000000f00 */
[----:B------:R-:W-:Y:S01]  /*5c50*/  HMMA.16816.F32.BF16 R156, R4, R10, R104 ;  /* 0x0000000a049c723c */ /* 0x000fe20000041868 */
[----:B------:R-:W4:Y:S01]  /*5c60*/  LDSM.16.MT88.4 R8, [R215+0xa900] ;  /* 0x00a90000d708783b */ /* 0x000f220000004200 */
[----:B------:R-:W-:-:S06]  /*5c70*/  IMAD.MOV.U32 R146, RZ, RZ, R30 ;  /* 0x000000ffff927224 */ /* 0x000fcc00078e001e */
[C---:B------:R-:W-:Y:S01]  /*5c80*/  HMMA.16816.F32.BF16 R172, R4.reuse, R18, R124 ;  /* 0x0000001204ac723c */ /* 0x040fe2000004187c */
[----:B-1----:R-:W-:Y:S02]  /*5c90*/  FFMA.FTZ R2, R145, c[0x0][0x2d0], -R12 ;  /* 0x0000b40091027a23 */ /* 0x002fe4000001080c */
[----:B------:R-:W-:Y:S01]  /*5ca0*/  IMAD.MOV.U32 R145, RZ, RZ, R147 ;  /* 0x000000ffff917224 */ /* 0x000fe200078e0093 */
[----:B------:R-:W-:Y:S01]  /*5cb0*/  MOV R147, R31 ;  /* 0x0000001f00937202 */ /* 0x000fe20000000f00 */
[----:B------:R-:W-:Y:S02]  /*5cc0*/  IMAD.MOV.U32 R31, RZ, RZ, R29 ;  /* 0x000000ffff1f7224 */ /* 0x000fe400078e001d */
[----:B------:R-:W-:Y:S01]  /*5cd0*/  IMAD.MOV.U32 R29, RZ, RZ, R35 ;  /* 0x000000ffff1d7224 */ /* 0x000fe200078e0023 */
[----:B------:R-:W-:Y:S01]  /*5ce0*/  MOV R35, R193 ;  /* 0x000000c100237202 */ /* 0x000fe20000000f00 */
[----:B------:R-:W-:Y:S01]  /*5cf0*/  IMAD.MOV.U32 R193, RZ, RZ, R195 ;  /* 0x000000ffffc17224 */ /* 0x000fe200078e00c3 */
[----:B------:R-:W-:Y:S01]  /*5d00*/  MOV R17, R145 ;  /* 0x0000009100117202 */ /* 0x000fe20000000f00 */
[----:B------:R-:W-:Y:S01]  /*5d10*/  IMAD.MOV.U32 R30, RZ, RZ, R28 ;  /* 0x000000ffff1e7224 */ /* 0x000fe200078e001c */
[----:B------:R-:W-:Y:S01]  /*5d20*/  MOV R28, R34 ;  /* 0x00000022001c7202 */ /* 0x000fe20000000f00 */
[----:B------:R-:W-:Y:S01]  /*5d30*/  IMAD.MOV.U32 R195, RZ, RZ, R199 ;  /* 0x000000ffffc37224 */ /* 0x000fe200078e00c7 */
[----:B---3--:R-:W-:Y:S01]  /*5d40*/  HMMA.16816.F32.BF16 R152, R4, R20, R76 ;  /* 0x000000140498723c */ /* 0x008fe2000004184c */
[----:B------:R-:W-:Y:S01]  /*5d50*/  IMAD.MOV.U32 R145, RZ, RZ, R147 ;  /* 0x000000ffff917224 */ /* 0x000fe200078e0093 */
[----:B------:R1:W3:Y:S01]  /*5d60*/  MUFU.EX2 R199, R2 ;  /* 0x0000000200c77308 */ /* 0x0002e20000000800 */
[----:B------:R-:W-:Y:S01]  /*5d70*/  IMAD.MOV.U32 R147, RZ, RZ, R31 ;  /* 0x000000ffff937224 */ /* 0x000fe200078e001f */
[----:B------:R-:W-:Y:S01]  /*5d80*/  MOV R31, R29 ;  /* 0x0000001d001f7202 */ /* 0x000fe20000000f00 */
[----:B------:R-:W-:-:S02]  /*5d90*/  IMAD.MOV.U32 R34, RZ, RZ, R192 ;  /* 0x000000ffff227224 */ /* 0x000fc400078e00c0 */
[----:B------:R-:W-:Y:S01]  /*5da0*/  IMAD.MOV.U32 R192, RZ, RZ, R194 ;  /* 0x000000ffffc07224 */ /* 0x000fe200078e00c2 */
[----:B------:R-:W-:Y:S01]  /*5db0*/  MOV R194, R32 ;  /* 0x0000002000c27202 */ /* 0x000fe20000000f00 */
[----:B------:R-:W-:Y:S01]  /*5dc0*/  IMAD.MOV.U32 R29, RZ, RZ, R35 ;  /* 0x000000ffff1d7224 */ /* 0x000fe200078e0023 */
[C---:B------:R-:W-:Y:S01]  /*5dd0*/  HMMA.16816.F32.BF16 R112, R4.reuse, R22, R72 ;  /* 0x000000160470723c */ /* 0x040fe20000041848 */
[----:B------:R-:W-:Y:S01]  /*5de0*/  IMAD.MOV.U32 R35, RZ, RZ, R193 ;  /* 0x000000ffff237224 */ /* 0x000fe200078e00c1 */
[----:B------:R-:W-:Y:S01]  /*5df0*/  MOV R193, R195 ;  /* 0x000000c300c17202 */ /* 0x000fe20000000f00 */
[----:B------:R-:W-:Y:S01]  /*5e00*/  IMAD.MOV.U32 R32, RZ, RZ, R220 ;  /* 0x000000ffff207224 */ /* 0x000fe200078e00dc */
[----:B------:R-:W-:Y:S01]  /*5e10*/  MOV R195, R200 ;  /* 0x000000c800c37202 */ /* 0x000fe20000000f00 */
[----:B------:R-:W2:Y:S01]  /*5e20*/  LDSM.16.MT88.4 R20, [R214+0xa900] ;  /* 0x00a90000d614783b */ /* 0x000ea20000004200 */
[----:B-1----:R-:W-:Y:S02]  /*5e30*/  FFMA.FTZ R2, R144, c[0x0][0x2d0], -R12 ;  /* 0x0000b40090027a23 */ /* 0x002fe4000001080c */
[C---:B----4-:R-:W-:Y:S01]  /*5e40*/  HMMA.16816.F32.BF16 R72, R4.reuse, R8, R48 ;  /* 0x000000080448723c */ /* 0x050fe20000041830 */
[----:B------:R-:W-:Y:S01]  /*5e50*/  IMAD.MOV.U32 R144, RZ, RZ, R146 ;  /* 0x000000ffff907224 */ /* 0x000fe200078e0092 */
[----:B------:R-:W-:Y:S01]  /*5e60*/  MOV R146, R30 ;  /* 0x0000001e00927202 */ /* 0x000fe20000000f00 */
[----:B------:R-:W-:Y:S01]  /*5e70*/  IMAD.MOV.U32 R30, RZ, RZ, R28 ;  /* 0x000000ffff1e7224 */ /* 0x000fe200078e001c */
[----:B------:R1:W-:Y:S01]  /*5e80*/  MUFU.EX2 R200, R2 ;  /* 0x0000000200c87308 */ /* 0x0003e20000000800 */
[----:B------:R-:W-:Y:S01]  /*5e90*/  IMAD.MOV.U32 R28, RZ, RZ, R34 ;  /* 0x000000ffff1c7224 */ /* 0x000fe200078e0022 */
[----:B------:R-:W-:Y:S01]  /*5ea0*/  MOV R34, R192 ;  /* 0x000000c000227202 */ /* 0x000fe20000000f00 */
[----:B------:R-:W-:Y:S01]  /*5eb0*/  IMAD.MOV.U32 R192, RZ, RZ, R194 ;  /* 0x000000ffffc07224 */ /* 0x000fe200078e00c2 */
[----:B------:R-:W-:Y:S01]  /*5ec0*/  MOV R16, R144 ;  /* 0x0000009000107202 */ /* 0x000fe20000000f00 */
[----:B------:R-:W-:Y:S01]  /*5ed0*/  IMAD.MOV.U32 R194, RZ, RZ, R32 ;  /* 0x000000ffffc27224 */ /* 0x000fe200078e0020 */
[----:B------:R-:W-:Y:S01]  /*5ee0*/  MOV R144, R146 ;  /* 0x0000009200907202 */ /* 0x000fe20000000f00 */
[----:B------:R-:W-:Y:S01]  /*5ef0*/  HMMA.16816.F32.BF16 R44, R4, R10, R44 ;  /* 0x0000000a042c723c */ /* 0x000fe2000004182c */
[----:B------:R-:W-:Y:S01]  /*5f00*/  MOV R146, R30 ;  /* 0x0000001e00927202 */ /* 0x000fe20000000f00 */
[----:B------:R-:W-:Y:S01]  /*5f10*/  LDSM.16.MT88.4 R8, [R213+0x2100] ;  /* 0x00210000d508783b */ /* 0x000fe20000004200 */
[----:B------:R-:W-:Y:S01]  /*5f20*/  MOV R30, R28 ;  /* 0x0000001c001e7202 */ /* 0x000fe20000000f00 */
[----:B------:R-:W-:-:S02]  /*5f30*/  UIADD3 UR15, UR6, -0x2, URZ ;  /* 0xfffffffe060f7890 */ /* 0x000fc4000fffe03f */
[----:B------:R4:W5:Y:S02]  /*5f40*/  LDL.LU R220, [R1+0x4c] ;  /* 0x00004c0001dc7983 */ /* 0x0009640000300800 */
[----:B------:R-:W-:Y:S01]  /*5f50*/  HMMA.16816.F32.BF16 R104, R4, R24, R60 ;  /* 0x000000180468723c */ /* 0x000fe2000004183c */
[----:B-1----:R-:W-:Y:S02]  /*5f60*/  FFMA.FTZ R2, R17, c[0x0][0x2d0], -R12 ;  /* 0x0000b40011027a23 */ /* 0x002fe4000001080c */
[----:B------:R-:W-:Y:S02]  /*5f70*/  IMAD.MOV.U32 R17, RZ, RZ, R145 ;  /* 0x000000ffff117224 */ /* 0x000fe400078e0091 */
        /* <DEDUP_REMOVED lines=8> */
[----:B------:R-:W-:Y:S01]  /*6000*/  MOV R193, R201 ;  /* 0x000000c900c17202 */ /* 0x000fe20000000f00 */
[----:B------:R-:W-:Y:S01]  /*6010*/  IMAD.MOV.U32 R126, RZ, RZ, R144 ;  /* 0x000000ffff7e7224 */ /* 0x000fe200078e0090 */
[----:B------:R1:W1:Y:S01]  /*6020*/  MUFU.EX2 R201, R2 ;  /* 0x0000000200c97308 */ /* 0x0002620000000800 */
[----:B------:R-:W-:-:S02]  /*6030*/  MOV R144, R30 ;  /* 0x0000001e00907202 */ /* 0x000fc40000000f00 */
[----:B------:R-:W-:Y:S02]  /*6040*/  MOV R125, R17 ;  /* 0x00000011007d7202 */ /* 0x000fe40000000f00 */
        /* <DEDUP_REMOVED lines=9> */
[----:B-1----:R-:W-:-:S02]  /*60e0*/  FFMA.FTZ R2, R16, c[0x0][0x2d0], -R0 ;  /* 0x0000b40010027a23 */ /* 0x002fc40000010800 */
[----:B------:R-:W-:Y:S01]  /*60f0*/  IMAD.MOV.U32 R35, RZ, RZ, R166 ;  /* 0x000000ffff237224 */ /* 0x000fe200078e00a6 */
[----:B------:R-:W-:Y:S01]  /*6100*/  MOV R124, R126 ;  /* 0x0000007e007c7202 */ /* 0x000fe20000000f00 */
[----:B------:R1:W-:Y:S01]  /*6110*/  MUFU.EX2 R197, R2 ;  /* 0x0000000200c57308 */ /* 0x0003e20000000800 */
[----:B------:R-:W-:Y:S01]  /*6120*/  IMAD.MOV.U32 R166, RZ, RZ, R217 ;  /* 0x000000ffffa67224 */ /* 0x000fe200078e00d9 */
[----:B------:R-:W-:Y:S01]  /*6130*/  MOV R126, R144 ;  /* 0x00000090007e7202 */ /* 0x000fe20000000f00 */
[----:B------:R-:W2:Y:S01]  /*6140*/  LDSM.16.MT88.4 R16, [R212+0x2100] ;  /* 0x00210000d410783b */ /* 0x000ea20000004200 */
[----:B------:R-:W-:Y:S02]  /*6150*/  MOV R144, R30 ;  /* 0x0000001e00907202 */ /* 0x000fe40000000f00 */
[----:B------:R-:W-:Y:S02]  /*6160*/  MOV R30, R28 ;  /* 0x0000001c001e7202 */ /* 0x000fe40000000f00 */
[----:B------:R-:W-:Y:S01]  /*6170*/  MOV R28, R34 ;  /* 0x00000022001c7202 */ /* 0x000fe20000000f00 */
[----:B-1----:R-:W-:-:S02]  /*6180*/  FFMA.FTZ R2, R125, c[0x0][0x2d0], -R0 ;  /* 0x0000b4007d027a23 */ /* 0x002fc40000010800 */
[----:B------:R-:W-:Y:S02]  /*6190*/  IMAD.MOV.U32 R125, RZ, RZ, R127 ;  /* 0x000000ffff7d7224 */ /* 0x000fe400078e007f */
[----:B------:R-:W-:Y:S02]  /*61a0*/  IMAD.MOV.U32 R127, RZ, RZ, R147 ;  /* 0x000000ffff7f7224 */ /* 0x000fe400078e0093 */
[----:B------:R-:W-:Y:S02]  /*61b0*/  IMAD.MOV.U32 R147, RZ, RZ, R31 ;  /* 0x000000ffff937224 */ /* 0x000fe400078e001f */
[----:B------:R-:W-:Y:S02]  /*61c0*/  IMAD.MOV.U32 R31, RZ, RZ, R29 ;  /* 0x000000ffff1f7224 */ /* 0x000fe400078e001d */
[----:B------:R-:W-:Y:S02]  /*61d0*/  IMAD.MOV.U32 R29, RZ, RZ, R35 ;  /* 0x000000ffff1d7224 */ /* 0x000fe400078e0023 */
[----:B------:R-:W-:-:S02]  /*61e0*/  IMAD.MOV.U32 R35, RZ, RZ, R166 ;  /* 0x000000ffff237224 */ /* 0x000fc400078e00a6 */
[----:B------:R1:W1:Y:S01]  /*61f0*/  MUFU.EX2 R166, R2 ;  /* 0x0000000200a67308 */ /* 0x0002620000000800 */
[----:B------:R-:W-:Y:S02]  /*6200*/  MOV R34, R192 ;  /* 0x000000c000227202 */ /* 0x000fe40000000f00 */
[----:B------:R-:W-:Y:S01]  /*6210*/  MOV R192, R165 ;  /* 0x000000a500c07202 */ /* 0x000fe20000000f00 */
[----:B------:R-:W-:Y:S02]  /*6220*/  IMAD.MOV.U32 R165, RZ, RZ, R216 ;  /* 0x000000ffffa57224 */ /* 0x000fe400078e00d8 */
[----:B-1----:R-:W-:Y:S01]  /*6230*/  FFMA.FTZ R2, R124, c[0x0][0x2d0], -R0 ;  /* 0x0000b4007c027a23 */ /* 0x002fe20000010800 */
        /* <DEDUP_REMOVED lines=9> */
[----:B------:R-:W-:-:S02]  /*62d0*/  IMAD.MOV.U32 R165, RZ, RZ, R196 ;  /* 0x000000ffffa57224 */ /* 0x000fc400078e00c4 */
[----:B------:R1:W-:Y:S02]  /*62e0*/  MUFU.EX2 R196, R2 ;  /* 0x0000000200c47308 */ /* 0x0003e40000000800 */
        /* <DEDUP_REMOVED lines=9> */
[----:B------:R-:W-:-:S02]  /*6380*/  MOV R192, R165 ;  /* 0x000000a500c07202 */ /* 0x000fc40000000f00 */
[----:B------:R1:W1:Y:S01]  /*6390*/  MUFU.EX2 R165, R2 ;  /* 0x0000000200a57308 */ /* 0x0002620000000800 */
[C---:B------:R-:W-:Y:S08]  /*63a0*/  HMMA.16816.F32.BF16 R80, R4.reuse, R26, R68 ;  /* 0x0000001a0450723c */ /* 0x040ff00000041844 */
[C---:B--2---:R-:W-:Y:S08]  /*63b0*/  HMMA.16816.F32.BF16 R40, R4.reuse, R20, R40 ;  /* 0x000000140428723c */ /* 0x044ff00000041828 */
[----:B------:R-:W-:Y:S01]  /*63c0*/  HMMA.16816.F32.BF16 R36, R4, R22, R36 ;  /* 0x000000160424723c */ /* 0x000fe20000041824 */
[----:B------:R-:W2:Y:S01]  /*63d0*/  LDSM.16.MT88.4 R20, [R215+0x2100] ;  /* 0x00210000d714783b */ /* 0x000ea20000004200 */
[----:B------:R-:W-:-:S02]  /*63e0*/  IMAD.MOV.U32 R32, RZ, RZ, R219 ;  /* 0x000000ffff207224 */ /* 0x000fc400078e00db */
[----:B-1----:R-:W-:Y:S01]  /*63f0*/  IMAD.MOV.U32 R2, RZ, RZ, R33 ;  /* 0x000000ffff027224 */ /* 0x002fe200078e0021 */
[----:B------:R-:W-:Y:S02]  /*6400*/  LDSM.16.MT88.4 R24, [R213+0x8100] ;  /* 0x00810000d518783b */ /* 0x000fe40000004200 */
[----:B---3--:R-:W-:Y:S02]  /*6410*/  F2FP.BF16.PACK_AB R4, R199, R198 ;  /* 0x000000c6c704723e */ /* 0x008fe400000010ff */
[----:B------:R-:W-:Y:S02]  /*6420*/  F2FP.BF16.PACK_AB R6, R201, R200 ;  /* 0x000000c8c906723e */ /* 0x000fe400000010ff */
[----:B------:R-:W-:Y:S02]  /*6430*/  F2FP.BF16.PACK_AB R5, R166, R197 ;  /* 0x000000c5a605723e */ /* 0x000fe400000010ff */
[----:B------:R-:W-:Y:S01]  /*6440*/  F2FP.BF16.PACK_AB R7, R165, R196 ;  /* 0x000000c4a507723e */ /* 0x000fe200000010ff */
[----:B------:R4:W5:Y:S06]  /*6450*/  LDL.LU R219, [R1+0x48] ;  /* 0x0000480001db7983 */ /* 0x00096c0000300800 */
[C---:B------:R-:W-:Y:S08]  /*6460*/  HMMA.16816.F32.BF16 R168, R4.reuse, R16, R168 ;  /* 0x0000001004a8723c */ /* 0x040ff000000418a8 */
[C---:B------:R-:W-:Y:S01]  /*6470*/  HMMA.16816.F32.BF16 R48, R4.reuse, R18, R52 ;  /* 0x000000120430723c */ /* 0x040fe20000041834 */
[----:B------:R-:W1:Y:S07]  /*6480*/  LDSM.16.MT88.4 R16, [R214+0x2100] ;  /* 0x00210000d610783b */ /* 0x000e6e0000004200 */
[C---:B------:R-:W-:Y:S08]  /*6490*/  HMMA.16816.F32.BF16 R52, R4.reuse, R8, R56 ;  /* 0x000000080434723c */ /* 0x040ff00000041838 */
[C---:B------:R-:W-:Y:S01]  /*64a0*/  HMMA.16816.F32.BF16 R60, R4.reuse, R10, R64 ;  /* 0x0000000a043c723c */ /* 0x040fe20000041840 */
[----:B------:R-:W3:Y:S07]  /*64b0*/  LDSM.16.MT88.4 R8, [R212+0x5100] ;  /* 0x00510000d408783b */ /* 0x000eee0000004200 */
[C---:B--2---:R-:W-:Y:S08]  /*64c0*/  HMMA.16816.F32.BF16 R68, R4.reuse, R20, R84 ;  /* 0x000000140444723c */ /* 0x044ff00000041854 */
[C---:B-1----:R-:W-:Y:S08]  /*64d0*/  HMMA.16816.F32.BF16 R84, R4.reuse, R16, R92 ;  /* 0x000000100454723c */ /* 0x042ff0000004185c */
[C---:B------:R-:W-:Y:S01]  /*64e0*/  HMMA.16816.F32.BF16 R92, R4.reuse, R18, R96 ;  /* 0x00000012045c723c */ /* 0x040fe20000041860 */
[----:B------:R-:W1:Y:S07]  /*64f0*/  LDSM.16.MT88.4 R16, [R215+0x5100] ;  /* 0x00510000d710783b */ /* 0x000e6e0000004200 */
[C---:B---3--:R-:W-:Y:S08]  /*6500*/  HMMA.16816.F32.BF16 R100, R4.reuse, R8, R100 ;  /* 0x000000080464723c */ /* 0x048ff00000041864 */
[----:B------:R-:W-:Y:S01]  /*6510*/  HMMA.16816.F32.BF16 R108, R4, R10, R108 ;  /* 0x0000000a046c723c */ /* 0x000fe2000004186c */
[----:B------:R-:W2:Y:S01]  /*6520*/  LDSM.16.MT88.4 R8, [R214+0x5100] ;  /* 0x00510000d608783b */ /* 0x000ea20000004200 */
[----:B------:R-:W-:-:S02]  /*6530*/  IMAD.MOV.U32 R194, RZ, RZ, R32 ;  /* 0x000000ffffc27224 */ /* 0x000fc400078e0020 */
[----:B------:R-:W-:Y:S01]  /*6540*/  IMAD.MOV.U32 R32, RZ, RZ, R218 ;  /* 0x000000ffff207224 */ /* 0x000fe200078e00da */
[----:B------:R-:W-:Y:S01]  /*6550*/  MOV R57, R125 ;  /* 0x0000007d00397202 */ /* 0x000fe20000000f00 */
[----:B------:R-:W-:Y:S01]  /*6560*/  IMAD.MOV.U32 R58, RZ, RZ, R124 ;  /* 0x000000ffff3a7224 */ /* 0x000fe200078e007c */
[----:B------:R-:W-:Y:S01]  /*6570*/  MOV R67, R127 ;  /* 0x0000007f00437202 */ /* 0x000fe20000000f00 */
[----:B------:R-:W-:Y:S01]  /*6580*/  IMAD.MOV.U32 R56, RZ, RZ, R126 ;  /* 0x000000ffff387224 */ /* 0x000fe200078e007e */
[----:B------:R-:W-:Y:S01]  /*6590*/  HMMA.16816.F32.BF16 R76, R4, R22, R88 ;  /* 0x00000016044c723c */ /* 0x000fe20000041858 */
[----:B------:R-:W3:Y:S01]  /*65a0*/  LDSM.16.MT88.4 R20, [R213+0x5100] ;  /* 0x00510000d514783b */ /* 0x000ee20000004200 */
[----:B------:R-:W-:Y:S01]  /*65b0*/  IMAD.MOV.U32 R98, RZ, RZ, R34 ;  /* 0x000000ffff627224 */ /* 0x000fe200078e0022 */
[----:B------:R-:W-:Y:S02]  /*65c0*/  MOV R97, R35 ;  /* 0x0000002300617202 */ /* 0x000fe40000000f00 */
[----:B------:R-:W-:Y:S01]  /*65d0*/  MOV R59, R32 ;  /* 0x00000020003b7202 */ /* 0x000fe20000000f00 */
[----:B------:R-:W-:Y:S01]  /*65e0*/  IMAD.MOV.U32 R66, RZ, RZ, R144 ;  /* 0x000000ffff427224 */ /* 0x000fe200078e0090 */
[----:B------:R-:W3:Y:S01]  /*65f0*/  LDSM.16.MT88.4 R32, [R212+0x8100] ;  /* 0x00810000d420783b */ /* 0x000ee20000004200 */
[----:B------:R-:W-:Y:S01]  /*6600*/  MOV R65, R145 ;  /* 0x0000009100417202 */ /* 0x000fe20000000f00 */
[----:B------:R-:W-:-:S02]  /*6610*/  IMAD.MOV.U32 R64, RZ, RZ, R146 ;  /* 0x000000ffff407224 */ /* 0x000fc400078e0092 */
[----:B------:R-:W-:Y:S01]  /*6620*/  IMAD.MOV.U32 R96, RZ, RZ, R192 ;  /* 0x000000ffff607224 */ /* 0x000fe200078e00c0 */
[----:B------:R-:W-:Y:S01]  /*6630*/  MOV R99, R29 ;  /* 0x0000001d00637202 */ /* 0x000fe20000000f00 */
[----:B------:R-:W-:Y:S01]  /*6640*/  FFMA.FTZ R2, R2, c[0x0][0x2d0], -R12 ;  /* 0x0000b40002027a23 */ /* 0x000fe2000001080c */
[----:B------:R4:W5:Y:S01]  /*6650*/  LDL.LU R218, [R1+0x44] ;  /* 0x0000440001da7983 */ /* 0x0009620000300800 */
[C---:B-1----:R-:W-:Y:S01]  /*6660*/  HMMA.16816.F32.BF16 R124, R4.reuse, R16, R128 ;  /* 0x00000010047c723c */ /* 0x042fe20000041880 */
[----:B------:R-:W-:Y:S01]  /*6670*/  MOV R91, R147 ;  /* 0x00000093005b7202 */ /* 0x000fe20000000f00 */
[----:B------:R-:W-:Y:S01]  /*6680*/  IMAD.MOV.U32 R90, RZ, RZ, R30 ;  /* 0x000000ffff5a7224 */ /* 0x000fe200078e001e */
[----:B------:R-:W-:Y:S01]  /*6690*/  MOV R89, R31 ;  /* 0x0000001f00597202 */ /* 0x000fe20000000f00 */
[----:B------:R-:W-:Y:S01]  /*66a0*/  IMAD.MOV.U32 R88, RZ, RZ, R28 ;  /* 0x000000ffff587224 */ /* 0x000fe200078e001c */
[----:B------:R4:W5:Y:S03]  /*66b0*/  LDL.LU R217, [R1+0x40] ;  /* 0x0000400001d97983 */ /* 0x0009660000300800 */
[C---:B------:R-:W-:Y:S01]  /*66c0*/  HMMA.16816.F32.BF16 R128, R4.reuse, R18, R132 ;  /* 0x000000120480723c */ /* 0x040fe20000041884 */
[----:B------:R-:W-:Y:S04]  /*66d0*/  LDSM.16.MT88.4 R16, [R214+0x8100] ;  /* 0x00810000d610783b */ /* 0x000fe80000004200 */
[----:B------:R-:W-:Y:S03]  /*66e0*/  LDSM.16.MT88.4 R28, [R213+0xb100] ;  /* 0x00b10000d51c783b */ /* 0x000fe60000004200 */
[C---:B--2---:R-:W-:Y:S01]  /*66f0*/  HMMA.16816.F32.BF16 R132, R4.reuse, R8, R136 ;  /* 0x000000080484723c */ /* 0x044fe20000041888 */
[----:B------:R4:W5:Y:S07]  /*6700*/  LDL.LU R216, [R1+0x3c] ;  /* 0x00003c0001d87983 */ /* 0x00096e0000300800 */
[C---:B------:R-:W-:Y:S01]  /*6710*/  HMMA.16816.F32.BF16 R136, R4.reuse, R10, R140 ;  /* 0x0000000a0488723c */ /* 0x040fe2000004188c */
[----:B------:R-:W1:Y:S07]  /*6720*/  LDSM.16.MT88.4 R8, [R212+0xb100] ;  /* 0x00b10000d408783b */ /* 0x000e6e0000004200 */
[C---:B---3--:R-:W-:Y:S08]  /*6730*/  HMMA.16816.F32.BF16 R116, R4.reuse, R20, R116 ;  /* 0x000000140474723c */ /* 0x048ff00000041874 */
[C---:B------:R-:W-:Y:S01]  /*6740*/  HMMA.16816.F32.BF16 R120, R4.reuse, R22, R120 ;  /* 0x000000160478723c */ /* 0x040fe20000041878 */
[----:B------:R-:W2:Y:S07]  /*6750*/  LDSM.16.MT88.4 R20, [R215+0x8100] ;  /* 0x00810000d714783b */ /* 0x000eae0000004200 */
[C---:B------:R-:W-:Y:S08]  /*6760*/  HMMA.16816.F32.BF16 R140, R4.reuse, R32, R184 ;  /* 0x00000020048c723c */ /* 0x040ff000000418b8 */
[C---:B------:R-:W-:Y:S07]  /*6770*/  HMMA.16816.F32.BF16 R144, R4.reuse, R24, R180 ;  /* 0x000000180490723c */ /* 0x040fee00000418b4 */
[----:B------:R-:W-:Y:S01]  /*6780*/  IMAD.MOV.U32 R182, RZ, RZ, R194 ;  /* 0x000000ffffb67224 */ /* 0x000fe200078e00c2 */
[----:B-1----:R-:W-:Y:S01]  /*6790*/  HMMA.16816.F32.BF16 R152, R4, R8, R152 ;  /* 0x000000080498723c */ /* 0x002fe20000041898 */
[----:B------:R-:W-:-:S03]  /*67a0*/  MOV R181, R193 ;  /* 0x000000c100b57202 */ /* 0x000fc60000000f00 */
[----:B------:R-:W-:-:S04]  /*67b0*/  MOV R180, R182 ;  /* 0x000000b600b47202 */ /* 0x000fc80000000f00 */
[C---:B------:R-:W-:Y:S01]  /*67c0*/  HMMA.16816.F32.BF16 R184, R4.reuse, R10, R112 ;  /* 0x0000000a04b8723c */ /* 0x040fe20000041870 */
[----:B------:R-:W1:Y:S01]  /*67d0*/  LDSM.16.MT88.4 R8, [R215+0xb100] ;  /* 0x00b10000d708783b */ /* 0x000e620000004200 */
[----:B------:R-:W-:Y:S02]  /*67e0*/  MOV R183, R195 ;  /* 0x000000c300b77202 */ /* 0x000fe40000000f00 */
[----:B------:R-:W-:Y:S02]  /*67f0*/  MOV R182, R96 ;  /* 0x0000006000b67202 */ /* 0x000fe40000000f00 */
[----:B------:R-:W-:Y:S02]  /*6800*/  MOV R96, R64 ;  /* 0x0000004000607202 */ /* 0x000fe40000000f00 */
[----:B------:R-:W-:Y:S01]  /*6810*/  HMMA.16816.F32.BF16 R24, R4, R26, R176 ;  /* 0x0000001a0418723c */ /* 0x000fe200000418b0 */
[----:B------:R-:W-:Y:S02]  /*6820*/  MOV R64, R66 ;  /* 0x0000004200407202 */ /* 0x000fe40000000f00 */
[----:B------:R-:W-:-:S02]  /*6830*/  MOV R66, R56 ;  /* 0x0000003800427202 */ /* 0x000fc40000000f00 */
[----:B------:R-:W-:Y:S02]  /*6840*/  MOV R56, R58 ;  /* 0x0000003a00387202 */ /* 0x000fe40000000f00 */
[----:B------:R-:W-:Y:S01]  /*6850*/  IMAD.MOV.U32 R179, RZ, RZ, R181 ;  /* 0x000000ffffb37224 */ /* 0x000fe200078e00b5 */
[----:B------:R-:W-:Y:S01]  /*6860*/  MOV R58, R13 ;  /* 0x0000000d003a7202 */ /* 0x000fe20000000f00 */
[----:B------:R-:W-:Y:S01]  /*6870*/  IMAD.MOV.U32 R181, RZ, RZ, R183 ;  /* 0x000000ffffb57224 */ /* 0x000fe200078e00b7 */
[----:B------:R3:W-:Y:S01]  /*6880*/  MUFU.EX2 R13, R2 ;  /* 0x00000002000d7308 */ /* 0x0007e20000000800 */
[----:B------:R-:W-:Y:S02]  /*6890*/  IMAD.MOV.U32 R183, RZ, RZ, R97 ;  /* 0x000000ffffb77224 */ /* 0x000fe400078e0061 */
[----:B------:R-:W-:Y:S02]  /*68a0*/  IMAD.MOV.U32 R97, RZ, RZ, R65 ;  /* 0x000000ffff617224 */ /* 0x000fe400078e0041 */
[----:B------:R-:W-:-:S02]  /*68b0*/  IMAD.MOV.U32 R65, RZ, RZ, R67 ;  /* 0x000000ffff417224 */ /* 0x000fc400078e0043 */
[----:B------:R-:W-:Y:S02]  /*68c0*/  IMAD.MOV.U32 R67, RZ, RZ, R57 ;  /* 0x000000ffff437224 */ /* 0x000fe400078e0039 */
[----:B------:R-:W-:Y:S02]  /*68d0*/  IMAD.MOV.U32 R57, RZ, RZ, R15 ;  /* 0x000000ffff397224 */ /* 0x000fe400078e000f */
[----:B---3--:R-:W-:Y:S01]  /*68e0*/  FFMA.FTZ R2, R179, c[0x0][0x2d0], -R12 ;  /* 0x0000b400b3027a23 */ /* 0x008fe2000001080c */
[----:B------:R-:W-:Y:S01]  /*68f0*/  MOV R179, R180 ;  /* 0x000000b400b37202 */ /* 0x000fe20000000f00 */
[----:B------:R-:W-:Y:S01]  /*6900*/  IMAD.MOV.U32 R180, RZ, RZ, R181 ;  /* 0x000000ffffb47224 */ /* 0x000fe200078e00b5 */
[----:B------:R-:W-:Y:S01]  /*6910*/  MOV R181, R182 ;  /* 0x000000b600b57202 */ /* 0x000fe20000000f00 */
[----:B------:R-:W-:Y:S01]  /*6920*/  IMAD.MOV.U32 R182, RZ, RZ, R183 ;  /* 0x000000ffffb67224 */ /* 0x000fe200078e00b7 */
[----:B------:R-:W-:Y:S01]  /*6930*/  MOV R183, R96 ;  /* 0x0000006000b77202 */ /* 0x000fe20000000f00 */
[----:B------:R-:W-:-:S02]  /*6940*/  IMAD.MOV.U32 R15, RZ, RZ, R167 ;  /* 0x000000ffff0f7224 */ /* 0x000fc400078e00a7 */
[----:B------:R-:W-:Y:S01]  /*6950*/  IMAD.MOV.U32 R96, RZ, RZ, R97 ;  /* 0x000000ffff607224 */ /* 0x000fe200078e0061 */
[----:B------:R-:W-:Y:S01]  /*6960*/  MOV R97, R64 ;  /* 0x0000004000617202 */ /* 0x000fe20000000f00 */
[----:B------:R-:W-:Y:S01]  /*6970*/  IMAD.MOV.U32 R64, RZ, RZ, R65 ;  /* 0x000000ffff407224 */ /* 0x000fe200078e0041 */
[----:B------:R-:W-:Y:S01]  /*6980*/  MOV R65, R66 ;  /* 0x0000004200417202 */ /* 0x000fe20000000f00 */
[----:B------:R-:W-:Y:S01]  /*6990*/  IMAD.MOV.U32 R66, RZ, RZ, R67 ;  /* 0x000000ffff427224 */ /* 0x000fe200078e0043 */
[----:B------:R-:W-:Y:S01]  /*69a0*/  MOV R67, R15 ;  /* 0x0000000f00437202 */ /* 0x000fe20000000f00 */
[----:B------:R-:W-:Y:S01]  /*69b0*/  IMAD.MOV.U32 R15, RZ, RZ, R14 ;  /* 0x000000ffff0f7224 */ /* 0x000fe200078e000e */
[C---:B------:R-:W-:Y:S01]  /*69c0*/  HMMA.16816.F32.BF16 R160, R4.reuse, R16, R160 ;  /* 0x0000001004a0723c */ /* 0x040fe200000418a0 */
[----:B------:R3:W1:Y:S07]  /*69d0*/  MUFU.EX2 R14, R2 ;  /* 0x00000002000e7308 */ /* 0x00066e0000000800 */
[----:B------:R-:W-:Y:S01]  /*69e0*/  HMMA.16816.F32.BF16 R156, R4, R18, R156 ;  /* 0x00000012049c723c */ /* 0x000fe2000004189c */
[----:B------:R-:W4:Y:S01]  /*69f0*/  LDSM.16.MT88.4 R16, [R214+0xb100] ;  /* 0x00b10000d610783b */ /* 0x000f220000004200 */
[----:B------:R-:W-:-:S06]  /*6a00*/  MOV R115, R182 ;  /* 0x000000b600737202 */ /* 0x000fcc0000000f00 */
[C---:B--2---:R-:W-:Y:S01]  /*6a10*/  HMMA.16816.F32.BF16 R148, R4.reuse, R20, R148 ;  /* 0x000000140494723c */ /* 0x044fe20000041894 */
[--C-:B---3--:R-:W-:Y:S01]  /*6a20*/  FFMA.FTZ R2, R179, c[0x0][0x2d0], -R12.reuse ;  /* 0x0000b400b3027a23 */ /* 0x108fe2000001080c */
[----:B------:R-:W-:Y:S01]  /*6a30*/  MOV R179, R180 ;  /* 0x000000b400b37202 */ /* 0x000fe20000000f00 */
[----:B------:R-:W-:Y:S01]  /*6a40*/  IMAD.MOV.U32 R180, RZ, RZ, R15 ;  /* 0x000000ffffb47224 */ /* 0x000fe200078e000f */
[----:B------:R2:W5:Y:S01]  /*6a50*/  LDL.LU R167, [R1+0x38] ;  /* 0x0000380001a77983 */ /* 0x0005620000300800 */
[----:B------:R3:W-:Y:S03]  /*6a60*/  MUFU.EX2 R15, R2 ;  /* 0x00000002000f7308 */ /* 0x0007e60000000800 */
[----:B------:R-:W-:Y:S01]  /*6a70*/  HMMA.16816.F32.BF16 R20, R4, R22, R172 ;  /* 0x000000160414723c */ /* 0x000fe200000418ac */
[----:B------:R-:W2:Y:S01]  /*6a80*/  LDSM.16.MT88.4 R172, [R212+0x2900] ;  /* 0x00290000d4ac783b */ /* 0x000ea20000004200 */
[----:B---3--:R-:W-:-:S04]  /*6a90*/  FFMA.FTZ R2, R179, c[0x0][0x2d0], -R12 ;  /* 0x0000b400b3027a23 */ /* 0x008fc8000001080c */
[----:B------:R3:W2:Y:S02]  /*6aa0*/  MUFU.EX2 R12, R2 ;  /* 0x00000002000c7308 */ /* 0x0006a40000000800 */
[----:B-1----:R-:W-:Y:S01]  /*6ab0*/  HMMA.16816.F32.BF16 R44, R4, R10, R44 ;  /* 0x0000000a042c723c */ /* 0x002fe2000004182c */
        /* <DEDUP_REMOVED lines=8> */
[----:B------:R-:W1:Y:S01]  /*6b40*/  LDSM.16.MT88.4 R56, [R213+0x2900] ;  /* 0x00290000d538783b */ /* 0x000e620000004200 */
[----:B---3--:R-:W-:-:S04]  /*6b50*/  FFMA.FTZ R2, R180, c[0x0][0x2d0], -R0 ;  /* 0x0000b400b4027a23 */ /* 0x008fc80000010800 */
[----:B------:R3:W-:Y:S01]  /*6b60*/  MUFU.EX2 R11, R2 ;  /* 0x00000002000b7308 */ /* 0x0007e20000000800 */
[----:B------:R-:W-:Y:S01]  /*6b70*/  IMAD.MOV.U32 R180, RZ, RZ, R65 ;  /* 0x000000ffffb47224 */ /* 0x000fe200078e0041 */
[----:B------:R-:W-:Y:S01]  /*6b80*/  HMMA.16816.F32.BF16 R192, R4, R30, R80 ;  /* 0x0000001e04c0723c */ /* 0x000fe20000041850 */
[----:B------:R-:W-:Y:S01]  /*6b90*/  LDSM.16.MT88.4 R80, [R212+0x5900] ;  /* 0x00590000d450783b */ /* 0x000fe20000004200 */
[----:B---3--:R-:W-:Y:S01]  /*6ba0*/  FFMA.FTZ R2, R181, c[0x0][0x2d0], -R0 ;  /* 0x0000b400b5027a23 */ /* 0x008fe20000010800 */
[----:B------:R-:W-:-:S03]  /*6bb0*/  MOV R181, R66 ;  /* 0x0000004200b57202 */ /* 0x000fc60000000f00 */
[----:B------:R3:W1:Y:S02]  /*6bc0*/  MUFU.EX2 R10, R2 ;  /* 0x00000002000a7308 */ /* 0x0006640000000800 */
[----:B------:R-:W-:Y:S01]  /*6bd0*/  HMMA.16816.F32.BF16 R32, R4, R34, R188 ;  /* 0x000000220420723c */ /* 0x000fe200000418bc */
[--C-:B---3--:R-:W-:Y:S02]  /*6be0*/  FFMA.FTZ R2, R67, c[0x0][0x2d0], -R0.reuse ;  /* 0x0000b40043027a23 */ /* 0x108fe40000010800 */
[----:B------:R-:W3:Y:S01]  /*6bf0*/  LDSM.16.MT88.4 R64, [R215+0x2900] ;  /* 0x00290000d740783b */ /* 0x000ee20000004200 */
[----:B------:R-:W-:-:S03]  /*6c00*/  FFMA.FTZ R0, R115, c[0x0][0x2d0], -R0 ;  /* 0x0000b40073007a23 */ /* 0x000fc60000010800 */
[----:B------:R-:W1:Y:S01]  /*6c10*/  LDSM.16.MT88.4 R112, [R212+0x8900] ;  /* 0x00890000d470783b */ /* 0x000e620000004200 */
[C---:B------:R-:W-:Y:S03]  /*6c20*/  HMMA.16816.F32.BF16 R188, R4.reuse, R28, R104 ;  /* 0x0000001c04bc723c */ /* 0x040fe60000041868 */
[----:B------:R-:W3:Y:S05]  /*6c30*/  LDSM.16.MT88.4 R104, [R214+0x5900] ;  /* 0x00590000d668783b */ /* 0x000eea0000004200 */
[C---:B------:R-:W-:Y:S01]  /*6c40*/  HMMA.16816.F32.BF16 R28, R4.reuse, R8, R72 ;  /* 0x00000008041c723c */ /* 0x040fe20000041848 */
[----:B------:R-:W-:Y:S01]  /*6c50*/  MUFU.EX2 R8, R2 ;  /* 0x0000000200087308 */ /* 0x000fe20000000800 */
[----:B------:R-:W3:Y:S07]  /*6c60*/  LDSM.16.MT88.4 R72, [R214+0x2900] ;  /* 0x00290000d648783b */ /* 0x000eee0000004200 */
[----:B------:R-:W1:Y:S01]  /*6c70*/  MUFU.EX2 R9, R0 ;  /* 0x0000000000097308 */ /* 0x000e620000000800 */
[C---:B----4-:R-:W-:Y:S08]  /*6c80*/  HMMA.16816.F32.BF16 R40, R4.reuse, R16, R40 ;  /* 0x000000100428723c */ /* 0x050ff00000041828 */
[----:B------:R-:W-:Y:S07]  /*6c90*/  HMMA.16816.F32.BF16 R36, R4, R18, R36 ;  /* 0x000000120424723c */ /* 0x000fee0000041824 */
[----:B------:R-:W-:Y:S01]  /*6ca0*/  IMAD.MOV.U32 R7, RZ, RZ, R180 ;  /* 0x000000ffff077224 */ /* 0x000fe200078e00b4 */
[----:B------:R-:W-:Y:S01]  /*6cb0*/  MOV R6, R181 ;  /* 0x000000b500067202 */ /* 0x000fe20000000f00 */
[----:B------:R-:W-:Y:S01]  /*6cc0*/  IMAD.MOV.U32 R5, RZ, RZ, R182 ;  /* 0x000000ffff057224 */ /* 0x000fe200078e00b6 */
[----:B------:R-:W-:-:S02]  /*6cd0*/  MOV R4, R183 ;  /* 0x000000b700047202 */ /* 0x000fc40000000f00 */
[----:B------:R-:W-:Y:S02]  /*6ce0*/  F2FP.BF16.PACK_AB R180, R14, R13 ;  /* 0x0000000d0eb4723e */ /* 0x000fe400000010ff */
[----:B--2---:R-:W-:Y:S02]  /*6cf0*/  F2FP.BF16.PACK_AB R182, R12, R15 ;  /* 0x0000000f0cb6723e */ /* 0x004fe400000010ff */
[----:B-1----:R-:W-:Y:S02]  /*6d00*/  F2FP.BF16.PACK_AB R181, R10, R11 ;  /* 0x0000000b0ab5723e */ /* 0x002fe400000010ff */
[----:B------:R-:W-:Y:S01]  /*6d10*/  F2FP.BF16.PACK_AB R183, R9, R8 ;  /* 0x0000000809b7723e */ /* 0x000fe200000010ff */
[----:B------:R-:W-:Y:S01]  /*6d20*/  IMAD.MOV.U32 R0, RZ, RZ, R90 ;  /* 0x000000ffff007224 */ /* 0x000fe200078e005a */
[----:B------:R-:W-:-:S05]  /*6d30*/  MOV R2, R91 ;  /* 0x0000005b00027202 */ /* 0x000fca0000000f00 */
[----:B------:R-:W-:Y:S01]  /*6d40*/  HMMA.16816.F32.BF16 R168, R180, R172, R168 ;  /* 0x000000acb4a8723c */ /* 0x000fe200000418a8 */
[----:B------:R-:W-:Y:S01]  /*6d50*/  IMAD.MOV.U32 R19, RZ, RZ, R178 ;  /* 0x000000ffff137224 */ /* 0x000fe200078e00b2 */
[----:B------:R-:W-:-:S06]  /*6d60*/  MOV R18, R179 ;  /* 0x000000b300127202 */ /* 0x000fcc0000000f00 */
[----:B------:R-:W-:Y:S01]  /*6d70*/  HMMA.16816.F32.BF16 R172, R180, R174, R48 ;  /* 0x000000aeb4ac723c */ /* 0x000fe20000041830 */
[----:B------:R-:W-:-:S06]  /*6d80*/  IMAD.MOV.U32 R179, RZ, RZ, R96 ;  /* 0x000000ffffb37224 */ /* 0x000fcc00078e0060 */
[----:B------:R-:W-:Y:S01]  /*6d90*/  IMAD.MOV.U32 R49, RZ, RZ, R88 ;  /* 0x000000ffff317224 */ /* 0x000fe200078e0058 */
[----:B------:R-:W-:Y:S02]  /*6da0*/  MOV R48, R89 ;  /* 0x0000005900307202 */ /* 0x000fe40000000f00 */
[----:B------:R-:W1:Y:S01]  /*6db0*/  LDSM.16.MT88.4 R88, [R213+0x5900] ;  /* 0x00590000d558783b */ /* 0x000e620000004200 */
[----:B------:R-:W-:Y:S01]  /*6dc0*/  HMMA.16816.F32.BF16 R52, R180, R56, R52 ;  /* 0x00000038b434723c */ /* 0x000fe20000041834 */
[----:B------:R-:W-:-:S07]  /*6dd0*/  MOV R178, R97 ;  /* 0x0000006100b27202 */ /* 0x000fce0000000f00 */
[C---:B------:R-:W-:Y:S08]  /*6de0*/  HMMA.16816.F32.BF16 R56, R180.reuse, R58, R60 ;  /* 0x0000003ab438723c */ /* 0x040ff0000004183c */
[C---:B---3--:R-:W-:Y:S08]  /*6df0*/  HMMA.16816.F32.BF16 R60, R180.reuse, R64, R68 ;  /* 0x00000040b43c723c */ /* 0x048ff00000041844 */
[C---:B------:R-:W-:Y:S08]  /*6e00*/  HMMA.16816.F32.BF16 R64, R180.reuse, R66, R76 ;  /* 0x00000042b440723c */ /* 0x040ff0000004184c */
[C---:B------:R-:W-:Y:S08]  /*6e10*/  HMMA.16816.F32.BF16 R76, R180.reuse, R80, R100 ;  /* 0x00000050b44c723c */ /* 0x040ff00000041864 */
[C---:B------:R-:W-:Y:S08]  /*6e20*/  HMMA.16816.F32.BF16 R80, R180.reuse, R82, R108 ;  /* 0x00000052b450723c */ /* 0x040ff0000004186c */
[----:B------:R-:W-:Y:S07]  /*6e30*/  HMMA.16816.F32.BF16 R108, R180, R112, R140 ;  /* 0x00000070b46c723c */ /* 0x000fee000004188c */
[----:B------:R-:W-:Y:S01]  /*6e40*/  IMAD.MOV.U32 R142, RZ, RZ, R178 ;  /* 0x000000ffff8e7224 */ /* 0x000fe200078e00b2 */
[----:B------:R-:W-:-:S03]  /*6e50*/  MOV R143, R179 ;  /* 0x000000b3008f7202 */ /* 0x000fc60000000f00 */
[----:B------:R-:W-:Y:S02]  /*6e60*/  FADD.FTZ R2, R2, R142 ;  /* 0x0000008e02027221 */ /* 0x000fe40000010000 */
[----:B------:R-:W-:Y:S01]  /*6e70*/  FADD.FTZ R0, R0, R143 ;  /* 0x0000008f00007221 */ /* 0x000fe20000010000 */
[----:B------:R-:W-:Y:S01]  /*6e80*/  MOV R50, R99 ;  /* 0x0000006300327202 */ /* 0x000fe20000000f00 */
[----:B------:R-:W-:Y:S02]  /*6e90*/  FADD.FTZ R2, R48, R2 ;  /* 0x0000000230027221 */ /* 0x000fe40000010000 */
[----:B------:R-:W-:Y:S02]  /*6ea0*/  IMAD.MOV.U32 R51, RZ, RZ, R98 ;  /* 0x000000ffff337224 */ /* 0x000fe400078e0062 */
[----:B------:R-:W-:Y:S01]  /*6eb0*/  FADD.FTZ R0, R49, R0 ;  /* 0x0000000031007221 */ /* 0x000fe20000010000 */
[----:B------:R-:W-:Y:S01]  /*6ec0*/  MOV R16, R177 ;  /* 0x000000b100107202 */ /* 0x000fe20000000f00 */
[----:B------:R-:W-:-:S02]  /*6ed0*/  FADD.FTZ R2, R50, R2 ;  /* 0x0000000232027221 */ /* 0x000fc40000010000 */
[----:B------:R-:W-:Y:S01]  /*6ee0*/  IMAD.MOV.U32 R17, RZ, RZ, R176 ;  /* 0x000000ffff117224 */ /* 0x000fe200078e00b0 */
[----:B------:R-:W-:Y:S01]  /*6ef0*/  HMMA.16816.F32.BF16 R100, R180, R104, R132 ;  /* 0x00000068b464723c */ /* 0x000fe20000041884 */
[----:B------:R-:W-:Y:S01]  /*6f00*/  FADD.FTZ R0, R51, R0 ;  /* 0x0000000033007221 */ /* 0x000fe20000010000 */
[----:B------:R-:W-:Y:S01]  /*6f10*/  LDSM.16.MT88.4 R96, [R215+0x5900] ;  /* 0x00590000d760783b */ /* 0x000fe20000004200 */
[----:B------:R-:W-:Y:S02]  /*6f20*/  FADD.FTZ R2, R4, R2 ;  /* 0x0000000204027221 */ /* 0x000fe40000010000 */
[----:B------:R-:W-:Y:S01]  /*6f30*/  FADD.FTZ R0, R5, R0 ;  /* 0x0000000005007221 */ /* 0x000fe20000010000 */
[----:B------:R-:W-:Y:S01]  /*6f40*/  LDSM.16.MT88.4 R176, [R213+0xb900] ;  /* 0x00b90000d5b0783b */ /* 0x000fe20000004200 */
[----:B------:R-:W-:Y:S02]  /*6f50*/  FADD.FTZ R2, R6, R2 ;  /* 0x0000000206027221 */ /* 0x000fe40000010000 */
[----:B------:R-:W-:-:S02]  /*6f60*/  FADD.FTZ R0, R7, R0 ;  /* 0x0000000007007221 */ /* 0x000fc40000010000 */
[----:B------:R-:W-:Y:S01]  /*6f70*/  FADD.FTZ R2, R18, R2 ;  /* 0x0000000212027221 */ /* 0x000fe20000010000 */
[----:B------:R-:W-:Y:S01]  /*6f80*/  HMMA.16816.F32.BF16 R68, R180, R72, R84 ;  /* 0x00000048b444723c */ /* 0x000fe20000041854 */
[----:B------:R-:W-:Y:S01]  /*6f90*/  FADD.FTZ R0, R19, R0 ;  /* 0x0000000013007221 */ /* 0x000fe20000010000 */
[----:B------:R-:W-:Y:S01]  /*6fa0*/  LDSM.16.MT88.4 R4, [R214+0xb900] ;  /* 0x00b90000d604783b */ /* 0x000fe20000004200 */
[----:B------:R-:W-:Y:S02]  /*6fb0*/  FADD.FTZ R2, R16, R2 ;  /* 0x0000000210027221 */ /* 0x000fe40000010000 */
[----:B------:R-:W-:-:S03]  /*6fc0*/  FADD.FTZ R0, R17, R0 ;  /* 0x0000000011007221 */ /* 0x000fc60000010000 */
[----:B------:R-:W-:Y:S01]  /*6fd0*/  HMMA.16816.F32.BF16 R104, R180, R106, R136 ;  /* 0x0000006ab468723c */ /* 0x000fe20000041888 */
[----:B------:R-:W2:Y:S01]  /*6fe0*/  LDSM.16.MT88.4 R136, [R214+0x8900] ;  /* 0x00890000d688783b */ /* 0x000ea20000004200 */
[----:B------:R-:W-:Y:S02]  /*6ff0*/  FADD.FTZ R2, R252, R2 ;  /* 0x00000002fc027221 */ /* 0x000fe40000010000 */
[----:B------:R-:W-:-:S04]  /*7000*/  FADD.FTZ R0, R251, R0 ;  /* 0x00000000fb007221 */ /* 0x000fc80000010000 */
[----:B-1----:R-:W-:Y:S01]  /*7010*/  HMMA.16816.F32.BF16 R84, R180, R88, R116 ;  /* 0x00000058b454723c */ /* 0x002fe20000041874 */
[----:B------:R-:W-:-:S07]  /*7020*/  FADD.FTZ R2, R250, R2 ;  /* 0x00000002fa027221 */ /* 0x000fce0000010000 */
[----:B------:R-:W-:Y:S01]  /*7030*/  HMMA.16816.F32.BF16 R88, R180, R90, R120 ;  /* 0x0000005ab458723c */ /* 0x000fe20000041878 */
[----:B------:R-:W1:Y:S01]  /*7040*/  LDSM.16.MT88.4 R120, [R213+0x8900] ;  /* 0x00890000d578783b */ /* 0x000e620000004200 */
[----:B------:R-:W-:Y:S02]  /*7050*/  FADD.FTZ R0, R249, R0 ;  /* 0x00000000f9007221 */ /* 0x000fe40000010000 */
[----:B------:R-:W-:Y:S02]  /*7060*/  FADD.FTZ R2, R246, R2 ;  /* 0x00000002f6027221 */ /* 0x000fe40000010000 */
[----:B------:R-:W-:Y:S02]  /*7070*/  FADD.FTZ R0, R248, R0 ;  /* 0x00000000f8007221 */ /* 0x000fe40000010000 */
[----:B------:R-:W-:Y:S02]  /*7080*/  FADD.FTZ R2, R210, R2 ;  /* 0x00000002d2027221 */ /* 0x000fe40000010000 */
[----:B------:R-:W-:-:S02]  /*7090*/  FADD.FTZ R0, R211, R0 ;  /* 0x00000000d3007221 */ /* 0x000fc40000010000 */
[----:B------:R-:W-:Y:S02]  /*70a0*/  FADD.FTZ R2, R206, R2 ;  /* 0x00000002ce027221 */ /* 0x000fe40000010000 */
        /* <DEDUP_REMOVED lines=9> */
[----:B------:R-:W-:Y:S01]  /*7140*/  FADD.FTZ R2, R199, R2 ;  /* 0x00000002c7027221 */ /* 0x000fe20000010000 */
[----:B------:R-:W-:Y:S01]  /*7150*/  HMMA.16816.F32.BF16 R72, R180, R74, R92 ;  /* 0x0000004ab448723c */ /* 0x000fe2000004185c */
[----:B------:R-:W-:-:S07]  /*7160*/  FADD.FTZ R0, R166, R0 ;  /* 0x00000000a6007221 */ /* 0x000fce0000010000 */
[C---:B--2---:R-:W-:Y:S08]  /*7170*/  HMMA.16816.F32.BF16 R132, R180.reuse, R136, R160 ;  /* 0x00000088b484723c */ /* 0x044ff000000418a0 */
[C---:B------:R-:W-:Y:S08]  /*7180*/  HMMA.16816.F32.BF16 R92, R180.reuse, R96, R124 ;  /* 0x00000060b45c723c */ /* 0x040ff0000004187c */
[C---:B------:R-:W-:Y:S07]  /*7190*/  HMMA.16816.F32.BF16 R160, R180.reuse, R4, R40 ;  /* 0x00000004b4a0723c */ /* 0x040fee0000041828 */
[----:B------:R-:W-:Y:S01]  /*71a0*/  FADD.FTZ R4, R200, R2 ;  /* 0x00000002c8047221 */ /* 0x000fe20000010000 */
[----:B------:R-:W-:Y:S01]  /*71b0*/  HMMA.16816.F32.BF16 R96, R180, R98, R128 ;  /* 0x00000062b460723c */ /* 0x000fe20000041880 */
[----:B------:R-:W2:Y:S01]  /*71c0*/  LDSM.16.MT88.4 R128, [R215+0x8900] ;  /* 0x00890000d780783b */ /* 0x000ea20000004200 */
[----:B------:R-:W-:-:S02]  /*71d0*/  FADD.FTZ R2, R196, R0 ;  /* 0x00000000c4027221 */ /* 0x000fc40000010000 */
[----:B------:R-:W-:-:S04]  /*71e0*/  FADD.FTZ R0, R201, R4 ;  /* 0x00000004c9007221 */ /* 0x000fc80000010000 */
[----:B-1----:R-:W-:Y:S01]  /*71f0*/  HMMA.16816.F32.BF16 R116, R180, R120, R144 ;  /* 0x00000078b474723c */ /* 0x002fe20000041890 */
[----:B------:R-:W1:Y:S01]  /*7200*/  LDSM.16.MT88.4 R144, [R212+0xb900] ;  /* 0x00b90000d490783b */ /* 0x000e620000004200 */
[----:B------:R-:W-:-:S06]  /*7210*/  FADD.FTZ R2, R165, R2 ;  /* 0x00000002a5027221 */ /* 0x000fcc0000010000 */
[----:B------:R-:W-:Y:S01]  /*7220*/  HMMA.16816.F32.BF16 R136, R180, R138, R156 ;  /* 0x0000008ab488723c */ /* 0x000fe2000004189c */
[----:B------:R-:W3:Y:S01]  /*7230*/  LDSM.16.MT88.4 R156, [R215+0xb900] ;  /* 0x00b90000d79c783b */ /* 0x000ee20000004200 */
[----:B------:R-:W-:Y:S02]  /*7240*/  FADD.FTZ R0, R13, R0 ;  /* 0x000000000d007221 */ /* 0x000fe40000010000 */
[----:B------:R-:W-:Y:S02]  /*7250*/  FADD.FTZ R2, R11, R2 ;  /* 0x000000020b027221 */ /* 0x000fe40000010000 */
[----:B------:R-:W-:Y:S02]  /*7260*/  FADD.FTZ R0, R14, R0 ;  /* 0x000000000e007221 */ /* 0x000fe40000010000 */
[----:B------:R-:W-:Y:S02]  /*7270*/  FADD.FTZ R2, R10, R2 ;  /* 0x000000020a027221 */ /* 0x000fe40000010000 */
[----:B------:R-:W-:-:S02]  /*7280*/  FADD.FTZ R0, R15, R0 ;  /* 0x000000000f007221 */ /* 0x000fc40000010000 */
[----:B------:R-:W-:Y:S02]  /*7290*/  FADD.FTZ R2, R8, R2 ;  /* 0x0000000208027221 */ /* 0x000fe40000010000 */
[----:B------:R-:W-:Y:S02]  /*72a0*/  FADD.FTZ R4, R12, R0 ;  /* 0x000000000c047221 */ /* 0x000fe40000010000 */
[----:B------:R-:W-:Y:S01]  /*72b0*/  FADD.FTZ R0, R9, R2 ;  /* 0x0000000209007221 */ /* 0x000fe20000010000 */
[----:B------:R-:W-:-:S04]  /*72c0*/  UISETP.GE.AND UP0, UPT, UR15, UR8, UPT ;  /* 0x000000080f00728c */ /* 0x000fc8000bf06270 */
[----:B------:R4:W-:Y:S04]  /*72d0*/  STL [R1+0x4], R0 ;  /* 0x0000040001007387 */ /* 0x0009e80000100800 */
[----:B------:R4:W-:Y:S01]  /*72e0*/  STL [R1], R4 ;  /* 0x0000000401007387 */ /* 0x0009e20000100800 */
[----:B------:R-:W-:Y:S01]  /*72f0*/  PLOP3.LUT P0, PT, PT, PT, UP0, 0x80, 0x0 ;  /* 0x000000000000781c */ /* 0x000fe20003f0f008 */
[C---:B--2---:R-:W-:Y:S08]  /*7300*/  HMMA.16816.F32.BF16 R124, R180.reuse, R128, R148 ;  /* 0x00000080b47c723c */ /* 0x044ff00000041894 */
[C---:B-1----:R-:W-:Y:S08]  /*7310*/  HMMA.16816.F32.BF16 R140, R180.reuse, R144, R152 ;  /* 0x00000090b48c723c */ /* 0x042ff00000041898 */
[C---:B------:R-:W-:Y:S08]  /*7320*/  HMMA.16816.F32.BF16 R148, R180.reuse, R176, R188 ;  /* 0x000000b0b494723c */ /* 0x040ff000000418bc */
[C---:B---3--:R-:W-:Y:S08]  /*7330*/  HMMA.16816.F32.BF16 R152, R180.reuse, R156, R28 ;  /* 0x0000009cb498723c */ /* 0x048ff0000004181c */
[C---:B------:R-:W-:Y:S08]  /*7340*/  HMMA.16816.F32.BF16 R112, R180.reuse, R114, R32 ;  /* 0x00000072b470723c */ /* 0x040ff00000041820 */
[C---:B------:R-:W-:Y:S08]  /*7350*/  HMMA.16816.F32.BF16 R120, R180.reuse, R122, R24 ;  /* 0x0000007ab478723c */ /* 0x040ff00000041818 */
[C---:B------:R-:W-:Y:S08]  /*7360*/  HMMA.16816.F32.BF16 R128, R180.reuse, R130, R20 ;  /* 0x00000082b480723c */ /* 0x040ff00000041814 */
[C---:B------:R-:W-:Y:S08]  /*7370*/  HMMA.16816.F32.BF16 R144, R180.reuse, R146, R184 ;  /* 0x00000092b490723c */ /* 0x040ff000000418b8 */
[C---:B------:R-:W-:Y:S08]  /*7380*/  HMMA.16816.F32.BF16 R176, R180.reuse, R178, R192 ;  /* 0x000000b2b4b0723c */ /* 0x040ff000000418c0 */
[C---:B------:R-:W-:Y:S08]  /*7390*/  HMMA.16816.F32.BF16 R156, R180.reuse, R158, R44 ;  /* 0x0000009eb49c723c */ /* 0x040ff0000004182c */
[----:B------:R-:W-:Y:S01]  /*73a0*/  HMMA.16816.F32.BF16 R180, R180, R6, R36 ;  /* 0x00000006b4b4723c */ /* 0x000fe20000041824 */
[----:B------:R-:W-:Y:S08]  /*73b0*/  @!P0 BRA `(.L_x_1217) ;  /* 0x0000438000008947 */ /* 0x000ff00003800000 */
[----:B----4-:R-:W2:Y:S01]  /*73c0*/  LDL.LU.64 R248, [R1+0x28] ;  /* 0x0000280001f87983 */ /* 0x010ea20000300a00 */
[----:B------:R-:W-:Y:S01]  /*73d0*/  IMAD.MOV.U32 R166, RZ, RZ, R3 ;  /* 0x000000ffffa67224 */ /* 0x000fe200078e0003 */
[----:B------:R-:W-:Y:S01]  /*73e0*/  ULDC.64 UR6, c[0x0][0x208] ;  /* 0x0000820000067ab9 */ /* 0x000fe20000000a00 */
[----:B------:R-:W-:Y:S01]  /*73f0*/  IMAD.MOV.U32 R165, RZ, RZ, R164 ;  /* 0x000000ffffa57224 */ /* 0x000fe200078e00a4 */
[----:B------:R-:W3:Y:S01]  /*7400*/  LDL.LU.64 R210, [R1+0x30] ;  /* 0x0000300001d27983 */ /* 0x000ee20000300a00 */
[----:B------:R-:W-:Y:S01]  /*7410*/  ULDC.64 UR4, c[0x0][0x1e0] ;  /* 0x0000780000047ab9 */ /* 0x000fe20000000a00 */
[----:B--2---:R-:W-:-:S02]  /*7420*/  MOV R3, R249 ;  /* 0x000000f900037202 */ /* 0x004fc40000000f00 */
[----:B---3--:R-:W-:-:S05]  /*7430*/  MOV R2, R210 ;  /* 0x000000d200027202 */ /* 0x008fca0000000f00 */
[----:B------:R1:W-:Y:S02]  /*7440*/  STL.64 [R1+0x8], R2 ;  /* 0x0000080201007387 */ /* 0x0003e40000100a00 */
.L_x_1218:
[----:B------:R-:W2:Y:S01]  /*7450*/  LDL.64 R206, [R1+0x8] ;  /* 0x0000080001ce7983 */ /* 0x000ea20000100a00 */
[----:B------:R-:W-:Y:S04]  /*7460*/  DEPBAR.LE SB0, 0x0 ;  /* 0x000080000000791a */ /* 0x000fe80000000000 */
[----:B------:R-:W-:Y:S01]  /*7470*/  USHF.R.S32.HI UR14, URZ, 0x1f, UR15 ;  /* 0x0000001f3f0e7899 */ /* 0x000fe2000801140f */
[----:B------:R-:W3:Y:S01]  /*7480*/  LDL R204, [R1+0x18] ;  /* 0x0000180001cc7983 */ /* 0x000ee20000100800 */
[----:B------:R-:W-:Y:S02]  /*7490*/  UIMAD.WIDE.U32 UR16, UR15, UR6, URZ ;  /* 0x000000060f1072a5 */ /* 0x000fe4000f8e003f */
[----:B------:R-:W-:Y:S02]  /*74a0*/  UIMAD UR14, UR14, UR6, URZ ;  /* 0x000000060e0e72a4 */ /* 0x000fe4000f8e023f */
[----:B------:R-:W-:Y:S01]  /*74b0*/  UISETP.GT.AND UP0, UPT, UR15, UR8, UPT ;  /* 0x000000080f00728c */ /* 0x000fe2000bf04270 */
[----:B------:R-:W-:Y:S01]  /*74c0*/  BAR.SYNC.DEFER_BLOCKING 0x0 ;  /* 0x0000000000007b1d */ /* 0x000fe20000010000 */
[----:B------:R-:W-:Y:S01]  /*74d0*/  UIMAD UR14, UR15, UR7, UR14 ;  /* 0x000000070f0e72a4 */ /* 0x000fe2000f8e020e */
[----:B-1----:R-:W-:Y:S01]  /*74e0*/  MOV R2, UR16 ;  /* 0x0000001000027c02 */ /* 0x002fe20008000f00 */
[----:B------:R-:W-:Y:S02]  /*74f0*/  UIADD3 UR15, UR15, -0x1, URZ ;  /* 0xffffffff0f0f7890 */ /* 0x000fe4000fffe03f */
[----:B------:R-:W-:Y:S04]  /*7500*/  UIADD3 UR14, UR17, UR14, URZ ;  /* 0x0000000e110e7290 */ /* 0x000fe8000fffe03f */
[----:B------:R-:W-:Y:S02]  /*7510*/  UIMAD UR14, UR14, 0x60, URZ ;  /* 0x000000600e0e78a4 */ /* 0x000fe4000f8e023f */
[----:B------:R-:W-:Y:S01]  /*7520*/  @UP0 UIMAD.WIDE.U32 UR16, UR15, UR4, URZ ;  /* 0x000000040f1002a5 */ /* 0x000fe2000f8e003f */
[----:B-----5:R-:W-:Y:S06]  /*7530*/  LDSM.16.M88.4 R48, [R218+0x18100] ;  /* 0x01810000da30783b */ /* 0x020fec0000000200 */
[----:B------:R-:W1:Y:S06]  /*7540*/  LDSM.16.M88.4 R8, [R167+0xc100] ;  /* 0x00c10000a708783b */ /* 0x000e6c0000000200 */
[----:B------:R-:W4:Y:S06]  /*7550*/  LDSM.16.M88.4 R16, [R167+0xc900] ;  /* 0x00c90000a710783b */ /* 0x000f2c0000000200 */
[----:B------:R-:W4:Y:S06]  /*7560*/  LDSM.16.M88.4 R24, [R167+0xd100] ;  /* 0x00d10000a718783b */ /* 0x000f2c0000000200 */
[----:B------:R-:W4:Y:S06]  /*7570*/  LDSM.16.M88.4 R32, [R167+0xd900] ;  /* 0x00d90000a720783b */ /* 0x000f2c0000000200 */
[----:B------:R-:W4:Y:S06]  /*7580*/  LDSM.16.M88.4 R40, [R167+0xe100] ;  /* 0x00e10000a728783b */ /* 0x000f2c0000000200 */
[----:B------:R-:W4:Y:S06]  /*7590*/  LDSM.16.M88.4 R184, [R167+0xe900] ;  /* 0x00e90000a7b8783b */ /* 0x000f2c0000000200 */
[----:B------:R-:W-:Y:S01]  /*75a0*/  LDSM.16.M88.4 R188, [R219+0x18100] ;  /* 0x01810000dbbc783b */ /* 0x000fe20000000200 */
[C---:B-1----:R-:W-:Y:S05]  /*75b0*/  HMMA.16816.F32.BF16 R4, R48.reuse, R8, RZ ;  /* 0x000000083004723c */ /* 0x042fea00000418ff */
[----:B------:R-:W1:Y:S03]  /*75c0*/  LDSM.16.M88.4 R192, [R222] ;  /* 0x00000000dec0783b */ /* 0x000e660000000200 */
[C---:B------:R-:W-:Y:S03]  /*75d0*/  HMMA.16816.F32.BF16 R8, R48.reuse, R10, RZ ;  /* 0x0000000a3008723c */ /* 0x040fe600000418ff */
[----:B------:R-:W1:Y:S06]  /*75e0*/  LDSM.16.M88.4 R196, [R245] ;  /* 0x00000000f5c4783b */ /* 0x000e6c0000000200 */
[----:B------:R-:W1:Y:S01]  /*75f0*/  LDSM.16.M88.4 R200, [R244] ;  /* 0x00000000f4c8783b */ /* 0x000e620000000200 */
[C---:B----4-:R-:W-:Y:S05]  /*7600*/  HMMA.16816.F32.BF16 R12, R48.reuse, R16, RZ ;  /* 0x00000010300c723c */ /* 0x050fea00000418ff */
[----:B------:R-:W4:Y:S03]  /*7610*/  LDL.64 R250, [R1+0x10] ;  /* 0x0000100001fa7983 */ /* 0x000f260000100a00 */
[C---:B------:R-:W-:Y:S03]  /*7620*/  HMMA.16816.F32.BF16 R16, R48.reuse, R18, RZ ;  /* 0x000000123010723c */ /* 0x040fe600000418ff */
[----:B------:R-:W4:Y:S05]  /*7630*/  LDL.64 R248, [R1+0x20] ;  /* 0x0000200001f87983 */ /* 0x000f2a0000100a00 */
[C---:B------:R-:W-:Y:S08]  /*7640*/  HMMA.16816.F32.BF16 R20, R48.reuse, R24, RZ ;  /* 0x000000183014723c */ /* 0x040ff000000418ff */
[C---:B------:R-:W-:Y:S08]  /*7650*/  HMMA.16816.F32.BF16 R24, R48.reuse, R26, RZ ;  /* 0x0000001a3018723c */ /* 0x040ff000000418ff */
[C---:B------:R-:W-:Y:S08]  /*7660*/  HMMA.16816.F32.BF16 R28, R48.reuse, R32, RZ ;  /* 0x00000020301c723c */ /* 0x040ff000000418ff */
[C---:B------:R-:W-:Y:S08]  /*7670*/  HMMA.16816.F32.BF16 R32, R48.reuse, R34, RZ ;  /* 0x000000223020723c */ /* 0x040ff000000418ff */
[C---:B------:R-:W-:Y:S08]  /*7680*/  HMMA.16816.F32.BF16 R36, R48.reuse, R40, RZ ;  /* 0x000000283024723c */ /* 0x040ff000000418ff */
[C---:B------:R-:W-:Y:S08]  /*7690*/  HMMA.16816.F32.BF16 R40, R48.reuse, R42, RZ ;  /* 0x0000002a3028723c */ /* 0x040ff000000418ff */
[C---:B------:R-:W-:Y:S08]  /*76a0*/  HMMA.16816.F32.BF16 R44, R48.reuse, R184, RZ ;  /* 0x000000b8302c723c */ /* 0x040ff000000418ff */
[----:B------:R-:W-:Y:S01]  /*76b0*/  HMMA.16816.F32.BF16 R48, R48, R186, RZ ;  /* 0x000000ba3030723c */ /* 0x000fe200000418ff */
[----:B------:R-:W1:Y:S07]  /*76c0*/  LDSM.16.M88.4 R184, [R243] ;  /* 0x00000000f3b8783b */ /* 0x000e6e0000000200 */
[C---:B-1----:R-:W-:Y:S08]  /*76d0*/  HMMA.16816.F32.BF16 R4, R188.reuse, R192, R4 ;  /* 0x000000c0bc04723c */ /* 0x042ff00000041804 */
[C---:B------:R-:W-:Y:S01]  /*76e0*/  HMMA.16816.F32.BF16 R8, R188.reuse, R194, R8 ;  /* 0x000000c2bc08723c */ /* 0x040fe20000041808 */
[----:B------:R-:W1:Y:S07]  /*76f0*/  LDSM.16.M88.4 R192, [R242] ;  /* 0x00000000f2c0783b */ /* 0x000e6e0000000200 */
[C---:B------:R-:W-:Y:S08]  /*7700*/  HMMA.16816.F32.BF16 R12, R188.reuse, R196, R12 ;  /* 0x000000c4bc0c723c */ /* 0x040ff0000004180c */
[C---:B------:R-:W-:Y:S01]  /*7710*/  HMMA.16816.F32.BF16 R16, R188.reuse, R198, R16 ;  /* 0x000000c6bc10723c */ /* 0x040fe20000041810 */
[----:B------:R-:W1:Y:S07]  /*7720*/  LDSM.16.M88.4 R196, [R241] ;  /* 0x00000000f1c4783b */ /* 0x000e6e0000000200 */
[C---:B------:R-:W-:Y:S08]  /*7730*/  HMMA.16816.F32.BF16 R20, R188.reuse, R200, R20 ;  /* 0x000000c8bc14723c */ /* 0x040ff00000041814 */
[C---:B------:R-:W-:Y:S08]  /*7740*/  HMMA.16816.F32.BF16 R24, R188.reuse, R202, R24 ;  /* 0x000000cabc18723c */ /* 0x040ff00000041818 */
[C---:B------:R-:W-:Y:S08]  /*7750*/  HMMA.16816.F32.BF16 R28, R188.reuse, R184, R28 ;  /* 0x000000b8bc1c723c */ /* 0x040ff0000004181c */
[C---:B------:R-:W-:Y:S08]  /*7760*/  HMMA.16816.F32.BF16 R32, R188.reuse, R186, R32 ;  /* 0x000000babc20723c */ /* 0x040ff00000041820 */
[C---:B-1----:R-:W-:Y:S08]  /*7770*/  HMMA.16816.F32.BF16 R36, R188.reuse, R192, R36 ;  /* 0x000000c0bc24723c */ /* 0x042ff00000041824 */
[C---:B------:R-:W-:Y:S08]  /*7780*/  HMMA.16816.F32.BF16 R40, R188.reuse, R194, R40 ;  /* 0x000000c2bc28723c */ /* 0x040ff00000041828 */
[C---:B------:R-:W-:Y:S08]  /*7790*/  HMMA.16816.F32.BF16 R44, R188.reuse, R196, R44 ;  /* 0x000000c4bc2c723c */ /* 0x040ff0000004182c */
[----:B------:R-:W-:Y:S04]  /*77a0*/  HMMA.16816.F32.BF16 R48, R188, R198, R48 ;  /* 0x000000c6bc30723c */ /* 0x000fe80000041830 */
[----:B--2---:R-:W-:Y:S05]  /*77b0*/  IMAD.WIDE.U32 R2, R2, 0x60, R206 ;  /* 0x0000006002027825 */ /* 0x004fea00078e00ce */
[----:B------:R-:W-:Y:S03]  /*77c0*/  SHF.L.U32 R0, R2, 0x1, RZ ;  /* 0x0000000102007819 */ /* 0x000fe600000006ff */
[----:B------:R-:W-:Y:S01]  /*77d0*/  IADD3 R164, R3, UR14, RZ ;  /* 0x0000000e03a47c10 */ /* 0x000fe2000fffe0ff */
[----:B------:R-:W-:Y:S01]  /*77e0*/  @UP0 USHF.R.S32.HI UR14, URZ, 0x1f, UR15 ;  /* 0x0000001f3f0e0899 */ /* 0x000fe2000801140f */
[----:B------:R-:W-:Y:S02]  /*77f0*/  IADD3 R3, P3, R0, 0x80, RZ ;  /* 0x0000008000037810 */ /* 0x000fe40007f7e0ff */
[----:B------:R-:W-:Y:S01]  /*7800*/  SHF.L.U64.HI R164, R2, 0x1, R164 ;  /* 0x0000000102a47819 */ /* 0x000fe200000102a4 */
[----:B------:R-:W-:Y:S01]  /*7810*/  @UP0 UIMAD UR14, UR14, UR4, URZ ;  /* 0x000000040e0e02a4 */ /* 0x000fe2000f8e023f */
[----:B------:R-:W-:Y:S02]  /*7820*/  IADD3 R2, P0, R0, c[0x0][0x1f8], RZ ;  /* 0x00007e0000027a10 */ /* 0x000fe40007f1e0ff */
[----:B------:R-:W-:Y:S01]  /*7830*/  IADD3 R184, P2, R3, c[0x0][0x1f8], RZ ;  /* 0x00007e0003b87a10 */ /* 0x000fe20007f5e0ff */
[----:B------:R-:W-:Y:S01]  /*7840*/  @UP0 UIMAD UR14, UR15, UR5, UR14 ;  /* 0x000000050f0e02a4 */ /* 0x000fe2000f8e020e */
[----:B------:R-:W-:Y:S02]  /*7850*/  IADD3.X R3, R164, c[0x0][0x1fc], RZ, P0, !PT ;  /* 0x00007f00a4037a10 */ /* 0x000fe400007fe4ff */
[--C-:B------:R-:W-:Y:S01]  /*7860*/  IADD3.X R185, RZ, c[0x0][0x1fc], R164.reuse, P2, P3 ;  /* 0x00007f00ffb97a10 */ /* 0x100fe200017e64a4 */
[----:B------:R-:W-:Y:S01]  /*7870*/  @UP0 UIADD3 UR14, UR17, UR14, URZ ;  /* 0x0000000e110e0290 */ /* 0x000fe2000fffe03f */
[----:B---3--:R-:W-:Y:S01]  /*7880*/  LOP3.LUT P3, RZ, R204, 0x1, RZ, 0xc0, !PT ;  /* 0x00000001ccff7812 */ /* 0x008fe2000786c0ff */
[----:B------:R-:W-:Y:S01]  /*7890*/  @!PT LDS RZ, [RZ] ;  /* 0x00000000fffff984 */ /* 0x000fe20000000800 */
[----:B------:R-:W-:Y:S01]  /*78a0*/  @!PT LDS RZ, [RZ] ;  /* 0x00000000fffff984 */ /* 0x000fe20000000800 */
[----:B------:R-:W-:Y:S01]  /*78b0*/  @!PT LDS RZ, [RZ] ;  /* 0x00000000fffff984 */ /* 0x000fe20000000800 */
[----:B------:R1:W-:Y:S01]  /*78c0*/  LDGSTS.E.BYPASS.LTC128B.128 [R247+0x100], [R2.64], !P4 ;  /* 0x0010000002f77fae */ /* 0x0003e2000e101d4a */
[C---:B------:R-:W-:Y:S01]  /*78d0*/  IADD3 R200, P1, R0.reuse, 0x100, RZ ;  /* 0x0000010000c87810 */ /* 0x040fe20007f3e0ff */
[----:B------:R-:W-:Y:S01]  /*78e0*/  @UP0 UIMAD UR14, UR14, 0x60, URZ ;  /* 0x000000600e0e08a4 */ /* 0x000fe2000f8e023f */
[----:B------:R-:W-:Y:S02]  /*78f0*/  IADD3 R0, P2, R0, 0x180, RZ ;  /* 0x0000018000007810 */ /* 0x000fe40007f5e0ff */
[----:B------:R-:W-:Y:S01]  /*7900*/  IADD3 R200, P0, R200, c[0x0][0x1f8], RZ ;  /* 0x00007e00c8c87a10 */ /* 0x000fe20007f1e0ff */
[----:B------:R2:W-:Y:S03]  /*7910*/  LDGSTS.E.BYPASS.LTC128B.128 [R247+0x3100], [R184.64], !P6 ;  /* 0x03100000b8f77fae */ /* 0x0005e6000f101d4a */
[--C-:B------:R-:W-:Y:S02]  /*7920*/  IADD3.X R201, RZ, c[0x0][0x1fc], R164.reuse, P0, P1 ;  /* 0x00007f00ffc97a10 */ /* 0x100fe400007e24a4 */
[----:B------:R-:W-:Y:S03]  /*7930*/  IADD3 R186, P1, R0, c[0x0][0x1f8], RZ ;  /* 0x00007e0000ba7a10 */ /* 0x000fe60007f3e0ff */
[----:B------:R3:W-:Y:S01]  /*7940*/  LDGSTS.E.BYPASS.LTC128B.128 [R247+0x6100], [R200.64], !P3 ;  /* 0x06100000c8f77fae */ /* 0x0007e2000d901d4a */
[----:B------:R-:W-:Y:S05]  /*7950*/  IADD3.X R187, RZ, c[0x0][0x1fc], R164, P1, P2 ;  /* 0x00007f00ffbb7a10 */ /* 0x000fea0000fe44a4 */
[----:B------:R3:W-:Y:S01]  /*7960*/  LDGSTS.E.BYPASS.LTC128B.128 [R247+0x9100], [R186.64], !P5 ;  /* 0x09100000baf77fae */ /* 0x0007e2000e901d4a */
[----:B-1----:R-:W-:Y:S04]  /*7970*/  IADD3 R2, P0, R2, UR12, RZ ;  /* 0x0000000c02027c10 */ /* 0x002fe8000ff1e0ff */
[----:B------:R-:W-:Y:S02]  /*7980*/  IADD3.X R3, R3, UR13, RZ, P0, !PT ;  /* 0x0000000d03037c10 */ /* 0x000fe400087fe4ff */
[----:B--2---:R-:W-:Y:S03]  /*7990*/  IADD3 R184, P0, R2, UR12, RZ ;  /* 0x0000000c02b87c10 */ /* 0x004fe6000ff1e0ff */
[----:B------:R1:W-:Y:S01]  /*79a0*/  LDGSTS.E.BYPASS.LTC128B.128 [R247+0x1100], [R2.64], !P4 ;  /* 0x0110000002f77fae */ /* 0x0003e2000e101d4a */
[----:B------:R-:W-:Y:S02]  /*79b0*/  IADD3.X R185, R3, UR13, RZ, P0, !PT ;  /* 0x0000000d03b97c10 */ /* 0x000fe400087fe4ff */
[----:B------:R-:W-:Y:S03]  /*79c0*/  PLOP3.LUT P0, PT, PT, PT, UP0, 0x80, 0x0 ;  /* 0x000000000000781c */ /* 0x000fe60003f0f008 */
[----:B------:R1:W-:Y:S06]  /*79d0*/  LDGSTS.E.BYPASS.LTC128B.128 [R247+0x4100], [R2.64+0x80], !P6 ;  /* 0x0410008002f77fae */ /* 0x0003ec000f101d4a */
[----:B------:R1:W-:Y:S06]  /*79e0*/  LDGSTS.E.BYPASS.LTC128B.128 [R247+0x7100], [R2.64+0x100], !P3 ;  /* 0x0710010002f77fae */ /* 0x0003ec000d901d4a */
[----:B------:R1:W-:Y:S06]  /*79f0*/  LDGSTS.E.BYPASS.LTC128B.128 [R247+0xa100], [R2.64+0x180], !P5 ;  /* 0x0a10018002f77fae */ /* 0x0003ec000e901d4a */
[----:B------:R2:W-:Y:S06]  /*7a00*/  LDGSTS.E.BYPASS.LTC128B.128 [R247+0x2100], [R184.64], !P4 ;  /* 0x02100000b8f77fae */ /* 0x0005ec000e101d4a */
[----:B------:R2:W-:Y:S06]  /*7a10*/  LDGSTS.E.BYPASS.LTC128B.128 [R247+0x5100], [R184.64+0x80], !P6 ;  /* 0x05100080b8f77fae */ /* 0x0005ec000f101d4a */
[----:B------:R2:W-:Y:S06]  /*7a20*/  LDGSTS.E.BYPASS.LTC128B.128 [R247+0x8100], [R184.64+0x100], !P3 ;  /* 0x08100100b8f77fae */ /* 0x0005ec000d901d4a */
[----:B------:R2:W-:Y:S06]  /*7a30*/  LDGSTS.E.BYPASS.LTC128B.128 [R247+0xb100], [R184.64+0x180], !P5 ;  /* 0x0b100180b8f77fae */ /* 0x0005ec000e901d4a */
[----:B------:R-:W-:Y:S06]  /*7a40*/  LDSM.16.M88.4 R192, [R217+0xc100] ;  /* 0x00c10000d9c0783b */ /* 0x000fec0000000200 */
[----:B---3--:R-:W-:Y:S06]  /*7a50*/  LDSM.16.M88.4 R200, [R217+0xc900] ;  /* 0x00c90000d9c8783b */ /* 0x008fec0000000200 */
[----:B------:R-:W-:Y:S06]  /*7a60*/  LDSM.16.M88.4 R204, [R217+0xd100] ;  /* 0x00d10000d9cc783b */ /* 0x000fec0000000200 */
[----:B------:R-:W-:Y:S06]  /*7a70*/  LDSM.16.M88.4 R208, [R217+0xd900] ;  /* 0x00d90000d9d0783b */ /* 0x000fec0000000200 */
[----:B--2---:R-:W2:Y:S06]  /*7a80*/  LDSM.16.M88.4 R184, [R221+0x18100] ;  /* 0x01810000ddb8783b */ /* 0x004eac0000000200 */
[----:B------:R-:W0:Y:S06]  /*7a90*/  LDGDEPBAR ;  /* 0x00000000000079af */ /* 0x000e2c0000000000 */
[----:B------:R-:W3:Y:S06]  /*7aa0*/  LDSM.16.M88.4 R188, [R217+0xe100] ;  /* 0x00e10000d9bc783b */ /* 0x000eec0000000200 */
[----:B------:R-:W1:Y:S01]  /*7ab0*/  LDSM.16.M88.4 R196, [R217+0xe900] ;  /* 0x00e90000d9c4783b */ /* 0x000e620000000200 */
[C---:B--2---:R-:W-:Y:S08]  /*7ac0*/  HMMA.16816.F32.BF16 R4, R184.reuse, R192, R4 ;  /* 0x000000c0b804723c */ /* 0x044ff00000041804 */
[C---:B------:R-:W-:Y:S01]  /*7ad0*/  HMMA.16816.F32.BF16 R8, R184.reuse, R194, R8 ;  /* 0x000000c2b808723c */ /* 0x040fe20000041808 */
[----:B------:R-:W-:Y:S07]  /*7ae0*/  LDSM.16.M88.4 R192, [R216] ;  /* 0x00000000d8c0783b */ /* 0x000fee0000000200 */
[C---:B------:R-:W-:Y:S08]  /*7af0*/  HMMA.16816.F32.BF16 R12, R184.reuse, R200, R12 ;  /* 0x000000c8b80c723c */ /* 0x040ff0000004180c */
[C---:B------:R-:W-:Y:S01]  /*7b00*/  HMMA.16816.F32.BF16 R16, R184.reuse, R202, R16 ;  /* 0x000000cab810723c */ /* 0x040fe20000041810 */
[----:B------:R-:W-:Y:S07]  /*7b10*/  LDSM.16.M88.4 R200, [R216+0x800] ;  /* 0x00080000d8c8783b */ /* 0x000fee0000000200 */
[C---:B------:R-:W-:Y:S08]  /*7b20*/  HMMA.16816.F32.BF16 R20, R184.reuse, R204, R20 ;  /* 0x000000ccb814723c */ /* 0x040ff00000041814 */
[C---:B------:R-:W-:Y:S01]  /*7b30*/  HMMA.16816.F32.BF16 R24, R184.reuse, R206, R24 ;  /* 0x000000ceb818723c */ /* 0x040fe20000041818 */
[----:B------:R-:W-:Y:S07]  /*7b40*/  LDSM.16.M88.4 R204, [R216+0x1000] ;  /* 0x00100000d8cc783b */ /* 0x000fee0000000200 */
[C---:B------:R-:W-:Y:S08]  /*7b50*/  HMMA.16816.F32.BF16 R28, R184.reuse, R208, R28 ;  /* 0x000000d0b81c723c */ /* 0x040ff0000004181c */
[C---:B------:R-:W-:Y:S01]  /*7b60*/  HMMA.16816.F32.BF16 R32, R184.reuse, R210, R32 ;  /* 0x000000d2b820723c */ /* 0x040fe20000041820 */
[----:B------:R-:W-:Y:S07]  /*7b70*/  LDSM.16.M88.4 R208, [R216+0x1800] ;  /* 0x00180000d8d0783b */ /* 0x000fee0000000200 */
[C---:B---3--:R-:W-:Y:S08]  /*7b80*/  HMMA.16816.F32.BF16 R36, R184.reuse, R188, R36 ;  /* 0x000000bcb824723c */ /* 0x048ff00000041824 */
[C---:B------:R-:W-:Y:S01]  /*7b90*/  HMMA.16816.F32.BF16 R40, R184.reuse, R190, R40 ;  /* 0x000000beb828723c */ /* 0x040fe20000041828 */
[----:B------:R-:W2:Y:S07]  /*7ba0*/  LDSM.16.M88.4 R188, [R220+0x18100] ;  /* 0x01810000dcbc783b */ /* 0x000eae0000000200 */
[C---:B-1----:R-:W-:Y:S08]  /*7bb0*/  HMMA.16816.F32.BF16 R44, R184.reuse, R196, R44 ;  /* 0x000000c4b82c723c */ /* 0x042ff0000004182c */
[----:B------:R-:W-:Y:S01]  /*7bc0*/  HMMA.16816.F32.BF16 R48, R184, R198, R48 ;  /* 0x000000c6b830723c */ /* 0x000fe20000041830 */
[----:B------:R-:W1:Y:S06]  /*7bd0*/  LDSM.16.M88.4 R184, [R216+0x2000] ;  /* 0x00200000d8b8783b */ /* 0x000e6c0000000200 */
[----:B------:R-:W3:Y:S01]  /*7be0*/  LDSM.16.M88.4 R196, [R216+0x2800] ;  /* 0x00280000d8c4783b */ /* 0x000ee20000000200 */
[C---:B--2---:R-:W-:Y:S08]  /*7bf0*/  HMMA.16816.F32.BF16 R4, R188.reuse, R192, R4 ;  /* 0x000000c0bc04723c */ /* 0x044ff00000041804 */
        /* <DEDUP_REMOVED lines=11> */
[C---:B-1----:R-:W-:Y:S08]  /*7cb0*/  HMMA.16816.F32.BF16 R36, R188.reuse, R184, R36 ;  /* 0x000000b8bc24723c */ /* 0x042ff00000041824 */
[C---:B------:R-:W-:Y:S01]  /*7cc0*/  HMMA.16816.F32.BF16 R40, R188.reuse, R186, R40 ;  /* 0x000000babc28723c */ /* 0x040fe20000041828 */
[----:B------:R-:W1:Y:S07]  /*7cd0*/  LDSM.16.M88.4 R184, [R218+0x1c100] ;  /* 0x01c10000dab8783b */ /* 0x000e6e0000000200 */
[C---:B---3--:R-:W-:Y:S08]  /*7ce0*/  HMMA.16816.F32.BF16 R44, R188.reuse, R196, R44 ;  /* 0x000000c4bc2c723c */ /* 0x048ff0000004182c */
[----:B------:R-:W-:Y:S01]  /*7cf0*/  HMMA.16816.F32.BF16 R48, R188, R198, R48 ;  /* 0x000000c6bc30723c */ /* 0x000fe20000041830 */
[----:B------:R-:W2:Y:S06]  /*7d00*/  LDSM.16.M88.4 R188, [R167+0x11100] ;  /* 0x01110000a7bc783b */ /* 0x000eac0000000200 */
[----:B------:R-:W3:Y:S01]  /*7d10*/  LDSM.16.M88.4 R196, [R167+0x11900] ;  /* 0x01190000a7c4783b */ /* 0x000ee20000000200 */
[C---:B-1----:R-:W-:Y:S08]  /*7d20*/  HMMA.16816.F32.BF16 R4, R184.reuse, R192, R4 ;  /* 0x000000c0b804723c */ /* 0x042ff00000041804 */
[C---:B------:R-:W-:Y:S01]  /*7d30*/  HMMA.16816.F32.BF16 R8, R184.reuse, R194, R8 ;  /* 0x000000c2b808723c */ /* 0x040fe20000041808 */
[----:B------:R-:W-:Y:S07]  /*7d40*/  LDSM.16.M88.4 R192, [R240] ;  /* 0x00000000f0c0783b */ /* 0x000fee0000000200 */
[C---:B------:R-:W-:Y:S08]  /*7d50*/  HMMA.16816.F32.BF16 R12, R184.reuse, R200, R12 ;  /* 0x000000c8b80c723c */ /* 0x040ff0000004180c */
        /* <DEDUP_REMOVED lines=8> */
[C---:B--2---:R-:W-:Y:S08]  /*7de0*/  HMMA.16816.F32.BF16 R36, R184.reuse, R188, R36 ;  /* 0x000000bcb824723c */ /* 0x044ff00000041824 */
[C---:B------:R-:W-:Y:S01]  /*7df0*/  HMMA.16816.F32.BF16 R40, R184.reuse, R190, R40 ;  /* 0x000000beb828723c */ /* 0x040fe20000041828 */
[----:B------:R-:W1:Y:S07]  /*7e00*/  LDSM.16.M88.4 R188, [R219+0x1c100] ;  /* 0x01c10000dbbc783b */ /* 0x000e6e0000000200 */
[C---:B---3--:R-:W-:Y:S08]  /*7e10*/  HMMA.16816.F32.BF16 R44, R184.reuse, R196, R44 ;  /* 0x000000c4b82c723c */ /* 0x048ff0000004182c */
[----:B------:R-:W-:Y:S01]  /*7e20*/  HMMA.16816.F32.BF16 R48, R184, R198, R48 ;  /* 0x000000c6b830723c */ /* 0x000fe20000041830 */
[----:B------:R-:W2:Y:S06]  /*7e30*/  LDSM.16.M88.4 R184, [R236] ;  /* 0x00000000ecb8783b */ /* 0x000eac0000000200 */
[----:B------:R-:W3:Y:S01]  /*7e40*/  LDSM.16.M88.4 R196, [R235] ;  /* 0x00000000ebc4783b */ /* 0x000ee20000000200 */
[C---:B-1----:R-:W-:Y:S08]  /*7e50*/  HMMA.16816.F32.BF16 R4, R188.reuse, R192, R4 ;  /* 0x000000c0bc04723c */ /* 0x042ff00000041804 */
[C---:B------:R-:W-:Y:S01]  /*7e60*/  HMMA.16816.F32.BF16 R8, R188.reuse, R194, R8 ;  /* 0x000000c2bc08723c */ /* 0x040fe20000041808 */
        /* <DEDUP_REMOVED lines=9> */
[----:B------:R-:W4:Y:S07]  /*7f00*/  LDSM.16.M88.4 R208, [R217+0x10100] ;  /* 0x01010000d9d0783b */ /* 0x000f2e0000000200 */
[C---:B--2---:R-:W-:Y:S08]  /*7f10*/  HMMA.16816.F32.BF16 R36, R188.reuse, R184, R36 ;  /* 0x000000b8bc24723c */ /* 0x044ff00000041824 */
[C---:B------:R-:W-:Y:S01]  /*7f20*/  HMMA.16816.F32.BF16 R40, R188.reuse, R186, R40 ;  /* 0x000000babc28723c */ /* 0x040fe20000041828 */
[----:B------:R-:W2:Y:S07]  /*7f30*/  LDSM.16.M88.4 R184, [R217+0x10900] ;  /* 0x01090000d9b8783b */ /* 0x000eae0000000200 */
[C---:B---3--:R-:W-:Y:S08]  /*7f40*/  HMMA.16816.F32.BF16 R44, R188.reuse, R196, R44 ;  /* 0x000000c4bc2c723c */ /* 0x048ff0000004182c */
[----:B------:R-:W-:Y:S01]  /*7f50*/  HMMA.16816.F32.BF16 R48, R188, R198, R48 ;  /* 0x000000c6bc30723c */ /* 0x000fe20000041830 */
[----:B------:R-:W3:Y:S06]  /*7f60*/  LDSM.16.M88.4 R188, [R217+0x11100] ;  /* 0x01110000d9bc783b */ /* 0x000eec0000000200 */
[----:B------:R-:W2:Y:S01]  /*7f70*/  LDSM.16.M88.4 R196, [R217+0x11900] ;  /* 0x01190000d9c4783b */ /* 0x000ea20000000200 */
[C---:B-1----:R-:W-:Y:S08]  /*7f80*/  HMMA.16816.F32.BF16 R4, R192.reuse, R200, R4 ;  /* 0x000000c8c004723c */ /* 0x042ff00000041804 */
[C---:B------:R-:W-:Y:S01]  /*7f90*/  HMMA.16816.F32.BF16 R8, R192.reuse, R202, R8 ;  /* 0x000000cac008723c */ /* 0x040fe20000041808 */
[----:B------:R-:W-:Y:S07]  /*7fa0*/  LDSM.16.M88.4 R200, [R220+0x1c100] ;  /* 0x01c10000dcc8783b */ /* 0x000fee0000000200 */
[C---:B------:R-:W-:Y:S08]  /*7fb0*/  HMMA.16816.F32.BF16 R12, R192.reuse, R204, R12 ;  /* 0x000000ccc00c723c */ /* 0x040ff0000004180c */
        /* <DEDUP_REMOVED lines=13> */
[----:B------:R-:W3:Y:S06]  /*8090*/  LDSM.16.M88.4 R192, [R216+0x5000] ;  /* 0x00500000d8c0783b */ /* 0x000eec0000000200 */
[----:B------:R-:W3:Y:S01]  /*80a0*/  LDSM.16.M88.4 R196, [R216+0x5800] ;  /* 0x00580000d8c4783b */ /* 0x000ee20000000200 */
[C---:B-1----:R-:W-:Y:S08]  /*80b0*/  HMMA.16816.F32.BF16 R4, R200.reuse, R204, R4 ;  /* 0x000000ccc804723c */ /* 0x042ff00000041804 */
[C---:B------:R-:W-:Y:S01]  /*80c0*/  HMMA.16816.F32.BF16 R8, R200.reuse, R206, R8 ;  /* 0x000000cec808723c */ /* 0x040fe20000041808 */
[----:B------:R-:W-:Y:S07]  /*80d0*/  LDSM.16.M88.4 R204, [R167+0x12100] ;  /* 0x01210000a7cc783b */ /* 0x000fee0000000200 */
[C---:B----4-:R-:W-:Y:S08]  /*80e0*/  HMMA.16816.F32.BF16 R12, R200.reuse, R208, R12 ;  /* 0x000000d0c80c723c */ /* 0x050ff0000004180c */
[C---:B------:R-:W-:Y:S01]  /*80f0*/  HMMA.16816.F32.BF16 R16, R200.reuse, R210, R16 ;  /* 0x000000d2c810723c */ /* 0x040fe20000041810 */
[----:B------:R-:W-:Y:S07]  /*8100*/  LDSM.16.M88.4 R208, [R167+0x12900] ;  /* 0x01290000a7d0783b */ /* 0x000fee0000000200 */
[C---:B--2---:R-:W-:Y:S08]  /*8110*/  HMMA.16816.F32.BF16 R20, R200.reuse, R184, R20 ;  /* 0x000000b8c814723c */ /* 0x044ff00000041814 */
[C---:B------:R-:W-:Y:S01]  /*8120*/  HMMA.16816.F32.BF16 R24, R200.reuse, R186, R24 ;  /* 0x000000bac818723c */ /* 0x040fe20000041818 */
[----:B------:R-:W1:Y:S07]  /*8130*/  LDSM.16.M88.4 R184, [R218+0x20100] ;  /* 0x02010000dab8783b */ /* 0x000e6e0000000200 */
[C---:B---3--:R-:W-:Y:S08]  /*8140*/  HMMA.16816.F32.BF16 R28, R200.reuse, R188, R28 ;  /* 0x000000bcc81c723c */ /* 0x048ff0000004181c */
[C---:B------:R-:W-:Y:S01]  /*8150*/  HMMA.16816.F32.BF16 R32, R200.reuse, R190, R32 ;  /* 0x000000bec820723c */ /* 0x040fe20000041820 */
[----:B------:R-:W2:Y:S07]  /*8160*/  LDSM.16.M88.4 R188, [R167+0x13100] ;  /* 0x01310000a7bc783b */ /* 0x000eae0000000200 */
[C---:B------:R-:W-:Y:S08]  /*8170*/  HMMA.16816.F32.BF16 R36, R200.reuse, R192, R36 ;  /* 0x000000c0c824723c */ /* 0x040ff00000041824 */
[C---:B------:R-:W-:Y:S01]  /*8180*/  HMMA.16816.F32.BF16 R40, R200.reuse, R194, R40 ;  /* 0x000000c2c828723c */ /* 0x040fe20000041828 */
[----:B------:R-:W3:Y:S07]  /*8190*/  LDSM.16.M88.4 R192, [R167+0x13900] ;  /* 0x01390000a7c0783b */ /* 0x000eee0000000200 */
[C---:B------:R-:W-:Y:S08]  /*81a0*/  HMMA.16816.F32.BF16 R44, R200.reuse, R196, R44 ;  /* 0x000000c4c82c723c */ /* 0x040ff0000004182c */
[----:B------:R-:W-:Y:S01]  /*81b0*/  HMMA.16816.F32.BF16 R48, R200, R198, R48 ;  /* 0x000000c6c830723c */ /* 0x000fe20000041830 */
[----:B------:R-:W4:Y:S06]  /*81c0*/  LDSM.16.M88.4 R196, [R167+0x14100] ;  /* 0x01410000a7c4783b */ /* 0x000f2c0000000200 */
[----:B------:R-:W3:Y:S01]  /*81d0*/  LDSM.16.M88.4 R200, [R167+0x14900] ;  /* 0x01490000a7c8783b */ /* 0x000ee20000000200 */
[C---:B-1----:R-:W-:Y:S08]  /*81e0*/  HMMA.16816.F32.BF16 R4, R184.reuse, R204, R4 ;  /* 0x000000ccb804723c */ /* 0x042ff00000041804 */
        /* <DEDUP_REMOVED lines=9> */
[C---:B------:R-:W-:Y:S01]  /*8280*/  HMMA.16816.F32.BF16 R32, R184.reuse, R194, R32 ;  /* 0x000000c2b820723c */ /* 0x040fe20000041820 */
[----:B------:R-:W2:Y:S07]  /*8290*/  LDSM.16.M88.4 R192, [R232] ;  /* 0x00000000e8c0783b */ /* 0x000eae0000000200 */
[C---:B----4-:R-:W-:Y:S08]  /*82a0*/  HMMA.16816.F32.BF16 R36, R184.reuse, R196, R36 ;  /* 0x000000c4b824723c */ /* 0x050ff00000041824 */
[C---:B------:R-:W-:Y:S01]  /*82b0*/  HMMA.16816.F32.BF16 R40, R184.reuse, R198, R40 ;  /* 0x000000c6b828723c */ /* 0x040fe20000041828 */
[----:B------:R-:W3:Y:S07]  /*82c0*/  LDSM.16.M88.4 R196, [R231] ;  /* 0x00000000e7c4783b */ /* 0x000eee0000000200 */
[C---:B------:R-:W-:Y:S08]  /*82d0*/  HMMA.16816.F32.BF16 R44, R184.reuse, R200, R44 ;  /* 0x000000c8b82c723c */ /* 0x040ff0000004182c */
[----:B------:R-:W-:Y:S01]  /*82e0*/  HMMA.16816.F32.BF16 R48, R184, R202, R48 ;  /* 0x000000cab830723c */ /* 0x000fe20000041830 */
[----:B------:R-:W4:Y:S06]  /*82f0*/  LDSM.16.M88.4 R184, [R230] ;  /* 0x00000000e6b8783b */ /* 0x000f2c0000000200 */
[----:B------:R-:W3:Y:S01]  /*8300*/  LDSM.16.M88.4 R200, [R229] ;  /* 0x00000000e5c8783b */ /* 0x000ee20000000200 */
[C---:B-1----:R-:W-:Y:S08]  /*8310*/  HMMA.16816.F32.BF16 R4, R188.reuse, R204, R4 ;  /* 0x000000ccbc04723c */ /* 0x042ff00000041804 */
[C---:B------:R-:W-:Y:S01]  /*8320*/  HMMA.16816.F32.BF16 R8, R188.reuse, R206, R8 ;  /* 0x000000cebc08723c */ /* 0x040fe20000041808 */
        /* <DEDUP_REMOVED lines=8> */
[C---:B------:R-:W-:Y:S01]  /*83b0*/  HMMA.16816.F32.BF16 R32, R188.reuse, R198, R32 ;  /* 0x000000c6bc20723c */ /* 0x040fe20000041820 */
[----:B------:R-:W3:Y:S07]  /*83c0*/  LDSM.16.M88.4 R196, [R217+0x13100] ;  /* 0x01310000d9c4783b */ /* 0x000eee0000000200 */
[C---:B----4-:R-:W-:Y:S08]  /*83d0*/  HMMA.16816.F32.BF16 R36, R188.reuse, R184, R36 ;  /* 0x000000b8bc24723c */ /* 0x050ff00000041824 */
[C---:B------:R-:W-:Y:S01]  /*83e0*/  HMMA.16816.F32.BF16 R40, R188.reuse, R186, R40 ;  /* 0x000000babc28723c */ /* 0x040fe20000041828 */
[----:B------:R-:W4:Y:S07]  /*83f0*/  LDSM.16.M88.4 R184, [R217+0x13900] ;  /* 0x01390000d9b8783b */ /* 0x000f2e0000000200 */
[C---:B------:R-:W-:Y:S08]  /*8400*/  HMMA.16816.F32.BF16 R44, R188.reuse, R200, R44 ;  /* 0x000000c8bc2c723c */ /* 0x040ff0000004182c */
[----:B------:R-:W-:Y:S01]  /*8410*/  HMMA.16816.F32.BF16 R48, R188, R202, R48 ;  /* 0x000000cabc30723c */ /* 0x000fe20000041830 */
[----:B------:R-:W4:Y:S06]  /*8420*/  LDSM.16.M88.4 R188, [R217+0x14100] ;  /* 0x01410000d9bc783b */ /* 0x000f2c0000000200 */
[----:B------:R-:W-:Y:S01]  /*8430*/  LDSM.16.M88.4 R200, [R220+0x20100] ;  /* 0x02010000dcc8783b */ /* 0x000fe20000000200 */
[C---:B-1----:R-:W-:Y:S08]  /*8440*/  HMMA.16816.F32.BF16 R4, R204.reuse, R208, R4 ;  /* 0x000000d0cc04723c */ /* 0x042ff00000041804 */
        /* <DEDUP_REMOVED lines=8> */
[C---:B----4-:R-:W-:Y:S08]  /*84d0*/  HMMA.16816.F32.BF16 R28, R204.reuse, R184, R28 ;  /* 0x000000b8cc1c723c */ /* 0x050ff0000004181c */
[C---:B------:R-:W-:Y:S01]  /*84e0*/  HMMA.16816.F32.BF16 R32, R204.reuse, R186, R32 ;  /* 0x000000bacc20723c */ /* 0x040fe20000041820 */
[----:B------:R-:W3:Y:S07]  /*84f0*/  LDSM.16.M88.4 R184, [R216+0x7000] ;  /* 0x00700000d8b8783b */ /* 0x000eee0000000200 */
[C---:B------:R-:W-:Y:S08]  /*8500*/  HMMA.16816.F32.BF16 R36, R204.reuse, R188, R36 ;  /* 0x000000bccc24723c */ /* 0x040ff00000041824 */
[C---:B------:R-:W-:Y:S01]  /*8510*/  HMMA.16816.F32.BF16 R40, R204.reuse, R190, R40 ;  /* 0x000000becc28723c */ /* 0x040fe20000041828 */
[----:B------:R-:W4:Y:S07]  /*8520*/  LDSM.16.M88.4 R188, [R216+0x7800] ;  /* 0x00780000d8bc783b */ /* 0x000f2e0000000200 */
[C---:B-1----:R-:W-:Y:S08]  /*8530*/  HMMA.16816.F32.BF16 R44, R204.reuse, R192, R44 ;  /* 0x000000c0cc2c723c */ /* 0x042ff0000004182c */
[----:B------:R-:W-:Y:S01]  /*8540*/  HMMA.16816.F32.BF16 R48, R204, R194, R48 ;  /* 0x000000c2cc30723c */ /* 0x000fe20000041830 */
[----:B------:R-:W1:Y:S06]  /*8550*/  LDSM.16.M88.4 R192, [R216+0x8000] ;  /* 0x00800000d8c0783b */ /* 0x000e6c0000000200 */
[----:B------:R-:W-:Y:S01]  /*8560*/  LDSM.16.M88.4 R204, [R218+0x24100] ;  /* 0x02410000dacc783b */ /* 0x000fe20000000200 */
[C---:B------:R-:W-:Y:S08]  /*8570*/  HMMA.16816.F32.BF16 R4, R200.reuse, R208, R4 ;  /* 0x000000d0c804723c */ /* 0x040ff00000041804 */
[C---:B------:R-:W-:Y:S01]  /*8580*/  HMMA.16816.F32.BF16 R8, R200.reuse, R210, R8 ;  /* 0x000000d2c808723c */ /* 0x040fe20000041808 */
[----:B------:R-:W-:Y:S07]  /*8590*/  LDSM.16.M88.4 R208, [R167+0x15100] ;  /* 0x01510000a7d0783b */ /* 0x000fee0000000200 */
        /* <DEDUP_REMOVED lines=9> */
[C---:B-1----:R-:W-:Y:S08]  /*8630*/  HMMA.16816.F32.BF16 R36, R200.reuse, R192, R36 ;  /* 0x000000c0c824723c */ /* 0x042ff00000041824 */
[C---:B------:R-:W-:Y:S01]  /*8640*/  HMMA.16816.F32.BF16 R40, R200.reuse, R194, R40 ;  /* 0x000000c2c828723c */ /* 0x040fe20000041828 */
[----:B------:R-:W1:Y:S07]  /*8650*/  LDSM.16.M88.4 R192, [R167+0x16900] ;  /* 0x01690000a7c0783b */ /* 0x000e6e0000000200 */
[C---:B--2---:R-:W-:Y:S08]  /*8660*/  HMMA.16816.F32.BF16 R44, R200.reuse, R196, R44 ;  /* 0x000000c4c82c723c */ /* 0x044ff0000004182c */
[----:B------:R-:W-:Y:S01]  /*8670*/  HMMA.16816.F32.BF16 R48, R200, R198, R48 ;  /* 0x000000c6c830723c */ /* 0x000fe20000041830 */
[----:B------:R-:W2:Y:S06]  /*8680*/  LDSM.16.M88.4 R196, [R167+0x17100] ;  /* 0x01710000a7c4783b */ /* 0x000eac0000000200 */
[----:B------:R-:W-:Y:S01]  /*8690*/  LDSM.16.M88.4 R200, [R219+0x24100] ;  /* 0x02410000dbc8783b */ /* 0x000fe20000000200 */
[C---:B------:R-:W-:Y:S08]  /*86a0*/  HMMA.16816.F32.BF16 R4, R204.reuse, R208, R4 ;  /* 0x000000d0cc04723c */ /* 0x040ff00000041804 */
[C---:B------:R-:W-:Y:S01]  /*86b0*/  HMMA.16816.F32.BF16 R8, R204.reuse, R210, R8 ;  /* 0x000000d2cc08723c */ /* 0x040fe20000041808 */
[----:B------:R-:W-:Y:S07]  /*86c0*/  LDSM.16.M88.4 R208, [R228] ;  /* 0x00000000e4d0783b */ /* 0x000fee0000000200 */
[C---:B---3--:R-:W-:Y:S08]  /*86d0*/  HMMA.16816.F32.BF16 R12, R204.reuse, R184, R12 ;  /* 0x000000b8cc0c723c */ /* 0x048ff0000004180c */
[C---:B------:R-:W-:Y:S01]  /*86e0*/  HMMA.16816.F32.BF16 R16, R204.reuse, R186, R16 ;  /* 0x000000bacc10723c */ /* 0x040fe20000041810 */
[----:B------:R-:W3:Y:S07]  /*86f0*/  LDSM.16.M88.4 R184, [R167+0x17900] ;  /* 0x01790000a7b8783b */ /* 0x000eee0000000200 */
[C---:B----4-:R-:W-:Y:S08]  /*8700*/  HMMA.16816.F32.BF16 R20, R204.reuse, R188, R20 ;  /* 0x000000bccc14723c */ /* 0x050ff00000041814 */
[C---:B------:R-:W-:Y:S01]  /*8710*/  HMMA.16816.F32.BF16 R24, R204.reuse, R190, R24 ;  /* 0x000000becc18723c */ /* 0x040fe20000041818 */
[----:B------:R-:W4:Y:S07]  /*8720*/  LDSM.16.M88.4 R188, [R227] ;  /* 0x00000000e3bc783b */ /* 0x000f2e0000000200 */
[C---:B-1----:R-:W-:Y:S08]  /*8730*/  HMMA.16816.F32.BF16 R28, R204.reuse, R192, R28 ;  /* 0x000000c0cc1c723c */ /* 0x042ff0000004181c */
[C---:B------:R-:W-:Y:S01]  /*8740*/  HMMA.16816.F32.BF16 R32, R204.reuse, R194, R32 ;  /* 0x000000c2cc20723c */ /* 0x040fe20000041820 */
[----:B------:R-:W1:Y:S07]  /*8750*/  LDSM.16.M88.4 R192, [R226] ;  /* 0x00000000e2c0783b */ /* 0x000e6e0000000200 */
[C---:B--2---:R-:W-:Y:S08]  /*8760*/  HMMA.16816.F32.BF16 R36, R204.reuse, R196, R36 ;  /* 0x000000c4cc24723c */ /* 0x044ff00000041824 */
[C---:B------:R-:W-:Y:S01]  /*8770*/  HMMA.16816.F32.BF16 R40, R204.reuse, R198, R40 ;  /* 0x000000c6cc28723c */ /* 0x040fe20000041828 */
[----:B------:R-:W-:Y:S07]  /*8780*/  LDSM.16.M88.4 R196, [R224] ;  /* 0x00000000e0c4783b */ /* 0x000fee0000000200 */
[C---:B---3--:R-:W-:Y:S08]  /*8790*/  HMMA.16816.F32.BF16 R44, R204.reuse, R184, R44 ;  /* 0x000000b8cc2c723c */ /* 0x048ff0000004182c */
[----:B------:R-:W-:Y:S01]  /*87a0*/  HMMA.16816.F32.BF16 R48, R204, R186, R48 ;  /* 0x000000bacc30723c */ /* 0x000fe20000041830 */
[----:B------:R-:W2:Y:S06]  /*87b0*/  LDSM.16.M88.4 R184, [R225] ;  /* 0x00000000e1b8783b */ /* 0x000eac0000000200 */
[----:B------:R-:W-:Y:S01]  /*87c0*/  LDSM.16.M88.4 R204, [R221+0x24100] ;  /* 0x02410000ddcc783b */ /* 0x000fe20000000200 */
[C---:B------:R-:W-:Y:S08]  /*87d0*/  HMMA.16816.F32.BF16 R4, R200.reuse, R208, R4 ;  /* 0x000000d0c804723c */ /* 0x040ff00000041804 */
[C---:B------:R-:W-:Y:S01]  /*87e0*/  HMMA.16816.F32.BF16 R8, R200.reuse, R210, R8 ;  /* 0x000000d2c808723c */ /* 0x040fe20000041808 */
[----:B------:R-:W-:Y:S07]  /*87f0*/  LDSM.16.M88.4 R208, [R217+0x15100] ;  /* 0x01510000d9d0783b */ /* 0x000fee0000000200 */
[C---:B----4-:R-:W-:Y:S08]  /*8800*/  HMMA.16816.F32.BF16 R12, R200.reuse, R188, R12 ;  /* 0x000000bcc80c723c */ /* 0x050ff0000004180c */
[C---:B------:R-:W-:Y:S01]  /*8810*/  HMMA.16816.F32.BF16 R16, R200.reuse, R190, R16 ;  /* 0x000000bec810723c */ /* 0x040fe20000041810 */
[----:B------:R-:W3:Y:S07]  /*8820*/  LDSM.16.M88.4 R188, [R223] ;  /* 0x00000000dfbc783b */ /* 0x000eee0000000200 */
        /* <DEDUP_REMOVED lines=11> */
[----:B------:R-:W3:Y:S06]  /*88e0*/  LDSM.16.M88.4 R188, [R217+0x16900] ;  /* 0x01690000d9bc783b */ /* 0x000eec0000000200 */
[----:B------:R-:W-:Y:S01]  /*88f0*/  LDSM.16.M88.4 R200, [R220+0x24100] ;  /* 0x02410000dcc8783b */ /* 0x000fe20000000200 */
[C---:B------:R-:W-:Y:S08]  /*8900*/  HMMA.16816.F32.BF16 R4, R204.reuse, R208, R4 ;  /* 0x000000d0cc04723c */ /* 0x040ff00000041804 */
[C---:B------:R-:W-:Y:S01]  /*8910*/  HMMA.16816.F32.BF16 R8, R204.reuse, R210, R8 ;  /* 0x000000d2cc08723c */ /* 0x040fe20000041808 */
[----:B------:R-:W-:Y:S07]  /*8920*/  LDSM.16.M88.4 R208, [R216+0x9000] ;  /* 0x00900000d8d0783b */ /* 0x000fee0000000200 */
[C---:B-1----:R-:W-:Y:S08]  /*8930*/  HMMA.16816.F32.BF16 R12, R204.reuse, R192, R12 ;  /* 0x000000c0cc0c723c */ /* 0x042ff0000004180c */
        /* <DEDUP_REMOVED lines=9> */
[C---:B------:R-:W-:Y:S08]  /*89d0*/  HMMA.16816.F32.BF16 R40, R204.reuse, R198, R40 ;  /* 0x000000c6cc28723c */ /* 0x040ff00000041828 */
[C---:B-1----:R-:W-:Y:S08]  /*89e0*/  HMMA.16816.F32.BF16 R44, R204.reuse, R192, R44 ;  /* 0x000000c0cc2c723c */ /* 0x042ff0000004182c */
[----:B------:R-:W-:Y:S01]  /*89f0*/  HMMA.16816.F32.BF16 R48, R204, R194, R48 ;  /* 0x000000c2cc30723c */ /* 0x000fe20000041830 */
[----:B------:R-:W1:Y:S07]  /*8a00*/  LDSM.16.M88.4 R192, [R216+0xa800] ;  /* 0x00a80000d8c0783b */ /* 0x000e6e0000000200 */
[C---:B------:R-:W-:Y:S08]  /*8a10*/  HMMA.16816.F32.BF16 R4, R200.reuse, R208, R4 ;  /* 0x000000d0c804723c */ /* 0x040ff00000041804 */
[C---:B------:R-:W-:Y:S08]  /*8a20*/  HMMA.16816.F32.BF16 R8, R200.reuse, R210, R8 ;  /* 0x000000d2c808723c */ /* 0x040ff00000041808 */
[C---:B--2---:R-:W-:Y:S08]  /*8a30*/  HMMA.16816.F32.BF16 R12, R200.reuse, R184, R12 ;  /* 0x000000b8c80c723c */ /* 0x044ff0000004180c */
[C---:B------:R-:W-:Y:S01]  /*8a40*/  HMMA.16816.F32.BF16 R16, R200.reuse, R186, R16 ;  /* 0x000000bac810723c */ /* 0x040fe20000041810 */
[----:B------:R-:W2:Y:S03]  /*8a50*/  LDSM.16.M88.4 R184, [R216+0xb000] ;  /* 0x00b00000d8b8783b */ /* 0x000ea60000000200 */
[----:B------:R-:W-:Y:S02]  /*8a60*/  FMNMX.FTZ R0, R4, R165, !PT ;  /* 0x000000a504007209 */ /* 0x000fe40007810000 */
[----:B------:R-:W-:Y:S02]  /*8a70*/  FMNMX.FTZ R2, R6, R166, !PT ;  /* 0x000000a606027209 */ /* 0x000fe40007810000 */
[C---:B---3--:R-:W-:Y:S04]  /*8a80*/  HMMA.16816.F32.BF16 R20, R200.reuse, R188, R20 ;  /* 0x000000bcc814723c */ /* 0x048fe80000041814 */
[----:B------:R-:W-:Y:S02]  /*8a90*/  FMNMX.FTZ R0, R5, R0, !PT ;  /* 0x0000000005007209 */ /* 0x000fe40007810000 */
[----:B------:R-:W-:Y:S02]  /*8aa0*/  FMNMX.FTZ R2, R7, R2, !PT ;  /* 0x0000000207027209 */ /* 0x000fe40007810000 */
[C---:B------:R-:W-:Y:S01]  /*8ab0*/  HMMA.16816.F32.BF16 R24, R200.reuse, R190, R24 ;  /* 0x000000bec818723c */ /* 0x040fe20000041818 */
[----:B------:R-:W3:Y:S01]  /*8ac0*/  LDSM.16.M88.4 R188, [R216+0xb800] ;  /* 0x00b80000d8bc783b */ /* 0x000ee20000000200 */
[----:B------:R-:W-:Y:S04]  /*8ad0*/  DEPBAR.LE SB0, 0x0 ;  /* 0x000080000000791a */ /* 0x000fe80000000000 */
[----:B------:R-:W-:Y:S01]  /*8ae0*/  FMNMX.FTZ R0, R8, R0, !PT ;  /* 0x0000000008007209 */ /* 0x000fe20007810000 */
[----:B------:R-:W-:Y:S01]  /*8af0*/  BAR.SYNC.DEFER_BLOCKING 0x0 ;  /* 0x0000000000007b1d */ /* 0x000fe20000010000 */
[C---:B-1----:R-:W-:Y:S05]  /*8b00*/  HMMA.16816.F32.BF16 R28, R200.reuse, R192, R28 ;  /* 0x000000c0c81c723c */ /* 0x042fea000004181c */
[----:B------:R-:W-:Y:S02]  /*8b10*/  FMNMX.FTZ R0, R9, R0, !PT ;  /* 0x0000000009007209 */ /* 0x000fe40007810000 */
[----:B------:R-:W-:Y:S01]  /*8b20*/  FMNMX.FTZ R2, R10, R2, !PT ;  /* 0x000000020a027209 */ /* 0x000fe20007810000 */
[C---:B------:R-:W-:Y:S04]  /*8b30*/  HMMA.16816.F32.BF16 R32, R200.reuse, R194, R32 ;  /* 0x000000c2c820723c */ /* 0x040fe80000041820 */
[----:B------:R-:W-:Y:S02]  /*8b40*/  FMNMX.FTZ R0, R12, R0, !PT ;  /* 0x000000000c007209 */ /* 0x000fe40007810000 */
[----:B------:R-:W-:Y:S02]  /*8b50*/  FMNMX.FTZ R2, R11, R2, !PT ;  /* 0x000000020b027209 */ /* 0x000fe40007810000 */
[----:B------:R-:W-:Y:S01]  /*8b60*/  FMNMX.FTZ R0, R13, R0, !PT ;  /* 0x000000000d007209 */ /* 0x000fe20007810000 */
[C---:B--2---:R-:W-:Y:S03]  /*8b70*/  HMMA.16816.F32.BF16 R36, R200.reuse, R184, R36 ;  /* 0x000000b8c824723c */ /* 0x044fe60000041824 */
[----:B------:R-:W-:Y:S02]  /*8b80*/  FMNMX.FTZ R0, R16, R0, !PT ;  /* 0x0000000010007209 */ /* 0x000fe40007810000 */
[----:B------:R-:W-:Y:S02]  /*8b90*/  FMNMX.FTZ R2, R14, R2, !PT ;  /* 0x000000020e027209 */ /* 0x000fe40007810000 */
[----:B------:R-:W-:Y:S01]  /*8ba0*/  FMNMX.FTZ R0, R17, R0, !PT ;  /* 0x0000000011007209 */ /* 0x000fe20007810000 */
[C---:B------:R-:W-:Y:S04]  /*8bb0*/  HMMA.16816.F32.BF16 R40, R200.reuse, R186, R40 ;  /* 0x000000bac828723c */ /* 0x040fe80000041828 */
[----:B------:R-:W-:Y:S02]  /*8bc0*/  FMNMX.FTZ R2, R15, R2, !PT ;  /* 0x000000020f027209 */ /* 0x000fe40007810000 */
[----:B------:R-:W-:Y:S02]  /*8bd0*/  FMNMX.FTZ R0, R20, R0, !PT ;  /* 0x0000000014007209 */ /* 0x000fe40007810000 */
[C---:B---3--:R-:W-:Y:S01]  /*8be0*/  HMMA.16816.F32.BF16 R44, R200.reuse, R188, R44 ;  /* 0x000000bcc82c723c */ /* 0x048fe2000004182c */
[----:B------:R-:W-:Y:S03]  /*8bf0*/  MOV R187, UR17 ;  /* 0x0000001100bb7c02 */ /* 0x000fe60008000f00 */
[----:B------:R-:W-:Y:S02]  /*8c00*/  FMNMX.FTZ R2, R18, R2, !PT ;  /* 0x0000000212027209 */ /* 0x000fe40007810000 */
[----:B------:R-:W-:Y:S02]  /*8c10*/  FMNMX.FTZ R0, R21, R0, !PT ;  /* 0x0000000015007209 */ /* 0x000fe40007810000 */
[----:B------:R-:W-:Y:S01]  /*8c20*/  HMMA.16816.F32.BF16 R48, R200, R190, R48 ;  /* 0x000000bec830723c */ /* 0x000fe20000041830 */
[----:B------:R-:W-:Y:S01]  /*8c30*/  MOV R186, UR16 ;  /* 0x0000001000ba7c02 */ /* 0x000fe20008000f00 */
[----:B------:R-:W-:Y:S02]  /*8c40*/  @UP0 USHF.L.U64.HI UR16, UR4, 0x6, UR5 ;  /* 0x0000000604100899 */ /* 0x000fe40008010205 */
        /* <DEDUP_REMOVED lines=29> */
[----:B------:R-:W-:Y:S01]  /*8e20*/  @P0 MOV R185, R251 ;  /* 0x000000fb00b90202 */ /* 0x000fe20000000f00 */
[----:B------:R-:W1:Y:S01]  /*8e30*/  SHFL.BFLY PT, R3, R164, 0x2, 0x1f ;  /* 0x0c401f00a4037f89 */ /* 0x000e6200000e0000 */
[----:B------:R-:W-:Y:S04]  /*8e40*/  FMNMX.FTZ R0, R50, R0, !PT ;  /* 0x0000000032007209 */ /* 0x000fe80007810000 */
[----:B------:R-:W-:Y:S05]  /*8e50*/  FMNMX.FTZ R0, R51, R0, !PT ;  /* 0x0000000033007209 */ /* 0x000fea0007810000 */
[----:B------:R-:W2:Y:S01]  /*8e60*/  SHFL.BFLY PT, R2, R0, 0x2, 0x1f ;  /* 0x0c401f0000027f89 */ /* 0x000ea200000e0000 */
[----:B-1----:R-:W-:Y:S05]  /*8e70*/  FMNMX.FTZ R164, R164, R3, !PT ;  /* 0x00000003a4a47209 */ /* 0x002fea0007810000 */
[----:B------:R-:W1:Y:S01]  /*8e80*/  SHFL.BFLY PT, R184, R164, 0x1, 0x1f ;  /* 0x0c201f00a4b87f89 */ /* 0x000e6200000e0000 */
[----:B--2---:R-:W-:Y:S05]  /*8e90*/  FMNMX.FTZ R0, R0, R2, !PT ;  /* 0x0000000200007209 */ /* 0x004fea0007810000 */
[----:B------:R-:W2:Y:S01]  /*8ea0*/  SHFL.BFLY PT, R3, R0, 0x1, 0x1f ;  /* 0x0c201f0000037f89 */ /* 0x000ea200000e0000 */
[----:B-1----:R-:W-:Y:S02]  /*8eb0*/  FMNMX.FTZ R164, R164, R184, !PT ;  /* 0x000000b8a4a47209 */ /* 0x002fe40007810000 */
[----:B------:R-:W-:Y:S03]  /*8ec0*/  @P0 MOV R184, R248 ;  /* 0x000000f800b80202 */ /* 0x000fe60000000f00 */
[C---:B------:R-:W-:Y:S02]  /*8ed0*/  FADD.FTZ R2, -R164.reuse, R165 ;  /* 0x000000a5a4027221 */ /* 0x040fe40000010100 */
[----:B------:R-:W-:Y:S02]  /*8ee0*/  FMUL.FTZ R196, R164, c[0x0][0x2d0] ;  /* 0x0000b400a4c47a20 */ /* 0x000fe40000410000 */
[----:B------:R-:W-:Y:S01]  /*8ef0*/  @P0 IMAD.WIDE.U32 R184, R186, 0x60, R184 ;  /* 0x00000060bab80825 */ /* 0x000fe200078e00b8 */
[----:B--2---:R-:W-:Y:S03]  /*8f00*/  FMNMX.FTZ R3, R0, R3, !PT ;  /* 0x0000000300037209 */ /* 0x004fe60007810000 */
[----:B------:R-:W-:Y:S01]  /*8f10*/  FMUL.FTZ R0, R2, c[0x0][0x2d0] ;  /* 0x0000b40002007a20 */ /* 0x000fe20000410000 */
[----:B------:R-:W-:Y:S01]  /*8f20*/  @P0 IADD3 R165, R185, UR14, RZ ;  /* 0x0000000eb9a50c10 */ /* 0x000fe2000fffe0ff */
[--C-:B------:R-:W-:Y:S01]  /*8f30*/  FFMA.FTZ R4, R4, c[0x0][0x2d0], -R196.reuse ;  /* 0x0000b40004047a23 */ /* 0x100fe200000108c4 */
[----:B------:R-:W-:Y:S01]  /*8f40*/  @UP0 USHF.L.U32 UR14, UR4, 0x6, URZ ;  /* 0x00000006040e0899 */ /* 0x000fe2000800063f */
[----:B------:R1:W2:Y:S01]  /*8f50*/  MUFU.EX2 R2, R0 ;  /* 0x0000000000027308 */ /* 0x0002a20000000800 */
[--C-:B------:R-:W-:Y:S01]  /*8f60*/  FFMA.FTZ R5, R5, c[0x0][0x2d0], -R196.reuse ;  /* 0x0000b40005057a23 */ /* 0x100fe200000108c4 */
[----:B------:R-:W-:Y:S01]  /*8f70*/  @P0 SHF.L.U64.HI R165, R184, 0x1, R165 ;  /* 0x00000001b8a50819 */ /* 0x000fe200000102a5 */
[--C-:B------:R-:W-:Y:S02]  /*8f80*/  FFMA.FTZ R9, R9, c[0x0][0x2d0], -R196.reuse ;  /* 0x0000b40009097a23 */ /* 0x100fe400000108c4 */
        /* <DEDUP_REMOVED lines=9> */
[----:B------:R4:W-:Y:S01]  /*9020*/  MUFU.EX2 R208, R5 ;  /* 0x0000000500d07308 */ /* 0x0009e20000000800 */
[--C-:B------:R-:W-:Y:S02]  /*9030*/  FFMA.FTZ R25, R25, c[0x0][0x2d0], -R196.reuse ;  /* 0x0000b40019197a23 */ /* 0x100fe400000108c4 */
[----:B------:R-:W-:Y:S02]  /*9040*/  FFMA.FTZ R28, R28, c[0x0][0x2d0], -R196 ;  /* 0x0000b4001c1c7a23 */ /* 0x000fe400000108c4 */
[----:B-1----:R-:W-:Y:S01]  /*9050*/  FADD.FTZ R0, -R3, R166 ;  /* 0x000000a603007221 */ /* 0x002fe20000010100 */
[----:B------:R-:W-:Y:S01]  /*9060*/  @P0 SHF.L.U32 R166, R184, 0x1, RZ ;  /* 0x00000001b8a60819 */ /* 0x000fe200000006ff */
[----:B--2---:R-:W-:Y:S02]  /*9070*/  FMUL.FTZ R52, R2, R52 ;  /* 0x0000003402347220 */ /* 0x004fe40000410000 */
[----:B------:R-:W-:Y:S01]  /*9080*/  FMUL.FTZ R0, R0, c[0x0][0x2d0] ;  /* 0x0000b40000007a20 */ /* 0x000fe20000410000 */
[----:B------:R-:W-:Y:S01]  /*9090*/  @P0 IADD3 R186, P2, R166, 0x80, RZ ;  /* 0x00000080a6ba0810 */ /* 0x000fe20007f5e0ff */
[----:B------:R1:W-:Y:S01]  /*90a0*/  MUFU.EX2 R209, R9 ;  /* 0x0000000900d17308 */ /* 0x0003e20000000800 */
[----:B------:R-:W-:Y:S02]  /*90b0*/  FMUL.FTZ R53, R2, R53 ;  /* 0x0000003502357220 */ /* 0x000fe40000410000 */
[----:B------:R-:W-:Y:S01]  /*90c0*/  @P0 IADD3 R186, P1, R186, c[0x0][0x1c8], RZ ;  /* 0x00007200baba0a10 */ /* 0x000fe20007f3e0ff */
[C---:B------:R-:W-:Y:S02]  /*90d0*/  FMUL.FTZ R56, R2.reuse, R56 ;  /* 0x0000003802387220 */ /* 0x040fe40000410000 */
[C---:B------:R-:W-:Y:S01]  /*90e0*/  FMUL.FTZ R57, R2.reuse, R57 ;  /* 0x0000003902397220 */ /* 0x040fe20000410000 */
[--C-:B------:R-:W-:Y:S01]  /*90f0*/  @P0 IADD3.X R187, RZ, c[0x0][0x1cc], R165.reuse, P1, P2 ;  /* 0x00007300ffbb0a10 */ /* 0x100fe20000fe44a5 */
[----:B------:R-:W-:Y:S01]  /*9100*/  FMUL.FTZ R60, R2, R60 ;  /* 0x0000003c023c7220 */ /* 0x000fe20000410000 */
[C---:B---3--:R-:W-:Y:S01]  /*9110*/  @P0 IADD3 R4, P1, R166.reuse, c[0x0][0x1c8], RZ ;  /* 0x00007200a6040a10 */ /* 0x048fe20007f3e0ff */
[----:B------:R-:W2:Y:S01]  /*9120*/  MUFU.EX2 R189, R188 ;  /* 0x000000bc00bd7308 */ /* 0x000ea20000000800 */
[----:B------:R-:W-:Y:S01]  /*9130*/  @P0 IADD3 R184, P2, R166, 0x100, RZ ;  /* 0x00000100a6b80810 */ /* 0x000fe20007f5e0ff */
[C---:B------:R-:W-:Y:S01]  /*9140*/  FMUL.FTZ R61, R2.reuse, R61 ;  /* 0x0000003d023d7220 */ /* 0x040fe20000410000 */
[----:B----4-:R-:W-:Y:S01]  /*9150*/  @P0 IADD3.X R5, R165, c[0x0][0x1cc], RZ, P1, !PT ;  /* 0x00007300a5050a10 */ /* 0x010fe20000ffe4ff */
[----:B------:R-:W-:Y:S01]  /*9160*/  FMUL.FTZ R64, R2, R64 ;  /* 0x0000004002407220 */ /* 0x000fe20000410000 */
[----:B------:R-:W-:Y:S01]  /*9170*/  @P0 IADD3 R184, P1, R184, c[0x0][0x1c8], RZ ;  /* 0x00007200b8b80a10 */ /* 0x000fe20007f3e0ff */
[----:B------:R-:W-:Y:S02]  /*9180*/  FMUL.FTZ R65, R2, R65 ;  /* 0x0000004102417220 */ /* 0x000fe40000410000 */
[----:B------:R3:W-:Y:S01]  /*9190*/  @P0 LDGSTS.E.BYPASS.LTC128B.128 [R247+0xc100], [R4.64], !P4 ;  /* 0x0c10000004f70fae */ /* 0x0007e2000e101d4a */
[--C-:B------:R-:W-:Y:S01]  /*91a0*/  @P0 IADD3.X R185, RZ, c[0x0][0x1cc], R165.reuse, P1, P2 ;  /* 0x00007300ffb90a10 */ /* 0x100fe20000fe44a5 */
[----:B------:R-:W4:Y:S01]  /*91b0*/  MUFU.EX2 R0, R0 ;  /* 0x0000000000007308 */ /* 0x000f220000000800 */
[----:B------:R-:W-:Y:S01]  /*91c0*/  @P0 IADD3 R8, P2, R166, 0x180, RZ ;  /* 0x00000180a6080810 */ /* 0x000fe20007f5e0ff */
[----:B------:R-:W-:Y:S02]  /*91d0*/  FMUL.FTZ R166, R3, c[0x0][0x2d0] ;  /* 0x0000b40003a67a20 */ /* 0x000fe40000410000 */
[----:B------:R3:W-:Y:S01]  /*91e0*/  @P0 LDGSTS.E.BYPASS.LTC128B.128 [R247+0xf100], [R186.64], !P6 ;  /* 0x0f100000baf70fae */ /* 0x0007e2000f101d4a */
[----:B------:R-:W-:Y:S01]  /*91f0*/  @P0 IADD3 R8, P1, R8, c[0x0][0x1c8], RZ ;  /* 0x0000720008080a10 */ /* 0x000fe20007f3e0ff */
[--C-:B------:R-:W-:Y:S02]  /*9200*/  FFMA.FTZ R6, R6, c[0x0][0x2d0], -R166.reuse ;  /* 0x0000b40006067a23 */ /* 0x100fe400000108a6 */
[--C-:B------:R-:W-:Y:S01]  /*9210*/  FFMA.FTZ R10, R10, c[0x0][0x2d0], -R166.reuse ;  /* 0x0000b4000a0a7a23 */ /* 0x100fe200000108a6 */
[----:B-1----:R-:W-:Y:S01]  /*9220*/  @P0 IADD3.X R9, RZ, c[0x0][0x1cc], R165, P1, P2 ;  /* 0x00007300ff090a10 */ /* 0x002fe20000fe44a5 */
[----:B------:R1:W-:Y:S01]  /*9230*/  @P0 LDGSTS.E.BYPASS.LTC128B.128 [R247+0x12100], [R184.64], !P3 ;  /* 0x12100000b8f70fae */ /* 0x0003e2000d901d4a */
[----:B------:R1:W-:Y:S01]  /*9240*/  MUFU.EX2 R207, R6 ;  /* 0x0000000600cf7308 */ /* 0x0003e20000000800 */
[--C-:B------:R-:W-:Y:S01]  /*9250*/  FFMA.FTZ R11, R11, c[0x0][0x2d0], -R166.reuse ;  /* 0x0000b4000b0b7a23 */ /* 0x100fe200000108a6 */
[----:B--2---:R-:W-:Y:S01]  /*9260*/  MOV R165, R189 ;  /* 0x000000bd00a57202 */ /* 0x004fe20000000f00 */
[C---:B------:R-:W-:Y:S02]  /*9270*/  FMUL.FTZ R68, R2.reuse, R68 ;  /* 0x0000004402447220 */ /* 0x040fe40000410000 */
[----:B------:R2:W-:Y:S01]  /*9280*/  @P0 LDGSTS.E.BYPASS.LTC128B.128 [R247+0x15100], [R8.64], !P5 ;  /* 0x1510000008f70fae */ /* 0x0005e2000e901d4a */
[C---:B------:R-:W-:Y:S02]  /*9290*/  FMUL.FTZ R69, R2.reuse, R69 ;  /* 0x0000004502457220 */ /* 0x040fe40000410000 */
[C---:B------:R-:W-:Y:S02]  /*92a0*/  FMUL.FTZ R72, R2.reuse, R72 ;  /* 0x0000004802487220 */ /* 0x040fe40000410000 */
[----:B------:R2:W-:Y:S01]  /*92b0*/  MUFU.EX2 R205, R10 ;  /* 0x0000000a00cd7308 */ /* 0x0005e20000000800 */
[----:B------:R-:W-:Y:S02]  /*92c0*/  FMUL.FTZ R73, R2, R73 ;  /* 0x0000004902497220 */ /* 0x000fe40000410000 */
[----:B----4-:R-:W-:Y:S01]  /*92d0*/  FMUL.FTZ R54, R0, R54 ;  /* 0x0000003600367220 */ /* 0x010fe20000410000 */
[----:B---3--:R-:W-:Y:S01]  /*92e0*/  @P0 IADD3 R4, P1, R4, UR14, RZ ;  /* 0x0000000e04040c10 */ /* 0x008fe2000ff3e0ff */
[C---:B------:R-:W-:Y:S02]  /*92f0*/  FMUL.FTZ R55, R0.reuse, R55 ;  /* 0x0000003700377220 */ /* 0x040fe40000410000 */
[C---:B------:R-:W-:Y:S01]  /*9300*/  FMUL.FTZ R58, R0.reuse, R58 ;  /* 0x0000003a003a7220 */ /* 0x040fe20000410000 */
[----:B------:R-:W-:Y:S01]  /*9310*/  @P0 IADD3.X R5, R5, UR16, RZ, P1, !PT ;  /* 0x0000001005050c10 */ /* 0x000fe20008ffe4ff */
[C---:B------:R-:W-:Y:S01]  /*9320*/  FMUL.FTZ R59, R0.reuse, R59 ;  /* 0x0000003b003b7220 */ /* 0x040fe20000410000 */
[----:B------:R3:W-:Y:S01]  /*9330*/  MUFU.EX2 R204, R11 ;  /* 0x0000000b00cc7308 */ /* 0x0007e20000000800 */
[----:B------:R-:W-:Y:S02]  /*9340*/  FMUL.FTZ R62, R0, R62 ;  /* 0x0000003e003e7220 */ /* 0x000fe40000410000 */
[----:B------:R4:W-:Y:S01]  /*9350*/  @P0 LDGSTS.E.BYPASS.LTC128B.128 [R247+0xd100], [R4.64], !P4 ;  /* 0x0d10000004f70fae */ /* 0x0009e2000e101d4a */
[----:B-1----:R-:W-:Y:S01]  /*9360*/  @P0 IADD3 R6, P1, R4, UR14, RZ ;  /* 0x0000000e04060c10 */ /* 0x002fe2000ff3e0ff */
[C---:B------:R-:W-:Y:S02]  /*9370*/  FMUL.FTZ R63, R0.reuse, R63 ;  /* 0x0000003f003f7220 */ /* 0x040fe40000410000 */
[C---:B------:R-:W-:Y:S02]  /*9380*/  FMUL.FTZ R66, R0.reuse, R66 ;  /* 0x0000004200427220 */ /* 0x040fe40000410000 */
[----:B------:R4:W-:Y:S01]  /*9390*/  @P0 LDGSTS.E.BYPASS.LTC128B.128 [R247+0x10100], [R4.64+0x80], !P6 ;  /* 0x1010008004f70fae */ /* 0x0009e2000f101d4a */
[----:B------:R-:W-:Y:S01]  /*93a0*/  FMUL.FTZ R67, R0, R67 ;  /* 0x0000004300437220 */ /* 0x000fe20000410000 */
[----:B------:R-:W-:Y:S01]  /*93b0*/  MUFU.EX2 R203, R12 ;  /* 0x0000000c00cb7308 */ /* 0x000fe20000000800 */
[--C-:B--2---:R-:W-:Y:S01]  /*93c0*/  FFMA.FTZ R8, R7, c[0x0][0x2d0], -R166.reuse ;  /* 0x0000b40007087a23 */ /* 0x104fe200000108a6 */
[----:B------:R-:W-:Y:S01]  /*93d0*/  @P0 IADD3.X R7, R5, UR16, RZ, P1, !PT ;  /* 0x0000001005070c10 */ /* 0x000fe20008ffe4ff */
[----:B------:R-:W-:Y:S01]  /*93e0*/  FMUL.FTZ R9, R2, R173 ;  /* 0x000000ad02097220 */ /* 0x000fe20000410000 */
[----:B------:R4:W-:Y:S01]  /*93f0*/  @P0 LDGSTS.E.BYPASS.LTC128B.128 [R247+0x13100], [R4.64+0x100], !P3 ;  /* 0x1310010004f70fae */ /* 0x0009e2000d901d4a */
[C---:B------:R-:W-:Y:S02]  /*9400*/  FMUL.FTZ R10, R0.reuse, R174 ;  /* 0x000000ae000a7220 */ /* 0x040fe40000410000 */
[C---:B------:R-:W-:Y:S02]  /*9410*/  FMUL.FTZ R70, R0.reuse, R70 ;  /* 0x0000004600467220 */ /* 0x040fe40000410000 */
[C---:B------:R-:W-:Y:S01]  /*9420*/  FMUL.FTZ R71, R0.reuse, R71 ;  /* 0x0000004700477220 */ /* 0x040fe20000410000 */
[----:B------:R4:W-:Y:S01]  /*9430*/  @P0 LDGSTS.E.BYPASS.LTC128B.128 [R247+0x16100], [R4.64+0x180], !P5 ;  /* 0x1610018004f70fae */ /* 0x0009e2000e901d4a */
[----:B------:R1:W2:Y:S01]  /*9440*/  MUFU.EX2 R206, R8 ;  /* 0x0000000800ce7308 */ /* 0x0002a20000000800 */
[C---:B------:R-:W-:Y:S02]  /*9450*/  FMUL.FTZ R74, R0.reuse, R74 ;  /* 0x0000004a004a7220 */ /* 0x040fe40000410000 */
[C---:B---3--:R-:W-:Y:S02]  /*9460*/  FMUL.FTZ R11, R0.reuse, R175 ;  /* 0x000000af000b7220 */ /* 0x048fe40000410000 */
[----:B------:R3:W-:Y:S01]  /*9470*/  @P0 LDGSTS.E.BYPASS.LTC128B.128 [R247+0xe100], [R6.64], !P4 ;  /* 0x0e10000006f70fae */ /* 0x0007e2000e101d4a */
[----:B------:R-:W-:Y:S02]  /*9480*/  FMUL.FTZ R75, R0, R75 ;  /* 0x0000004b004b7220 */ /* 0x000fe40000410000 */
[C---:B------:R-:W-:Y:S02]  /*9490*/  FMUL.FTZ R76, R2.reuse, R76 ;  /* 0x0000004c024c7220 */ /* 0x040fe40000410000 */
[----:B------:R-:W-:Y:S01]  /*94a0*/  FMUL.FTZ R77, R2, R77 ;  /* 0x0000004d024d7220 */ /* 0x000fe20000410000 */
[----:B------:R3:W-:Y:S01]  /*94b0*/  @P0 LDGSTS.E.BYPASS.LTC128B.128 [R247+0x11100], [R6.64+0x80], !P6 ;  /* 0x1110008006f70fae */ /* 0x0007e2000f101d4a */
[C---:B------:R-:W-:Y:S01]  /*94c0*/  FMUL.FTZ R78, R0.reuse, R78 ;  /* 0x0000004e004e7220 */ /* 0x040fe20000410000 */
[----:B------:R3:W3:Y:S01]  /*94d0*/  MUFU.EX2 R201, R13 ;  /* 0x0000000d00c97308 */ /* 0x0006e20000000800 */
[----:B------:R-:W-:Y:S02]  /*94e0*/  FMUL.FTZ R79, R0, R79 ;  /* 0x0000004f004f7220 */ /* 0x000fe40000410000 */
[C---:B------:R-:W-:Y:S01]  /*94f0*/  FMUL.FTZ R80, R2.reuse, R80 ;  /* 0x0000005002507220 */ /* 0x040fe20000410000 */
[----:B------:R3:W-:Y:S01]  /*9500*/  @P0 LDGSTS.E.BYPASS.LTC128B.128 [R247+0x14100], [R6.64+0x100], !P3 ;  /* 0x1410010006f70fae */ /* 0x0007e2000d901d4a */
[----:B------:R-:W-:Y:S02]  /*9510*/  FMUL.FTZ R81, R2, R81 ;  /* 0x0000005102517220 */ /* 0x000fe40000410000 */
[C---:B------:R-:W-:Y:S02]  /*9520*/  FMUL.FTZ R82, R0.reuse, R82 ;  /* 0x0000005200527220 */ /* 0x040fe40000410000 */
[----:B------:R-:W-:Y:S01]  /*9530*/  FMUL.FTZ R83, R0, R83 ;  /* 0x0000005300537220 */ /* 0x000fe20000410000 */
[----:B------:R3:W-:Y:S01]  /*9540*/  @P0 LDGSTS.E.BYPASS.LTC128B.128 [R247+0x17100], [R6.64+0x180], !P5 ;  /* 0x1710018006f70fae */ /* 0x0007e2000e901d4a */
[C---:B-1----:R-:W-:Y:S01]  /*9550*/  FMUL.FTZ R8, R2.reuse, R172 ;  /* 0x000000ac02087220 */ /* 0x042fe20000410000 */
[----:B------:R1:W-:Y:S01]  /*9560*/  MUFU.EX2 R252, R16 ;  /* 0x0000001000fc7308 */ /* 0x0003e20000000800 */
[----:B----4-:R-:W-:Y:S01]  /*9570*/  FMUL.FTZ R4, R2, R168 ;  /* 0x000000a802047220 */ /* 0x010fe20000410000 */
[----:B------:R-:W-:Y:S01]  /*9580*/  F2FP.BF16.PACK_AB R168, R208, R197 ;  /* 0x000000c5d0a8723e */ /* 0x000fe200000010ff */
[----:B------:R-:W-:Y:S01]  /*9590*/  FMUL.FTZ R5, R2, R169 ;  /* 0x000000a902057220 */ /* 0x000fe20000410000 */
[----:B------:R-:W4:Y:S01]  /*95a0*/  LDSM.16.MT88.4 R184, [R212+0x100] ;  /* 0x00010000d4b8783b */ /* 0x000f220000004200 */
[----:B--2---:R-:W-:Y:S01]  /*95b0*/  F2FP.BF16.PACK_AB R169, R206, R207 ;  /* 0x000000cfcea9723e */ /* 0x004fe200000010ff */
[C---:B------:R-:W-:Y:S02]  /*95c0*/  FMUL.FTZ R84, R2.reuse, R84 ;  /* 0x0000005402547220 */ /* 0x040fe40000410000 */
[----:B------:R-:W-:Y:S02]  /*95d0*/  FMUL.FTZ R85, R2, R85 ;  /* 0x0000005502557220 */ /* 0x000fe40000410000 */
[----:B------:R-:W2:Y:S01]  /*95e0*/  LDSM.16.MT88.4 R188, [R213+0x100] ;  /* 0x00010000d5bc783b */ /* 0x000ea20000004200 */
[C---:B------:R-:W-:Y:S01]  /*95f0*/  FMUL.FTZ R86, R0.reuse, R86 ;  /* 0x0000005600567220 */ /* 0x040fe20000410000 */
[----:B------:R1:W-:Y:S01]  /*9600*/  MUFU.EX2 R251, R17 ;  /* 0x0000001100fb7308 */ /* 0x0003e20000000800 */
[----:B------:R-:W-:Y:S02]  /*9610*/  FMUL.FTZ R87, R0, R87 ;  /* 0x0000005700577220 */ /* 0x000fe40000410000 */
[C---:B------:R-:W-:Y:S01]  /*9620*/  FMUL.FTZ R88, R2.reuse, R88 ;  /* 0x0000005802587220 */ /* 0x040fe20000410000 */
[----:B------:R-:W2:Y:S01]  /*9630*/  LDSM.16.MT88.4 R192, [R215+0x100] ;  /* 0x00010000d7c0783b */ /* 0x000ea20000004200 */
[----:B------:R-:W-:Y:S02]  /*9640*/  FMUL.FTZ R89, R2, R89 ;  /* 0x0000005902597220 */ /* 0x000fe40000410000 */
[C---:B------:R-:W-:Y:S02]  /*9650*/  FMUL.FTZ R90, R0.reuse, R90 ;  /* 0x0000005a005a7220 */ /* 0x040fe40000410000 */
[----:B------:R-:W-:Y:S01]  /*9660*/  FMUL.FTZ R91, R0, R91 ;  /* 0x0000005b005b7220 */ /* 0x000fe20000410000 */
[----:B------:R-:W2:Y:S01]  /*9670*/  LDSM.16.MT88.4 R172, [R214+0x100] ;  /* 0x00010000d6ac783b */ /* 0x000ea20000004200 */
[----:B------:R-:W-:Y:S01]  /*9680*/  FMUL.FTZ R92, R2, R92 ;  /* 0x0000005c025c7220 */ /* 0x000fe20000410000 */
[----:B------:R-:W-:Y:S01]  /*9690*/  MUFU.EX2 R250, R20 ;  /* 0x0000001400fa7308 */ /* 0x000fe20000000800 */
[C---:B---3--:R-:W-:Y:S01]  /*96a0*/  FMUL.FTZ R6, R0.reuse, R170 ;  /* 0x000000aa00067220 */ /* 0x048fe20000410000 */
[----:B------:R-:W-:Y:S01]  /*96b0*/  F2FP.BF16.PACK_AB R170, R209, R165 ;  /* 0x000000a5d1aa723e */ /* 0x000fe200000010ff */
[----:B------:R-:W-:Y:S01]  /*96c0*/  FMUL.FTZ R7, R0, R171 ;  /* 0x000000ab00077220 */ /* 0x000fe20000410000 */
[----:B------:R-:W-:Y:S01]  /*96d0*/  F2FP.BF16.PACK_AB R171, R204, R205 ;  /* 0x000000cdccab723e */ /* 0x000fe200000010ff */
[----:B------:R-:W0:Y:S01]  /*96e0*/  LDGDEPBAR ;  /* 0x00000000000079af */ /* 0x000e220000000000 */
[C---:B------:R-:W-:Y:S02]  /*96f0*/  FMUL.FTZ R12, R2.reuse, R176 ;  /* 0x000000b0020c7220 */ /* 0x040fe40000410000 */
[C---:B------:R-:W-:Y:S02]  /*9700*/  FMUL.FTZ R13, R2.reuse, R177 ;  /* 0x000000b1020d7220 */ /* 0x040fe40000410000 */
[C---:B-1----:R-:W-:Y:S01]  /*9710*/  FMUL.FTZ R16, R2.reuse, R180 ;  /* 0x000000b402107220 */ /* 0x042fe20000410000 */
[----:B------:R-:W-:Y:S01]  /*9720*/  MUFU.EX2 R249, R21 ;  /* 0x0000001500f97308 */ /* 0x000fe20000000800 */
[----:B------:R-:W-:Y:S02]  /*9730*/  FMUL.FTZ R17, R2, R181 ;  /* 0x000000b502117220 */ /* 0x000fe40000410000 */
[--C-:B------:R-:W-:Y:S02]  /*9740*/  FFMA.FTZ R22, R22, c[0x0][0x2d0], -R166.reuse ;  /* 0x0000b40016167a23 */ /* 0x100fe400000108a6 */
[--C-:B------:R-:W-:Y:S02]  /*9750*/  FFMA.FTZ R23, R23, c[0x0][0x2d0], -R166.reuse ;  /* 0x0000b40017177a23 */ /* 0x100fe400000108a6 */
[--C-:B------:R-:W-:Y:S01]  /*9760*/  FFMA.FTZ R26, R26, c[0x0][0x2d0], -R166.reuse ;  /* 0x0000b4001a1a7a23 */ /* 0x100fe200000108a6 */
[C---:B----4-:R-:W-:Y:S02]  /*9770*/  HMMA.16816.F32.BF16 R4, R168.reuse, R184, R4 ;  /* 0x000000b8a804723c */ /* 0x050fe40000041804 */
[----:B------:R-:W-:Y:S03]  /*9780*/  MUFU.EX2 R248, R24 ;  /* 0x0000001800f87308 */ /* 0x000fe60000000800 */
[----:B------:R-:W-:Y:S02]  /*9790*/  FFMA.FTZ R27, R27, c[0x0][0x2d0], -R166 ;  /* 0x0000b4001b1b7a23 */ /* 0x000fe400000108a6 */
[----:B------:R-:W-:Y:S01]  /*97a0*/  FFMA.FTZ R29, R29, c[0x0][0x2d0], -R196 ;  /* 0x0000b4001d1d7a23 */ /* 0x000fe200000108c4 */
[C---:B------:R-:W-:Y:S01]  /*97b0*/  HMMA.16816.F32.BF16 R8, R168.reuse, R186, R8 ;  /* 0x000000baa808723c */ /* 0x040fe20000041808 */
[----:B------:R-:W1:Y:S03]  /*97c0*/  LDSM.16.MT88.4 R184, [R212+0x3100] ;  /* 0x00310000d4b8783b */ /* 0x000e660000004200 */
[----:B------:R-:W-:Y:S01]  /*97d0*/  MUFU.EX2 R246, R25 ;  /* 0x0000001900f67308 */ /* 0x000fe20000000800 */
[--C-:B------:R-:W-:Y:S02]  /*97e0*/  FFMA.FTZ R30, R30, c[0x0][0x2d0], -R166.reuse ;  /* 0x0000b4001e1e7a23 */ /* 0x100fe400000108a6 */
[----:B------:R-:W-:Y:S01]  /*97f0*/  FFMA.FTZ R31, R31, c[0x0][0x2d0], -R166 ;  /* 0x0000b4001f1f7a23 */ /* 0x000fe200000108a6 */
[C---:B--2---:R-:W-:Y:S04]  /*9800*/  HMMA.16816.F32.BF16 R52, R168.reuse, R188, R52 ;  /* 0x000000bca834723c */ /* 0x044fe80000041834 */
[--C-:B------:R-:W-:Y:S02]  /*9810*/  FFMA.FTZ R32, R32, c[0x0][0x2d0], -R196.reuse ;  /* 0x0000b40020207a23 */ /* 0x100fe400000108c4 */
[----:B------:R-:W-:Y:S01]  /*9820*/  MUFU.EX2 R211, R28 ;  /* 0x0000001c00d37308 */ /* 0x000fe20000000800 */
[----:B------:R-:W-:Y:S01]  /*9830*/  FFMA.FTZ R33, R33, c[0x0][0x2d0], -R196 ;  /* 0x0000b40021217a23 */ /* 0x000fe200000108c4 */
[C---:B------:R-:W-:Y:S01]  /*9840*/  HMMA.16816.F32.BF16 R56, R168.reuse, R190, R56 ;  /* 0x000000bea838723c */ /* 0x040fe20000041838 */
[----:B------:R-:W2:Y:S03]  /*9850*/  LDSM.16.MT88.4 R188, [R213+0x3100] ;  /* 0x00310000d5bc783b */ /* 0x000ea60000004200 */
[--C-:B------:R-:W-:Y:S02]  /*9860*/  FFMA.FTZ R34, R34, c[0x0][0x2d0], -R166.reuse ;  /* 0x0000b40022227a23 */ /* 0x100fe400000108a6 */
[----:B------:R-:W-:Y:S02]  /*9870*/  FFMA.FTZ R35, R35, c[0x0][0x2d0], -R166 ;  /* 0x0000b40023237a23 */ /* 0x000fe400000108a6 */
[----:B------:R-:W-:Y:S01]  /*9880*/  MUFU.EX2 R210, R29 ;  /* 0x0000001d00d27308 */ /* 0x000fe20000000800 */
[C---:B------:R-:W-:Y:S03]  /*9890*/  HMMA.16816.F32.BF16 R60, R168.reuse, R192, R60 ;  /* 0x000000c0a83c723c */ /* 0x040fe6000004183c */
[--C-:B------:R-:W-:Y:S02]  /*98a0*/  FFMA.FTZ R36, R36, c[0x0][0x2d0], -R196.reuse ;  /* 0x0000b40024247a23 */ /* 0x100fe400000108c4 */
[----:B------:R-:W-:Y:S03]  /*98b0*/  FFMA.FTZ R37, R37, c[0x0][0x2d0], -R196 ;  /* 0x0000b40025257a23 */ /* 0x000fe600000108c4 */
[C---:B------:R-:W-:Y:S01]  /*98c0*/  HMMA.16816.F32.BF16 R64, R168.reuse, R194, R64 ;  /* 0x000000c2a840723c */ /* 0x040fe20000041840 */
[----:B------:R-:W-:Y:S03]  /*98d0*/  LDSM.16.MT88.4 R192, [R214+0x900] ;  /* 0x00090000d6c0783b */ /* 0x000fe60000004200 */
[--C-:B------:R-:W-:Y:S02]  /*98e0*/  FFMA.FTZ R38, R38, c[0x0][0x2d0], -R166.reuse ;  /* 0x0000b40026267a23 */ /* 0x100fe400000108a6 */
[----:B------:R-:W-:Y:S02]  /*98f0*/  FFMA.FTZ R39, R39, c[0x0][0x2d0], -R166 ;  /* 0x0000b40027277a23 */ /* 0x000fe400000108a6 */
[C---:B------:R-:W-:Y:S04]  /*9900*/  HMMA.16816.F32.BF16 R68, R168.reuse, R172, R68 ;  /* 0x000000aca844723c */ /* 0x040fe80000041844 */
[--C-:B------:R-:W-:Y:S02]  /*9910*/  FFMA.FTZ R40, R40, c[0x0][0x2d0], -R196.reuse ;  /* 0x0000b40028287a23 */ /* 0x100fe400000108c4 */
[----:B------:R-:W-:Y:S02]  /*9920*/  FFMA.FTZ R41, R41, c[0x0][0x2d0], -R196 ;  /* 0x0000b40029297a23 */ /* 0x000fe400000108c4 */
[C---:B------:R-:W-:Y:S01]  /*9930*/  HMMA.16816.F32.BF16 R72, R168.reuse, R174, R72 ;  /* 0x000000aea848723c */ /* 0x040fe20000041848 */
[----:B------:R-:W3:Y:S03]  /*9940*/  LDSM.16.MT88.4 R172, [R215+0x3100] ;  /* 0x00310000d7ac783b */ /* 0x000ee60000004200 */
[--C-:B------:R-:W-:Y:S02]  /*9950*/  FFMA.FTZ R42, R42, c[0x0][0x2d0], -R166.reuse ;  /* 0x0000b4002a2a7a23 */ /* 0x100fe400000108a6 */
[--C-:B------:R-:W-:Y:S02]  /*9960*/  FFMA.FTZ R43, R43, c[0x0][0x2d0], -R166.reuse ;  /* 0x0000b4002b2b7a23 */ /* 0x100fe400000108a6 */
[C---:B-1----:R-:W-:Y:S04]  /*9970*/  HMMA.16816.F32.BF16 R76, R168.reuse, R184, R76 ;  /* 0x000000b8a84c723c */ /* 0x042fe8000004184c */
[----:B------:R-:W-:Y:S02]  /*9980*/  FMUL.FTZ R93, R2, R93 ;  /* 0x0000005d025d7220 */ /* 0x000fe40000410000 */
[C---:B------:R-:W-:Y:S02]  /*9990*/  FMUL.FTZ R94, R0.reuse, R94 ;  /* 0x0000005e005e7220 */ /* 0x040fe40000410000 */
[C---:B------:R-:W-:Y:S01]  /*99a0*/  HMMA.16816.F32.BF16 R80, R168.reuse, R186, R80 ;  /* 0x000000baa850723c */ /* 0x040fe20000041850 */
[----:B------:R-:W1:Y:S03]  /*99b0*/  LDSM.16.MT88.4 R184, [R214+0x3100] ;  /* 0x00310000d6b8783b */ /* 0x000e660000004200 */
[----:B------:R-:W-:Y:S02]  /*99c0*/  FMUL.FTZ R95, R0, R95 ;  /* 0x0000005f005f7220 */ /* 0x000fe40000410000 */
[C---:B------:R-:W-:Y:S02]  /*99d0*/  FMUL.FTZ R96, R2.reuse, R96 ;  /* 0x0000006002607220 */ /* 0x040fe40000410000 */
[C---:B--2---:R-:W-:Y:S04]  /*99e0*/  HMMA.16816.F32.BF16 R84, R168.reuse, R188, R84 ;  /* 0x000000bca854723c */ /* 0x044fe80000041854 */
[----:B------:R-:W-:Y:S02]  /*99f0*/  FMUL.FTZ R97, R2, R97 ;  /* 0x0000006102617220 */ /* 0x000fe40000410000 */
[C---:B------:R-:W-:Y:S02]  /*9a00*/  FMUL.FTZ R98, R0.reuse, R98 ;  /* 0x0000006200627220 */ /* 0x040fe40000410000 */
[C---:B------:R-:W-:Y:S01]  /*9a10*/  HMMA.16816.F32.BF16 R88, R168.reuse, R190, R88 ;  /* 0x000000bea858723c */ /* 0x040fe20000041858 */
[----:B------:R-:W2:Y:S03]  /*9a20*/  LDSM.16.MT88.4 R188, [R212+0x6100] ;  /* 0x00610000d4bc783b */ /* 0x000ea60000004200 */
[----:B------:R-:W-:Y:S02]  /*9a30*/  FMUL.FTZ R99, R0, R99 ;  /* 0x0000006300637220 */ /* 0x000fe40000410000 */
[C---:B------:R-:W-:Y:S02]  /*9a40*/  FMUL.FTZ R100, R2.reuse, R100 ;  /* 0x0000006402647220 */ /* 0x040fe40000410000 */
[----:B------:R-:W-:Y:S01]  /*9a50*/  FMUL.FTZ R101, R2, R101 ;  /* 0x0000006502657220 */ /* 0x000fe20000410000 */
[C---:B---3--:R-:W-:Y:S03]  /*9a60*/  HMMA.16816.F32.BF16 R92, R168.reuse, R172, R92 ;  /* 0x000000aca85c723c */ /* 0x048fe6000004185c */
[C---:B------:R-:W-:Y:S02]  /*9a70*/  FMUL.FTZ R102, R0.reuse, R102 ;  /* 0x0000006600667220 */ /* 0x040fe40000410000 */
[----:B------:R-:W-:Y:S02]  /*9a80*/  FMUL.FTZ R103, R0, R103 ;  /* 0x0000006700677220 */ /* 0x000fe40000410000 */
[C---:B------:R-:W-:Y:S01]  /*9a90*/  FMUL.FTZ R104, R2.reuse, R104 ;  /* 0x0000006802687220 */ /* 0x040fe20000410000 */
[C---:B------:R-:W-:Y:S01]  /*9aa0*/  HMMA.16816.F32.BF16 R96, R168.reuse, R174, R96 ;  /* 0x000000aea860723c */ /* 0x040fe20000041860 */
[----:B------:R-:W3:Y:S03]  /*9ab0*/  LDSM.16.MT88.4 R172, [R213+0x6100] ;  /* 0x00610000d5ac783b */ /* 0x000ee60000004200 */
[----:B------:R-:W-:Y:S02]  /*9ac0*/  FMUL.FTZ R105, R2, R105 ;  /* 0x0000006902697220 */ /* 0x000fe40000410000 */
[C---:B------:R-:W-:Y:S02]  /*9ad0*/  FMUL.FTZ R106, R0.reuse, R106 ;  /* 0x0000006a006a7220 */ /* 0x040fe40000410000 */
[C---:B-1----:R-:W-:Y:S04]  /*9ae0*/  HMMA.16816.F32.BF16 R100, R168.reuse, R184, R100 ;  /* 0x000000b8a864723c */ /* 0x042fe80000041864 */
[----:B------:R-:W-:Y:S02]  /*9af0*/  FMUL.FTZ R107, R0, R107 ;  /* 0x0000006b006b7220 */ /* 0x000fe40000410000 */
[C---:B------:R-:W-:Y:S02]  /*9b00*/  FMUL.FTZ R108, R2.reuse, R108 ;  /* 0x0000006c026c7220 */ /* 0x040fe40000410000 */
[----:B------:R-:W-:Y:S03]  /*9b10*/  FMUL.FTZ R109, R2, R109 ;  /* 0x0000006d026d7220 */ /* 0x000fe60000410000 */
[C---:B------:R-:W-:Y:S01]  /*9b20*/  HMMA.16816.F32.BF16 R104, R168.reuse, R186, R104 ;  /* 0x000000baa868723c */ /* 0x040fe20000041868 */
[----:B------:R-:W1:Y:S02]  /*9b30*/  LDSM.16.MT88.4 R184, [R215+0x6100] ;  /* 0x00610000d7b8783b */ /* 0x000e640000004200 */
[C---:B------:R-:W-:Y:S02]  /*9b40*/  FMUL.FTZ R110, R0.reuse, R110 ;  /* 0x0000006e006e7220 */ /* 0x040fe40000410000 */
[----:B------:R-:W-:Y:S02]  /*9b50*/  FMUL.FTZ R111, R0, R111 ;  /* 0x0000006f006f7220 */ /* 0x000fe40000410000 */
[C---:B------:R-:W-:Y:S02]  /*9b60*/  FMUL.FTZ R112, R2.reuse, R112 ;  /* 0x0000007002707220 */ /* 0x040fe40000410000 */
[----:B------:R-:W-:Y:S03]  /*9b70*/  FMUL.FTZ R113, R2, R113 ;  /* 0x0000007102717220 */ /* 0x000fe60000410000 */
[C---:B--2---:R-:W-:Y:S03]  /*9b80*/  HMMA.16816.F32.BF16 R108, R168.reuse, R188, R108 ;  /* 0x000000bca86c723c */ /* 0x044fe6000004186c */
[C---:B------:R-:W-:Y:S02]  /*9b90*/  FMUL.FTZ R114, R0.reuse, R114 ;  /* 0x0000007200727220 */ /* 0x040fe40000410000 */
[----:B------:R-:W-:Y:S02]  /*9ba0*/  FMUL.FTZ R115, R0, R115 ;  /* 0x0000007300737220 */ /* 0x000fe40000410000 */
[C---:B------:R-:W-:Y:S02]  /*9bb0*/  FMUL.FTZ R116, R2.reuse, R116 ;  /* 0x0000007402747220 */ /* 0x040fe40000410000 */
[----:B------:R-:W-:Y:S03]  /*9bc0*/  FMUL.FTZ R117, R2, R117 ;  /* 0x0000007502757220 */ /* 0x000fe60000410000 */
[C---:B------:R-:W-:Y:S01]  /*9bd0*/  HMMA.16816.F32.BF16 R112, R168.reuse, R190, R112 ;  /* 0x000000bea870723c */ /* 0x040fe20000041870 */
[----:B------:R-:W2:Y:S02]  /*9be0*/  LDSM.16.MT88.4 R188, [R214+0x6100] ;  /* 0x00610000d6bc783b */ /* 0x000ea40000004200 */
[C---:B------:R-:W-:Y:S02]  /*9bf0*/  FMUL.FTZ R118, R0.reuse, R118 ;  /* 0x0000007600767220 */ /* 0x040fe40000410000 */
[----:B------:R-:W-:Y:S02]  /*9c00*/  FMUL.FTZ R119, R0, R119 ;  /* 0x0000007700777220 */ /* 0x000fe40000410000 */
[C---:B------:R-:W-:Y:S02]  /*9c10*/  FMUL.FTZ R120, R2.reuse, R120 ;  /* 0x0000007802787220 */ /* 0x040fe40000410000 */
[----:B------:R-:W-:Y:S03]  /*9c20*/  FMUL.FTZ R121, R2, R121 ;  /* 0x0000007902797220 */ /* 0x000fe60000410000 */
        /* <DEDUP_REMOVED lines=9> */
[C---:B------:R-:W-:Y:S02]  /*9cc0*/  FMUL.FTZ R128, R2.reuse, R128 ;  /* 0x0000008002807220 */ /* 0x040fe40000410000 */
[----:B------:R-:W-:Y:S03]  /*9cd0*/  FMUL.FTZ R129, R2, R129 ;  /* 0x0000008102817220 */ /* 0x000fe60000410000 */
[C---:B-1----:R-:W-:Y:S03]  /*9ce0*/  HMMA.16816.F32.BF16 R124, R168.reuse, R184, R124 ;  /* 0x000000b8a87c723c */ /* 0x042fe6000004187c */
[C---:B------:R-:W-:Y:S02]  /*9cf0*/  FMUL.FTZ R130, R0.reuse, R130 ;  /* 0x0000008200827220 */ /* 0x040fe40000410000 */
        /* <DEDUP_REMOVED lines=12> */
[--C-:B------:R-:W-:Y:S02]  /*9dc0*/  FFMA.FTZ R14, R14, c[0x0][0x2d0], -R166.reuse ;  /* 0x0000b4000e0e7a23 */ /* 0x100fe400000108a6 */
[--C-:B------:R-:W-:Y:S02]  /*9dd0*/  FFMA.FTZ R15, R15, c[0x0][0x2d0], -R166.reuse ;  /* 0x0000b4000f0f7a23 */ /* 0x100fe400000108a6 */
[----:B------:R2:W-:Y:S01]  /*9de0*/  MUFU.EX2 R202, R14 ;  /* 0x0000000e00ca7308 */ /* 0x0005e20000000800 */
[C---:B------:R-:W-:Y:S01]  /*9df0*/  HMMA.16816.F32.BF16 R136, R168.reuse, R190, R136 ;  /* 0x000000bea888723c */ /* 0x040fe20000041888 */
[----:B------:R-:W4:Y:S02]  /*9e00*/  LDSM.16.MT88.4 R188, [R215+0x9100] ;  /* 0x00910000d7bc783b */ /* 0x000f240000004200 */
[C---:B------:R-:W-:Y:S02]  /*9e10*/  FMUL.FTZ R140, R2.reuse, R140 ;  /* 0x0000008c028c7220 */ /* 0x040fe40000410000 */
[----:B------:R-:W-:Y:S02]  /*9e20*/  FMUL.FTZ R141, R2, R141 ;  /* 0x0000008d028d7220 */ /* 0x000fe40000410000 */
[C---:B------:R-:W-:Y:S02]  /*9e30*/  FMUL.FTZ R142, R0.reuse, R142 ;  /* 0x0000008e008e7220 */ /* 0x040fe40000410000 */
[----:B------:R-:W-:Y:S01]  /*9e40*/  FMUL.FTZ R143, R0, R143 ;  /* 0x0000008f008f7220 */ /* 0x000fe20000410000 */
[----:B------:R1:W1:Y:S02]  /*9e50*/  MUFU.EX2 R200, R15 ;  /* 0x0000000f00c87308 */ /* 0x0002640000000800 */
[C---:B------:R-:W-:Y:S02]  /*9e60*/  FMUL.FTZ R144, R2.reuse, R144 ;  /* 0x0000009002907220 */ /* 0x040fe40000410000 */
[----:B------:R-:W-:Y:S02]  /*9e70*/  FMUL.FTZ R145, R2, R145 ;  /* 0x0000009102917220 */ /* 0x000fe40000410000 */
[C---:B---3--:R-:W-:Y:S03]  /*9e80*/  HMMA.16816.F32.BF16 R140, R168.reuse, R172, R140 ;  /* 0x000000aca88c723c */ /* 0x048fe6000004188c */
[C---:B------:R-:W-:Y:S02]  /*9e90*/  FMUL.FTZ R146, R0.reuse, R146 ;  /* 0x0000009200927220 */ /* 0x040fe40000410000 */
[C---:B------:R-:W-:Y:S02]  /*9ea0*/  FMUL.FTZ R147, R0.reuse, R147 ;  /* 0x0000009300937220 */ /* 0x040fe40000410000 */
[----:B--2---:R-:W-:Y:S02]  /*9eb0*/  FMUL.FTZ R14, R0, R178 ;  /* 0x000000b2000e7220 */ /* 0x004fe40000410000 */
[C---:B------:R-:W-:Y:S03]  /*9ec0*/  FMUL.FTZ R148, R2.reuse, R148 ;  /* 0x0000009402947220 */ /* 0x040fe60000410000 */
[C---:B------:R-:W-:Y:S01]  /*9ed0*/  HMMA.16816.F32.BF16 R144, R168.reuse, R174, R144 ;  /* 0x000000aea890723c */ /* 0x040fe20000041890 */
[----:B------:R-:W2:Y:S02]  /*9ee0*/  LDSM.16.MT88.4 R172, [R214+0x9100] ;  /* 0x00910000d6ac783b */ /* 0x000ea40000004200 */
[----:B------:R-:W-:Y:S02]  /*9ef0*/  FMUL.FTZ R149, R2, R149 ;  /* 0x0000009502957220 */ /* 0x000fe40000410000 */
[C---:B------:R-:W-:Y:S02]  /*9f00*/  FMUL.FTZ R150, R0.reuse, R150 ;  /* 0x0000009600967220 */ /* 0x040fe40000410000 */
[C---:B------:R-:W-:Y:S02]  /*9f10*/  FMUL.FTZ R151, R0.reuse, R151 ;  /* 0x0000009700977220 */ /* 0x040fe40000410000 */
[----:B-1----:R-:W-:Y:S02]  /*9f20*/  FMUL.FTZ R15, R0, R179 ;  /* 0x000000b3000f7220 */ /* 0x002fe40000410000 */
[----:B------:R-:W1:Y:S01]  /*9f30*/  LDSM.16.MT88.4 R176, [R212+0x900] ;  /* 0x00090000d4b0783b */ /* 0x000e620000004200 */
[--C-:B------:R-:W-:Y:S02]  /*9f40*/  FFMA.FTZ R18, R18, c[0x0][0x2d0], -R166.reuse ;  /* 0x0000b40012127a23 */ /* 0x100fe400000108a6 */
[C---:B------:R-:W-:Y:S02]  /*9f50*/  HMMA.16816.F32.BF16 R148, R168.reuse, R184, R148 ;  /* 0x000000b8a894723c */ /* 0x040fe40000041894 */
[----:B------:R3:W-:Y:S01]  /*9f60*/  MUFU.EX2 R199, R18 ;  /* 0x0000001200c77308 */ /* 0x0007e20000000800 */
[----:B------:R-:W-:Y:S02]  /*9f70*/  FFMA.FTZ R19, R19, c[0x0][0x2d0], -R166 ;  /* 0x0000b40013137a23 */ /* 0x000fe400000108a6 */
[C---:B------:R-:W-:Y:S02]  /*9f80*/  FMUL.FTZ R152, R2.reuse, R152 ;  /* 0x0000009802987220 */ /* 0x040fe40000410000 */
[----:B------:R-:W-:Y:S01]  /*9f90*/  FMUL.FTZ R153, R2, R153 ;  /* 0x0000009902997220 */ /* 0x000fe20000410000 */
[C---:B------:R-:W-:Y:S01]  /*9fa0*/  HMMA.16816.F32.BF16 R12, R168.reuse, R186, R12 ;  /* 0x000000baa80c723c */ /* 0x040fe2000004180c */
[----:B------:R-:W1:Y:S03]  /*9fb0*/  LDSM.16.MT88.4 R184, [R213+0x900] ;  /* 0x00090000d5b8783b */ /* 0x000e660000004200 */
[C---:B------:R-:W-:Y:S01]  /*9fc0*/  FMUL.FTZ R154, R0.reuse, R154 ;  /* 0x0000009a009a7220 */ /* 0x040fe20000410000 */
[----:B------:R2:W1:Y:S01]  /*9fd0*/  MUFU.EX2 R198, R19 ;  /* 0x0000001300c67308 */ /* 0x0004620000000800 */
[----:B------:R-:W-:Y:S02]  /*9fe0*/  FMUL.FTZ R155, R0, R155 ;  /* 0x0000009b009b7220 */ /* 0x000fe40000410000 */
[C---:B------:R-:W-:Y:S04]  /*9ff0*/  FMUL.FTZ R156, R2.reuse, R156 ;  /* 0x0000009c029c7220 */ /* 0x040fe80000410000 */
[----:B------:R-:W-:Y:S01]  /*a000*/  FMUL.FTZ R157, R2, R157 ;  /* 0x0000009d029d7220 */ /* 0x000fe20000410000 */
[C---:B----4-:R-:W-:Y:S03]  /*a010*/  HMMA.16816.F32.BF16 R152, R168.reuse, R188, R152 ;  /* 0x000000bca898723c */ /* 0x050fe60000041898 */
[C---:B------:R-:W-:Y:S02]  /*a020*/  FMUL.FTZ R158, R0.reuse, R158 ;  /* 0x0000009e009e7220 */ /* 0x040fe40000410000 */
[C---:B------:R-:W-:Y:S02]  /*a030*/  FMUL.FTZ R159, R0.reuse, R159 ;  /* 0x0000009f009f7220 */ /* 0x040fe40000410000 */
[----:B---3--:R-:W-:Y:S02]  /*a040*/  FMUL.FTZ R18, R0, R182 ;  /* 0x000000b600127220 */ /* 0x008fe40000410000 */
[C---:B------:R-:W-:Y:S03]  /*a050*/  FMUL.FTZ R160, R2.reuse, R160 ;  /* 0x000000a002a07220 */ /* 0x040fe60000410000 */
[C---:B------:R-:W-:Y:S01]  /*a060*/  HMMA.16816.F32.BF16 R156, R168.reuse, R190, R156 ;  /* 0x000000bea89c723c */ /* 0x040fe2000004189c */
[----:B------:R-:W3:Y:S02]  /*a070*/  LDSM.16.MT88.4 R188, [R215+0x900] ;  /* 0x00090000d7bc783b */ /* 0x000ee40000004200 */
[----:B------:R-:W-:Y:S02]  /*a080*/  FMUL.FTZ R161, R2, R161 ;  /* 0x000000a102a17220 */ /* 0x000fe40000410000 */
[C---:B------:R-:W-:Y:S02]  /*a090*/  FMUL.FTZ R162, R0.reuse, R162 ;  /* 0x000000a200a27220 */ /* 0x040fe40000410000 */
[C---:B------:R-:W-:Y:S02]  /*a0a0*/  FMUL.FTZ R163, R0.reuse, R163 ;  /* 0x000000a300a37220 */ /* 0x040fe40000410000 */
[----:B--2---:R-:W-:Y:S02]  /*a0b0*/  FMUL.FTZ R19, R0, R183 ;  /* 0x000000b700137220 */ /* 0x004fe40000410000 */
[----:B------:R-:W-:Y:S01]  /*a0c0*/  LDSM.16.MT88.4 R180, [R215+0x3900] ;  /* 0x00390000d7b4783b */ /* 0x000fe20000004200 */
[--C-:B------:R-:W-:Y:S02]  /*a0d0*/  FFMA.FTZ R49, R49, c[0x0][0x2d0], -R196.reuse ;  /* 0x0000b40031317a23 */ /* 0x100fe400000108c4 */
[C---:B------:R-:W-:Y:S03]  /*a0e0*/  HMMA.16816.F32.BF16 R160, R168.reuse, R172, R160 ;  /* 0x000000aca8a0723c */ /* 0x040fe600000418a0 */
[--C-:B------:R-:W-:Y:S01]  /*a0f0*/  FFMA.FTZ R44, R44, c[0x0][0x2d0], -R196.reuse ;  /* 0x0000b4002c2c7a23 */ /* 0x100fe200000108c4 */
[----:B------:R-:W-:Y:S01]  /*a100*/  MUFU.EX2 R49, R49 ;  /* 0x0000003100317308 */ /* 0x000fe20000000800 */
[----:B------:R-:W-:Y:S02]  /*a110*/  FFMA.FTZ R45, R45, c[0x0][0x2d0], -R196 ;  /* 0x0000b4002d2d7a23 */ /* 0x000fe400000108c4 */
[--C-:B------:R-:W-:Y:S01]  /*a120*/  FFMA.FTZ R46, R46, c[0x0][0x2d0], -R166.reuse ;  /* 0x0000b4002e2e7a23 */ /* 0x100fe200000108a6 */
[----:B------:R-:W-:Y:S01]  /*a130*/  HMMA.16816.F32.BF16 R16, R168, R174, R16 ;  /* 0x000000aea810723c */ /* 0x000fe20000041810 */
[----:B------:R-:W2:Y:S03]  /*a140*/  LDSM.16.MT88.4 R172, [R212+0x3900] ;  /* 0x00390000d4ac783b */ /* 0x000ea60000004200 */
[----:B------:R-:W-:Y:S02]  /*a150*/  FFMA.FTZ R47, R47, c[0x0][0x2d0], -R166 ;  /* 0x0000b4002f2f7a23 */ /* 0x000fe400000108a6 */
[----:B------:R-:W-:Y:S01]  /*a160*/  MUFU.EX2 R44, R44 ;  /* 0x0000002c002c7308 */ /* 0x000fe20000000800 */
[----:B------:R-:W-:Y:S01]  /*a170*/  F2FP.BF16.PACK_AB R168, R201, R203 ;  /* 0x000000cbc9a8723e */ /* 0x000fe200000010ff */
[----:B------:R-:W-:Y:S01]  /*a180*/  FFMA.FTZ R48, R48, c[0x0][0x2d0], -R196 ;  /* 0x0000b40030307a23 */ /* 0x000fe200000108c4 */
[----:B------:R-:W-:Y:S03]  /*a190*/  F2FP.BF16.PACK_AB R169, R200, R202 ;  /* 0x000000cac8a9723e */ /* 0x000fe600000010ff */
[----:B------:R-:W-:Y:S01]  /*a1a0*/  F2FP.BF16.PACK_AB R170, R251, R252 ;  /* 0x000000fcfbaa723e */ /* 0x000fe200000010ff */
[--C-:B------:R-:W-:Y:S01]  /*a1b0*/  FFMA.FTZ R50, R50, c[0x0][0x2d0], -R166.reuse ;  /* 0x0000b40032327a23 */ /* 0x100fe200000108a6 */
[----:B-1----:R-:W-:Y:S01]  /*a1c0*/  F2FP.BF16.PACK_AB R171, R198, R199 ;  /* 0x000000c7c6ab723e */ /* 0x002fe200000010ff */
[----:B------:R-:W-:Y:S01]  /*a1d0*/  FFMA.FTZ R166, R51, c[0x0][0x2d0], -R166 ;  /* 0x0000b40033a67a23 */ /* 0x000fe200000108a6 */
[----:B------:R-:W-:Y:S05]  /*a1e0*/  MUFU.EX2 R45, R45 ;  /* 0x0000002d002d7308 */ /* 0x000fea0000000800 */
[C---:B------:R-:W-:Y:S05]  /*a1f0*/  HMMA.16816.F32.BF16 R4, R168.reuse, R176, R4 ;  /* 0x000000b0a804723c */ /* 0x040fea0000041804 */
[----:B------:R-:W-:Y:S03]  /*a200*/  MUFU.EX2 R166, R166 ;  /* 0x000000a600a67308 */ /* 0x000fe60000000800 */
[C---:B------:R-:W-:Y:S01]  /*a210*/  HMMA.16816.F32.BF16 R8, R168.reuse, R178, R8 ;  /* 0x000000b2a808723c */ /* 0x040fe20000041808 */
[----:B------:R-:W1:Y:S06]  /*a220*/  LDSM.16.MT88.4 R176, [R213+0x3900] ;  /* 0x00390000d5b0783b */ /* 0x000e6c0000004200 */
[----:B------:R-:W-:Y:S01]  /*a230*/  MUFU.EX2 R46, R46 ;  /* 0x0000002e002e7308 */ /* 0x000fe20000000800 */
[C---:B------:R-:W-:Y:S08]  /*a240*/  HMMA.16816.F32.BF16 R52, R168.reuse, R184, R52 ;  /* 0x000000b8a834723c */ /* 0x040ff00000041834 */
[C---:B------:R-:W-:Y:S01]  /*a250*/  HMMA.16816.F32.BF16 R56, R168.reuse, R186, R56 ;  /* 0x000000baa838723c */ /* 0x040fe20000041838 */
[----:B------:R-:W4:Y:S01]  /*a260*/  LDSM.16.MT88.4 R184, [R214+0x3900] ;  /* 0x00390000d6b8783b */ /* 0x000f220000004200 */
[----:B------:R-:W-:Y:S06]  /*a270*/  MUFU.EX2 R47, R47 ;  /* 0x0000002f002f7308 */ /* 0x000fec0000000800 */
[C---:B---3--:R-:W-:Y:S04]  /*a280*/  HMMA.16816.F32.BF16 R60, R168.reuse, R188, R60 ;  /* 0x000000bca83c723c */ /* 0x048fe8000004183c */
[----:B------:R-:W-:Y:S04]  /*a290*/  MUFU.EX2 R48, R48 ;  /* 0x0000003000307308 */ /* 0x000fe80000000800 */
[C---:B------:R-:W-:Y:S01]  /*a2a0*/  HMMA.16816.F32.BF16 R64, R168.reuse, R190, R64 ;  /* 0x000000bea840723c */ /* 0x040fe20000041840 */
[----:B------:R-:W3:Y:S05]  /*a2b0*/  LDSM.16.MT88.4 R188, [R212+0x6900] ;  /* 0x00690000d4bc783b */ /* 0x000eea0000004200 */
[----:B------:R-:W-:Y:S02]  /*a2c0*/  MUFU.EX2 R50, R50 ;  /* 0x0000003200327308 */ /* 0x000fe40000000800 */
[C---:B------:R-:W-:Y:S08]  /*a2d0*/  HMMA.16816.F32.BF16 R68, R168.reuse, R192, R68 ;  /* 0x000000c0a844723c */ /* 0x040ff00000041844 */
[C---:B------:R-:W-:Y:S01]  /*a2e0*/  HMMA.16816.F32.BF16 R72, R168.reuse, R194, R72 ;  /* 0x000000c2a848723c */ /* 0x040fe20000041848 */
[----:B------:R-:W-:Y:S06]  /*a2f0*/  MUFU.EX2 R194, R22 ;  /* 0x0000001600c27308 */ /* 0x000fec0000000800 */
[----:B------:R-:W-:Y:S01]  /*a300*/  MOV R195, R209 ;  /* 0x000000d100c37202 */ /* 0x000fe20000000f00 */
[C---:B--2---:R-:W-:Y:S03]  /*a310*/  HMMA.16816.F32.BF16 R76, R168.reuse, R172, R76 ;  /* 0x000000aca84c723c */ /* 0x044fe6000004184c */
[----:B------:R2:W2:Y:S05]  /*a320*/  MUFU.EX2 R193, R23 ;  /* 0x0000001700c17308 */ /* 0x0004aa0000000800 */
[C---:B------:R-:W-:Y:S01]  /*a330*/  HMMA.16816.F32.BF16 R80, R168.reuse, R174, R80 ;  /* 0x000000aea850723c */ /* 0x040fe20000041850 */
[----:B------:R-:W3:Y:S04]  /*a340*/  LDSM.16.MT88.4 R172, [R213+0x6900] ;  /* 0x00690000d5ac783b */ /* 0x000ee80000004200 */
[----:B------:R-:W-:Y:S03]  /*a350*/  MUFU.EX2 R192, R26 ;  /* 0x0000001a00c07308 */ /* 0x000fe60000000800 */
[C---:B-1----:R-:W-:Y:S07]  /*a360*/  HMMA.16816.F32.BF16 R84, R168.reuse, R176, R84 ;  /* 0x000000b0a854723c */ /* 0x042fee0000041854 */
[----:B------:R-:W-:Y:S01]  /*a370*/  MUFU.EX2 R209, R32 ;  /* 0x0000002000d17308 */ /* 0x000fe20000000800 */
[C---:B------:R-:W-:Y:S01]  /*a380*/  HMMA.16816.F32.BF16 R88, R168.reuse, R178, R88 ;  /* 0x000000b2a858723c */ /* 0x040fe20000041858 */
[----:B------:R-:W1:Y:S06]  /*a390*/  LDSM.16.MT88.4 R176, [R215+0x6900] ;  /* 0x00690000d7b0783b */ /* 0x000e6c0000004200 */
[----:B--2---:R-:W-:Y:S01]  /*a3a0*/  LDSM.16.MT88.4 R20, [R214+0x9900] ;  /* 0x00990000d614783b */ /* 0x004fe20000004200 */
[C---:B------:R-:W-:Y:S08]  /*a3b0*/  HMMA.16816.F32.BF16 R92, R168.reuse, R180, R92 ;  /* 0x000000b4a85c723c */ /* 0x040ff0000004185c */
[C---:B------:R-:W-:Y:S01]  /*a3c0*/  HMMA.16816.F32.BF16 R96, R168.reuse, R182, R96 ;  /* 0x000000b6a860723c */ /* 0x040fe20000041860 */
[----:B------:R-:W2:Y:S07]  /*a3d0*/  LDSM.16.MT88.4 R180, [R214+0x6900] ;  /* 0x00690000d6b4783b */ /* 0x000eae0000004200 */
[C---:B----4-:R-:W-:Y:S08]  /*a3e0*/  HMMA.16816.F32.BF16 R100, R168.reuse, R184, R100 ;  /* 0x000000b8a864723c */ /* 0x050ff00000041864 */
[C---:B------:R-:W-:Y:S01]  /*a3f0*/  HMMA.16816.F32.BF16 R104, R168.reuse, R186, R104 ;  /* 0x000000baa868723c */ /* 0x040fe20000041868 */
[----:B------:R-:W4:Y:S07]  /*a400*/  LDSM.16.MT88.4 R184, [R212+0x9900] ;  /* 0x00990000d4b8783b */ /* 0x000f2e0000004200 */
[C---:B---3--:R-:W-:Y:S01]  /*a410*/  HMMA.16816.F32.BF16 R108, R168.reuse, R188, R108 ;  /* 0x000000bca86c723c */ /* 0x048fe2000004186c */
[----:B------:R-:W-:Y:S07]  /*a420*/  MUFU.EX2 R189, R31 ;  /* 0x0000001f00bd7308 */ /* 0x000fee0000000800 */
[C---:B------:R-:W-:Y:S03]  /*a430*/  HMMA.16816.F32.BF16 R112, R168.reuse, R190, R112 ;  /* 0x000000bea870723c */ /* 0x040fe60000041870 */
[----:B------:R3:W2:Y:S05]  /*a440*/  MUFU.EX2 R191, R27 ;  /* 0x0000001b00bf7308 */ /* 0x0006aa0000000800 */
[C---:B------:R-:W-:Y:S05]  /*a450*/  HMMA.16816.F32.BF16 R116, R168.reuse, R172, R116 ;  /* 0x000000aca874723c */ /* 0x040fea0000041874 */
[----:B------:R2:W2:Y:S03]  /*a460*/  MUFU.EX2 R190, R30 ;  /* 0x0000001e00be7308 */ /* 0x0004a60000000800 */
[C---:B------:R-:W-:Y:S01]  /*a470*/  HMMA.16816.F32.BF16 R120, R168.reuse, R174, R120 ;  /* 0x000000aea878723c */ /* 0x040fe20000041878 */
[----:B------:R-:W4:Y:S06]  /*a480*/  LDSM.16.MT88.4 R172, [R213+0x9900] ;  /* 0x00990000d5ac783b */ /* 0x000f2c0000004200 */
[----:B------:R-:W-:Y:S01]  /*a490*/  MUFU.EX2 R188, R34 ;  /* 0x0000002200bc7308 */ /* 0x000fe20000000800 */
[C---:B-1----:R-:W-:Y:S01]  /*a4a0*/  HMMA.16816.F32.BF16 R124, R168.reuse, R176, R124 ;  /* 0x000000b0a87c723c */ /* 0x042fe2000004187c */
[----:B---3--:R-:W-:Y:S07]  /*a4b0*/  LDSM.16.MT88.4 R24, [R213+0x1100] ;  /* 0x00110000d518783b */ /* 0x008fee0000004200 */
[C---:B------:R-:W-:Y:S01]  /*a4c0*/  HMMA.16816.F32.BF16 R128, R168.reuse, R178, R128 ;  /* 0x000000b2a880723c */ /* 0x040fe20000041880 */
[----:B------:R-:W1:Y:S06]  /*a4d0*/  LDSM.16.MT88.4 R176, [R215+0x9900] ;  /* 0x00990000d7b0783b */ /* 0x000e6c0000004200 */
[----:B--2---:R-:W-:Y:S01]  /*a4e0*/  LDSM.16.MT88.4 R28, [R212+0x1900] ;  /* 0x00190000d41c783b */ /* 0x004fe20000004200 */
[C---:B------:R-:W-:Y:S08]  /*a4f0*/  HMMA.16816.F32.BF16 R132, R168.reuse, R180, R132 ;  /* 0x000000b4a884723c */ /* 0x040ff00000041884 */
[C---:B------:R-:W-:Y:S01]  /*a500*/  HMMA.16816.F32.BF16 R136, R168.reuse, R182, R136 ;  /* 0x000000b6a888723c */ /* 0x040fe20000041888 */
[----:B------:R-:W2:Y:S07]  /*a510*/  LDSM.16.MT88.4 R180, [R212+0x1100] ;  /* 0x00110000d4b4783b */ /* 0x000eae0000004200 */
[C---:B----4-:R-:W-:Y:S01]  /*a520*/  HMMA.16816.F32.BF16 R140, R168.reuse, R184, R140 ;  /* 0x000000b8a88c723c */ /* 0x050fe2000004188c */
[----:B------:R-:W-:Y:S06]  /*a530*/  MUFU.EX2 R184, R42 ;  /* 0x0000002a00b87308 */ /* 0x000fec0000000800 */
[----:B------:R-:W-:Y:S01]  /*a540*/  MOV R185, R208 ;  /* 0x000000d000b97202 */ /* 0x000fe20000000f00 */
[C---:B------:R-:W-:Y:S03]  /*a550*/  HMMA.16816.F32.BF16 R144, R168.reuse, R186, R144 ;  /* 0x000000baa890723c */ /* 0x040fe60000041890 */
[----:B------:R-:W3:Y:S05]  /*a560*/  MUFU.EX2 R208, R33 ;  /* 0x0000002100d07308 */ /* 0x000eea0000000800 */
[C---:B------:R-:W-:Y:S05]  /*a570*/  HMMA.16816.F32.BF16 R148, R168.reuse, R172, R148 ;  /* 0x000000aca894723c */ /* 0x040fea0000041894 */
[----:B------:R4:W2:Y:S03]  /*a580*/  MUFU.EX2 R187, R35 ;  /* 0x0000002300bb7308 */ /* 0x0008a60000000800 */
[C---:B------:R-:W-:Y:S01]  /*a590*/  HMMA.16816.F32.BF16 R12, R168.reuse, R174, R12 ;  /* 0x000000aea80c723c */ /* 0x040fe2000004180c */
[----:B------:R-:W2:Y:S06]  /*a5a0*/  LDSM.16.MT88.4 R172, [R215+0x1100] ;  /* 0x00110000d7ac783b */ /* 0x000eac0000004200 */
[----:B------:R-:W-:Y:S01]  /*a5b0*/  MUFU.EX2 R186, R38 ;  /* 0x0000002600ba7308 */ /* 0x000fe20000000800 */
[C---:B-1----:R-:W-:Y:S08]  /*a5c0*/  HMMA.16816.F32.BF16 R152, R168.reuse, R176, R152 ;  /* 0x000000b0a898723c */ /* 0x042ff00000041898 */
[C---:B------:R-:W-:Y:S01]  /*a5d0*/  HMMA.16816.F32.BF16 R156, R168.reuse, R178, R156 ;  /* 0x000000b2a89c723c */ /* 0x040fe2000004189c */
[----:B------:R-:W1:Y:S06]  /*a5e0*/  LDSM.16.MT88.4 R176, [R214+0x1100] ;  /* 0x00110000d6b0783b */ /* 0x000e6c0000004200 */
[----:B----4-:R-:W-:Y:S01]  /*a5f0*/  LDSM.16.MT88.4 R32, [R213+0x1900] ;  /* 0x00190000d520783b */ /* 0x010fe20000004200 */
[C---:B------:R-:W-:Y:S07]  /*a600*/  HMMA.16816.F32.BF16 R160, R168.reuse, R20, R160 ;  /* 0x00000014a8a0723c */ /* 0x040fee00000418a0 */
[----:B------:R-:W-:Y:S01]  /*a610*/  F2FP.BF16.PACK_AB R20, R249, R250 ;  /* 0x000000faf914723e */ /* 0x000fe200000010ff */
[----:B------:R-:W-:Y:S01]  /*a620*/  HMMA.16816.F32.BF16 R16, R168, R22, R16 ;  /* 0x00000016a810723c */ /* 0x000fe20000041810 */
[----:B------:R-:W4:Y:S03]  /*a630*/  LDSM.16.MT88.4 R168, [R212+0x4100] ;  /* 0x00410000d4a8783b */ /* 0x000f260000004200 */
[----:B------:R-:W-:Y:S03]  /*a640*/  F2FP.BF16.PACK_AB R21, R193, R194 ;  /* 0x000000c2c115723e */ /* 0x000fe600000010ff */
[----:B------:R-:W-:Y:S02]  /*a650*/  F2FP.BF16.PACK_AB R22, R246, R248 ;  /* 0x000000f8f616723e */ /* 0x000fe400000010ff */
[----:B------:R-:W-:Y:S07]  /*a660*/  F2FP.BF16.PACK_AB R23, R191, R192 ;  /* 0x000000c0bf17723e */ /* 0x000fee00000010ff */
[C---:B--2---:R-:W-:Y:S08]  /*a670*/  HMMA.16816.F32.BF16 R4, R20.reuse, R180, R4 ;  /* 0x000000b41404723c */ /* 0x044ff00000041804 */
[C---:B------:R-:W-:Y:S01]  /*a680*/  HMMA.16816.F32.BF16 R8, R20.reuse, R182, R8 ;  /* 0x000000b61408723c */ /* 0x040fe20000041808 */
[----:B------:R-:W2:Y:S07]  /*a690*/  LDSM.16.MT88.4 R180, [R213+0x4100] ;  /* 0x00410000d5b4783b */ /* 0x000eae0000004200 */
[C---:B------:R-:W-:Y:S08]  /*a6a0*/  HMMA.16816.F32.BF16 R52, R20.reuse, R24, R52 ;  /* 0x000000181434723c */ /* 0x040ff00000041834 */
        /* <DEDUP_REMOVED lines=12> */
[C---:B------:R-:W-:Y:S01]  /*a770*/  HMMA.16816.F32.BF16 R88, R20.reuse, R182, R88 ;  /* 0x000000b61458723c */ /* 0x040fe20000041858 */
[----:B------:R-:W2:Y:S07]  /*a780*/  LDSM.16.MT88.4 R180, [R215+0x7100] ;  /* 0x00710000d7b4783b */ /* 0x000eae0000004200 */
[C---:B------:R-:W-:Y:S08]  /*a790*/  HMMA.16816.F32.BF16 R92, R20.reuse, R24, R92 ;  /* 0x00000018145c723c */ /* 0x040ff0000004185c */
[C---:B------:R-:W-:Y:S01]  /*a7a0*/  HMMA.16816.F32.BF16 R96, R20.reuse, R26, R96 ;  /* 0x0000001a1460723c */ /* 0x040fe20000041860 */
[----:B------:R-:W2:Y:S07]  /*a7b0*/  LDSM.16.MT88.4 R24, [R214+0x7100] ;  /* 0x00710000d618783b */ /* 0x000eae0000004200 */
[C---:B---3--:R-:W-:Y:S08]  /*a7c0*/  HMMA.16816.F32.BF16 R100, R20.reuse, R172, R100 ;  /* 0x000000ac1464723c */ /* 0x048ff00000041864 */
[C---:B------:R-:W-:Y:S01]  /*a7d0*/  HMMA.16816.F32.BF16 R104, R20.reuse, R174, R104 ;  /* 0x000000ae1468723c */ /* 0x040fe20000041868 */
[----:B------:R-:W3:Y:S07]  /*a7e0*/  LDSM.16.MT88.4 R172, [R212+0xa100] ;  /* 0x00a10000d4ac783b */ /* 0x000eee0000004200 */
[C---:B-1----:R-:W-:Y:S08]  /*a7f0*/  HMMA.16816.F32.BF16 R108, R20.reuse, R176, R108 ;  /* 0x000000b0146c723c */ /* 0x042ff0000004186c */
[C---:B------:R-:W-:Y:S01]  /*a800*/  HMMA.16816.F32.BF16 R112, R20.reuse, R178, R112 ;  /* 0x000000b21470723c */ /* 0x040fe20000041870 */
[----:B------:R-:W-:Y:S07]  /*a810*/  LDSM.16.MT88.4 R176, [R215+0xa100] ;  /* 0x00a10000d7b0783b */ /* 0x000fee0000004200 */
[C---:B----4-:R-:W-:Y:S08]  /*a820*/  HMMA.16816.F32.BF16 R116, R20.reuse, R168, R116 ;  /* 0x000000a81474723c */ /* 0x050ff00000041874 */
[C---:B------:R-:W-:Y:S01]  /*a830*/  HMMA.16816.F32.BF16 R120, R20.reuse, R170, R120 ;  /* 0x000000aa1478723c */ /* 0x040fe20000041878 */
[----:B------:R-:W1:Y:S07]  /*a840*/  LDSM.16.MT88.4 R168, [R213+0xa100] ;  /* 0x00a10000d5a8783b */ /* 0x000e6e0000004200 */
[C---:B--2---:R-:W-:Y:S07]  /*a850*/  HMMA.16816.F32.BF16 R124, R20.reuse, R180, R124 ;  /* 0x000000b4147c723c */ /* 0x044fee000004187c */
[----:B------:R-:W-:Y:S01]  /*a860*/  MOV R181, R203 ;  /* 0x000000cb00b57202 */ /* 0x000fe20000000f00 */
[C---:B------:R-:W-:Y:S01]  /*a870*/  HMMA.16816.F32.BF16 R128, R20.reuse, R182, R128 ;  /* 0x000000b61480723c */ /* 0x040fe20000041880 */
[----:B------:R-:W-:Y:S03]  /*a880*/  MUFU.EX2 R203, R36 ;  /* 0x0000002400cb7308 */ /* 0x000fe60000000800 */
[----:B------:R-:W-:Y:S02]  /*a890*/  MOV R180, R201 ;  /* 0x000000c900b47202 */ /* 0x000fe40000000f00 */
[----:B------:R-:W-:Y:S02]  /*a8a0*/  MOV R51, R181 ;  /* 0x000000b500337202 */ /* 0x000fe40000000f00 */
[C---:B------:R-:W-:Y:S03]  /*a8b0*/  HMMA.16816.F32.BF16 R132, R20.reuse, R24, R132 ;  /* 0x000000181484723c */ /* 0x040fe60000041884 */
[----:B------:R-:W2:Y:S01]  /*a8c0*/  MUFU.EX2 R201, R37 ;  /* 0x0000002500c97308 */ /* 0x000ea20000000800 */
[----:B------:R-:W-:Y:S02]  /*a8d0*/  MOV R183, R197 ;  /* 0x000000c500b77202 */ /* 0x000fe40000000f00 */
[----:B------:R-:W-:Y:S02]  /*a8e0*/  F2FP.BF16.PACK_AB R181, R47, R46 ;  /* 0x0000002e2fb5723e */ /* 0x000fe400000010ff */
[C---:B------:R-:W-:Y:S01]  /*a8f0*/  HMMA.16816.F32.BF16 R136, R20.reuse, R26, R136 ;  /* 0x0000001a1488723c */ /* 0x040fe20000041888 */
[----:B------:R-:W4:Y:S03]  /*a900*/  LDSM.16.MT88.4 R24, [R214+0xa100] ;  /* 0x00a10000d618783b */ /* 0x000f260000004200 */
[----:B------:R-:W-:Y:S01]  /*a910*/  F2FP.BF16.PACK_AB R182, R49, R48 ;  /* 0x0000003031b6723e */ /* 0x000fe200000010ff */
[----:B------:R-:W-:Y:S01]  /*a920*/  MUFU.EX2 R197, R40 ;  /* 0x0000002800c57308 */ /* 0x000fe20000000800 */
[----:B------:R-:W-:Y:S02]  /*a930*/  MOV R196, R180 ;  /* 0x000000b400c47202 */ /* 0x000fe40000000f00 */
[C---:B---3--:R-:W-:Y:S04]  /*a940*/  HMMA.16816.F32.BF16 R140, R20.reuse, R172, R140 ;  /* 0x000000ac148c723c */ /* 0x048fe8000004188c */
[----:B------:R-:W-:Y:S04]  /*a950*/  F2FP.BF16.PACK_AB R180, R45, R44 ;  /* 0x0000002c2db4723e */ /* 0x000fe800000010ff */
[C---:B------:R-:W-:Y:S01]  /*a960*/  HMMA.16816.F32.BF16 R144, R20.reuse, R174, R144 ;  /* 0x000000ae1490723c */ /* 0x040fe20000041890 */
[----:B------:R-:W-:Y:S07]  /*a970*/  LDSM.16.MT88.4 R172, [R214+0x1900] ;  /* 0x00190000d6ac783b */ /* 0x000fee0000004200 */
[C---:B-1----:R-:W-:Y:S08]  /*a980*/  HMMA.16816.F32.BF16 R148, R20.reuse, R168, R148 ;  /* 0x000000a81494723c */ /* 0x042ff00000041894 */
[C---:B------:R-:W-:Y:S01]  /*a990*/  HMMA.16816.F32.BF16 R12, R20.reuse, R170, R12 ;  /* 0x000000aa140c723c */ /* 0x040fe2000004180c */
[----:B------:R-:W1:Y:S07]  /*a9a0*/  LDSM.16.MT88.4 R168, [R215+0x1900] ;  /* 0x00190000d7a8783b */ /* 0x000e6e0000004200 */
[C---:B------:R-:W-:Y:S07]  /*a9b0*/  HMMA.16816.F32.BF16 R152, R20.reuse, R176, R152 ;  /* 0x000000b01498723c */ /* 0x040fee0000041898 */
[----:B------:R-:W-:Y:S01]  /*a9c0*/  MOV R177, R185 ;  /* 0x000000b900b17202 */ /* 0x000fe20000000f00 */
[C---:B------:R-:W-:Y:S01]  /*a9d0*/  HMMA.16816.F32.BF16 R156, R20.reuse, R178, R156 ;  /* 0x000000b2149c723c */ /* 0x040fe2000004189c */
[----:B------:R-:W3:Y:S01]  /*a9e0*/  LDL.LU R178, [R1] ;  /* 0x0000000001b27983 */ /* 0x000ee20000300800 */
[----:B------:R1:W1:Y:S02]  /*a9f0*/  MUFU.EX2 R185, R39 ;  /* 0x0000002700b97308 */ /* 0x0002640000000800 */
[----:B------:R-:W-:Y:S03]  /*aa00*/  MOV R176, R195 ;  /* 0x000000c300b07202 */ /* 0x000fe60000000f00 */
[----:B------:R-:W-:Y:S01]  /*aa10*/  MOV R179, R165 ;  /* 0x000000a500b37202 */ /* 0x000fe20000000f00 */
[C---:B----4-:R-:W-:Y:S04]  /*aa20*/  HMMA.16816.F32.BF16 R160, R20.reuse, R24, R160 ;  /* 0x0000001814a0723c */ /* 0x050fe800000418a0 */
[----:B------:R-:W4:Y:S04]  /*aa30*/  MUFU.EX2 R195, R41 ;  /* 0x0000002900c37308 */ /* 0x000f280000000800 */
[----:B------:R-:W-:Y:S01]  /*aa40*/  HMMA.16816.F32.BF16 R16, R20, R26, R16 ;  /* 0x0000001a1410723c */ /* 0x000fe20000041810 */
[----:B------:R-:W2:Y:S05]  /*aa50*/  LDSM.16.MT88.4 R24, [R212+0x4900] ;  /* 0x00490000d418783b */ /* 0x000eaa0000004200 */
[----:B------:R4:W2:Y:S01]  /*aa60*/  MUFU.EX2 R165, R43 ;  /* 0x0000002b00a57308 */ /* 0x0008a20000000800 */
[----:B------:R-:W-:Y:S02]  /*aa70*/  F2FP.BF16.PACK_AB R20, R210, R211 ;  /* 0x000000d3d214723e */ /* 0x000fe400000010ff */
[----:B------:R-:W-:Y:S01]  /*aa80*/  F2FP.BF16.PACK_AB R21, R189, R190 ;  /* 0x000000bebd15723e */ /* 0x000fe200000010ff */
[----:B-1----:R-:W-:Y:S02]  /*aa90*/  LDSM.16.MT88.4 R36, [R214+0x2100] ;  /* 0x00210000d624783b */ /* 0x002fe40000004200 */
[----:B------:R-:W-:Y:S02]  /*aaa0*/  F2FP.BF16.PACK_AB R22, R208, R209 ;  /* 0x000000d1d016723e */ /* 0x000fe400000010ff */
[----:B------:R-:W-:Y:S07]  /*aab0*/  F2FP.BF16.PACK_AB R23, R187, R188 ;  /* 0x000000bcbb17723e */ /* 0x000fee00000010ff */
[C---:B------:R-:W-:Y:S08]  /*aac0*/  HMMA.16816.F32.BF16 R4, R20.reuse, R28, R4 ;  /* 0x0000001c1404723c */ /* 0x040ff00000041804 */
[C---:B------:R-:W-:Y:S01]  /*aad0*/  HMMA.16816.F32.BF16 R8, R20.reuse, R30, R8 ;  /* 0x0000001e1408723c */ /* 0x040fe20000041808 */
[----:B------:R-:W1:Y:S06]  /*aae0*/  LDSM.16.MT88.4 R28, [R213+0x4900] ;  /* 0x00490000d51c783b */ /* 0x000e6c0000004200 */
[----:B----4-:R-:W-:Y:S01]  /*aaf0*/  LDSM.16.MT88.4 R40, [R212+0x5100] ;  /* 0x00510000d428783b */ /* 0x010fe20000004200 */
[C---:B------:R-:W-:Y:S08]  /*ab00*/  HMMA.16816.F32.BF16 R52, R20.reuse, R32, R52 ;  /* 0x000000201434723c */ /* 0x040ff00000041834 */
[C---:B------:R-:W-:Y:S01]  /*ab10*/  HMMA.16816.F32.BF16 R56, R20.reuse, R34, R56 ;  /* 0x000000221438723c */ /* 0x040fe20000041838 */
[----:B------:R-:W4:Y:S07]  /*ab20*/  LDSM.16.MT88.4 R32, [R215+0x4900] ;  /* 0x00490000d720783b */ /* 0x000f2e0000004200 */
[C---:B------:R-:W-:Y:S08]  /*ab30*/  HMMA.16816.F32.BF16 R60, R20.reuse, R168, R60 ;  /* 0x000000a8143c723c */ /* 0x040ff0000004183c */
[C---:B------:R-:W-:Y:S01]  /*ab40*/  HMMA.16816.F32.BF16 R64, R20.reuse, R170, R64 ;  /* 0x000000aa1440723c */ /* 0x040fe20000041840 */
[----:B------:R-:W4:Y:S07]  /*ab50*/  LDSM.16.MT88.4 R168, [R214+0x4900] ;  /* 0x00490000d6a8783b */ /* 0x000f2e0000004200 */
        /* <DEDUP_REMOVED lines=9> */
[C---:B----4-:R-:W-:Y:S08]  /*abf0*/  HMMA.16816.F32.BF16 R92, R20.reuse, R32, R92 ;  /* 0x00000020145c723c */ /* 0x050ff0000004185c */
[C---:B------:R-:W-:Y:S01]  /*ac00*/  HMMA.16816.F32.BF16 R96, R20.reuse, R34, R96 ;  /* 0x000000221460723c */ /* 0x040fe20000041860 */
[----:B------:R-:W4:Y:S07]  /*ac10*/  LDSM.16.MT88.4 R32, [R214+0x7900] ;  /* 0x00790000d620783b */ /* 0x000f2e0000004200 */
[C---:B------:R-:W-:Y:S08]  /*ac20*/  HMMA.16816.F32.BF16 R100, R20.reuse, R168, R100 ;  /* 0x000000a81464723c */ /* 0x040ff00000041864 */
[C---:B------:R-:W-:Y:S01]  /*ac30*/  HMMA.16816.F32.BF16 R104, R20.reuse, R170, R104 ;  /* 0x000000aa1468723c */ /* 0x040fe20000041868 */
[----:B------:R-:W4:Y:S07]  /*ac40*/  LDSM.16.MT88.4 R168, [R212+0xa900] ;  /* 0x00a90000d4a8783b */ /* 0x000f2e0000004200 */
[C---:B------:R-:W-:Y:S08]  /*ac50*/  HMMA.16816.F32.BF16 R108, R20.reuse, R172, R108 ;  /* 0x000000ac146c723c */ /* 0x040ff0000004186c */
[C---:B------:R-:W-:Y:S01]  /*ac60*/  HMMA.16816.F32.BF16 R112, R20.reuse, R174, R112 ;  /* 0x000000ae1470723c */ /* 0x040fe20000041870 */
[----:B------:R-:W-:Y:S07]  /*ac70*/  LDSM.16.MT88.4 R172, [R212+0x2900] ;  /* 0x00290000d4ac783b */ /* 0x000fee0000004200 */
        /* <DEDUP_REMOVED lines=10> */
[C---:B------:R-:W-:Y:S08]  /*ad20*/  HMMA.16816.F32.BF16 R144, R20.reuse, R170, R144 ;  /* 0x000000aa1490723c */ /* 0x040ff00000041890 */
[C---:B--2---:R-:W-:Y:S08]  /*ad30*/  HMMA.16816.F32.BF16 R148, R20.reuse, R24, R148 ;  /* 0x000000181494723c */ /* 0x044ff00000041894 */
[C---:B------:R-:W-:Y:S01]  /*ad40*/  HMMA.16816.F32.BF16 R12, R20.reuse, R26, R12 ;  /* 0x0000001a140c723c */ /* 0x040fe2000004180c */
[----:B------:R-:W2:Y:S07]  /*ad50*/  LDSM.16.MT88.4 R24, [R212+0x2100] ;  /* 0x00210000d418783b */ /* 0x000eae0000004200 */
[C---:B-1----:R-:W-:Y:S08]  /*ad60*/  HMMA.16816.F32.BF16 R152, R20.reuse, R28, R152 ;  /* 0x0000001c1498723c */ /* 0x042ff00000041898 */
[C---:B------:R-:W-:Y:S01]  /*ad70*/  HMMA.16816.F32.BF16 R156, R20.reuse, R30, R156 ;  /* 0x0000001e149c723c */ /* 0x040fe2000004189c */
[----:B------:R-:W1:Y:S07]  /*ad80*/  LDSM.16.MT88.4 R28, [R213+0x2100] ;  /* 0x00210000d51c783b */ /* 0x000e6e0000004200 */
[C---:B----4-:R-:W-:Y:S08]  /*ad90*/  HMMA.16816.F32.BF16 R160, R20.reuse, R32, R160 ;  /* 0x0000002014a0723c */ /* 0x050ff000000418a0 */
[----:B------:R-:W-:Y:S01]  /*ada0*/  HMMA.16816.F32.BF16 R16, R20, R34, R16 ;  /* 0x000000221410723c */ /* 0x000fe20000041810 */
[----:B------:R-:W4:Y:S06]  /*adb0*/  LDSM.16.MT88.4 R32, [R215+0x2100] ;  /* 0x00210000d720783b */ /* 0x000f2c0000004200 */
[----:B------:R-:W-:Y:S02]  /*adc0*/  F2FP.BF16.PACK_AB R20, R201, R203 ;  /* 0x000000cbc914723e */ /* 0x000fe400000010ff */
[----:B------:R-:W-:Y:S03]  /*add0*/  F2FP.BF16.PACK_AB R21, R185, R186 ;  /* 0x000000bab915723e */ /* 0x000fe600000010ff */
[----:B------:R-:W-:Y:S02]  /*ade0*/  F2FP.BF16.PACK_AB R22, R195, R197 ;  /* 0x000000c5c316723e */ /* 0x000fe400000010ff */
[----:B------:R-:W-:Y:S01]  /*adf0*/  F2FP.BF16.PACK_AB R23, R165, R184 ;  /* 0x000000b8a517723e */ /* 0x000fe200000010ff */
[----:B---3--:R-:W-:Y:S01]  /*ae00*/  FFMA.FTZ R2, R2, R178, R183 ;  /* 0x000000b202027223 */ /* 0x008fe200000100b7 */
[----:B------:R-:W-:Y:S05]  /*ae10*/  F2FP.BF16.PACK_AB R183, R166, R50 ;  /* 0x00000032a6b7723e */ /* 0x000fea00000010ff */
        /* <DEDUP_REMOVED lines=8> */
[----:B------:R-:W3:Y:S07]  /*aea0*/  LDSM.16.MT88.4 R32, [R214+0x5100] ;  /* 0x00510000d620783b */ /* 0x000eee0000004200 */
        /* <DEDUP_REMOVED lines=37> */
[----:B------:R-:W-:Y:S01]  /*b100*/  HMMA.16816.F32.BF16 R16, R20, R30, R16 ;  /* 0x0000001e1410723c */ /* 0x000fe20000041810 */
[----:B------:R-:W1:Y:S06]  /*b110*/  LDSM.16.MT88.4 R20, [R213+0x5900] ;  /* 0x00590000d514783b */ /* 0x000e6c0000004200 */
[----:B------:R-:W-:Y:S01]  /*b120*/  LDSM.16.MT88.4 R28, [R212+0x8900] ;  /* 0x00890000d41c783b */ /* 0x000fe20000004200 */
[C---:B------:R-:W-:Y:S05]  /*b130*/  HMMA.16816.F32.BF16 R168, R180.reuse, R172, R4 ;  /* 0x000000acb4a8723c */ /* 0x040fea0000041804 */
[----:B------:R-:W1:Y:S03]  /*b140*/  LDSM.16.MT88.4 R4, [R215+0x5900] ;  /* 0x00590000d704783b */ /* 0x000e660000004200 */
[C---:B------:R-:W-:Y:S03]  /*b150*/  HMMA.16816.F32.BF16 R172, R180.reuse, R174, R8 ;  /* 0x000000aeb4ac723c */ /* 0x040fe60000041808 */
[----:B------:R-:W1:Y:S05]  /*b160*/  LDSM.16.MT88.4 R8, [R214+0x5900] ;  /* 0x00590000d608783b */ /* 0x000e6a0000004200 */
[C---:B---3--:R-:W-:Y:S08]  /*b170*/  HMMA.16816.F32.BF16 R52, R180.reuse, R32, R52 ;  /* 0x00000020b434723c */ /* 0x048ff00000041834 */
[C---:B------:R-:W-:Y:S01]  /*b180*/  HMMA.16816.F32.BF16 R56, R180.reuse, R34, R56 ;  /* 0x00000022b438723c */ /* 0x040fe20000041838 */
[----:B------:R-:W3:Y:S07]  /*b190*/  LDSM.16.MT88.4 R32, [R213+0x8900] ;  /* 0x00890000d520783b */ /* 0x000eee0000004200 */
[C---:B----4-:R-:W-:Y:S07]  /*b1a0*/  HMMA.16816.F32.BF16 R60, R180.reuse, R36, R60 ;  /* 0x00000024b43c723c */ /* 0x050fee000004183c */
[----:B------:R-:W-:Y:S01]  /*b1b0*/  MOV R36, R179 ;  /* 0x000000b300247202 */ /* 0x000fe20000000f00 */
[C---:B------:R-:W-:Y:S01]  /*b1c0*/  HMMA.16816.F32.BF16 R64, R180.reuse, R38, R64 ;  /* 0x00000026b440723c */ /* 0x040fe20000041840 */
[----:B------:R-:W4:Y:S03]  /*b1d0*/  LDL.LU R38, [R1+0x4] ;  /* 0x0000040001267983 */ /* 0x000f260000300800 */
[----:B------:R-:W-:Y:S03]  /*b1e0*/  MOV R37, R176 ;  /* 0x000000b000257202 */ /* 0x000fe60000000f00 */
[----:B------:R-:W-:Y:S01]  /*b1f0*/  MOV R39, R177 ;  /* 0x000000b100277202 */ /* 0x000fe20000000f00 */
[C---:B------:R-:W-:Y:S01]  /*b200*/  HMMA.16816.F32.BF16 R68, R180.reuse, R40, R68 ;  /* 0x00000028b444723c */ /* 0x040fe20000041844 */
[----:B------:R-:W-:Y:S03]  /*b210*/  LDSM.16.MT88.4 R176, [R213+0xb900] ;  /* 0x00b90000d5b0783b */ /* 0x000fe60000004200 */
[----:B------:R-:W-:Y:S04]  /*b220*/  FADD.FTZ R2, R39, R2 ;  /* 0x0000000227027221 */ /* 0x000fe80000010000 */
[C---:B------:R-:W-:Y:S04]  /*b230*/  HMMA.16816.F32.BF16 R72, R180.reuse, R42, R72 ;  /* 0x0000002ab448723c */ /* 0x040fe80000041848 */
[----:B------:R-:W-:Y:S04]  /*b240*/  FADD.FTZ R2, R36, R2 ;  /* 0x0000000224027221 */ /* 0x000fe80000010000 */
[C---:B--2---:R-:W-:Y:S04]  /*b250*/  HMMA.16816.F32.BF16 R76, R180.reuse, R24, R76 ;  /* 0x00000018b44c723c */ /* 0x044fe8000004184c */
[----:B------:R-:W-:Y:S04]  /*b260*/  FADD.FTZ R2, R37, R2 ;  /* 0x0000000225027221 */ /* 0x000fe80000010000 */
[C---:B------:R-:W-:Y:S01]  /*b270*/  HMMA.16816.F32.BF16 R80, R180.reuse, R26, R80 ;  /* 0x0000001ab450723c */ /* 0x040fe20000041850 */
[----:B------:R-:W2:Y:S03]  /*b280*/  LDSM.16.MT88.4 R24, [R215+0x8900] ;  /* 0x00890000d718783b */ /* 0x000ea60000004200 */
[----:B------:R-:W-:Y:S04]  /*b290*/  FADD.FTZ R2, R51, R2 ;  /* 0x0000000233027221 */ /* 0x000fe80000010000 */
[C---:B-1----:R-:W-:Y:S04]  /*b2a0*/  HMMA.16816.F32.BF16 R84, R180.reuse, R20, R84 ;  /* 0x00000014b454723c */ /* 0x042fe80000041854 */
[----:B------:R-:W-:Y:S04]  /*b2b0*/  FADD.FTZ R2, R196, R2 ;  /* 0x00000002c4027221 */ /* 0x000fe80000010000 */
[C---:B------:R-:W-:Y:S01]  /*b2c0*/  HMMA.16816.F32.BF16 R88, R180.reuse, R22, R88 ;  /* 0x00000016b458723c */ /* 0x040fe20000041858 */
[----:B------:R-:W1:Y:S03]  /*b2d0*/  LDSM.16.MT88.4 R20, [R214+0x8900] ;  /* 0x00890000d614783b */ /* 0x000e660000004200 */
[----:B------:R-:W-:Y:S04]  /*b2e0*/  FADD.FTZ R2, R252, R2 ;  /* 0x00000002fc027221 */ /* 0x000fe80000010000 */
[C---:B------:R-:W-:Y:S04]  /*b2f0*/  HMMA.16816.F32.BF16 R92, R180.reuse, R4, R92 ;  /* 0x00000004b45c723c */ /* 0x040fe8000004185c */
        /* <DEDUP_REMOVED lines=11> */
[C---:B------:R-:W-:Y:S04]  /*b3b0*/  HMMA.16816.F32.BF16 R112, R180.reuse, R30, R112 ;  /* 0x0000001eb470723c */ /* 0x040fe80000041870 */
[----:B------:R-:W-:Y:S04]  /*b3c0*/  FADD.FTZ R2, R211, R2 ;  /* 0x00000002d3027221 */ /* 0x000fe80000010000 */
[C---:B---3--:R-:W-:Y:S04]  /*b3d0*/  HMMA.16816.F32.BF16 R116, R180.reuse, R32, R116 ;  /* 0x00000020b474723c */ /* 0x048fe80000041874 */
[----:B------:R-:W-:Y:S04]  /*b3e0*/  FADD.FTZ R2, R210, R2 ;  /* 0x00000002d2027221 */ /* 0x000fe80000010000 */
[C---:B------:R-:W-:Y:S04]  /*b3f0*/  HMMA.16816.F32.BF16 R120, R180.reuse, R34, R120 ;  /* 0x00000022b478723c */ /* 0x040fe80000041878 */
[----:B------:R-:W-:Y:S04]  /*b400*/  FADD.FTZ R2, R209, R2 ;  /* 0x00000002d1027221 */ /* 0x000fe80000010000 */
[C---:B--2---:R-:W-:Y:S04]  /*b410*/  HMMA.16816.F32.BF16 R124, R180.reuse, R24, R124 ;  /* 0x00000018b47c723c */ /* 0x044fe8000004187c */
[----:B------:R-:W-:Y:S04]  /*b420*/  FADD.FTZ R2, R208, R2 ;  /* 0x00000002d0027221 */ /* 0x000fe80000010000 */
[C---:B------:R-:W-:Y:S04]  /*b430*/  HMMA.16816.F32.BF16 R128, R180.reuse, R26, R128 ;  /* 0x0000001ab480723c */ /* 0x040fe80000041880 */
[----:B------:R-:W-:Y:S04]  /*b440*/  FADD.FTZ R2, R203, R2 ;  /* 0x00000002cb027221 */ /* 0x000fe80000010000 */
[C---:B-1----:R-:W-:Y:S04]  /*b450*/  HMMA.16816.F32.BF16 R132, R180.reuse, R20, R132 ;  /* 0x00000014b484723c */ /* 0x042fe80000041884 */
[----:B------:R-:W-:Y:S04]  /*b460*/  FADD.FTZ R2, R201, R2 ;  /* 0x00000002c9027221 */ /* 0x000fe80000010000 */
[C---:B------:R-:W-:Y:S04]  /*b470*/  HMMA.16816.F32.BF16 R136, R180.reuse, R22, R136 ;  /* 0x00000016b488723c */ /* 0x040fe80000041888 */
[----:B------:R-:W-:Y:S04]  /*b480*/  FADD.FTZ R2, R197, R2 ;  /* 0x00000002c5027221 */ /* 0x000fe80000010000 */
[C---:B------:R-:W-:Y:S04]  /*b490*/  HMMA.16816.F32.BF16 R140, R180.reuse, R4, R140 ;  /* 0x00000004b48c723c */ /* 0x040fe8000004188c */
[----:B------:R-:W-:Y:S04]  /*b4a0*/  FADD.FTZ R2, R195, R2 ;  /* 0x00000002c3027221 */ /* 0x000fe80000010000 */
[C---:B------:R-:W-:Y:S01]  /*b4b0*/  HMMA.16816.F32.BF16 R144, R180.reuse, R6, R144 ;  /* 0x00000006b490723c */ /* 0x040fe20000041890 */
[----:B------:R-:W1:Y:S07]  /*b4c0*/  LDSM.16.MT88.4 R4, [R214+0xb900] ;  /* 0x00b90000d604783b */ /* 0x000e6e0000004200 */
[C---:B------:R-:W-:Y:S08]  /*b4d0*/  HMMA.16816.F32.BF16 R148, R180.reuse, R176, R148 ;  /* 0x000000b0b494723c */ /* 0x040ff00000041894 */
[C---:B------:R-:W-:Y:S08]  /*b4e0*/  HMMA.16816.F32.BF16 R176, R180.reuse, R178, R12 ;  /* 0x000000b2b4b0723c */ /* 0x040ff0000004180c */
[C---:B------:R-:W-:Y:S08]  /*b4f0*/  HMMA.16816.F32.BF16 R152, R180.reuse, R8, R152 ;  /* 0x00000008b498723c */ /* 0x040ff00000041898 */
[C---:B------:R-:W-:Y:S08]  /*b500*/  HMMA.16816.F32.BF16 R156, R180.reuse, R10, R156 ;  /* 0x0000000ab49c723c */ /* 0x040ff0000004189c */
[C---:B-1----:R-:W-:Y:S08]  /*b510*/  HMMA.16816.F32.BF16 R160, R180.reuse, R4, R160 ;  /* 0x00000004b4a0723c */ /* 0x042ff000000418a0 */
[----:B------:R-:W-:Y:S04]  /*b520*/  HMMA.16816.F32.BF16 R180, R180, R6, R16 ;  /* 0x00000006b4b4723c */ /* 0x000fe80000041810 */
[----:B----4-:R-:W-:Y:S04]  /*b530*/  FFMA.FTZ R0, R0, R38, R207 ;  /* 0x0000002600007223 */ /* 0x010fe800000100cf */
[----:B------:R-:W-:Y:S04]  /*b540*/  FADD.FTZ R0, R206, R0 ;  /* 0x00000000ce007221 */ /* 0x000fe80000010000 */
        /* <DEDUP_REMOVED lines=17> */
[----:B------:R-:W-:Y:S01]  /*b660*/  FADD.FTZ R4, R165, R0 ;  /* 0x00000000a5047221 */ /* 0x000fe20000010000 */
[----:B------:R-:W-:Y:S01]  /*b670*/  MOV R165, R164 ;  /* 0x000000a400a57202 */ /* 0x000fe20000000f00 */
[----:B------:R-:W-:Y:S02]  /*b680*/  FADD.FTZ R0, R44, R2 ;  /* 0x000000022c007221 */ /* 0x000fe40000010000 */
[----:B------:R-:W-:Y:S02]  /*b690*/  FADD.FTZ R4, R46, R4 ;  /* 0x000000042e047221 */ /* 0x000fe40000010000 */
[----:B------:R-:W-:Y:S02]  /*b6a0*/  FADD.FTZ R0, R45, R0 ;  /* 0x000000002d007221 */ /* 0x000fe40000010000 */
[----:B------:R-:W-:Y:S02]  /*b6b0*/  FADD.FTZ R4, R47, R4 ;  /* 0x000000042f047221 */ /* 0x000fe40000010000 */
[----:B------:R-:W-:Y:S02]  /*b6c0*/  FADD.FTZ R2, R48, R0 ;  /* 0x0000000030027221 */ /* 0x000fe40000010000 */
[----:B------:R-:W-:Y:S02]  /*b6d0*/  FADD.FTZ R0, R50, R4 ;  /* 0x0000000432007221 */ /* 0x000fe40000010000 */
[----:B------:R-:W-:Y:S02]  /*b6e0*/  FADD.FTZ R2, R49, R2 ;  /* 0x0000000231027221 */ /* 0x000fe40000010000 */
[----:B------:R-:W-:Y:S01]  /*b6f0*/  FADD.FTZ R0, R166, R0 ;  /* 0x00000000a6007221 */ /* 0x000fe20000010000 */
[----:B------:R-:W-:Y:S02]  /*b700*/  MOV R166, R3 ;  /* 0x0000000300a67202 */ /* 0x000fe40000000f00 */
[----:B------:R1:W-:Y:S06]  /*b710*/  STL [R1], R2 ;  /* 0x0000000201007387 */ /* 0x0003ec0000100800 */
[----:B------:R1:W-:Y:S01]  /*b720*/  STL [R1+0x4], R0 ;  /* 0x0000040001007387 */ /* 0x0003e20000100800 */
[----:B------:R-:W-:-:S05]  /*b730*/  @P0 BRA `(.L_x_1218) ;  /* 0xffffbd1000000947 */ /* 0x000fca000383ffff */
.L_x_1217:
[----:B-1--4-:R-:W2:Y:S04]  /*b740*/  LDL.LU R0, [R1] ;  /* 0x0000000001007983 */ /* 0x012ea80000300800 */
        /* <DEDUP_REMOVED lines=8> */
[----:B------:R-:W1:Y:S01]  /*b7d0*/  SHFL.BFLY PT, R0, R6, 0x1, 0x1f ;  /* 0x0c201f0006007f89 */ /* 0x000e6200000e0000 */
[----:B------:R-:W-:-:S03]  /*b7e0*/  MOV R2, RZ ;  /* 0x000000ff00027202 */ /* 0x000fc60000000f00 */
[----:B------:R-:W2:Y:S01]  /*b7f0*/  SHFL.BFLY PT, R4, R7, 0x1, 0x1f ;  /* 0x0c201f0007047f89 */ /* 0x000ea200000e0000 */
[----:B-1----:R-:W-:Y:S01]  /*b800*/  FADD.FTZ R6, R6, R0 ;  /* 0x0000000006067221 */ /* 0x002fe20000010000 */
[----:B------:R-:W-:Y:S01]  /*b810*/  MOV R0, RZ ;  /* 0x000000ff00007202 */ /* 0x000fe20000000f00 */
[----:B--2---:R-:W-:-:S03]  /*b820*/  FADD.FTZ R7, R4, R7 ;  /* 0x0000000704077221 */ /* 0x004fc60000010000 */
[----:B------:R-:W-:Y:S02]  /*b830*/  FSETP.NE.FTZ.AND P1, PT, R6, RZ, PT ;  /* 0x000000ff0600720b */ /* 0x000fe40003f35000 */
[----:B------:R-:W-:-:S11]  /*b840*/  FSETP.NE.FTZ.AND P0, PT, R7, RZ, PT ;  /* 0x000000ff0700720b */ /* 0x000fd60003f15000 */
        /* <DEDUP_REMOVED lines=140> */
.L_x_1209:
        /* <DEDUP_REMOVED lines=311> */
.L_x_1221:
[----:B------:R-:W-:Y:S05]  /*d480*/  BSYNC B0 ;  /* 0x0000000000007941 */ /* 0x000fea0003800000 */
.L_x_1220:
        /* <DEDUP_REMOVED lines=195> */
.L_x_1219:
        /* <DEDUP_REMOVED lines=50> */
.L_x_1222:
        /* <DEDUP_REMOVED lines=10> */
.L_x_2619:


//--------------------- .text._ZN7cutlass13device_kernelIN5flash19enable_sm80_to_sm89INS1_16FlashAttnFwdSm80INS1_25CollectiveMainloopFwdSm80ILi8ELi1ELb0EN4cute5tupleIJNS5_1CILi128EEENS7_ILi64EEENS7_ILi256EEEEEELi256ENS_10bfloat16_tEfNS_4arch4Sm80ELb0ELb0ELb0ELb1ELb0ELb0ELb1ELb1EEENS1_21CollectiveEpilogueFwdINS6_IJS8_SA_S9_EEENS6_IJNS7_ILi1EEESI_SI_EEESC_SE_Li256ELb1ELb1ELb1ELb0EEENS1_36VarlenDynamicPersistentTileSchedulerILi128ELi64ELi256ELi256ELb1ELb1ELb0ELb0ELb1ELb1EEEEEEEEEvNT_6ParamsE --------------------------
	.section	.text._ZN7cutlass13device_kernelIN5flash19enable_sm80_to_sm89INS1_16FlashAttnFwdSm80INS1_25CollectiveMainloopFwdSm80ILi8ELi1ELb0EN4cute5tupleIJNS5_1CILi128EEENS7_ILi64EEENS7_ILi256EEEEEELi256ENS_10bfloat16_tEfNS_4arch4Sm80ELb0ELb0ELb0ELb1ELb0ELb0ELb1ELb1EEENS1_21CollectiveEpilogueFwdINS6_IJS8_SA_S9_EEENS6_IJNS7_ILi1EEESI_SI_EEESC_SE_Li256ELb1ELb1ELb1ELb0EEENS1_36VarlenDynamicPersistentTileSchedulerILi128ELi64ELi256ELi256ELb1ELb1ELb0ELb0ELb1ELb1EEEEEEEEEvNT_6ParamsE,"ax",@progbits
	.sectioninfo	@"SHI_REGISTERS=255"
	.align	128
.text._ZN7cutlass13device_kernelIN5flash19enable_sm80_to_sm89INS1_16FlashAttnFwdSm80INS1_25CollectiveMainloopFwdSm80ILi8ELi1ELb0EN4cute5tupleIJNS5_1CILi128EEENS7_ILi64EEENS7_ILi256EEEEEELi256ENS_10bfloat16_tEfNS_4arch4Sm80ELb0ELb0ELb0ELb1ELb0ELb0ELb1ELb1EEENS1_21CollectiveEpilogueFwdINS6_IJS8_SA_S9_EEENS6_IJNS7_ILi1EEESI_SI_EEESC_SE_Li256ELb1ELb1ELb1ELb0EEENS1_36VarlenDynamicPersistentTileSchedulerILi128ELi64ELi256ELi256ELb1ELb1ELb0ELb0ELb1ELb1EEEEEEEEEvNT_6ParamsE:
        .type           _ZN7cutlass13device_kernelIN5flash19enable_sm80_to_sm89INS1_16FlashAttnFwdSm80INS1_25CollectiveMainloopFwdSm80ILi8ELi1ELb0EN4cute5tupleIJNS5_1CILi128EEENS7_ILi64EEENS7_ILi256EEEEEELi256ENS_10bfloat16_tEfNS_4arch4Sm80ELb0ELb0ELb0ELb1ELb0ELb0ELb1ELb1EEENS1_21CollectiveEpilogueFwdINS6_IJS8_SA_S9_EEENS6_IJNS7_ILi1EEESI_SI_EEESC_SE_Li256ELb1ELb1ELb1ELb0EEENS1_36VarlenDynamicPersistentTileSchedulerILi128ELi64ELi256ELi256ELb1ELb1ELb0ELb0ELb1ELb1EEEEEEEEEvNT_6ParamsE,@function
        .size           _ZN7cutlass13device_kernelIN5flash19enable_sm80_to_sm89INS1_16FlashAttnFwdSm80INS1_25CollectiveMainloopFwdSm80ILi8ELi1ELb0EN4cute5tupleIJNS5_1CILi128EEENS7_ILi64EEENS7_ILi256EEEEEELi256ENS_10bfloat16_tEfNS_4arch4Sm80ELb0ELb0ELb0ELb1ELb0ELb0ELb1ELb1EEENS1_21CollectiveEpilogueFwdINS6_IJS8_SA_S9_EEENS6_IJNS7_ILi1EEESI_SI_EEESC_SE_Li256ELb1ELb1ELb1ELb0EEENS1_36VarlenDynamicPersistentTileSchedulerILi128ELi64ELi256ELi256ELb1ELb1ELb0ELb0ELb1ELb1EEEEEEEEEvNT_6ParamsE,(.L_x_2620 - _ZN7cutlass13device_kernelIN5flash19enable_sm80_to_sm89INS1_16FlashAttnFwdSm80INS1_25CollectiveMainloopFwdSm80ILi8ELi1ELb0EN4cute5tupleIJNS5_1CILi128EEENS7_ILi64EEENS7_ILi256EEEEEELi256ENS_10bfloat16_tEfNS_4arch4Sm80ELb0ELb0ELb0ELb1ELb0ELb0ELb1ELb1EEENS1_21CollectiveEpilogueFwdINS6_IJS8_SA_S9_EEENS6_IJNS7_ILi1EEESI_SI_EEESC_SE_Li256ELb1ELb1ELb1ELb0EEENS1_36VarlenDynamicPersistentTileSchedulerILi128ELi64ELi256ELi256ELb1ELb1ELb0ELb0ELb1ELb1EEEEEEEEEvNT_6ParamsE)
        .other          _ZN7cutlass13device_kernelIN5flash19enable_sm80_to_sm89INS1_16FlashAttnFwdSm80INS1_25CollectiveMainloopFwdSm80ILi8ELi1ELb0EN4cute5tupleIJNS5_1CILi128EEENS7_ILi64EEENS7_ILi256EEEEEELi256ENS_10bfloat16_tEfNS_4arch4Sm80ELb0ELb0ELb0ELb1ELb0ELb0ELb1ELb1EEENS1_21CollectiveEpilogueFwdINS6_IJS8_SA_S9_EEENS6_IJNS7_ILi1EEESI_SI_EEESC_SE_Li256ELb1ELb1ELb1ELb0EEENS1_36VarlenDynamicPersistentTileSchedulerILi128ELi64ELi256ELi256ELb1ELb1ELb0ELb0ELb1ELb1EEEEEEEEEvNT_6ParamsE,@"STO_CUDA_ENTRY STV_DEFAULT"
_ZN7cutlass13device_kernelIN5flash19enable_sm80_to_sm89INS1_16FlashAttnFwdSm80INS1_25CollectiveMainloopFwdSm80ILi8ELi1ELb0EN4cute5tupleIJNS5_1CILi128EEENS7_ILi64EEENS7_ILi256EEEEEELi256ENS_10bfloat16_tEfNS_4arch4Sm80ELb0ELb0ELb0ELb1ELb0ELb0ELb1ELb1EEENS1_21CollectiveEpilogueFwdINS6_IJS8_SA_S9_EEENS6_IJNS7_ILi1EEESI_SI_EEESC_SE_Li256ELb1ELb1ELb1ELb0EEENS1_36VarlenDynamicPersistentTileSchedulerILi128ELi64ELi256ELi256ELb1ELb1ELb0ELb0ELb1ELb1EEEEEEEEEvNT_6ParamsE:
[----:B------:R-:W-:-:S03]  /*0000*/  MOV R1, c[0x0][0x28] ;  /* 0x00000a0000017a02 */ /* 0x000fc60000000f00 */
[----:B------:R-:W1:Y:S01]  /*0010*/  S2R R2, SR_TID.X ;  /* 0x0000000000027919 */ /* 0x000e620000002100 */
[----:B------:R-:W-:Y:S01]  /*0020*/  IADD3 R1, R1, -0x40, RZ ;  /* 0xffffffc001017810 */ /* 0x000fe20007ffe0ff */
[----:B------:R-:W-:Y:S01]  /*0030*/  ULDC.64 UR6, c[0x0][0x118] ;  /* 0x0000460000067ab9 */ /* 0x000fe20000000a00 */
[----:B-1----:R-:W-:-:S05]  /*0040*/  SHF.R.U32.HI R0, RZ, 0x5, R2 ;  /* 0x00000005ff007819 */ /* 0x002fca0000011602 */
[----:B------:R-:W1:Y:S02]  /*0050*/  SHFL.IDX PT, R3, R0, RZ, 0x1f ;  /* 0x00001fff00037589 */ /* 0x000e6400000e0000 */
[----:B-1----:R-:W-:Y:S02]  /*0060*/  ISETP.NE.AND P0, PT, R3, RZ, PT ;  /* 0x000000ff0300720c */ /* 0x002fe40003f05270 */
[----:B------:R1:W-:Y:S11]  /*0070*/  STL [R1+0x30], R3 ;  /* 0x0000300301007387 */ /* 0x0003f60000100800 */
        /* <DEDUP_REMOVED lines=44> */
.L_x_1228:
        /* <DEDUP_REMOVED lines=17> */
.L_x_1316:
        /* <DEDUP_REMOVED lines=16> */
.L_x_1317:
[----:B---3--:R-:W-:-:S05]  /*0550*/  IMAD R0, R0, c[0x0][0x538], RZ ;  /* 0x00014e0000007a24 */ /* 0x008fca00078e02ff */
[----:B------:R-:W-:-:S04]  /*0560*/  IADD3 R6, R0, R6, RZ ;  /* 0x0000000600067210 */ /* 0x000fc80007ffe0ff */
[----:B------:R-:W-:-:S13]  /*0570*/  ISETP.GT.AND P0, PT, R6, UR4, PT ;  /* 0x0000000406007c0c */ /* 0x000fda000bf04270 */
[----:B-12---:R-:W-:Y:S05]  /*0580*/  @!P0 BRA `(.L_x_1228) ;  /* 0xfffffdb000008947 */ /* 0x006fea000383ffff */
.L_x_1224:
[----:B--2---:R-:W-:-:S05]  /*0590*/  IADD3 R240, -R0, R6, RZ ;  /* 0x0000000600f07210 */ /* 0x004fca0007ffe1ff */
[----:B------:R-:W-:-:S05]  /*05a0*/  IMAD R0, R4, c[0x0][0x538], R240 ;  /* 0x00014e0004007a24 */ /* 0x000fca00078e02f0 */
[----:B------:R-:W-:Y:S01]  /*05b0*/  ISETP.GT.AND P0, PT, R0, UR4, PT ;  /* 0x0000000400007c0c */ /* 0x000fe2000bf04270 */
[----:B------:R-:W-:-:S12]  /*05c0*/  BRA.DIV ~URZ, `(.L_x_1229) ;  /* 0x0000e5f27f007947 */ /* 0x000fd8000b800000 */
[----:B------:R-:W-:-:S04]  /*05d0*/  VOTE.ANY R6, PT, !P0 ;  /* 0x0000000000067806 */ /* 0x000fc800040e0100 */
.L_x_1318:
[----:B------:R1:W2:Y:S01]  /*05e0*/  POPC R243, R6 ;  /* 0x0000000600f37309 */ /* 0x0002a20000000000 */
[----:B------:R-:W-:Y:S05]  /*05f0*/  BRA.DIV ~URZ, `(.L_x_1230) ;  /* 0x0000e6127f007947 */ /* 0x000fea000b800000 */
[----:B--2---:R-:W2:Y:S04]  /*0600*/  SHFL.IDX PT, R11, R8, R243, 0x1f ;  /* 0x00001ff3080b7589 */ /* 0x004ea800000e0000 */
[----:B------:R3:W4:Y:S02]  /*0610*/  SHFL.IDX PT, R10, R7, R243, 0x1f ;  /* 0x00001ff3070a7589 */ /* 0x00072400000e0000 */
[----:B---3--:R-:W-:Y:S02]  /*0620*/  MOV R7, RZ ;  /* 0x000000ff00077202 */ /* 0x008fe40000000f00 */
.L_x_1319:
[----:B--2-4-:R-:W-:Y:S01]  /*0630*/  ISETP.NE.AND P0, PT, R6, RZ, PT ;  /* 0x000000ff0600720c */ /* 0x014fe20003f05270 */
[----:B------:R-:W-:-:S12]  /*0640*/  BSSY B0, `(.L_x_1231) ;  /* 0x0000005000007945 */ /* 0x000fd80003800000 */
[----:B------:R-:W-:Y:S05]  /*0650*/  @!P0 BRA `(.L_x_1232) ;  /* 0x0000003000008947 */ /* 0x000fea0003800000 */
[----:B------:R-:W-:Y:S01]  /*0660*/  IADD3 R3, R243, -0x1, RZ ;  /* 0xfffffffff3037810 */ /* 0x000fe20007ffe0ff */
[----:B------:R-:W-:Y:S05]  /*0670*/  BRA.DIV ~URZ, `(.L_x_1233) ;  /* 0x0000e6727f007947 */ /* 0x000fea000b800000 */
[----:B------:R2:W3:Y:S02]  /*0680*/  SHFL.IDX PT, R7, R4, R3, 0x1f ;  /* 0x00001f0304077589 */ /* 0x0004e400000e0000 */
.L_x_1232:
[----:B------:R-:W-:Y:S05]  /*0690*/  BSYNC B0 ;  /* 0x0000000000007941 */ /* 0x000fea0003800000 */
.L_x_1231:
        /* <DEDUP_REMOVED lines=65> */
.L_x_1225:
[----:B--2---:R-:W-:Y:S01]  /*0ab0*/  IMAD.MOV.U32 R241, RZ, RZ, RZ ;  /* 0x000000fffff17224 */ /* 0x004fe200078e00ff */
[----:B------:R-:W-:Y:S01]  /*0ac0*/  MOV R242, RZ ;  /* 0x000000ff00f27202 */ /* 0x000fe20000000f00 */
[----:B------:R-:W-:Y:S01]  /*0ad0*/  IMAD.U32 R240, RZ, RZ, UR4 ;  /* 0x00000004fff07e24 */ /* 0x000fe2000f8e00ff */
[----:B------:R-:W-:Y:S02]  /*0ae0*/  MOV R243, c[0x0][0x53c] ;  /* 0x00014f0000f37a02 */ /* 0x000fe40000000f00 */
.L_x_1234:
[----:B------:R-:W-:Y:S01]  /*0af0*/  ISETP.NE.AND P0, PT, R12, RZ, PT ;  /* 0x000000ff0c00720c */ /* 0x000fe20003f05270 */
[----:B------:R-:W-:-:S12]  /*0b00*/  WARPSYNC 0xffffffff ;  /* 0xffffffff00007948 */ /* 0x000fd80003800000 */
[----:B------:R1:W-:Y:S04]  /*0b10*/  @!P0 STS.128 [0x20100], R240 ;  /* 0x020100f0ff008388 */ /* 0x0003e80000000c00 */
[----:B------:R-:W-:Y:S06]  /*0b20*/  BAR.ARV 0x5, 0x100 ;  /* 0x0144000000007b1d */ /* 0x000fec0000002000 */
.L_x_1223:
[----:B-12---:R-:W-:-:S13]  /*0b30*/  ISETP.GE.AND P0, PT, R243, c[0x0][0x53c], PT ;  /* 0x00014f00f3007a0c */ /* 0x006fda0003f06270 */
[----:B------:R-:W-:Y:S05]  /*0b40*/  @P0 EXIT ;  /* 0x000000000000094d */ /* 0x000fea0003800000 */
[----:B------:R-:W1:Y:S02]  /*0b50*/  S2R R15, SR_TID.X ;  /* 0x00000000000f7919 */ /* 0x000e640000002100 */
[----:B-1----:R-:W-:-:S04]  /*0b60*/  SHF.R.S32.HI R10, RZ, 0x1f, R15 ;  /* 0x0000001fff0a7819 */ /* 0x002fc8000001140f */
[CC--:B------:R-:W-:Y:S02]  /*0b70*/  LEA.HI R2, R10.reuse, R15.reuse, RZ, 0x4 ;  /* 0x0000000f0a027211 */ /* 0x0c0fe400078f20ff */
[----:B------:R-:W-:Y:S02]  /*0b80*/  LEA.HI R7, R10, R15, RZ, 0x3 ;  /* 0x0000000f0a077211 */ /* 0x000fe400078f18ff */
[----:B------:R-:W-:Y:S02]  /*0b90*/  SHF.R.S32.HI R3, RZ, 0x4, R2 ;  /* 0x00000004ff037819 */ /* 0x000fe40000011402 */
[----:B------:R-:W-:Y:S02]  /*0ba0*/  LOP3.LUT R8, R7, 0xfffffff8, RZ, 0xc0, !PT ;  /* 0xfffffff807087812 */ /* 0x000fe400078ec0ff */
[----:B------:R-:W-:Y:S02]  /*0bb0*/  LEA.HI R0, R2, R3, RZ, 0x1 ;  /* 0x0000000302007211 */ /* 0x000fe400078f08ff */
[----:B------:R-:W-:Y:S01]  /*0bc0*/  SHF.R.S32.HI R17, RZ, 0x3, R7 ;  /* 0x00000003ff117819 */ /* 0x000fe20000011407 */
[----:B------:R-:W-:Y:S01]  /*0bd0*/  IMAD.IADD R8, R15, 0x1, -R8 ;  /* 0x000000010f087824 */ /* 0x000fe200078e0a08 */
[----:B------:R-:W-:-:S02]  /*0be0*/  LOP3.LUT R0, R0, 0xfffffffe, RZ, 0xc0, !PT ;  /* 0xfffffffe00007812 */ /* 0x000fc400078ec0ff */
[----:B------:R-:W-:Y:S01]  /*0bf0*/  LEA.HI R11, R10, R15, RZ, 0x2 ;  /* 0x0000000f0a0b7211 */ /* 0x000fe200078f10ff */
[----:B------:R-:W-:Y:S02]  /*0c00*/  IMAD.SHL.U32 R4, R17, 0x40, RZ ;  /* 0x0000004011047824 */ /* 0x000fe400078e00ff */
[----:B------:R-:W-:Y:S01]  /*0c10*/  IMAD.IADD R13, R3, 0x1, -R0 ;  /* 0x00000001030d7824 */ /* 0x000fe200078e0a00 */
[----:B------:R-:W-:Y:S01]  /*0c20*/  LOP3.LUT R0, R2, 0xfffffff0, RZ, 0xc0, !PT ;  /* 0xfffffff002007812 */ /* 0x000fe200078ec0ff */
[C---:B------:R-:W-:Y:S01]  /*0c30*/  IMAD.SHL.U32 R234, R8.reuse, 0x8, RZ ;  /* 0x0000000808ea7824 */ /* 0x040fe200078e00ff */
[--C-:B------:R-:W-:Y:S01]  /*0c40*/  SHF.R.S32.HI R9, RZ, 0x2, R11.reuse ;  /* 0x00000002ff097819 */ /* 0x100fe2000001140b */
[----:B------:R-:W-:Y:S01]  /*0c50*/  IMAD.SHL.U32 R6, R8, 0x40, RZ ;  /* 0x0000004008067824 */ /* 0x000fe200078e00ff */
[----:B------:R-:W-:Y:S01]  /*0c60*/  SHF.R.S32.HI R3, RZ, 0x1f, R11 ;  /* 0x0000001fff037819 */ /* 0x000fe2000001140b */
[----:B------:R-:W-:Y:S01]  /*0c70*/  IMAD.IADD R2, R15, 0x1, -R0 ;  /* 0x000000010f027824 */ /* 0x000fe200078e0a00 */
[----:B------:R-:W-:-:S02]  /*0c80*/  LOP3.LUT R0, R4, 0x1c0, RZ, 0xc0, !PT ;  /* 0x000001c004007812 */ /* 0x000fc400078ec0ff */
[----:B------:R-:W-:Y:S02]  /*0c90*/  LEA.HI R3, R3, R9, RZ, 0x3 ;  /* 0x0000000903037211 */ /* 0x000fe400078f18ff */
[----:B------:R-:W-:Y:S02]  /*0ca0*/  SHF.R.S32.HI R12, RZ, 0x1f, R2 ;  /* 0x0000001fff0c7819 */ /* 0x000fe40000011402 */
[----:B------:R-:W-:Y:S02]  /*0cb0*/  LOP3.LUT R4, R3, 0xfffffff8, RZ, 0xc0, !PT ;  /* 0xfffffff803047812 */ /* 0x000fe400078ec0ff */
[----:B------:R-:W-:Y:S02]  /*0cc0*/  LOP3.LUT R5, R0, 0x38, R234, 0xf8, !PT ;  /* 0x0000003800057812 */ /* 0x000fe400078ef8ea */
[----:B------:R-:W-:Y:S01]  /*0cd0*/  SHF.R.U32.HI R3, RZ, 0x3, R0 ;  /* 0x00000003ff037819 */ /* 0x000fe20000011600 */
[----:B------:R-:W-:Y:S01]  /*0ce0*/  IMAD.IADD R9, R9, 0x1, -R4 ;  /* 0x0000000109097824 */ /* 0x000fe200078e0a04 */
[----:B------:R-:W-:-:S02]  /*0cf0*/  LOP3.LUT R0, R6, 0x1c0, RZ, 0xc0, !PT ;  /* 0x000001c006007812 */ /* 0x000fc400078ec0ff */
[----:B------:R-:W-:Y:S02]  /*0d00*/  LEA.HI R12, R12, R2, RZ, 0x3 ;  /* 0x000000020c0c7211 */ /* 0x000fe400078f18ff */
[----:B------:R-:W-:Y:S02]  /*0d10*/  LOP3.LUT R5, R5, R3, RZ, 0x3c, !PT ;  /* 0x0000000305057212 */ /* 0x000fe400078e3cff */
[----:B------:R-:W-:Y:S02]  /*0d20*/  LOP3.LUT R3, R0, 0x8, R7, 0xf8, !PT ;  /* 0x0000000800037812 */ /* 0x000fe400078ef807 */
[----:B------:R-:W-:Y:S02]  /*0d30*/  SHF.R.U32.HI R0, RZ, 0x3, R0 ;  /* 0x00000003ff007819 */ /* 0x000fe40000011600 */
[----:B------:R-:W-:Y:S02]  /*0d40*/  LEA.HI R7, R10, R15, RZ, 0x5 ;  /* 0x0000000f0a077211 */ /* 0x000fe400078f28ff */
[----:B------:R-:W-:-:S02]  /*0d50*/  LOP3.LUT R4, R12, 0xfffffff8, RZ, 0xc0, !PT ;  /* 0xfffffff80c047812 */ /* 0x000fc400078ec0ff */
[----:B------:R-:W-:Y:S02]  /*0d60*/  LEA.HI R6, R10, R15, RZ, 0x6 ;  /* 0x0000000f0a067211 */ /* 0x000fe400078f30ff */
[----:B------:R-:W-:Y:S01]  /*0d70*/  LOP3.LUT R14, R3, R0, RZ, 0x3c, !PT ;  /* 0x00000000030e7212 */ /* 0x000fe200078e3cff */
[----:B------:R-:W-:Y:S01]  /*0d80*/  IMAD.IADD R10, R2, 0x1, -R4 ;  /* 0x00000001020a7824 */ /* 0x000fe200078e0a04 */
[----:B------:R-:W-:Y:S01]  /*0d90*/  LOP3.LUT R0, R7, 0xffffffe0, RZ, 0xc0, !PT ;  /* 0xffffffe007007812 */ /* 0x000fe200078ec0ff */
[----:B------:R-:W-:Y:S01]  /*0da0*/  IMAD.SHL.U32 R4, R6, 0x8, RZ ;  /* 0x0000000806047824 */ /* 0x000fe200078e00ff */
[--C-:B------:R-:W-:Y:S02]  /*0db0*/  SHF.R.S32.HI R6, RZ, 0x5, R7.reuse ;  /* 0x00000005ff067819 */ /* 0x100fe40000011407 */
[----:B------:R-:W-:Y:S01]  /*0dc0*/  SHF.R.S32.HI R2, RZ, 0x1f, R7 ;  /* 0x0000001fff027819 */ /* 0x000fe20000011407 */
[----:B------:R-:W-:Y:S01]  /*0dd0*/  IMAD.IADD R16, R15, 0x1, -R0 ;  /* 0x000000010f107824 */ /* 0x000fe200078e0a00 */
[----:B------:R-:W-:Y:S01]  /*0de0*/  LOP3.LUT R3, R11, 0xfffffffc, RZ, 0xc0, !PT ;  /* 0xfffffffc0b037812 */ /* 0x000fe200078ec0ff */
[----:B------:R-:W-:Y:S01]  /*0df0*/  IMAD.SHL.U32 R7, R13, 0x8, RZ ;  /* 0x000000080d077824 */ /* 0x000fe200078e00ff */
[----:B------:R-:W-:Y:S01]  /*0e00*/  LEA.HI R0, R2, R6, RZ, 0x3 ;  /* 0x0000000602007211 */ /* 0x000fe200078f18ff */
[----:B------:R-:W-:Y:S01]  /*0e10*/  IMAD.SHL.U32 R2, R10, 0x40, RZ ;  /* 0x000000400a027824 */ /* 0x000fe200078e00ff */
[----:B------:R-:W-:-:S02]  /*0e20*/  SHF.R.S32.HI R11, RZ, 0x1f, R16 ;  /* 0x0000001fff0b7819 */ /* 0x000fc40000011410 */
[----:B------:R-:W-:Y:S02]  /*0e30*/  LOP3.LUT R0, R0, 0xffffff8, RZ, 0xc0, !PT ;  /* 0x0ffffff800007812 */ /* 0x000fe400078ec0ff */
[----:B------:R-:W-:Y:S02]  /*0e40*/  LEA.HI R11, R11, R16, RZ, 0x2 ;  /* 0x000000100b0b7211 */ /* 0x000fe400078f10ff */
[----:B------:R-:W-:Y:S02]  /*0e50*/  LOP3.LUT R2, R2, 0x1c0, RZ, 0xc0, !PT ;  /* 0x000001c002027812 */ /* 0x000fe400078ec0ff */
[----:B------:R-:W-:Y:S01]  /*0e60*/  LOP3.LUT R218, R5, 0x7ffffe00, R4, 0xf8, !PT ;  /* 0x7ffffe0005da7812 */ /* 0x000fe200078ef804 */
[----:B------:R-:W-:Y:S01]  /*0e70*/  IMAD.IADD R5, R15, 0x1, -R3 ;  /* 0x000000010f057824 */ /* 0x000fe200078e0a03 */
[----:B------:R-:W-:Y:S01]  /*0e80*/  LOP3.LUT R7, R2, 0x8, R7, 0xf8, !PT ;  /* 0x0000000802077812 */ /* 0x000fe200078ef807 */
[----:B------:R-:W-:Y:S01]  /*0e90*/  IMAD.IADD R3, R6, 0x1, -R0 ;  /* 0x0000000106037824 */ /* 0x000fe200078e0a00 */
[----:B------:R-:W-:Y:S01]  /*0ea0*/  SHF.R.S32.HI R0, RZ, 0x2, R11 ;  /* 0x00000002ff007819 */ /* 0x000fe2000001140b */
[----:B------:R-:W-:Y:S01]  /*0eb0*/  IMAD.SHL.U32 R218, R218, 0x2, RZ ;  /* 0x00000002dada7824 */ /* 0x000fe200078e00ff */
[----:B------:R-:W-:-:S02]  /*0ec0*/  SHF.R.U32.HI R2, RZ, 0x3, R2 ;  /* 0x00000003ff027819 */ /* 0x000fc40000011602 */
[----:B------:R-:W-:Y:S01]  /*0ed0*/  LOP3.LUT R4, R9, 0x1, RZ, 0xc0, !PT ;  /* 0x0000000109047812 */ /* 0x000fe200078ec0ff */
[----:B------:R-:W-:Y:S01]  /*0ee0*/  IMAD R15, R3, 0x10, R0 ;  /* 0x00000010030f7824 */ /* 0x000fe200078e0200 */
[----:B------:R-:W-:Y:S01]  /*0ef0*/  LOP3.LUT R7, R7, R2, RZ, 0x3c, !PT ;  /* 0x0000000207077212 */ /* 0x000fe200078e3cff */
[----:B------:R-:W-:Y:S01]  /*0f00*/  IMAD.SHL.U32 R2, R9, 0x40, RZ ;  /* 0x0000004009027824 */ /* 0x000fe200078e00ff */
[----:B------:R-:W-:Y:S01]  /*0f10*/  LEA.HI R0, R5, R5, RZ, 0x1 ;  /* 0x0000000505007211 */ /* 0x000fe200078f08ff */
[----:B------:R-:W-:Y:S01]  /*0f20*/  IMAD.SHL.U32 R3, R12, 0x40, RZ ;  /* 0x000000400c037824 */ /* 0x000fe200078e00ff */
[----:B------:R-:W-:Y:S01]  /*0f30*/  ISETP.NE.U32.AND P0, PT, R4, 0x1, PT ;  /* 0x000000010400780c */ /* 0x000fe20003f05070 */
[----:B------:R-:W-:Y:S01]  /*0f40*/  IMAD.SHL.U32 R4, R6, 0x400, RZ ;  /* 0x0000040006047824 */ /* 0x000fe200078e00ff */
[----:B------:R-:W-:Y:S01]  /*0f50*/  LOP3.LUT R0, R0, 0x1ffffffe, RZ, 0xc0, !PT ;  /* 0x1ffffffe00007812 */ /* 0x000fe200078ec0ff */
[----:B------:R-:W-:Y:S01]  /*0f60*/  STL [R1+0x34], R15 ;  /* 0x0000340f01007387 */ /* 0x000fe20000100800 */
[----:B------:R-:W-:-:S02]  /*0f70*/  LOP3.LUT R2, R2, 0x1c0, RZ, 0xc0, !PT ;  /* 0x000001c002027812 */ /* 0x000fc400078ec0ff */
[----:B------:R-:W-:Y:S01]  /*0f80*/  LOP3.LUT R3, R3, 0xfffffe00, RZ, 0xc0, !PT ;  /* 0xfffffe0003037812 */ /* 0x000fe200078ec0ff */
[C---:B------:R-:W-:Y:S01]  /*0f90*/  IMAD.IADD R12, R5.reuse, 0x1, -R0 ;  /* 0x00000001050c7824 */ /* 0x040fe200078e0a00 */
[----:B------:R-:W-:Y:S01]  /*0fa0*/  LEA.HI R2, R2, R2, RZ, 0x1d ;  /* 0x0000000202027211 */ /* 0x000fe200078fe8ff */
[----:B------:R-:W-:Y:S01]  /*0fb0*/  IMAD R5, R5, 0x2, R4 ;  /* 0x0000000205057824 */ /* 0x000fe200078e0204 */
[----:B------:R-:W-:Y:S01]  /*0fc0*/  R2P PR, R9, 0x6 ;  /* 0x0000000609007804 */ /* 0x000fe20000000000 */
[----:B------:R-:W-:Y:S01]  /*0fd0*/  IMAD R0, R13, 0x200, R14 ;  /* 0x000002000d007824 */ /* 0x000fe200078e020e */
[-C--:B------:R-:W-:Y:S01]  /*0fe0*/  IADD3 R4, R7, R3.reuse, R4 ;  /* 0x0000000307047210 */ /* 0x080fe20007ffe004 */
[----:B------:R-:W-:Y:S01]  /*0ff0*/  IMAD.IADD R9, R5, 0x1, R2 ;  /* 0x0000000105097824 */ /* 0x000fe200078e0202 */
[----:B------:R-:W-:Y:S01]  /*1000*/  LOP3.LUT R5, R7, R3, RZ, 0xfc, !PT ;  /* 0x0000000307057212 */ /* 0x000fe200078efcff */
[----:B------:R-:W-:Y:S01]  /*1010*/  IMAD R3, R8, 0x20, R17 ;  /* 0x0000002008037824 */ /* 0x000fe200078e0211 */
[----:B------:R-:W-:Y:S01]  /*1020*/  IADD3 R237, R234, 0x40, RZ ;  /* 0x00000040eaed7810 */ /* 0x000fe20007ffe0ff */
[----:B------:R-:W-:Y:S01]  /*1030*/  IMAD.MOV.U32 R13, RZ, RZ, 0x20 ;  /* 0x00000020ff0d7424 */ /* 0x000fe200078e00ff */
[----:B------:R-:W-:-:S02]  /*1040*/  LOP3.LUT P4, RZ, R8, 0x2, RZ, 0xc0, !PT ;  /* 0x0000000208ff7812 */ /* 0x000fc4000788c0ff */
[----:B------:R1:W-:Y:S01]  /*1050*/  STL [R1+0x2c], R3 ;  /* 0x00002c0301007387 */ /* 0x0003e20000100800 */
[C---:B------:R-:W-:Y:S02]  /*1060*/  LOP3.LUT P6, RZ, R10.reuse, 0x2, RZ, 0xc0, !PT ;  /* 0x000000020aff7812 */ /* 0x040fe400078cc0ff */
[----:B------:R-:W-:Y:S01]  /*1070*/  LOP3.LUT P5, RZ, R10, 0x4, RZ, 0xc0, !PT ;  /* 0x000000040aff7812 */ /* 0x000fe200078ac0ff */
[----:B------:R-:W-:Y:S01]  /*1080*/  IMAD.MOV.U32 R10, RZ, RZ, 0x40 ;  /* 0x00000040ff0a7424 */ /* 0x000fe200078e00ff */
[----:B------:R-:W-:Y:S02]  /*1090*/  SHF.R.S32.HI R6, RZ, 0x1f, R237 ;  /* 0x0000001fff067819 */ /* 0x000fe400000114ed */
[----:B------:R-:W-:Y:S01]  /*10a0*/  LOP3.LUT P3, RZ, R8, 0x4, RZ, 0xc0, !PT ;  /* 0x0000000408ff7812 */ /* 0x000fe2000786c0ff */
[----:B------:R-:W-:Y:S01]  /*10b0*/  IMAD R8, R12, 0x8, R15 ;  /* 0x000000080c087824 */ /* 0x000fe200078e020f */
[----:B------:R-:W-:Y:S01]  /*10c0*/  LEA R151, R0, 0x8100, 0x1 ;  /* 0x0000810000977811 */ /* 0x000fe200078e08ff */
[----:B------:R2:W-:Y:S01]  /*10d0*/  STL [R1], R6 ;  /* 0x0000000601007387 */ /* 0x0005e20000100800 */
[----:B------:R-:W-:-:S02]  /*10e0*/  SEL R2, R10, 0xffffffc0, !P3 ;  /* 0xffffffc00a027807 */ /* 0x000fc40005800000 */
[----:B------:R-:W-:Y:S01]  /*10f0*/  SEL R0, R10, 0xffffffc0, !P5 ;  /* 0xffffffc00a007807 */ /* 0x000fe20006800000 */
[----:B------:R3:W-:Y:S01]  /*1100*/  STL [R1+0x38], R8 ;  /* 0x0000380801007387 */ /* 0x0007e20000100800 */
[----:B------:R-:W-:Y:S01]  /*1110*/  SEL R7, R13, 0xffffffe0, !P1 ;  /* 0xffffffe00d077807 */ /* 0x000fe20004800000 */
[C---:B------:R-:W-:Y:S01]  /*1120*/  IMAD.IADD R197, R151.reuse, 0x1, R2 ;  /* 0x0000000197c57824 */ /* 0x040fe200078e0202 */
[C---:B------:R-:W-:Y:S02]  /*1130*/  IADD3 R202, R151.reuse, 0x20, RZ ;  /* 0x0000002097ca7810 */ /* 0x040fe40007ffe0ff */
[----:B------:R-:W-:Y:S02]  /*1140*/  @P4 IADD3 R202, R151, -0x20, RZ ;  /* 0xffffffe097ca4810 */ /* 0x000fe40007ffe0ff */
[----:B------:R-:W-:Y:S02]  /*1150*/  LEA R198, R4, 0x10100, 0x1 ;  /* 0x0001010004c67811 */ /* 0x000fe400078e08ff */
[----:B------:R-:W-:Y:S01]  /*1160*/  LEA R192, R5, 0x100, 0x1 ;  /* 0x0000010005c07811 */ /* 0x000fe200078e08ff */
[----:B------:R-:W-:Y:S01]  /*1170*/  IMAD.IADD R194, R2, 0x1, R202 ;  /* 0x0000000102c27824 */ /* 0x000fe200078e02ca */
[----:B-1----:R-:W-:Y:S01]  /*1180*/  LOP3.LUT R3, R11, 0x7ffffffc, RZ, 0xc0, !PT ;  /* 0x7ffffffc0b037812 */ /* 0x002fe200078ec0ff */
[----:B------:R-:W-:Y:S01]  /*1190*/  IMAD.IADD R201, R198, 0x1, R0 ;  /* 0x00000001c6c97824 */ /* 0x000fe200078e0200 */
[----:B------:R-:W-:Y:S01]  /*11a0*/  IADD3 R236, R234, 0x80, RZ ;  /* 0x00000080eaec7810 */ /* 0x000fe20007ffe0ff */
[----:B------:R-:W-:Y:S01]  /*11b0*/  IMAD.IADD R196, R0, 0x1, R192 ;  /* 0x0000000100c47824 */ /* 0x000fe200078e02c0 */
[----:B------:R-:W-:Y:S01]  /*11c0*/  IADD3 R238, R234, 0xc0, RZ ;  /* 0x000000c0eaee7810 */ /* 0x000fe20007ffe0ff */
[----:B------:R-:W-:Y:S01]  /*11d0*/  IMAD.IADD R3, R16, 0x1, -R3 ;  /* 0x0000000110037824 */ /* 0x000fe200078e0a03 */
[----:B------:R-:W-:-:S02]  /*11e0*/  SHF.R.S32.HI R235, RZ, 0x1f, R234 ;  /* 0x0000001fffeb7819 */ /* 0x000fc400000114ea */
[----:B------:R-:W-:Y:S01]  /*11f0*/  SHF.R.S32.HI R252, RZ, 0x1f, R236 ;  /* 0x0000001ffffc7819 */ /* 0x000fe200000114ec */
[----:B------:R-:W-:Y:S01]  /*1200*/  IMAD.SHL.U32 R239, R3, 0x2, RZ ;  /* 0x0000000203ef7824 */ /* 0x000fe200078e00ff */
[----:B--2---:R-:W-:Y:S02]  /*1210*/  SEL R6, R10, 0xffffffc0, !P2 ;  /* 0xffffffc00a067807 */ /* 0x004fe40005000000 */
[----:B------:R-:W-:Y:S02]  /*1220*/  SEL R3, R13, 0xffffffe0, !P6 ;  /* 0xffffffe00d037807 */ /* 0x000fe40007000000 */
[C---:B------:R-:W-:Y:S02]  /*1230*/  IADD3 R22, R239.reuse, 0x98, RZ ;  /* 0x00000098ef167810 */ /* 0x040fe40007ffe0ff */
[C---:B------:R-:W-:Y:S01]  /*1240*/  IADD3 R19, R239.reuse, 0xb0, RZ ;  /* 0x000000b0ef137810 */ /* 0x040fe20007ffe0ff */
[----:B------:R-:W-:Y:S01]  /*1250*/  IMAD.IADD R199, R198, 0x1, R3 ;  /* 0x00000001c6c77824 */ /* 0x000fe200078e0203 */
[----:B------:R-:W-:Y:S01]  /*1260*/  IADD3 R10, R239, 0x8, RZ ;  /* 0x00000008ef0a7810 */ /* 0x000fe20007ffe0ff */
[----:B------:R-:W-:Y:S01]  /*1270*/  IMAD.IADD R193, R3, 0x1, R192 ;  /* 0x0000000103c17824 */ /* 0x000fe200078e02c0 */
[----:B------:R-:W-:Y:S01]  /*1280*/  IADD3 R16, R239, 0xc8, RZ ;  /* 0x000000c8ef107810 */ /* 0x000fe20007ffe0ff */
[----:B------:R-:W-:Y:S01]  /*1290*/  IMAD.IADD R200, R199, 0x1, R0 ;  /* 0x00000001c7c87824 */ /* 0x000fe200078e0200 */
[C---:B---3--:R-:W-:Y:S01]  /*12a0*/  IADD3 R8, R239.reuse, 0x10, RZ ;  /* 0x00000010ef087810 */ /* 0x048fe20007ffe0ff */
[----:B------:R-:W-:Y:S01]  /*12b0*/  IMAD.IADD R195, R0, 0x1, R193 ;  /* 0x0000000100c37824 */ /* 0x000fe200078e02c1 */
[----:B------:R-:W-:-:S02]  /*12c0*/  IADD3 R13, R239, 0xe0, RZ ;  /* 0x000000e0ef0d7810 */ /* 0x000fc40007ffe0ff */
[----:B------:R-:W-:Y:S02]  /*12d0*/  LEA R10, R9, 0x80, 0x1 ;  /* 0x00000080090a7811 */ /* 0x000fe400078e08ff */
[C---:B------:R-:W-:Y:S02]  /*12e0*/  IADD3 R8, R239.reuse, 0xf8, RZ ;  /* 0x000000f8ef087810 */ /* 0x040fe40007ffe0ff */
[----:B------:R-:W-:Y:S01]  /*12f0*/  SHF.R.S32.HI R9, RZ, 0x1f, R22 ;  /* 0x0000001fff097819 */ /* 0x000fe20000011416 */
[----:B------:R-:W-:Y:S01]  /*1300*/  STL [R1+0x8], R10 ;  /* 0x0000080a01007387 */ /* 0x000fe20000100800 */
[----:B------:R-:W-:Y:S02]  /*1310*/  SHF.R.S32.HI R9, RZ, 0x1f, R19 ;  /* 0x0000001fff097819 */ /* 0x000fe40000011413 */
[----:B------:R-:W-:Y:S02]  /*1320*/  IADD3 R11, R239, 0xf0, RZ ;  /* 0x000000f0ef0b7810 */ /* 0x000fe40007ffe0ff */
[----:B------:R-:W-:-:S02]  /*1330*/  SHF.R.S32.HI R9, RZ, 0x1f, R16 ;  /* 0x0000001fff097819 */ /* 0x000fc40000011410 */
[----:B------:R-:W-:Y:S02]  /*1340*/  SHF.R.S32.HI R9, RZ, 0x1f, R13 ;  /* 0x0000001fff097819 */ /* 0x000fe4000001140d */
[----:B------:R-:W-:Y:S01]  /*1350*/  SHF.R.S32.HI R9, RZ, 0x1f, R8 ;  /* 0x0000001fff097819 */ /* 0x000fe20000011408 */
[C---:B------:R-:W-:Y:S01]  /*1360*/  IMAD.IADD R9, R10.reuse, 0x1, R7 ;  /* 0x000000010a097824 */ /* 0x040fe200078e0207 */
[----:B------:R-:W-:Y:S01]  /*1370*/  SHF.R.S32.HI R11, RZ, 0x1f, R11 ;  /* 0x0000001fff0b7819 */ /* 0x000fe2000001140b */
[C-C-:B------:R-:W-:Y:S01]  /*1380*/  IMAD.IADD R11, R10.reuse, 0x1, R6.reuse ;  /* 0x000000010a0b7824 */ /* 0x140fe200078e0206 */
[C---:B------:R-:W-:Y:S01]  /*1390*/  IADD3 R8, R10.reuse, -0x10, RZ ;  /* 0xfffffff00a087810 */ /* 0x040fe20007ffe0ff */
[----:B------:R-:W-:Y:S01]  /*13a0*/  IMAD.IADD R2, R9, 0x1, R6 ;  /* 0x0000000109027824 */ /* 0x000fe200078e0206 */
[----:B------:R-:W-:Y:S02]  /*13b0*/  @P0 IADD3 R8, R10, 0x10, RZ ;  /* 0x000000100a080810 */ /* 0x000fe40007ffe0ff */
[----:B------:R-:W-:Y:S01]  /*13c0*/  STL [R1+0x24], R11 ;  /* 0x0000240b01007387 */ /* 0x000fe20000100800 */
[----:B------:R-:W-:-:S02]  /*13d0*/  IADD3 R23, R239, 0x90, RZ ;  /* 0x00000090ef177810 */ /* 0x000fc40007ffe0ff */
[----:B------:R-:W-:Y:S01]  /*13e0*/  IMAD.IADD R4, R6, 0x1, R8 ;  /* 0x0000000106047824 */ /* 0x000fe200078e0208 */
[----:B------:R-:W-:Y:S01]  /*13f0*/  STL [R1+0x14], R9 ;  /* 0x0000140901007387 */ /* 0x000fe20000100800 */
[C---:B------:R-:W-:Y:S02]  /*1400*/  IADD3 R21, R239.reuse, 0xa0, RZ ;  /* 0x000000a0ef157810 */ /* 0x040fe40007ffe0ff */
[C---:B------:R-:W-:Y:S01]  /*1410*/  IADD3 R20, R239.reuse, 0xa8, RZ ;  /* 0x000000a8ef147810 */ /* 0x040fe20007ffe0ff */
[----:B------:R1:W-:Y:S01]  /*1420*/  STL [R1+0x20], R2 ;  /* 0x0000200201007387 */ /* 0x0003e20000100800 */
[C---:B------:R-:W-:Y:S02]  /*1430*/  IADD3 R18, R239.reuse, 0xb8, RZ ;  /* 0x000000b8ef127810 */ /* 0x040fe40007ffe0ff */
[C---:B------:R-:W-:Y:S01]  /*1440*/  IADD3 R17, R239.reuse, 0xc0, RZ ;  /* 0x000000c0ef117810 */ /* 0x040fe20007ffe0ff */
[----:B------:R-:W-:Y:S01]  /*1450*/  STL [R1+0xc], R8 ;  /* 0x00000c0801007387 */ /* 0x000fe20000100800 */
[----:B------:R-:W-:-:S02]  /*1460*/  IADD3 R15, R239, 0xd0, RZ ;  /* 0x000000d0ef0f7810 */ /* 0x000fc40007ffe0ff */
[C---:B------:R-:W-:Y:S01]  /*1470*/  IADD3 R14, R239.reuse, 0xd8, RZ ;  /* 0x000000d8ef0e7810 */ /* 0x040fe20007ffe0ff */
[----:B------:R-:W-:Y:S01]  /*1480*/  STL [R1+0x1c], R4 ;  /* 0x00001c0401007387 */ /* 0x000fe20000100800 */
[----:B------:R-:W-:Y:S02]  /*1490*/  IADD3 R12, R239, 0xe8, RZ ;  /* 0x000000e8ef0c7810 */ /* 0x000fe40007ffe0ff */
[----:B------:R-:W-:Y:S02]  /*14a0*/  SHF.R.S32.HI R247, RZ, 0x1f, R238 ;  /* 0x0000001ffff77819 */ /* 0x000fe400000114ee */
[----:B------:R-:W-:Y:S02]  /*14b0*/  SHF.R.S32.HI R23, RZ, 0x1f, R23 ;  /* 0x0000001fff177819 */ /* 0x000fe40000011417 */
[----:B------:R-:W-:Y:S02]  /*14c0*/  SHF.R.S32.HI R21, RZ, 0x1f, R21 ;  /* 0x0000001fff157819 */ /* 0x000fe40000011415 */
[----:B------:R-:W-:-:S02]  /*14d0*/  SHF.R.S32.HI R20, RZ, 0x1f, R20 ;  /* 0x0000001fff147819 */ /* 0x000fc40000011414 */
[----:B------:R-:W-:Y:S02]  /*14e0*/  SHF.R.S32.HI R18, RZ, 0x1f, R18 ;  /* 0x0000001fff127819 */ /* 0x000fe40000011412 */
[----:B------:R-:W-:Y:S02]  /*14f0*/  SHF.R.S32.HI R17, RZ, 0x1f, R17 ;  /* 0x0000001fff117819 */ /* 0x000fe40000011411 */
[----:B------:R-:W-:Y:S01]  /*1500*/  SHF.R.S32.HI R15, RZ, 0x1f, R15 ;  /* 0x0000001fff0f7819 */ /* 0x000fe2000001140f */
[----:B-1----:R-:W-:Y:S01]  /*1510*/  IMAD.IADD R2, R7, 0x1, R8 ;  /* 0x0000000107027824 */ /* 0x002fe200078e0208 */
[----:B------:R-:W-:Y:S02]  /*1520*/  SHF.R.S32.HI R14, RZ, 0x1f, R14 ;  /* 0x0000001fff0e7819 */ /* 0x000fe4000001140e */
[----:B------:R-:W-:Y:S02]  /*1530*/  SHF.R.S32.HI R12, RZ, 0x1f, R12 ;  /* 0x0000001fff0c7819 */ /* 0x000fe4000001140c */
[----:B------:R1:W-:Y:S01]  /*1540*/  STL [R1+0x10], R2 ;  /* 0x0000100201007387 */ /* 0x0003e20000100800 */
        /* <DEDUP_REMOVED lines=11> */
[----:B------:R-:W-:Y:S01]  /*1600*/  IADD3 R206, R202, 0x6000, RZ ;  /* 0x00006000cace7810 */ /* 0x000fe20007ffe0ff */
[----:B-1----:R-:W-:Y:S01]  /*1610*/  IMAD.IADD R2, R2, 0x1, R6 ;  /* 0x0000000102027824 */ /* 0x002fe200078e0206 */
[----:B------:R-:W-:-:S02]  /*1620*/  IADD3 R205, R202, 0x6800, RZ ;  /* 0x00006800cacd7810 */ /* 0x000fc40007ffe0ff */
[C---:B------:R-:W-:Y:S02]  /*1630*/  IADD3 R204, R202.reuse, 0x7000, RZ ;  /* 0x00007000cacc7810 */ /* 0x040fe40007ffe0ff */
[----:B------:R1:W-:Y:S01]  /*1640*/  STL [R1+0x18], R2 ;  /* 0x0000180201007387 */ /* 0x0003e20000100800 */
[----:B------:R-:W-:-:S03]  /*1650*/  IADD3 R203, R202, 0x7800, RZ ;  /* 0x00007800cacb7810 */ /* 0x000fc60007ffe0ff */
.L_x_1315:
[----:B------:R-:W-:-:S04]  /*1660*/  IMAD.MOV.U32 R13, RZ, RZ, 0x4 ;  /* 0x00000004ff0d7424 */ /* 0x000fc800078e00ff */
[----:B-1----:R-:W-:-:S05]  /*1670*/  IMAD.WIDE R2, R243, R13, c[0x0][0x588] ;  /* 0x00016200f3027625 */ /* 0x002fca00078e020d */
[----:B------:R-:W2:Y:S01]  /*1680*/  LDG.E R244, [R2.64] ;  /* 0x0000000602f47981 */ /* 0x000ea2000c1e1900 */
[----:B------:R-:W-:Y:S01]  /*1690*/  ISETP.NE.U32.AND P0, PT, RZ, c[0x0][0x370], PT ;  /* 0x0000dc00ff007a0c */ /* 0x000fe20003f05070 */
[----:B------:R-:W-:Y:S01]  /*16a0*/  CS2R R6, SRZ ;  /* 0x0000000000067805 */ /* 0x000fe2000001ff00 */
[----:B------:R-:W-:Y:S02]  /*16b0*/  ISETP.NE.U32.AND P5, PT, RZ, c[0x0][0x360], PT ;  /* 0x0000d800ff007a0c */ /* 0x000fe40003fa5070 */
[----:B------:R-:W-:Y:S02]  /*16c0*/  ISETP.NE.AND.EX P0, PT, RZ, c[0x0][0x374], PT, P0 ;  /* 0x0000dd00ff007a0c */ /* 0x000fe40003f05300 */
[----:B------:R-:W-:Y:S02]  /*16d0*/  ISETP.NE.AND.EX P5, PT, RZ, c[0x0][0x364], PT, P5 ;  /* 0x0000d900ff007a0c */ /* 0x000fe40003fa5350 */
[----:B------:R-:W-:-:S04]  /*16e0*/  ISETP.NE.U32.AND P2, PT, RZ, c[0x0][0x348], PT ;  /* 0x0000d200ff007a0c */ /* 0x000fc80003f45070 */
[----:B------:R-:W-:Y:S01]  /*16f0*/  ISETP.NE.AND.EX P2, PT, RZ, c[0x0][0x34c], PT, P2 ;  /* 0x0000d300ff007a0c */ /* 0x000fe20003f45320 */
[----:B------:R-:W-:Y:S01]  /*1700*/  IMAD.MOV.U32 R10, RZ, RZ, RZ ;  /* 0x000000ffff0a7224 */ /* 0x000fe200078e00ff */
[----:B--2---:R-:W-:-:S03]  /*1710*/  SHF.R.S32.HI R246, RZ, 0x1f, R244 ;  /* 0x0000001ffff67819 */ /* 0x004fc600000114f4 */
[----:B------:R-:W-:-:S04]  /*1720*/  @P0 LEA R2, P1, R244, c[0x0][0x370], 0x2 ;  /* 0x0000dc00f4020a11 */ /* 0x000fc800078210ff */
[C-C-:B------:R-:W-:Y:S02]  /*1730*/  @P0 LEA.HI.X R3, R244.reuse, c[0x0][0x374], R246.reuse, 0x2, P1 ;  /* 0x0000dd00f4030a11 */ /* 0x140fe400008f14f6 */
[----:B------:R-:W-:Y:S02]  /*1740*/  ISETP.NE.U32.AND P1, PT, RZ, c[0x0][0x350], PT ;  /* 0x0000d400ff007a0c */ /* 0x000fe40003f25070 */
[C---:B------:R-:W-:Y:S01]  /*1750*/  LEA R4, P4, R244.reuse, c[0x0][0x348], 0x2 ;  /* 0x0000d200f4047a11 */ /* 0x040fe200078810ff */
[----:B------:R1:W5:Y:S01]  /*1760*/  @P0 LDG.E R7, [R2.64] ;  /* 0x0000000602070981 */ /* 0x000362000c1e1900 */
[----:B------:R-:W-:Y:S02]  /*1770*/  ISETP.NE.AND.EX P1, PT, RZ, c[0x0][0x354], PT, P1 ;  /* 0x0000d500ff007a0c */ /* 0x000fe40003f25310 */
[C---:B------:R-:W-:Y:S02]  /*1780*/  @P5 LEA R8, P0, R244.reuse, c[0x0][0x360], 0x2 ;  /* 0x0000d800f4085a11 */ /* 0x040fe400078010ff */
[----:B------:R-:W-:-:S02]  /*1790*/  LEA.HI.X R5, R244, c[0x0][0x34c], R246, 0x2, P4 ;  /* 0x0000d300f4057a11 */ /* 0x000fc400020f14f6 */
[----:B------:R-:W-:-:S03]  /*17a0*/  @P5 LEA.HI.X R9, R244, c[0x0][0x364], R246, 0x2, P0 ;  /* 0x0000d900f4095a11 */ /* 0x000fc600000f14f6 */
[----:B------:R2:W5:Y:S04]  /*17b0*/  @P2 LDG.E R6, [R4.64] ;  /* 0x0000000604062981 */ /* 0x000568000c1e1900 */
[----:B------:R2:W5:Y:S01]  /*17c0*/  @P5 LDG.E R18, [R8.64] ;  /* 0x0000000608125981 */ /* 0x000562000c1e1900 */
[----:B-1----:R-:W-:-:S04]  /*17d0*/  LEA R2, P3, R244, c[0x0][0x350], 0x2 ;  /* 0x0000d400f4027a11 */ /* 0x002fc800078610ff */
[----:B------:R-:W-:-:S05]  /*17e0*/  LEA.HI.X R3, R244, c[0x0][0x354], R246, 0x2, P3 ;  /* 0x0000d500f4037a11 */ /* 0x000fca00018f14f6 */
[----:B------:R2:W5:Y:S01]  /*17f0*/  @P1 LDG.E R10, [R2.64] ;  /* 0x00000006020a1981 */ /* 0x000562000c1e1900 */
[----:B------:R-:W-:Y:S01]  /*1800*/  YIELD ;  /* 0x0000000000007946 */ /* 0x000fe20003800000 */
[----:B------:R-:W-:Y:S01]  /*1810*/  LOP3.LUT R245, R242, 0xffff, RZ, 0xc0, !PT ;  /* 0x0000fffff2f57812 */ /* 0x000fe200078ec0ff */
[----:B------:R-:W-:Y:S05]  /*1820*/  @P5 BRA `(.L_x_1235) ;  /* 0x0000005000005947 */ /* 0x000fea0003800000 */
[----:B-----5:R-:W-:Y:S01]  /*1830*/  MOV R18, c[0x0][0x168] ;  /* 0x00005a0000127a02 */ /* 0x020fe20000000f00 */
[----:B------:R-:W-:Y:S05]  /*1840*/  @!P2 BRA `(.L_x_1235) ;  /* 0x000000300000a947 */ /* 0x000fea0003800000 */
[----:B--2---:R-:W2:Y:S04]  /*1850*/  LDG.E R8, [R4.64] ;  /* 0x0000000604087981 */ /* 0x004ea8000c1e1900 */
[----:B------:R-:W2:Y:S02]  /*1860*/  LDG.E R0, [R4.64+0x4] ;  /* 0x0000040604007981 */ /* 0x000ea4000c1e1900 */
[----:B--2---:R-:W-:-:S02]  /*1870*/  IADD3 R18, -R8, R0, RZ ;  /* 0x0000000008127210 */ /* 0x004fc40007ffe1ff */
.L_x_1235:
[----:B------:R-:W-:-:S04]  /*1880*/  ISETP.NE.U32.AND P0, PT, RZ, c[0x0][0x368], PT ;  /* 0x0000da00ff007a0c */ /* 0x000fc80003f05070 */
[----:B------:R-:W-:-:S13]  /*1890*/  ISETP.NE.AND.EX P0, PT, RZ, c[0x0][0x36c], PT, P0 ;  /* 0x0000db00ff007a0c */ /* 0x000fda0003f05300 */
[----:B------:R-:W-:Y:S05]  /*18a0*/  @!P0 BRA `(.L_x_1236) ;  /* 0x0000004000008947 */ /* 0x000fea0003800000 */
[----:B--2---:R-:W-:-:S04]  /*18b0*/  LEA R2, P0, R244, c[0x0][0x368], 0x2 ;  /* 0x0000da00f4027a11 */ /* 0x004fc800078010ff */
[----:B------:R-:W-:-:S05]  /*18c0*/  LEA.HI.X R3, R244, c[0x0][0x36c], R246, 0x2, P0 ;  /* 0x0000db00f4037a11 */ /* 0x000fca00000f14f6 */
[----:B------:R1:W5:Y:S01]  /*18d0*/  LDG.E R0, [R2.64] ;  /* 0x0000000602007981 */ /* 0x000362000c1e1900 */
[----:B------:R-:W-:Y:S05]  /*18e0*/  BRA `(.L_x_1237) ;  /* 0x0000005000007947 */ /* 0x000fea0003800000 */
.L_x_1236:
[----:B------:R-:W-:Y:S01]  /*18f0*/  MOV R0, c[0x0][0x1d0] ;  /* 0x0000740000007a02 */ /* 0x000fe20000000f00 */
[----:B------:R-:W-:Y:S05]  /*1900*/  @!P1 BRA `(.L_x_1237) ;  /* 0x0000003000009947 */ /* 0x000fea0003800000 */
[----:B--2---:R-:W2:Y:S04]  /*1910*/  LDG.E R4, [R2.64] ;  /* 0x0000000602047981 */ /* 0x004ea8000c1e1900 */
[----:B------:R-:W2:Y:S02]  /*1920*/  LDG.E R0, [R2.64+0x4] ;  /* 0x0000040602007981 */ /* 0x000ea4000c1e1900 */
[----:B--2---:R-:W-:-:S04]  /*1930*/  IADD3 R0, -R4, R0, RZ ;  /* 0x0000000004007210 */ /* 0x004fc80007ffe1ff */
.L_x_1237:
[----:B-12---:R-:W-:Y:S01]  /*1940*/  LOP3.LUT R2, R242, 0xff000000, RZ, 0xc0, !PT ;  /* 0xff000000f2027812 */ /* 0x006fe200078ec0ff */
[--C-:B-----5:R-:W-:Y:S01]  /*1950*/  IMAD.IADD R19, R0, 0x1, -R7.reuse ;  /* 0x0000000100137824 */ /* 0x120fe200078e0a07 */
[----:B------:R-:W-:Y:S01]  /*1960*/  LOP3.LUT R3, R242, 0xff0000, RZ, 0xc0, !PT ;  /* 0x00ff0000f2037812 */ /* 0x000fe200078ec0ff */
[----:B------:R-:W-:Y:S01]  /*1970*/  BSSY B0, `(.L_x_1238) ;  /* 0x000002d000007945 */ /* 0x000fe20003800000 */
[----:B------:R-:W-:Y:S01]  /*1980*/  SHF.R.U32.HI R4, RZ, 0x8, R2 ;  /* 0x00000008ff047819 */ /* 0x000fe20000011602 */
[----:B------:R-:W-:Y:S01]  /*1990*/  IMAD.IADD R12, R10, 0x1, R7 ;  /* 0x000000010a0c7824 */ /* 0x000fe200078e0207 */
[----:B------:R-:W-:-:S02]  /*19a0*/  ISETP.GE.AND P0, PT, R19, 0x1, PT ;  /* 0x000000011300780c */ /* 0x000fc40003f06270 */
[----:B------:R-:W-:Y:S02]  /*19b0*/  LEA.HI R3, R3, R4, RZ, 0x10 ;  /* 0x0000000403037211 */ /* 0x000fe400078f80ff */
[----:B------:R-:W-:Y:S02]  /*19c0*/  IADD3 R0, R19, 0x3f, RZ ;  /* 0x0000003f13007810 */ /* 0x000fe40007ffe0ff */
[----:B------:R-:W-:Y:S02]  /*19d0*/  LOP3.LUT R14, R3, 0xff, RZ, 0xc0, !PT ;  /* 0x000000ff030e7812 */ /* 0x000fe400078ec0ff */
[----:B------:R-:W-:Y:S02]  /*19e0*/  SHF.R.U32.HI R5, RZ, 0x10, R3 ;  /* 0x00000010ff057819 */ /* 0x000fe40000011603 */
[----:B------:R-:W-:Y:S01]  /*19f0*/  SHF.R.S32.HI R2, RZ, 0x1f, R0 ;  /* 0x0000001fff027819 */ /* 0x000fe20000011400 */
[----:B------:R1:W-:Y:S03]  /*1a00*/  STL [R1+0x28], R14 ;  /* 0x0000280e01007387 */ /* 0x0003e60000100800 */
[----:B------:R-:W-:Y:S01]  /*1a10*/  LEA.HI R0, R2, R0, RZ, 0x6 ;  /* 0x0000000002007211 */ /* 0x000fe200078f30ff */
[----:B------:R1:W-:Y:S01]  /*1a20*/  STL [R1+0x4], R5 ;  /* 0x0000040501007387 */ /* 0x0003e20000100800 */
[----:B------:R-:W-:-:S02]  /*1a30*/  IMAD.MOV.U32 R2, RZ, RZ, RZ ;  /* 0x000000ffff027224 */ /* 0x000fc400078e00ff */
[----:B------:R-:W-:Y:S01]  /*1a40*/  SHF.R.S32.HI R8, RZ, 0x6, R0 ;  /* 0x00000006ff087819 */ /* 0x000fe20000011400 */
        /* <DEDUP_REMOVED lines=31> */
.L_x_1239:
[----:B------:R-:W-:Y:S05]  /*1c40*/  BSYNC B0 ;  /* 0x0000000000007941 */ /* 0x000fea0003800000 */
.L_x_1238:
[----:B------:R-:W-:Y:S01]  /*1c50*/  IMAD R242, R14, R2, RZ ;  /* 0x000000020ef27224 */ /* 0x000fe200078e02ff */
[----:B------:R-:W-:Y:S01]  /*1c60*/  PRMT R0, RZ, 0x7610, R0 ;  /* 0x00007610ff007816 */ /* 0x000fe20000000000 */
[----:B------:R-:W-:Y:S01]  /*1c70*/  CS2R R20, SRZ ;  /* 0x0000000000147805 */ /* 0x000fe2000001ff00 */
[----:B------:R-:W-:Y:S01]  /*1c80*/  CS2R R58, SRZ ;  /* 0x00000000003a7805 */ /* 0x000fe2000001ff00 */
[----:B------:R-:W-:Y:S01]  /*1c90*/  IMAD.IADD R2, R242, 0x1, R2 ;  /* 0x00000001f2027824 */ /* 0x000fe200078e0202 */
[----:B------:R-:W-:Y:S01]  /*1ca0*/  CS2R R56, SRZ ;  /* 0x0000000000387805 */ /* 0x000fe2000001ff00 */
        /* <DEDUP_REMOVED lines=65> */
[----:B------:R-:W2:Y:S01]  /*20c0*/  LDL R4, [R1+0x2c] ;  /* 0x00002c0001047983 */ /* 0x000ea20000100800 */
[----:B------:R-:W-:-:S04]  /*20d0*/  ISETP.NE.U32.AND P0, PT, RZ, c[0x0][0x340], PT ;  /* 0x0000d000ff007a0c */ /* 0x000fc80003f05070 */
[----:B------:R-:W-:-:S13]  /*20e0*/  ISETP.NE.AND.EX P0, PT, RZ, c[0x0][0x344], PT, P0 ;  /* 0x0000d100ff007a0c */ /* 0x000fda0003f05300 */
[----:B------:R-:W-:-:S05]  /*20f0*/  @P0 IMAD.WIDE R2, R244, R13, c[0x0][0x340] ;  /* 0x0000d000f4020625 */ /* 0x000fca00078e020d */
[----:B------:R3:W4:Y:S01]  /*2100*/  @P0 LDG.E R11, [R2.64] ;  /* 0x00000006020b0981 */ /* 0x000722000c1e1900 */
[----:B------:R-:W-:Y:S02]  /*2110*/  SHF.R.S32.HI R0, RZ, 0x1f, R6 ;  /* 0x0000001fff007819 */ /* 0x000fe40000011406 */
[----:B------:R-:W-:Y:S01]  /*2120*/  SEL R7, R246, RZ, !P2 ;  /* 0x000000fff6077207 */ /* 0x000fe20005000000 */
[----:B------:R-:W5:Y:S01]  /*2130*/  S2R R9, SR_TID.X ;  /* 0x0000000000097919 */ /* 0x000f620000002100 */
[----:B------:R-:W-:Y:S01]  /*2140*/  ISETP.GE.AND P5, PT, R237, c[0x0][0x1d4], PT ;  /* 0x00007500ed007a0c */ /* 0x000fe20003fa6270 */
[----:B------:R-:W-:Y:S01]  /*2150*/  IMAD R0, R0, c[0x0][0x178], RZ ;  /* 0x00005e0000007a24 */ /* 0x000fe200078e02ff */
[----:B------:R-:W-:Y:S01]  /*2160*/  ISETP.GE.AND P4, PT, R234, c[0x0][0x1d4], PT ;  /* 0x00007500ea007a0c */ /* 0x000fe20003f86270 */
[----:B------:R-:W-:Y:S01]  /*2170*/  IMAD R8, R7, c[0x0][0x1c0], RZ ;  /* 0x0000700007087a24 */ /* 0x000fe200078e02ff */
[----:B------:R-:W-:Y:S01]  /*2180*/  SHF.R.S32.HI R7, RZ, 0x1f, R12 ;  /* 0x0000001fff077819 */ /* 0x000fe2000001140c */
[----:B------:R-:W-:Y:S01]  /*2190*/  IMAD R0, R6, c[0x0][0x17c], R0 ;  /* 0x00005f0006007a24 */ /* 0x000fe200078e0200 */
[----:B------:R-:W-:-:S02]  /*21a0*/  SEL R10, RZ, 0x1, P4 ;  /* 0x00000001ff0a7807 */ /* 0x000fc40002000000 */
[----:B------:R-:W-:Y:S02]  /*21b0*/  ISETP.GE.AND P6, PT, R238, c[0x0][0x1d4], PT ;  /* 0x00007500ee007a0c */ /* 0x000fe40003fc6270 */
[----:B------:R-:W-:Y:S02]  /*21c0*/  P2R R90, PR, RZ, 0x20 ;  /* 0x00000020ff5a7803 */ /* 0x000fe40000000000 */
[----:B------:R-:W-:Y:S02]  /*21d0*/  P2R R91, PR, RZ, 0x10 ;  /* 0x00000010ff5b7803 */ /* 0x000fe40000000000 */
[----:B------:R-:W-:Y:S02]  /*21e0*/  ISETP.GE.AND P4, PT, R237, c[0x0][0x198], PT ;  /* 0x00006600ed007a0c */ /* 0x000fe40003f86270 */
[----:B------:R-:W-:Y:S01]  /*21f0*/  IADD3 R88, R150, -0x1, RZ ;  /* 0xffffffff96587810 */ /* 0x000fe20007ffe0ff */
[----:B---3--:R-:W-:Y:S01]  /*2200*/  IMAD.MOV.U32 R2, RZ, RZ, c[0x0][0x2c4] ;  /* 0x0000b100ff027624 */ /* 0x008fe200078e00ff */
[----:B-----5:R-:W-:-:S04]  /*2210*/  SHF.R.S32.HI R122, RZ, 0x1f, R9 ;  /* 0x0000001fff7a7819 */ /* 0x020fc80000011409 */
[----:B------:R-:W-:Y:S01]  /*2220*/  ISETP.NE.AND P3, PT, R2, 0x1, PT ;  /* 0x000000010200780c */ /* 0x000fe20003f65270 */
[----:B------:R-:W-:Y:S01]  /*2230*/  IMAD.WIDE.U32 R2, R6, c[0x0][0x178], RZ ;  /* 0x00005e0006027a25 */ /* 0x000fe200078e00ff */
[----:B------:R-:W-:-:S03]  /*2240*/  LEA.HI R122, R122, R9, RZ, 0x3 ;  /* 0x000000097a7a7211 */ /* 0x000fc600078f18ff */
[----:B------:R-:W-:Y:S01]  /*2250*/  IMAD.IADD R3, R3, 0x1, R0 ;  /* 0x0000000103037824 */ /* 0x000fe200078e0200 */
[----:B------:R-:W-:-:S03]  /*2260*/  SHF.R.S32.HI R122, RZ, 0x3, R122 ;  /* 0x00000003ff7a7819 */ /* 0x000fc6000001147a */
[----:B------:R-:W-:-:S04]  /*2270*/  IMAD.WIDE.U32 R2, R245, c[0x0][0x1b8], R2 ;  /* 0x00006e00f5027a25 */ /* 0x000fc800078e0002 */
[----:B-1----:R-:W-:Y:S01]  /*2280*/  IMAD R5, R245, c[0x0][0x1bc], R3 ;  /* 0x00006f00f5057a24 */ /* 0x002fe200078e0203 */
[----:B------:R-:W-:-:S05]  /*2290*/  SEL R3, R244, RZ, !P2 ;  /* 0x000000fff4037207 */ /* 0x000fca0005000000 */
[----:B------:R-:W-:Y:S01]  /*22a0*/  IMAD R14, R3, c[0x0][0x1c4], R8 ;  /* 0x00007100030e7a24 */ /* 0x000fe200078e0208 */
[----:B--2---:R-:W-:-:S05]  /*22b0*/  LEA R6, R241, R4, 0x7 ;  /* 0x00000004f1067211 */ /* 0x004fca00078e38ff */
[----:B------:R-:W-:-:S04]  /*22c0*/  @P3 IMAD.HI.U32 R4, R6, c[0x0][0x2c8], RZ ;  /* 0x0000b20006043a27 */ /* 0x000fc800078e00ff */
[----:B------:R-:W-:Y:S01]  /*22d0*/  IMAD.MOV.U32 R0, RZ, RZ, R6 ;  /* 0x000000ffff007224 */ /* 0x000fe200078e0006 */
[----:B------:R-:W-:Y:S01]  /*22e0*/  @P3 SHF.R.U32.HI R0, RZ, c[0x0][0x2cc], R4 ;  /* 0x0000b300ff003a19 */ /* 0x000fe20000011604 */
[----:B------:R-:W-:Y:S01]  /*22f0*/  IMAD.MOV.U32 R4, RZ, RZ, R2 ;  /* 0x000000ffff047224 */ /* 0x000fe200078e0002 */
[----:B------:R-:W-:Y:S02]  /*2300*/  IADD3 R2, P2, R122, R12, RZ ;  /* 0x0000000c7a027210 */ /* 0x000fe40007f5e0ff */
[----:B------:R-:W-:Y:S01]  /*2310*/  ISETP.GE.AND P3, PT, R236, c[0x0][0x198], PT ;  /* 0x00006600ec007a0c */ /* 0x000fe20003f66270 */
[----:B------:R-:W-:Y:S01]  /*2320*/  IMAD.WIDE.U32 R4, R3, c[0x0][0x1c0], R4 ;  /* 0x0000700003047a25 */ /* 0x000fe200078e0004 */
[----:B------:R-:W-:Y:S02]  /*2330*/  LEA.HI.X.SX32 R3, R122, R7, 0x1, P2 ;  /* 0x000000077a037211 */ /* 0x000fe400010f0eff */
[----:B------:R-:W-:Y:S01]  /*2340*/  SEL R7, RZ, 0xffffffff, P5 ;  /* 0xffffffffff077807 */ /* 0x000fe20002800000 */
[----:B------:R-:W-:Y:S01]  /*2350*/  IMAD.WIDE.U32 R8, R2, c[0x0][0x1e0], R234 ;  /* 0x0000780002087a25 */ /* 0x000fe200078e00ea */
[----:B------:R-:W-:-:S02]  /*2360*/  ISETP.GE.AND P2, PT, R236, c[0x0][0x1d4], PT ;  /* 0x00007500ec007a0c */ /* 0x000fc40003f46270 */
[----:B------:R-:W-:Y:S01]  /*2370*/  SHF.L.U32 R17, R7, 0x1, RZ ;  /* 0x0000000107117819 */ /* 0x000fe200000006ff */
[C---:B------:R-:W-:Y:S01]  /*2380*/  IMAD R15, R3.reuse, c[0x0][0x1e0], RZ ;  /* 0x00007800030f7a24 */ /* 0x040fe200078e02ff */
[----:B------:R-:W-:Y:S01]  /*2390*/  P2R R20, PR, RZ, 0x4 ;  /* 0x00000004ff147803 */ /* 0x000fe20000000000 */
[----:B------:R-:W-:Y:S01]  /*23a0*/  IMAD R3, R3, c[0x0][0x208], RZ ;  /* 0x0000820003037a24 */ /* 0x000fe200078e02ff */
[----:B------:R-:W-:Y:S01]  /*23b0*/  LOP3.LUT R17, R17, 0x2, R10, 0xe2, !PT ;  /* 0x0000000211117812 */ /* 0x000fe200078ee20a */
[----:B------:R-:W-:Y:S01]  /*23c0*/  IMAD R16, R2, c[0x0][0x1e4], R15 ;  /* 0x0000790002107a24 */ /* 0x000fe200078e020f */
[----:B------:R-:W-:Y:S01]  /*23d0*/  ISETP.GE.AND P5, PT, R234, c[0x0][0x198], PT ;  /* 0x00006600ea007a0c */ /* 0x000fe20003fa6270 */
[----:B------:R-:W-:-:S04]  /*23e0*/  IMAD.WIDE.U32 R12, R2, c[0x0][0x208], R234 ;  /* 0x00008200020c7a25 */ /* 0x000fc800078e00ea */
[----:B------:R-:W-:Y:S01]  /*23f0*/  IMAD R15, R2, c[0x0][0x20c], R3 ;  /* 0x00008300020f7a24 */ /* 0x000fe200078e0203 */
[--C-:B------:R-:W-:Y:S01]  /*2400*/  SHF.R.S32.HI R2, RZ, 0x1f, R0.reuse ;  /* 0x0000001fff027819 */ /* 0x100fe20000011400 */
[----:B------:R-:W-:Y:S01]  /*2410*/  IMAD.MOV R7, RZ, RZ, -R0 ;  /* 0x000000ffff077224 */ /* 0x000fe200078e0a00 */
[----:B------:R-:W-:Y:S02]  /*2420*/  IADD3 R3, R5, R14, RZ ;  /* 0x0000000e05037210 */ /* 0x000fe40007ffe0ff */
[----:B------:R-:W-:Y:S01]  /*2430*/  SEL R14, RZ, 0x4, P2 ;  /* 0x00000004ff0e7807 */ /* 0x000fe20001000000 */
[----:B------:R-:W-:Y:S01]  /*2440*/  IMAD R5, R2, c[0x0][0x1b0], RZ ;  /* 0x00006c0002057a24 */ /* 0x000fe200078e02ff */
[----:B------:R-:W-:Y:S01]  /*2450*/  ISETP.GE.AND P2, PT, R238, c[0x0][0x198], PT ;  /* 0x00006600ee007a0c */ /* 0x000fe20003f46270 */
[----:B------:R-:W-:Y:S02]  /*2460*/  IMAD.MOV.U32 R2, RZ, RZ, R4 ;  /* 0x000000ffff027224 */ /* 0x000fe400078e0004 */
[C---:B------:R-:W-:Y:S01]  /*2470*/  IMAD R4, R0.reuse, c[0x0][0x1b4], R5 ;  /* 0x00006d0000047a24 */ /* 0x040fe200078e0205 */
[----:B------:R-:W-:Y:S01]  /*2480*/  IADD3 R5, R9, R16, RZ ;  /* 0x0000001009057210 */ /* 0x000fe20007ffe0ff */
[----:B------:R-:W-:-:S04]  /*2490*/  IMAD.WIDE.U32 R2, R0, c[0x0][0x1b0], R2 ;  /* 0x00006c0000027a25 */ /* 0x000fc800078e0002 */
[----:B------:R-:W-:Y:S01]  /*24a0*/  IMAD R10, R7, c[0x0][0x2c4], R6 ;  /* 0x0000b100070a7a24 */ /* 0x000fe200078e0206 */
[----:B------:R-:W-:Y:S01]  /*24b0*/  IADD3 R3, R3, R4, RZ ;  /* 0x0000000403037210 */ /* 0x000fe20007ffe0ff */
[----:B------:R-:W-:Y:S01]  /*24c0*/  IMAD.MOV.U32 R4, RZ, RZ, R8 ;  /* 0x000000ffff047224 */ /* 0x000fe200078e0008 */
[----:B------:R-:W-:Y:S01]  /*24d0*/  SEL R6, RZ, 0x8, P6 ;  /* 0x00000008ff067807 */ /* 0x000fe20003000000 */
[----:B------:R-:W-:Y:S01]  /*24e0*/  IMAD.IADD R7, R13, 0x1, R15 ;  /* 0x000000010d077824 */ /* 0x000fe200078e020f */
[----:B------:R-:W-:Y:S01]  /*24f0*/  SHF.R.S32.HI R0, RZ, 0x1f, R10 ;  /* 0x0000001fff007819 */ /* 0x000fe2000001140a */
[----:B------:R-:W-:Y:S01]  /*2500*/  IMAD.WIDE.U32 R8, R245, c[0x0][0x1e8], R4 ;  /* 0x00007a00f5087a25 */ /* 0x000fe200078e0004 */
[----:B------:R-:W-:Y:S02]  /*2510*/  LOP3.LUT R32, R6, R17, R14, 0xfe, !PT ;  /* 0x0000001106207212 */ /* 0x000fe400078efe0e */
[----:B------:R-:W-:Y:S01]  /*2520*/  MOV R6, R12 ;  /* 0x0000000c00067202 */ /* 0x000fe20000000f00 */
[----:B------:R-:W-:Y:S01]  /*2530*/  IMAD R4, R0, c[0x0][0x1a8], RZ ;  /* 0x00006a0000047a24 */ /* 0x000fe200078e02ff */
[----:B----4-:R-:W-:Y:S01]  /*2540*/  @P0 SHF.R.S32.HI R0, RZ, 0x1f, R11 ;  /* 0x0000001fff000819 */ /* 0x010fe2000001140b */
[----:B------:R-:W-:Y:S01]  /*2550*/  @!P0 IMAD.MOV.U32 R0, RZ, RZ, R246 ;  /* 0x000000ffff008224 */ /* 0x000fe200078e00f6 */
[----:B------:R-:W-:Y:S01]  /*2560*/  @!P0 MOV R11, R244 ;  /* 0x000000f4000b8202 */ /* 0x000fe20000000f00 */
[----:B------:R-:W-:-:S02]  /*2570*/  IMAD R12, R10, c[0x0][0x1ac], R4 ;  /* 0x00006b000a0c7a24 */ /* 0x000fc400078e0204 */
[----:B------:R-:W-:Y:S01]  /*2580*/  IMAD.WIDE.U32 R4, R245, c[0x0][0x210], R6 ;  /* 0x00008400f5047a25 */ /* 0x000fe200078e0006 */
[----:B------:R-:W-:Y:S02]  /*2590*/  SEL R6, R0, RZ, !P1 ;  /* 0x000000ff00067207 */ /* 0x000fe40004800000 */
[----:B------:R-:W-:Y:S01]  /*25a0*/  SEL R0, R11, RZ, !P1 ;  /* 0x000000ff0b007207 */ /* 0x000fe20004800000 */
[----:B------:R-:W-:-:S04]  /*25b0*/  IMAD.WIDE.U32 R2, R10, c[0x0][0x1a8], R2 ;  /* 0x00006a000a027a25 */ /* 0x000fc800078e0002 */
[----:B------:R-:W-:Y:S01]  /*25c0*/  IMAD.IADD R3, R3, 0x1, R12 ;  /* 0x0000000103037824 */ /* 0x000fe200078e020c */
[----:B------:R-:W-:Y:S01]  /*25d0*/  LEA R15, P0, R2, c[0x0][0x160], 0x1 ;  /* 0x00005800020f7a11 */ /* 0x000fe200078008ff */
[----:B------:R-:W-:Y:S01]  /*25e0*/  IMAD R7, R6, c[0x0][0x1f0], RZ ;  /* 0x00007c0006077a24 */ /* 0x000fe200078e02ff */
[----:B------:R-:W-:Y:S01]  /*25f0*/  LEA R12, R241, R122, 0x7 ;  /* 0x0000007af10c7211 */ /* 0x000fe200078e38ff */
[C---:B------:R-:W-:Y:S01]  /*2600*/  IMAD R5, R245.reuse, c[0x0][0x214], R5 ;  /* 0x00008500f5057a24 */ /* 0x040fe200078e0205 */
[----:B------:R-:W-:Y:S01]  /*2610*/  LEA.HI.X R14, R2, c[0x0][0x164], R3, 0x1, P0 ;  /* 0x00005900020e7a11 */ /* 0x000fe200000f0c03 */
[----:B------:R-:W-:Y:S02]  /*2620*/  IMAD R6, R6, c[0x0][0x218], RZ ;  /* 0x0000860006067a24 */ /* 0x000fe400078e02ff */
[----:B------:R-:W-:Y:S02]  /*2630*/  IMAD R9, R245, c[0x0][0x1ec], R9 ;  /* 0x00007b00f5097a24 */ /* 0x000fe400078e0209 */
[----:B------:R-:W-:-:S02]  /*2640*/  IMAD R2, R0, c[0x0][0x21c], R6 ;  /* 0x0000870000027a24 */ /* 0x000fc400078e0206 */
[----:B------:R-:W-:-:S04]  /*2650*/  IMAD.WIDE.U32 R222, R0, c[0x0][0x218], R4 ;  /* 0x0000860000de7a25 */ /* 0x000fc800078e0004 */
[C---:B------:R-:W-:Y:S01]  /*2660*/  IMAD R3, R0.reuse, c[0x0][0x1f4], R7 ;  /* 0x00007d0000037a24 */ /* 0x040fe200078e0207 */
[----:B------:R-:W-:Y:S01]  /*2670*/  IADD3 R226, R223, R2, RZ ;  /* 0x00000002dfe27210 */ /* 0x000fe20007ffe0ff */
[----:B------:R-:W-:-:S04]  /*2680*/  IMAD.WIDE.U32 R220, R0, c[0x0][0x1f0], R8 ;  /* 0x00007c0000dc7a25 */ /* 0x000fc800078e0008 */
[----:B------:R-:W-:Y:S01]  /*2690*/  IMAD.IADD R224, R221, 0x1, R3 ;  /* 0x00000001dde07824 */ /* 0x000fe200078e0203 */
[----:B------:R-:W-:Y:S05]  /*26a0*/  BRA.DIV ~URZ, `(.L_x_1241) ;  /* 0x0000c6a27f007947 */ /* 0x000fea000b800000 */
[----:B------:R1:W2:Y:S02]  /*26b0*/  SHFL.IDX PT, R4, R14, RZ, 0x181f ;  /* 0x00181fff0e047589 */ /* 0x0002a400000e0000 */
.L_x_1320:
[----:B------:R-:W-:Y:S05]  /*26c0*/  BRA.DIV ~URZ, `(.L_x_1242) ;  /* 0x0000c6f27f007947 */ /* 0x000fea000b800000 */
[----:B------:R3:W4:Y:S02]  /*26d0*/  SHFL.IDX PT, R0, R15, RZ, 0x181f ;  /* 0x00181fff0f007589 */ /* 0x00072400000e0000 */
.L_x_1321:
[----:B------:R-:W-:Y:S01]  /*26e0*/  IMAD R13, R18, c[0x0][0x2c4], RZ ;  /* 0x0000b100120d7a24 */ /* 0x000fe200078e02ff */
[----:B------:R-:W-:Y:S04]  /*26f0*/  BSSY B0, `(.L_x_1243) ;  /* 0x0000013000007945 */ /* 0x000fe80003800000 */
[----:B------:R-:W-:-:S13]  /*2700*/  ISETP.GE.AND P0, PT, R12, R13, PT ;  /* 0x0000000d0c00720c */ /* 0x000fda0003f06270 */
[----:B------:R-:W-:Y:S05]  /*2710*/  @P0 BRA `(.L_x_1244) ;  /* 0x0000010000000947 */ /* 0x000fea0003800000 */
[----:B------:R-:W5:Y:S01]  /*2720*/  LDL R2, [R1] ;  /* 0x0000000001027983 */ /* 0x000f620000100800 */
[----:B----4-:R-:W-:-:S04]  /*2730*/  LEA R10, P0, R234, R0, 0x1 ;  /* 0x00000000ea0a7211 */ /* 0x010fc800078008ff */
[----:B--2---:R-:W-:Y:S02]  /*2740*/  LEA.HI.X R11, R234, R4, R235, 0x1, P0 ;  /* 0x00000004ea0b7211 */ /* 0x004fe400000f0ceb */
[----:B------:R-:W-:-:S03]  /*2750*/  LEA R8, P0, R237, R0, 0x1 ;  /* 0x00000000ed087211 */ /* 0x000fc600078008ff */
[----:B------:R-:W-:Y:S01]  /*2760*/  @!PT LDS RZ, [RZ] ;  /* 0x00000000fffff984 */ /* 0x000fe20000000800 */
[----:B------:R-:W-:Y:S01]  /*2770*/  @!PT LDS RZ, [RZ] ;  /* 0x00000000fffff984 */ /* 0x000fe20000000800 */
[----:B------:R-:W-:Y:S01]  /*2780*/  @!PT LDS RZ, [RZ] ;  /* 0x00000000fffff984 */ /* 0x000fe20000000800 */
[----:B------:R2:W-:Y:S01]  /*2790*/  LDGSTS.E.BYPASS.LTC128B.128 [R218+0x10100], [R10.64], !P5 ;  /* 0x101000000ada7fae */ /* 0x0005e2000e901d46 */
[----:B-----5:R-:W-:Y:S02]  /*27a0*/  LEA.HI.X R9, R237, R4, R2, 0x1, P0 ;  /* 0x00000004ed097211 */ /* 0x020fe400000f0c02 */
[----:B------:R-:W-:-:S03]  /*27b0*/  LEA R6, P0, R236, R0, 0x1 ;  /* 0x00000000ec067211 */ /* 0x000fc600078008ff */
[----:B------:R2:W-:Y:S01]  /*27c0*/  LDGSTS.E.BYPASS.LTC128B.128 [R218+0x14100], [R8.64], !P4 ;  /* 0x1410000008da7fae */ /* 0x0005e2000e101d46 */
[----:B------:R-:W-:Y:S02]  /*27d0*/  LEA.HI.X R7, R236, R4, R252, 0x1, P0 ;  /* 0x00000004ec077211 */ /* 0x000fe400000f0cfc */
[----:B------:R-:W-:-:S03]  /*27e0*/  LEA R2, P0, R238, R0, 0x1 ;  /* 0x00000000ee027211 */ /* 0x000fc600078008ff */
[----:B------:R2:W-:Y:S01]  /*27f0*/  LDGSTS.E.BYPASS.LTC128B.128 [R218+0x18100], [R6.64], !P3 ;  /* 0x1810000006da7fae */ /* 0x0005e2000d901d46 */
[----:B------:R-:W-:-:S05]  /*2800*/  LEA.HI.X R3, R238, R4, R247, 0x1, P0 ;  /* 0x00000004ee037211 */ /* 0x000fca00000f0cf7 */
[----:B------:R2:W-:Y:S04]  /*2810*/  LDGSTS.E.BYPASS.LTC128B.128 [R218+0x1c100], [R2.64], !P2 ;  /* 0x1c10000002da7fae */ /* 0x0005e8000d101d46 */
.L_x_1244:
[----:B------:R-:W-:Y:S05]  /*2820*/  BSYNC B0 ;  /* 0x0000000000007941 */ /* 0x000fea0003800000 */
.L_x_1243:
[----:B------:R-:W-:Y:S05]  /*2830*/  BRA.DIV ~URZ, `(.L_x_1245) ;  /* 0x0000c5e27f007947 */ /* 0x000fea000b800000 */
[----:B--2---:R2:W1:Y:S04]  /*2840*/  SHFL.IDX PT, R4, R14, 0x1, 0x181f ;  /* 0x00381f000e047f89 */ /* 0x00446800000e0000 */
[----:B----4-:R2:W4:Y:S02]  /*2850*/  SHFL.IDX PT, R0, R15, 0x1, 0x181f ;  /* 0x00381f000f007f89 */ /* 0x01052400000e0000 */
.L_x_1322:
[----:B------:R-:W-:Y:S01]  /*2860*/  IADD3 R2, R12, 0x20, RZ ;  /* 0x000000200c027810 */ /* 0x000fe20007ffe0ff */
[----:B------:R-:W-:Y:S03]  /*2870*/  BSSY B0, `(.L_x_1246) ;  /* 0x0000013000007945 */ /* 0x000fe60003800000 */
[----:B------:R-:W-:-:S13]  /*2880*/  ISETP.GE.AND P0, PT, R2, R13, PT ;  /* 0x0000000d0200720c */ /* 0x000fda0003f06270 */
[----:B------:R-:W-:Y:S05]  /*2890*/  @P0 BRA `(.L_x_1247) ;  /* 0x0000010000000947 */ /* 0x000fea0003800000 */
[----:B------:R-:W5:Y:S01]  /*28a0*/  LDL R3, [R1] ;  /* 0x0000000001037983 */ /* 0x000f620000100800 */
[----:B----4-:R-:W-:-:S04]  /*28b0*/  LEA R10, P0, R234, R0, 0x1 ;  /* 0x00000000ea0a7211 */ /* 0x010fc800078008ff */
[----:B-1----:R-:W-:Y:S02]  /*28c0*/  LEA.HI.X R11, R234, R4, R235, 0x1, P0 ;  /* 0x00000004ea0b7211 */ /* 0x002fe400000f0ceb */
        /* <DEDUP_REMOVED lines=13> */
.L_x_1247:
[----:B------:R-:W-:Y:S05]  /*29a0*/  BSYNC B0 ;  /* 0x0000000000007941 */ /* 0x000fea0003800000 */
.L_x_1246:
[----:B------:R-:W-:Y:S05]  /*29b0*/  BRA.DIV ~URZ, `(.L_x_1248) ;  /* 0x0000c5227f007947 */ /* 0x000fea000b800000 */
[----:B-1----:R1:W2:Y:S02]  /*29c0*/  SHFL.IDX PT, R4, R14, 0x2, 0x181f ;  /* 0x00581f000e047f89 */ /* 0x0022a400000e0000 */
.L_x_1323:
[----:B------:R-:W-:Y:S05]  /*29d0*/  BRA.DIV ~URZ, `(.L_x_1249) ;  /* 0x0000c5727f007947 */ /* 0x000fea000b800000 */
[----:B----4-:R4:W1:Y:S02]  /*29e0*/  SHFL.IDX PT, R0, R15, 0x2, 0x181f ;  /* 0x00581f000f007f89 */ /* 0x01086400000e0000 */
.L_x_1324:
[----:B------:R-:W-:Y:S01]  /*29f0*/  IADD3 R2, R12, 0x40, RZ ;  /* 0x000000400c027810 */ /* 0x000fe20007ffe0ff */
[----:B------:R-:W-:Y:S03]  /*2a00*/  BSSY B0, `(.L_x_1250) ;  /* 0x0000013000007945 */ /* 0x000fe60003800000 */
[----:B------:R-:W-:-:S13]  /*2a10*/  ISETP.GE.AND P0, PT, R2, R13, PT ;  /* 0x0000000d0200720c */ /* 0x000fda0003f06270 */
[----:B------:R-:W-:Y:S05]  /*2a20*/  @P0 BRA `(.L_x_1251) ;  /* 0x0000010000000947 */ /* 0x000fea0003800000 */
[----:B------:R-:W5:Y:S01]  /*2a30*/  LDL R3, [R1] ;  /* 0x0000000001037983 */ /* 0x000f620000100800 */
[----:B-1----:R-:W-:-:S04]  /*2a40*/  LEA R10, P0, R234, R0, 0x1 ;  /* 0x00000000ea0a7211 */ /* 0x002fc800078008ff */
        /* <DEDUP_REMOVED lines=14> */
.L_x_1251:
[----:B------:R-:W-:Y:S05]  /*2b30*/  BSYNC B0 ;  /* 0x0000000000007941 */ /* 0x000fea0003800000 */
.L_x_1250:
[----:B------:R-:W-:Y:S05]  /*2b40*/  BRA.DIV ~URZ, `(.L_x_1252) ;  /* 0x0000c4627f007947 */ /* 0x000fea000b800000 */
[----:B--2---:R2:W3:Y:S04]  /*2b50*/  SHFL.IDX PT, R4, R14, 0x3, 0x181f ;  /* 0x00781f000e047f89 */ /* 0x0044e800000e0000 */
[----:B-1----:R2:W1:Y:S02]  /*2b60*/  SHFL.IDX PT, R0, R15, 0x3, 0x181f ;  /* 0x00781f000f007f89 */ /* 0x00246400000e0000 */
.L_x_1325:
[----:B------:R-:W5:Y:S01]  /*2b70*/  LDL R3, [R1] ;  /* 0x0000000001037983 */ /* 0x000f620000100800 */
[----:B------:R-:W-:Y:S01]  /*2b80*/  IADD3 R2, R12, 0x60, RZ ;  /* 0x000000600c027810 */ /* 0x000fe20007ffe0ff */
[----:B------:R-:W-:Y:S02]  /*2b90*/  IMAD R89, R88, -0x40, R19 ;  /* 0xffffffc058597824 */ /* 0x000fe400078e0213 */
[----:B------:R-:W2:Y:S01]  /*2ba0*/  S2R R5, SR_TID.X ;  /* 0x0000000000057919 */ /* 0x000ea20000002100 */
[----:B------:R-:W-:-:S13]  /*2bb0*/  ISETP.GE.AND P1, PT, R2, R13, PT ;  /* 0x0000000d0200720c */ /* 0x000fda0003f26270 */
[----:B-1----:R-:W-:-:S04]  /*2bc0*/  @!P1 LEA R8, P0, R234, R0, 0x1 ;  /* 0x00000000ea089211 */ /* 0x002fc800078008ff */
[----:B---3--:R-:W-:Y:S02]  /*2bd0*/  @!P1 LEA.HI.X R9, R234, R4, R235, 0x1, P0 ;  /* 0x00000004ea099211 */ /* 0x008fe400000f0ceb */
[----:B------:R-:W-:-:S03]  /*2be0*/  @!P1 LEA R6, P0, R237, R0, 0x1 ;  /* 0x00000000ed069211 */ /* 0x000fc600078008ff */
[----:B------:R-:W-:Y:S01]  /*2bf0*/  @!PT LDS RZ, [RZ] ;  /* 0x00000000fffff984 */ /* 0x000fe20000000800 */
[----:B------:R-:W-:Y:S01]  /*2c00*/  @!PT LDS RZ, [RZ] ;  /* 0x00000000fffff984 */ /* 0x000fe20000000800 */
[----:B------:R-:W-:Y:S01]  /*2c10*/  @!PT LDS RZ, [RZ] ;  /* 0x00000000fffff984 */ /* 0x000fe20000000800 */
[----:B------:R1:W-:Y:S01]  /*2c20*/  @!P1 LDGSTS.E.BYPASS.LTC128B.128 [R218+0x13100], [R8.64], !P5 ;  /* 0x1310000008da9fae */ /* 0x0003e2000e901d46 */
[----:B--2---:R-:W-:Y:S02]  /*2c30*/  SHF.R.S32.HI R10, RZ, 0x1f, R5 ;  /* 0x0000001fff0a7819 */ /* 0x004fe40000011405 */
[----:B------:R-:W-:Y:S02]  /*2c40*/  ISETP.NE.AND P5, PT, R20, RZ, PT ;  /* 0x000000ff1400720c */ /* 0x000fe40003fa5270 */
[----:B------:R-:W-:-:S04]  /*2c50*/  LEA.HI R10, R10, R5, RZ, 0x3 ;  /* 0x000000050a0a7211 */ /* 0x000fc800078f18ff */
[----:B------:R-:W-:-:S05]  /*2c60*/  SHF.R.S32.HI R10, RZ, 0x3, R10 ;  /* 0x00000003ff0a7819 */ /* 0x000fca000001140a */
[----:B------:R-:W-:Y:S01]  /*2c70*/  IMAD.IADD R5, R19, 0x1, -R10 ;  /* 0x0000000113057824 */ /* 0x000fe200078e0a0a */
[----:B-----5:R-:W-:Y:S02]  /*2c80*/  @!P1 LEA.HI.X R7, R237, R4, R3, 0x1, P0 ;  /* 0x00000004ed079211 */ /* 0x020fe400000f0c03 */
[----:B------:R-:W-:-:S03]  /*2c90*/  @!P1 LEA R2, P0, R236, R0, 0x1 ;  /* 0x00000000ec029211 */ /* 0x000fc600078008ff */
[----:B------:R2:W-:Y:S01]  /*2ca0*/  @!P1 LDGSTS.E.BYPASS.LTC128B.128 [R218+0x17100], [R6.64], !P4 ;  /* 0x1710000006da9fae */ /* 0x0005e2000e101d46 */
[----:B------:R-:W-:Y:S02]  /*2cb0*/  @!P1 LEA.HI.X R3, R236, R4, R252, 0x1, P0 ;  /* 0x00000004ec039211 */ /* 0x000fe400000f0cfc */
[----:B------:R-:W-:-:S03]  /*2cc0*/  ISETP.NE.AND P4, PT, R90, RZ, PT ;  /* 0x000000ff5a00720c */ /* 0x000fc60003f85270 */
[----:B------:R3:W-:Y:S01]  /*2cd0*/  @!P1 LDGSTS.E.BYPASS.LTC128B.128 [R218+0x1b100], [R2.64], !P3 ;  /* 0x1b10000002da9fae */ /* 0x0007e2000d901d46 */
[----:B------:R-:W-:Y:S02]  /*2ce0*/  ISETP.NE.AND P3, PT, R91, RZ, PT ;  /* 0x000000ff5b00720c */ /* 0x000fe40003f65270 */
[----:B--2---:R-:W-:-:S05]  /*2cf0*/  SHF.R.S32.HI R6, RZ, 0x1f, R88 ;  /* 0x0000001fff067819 */ /* 0x004fca0000011458 */
[----:B------:R-:W-:Y:S01]  /*2d00*/  IMAD R7, R6, c[0x0][0x1e0], RZ ;  /* 0x0000780006077a24 */ /* 0x000fe200078e02ff */
[----:B---3--:R-:W-:Y:S01]  /*2d10*/  @!P1 LEA R2, P0, R238, R0, 0x1 ;  /* 0x00000000ee029211 */ /* 0x008fe200078008ff */
[C---:B------:R-:W-:Y:S02]  /*2d20*/  IMAD R0, R88.reuse, -0x40, R5 ;  /* 0xffffffc058007824 */ /* 0x040fe400078e0205 */
[----:B------:R-:W-:Y:S01]  /*2d30*/  IMAD R7, R88, c[0x0][0x1e4], R7 ;  /* 0x0000790058077a24 */ /* 0x000fe200078e0207 */
[----:B------:R-:W-:Y:S01]  /*2d40*/  @!P1 LEA.HI.X R3, R238, R4, R247, 0x1, P0 ;  /* 0x00000004ee039211 */ /* 0x000fe200000f0cf7 */
[----:B------:R-:W-:Y:S01]  /*2d50*/  IMAD.WIDE.U32 R4, R88, c[0x0][0x1e0], RZ ;  /* 0x0000780058047a25 */ /* 0x000fe200078e00ff */
[----:B------:R-:W-:-:S03]  /*2d60*/  ISETP.GE.AND P0, PT, R0, 0x1, PT ;  /* 0x000000010000780c */ /* 0x000fc60003f06270 */
[----:B------:R2:W-:Y:S01]  /*2d70*/  @!P1 LDGSTS.E.BYPASS.LTC128B.128 [R218+0x1f100], [R2.64], !P2 ;  /* 0x1f10000002da9fae */ /* 0x0005e2000d101d46 */
[----:B------:R-:W-:Y:S02]  /*2d80*/  ISETP.GE.AND P2, PT, R0, 0x21, PT ;  /* 0x000000210000780c */ /* 0x000fe40003f46270 */
[----:B------:R-:W-:Y:S01]  /*2d90*/  LEA R0, P1, R4, R220, 0x6 ;  /* 0x000000dc04007211 */ /* 0x000fe200078230ff */
[----:B------:R-:W0:Y:S01]  /*2da0*/  LDGDEPBAR ;  /* 0x00000000000079af */ /* 0x000e220000000000 */
[----:B------:R-:W-:Y:S01]  /*2db0*/  WARPSYNC 0xffffffff ;  /* 0xffffffff00007948 */ /* 0x000fe20003800000 */
[----:B------:R-:W-:Y:S02]  /*2dc0*/  BSSY B0, `(.L_x_1253) ;  /* 0x0000132000007945 */ /* 0x000fe40003800000 */
[----:B------:R-:W-:Y:S01]  /*2dd0*/  BAR.SYNC.DEFER_BLOCKING 0x0 ;  /* 0x0000000000007b1d */ /* 0x000fe20000010000 */
[----:B--2---:R-:W-:Y:S02]  /*2de0*/  IMAD.IADD R2, R5, 0x1, R7 ;  /* 0x0000000105027824 */ /* 0x004fe400078e0207 */
[----:B------:R-:W-:-:S03]  /*2df0*/  IMAD.MOV.U32 R3, RZ, RZ, 0x20 ;  /* 0x00000020ff037424 */ /* 0x000fc600078e00ff */
[----:B------:R-:W-:Y:S01]  /*2e00*/  LEA.HI.X R2, R4, R224, R2, 0x6, P1 ;  /* 0x000000e004027211 */ /* 0x000fe200008f3402 */
[----:B-1----:R-:W-:Y:S01]  /*2e10*/  IMAD.WIDE.U32 R8, R3, c[0x0][0x1e0], RZ ;  /* 0x0000780003087a25 */ /* 0x002fe200078e00ff */
[----:B------:R-:W-:-:S03]  /*2e20*/  @P0 LEA R4, P1, R0, c[0x0][0x1c8], 0x1 ;  /* 0x0000720000040a11 */ /* 0x000fc600078208ff */
[----:B------:R-:W-:Y:S01]  /*2e30*/  IMAD R3, R3, c[0x0][0x1e4], RZ ;  /* 0x0000790003037a24 */ /* 0x000fe200078e02ff */
[C---:B------:R-:W-:Y:S02]  /*2e40*/  @P0 LEA.HI.X R5, R0.reuse, c[0x0][0x1cc], R2, 0x1, P1 ;  /* 0x0000730000050a11 */ /* 0x040fe400008f0c02 */
[----:B------:R-:W-:-:S03]  /*2e50*/  @P2 IADD3 R0, P1, R0, R8, RZ ;  /* 0x0000000800002210 */ /* 0x000fc60007f3e0ff */
[----:B------:R-:W-:Y:S01]  /*2e60*/  @!PT LDS RZ, [RZ] ;  /* 0x00000000fffff984 */ /* 0x000fe20000000800 */
[----:B------:R-:W-:Y:S01]  /*2e70*/  @!PT LDS RZ, [RZ] ;  /* 0x00000000fffff984 */ /* 0x000fe20000000800 */
[----:B------:R-:W-:Y:S01]  /*2e80*/  @!PT LDS RZ, [RZ] ;  /* 0x00000000fffff984 */ /* 0x000fe20000000800 */
[----:B------:R1:W-:Y:S01]  /*2e90*/  @P0 LDGSTS.E.BYPASS.LTC128B.128 [R218+0x8100], [R4.64], !P3 ;  /* 0x0810000004da0fae */ /* 0x0003e2000d901d46 */
[----:B------:R-:W-:Y:S02]  /*2ea0*/  @P2 IADD3.X R3, R2, R9, R3, P1, !PT ;  /* 0x0000000902032210 */ /* 0x000fe40000ffe403 */
[C---:B------:R-:W-:Y:S01]  /*2eb0*/  @P2 LEA R2, P1, R0.reuse, c[0x0][0x1c8], 0x1 ;  /* 0x0000720000022a11 */ /* 0x040fe200078208ff */
[----:B------:R1:W-:Y:S03]  /*2ec0*/  @P0 LDGSTS.E.BYPASS.LTC128B.128 [R218+0xa100], [R4.64+0x80], !P4 ;  /* 0x0a10008004da0fae */ /* 0x0003e6000e101d46 */
[----:B------:R-:W-:Y:S01]  /*2ed0*/  @P2 LEA.HI.X R3, R0, c[0x0][0x1cc], R3, 0x1, P1 ;  /* 0x0000730000032a11 */ /* 0x000fe200008f0c03 */
[----:B------:R1:W-:Y:S01]  /*2ee0*/  @P0 LDGSTS.E.BYPASS.LTC128B.128 [R218+0xc100], [R4.64+0x100], !P5 ;  /* 0x0c10010004da0fae */ /* 0x0003e2000e901d46 */
[----:B------:R-:W-:-:S03]  /*2ef0*/  IMAD R0, R6, c[0x0][0x208], RZ ;  /* 0x0000820006007a24 */ /* 0x000fc600078e02ff */
[----:B------:R1:W-:Y:S01]  /*2f00*/  @P0 LDGSTS.E.BYPASS.LTC128B.128 [R218+0xe100], [R4.64+0x180], !P6 ;  /* 0x0e10018004da0fae */ /* 0x0003e2000f101d46 */
[----:B------:R-:W-:-:S03]  /*2f10*/  IMAD R6, R88, c[0x0][0x20c], R0 ;  /* 0x0000830058067a24 */ /* 0x000fc600078e0200 */
[----:B------:R2:W-:Y:S04]  /*2f20*/  @P2 LDGSTS.E.BYPASS.LTC128B.128 [R218+0x9100], [R2.64], !P3 ;  /* 0x0910000002da2fae */ /* 0x0005e8000d901d46 */
[----:B------:R2:W-:Y:S04]  /*2f30*/  @P2 LDGSTS.E.BYPASS.LTC128B.128 [R218+0xb100], [R2.64+0x80], !P4 ;  /* 0x0b10008002da2fae */ /* 0x0005e8000e101d46 */
[----:B------:R2:W-:Y:S04]  /*2f40*/  @P2 LDGSTS.E.BYPASS.LTC128B.128 [R218+0xd100], [R2.64+0x100], !P5 ;  /* 0x0d10010002da2fae */ /* 0x0005e8000e901d46 */
[----:B------:R2:W-:Y:S01]  /*2f50*/  @P2 LDGSTS.E.BYPASS.LTC128B.128 [R218+0xf100], [R2.64+0x180], !P6 ;  /* 0x0f10018002da2fae */ /* 0x0005e2000f101d46 */
[----:B------:R-:W-:-:S03]  /*2f60*/  LOP3.LUT P2, RZ, R32, 0x2, RZ, 0xc0, !PT ;  /* 0x0000000220ff7812 */ /* 0x000fc6000784c0ff */
[----:B------:R-:W0:Y:S01]  /*2f70*/  LDGDEPBAR ;  /* 0x00000000000079af */ /* 0x000e220000000000 */
[----:B-1----:R-:W-:-:S05]  /*2f80*/  IMAD.WIDE.U32 R4, R88, c[0x0][0x208], RZ ;  /* 0x0000820058047a25 */ /* 0x002fca00078e00ff */
[----:B------:R-:W-:Y:S01]  /*2f90*/  LEA R0, P1, R4, R222, 0x6 ;  /* 0x000000de04007211 */ /* 0x000fe200078230ff */
[----:B--2---:R-:W-:Y:S01]  /*2fa0*/  IMAD.IADD R3, R5, 0x1, R6 ;  /* 0x0000000105037824 */ /* 0x004fe200078e0206 */
[----:B------:R-:W-:-:S04]  /*2fb0*/  DEPBAR.LE SB0, 0x1 ;  /* 0x000080400000791a */ /* 0x000fc80000000000 */
[----:B------:R-:W-:-:S04]  /*2fc0*/  DEPBAR.LE SB0, 0x0 ;  /* 0x000080000000791a */ /* 0x000fc80000000000 */
[----:B------:R-:W-:Y:S01]  /*2fd0*/  BAR.SYNC.DEFER_BLOCKING 0x0 ;  /* 0x0000000000007b1d */ /* 0x000fe20000010000 */
[----:B------:R-:W-:Y:S01]  /*2fe0*/  LEA R2, P0, R0, c[0x0][0x1f8], 0x1 ;  /* 0x00007e0000027a11 */ /* 0x000fe200078008ff */
[----:B------:R-:W-:Y:S01]  /*2ff0*/  IMAD.MOV.U32 R5, RZ, RZ, c[0x0][0x208] ;  /* 0x00008200ff057624 */ /* 0x000fe200078e00ff */
[----:B------:R-:W-:Y:S01]  /*3000*/  LEA.HI.X R3, R4, R226, R3, 0x6, P1 ;  /* 0x000000e204037211 */ /* 0x000fe200008f3403 */
[----:B------:R-:W-:Y:S01]  /*3010*/  IMAD.MOV.U32 R6, RZ, RZ, c[0x0][0x20c] ;  /* 0x00008300ff067624 */ /* 0x000fe200078e00ff */
[----:B------:R-:W-:Y:S02]  /*3020*/  LOP3.LUT R4, R32, 0x1, RZ, 0xc0, !PT ;  /* 0x0000000120047812 */ /* 0x000fe400078ec0ff */
[----:B------:R-:W-:Y:S01]  /*3030*/  LEA.HI.X R3, R0, c[0x0][0x1fc], R3, 0x1, P0 ;  /* 0x00007f0000037a11 */ /* 0x000fe200000f0c03 */
[----:B------:R-:W-:Y:S01]  /*3040*/  IMAD.IADD R0, R89, 0x1, -R10 ;  /* 0x0000000159007824 */ /* 0x000fe200078e0a0a */
[----:B------:R-:W-:Y:S02]  /*3050*/  LEA R12, P0, R5, R2, 0x6 ;  /* 0x00000002050c7211 */ /* 0x000fe400078030ff */
[----:B------:R-:W-:-:S02]  /*3060*/  ISETP.NE.U32.AND P3, PT, R4, 0x1, PT ;  /* 0x000000010400780c */ /* 0x000fc40003f65070 */
[----:B------:R-:W-:Y:S02]  /*3070*/  LEA.HI.X R13, R5, R3, R6, 0x6, P0 ;  /* 0x00000003050d7211 */ /* 0x000fe400000f3406 */
[----:B------:R-:W-:Y:S02]  /*3080*/  ISETP.LT.OR P0, PT, R0, 0x1, P3 ;  /* 0x000000010000780c */ /* 0x000fe40001f01670 */
[----:B------:R-:W-:Y:S02]  /*3090*/  LOP3.LUT P1, RZ, R32, 0x4, RZ, 0xc0, !PT ;  /* 0x0000000420ff7812 */ /* 0x000fe4000782c0ff */
[C---:B------:R-:W-:Y:S01]  /*30a0*/  ISETP.LT.OR P3, PT, R0.reuse, 0x21, P3 ;  /* 0x000000210000780c */ /* 0x040fe20001f61670 */
[----:B------:R-:W-:Y:S04]  /*30b0*/  LDSM.16.M88.4 R4, [R198] ;  /* 0x00000000c604783b */ /* 0x000fe80000000200 */
[----:B------:R-:W-:Y:S04]  /*30c0*/  LDSM.16.M88.4 R28, [R151] ;  /* 0x00000000971c783b */ /* 0x000fe80000000200 */
[----:B------:R-:W1:Y:S04]  /*30d0*/  LDSM.16.M88.4 R24, [R151+0x800] ;  /* 0x000800009718783b */ /* 0x000e680000000200 */
[----:B------:R-:W2:Y:S04]  /*30e0*/  LDSM.16.M88.4 R20, [R151+0x1000] ;  /* 0x001000009714783b */ /* 0x000ea80000000200 */
[----:B------:R-:W3:Y:S04]  /*30f0*/  LDSM.16.M88.4 R16, [R151+0x1800] ;  /* 0x001800009710783b */ /* 0x000ee80000000200 */
[----:B------:R-:W-:Y:S04]  /*3100*/  LDSM.16.M88.4 R8, [R199] ;  /* 0x00000000c708783b */ /* 0x000fe80000000200 */
[----:B------:R-:W5:Y:S04]  /*3110*/  LDSM.16.M88.4 R48, [R202] ;  /* 0x00000000ca30783b */ /* 0x000f680000000200 */
[----:B------:R-:W4:Y:S04]  /*3120*/  LDSM.16.M88.4 R60, [R217] ;  /* 0x00000000d93c783b */ /* 0x000f280000000200 */
[----:B------:R-:W3:Y:S04]  /*3130*/  LDSM.16.M88.4 R64, [R216] ;  /* 0x00000000d840783b */ /* 0x000ee80000000200 */
[----:B------:R-:W3:Y:S04]  /*3140*/  LDSM.16.M88.4 R72, [R215] ;  /* 0x00000000d748783b */ /* 0x000ee80000000200 */
[----:B------:R-:W-:Y:S01]  /*3150*/  @!PT LDS RZ, [RZ] ;  /* 0x00000000fffff984 */ /* 0x000fe20000000800 */
[----:B------:R-:W-:Y:S01]  /*3160*/  @!PT LDS RZ, [RZ] ;  /* 0x00000000fffff984 */ /* 0x000fe20000000800 */
[----:B------:R-:W-:Y:S01]  /*3170*/  @!PT LDS RZ, [RZ] ;  /* 0x00000000fffff984 */ /* 0x000fe20000000800 */
[----:B------:R3:W-:Y:S01]  /*3180*/  LDGSTS.E.BYPASS.LTC128B.128 [R218+0x100], [R2.64], !P0 ;  /* 0x0010000002da7fae */ /* 0x0007e2000c101d46 */
[----:B------:R-:W-:-:S02]  /*3190*/  ISETP.LT.OR P0, PT, R0, 0x1, !P2 ;  /* 0x000000010000780c */ /* 0x000fc40005701670 */
[C---:B------:R-:W-:Y:S01]  /*31a0*/  ISETP.LT.OR P2, PT, R0.reuse, 0x21, !P2 ;  /* 0x000000210000780c */ /* 0x040fe20005741670 */
[C---:B-1----:R-:W-:Y:S10]  /*31b0*/  HMMA.16816.F32.BF16 R36, R4.reuse, R24, RZ ;  /* 0x000000180424723c */ /* 0x042ff400000418ff */
[----:B------:R1:W-:Y:S01]  /*31c0*/  LDGSTS.E.BYPASS.LTC128B.128 [R218+0x2100], [R2.64+0x80], !P0 ;  /* 0x0210008002da7fae */ /* 0x0003e2000c101d46 */
[C---:B------:R-:W-:Y:S01]  /*31d0*/  ISETP.LT.OR P0, PT, R0.reuse, 0x1, !P1 ;  /* 0x000000010000780c */ /* 0x040fe20004f01670 */
[----:B------:R-:W-:Y:S01]  /*31e0*/  HMMA.16816.F32.BF16 R40, R4, R26, RZ ;  /* 0x0000001a0428723c */ /* 0x000fe200000418ff */
[----:B------:R-:W-:-:S07]  /*31f0*/  ISETP.LT.OR P1, PT, R0, 0x21, !P1 ;  /* 0x000000210000780c */ /* 0x000fce0004f21670 */
[----:B--2---:R-:W-:Y:S04]  /*3200*/  HMMA.16816.F32.BF16 R52, R4, R22, RZ ;  /* 0x000000160434723c */ /* 0x004fe800000418ff */
[----:B------:R1:W-:Y:S01]  /*3210*/  LDGSTS.E.BYPASS.LTC128B.128 [R218+0x4100], [R2.64+0x100], !P0 ;  /* 0x0410010002da7fae */ /* 0x0003e2000c101d46 */
[----:B------:R-:W-:-:S03]  /*3220*/  LOP3.LUT P0, RZ, R32, 0x8, RZ, 0xc0, !PT ;  /* 0x0000000820ff7812 */ /* 0x000fc6000780c0ff */
[----:B------:R-:W-:Y:S01]  /*3230*/  HMMA.16816.F32.BF16 R32, R4, R28, RZ ;  /* 0x0000001c0420723c */ /* 0x000fe200000418ff */
[C---:B------:R-:W-:Y:S02]  /*3240*/  ISETP.LT.OR P4, PT, R0.reuse, 0x1, !P0 ;  /* 0x000000010000780c */ /* 0x040fe40004781670 */
[----:B------:R-:W-:-:S05]  /*3250*/  ISETP.LT.OR P0, PT, R0, 0x21, !P0 ;  /* 0x000000210000780c */ /* 0x000fca0004701670 */
[C---:B------:R-:W-:Y:S06]  /*3260*/  HMMA.16816.F32.BF16 R28, R4.reuse, R30, RZ ;  /* 0x0000001e041c723c */ /* 0x040fec00000418ff */
[----:B------:R1:W-:Y:S02]  /*3270*/  LDGSTS.E.BYPASS.LTC128B.128 [R218+0x6100], [R2.64+0x180], !P4 ;  /* 0x0610018002da7fae */ /* 0x0003e4000e101d46 */
[C---:B------:R-:W-:Y:S02]  /*3280*/  HMMA.16816.F32.BF16 R44, R4.reuse, R20, RZ ;  /* 0x00000014042c723c */ /* 0x040fe400000418ff */
[----:B------:R2:W-:Y:S04]  /*3290*/  LDGSTS.E.BYPASS.LTC128B.128 [R218+0x1100], [R12.64], !P3 ;  /* 0x011000000cda7fae */ /* 0x0005e8000d901d46 */
[----:B------:R2:W-:Y:S02]  /*32a0*/  LDGSTS.E.BYPASS.LTC128B.128 [R218+0x3100], [R12.64+0x80], !P2 ;  /* 0x031000800cda7fae */ /* 0x0005e4000d101d46 */
[C---:B---3--:R-:W-:Y:S02]  /*32b0*/  HMMA.16816.F32.BF16 R56, R4.reuse, R16, RZ ;  /* 0x000000100438723c */ /* 0x048fe400000418ff */
[----:B------:R2:W-:Y:S04]  /*32c0*/  LDGSTS.E.BYPASS.LTC128B.128 [R218+0x5100], [R12.64+0x100], !P1 ;  /* 0x051001000cda7fae */ /* 0x0005e8000c901d46 */
[----:B------:R2:W-:Y:S01]  /*32d0*/  LDGSTS.E.BYPASS.LTC128B.128 [R218+0x7100], [R12.64+0x180], !P0 ;  /* 0x071001800cda7fae */ /* 0x0005e2000c101d46 */
[----:B------:R-:W-:Y:S01]  /*32e0*/  ISETP.GT.AND P0, PT, R88, R242, PT ;  /* 0x000000f25800720c */ /* 0x000fe20003f04270 */
[----:B------:R-:W-:Y:S02]  /*32f0*/  HMMA.16816.F32.BF16 R16, R4, R18, RZ ;  /* 0x000000120410723c */ /* 0x000fe400000418ff */
[----:B------:R-:W-:Y:S04]  /*3300*/  LDSM.16.M88.4 R4, [R201] ;  /* 0x00000000c904783b */ /* 0x000fe80000000200 */
[----:B------:R-:W3:Y:S02]  /*3310*/  LDSM.16.M88.4 R68, [R197] ;  /* 0x00000000c544783b */ /* 0x000ee40000000200 */
[C---:B-----5:R-:W-:Y:S02]  /*3320*/  HMMA.16816.F32.BF16 R20, R8.reuse, R48, R32 ;  /* 0x000000300814723c */ /* 0x060fe40000041820 */
[----:B------:R-:W5:Y:S04]  /*3330*/  LDSM.16.M88.4 R76, [R197+0x800] ;  /* 0x00080000c54c783b */ /* 0x000f680000000200 */
[----:B------:R-:W1:Y:S02]  /*3340*/  LDSM.16.M88.4 R80, [R197+0x1000] ;  /* 0x00100000c550783b */ /* 0x000e640000000200 */
[C---:B------:R-:W-:Y:S02]  /*3350*/  HMMA.16816.F32.BF16 R24, R8.reuse, R50, R28 ;  /* 0x000000320818723c */ /* 0x040fe4000004181c */
[----:B------:R-:W1:Y:S04]  /*3360*/  LDSM.16.M88.4 R84, [R197+0x1800] ;  /* 0x00180000c554783b */ /* 0x000e680000000200 */
[----:B------:R-:W-:Y:S02]  /*3370*/  LDSM.16.M88.4 R32, [R194] ;  /* 0x00000000c220783b */ /* 0x000fe40000000200 */
[C---:B----4-:R-:W-:Y:S02]  /*3380*/  HMMA.16816.F32.BF16 R28, R8.reuse, R60, R36 ;  /* 0x0000003c081c723c */ /* 0x050fe40000041824 */
[----:B------:R-:W0:Y:S06]  /*3390*/  LDGDEPBAR ;  /* 0x00000000000079af */ /* 0x000e2c0000000000 */
[C---:B------:R-:W-:Y:S01]  /*33a0*/  HMMA.16816.F32.BF16 R36, R8.reuse, R62, R40 ;  /* 0x0000003e0824723c */ /* 0x040fe20000041828 */
[----:B------:R-:W-:Y:S07]  /*33b0*/  LDSM.16.M88.4 R60, [R151+0x2800] ;  /* 0x00280000973c783b */ /* 0x000fee0000000200 */
[C---:B------:R-:W-:Y:S08]  /*33c0*/  HMMA.16816.F32.BF16 R48, R8.reuse, R66, R52 ;  /* 0x000000420830723c */ /* 0x040ff00000041834 */
[C---:B------:R-:W-:Y:S01]  /*33d0*/  HMMA.16816.F32.BF16 R40, R8.reuse, R64, R44 ;  /* 0x000000400828723c */ /* 0x040fe2000004182c */
[----:B------:R-:W-:Y:S04]  /*33e0*/  LDSM.16.M88.4 R64, [R194+0x1000] ;  /* 0x00100000c240783b */ /* 0x000fe80000000200 */
[----:B------:R-:W-:Y:S03]  /*33f0*/  LDSM.16.M88.4 R44, [R151+0x2000] ;  /* 0x00200000972c783b */ /* 0x000fe60000000200 */
[C---:B------:R-:W-:Y:S01]  /*3400*/  HMMA.16816.F32.BF16 R52, R8.reuse, R72, R56 ;  /* 0x000000480834723c */ /* 0x040fe20000041838 */
[----:B------:R-:W-:Y:S07]  /*3410*/  LDSM.16.M88.4 R56, [R194+0x800] ;  /* 0x00080000c238783b */ /* 0x000fee0000000200 */
[----:B--2---:R-:W-:Y:S01]  /*3420*/  HMMA.16816.F32.BF16 R12, R8, R74, R16 ;  /* 0x0000004a080c723c */ /* 0x004fe20000041810 */
[----:B------:R-:W2:Y:S04]  /*3430*/  LDSM.16.M88.4 R8, [R200] ;  /* 0x00000000c808783b */ /* 0x000ea80000000200 */
[----:B------:R-:W4:Y:S03]  /*3440*/  LDSM.16.M88.4 R72, [R194+0x1800] ;  /* 0x00180000c248783b */ /* 0x000f260000000200 */
[C---:B---3--:R-:W-:Y:S08]  /*3450*/  HMMA.16816.F32.BF16 R20, R4.reuse, R68, R20 ;  /* 0x000000440414723c */ /* 0x048ff00000041814 */
[C---:B------:R-:W-:Y:S01]  /*3460*/  HMMA.16816.F32.BF16 R16, R4.reuse, R70, R24 ;  /* 0x000000460410723c */ /* 0x040fe20000041818 */
[----:B------:R-:W-:Y:S04]  /*3470*/  LDSM.16.M88.4 R68, [R151+0x3000] ;  /* 0x003000009744783b */ /* 0x000fe80000000200 */
[----:B------:R-:W-:Y:S03]  /*3480*/  LDSM.16.M88.4 R24, [R214] ;  /* 0x00000000d618783b */ /* 0x000fe60000000200 */
        /* <DEDUP_REMOVED lines=11> */
[C---:B------:R-:W-:Y:S01]  /*3540*/  HMMA.16816.F32.BF16 R16, R8.reuse, R34, R16 ;  /* 0x000000220810723c */ /* 0x040fe20000041810 */
[----:B------:R-:W-:Y:S07]  /*3550*/  LDSM.16.M88.4 R32, [R197+0x2000] ;  /* 0x00200000c520783b */ /* 0x000fee0000000200 */
[C---:B------:R-:W-:Y:S08]  /*3560*/  HMMA.16816.F32.BF16 R28, R8.reuse, R56, R28 ;  /* 0x00000038081c723c */ /* 0x040ff0000004181c */
[C---:B------:R-:W-:Y:S01]  /*3570*/  HMMA.16816.F32.BF16 R36, R8.reuse, R58, R36 ;  /* 0x0000003a0824723c */ /* 0x040fe20000041824 */
[----:B------:R-:W-:Y:S07]  /*3580*/  LDSM.16.M88.4 R56, [R213] ;  /* 0x00000000d538783b */ /* 0x000fee0000000200 */
[C---:B------:R-:W-:Y:S08]  /*3590*/  HMMA.16816.F32.BF16 R40, R8.reuse, R64, R40 ;  /* 0x000000400828723c */ /* 0x040ff00000041828 */
[C---:B------:R-:W-:Y:S01]  /*35a0*/  HMMA.16816.F32.BF16 R48, R8.reuse, R66, R48 ;  /* 0x000000420830723c */ /* 0x040fe20000041830 */
[----:B------:R-:W-:Y:S07]  /*35b0*/  LDSM.16.M88.4 R64, [R212] ;  /* 0x00000000d440783b */ /* 0x000fee0000000200 */
[C---:B----4-:R-:W-:Y:S08]  /*35c0*/  HMMA.16816.F32.BF16 R52, R8.reuse, R72, R52 ;  /* 0x000000480834723c */ /* 0x050ff00000041834 */
[----:B------:R-:W-:Y:S01]  /*35d0*/  HMMA.16816.F32.BF16 R12, R8, R74, R12 ;  /* 0x0000004a080c723c */ /* 0x000fe2000004180c */
[----:B------:R-:W2:Y:S04]  /*35e0*/  LDSM.16.M88.4 R8, [R199+0x4000] ;  /* 0x00400000c708783b */ /* 0x000ea80000000200 */
[----:B------:R-:W3:Y:S03]  /*35f0*/  LDSM.16.M88.4 R72, [R211] ;  /* 0x00000000d348783b */ /* 0x000ee60000000200 */
[C---:B-1----:R-:W-:Y:S08]  /*3600*/  HMMA.16816.F32.BF16 R20, R4.reuse, R44, R20 ;  /* 0x0000002c0414723c */ /* 0x042ff00000041814 */
        /* <DEDUP_REMOVED lines=9> */
[----:B------:R-:W-:Y:S01]  /*36a0*/  HMMA.16816.F32.BF16 R12, R4, R78, R12 ;  /* 0x0000004e040c723c */ /* 0x000fe2000004180c */
[----:B------:R-:W1:Y:S04]  /*36b0*/  LDSM.16.M88.4 R4, [R201+0x4000] ;  /* 0x00400000c904783b */ /* 0x000e680000000200 */
[----:B------:R-:W4:Y:S03]  /*36c0*/  LDSM.16.M88.4 R76, [R197+0x3800] ;  /* 0x00380000c54c783b */ /* 0x000f260000000200 */
        /* <DEDUP_REMOVED lines=10> */
[----:B------:R-:W-:Y:S01]  /*3770*/  HMMA.16816.F32.BF16 R12, R8, R74, R12 ;  /* 0x0000004a080c723c */ /* 0x000fe2000004180c */
[----:B------:R-:W2:Y:S04]  /*3780*/  LDSM.16.M88.4 R8, [R200+0x4000] ;  /* 0x00400000c808783b */ /* 0x000ea80000000200 */
[----:B------:R-:W3:Y:S03]  /*3790*/  LDSM.16.M88.4 R72, [R194+0x3800] ;  /* 0x00380000c248783b */ /* 0x000ee60000000200 */
[C---:B-1----:R-:W-:Y:S08]  /*37a0*/  HMMA.16816.F32.BF16 R20, R4.reuse, R32, R20 ;  /* 0x000000200414723c */ /* 0x042ff00000041814 */
[C---:B------:R-:W-:Y:S01]  /*37b0*/  HMMA.16816.F32.BF16 R16, R4.reuse, R34, R16 ;  /* 0x000000220410723c */ /* 0x040fe20000041810 */
[----:B------:R-:W-:Y:S07]  /*37c0*/  LDSM.16.M88.4 R32, [R151+0x4000] ;  /* 0x004000009720783b */ /* 0x000fee0000000200 */
[C---:B------:R-:W-:Y:S08]  /*37d0*/  HMMA.16816.F32.BF16 R28, R4.reuse, R60, R28 ;  /* 0x0000003c041c723c */ /* 0x040ff0000004181c */
[C---:B------:R-:W-:Y:S01]  /*37e0*/  HMMA.16816.F32.BF16 R36, R4.reuse, R62, R36 ;  /* 0x0000003e0424723c */ /* 0x040fe20000041824 */
[----:B------:R-:W-:Y:S07]  /*37f0*/  LDSM.16.M88.4 R60, [R208] ;  /* 0x00000000d03c783b */ /* 0x000fee0000000200 */
[C---:B------:R-:W-:Y:S08]  /*3800*/  HMMA.16816.F32.BF16 R40, R4.reuse, R68, R40 ;  /* 0x000000440428723c */ /* 0x040ff00000041828 */
[C---:B------:R-:W-:Y:S01]  /*3810*/  HMMA.16816.F32.BF16 R48, R4.reuse, R70, R48 ;  /* 0x000000460430723c */ /* 0x040fe20000041830 */
[----:B------:R-:W-:Y:S07]  /*3820*/  LDSM.16.M88.4 R68, [R151+0x5000] ;  /* 0x005000009744783b */ /* 0x000fee0000000200 */
[C---:B----4-:R-:W-:Y:S08]  /*3830*/  HMMA.16816.F32.BF16 R52, R4.reuse, R76, R52 ;  /* 0x0000004c0434723c */ /* 0x050ff00000041834 */
[----:B------:R-:W-:Y:S01]  /*3840*/  HMMA.16816.F32.BF16 R12, R4, R78, R12 ;  /* 0x0000004e040c723c */ /* 0x000fe2000004180c */
[----:B------:R-:W1:Y:S04]  /*3850*/  LDSM.16.M88.4 R4, [R198+0x8000] ;  /* 0x00800000c604783b */ /* 0x000e680000000200 */
[----:B------:R-:W4:Y:S03]  /*3860*/  LDSM.16.M88.4 R76, [R151+0x5800] ;  /* 0x00580000974c783b */ /* 0x000f260000000200 */
[C---:B--2---:R-:W-:Y:S08]  /*3870*/  HMMA.16816.F32.BF16 R20, R8.reuse, R24, R20 ;  /* 0x000000180814723c */ /* 0x044ff00000041814 */
[C---:B------:R-:W-:Y:S01]  /*3880*/  HMMA.16816.F32.BF16 R16, R8.reuse, R26, R16 ;  /* 0x0000001a0810723c */ /* 0x040fe20000041810 */
[----:B------:R-:W-:Y:S07]  /*3890*/  LDSM.16.M88.4 R24, [R210] ;  /* 0x00000000d218783b */ /* 0x000fee0000000200 */
[C---:B------:R-:W-:Y:S08]  /*38a0*/  HMMA.16816.F32.BF16 R28, R8.reuse, R44, R28 ;  /* 0x0000002c081c723c */ /* 0x040ff0000004181c */
[C---:B------:R-:W-:Y:S01]  /*38b0*/  HMMA.16816.F32.BF16 R36, R8.reuse, R46, R36 ;  /* 0x0000002e0824723c */ /* 0x040fe20000041824 */
[----:B------:R-:W-:Y:S07]  /*38c0*/  LDSM.16.M88.4 R44, [R209] ;  /* 0x00000000d12c783b */ /* 0x000fee0000000200 */
[C---:B------:R-:W-:Y:S08]  /*38d0*/  HMMA.16816.F32.BF16 R40, R8.reuse, R64, R40 ;  /* 0x000000400828723c */ /* 0x040ff00000041828 */
[C---:B------:R-:W-:Y:S01]  /*38e0*/  HMMA.16816.F32.BF16 R48, R8.reuse, R66, R48 ;  /* 0x000000420830723c */ /* 0x040fe20000041830 */
[----:B------:R-:W-:Y:S07]  /*38f0*/  LDSM.16.M88.4 R64, [R197+0x5000] ;  /* 0x00500000c540783b */ /* 0x000fee0000000200 */
[C---:B---3--:R-:W-:Y:S08]  /*3900*/  HMMA.16816.F32.BF16 R52, R8.reuse, R72, R52 ;  /* 0x000000480834723c */ /* 0x048ff00000041834 */
        /* <DEDUP_REMOVED lines=28> */
[----:B------:R-:W-:Y:S03]  /*3ad0*/  LDSM.16.M88.4 R72, [R151+0x7800] ;  /* 0x007800009748783b */ /* 0x000fe60000000200 */
        /* <DEDUP_REMOVED lines=12> */
[----:B------:R-:W-:Y:S03]  /*3ba0*/  LDSM.16.M88.4 R76, [R194+0x7800] ;  /* 0x00780000c24c783b */ /* 0x000fe60000000200 */
        /* <DEDUP_REMOVED lines=10> */
[----:B------:R-:W-:Y:S01]  /*3c50*/  HMMA.16816.F32.BF16 R8, R8, R70, R12 ;  /* 0x000000460808723c */ /* 0x000fe2000004180c */
[----:B------:R-:W2:Y:S04]  /*3c60*/  LDSM.16.M88.4 R12, [R199+0xc000] ;  /* 0x00c00000c70c783b */ /* 0x000ea80000000200 */
[----:B------:R-:W3:Y:S03]  /*3c70*/  LDSM.16.M88.4 R68, [R203] ;  /* 0x00000000cb44783b */ /* 0x000ee60000000200 */
[C---:B-1----:R-:W-:Y:S08]  /*3c80*/  HMMA.16816.F32.BF16 R20, R4.reuse, R32, R20 ;  /* 0x000000200414723c */ /* 0x042ff00000041814 */
[C---:B------:R-:W-:Y:S08]  /*3c90*/  HMMA.16816.F32.BF16 R16, R4.reuse, R34, R16 ;  /* 0x000000220410723c */ /* 0x040ff00000041810 */
        /* <DEDUP_REMOVED lines=11> */
[C---:B------:R-:W-:Y:S08]  /*3d50*/  HMMA.16816.F32.BF16 R24, R12.reuse, R26, R16 ;  /* 0x0000001a0c18723c */ /* 0x040ff00000041810 */
[C---:B------:R-:W-:Y:S08]  /*3d60*/  HMMA.16816.F32.BF16 R20, R12.reuse, R44, R28 ;  /* 0x0000002c0c14723c */ /* 0x040ff0000004181c */
[C---:B------:R-:W-:Y:S08]  /*3d70*/  HMMA.16816.F32.BF16 R16, R12.reuse, R46, R36 ;  /* 0x0000002e0c10723c */ /* 0x040ff00000041824 */
[C---:B------:R-:W-:Y:S08]  /*3d80*/  HMMA.16816.F32.BF16 R28, R12.reuse, R60, R40 ;  /* 0x0000003c0c1c723c */ /* 0x040ff00000041828 */
[C---:B------:R-:W-:Y:S01]  /*3d90*/  HMMA.16816.F32.BF16 R48, R12.reuse, R62, R48 ;  /* 0x0000003e0c30723c */ /* 0x040fe20000041830 */
[----:B------:R-:W-:Y:S07]  /*3da0*/  LDSM.16.M88.4 R60, [R194+0x6800] ;  /* 0x00680000c23c783b */ /* 0x000fee0000000200 */
[C---:B---3--:R-:W-:Y:S08]  /*3db0*/  HMMA.16816.F32.BF16 R52, R12.reuse, R68, R52 ;  /* 0x000000440c34723c */ /* 0x048ff00000041834 */
[----:B------:R-:W-:Y:S01]  /*3dc0*/  HMMA.16816.F32.BF16 R44, R12, R70, R4 ;  /* 0x000000460c2c723c */ /* 0x000fe20000041804 */
[----:B------:R-:W2:Y:S04]  /*3dd0*/  LDSM.16.M88.4 R4, [R200+0xc000] ;  /* 0x00c00000c804783b */ /* 0x000ea80000000200 */
[----:B------:R-:W3:Y:S01]  /*3de0*/  LDSM.16.M88.4 R68, [R194+0x7000] ;  /* 0x00700000c244783b */ /* 0x000ee20000000200 */
[----:B------:R-:W-:-:S04]  /*3df0*/  DEPBAR.LE SB0, 0x0 ;  /* 0x000080000000791a */ /* 0x000fc80000000000 */
[C---:B-1----:R-:W-:Y:S08]  /*3e00*/  HMMA.16816.F32.BF16 R40, R8.reuse, R64, R32 ;  /* 0x000000400828723c */ /* 0x042ff00000041820 */
[C---:B------:R-:W-:Y:S08]  /*3e10*/  HMMA.16816.F32.BF16 R36, R8.reuse, R66, R24 ;  /* 0x000000420824723c */ /* 0x040ff00000041818 */
[C---:B----4-:R-:W-:Y:S08]  /*3e20*/  HMMA.16816.F32.BF16 R32, R8.reuse, R72, R20 ;  /* 0x000000480820723c */ /* 0x050ff00000041814 */
[C---:B------:R-:W-:Y:S08]  /*3e30*/  HMMA.16816.F32.BF16 R24, R8.reuse, R74, R16 ;  /* 0x0000004a0818723c */ /* 0x040ff00000041810 */
[C---:B------:R-:W-:Y:S08]  /*3e40*/  HMMA.16816.F32.BF16 R20, R8.reuse, R80, R28 ;  /* 0x000000500814723c */ /* 0x040ff0000004181c */
[C---:B------:R-:W-:Y:S08]  /*3e50*/  HMMA.16816.F32.BF16 R16, R8.reuse, R82, R48 ;  /* 0x000000520810723c */ /* 0x040ff00000041830 */
[C---:B------:R-:W-:Y:S08]  /*3e60*/  HMMA.16816.F32.BF16 R12, R8.reuse, R84, R52 ;  /* 0x00000054080c723c */ /* 0x040ff00000041834 */
[----:B------:R-:W-:Y:S08]  /*3e70*/  HMMA.16816.F32.BF16 R8, R8, R86, R44 ;  /* 0x000000560808723c */ /* 0x000ff0000004182c */
[C---:B--2---:R-:W-:Y:S08]  /*3e80*/  HMMA.16816.F32.BF16 R28, R4.reuse, R56, R40 ;  /* 0x00000038041c723c */ /* 0x044ff00000041828 */
[C---:B------:R-:W-:Y:S08]  /*3e90*/  HMMA.16816.F32.BF16 R36, R4.reuse, R58, R36 ;  /* 0x0000003a0424723c */ /* 0x040ff00000041824 */
[C---:B------:R-:W-:Y:S08]  /*3ea0*/  HMMA.16816.F32.BF16 R32, R4.reuse, R60, R32 ;  /* 0x0000003c0420723c */ /* 0x040ff00000041820 */
[C---:B------:R-:W-:Y:S08]  /*3eb0*/  HMMA.16816.F32.BF16 R24, R4.reuse, R62, R24 ;  /* 0x0000003e0418723c */ /* 0x040ff00000041818 */
[C---:B---3--:R-:W-:Y:S08]  /*3ec0*/  HMMA.16816.F32.BF16 R48, R4.reuse, R68, R20 ;  /* 0x000000440430723c */ /* 0x048ff00000041814 */
[C---:B------:R-:W-:Y:S08]  /*3ed0*/  HMMA.16816.F32.BF16 R52, R4.reuse, R70, R16 ;  /* 0x000000460434723c */ /* 0x040ff00000041810 */
[C---:B------:R-:W-:Y:S08]  /*3ee0*/  HMMA.16816.F32.BF16 R44, R4.reuse, R76, R12 ;  /* 0x0000004c042c723c */ /* 0x040ff0000004180c */
[----:B------:R-:W-:Y:S01]  /*3ef0*/  HMMA.16816.F32.BF16 R40, R4, R78, R8 ;  /* 0x0000004e0428723c */ /* 0x000fe20000041808 */
[----:B------:R-:W-:Y:S06]  /*3f00*/  BAR.SYNC.DEFER_BLOCKING 0x0 ;  /* 0x0000000000007b1d */ /* 0x000fec0000010000 */
[----:B------:R-:W-:Y:S01]  /*3f10*/  @!UPT UIADD3 URZ, URZ, URZ, URZ ;  /* 0x0000003f3f3ff290 */ /* 0x000fe2000fffe03f */
[----:B------:R-:W-:Y:S11]  /*3f20*/  @!P0 BRA `(.L_x_1254) ;  /* 0x000001b000008947 */ /* 0x000ff60003800000 */
[----:B------:R-:W-:Y:S01]  /*3f30*/  IADD3 R0, R150, -0x2, RZ ;  /* 0xfffffffe96007810 */ /* 0x000fe20007ffe0ff */
[----:B------:R-:W-:Y:S01]  /*3f40*/  IMAD.MOV.U32 R6, RZ, RZ, c[0x0][0x1e4] ;  /* 0x00007900ff067624 */ /* 0x000fe200078e00ff */
[----:B------:R-:W-:-:S02]  /*3f50*/  ISETP.NE.AND P3, PT, R91, RZ, PT ;  /* 0x000000ff5b00720c */ /* 0x000fc40003f65270 */
[----:B------:R-:W-:Y:S01]  /*3f60*/  SHF.R.S32.HI R2, RZ, 0x1f, R0 ;  /* 0x0000001fff027819 */ /* 0x000fe20000011400 */
[----:B------:R-:W-:Y:S01]  /*3f70*/  IMAD.WIDE.U32 R4, R0, c[0x0][0x1e0], RZ ;  /* 0x0000780000047a25 */ /* 0x000fe200078e00ff */
[----:B------:R-:W-:-:S03]  /*3f80*/  ISETP.NE.AND P4, PT, R90, RZ, PT ;  /* 0x000000ff5a00720c */ /* 0x000fc60003f85270 */
        /* <DEDUP_REMOVED lines=21> */
.L_x_1254:
[----:B------:R-:W-:Y:S05]  /*40e0*/  BSYNC B0 ;  /* 0x0000000000007941 */ /* 0x000fea0003800000 */
.L_x_1253:
[----:B------:R-:W-:Y:S01]  /*40f0*/  IMAD.IADD R0, R89, 0x1, -R239 ;  /* 0x0000000159007824 */ /* 0x000fe200078e0aef */
[----:B------:R-:W-:Y:S04]  /*4100*/  LDSM.16.MT88.4 R64, [R193+0x2800] ;  /* 0x00280000c140783b */ /* 0x000fe80000004200 */
[C---:B------:R-:W-:Y:S01]  /*4110*/  ISETP.GT.AND P1, PT, R0.reuse, RZ, PT ;  /* 0x000000ff0000720c */ /* 0x040fe20003f24270 */
[----:B------:R-:W-:Y:S01]  /*4120*/  LDSM.16.MT88.4 R72, [R192+0x4000] ;  /* 0x00400000c048783b */ /* 0x000fe20000004200 */
[----:B------:R-:W-:-:S02]  /*4130*/  ISETP.GT.AND P0, PT, R0, 0x1, PT ;  /* 0x000000010000780c */ /* 0x000fc40003f04270 */
[----:B------:R-:W-:Y:S01]  /*4140*/  ISETP.GT.AND P2, PT, R0, 0x8, PT ;  /* 0x000000080000780c */ /* 0x000fe20003f44270 */
[----:B------:R-:W-:Y:S01]  /*4150*/  LDSM.16.MT88.4 R60, [R196+0x2800] ;  /* 0x00280000c43c783b */ /* 0x000fe20000004200 */
[----:B-1----:R-:W-:Y:S02]  /*4160*/  FSEL R5, R28, -INF , P1 ;  /* 0xff8000001c057808 */ /* 0x002fe40000800000 */
[----:B------:R-:W-:Y:S01]  /*4170*/  FSEL R6, R29, -INF , P0 ;  /* 0xff8000001d067808 */ /* 0x000fe20000000000 */
[----:B------:R-:W-:Y:S01]  /*4180*/  LDSM.16.MT88.4 R68, [R192+0x4800] ;  /* 0x00480000c044783b */ /* 0x000fe20000004200 */
[----:B------:R-:W-:Y:S02]  /*4190*/  FSEL R13, R31, -INF , P0 ;  /* 0xff8000001f0d7808 */ /* 0x000fe40000000000 */
[----:B------:R-:W-:Y:S01]  /*41a0*/  ISETP.GT.AND P0, PT, R0, 0x9, PT ;  /* 0x000000090000780c */ /* 0x000fe20003f04270 */
[----:B------:R-:W0:Y:S01]  /*41b0*/  LDGDEPBAR ;  /* 0x00000000000079af */ /* 0x000e220000000000 */
        /* <DEDUP_REMOVED lines=11> */
[----:B------:R-:W-:Y:S01]  /*4270*/  ISETP.GT.AND P2, PT, R0, 0x18, PT ;  /* 0x000000180000780c */ /* 0x000fe20003f44270 */
[----:B------:R-:W-:Y:S01]  /*4280*/  LDSM.16.MT88.4 R36, [R196] ;  /* 0x00000000c424783b */ /* 0x000fe20000004200 */
[----:B------:R-:W-:-:S02]  /*4290*/  FSEL R10, R33, -INF , P0 ;  /* 0xff800000210a7808 */ /* 0x000fc40000000000 */
[----:B------:R-:W-:Y:S02]  /*42a0*/  FMNMX.FTZ R2, R9, R2, !PT ;  /* 0x0000000209027209 */ /* 0x000fe40007810000 */
[----:B------:R-:W-:Y:S02]  /*42b0*/  FSEL R19, R34, -INF , P1 ;  /* 0xff80000022137808 */ /* 0x000fe40000800000 */
[----:B------:R-:W-:Y:S02]  /*42c0*/  ISETP.GT.AND P1, PT, R0, 0x19, PT ;  /* 0x000000190000780c */ /* 0x000fe40003f24270 */
[----:B------:R-:W-:Y:S02]  /*42d0*/  FSEL R11, R24, -INF , P2 ;  /* 0xff800000180b7808 */ /* 0x000fe40001000000 */
[----:B------:R-:W-:Y:S02]  /*42e0*/  FMNMX.FTZ R2, R10, R2, !PT ;  /* 0x000000020a027209 */ /* 0x000fe40007810000 */
[----:B------:R-:W-:-:S02]  /*42f0*/  FSEL R20, R35, -INF , P0 ;  /* 0xff80000023147808 */ /* 0x000fc40000000000 */
[C---:B------:R-:W-:Y:S01]  /*4300*/  ISETP.GT.AND P0, PT, R0.reuse, 0x20, PT ;  /* 0x000000200000780c */ /* 0x040fe20003f04270 */
[----:B------:R-:W-:Y:S01]  /*4310*/  LDSM.16.MT88.4 R32, [R192+0x800] ;  /* 0x00080000c020783b */ /* 0x000fe20000004200 */
        /* <DEDUP_REMOVED lines=8> */
[----:B------:R-:W-:Y:S02]  /*43a0*/  FMNMX.FTZ R3, R12, R13, !PT ;  /* 0x0000000d0c037209 */ /* 0x000fe40007810000 */
[----:B------:R-:W-:Y:S02]  /*43b0*/  ISETP.GT.AND P4, PT, R0, 0x29, PT ;  /* 0x000000290000780c */ /* 0x000fe40003f84270 */
[----:B------:R-:W-:-:S02]  /*43c0*/  FSEL R102, R52, -INF , P5 ;  /* 0xff80000034667808 */ /* 0x000fc40002800000 */
[----:B------:R-:W-:Y:S02]  /*43d0*/  FMNMX.FTZ R2, R103, R2, !PT ;  /* 0x0000000267027209 */ /* 0x000fe40007810000 */
[----:B------:R-:W-:Y:S02]  /*43e0*/  FMNMX.FTZ R3, R14, R3, !PT ;  /* 0x000000030e037209 */ /* 0x000fe40007810000 */
[----:B------:R-:W-:Y:S02]  /*43f0*/  ISETP.GT.AND P3, PT, R0, 0x30, PT ;  /* 0x000000300000780c */ /* 0x000fe40003f64270 */
[----:B------:R-:W-:Y:S02]  /*4400*/  FSEL R101, R53, -INF , P4 ;  /* 0xff80000035657808 */ /* 0x000fe40002000000 */
[----:B------:R-:W-:Y:S02]  /*4410*/  FMNMX.FTZ R2, R102, R2, !PT ;  /* 0x0000000266027209 */ /* 0x000fe40007810000 */
        /* <DEDUP_REMOVED lines=15> */
[----:B------:R-:W-:Y:S02]  /*4510*/  FMNMX.FTZ R2, R21, R3, !PT ;  /* 0x0000000315027209 */ /* 0x000fe40007810000 */
[----:B------:R-:W-:Y:S02]  /*4520*/  FSEL R92, R41, -INF , P0 ;  /* 0xff800000295c7808 */ /* 0x000fe40000000000 */
[----:B------:R-:W-:Y:S02]  /*4530*/  FMNMX.FTZ R0, R95, R0, !PT ;  /* 0x000000005f007209 */ /* 0x000fe40007810000 */
[----:B------:R-:W-:-:S02]  /*4540*/  FMNMX.FTZ R2, R28, R2, !PT ;  /* 0x000000021c027209 */ /* 0x000fc40007810000 */
[----:B------:R-:W-:Y:S02]  /*4550*/  FMNMX.FTZ R0, R92, R0, !PT ;  /* 0x000000005c007209 */ /* 0x000fe40007810000 */
[----:B------:R-:W-:Y:S02]  /*4560*/  FSEL R98, R51, -INF , P6 ;  /* 0xff80000033627808 */ /* 0x000fe40003000000 */
[----:B------:R-:W-:Y:S01]  /*4570*/  FMNMX.FTZ R2, R105, R2, !PT ;  /* 0x0000000269027209 */ /* 0x000fe20007810000 */
[----:B------:R-:W1:Y:S01]  /*4580*/  SHFL.BFLY PT, R3, R0, 0x2, 0x1f ;  /* 0x0c401f0000037f89 */ /* 0x000e6200000e0000 */
[----:B------:R-:W-:Y:S02]  /*4590*/  FSEL R97, R54, -INF , P5 ;  /* 0xff80000036617808 */ /* 0x000fe40002800000 */
[----:B------:R-:W-:Y:S01]  /*45a0*/  FMNMX.FTZ R2, R98, R2, !PT ;  /* 0x0000000262027209 */ /* 0x000fe20007810000 */
[----:B------:R-:W-:Y:S01]  /*45b0*/  LDSM.16.MT88.4 R48, [R196+0x800] ;  /* 0x00080000c430783b */ /* 0x000fe20000004200 */
[----:B------:R-:W-:-:S02]  /*45c0*/  FSEL R96, R55, -INF , P4 ;  /* 0xff80000037607808 */ /* 0x000fc40002000000 */
[----:B------:R-:W-:Y:S01]  /*45d0*/  FMNMX.FTZ R2, R97, R2, !PT ;  /* 0x0000000261027209 */ /* 0x000fe20007810000 */
[----:B------:R-:W-:Y:S01]  /*45e0*/  LDSM.16.MT88.4 R52, [R195] ;  /* 0x00000000c334783b */ /* 0x000fe20000004200 */
[----:B------:R-:W-:Y:S02]  /*45f0*/  FSEL R94, R46, -INF , P3 ;  /* 0xff8000002e5e7808 */ /* 0x000fe40001800000 */
[----:B------:R-:W-:Y:S02]  /*4600*/  FMNMX.FTZ R2, R96, R2, !PT ;  /* 0x0000000260027209 */ /* 0x000fe40007810000 */
[----:B------:R-:W-:Y:S02]  /*4610*/  FSEL R93, R47, -INF , P2 ;  /* 0xff8000002f5d7808 */ /* 0x000fe40001000000 */
[----:B------:R-:W-:Y:S01]  /*4620*/  FMNMX.FTZ R2, R94, R2, !PT ;  /* 0x000000025e027209 */ /* 0x000fe20007810000 */
[----:B------:R-:W-:Y:S01]  /*4630*/  LDSM.16.MT88.4 R44, [R193+0x800] ;  /* 0x00080000c12c783b */ /* 0x000fe20000004200 */
[----:B------:R-:W-:-:S02]  /*4640*/  FSEL R91, R42, -INF , P1 ;  /* 0xff8000002a5b7808 */ /* 0x000fc40000800000 */
[----:B------:R-:W-:Y:S02]  /*4650*/  FMNMX.FTZ R2, R93, R2, !PT ;  /* 0x000000025d027209 */ /* 0x000fe40007810000 */
[----:B------:R-:W-:Y:S02]  /*4660*/  FSEL R90, R43, -INF , P0 ;  /* 0xff8000002b5a7808 */ /* 0x000fe40000000000 */
[----:B------:R-:W-:Y:S01]  /*4670*/  FMNMX.FTZ R2, R91, R2, !PT ;  /* 0x000000025b027209 */ /* 0x000fe20007810000 */
[----:B------:R-:W-:Y:S01]  /*4680*/  LDSM.16.MT88.4 R40, [R195+0x800] ;  /* 0x00080000c328783b */ /* 0x000fe20000004200 */
        /* <DEDUP_REMOVED lines=8> */
[----:B------:R-:W1:Y:S03]  /*4710*/  SHFL.BFLY PT, R4, R0, 0x1, 0x1f ;  /* 0x0c201f0000047f89 */ /* 0x000e6600000e0000 */
[----:B------:R-:W-:-:S05]  /*4720*/  FSEL R2, R2, RZ, P0 ;  /* 0x000000ff02027208 */ /* 0x000fca0000000000 */
[----:B------:R-:W-:-:S04]  /*4730*/  FFMA.FTZ R3, R5, c[0x0][0x2d0], -R2 ;  /* 0x0000b40005037a23 */ /* 0x000fc80000010802 */
[----:B------:R2:W-:Y:S01]  /*4740*/  MUFU.EX2 R80, R3 ;  /* 0x0000000300507308 */ /* 0x0005e20000000800 */
[----:B-1----:R-:W-:Y:S01]  /*4750*/  FMNMX.FTZ R16, R0, R4, !PT ;  /* 0x0000000400107209 */ /* 0x002fe20007810000 */
[--C-:B------:R-:W-:Y:S02]  /*4760*/  FFMA.FTZ R0, R9, c[0x0][0x2d0], -R2.reuse ;  /* 0x0000b40009007a23 */ /* 0x100fe40000010802 */
[----:B--2---:R-:W-:Y:S01]  /*4770*/  FFMA.FTZ R3, R6, c[0x0][0x2d0], -R2 ;  /* 0x0000b40006037a23 */ /* 0x004fe20000010802 */
[----:B------:R-:W-:-:S03]  /*4780*/  FSETP.NEU.FTZ.AND P0, PT, R16, -INF , PT ;  /* 0xff8000001000780b */ /* 0x000fc60003f1d000 */
[----:B------:R1:W-:Y:S08]  /*4790*/  MUFU.EX2 R82, R0 ;  /* 0x0000000000527308 */ /* 0x0003f00000000800 */
[----:B------:R2:W3:Y:S01]  /*47a0*/  MUFU.EX2 R79, R3 ;  /* 0x00000003004f7308 */ /* 0x0004e20000000800 */
[----:B-1----:R-:W-:-:S05]  /*47b0*/  FMUL.FTZ R0, R16, c[0x0][0x2d0] ;  /* 0x0000b40010007a20 */ /* 0x002fca0000410000 */
[----:B------:R-:W-:Y:S01]  /*47c0*/  FSEL R0, R0, RZ, P0 ;  /* 0x000000ff00007208 */ /* 0x000fe20000000000 */
[--C-:B--2---:R-:W-:Y:S02]  /*47d0*/  FFMA.FTZ R3, R7, c[0x0][0x2d0], -R2.reuse ;  /* 0x0000b40007037a23 */ /* 0x104fe40000010802 */
[----:B------:R-:W1:Y:S02]  /*47e0*/  LDSM.16.MT88.4 R4, [R192] ;  /* 0x00000000c004783b */ /* 0x000e640000004200 */
[----:B------:R2:W-:Y:S02]  /*47f0*/  MUFU.EX2 R81, R3 ;  /* 0x0000000300517308 */ /* 0x0005e40000000800 */
[----:B--2---:R-:W-:Y:S01]  /*4800*/  FFMA.FTZ R3, R8, c[0x0][0x2d0], -R2 ;  /* 0x0000b40008037a23 */ /* 0x004fe20000010802 */
[----:B---3--:R-:W-:-:S05]  /*4810*/  F2FP.BF16.PACK_AB R8, R79, R80 ;  /* 0x000000504f08723e */ /* 0x008fca00000010ff */
[----:B------:R2:W3:Y:S02]  /*4820*/  MUFU.EX2 R83, R3 ;  /* 0x0000000300537308 */ /* 0x0004e40000000800 */
[----:B--2---:R-:W-:Y:S01]  /*4830*/  FFMA.FTZ R3, R10, c[0x0][0x2d0], -R2 ;  /* 0x0000b4000a037a23 */ /* 0x004fe20000010802 */
[----:B---3--:R-:W-:-:S05]  /*4840*/  F2FP.BF16.PACK_AB R10, R83, R81 ;  /* 0x00000051530a723e */ /* 0x008fca00000010ff */
[----:B------:R2:W-:Y:S02]  /*4850*/  MUFU.EX2 R84, R3 ;  /* 0x0000000300547308 */ /* 0x0005e40000000800 */
[----:B--2---:R-:W-:-:S06]  /*4860*/  FFMA.FTZ R3, R11, c[0x0][0x2d0], -R2 ;  /* 0x0000b4000b037a23 */ /* 0x004fcc0000010802 */
[----:B------:R2:W-:Y:S02]  /*4870*/  MUFU.EX2 R86, R3 ;  /* 0x0000000300567308 */ /* 0x0005e40000000800 */
[----:B--2---:R-:W-:-:S06]  /*4880*/  FFMA.FTZ R3, R12, c[0x0][0x2d0], -R0 ;  /* 0x0000b4000c037a23 */ /* 0x004fcc0000010800 */
[----:B------:R2:W-:Y:S02]  /*4890*/  MUFU.EX2 R77, R3 ;  /* 0x00000003004d7308 */ /* 0x0005e40000000800 */
[----:B--2---:R-:W-:-:S06]  /*48a0*/  FFMA.FTZ R3, R13, c[0x0][0x2d0], -R0 ;  /* 0x0000b4000d037a23 */ /* 0x004fcc0000010800 */
[----:B------:R2:W3:Y:S02]  /*48b0*/  MUFU.EX2 R76, R3 ;  /* 0x00000003004c7308 */ /* 0x0004e40000000800 */
[--C-:B--2---:R-:W-:Y:S01]  /*48c0*/  FFMA.FTZ R3, R14, c[0x0][0x2d0], -R0.reuse ;  /* 0x0000b4000e037a23 */ /* 0x104fe20000010800 */
[----:B---3--:R-:W-:Y:S01]  /*48d0*/  F2FP.BF16.PACK_AB R9, R76, R77 ;  /* 0x0000004d4c09723e */ /* 0x008fe200000010ff */
[----:B------:R-:W2:Y:S04]  /*48e0*/  LDSM.16.MT88.4 R12, [R193] ;  /* 0x00000000c10c783b */ /* 0x000ea80000004200 */
[----:B------:R3:W-:Y:S02]  /*48f0*/  MUFU.EX2 R78, R3 ;  /* 0x00000003004e7308 */ /* 0x0007e40000000800 */
[----:B---3--:R-:W-:-:S06]  /*4900*/  FFMA.FTZ R3, R18, c[0x0][0x2d0], -R0 ;  /* 0x0000b40012037a23 */ /* 0x008fcc0000010800 */
[----:B------:R3:W4:Y:S02]  /*4910*/  MUFU.EX2 R18, R3 ;  /* 0x0000000300127308 */ /* 0x0007240000000800 */
[----:B---3--:R-:W-:Y:S01]  /*4920*/  FFMA.FTZ R3, R17, c[0x0][0x2d0], -R2 ;  /* 0x0000b40011037a23 */ /* 0x008fe20000010802 */
[----:B----4-:R-:W-:-:S05]  /*4930*/  F2FP.BF16.PACK_AB R11, R18, R78 ;  /* 0x0000004e120b723e */ /* 0x010fca00000010ff */
[----:B------:R3:W-:Y:S02]  /*4940*/  MUFU.EX2 R87, R3 ;  /* 0x0000000300577308 */ /* 0x0007e40000000800 */
[----:B-1----:R-:W-:Y:S01]  /*4950*/  HMMA.16816.F32.BF16 R24, R8, R4, RZ ;  /* 0x000000040818723c */ /* 0x002fe200000418ff */
[----:B---3--:R-:W-:-:S05]  /*4960*/  FFMA.FTZ R3, R19, c[0x0][0x2d0], -R0 ;  /* 0x0000b40013037a23 */ /* 0x008fca0000010800 */
[----:B------:R1:W-:Y:S02]  /*4970*/  MUFU.EX2 R19, R3 ;  /* 0x0000000300137308 */ /* 0x0003e40000000800 */
[----:B-1----:R-:W-:-:S06]  /*4980*/  FFMA.FTZ R3, R20, c[0x0][0x2d0], -R0 ;  /* 0x0000b40014037a23 */ /* 0x002fcc0000010800 */
[----:B------:R1:W3:Y:S02]  /*4990*/  MUFU.EX2 R85, R3 ;  /* 0x0000000300557308 */ /* 0x0002e40000000800 */
[----:B-1----:R-:W-:Y:S02]  /*49a0*/  FFMA.FTZ R3, R21, c[0x0][0x2d0], -R0 ;  /* 0x0000b40015037a23 */ /* 0x002fe40000010800 */
[C---:B------:R-:W-:Y:S04]  /*49b0*/  HMMA.16816.F32.BF16 R20, R8.reuse, R6, RZ ;  /* 0x000000060814723c */ /* 0x040fe800000418ff */
[----:B------:R1:W-:Y:S04]  /*49c0*/  MUFU.EX2 R89, R3 ;  /* 0x0000000300597308 */ /* 0x0003e80000000800 */
[----:B--2---:R-:W-:Y:S07]  /*49d0*/  HMMA.16816.F32.BF16 R4, R8, R12, RZ ;  /* 0x0000000c0804723c */ /* 0x004fee00000418ff */
[----:B------:R-:W-:-:S02]  /*49e0*/  F2FP.BF16.PACK_AB R12, R84, R82 ;  /* 0x00000052540c723e */ /* 0x000fc400000010ff */
[----:B---3--:R-:W-:Y:S01]  /*49f0*/  F2FP.BF16.PACK_AB R13, R85, R19 ;  /* 0x00000013550d723e */ /* 0x008fe200000010ff */
[----:B-1----:R-:W-:Y:S02]  /*4a00*/  FFMA.FTZ R3, R28, c[0x0][0x2d0], -R0 ;  /* 0x0000b4001c037a23 */ /* 0x002fe40000010800 */
[----:B------:R-:W-:Y:S02]  /*4a10*/  HMMA.16816.F32.BF16 R28, R8, R14, RZ ;  /* 0x0000000e081c723c */ /* 0x000fe400000418ff */
[----:B------:R-:W1:Y:S05]  /*4a20*/  MUFU.EX2 R88, R3 ;  /* 0x0000000300587308 */ /* 0x000e6a0000000800 */
[----:B------:R-:W-:-:S02]  /*4a30*/  F2FP.BF16.PACK_AB R14, R87, R86 ;  /* 0x00000056570e723e */ /* 0x000fc400000010ff */
[----:B-1----:R-:W-:-:S07]  /*4a40*/  F2FP.BF16.PACK_AB R15, R88, R89 ;  /* 0x00000059580f723e */ /* 0x002fce00000010ff */
[C---:B------:R-:W-:Y:S08]  /*4a50*/  HMMA.16816.F32.BF16 R4, R12.reuse, R44, R4 ;  /* 0x0000002c0c04723c */ /* 0x040ff00000041804 */
[----:B------:R-:W-:Y:S08]  /*4a60*/  HMMA.16816.F32.BF16 R56, R12, R34, R20 ;  /* 0x000000220c38723c */ /* 0x000ff00000041814 */
[----:B------:R-:W-:Y:S08]  /*4a70*/  HMMA.16816.F32.BF16 R20, R8, R38, RZ ;  /* 0x000000260814723c */ /* 0x000ff000000418ff */
[----:B------:R-:W-:Y:S01]  /*4a80*/  IMAD.MOV.U32 R121, RZ, RZ, R4 ;  /* 0x000000ffff797224 */ /* 0x000fe200078e0004 */
[----:B------:R-:W-:Y:S01]  /*4a90*/  MOV R3, R7 ;  /* 0x0000000700037202 */ /* 0x000fe20000000f00 */
[----:B------:R-:W-:Y:S01]  /*4aa0*/  IMAD.MOV.U32 R120, RZ, RZ, R5 ;  /* 0x000000ffff787224 */ /* 0x000fe200078e0005 */
[----:B------:R-:W-:Y:S01]  /*4ab0*/  HMMA.16816.F32.BF16 R152, R12, R32, R24 ;  /* 0x000000200c98723c */ /* 0x000fe20000041818 */
[----:B------:R-:W-:-:S04]  /*4ac0*/  IMAD.MOV.U32 R17, RZ, RZ, R6 ;  /* 0x000000ffff117224 */ /* 0x000fc800078e0006 */
[----:B------:R-:W-:Y:S02]  /*4ad0*/  IMAD.MOV.U32 R160, RZ, RZ, R56 ;  /* 0x000000ffffa07224 */ /* 0x000fe400078e0038 */
[----:B------:R-:W-:Y:S01]  /*4ae0*/  IMAD.MOV.U32 R149, RZ, RZ, R57 ;  /* 0x000000ffff957224 */ /* 0x000fe200078e0039 */
[----:B------:R-:W-:Y:S01]  /*4af0*/  HMMA.16816.F32.BF16 R4, R12, R46, R28 ;  /* 0x0000002e0c04723c */ /* 0x000fe2000004181c */
[----:B------:R-:W1:Y:S01]  /*4b00*/  LDSM.16.MT88.4 R28, [R192+0x2000] ;  /* 0x00200000c01c783b */ /* 0x000e620000004200 */
[----:B------:R-:W-:Y:S02]  /*4b10*/  IMAD.MOV.U32 R107, RZ, RZ, R58 ;  /* 0x000000ffff6b7224 */ /* 0x000fe400078e003a */
[----:B------:R-:W-:Y:S01]  /*4b20*/  IMAD.MOV.U32 R106, RZ, RZ, R59 ;  /* 0x000000ffff6a7224 */ /* 0x000fe200078e003b */
[----:B------:R-:W2:Y:S03]  /*4b30*/  LDSM.16.MT88.4 R44, [R193+0x2000] ;  /* 0x00200000c12c783b */ /* 0x000ea60000004200 */
[----:B------:R-:W-:Y:S01]  /*4b40*/  HMMA.16816.F32.BF16 R24, R8, R36, RZ ;  /* 0x000000240818723c */ /* 0x000fe200000418ff */
[----:B------:R-:W3:Y:S04]  /*4b50*/  LDSM.16.MT88.4 R36, [R196+0x2000] ;  /* 0x00200000c424783b */ /* 0x000ee80000004200 */
[----:B------:R-:W-:Y:S03]  /*4b60*/  LDSM.16.MT88.4 R56, [R195+0x2000] ;  /* 0x00200000c338783b */ /* 0x000fe60000004200 */
[----:B------:R-:W-:Y:S08]  /*4b70*/  HMMA.16816.F32.BF16 R20, R12, R50, R20 ;  /* 0x000000320c14723c */ /* 0x000ff00000041814 */
[----:B------:R-:W-:Y:S01]  /*4b80*/  IMAD.MOV.U32 R119, RZ, RZ, R4 ;  /* 0x000000ffff777224 */ /* 0x000fe200078e0004 */
[----:B------:R-:W-:Y:S01]  /*4b90*/  HMMA.16816.F32.BF16 R32, R8, R54, RZ ;  /* 0x000000360820723c */ /* 0x000fe200000418ff */
[----:B------:R-:W-:-:S02]  /*4ba0*/  IMAD.MOV.U32 R118, RZ, RZ, R5 ;  /* 0x000000ffff767224 */ /* 0x000fc400078e0005 */
[----:B------:R-:W-:Y:S02]  /*4bb0*/  IMAD.MOV.U32 R117, RZ, RZ, R6 ;  /* 0x000000ffff757224 */ /* 0x000fe400078e0006 */
[----:B------:R-:W-:-:S03]  /*4bc0*/  IMAD.MOV.U32 R116, RZ, RZ, R7 ;  /* 0x000000ffff747224 */ /* 0x000fc600078e0007 */
[----:B------:R-:W-:Y:S01]  /*4bd0*/  HMMA.16816.F32.BF16 R4, R8, R52, RZ ;  /* 0x000000340804723c */ /* 0x000fe200000418ff */
[----:B------:R-:W-:Y:S06]  /*4be0*/  LDSM.16.MT88.4 R52, [R193+0x4000] ;  /* 0x00400000c134783b */ /* 0x000fec0000004200 */
[----:B------:R-:W-:Y:S01]  /*4bf0*/  IMAD.MOV.U32 R111, RZ, RZ, R20 ;  /* 0x000000ffff6f7224 */ /* 0x000fe200078e0014 */
[----:B------:R-:W-:Y:S01]  /*4c00*/  HMMA.16816.F32.BF16 R24, R12, R48, R24 ;  /* 0x000000300c18723c */ /* 0x000fe20000041818 */
[----:B------:R-:W4:Y:S01]  /*4c10*/  LDSM.16.MT88.4 R48, [R192+0x2800] ;  /* 0x00280000c030783b */ /* 0x000f220000004200 */
[----:B------:R-:W-:-:S02]  /*4c20*/  IMAD.MOV.U32 R110, RZ, RZ, R21 ;  /* 0x000000ffff6e7224 */ /* 0x000fc400078e0015 */
[----:B------:R-:W-:Y:S02]  /*4c30*/  IMAD.MOV.U32 R109, RZ, RZ, R22 ;  /* 0x000000ffff6d7224 */ /* 0x000fe400078e0016 */
[----:B------:R-:W-:Y:S02]  /*4c40*/  IMAD.MOV.U32 R108, RZ, RZ, R23 ;  /* 0x000000ffff6c7224 */ /* 0x000fe400078e0017 */
[----:B-1----:R-:W-:Y:S08]  /*4c50*/  HMMA.16816.F32.BF16 R20, R8, R30, RZ ;  /* 0x0000001e0814723c */ /* 0x002ff000000418ff */
[C---:B------:R-:W-:Y:S08]  /*4c60*/  HMMA.16816.F32.BF16 R4, R12.reuse, R40, R4 ;  /* 0x000000280c04723c */ /* 0x040ff00000041804 */
[----:B------:R-:W-:Y:S01]  /*4c70*/  HMMA.16816.F32.BF16 R248, R12, R42, R32 ;  /* 0x0000002a0cf8723c */ /* 0x000fe20000041820 */
[----:B------:R-:W-:Y:S01]  /*4c80*/  IMAD.MOV.U32 R125, RZ, RZ, R24 ;  /* 0x000000ffff7d7224 */ /* 0x000fe200078e0018 */
[----:B------:R-:W-:Y:S01]  /*4c90*/  MOV R123, R26 ;  /* 0x0000001a007b7202 */ /* 0x000fe20000000f00 */
[----:B------:R-:W-:-:S02]  /*4ca0*/  IMAD.MOV.U32 R124, RZ, RZ, R25 ;  /* 0x000000ffff7c7224 */ /* 0x000fc400078e0019 */
[----:B------:R-:W-:-:S03]  /*4cb0*/  IMAD.MOV.U32 R122, RZ, RZ, R27 ;  /* 0x000000ffff7a7224 */ /* 0x000fc600078e001b */
[C---:B--2---:R-:W-:Y:S08]  /*4cc0*/  HMMA.16816.F32.BF16 R40, R8.reuse, R46, RZ ;  /* 0x0000002e0828723c */ /* 0x044ff000000418ff */
[----:B------:R-:W-:Y:S01]  /*4cd0*/  IMAD.MOV.U32 R115, RZ, RZ, R4 ;  /* 0x000000ffff737224 */ /* 0x000fe200078e0004 */
[----:B------:R-:W-:Y:S01]  /*4ce0*/  MOV R114, R5 ;  /* 0x0000000500727202 */ /* 0x000fe20000000f00 */
[----:B------:R-:W-:Y:S01]  /*4cf0*/  IMAD.MOV.U32 R113, RZ, RZ, R6 ;  /* 0x000000ffff717224 */ /* 0x000fe200078e0006 */
[----:B---3--:R-:W-:Y:S01]  /*4d00*/  HMMA.16816.F32.BF16 R32, R8, R36, RZ ;  /* 0x000000240820723c */ /* 0x008fe200000418ff */
[----:B------:R-:W-:-:S07]  /*4d10*/  IMAD.MOV.U32 R112, RZ, RZ, R7 ;  /* 0x000000ffff707224 */ /* 0x000fce00078e0007 */
[----:B------:R-:W-:Y:S01]  /*4d20*/  HMMA.16816.F32.BF16 R4, R8, R44, RZ ;  /* 0x0000002c0804723c */ /* 0x000fe200000418ff */
[----:B------:R-:W1:Y:S07]  /*4d30*/  LDSM.16.MT88.4 R44, [R195+0x2800] ;  /* 0x00280000c32c783b */ /* 0x000e6e0000004200 */
[----:B----4-:R-:W-:Y:S08]  /*4d40*/  HMMA.16816.F32.BF16 R228, R12, R50, R20 ;  /* 0x000000320ce4723c */ /* 0x010ff00000041814 */
[----:B------:R-:W-:Y:S08]  /*4d50*/  HMMA.16816.F32.BF16 R24, R8, R28, RZ ;  /* 0x0000001c0818723c */ /* 0x000ff000000418ff */
[----:B------:R-:W-:Y:S07]  /*4d60*/  HMMA.16816.F32.BF16 R184, R12, R64, R4 ;  /* 0x000000400cb8723c */ /* 0x000fee0000041804 */
[----:B------:R-:W-:Y:S01]  /*4d70*/  IMAD.MOV.U32 R64, RZ, RZ, R115 ;  /* 0x000000ffff407224 */ /* 0x000fe200078e0073 */
[----:B------:R-:W-:Y:S01]  /*4d80*/  HMMA.16816.F32.BF16 R20, R8, R58, RZ ;  /* 0x0000003a0814723c */ /* 0x000fe200000418ff */
[----:B------:R-:W-:-:S07]  /*4d90*/  IMAD.MOV.U32 R65, RZ, RZ, R114 ;  /* 0x000000ffff417224 */ /* 0x000fce00078e0072 */
[C---:B------:R-:W-:Y:S08]  /*4da0*/  HMMA.16816.F32.BF16 R4, R8.reuse, R72, RZ ;  /* 0x000000480804723c */ /* 0x040ff000000418ff */
[----:B------:R-:W-:Y:S01]  /*4db0*/  HMMA.16816.F32.BF16 R28, R8, R38, RZ ;  /* 0x00000026081c723c */ /* 0x000fe200000418ff */
[----:B------:R-:W2:Y:S07]  /*4dc0*/  LDSM.16.MT88.4 R36, [R193+0x4800] ;  /* 0x00480000c124783b */ /* 0x000eae0000004200 */
[C---:B------:R-:W-:Y:S01]  /*4dd0*/  HMMA.16816.F32.BF16 R156, R12.reuse, R60, R32 ;  /* 0x0000003c0c9c723c */ /* 0x040fe20000041820 */
[----:B------:R-:W3:Y:S06]  /*4de0*/  LDSM.16.MT88.4 R32, [R196+0x4000] ;  /* 0x00400000c420783b */ /* 0x000eec0000004200 */
[----:B------:R-:W-:Y:S01]  /*4df0*/  MOV R60, R111 ;  /* 0x0000006f003c7202 */ /* 0x000fe20000000f00 */
[----:B------:R-:W-:Y:S01]  /*4e00*/  HMMA.16816.F32.BF16 R180, R12, R66, R40 ;  /* 0x000000420cb4723c */ /* 0x000fe20000041828 */
[----:B------:R-:W4:Y:S01]  /*4e10*/  LDSM.16.MT88.4 R40, [R195+0x4000] ;  /* 0x00400000c328783b */ /* 0x000f220000004200 */
[----:B------:R-:W-:-:S05]  /*4e20*/  IMAD.MOV.U32 R61, RZ, RZ, R110 ;  /* 0x000000ffff3d7224 */ /* 0x000fca00078e006e */
[----:B------:R-:W-:Y:S01]  /*4e30*/  IMAD.MOV.U32 R66, RZ, RZ, R113 ;  /* 0x000000ffff427224 */ /* 0x000fe200078e0071 */
[----:B------:R-:W-:Y:S01]  /*4e40*/  HMMA.16816.F32.BF16 R188, R12, R48, R24 ;  /* 0x000000300cbc723c */ /* 0x000fe20000041818 */
[----:B------:R-:W-:-:S07]  /*4e50*/  IMAD.MOV.U32 R67, RZ, RZ, R112 ;  /* 0x000000ffff437224 */ /* 0x000fce00078e0070 */
[C---:B-1----:R-:W-:Y:S07]  /*4e60*/  HMMA.16816.F32.BF16 R172, R12.reuse, R46, R20 ;  /* 0x0000002e0cac723c */ /* 0x042fee0000041814 */
[----:B------:R-:W-:Y:S01]  /*4e70*/  IMAD.MOV.U32 R46, RZ, RZ, R117 ;  /* 0x000000ffff2e7224 */ /* 0x000fe200078e0075 */
[----:B------:R-:W-:Y:S01]  /*4e80*/  HMMA.16816.F32.BF16 R112, R12, R68, R4 ;  /* 0x000000440c70723c */ /* 0x000fe20000041804 */
[----:B------:R-:W-:-:S06]  /*4e90*/  IMAD.MOV.U32 R47, RZ, RZ, R116 ;  /* 0x000000ffff2f7224 */ /* 0x000fcc00078e0074 */
[----:B------:R-:W-:Y:S01]  /*4ea0*/  IMAD.MOV.U32 R68, RZ, RZ, R121 ;  /* 0x000000ffff447224 */ /* 0x000fe200078e0079 */
[----:B------:R-:W-:Y:S01]  /*4eb0*/  HMMA.16816.F32.BF16 R24, R8, R56, RZ ;  /* 0x000000380818723c */ /* 0x000fe200000418ff */
[----:B------:R-:W-:-:S07]  /*4ec0*/  IMAD.MOV.U32 R69, RZ, RZ, R120 ;  /* 0x000000ffff457224 */ /* 0x000fce00078e0078 */
[C---:B------:R-:W-:Y:S07]  /*4ed0*/  HMMA.16816.F32.BF16 R20, R8.reuse, R52, RZ ;  /* 0x000000340814723c */ /* 0x040fee00000418ff */
[----:B------:R-:W-:Y:S01]  /*4ee0*/  IMAD.MOV.U32 R52, RZ, RZ, R125 ;  /* 0x000000ffff347224 */ /* 0x000fe200078e007d */
[----:B------:R-:W-:Y:S01]  /*4ef0*/  HMMA.16816.F32.BF16 R4, R8, R54, RZ ;  /* 0x000000360804723c */ /* 0x000fe200000418ff */
[----:B------:R-:W-:-:S06]  /*4f00*/  IMAD.MOV.U32 R53, RZ, RZ, R124 ;  /* 0x000000ffff357224 */ /* 0x000fcc00078e007c */
[----:B------:R-:W-:Y:S01]  /*4f10*/  IMAD.MOV.U32 R54, RZ, RZ, R123 ;  /* 0x000000ffff367224 */ /* 0x000fe200078e007b */
[----:B------:R-:W-:Y:S01]  /*4f20*/  HMMA.16816.F32.BF16 R176, R12, R62, R28 ;  /* 0x0000003e0cb0723c */ /* 0x000fe2000004181c */
[----:B------:R-:W1:Y:S01]  /*4f30*/  LDSM.16.MT88.4 R28, [R196+0x4800] ;  /* 0x00480000c41c783b */ /* 0x000e620000004200 */
[----:B------:R-:W-:-:S05]  /*4f40*/  MOV R55, R122 ;  /* 0x0000007a00377202 */ /* 0x000fca0000000f00 */
[----:B------:R-:W-:Y:S01]  /*4f50*/  IMAD.MOV.U32 R62, RZ, RZ, R109 ;  /* 0x000000ffff3e7224 */ /* 0x000fe200078e006d */
[----:B--2---:R-:W-:Y:S01]  /*4f60*/  HMMA.16816.F32.BF16 R120, R12, R36, R20 ;  /* 0x000000240c78723c */ /* 0x004fe20000041814 */
[----:B------:R-:W-:-:S07]  /*4f70*/  IMAD.MOV.U32 R63, RZ, RZ, R108 ;  /* 0x000000ffff3f7224 */ /* 0x000fce00078e006c */
[C---:B------:R-:W-:Y:S07]  /*4f80*/  HMMA.16816.F32.BF16 R108, R12.reuse, R44, R24 ;  /* 0x0000002c0c6c723c */ /* 0x040fee0000041818 */
[----:B------:R-:W-:Y:S01]  /*4f90*/  IMAD.MOV.U32 R44, RZ, RZ, R119 ;  /* 0x000000ffff2c7224 */ /* 0x000fe200078e0077 */
[----:B------:R-:W-:Y:S01]  /*4fa0*/  HMMA.16816.F32.BF16 R124, R12, R38, R4 ;  /* 0x000000260c7c723c */ /* 0x000fe20000041804 */
[----:B------:R-:W2:Y:S01]  /*4fb0*/  LDSM.16.MT88.4 R36, [R195+0x4800] ;  /* 0x00480000c324783b */ /* 0x000ea20000004200 */
[----:B------:R-:W-:-:S06]  /*4fc0*/  IMAD.MOV.U32 R45, RZ, RZ, R118 ;  /* 0x000000ffff2d7224 */ /* 0x000fcc00078e0076 */
[C---:B------:R-:W-:Y:S08]  /*4fd0*/  HMMA.16816.F32.BF16 R24, R8.reuse, R74, RZ ;  /* 0x0000004a0818723c */ /* 0x040ff000000418ff */
[C---:B---3--:R-:W-:Y:S07]  /*4fe0*/  HMMA.16816.F32.BF16 R20, R8.reuse, R34, RZ ;  /* 0x000000220814723c */ /* 0x048fee00000418ff */
[--C-:B------:R-:W-:Y:S01]  /*4ff0*/  FFMA.FTZ R35, R95, c[0x0][0x2d0], -R2.reuse ;  /* 0x0000b4005f237a23 */ /* 0x100fe20000010802 */
[----:B----4-:R-:W-:Y:S01]  /*5000*/  HMMA.16816.F32.BF16 R4, R8, R40, RZ ;  /* 0x000000280804723c */ /* 0x010fe200000418ff */
[----:B------:R-:W-:-:S06]  /*5010*/  FFMA.FTZ R34, R92, c[0x0][0x2d0], -R2 ;  /* 0x0000b4005c227a23 */ /* 0x000fcc0000010802 */
[--C-:B------:R-:W-:Y:S01]  /*5020*/  FFMA.FTZ R40, R94, c[0x0][0x2d0], -R0.reuse ;  /* 0x0000b4005e287a23 */ /* 0x100fe20000010800 */
[----:B------:R-:W-:Y:S01]  /*5030*/  HMMA.16816.F32.BF16 R116, R12, R70, R24 ;  /* 0x000000460c74723c */ /* 0x000fe20000041818 */
[----:B------:R-:W-:-:S06]  /*5040*/  FFMA.FTZ R41, R93, c[0x0][0x2d0], -R0 ;  /* 0x0000b4005d297a23 */ /* 0x000fcc0000010800 */
[----:B------:R-:W-:Y:S01]  /*5050*/  MOV R70, R17 ;  /* 0x0000001100467202 */ /* 0x000fe20000000f00 */
[----:B------:R-:W-:Y:S01]  /*5060*/  HMMA.16816.F32.BF16 R24, R8, R32, RZ ;  /* 0x000000200818723c */ /* 0x000fe200000418ff */
[----:B------:R-:W-:Y:S02]  /*5070*/  FADD.FTZ R17, R77, R76 ;  /* 0x0000004c4d117221 */ /* 0x000fe40000010000 */
[----:B------:R-:W-:Y:S02]  /*5080*/  IMAD.MOV.U32 R76, RZ, RZ, R160 ;  /* 0x000000ffff4c7224 */ /* 0x000fe400078e00a0 */
[----:B------:R-:W-:Y:S02]  /*5090*/  IMAD.MOV.U32 R71, RZ, RZ, R3 ;  /* 0x000000ffff477224 */ /* 0x000fe400078e0003 */
[----:B------:R-:W-:Y:S01]  /*50a0*/  FADD.FTZ R3, R80, R79 ;  /* 0x0000004f50037221 */ /* 0x000fe20000010000 */
[----:B-1----:R-:W-:Y:S01]  /*50b0*/  HMMA.16816.F32.BF16 R132, R12, R30, R20 ;  /* 0x0000001e0c84723c */ /* 0x002fe20000041814 */
[----:B------:R-:W1:Y:S01]  /*50c0*/  LDSM.16.MT88.4 R20, [R192+0x6000] ;  /* 0x00600000c014783b */ /* 0x000e620000004200 */
[----:B------:R-:W-:-:S02]  /*50d0*/  FFMA.FTZ R32, R100, c[0x0][0x2d0], -R2 ;  /* 0x0000b40064207a23 */ /* 0x000fc40000010802 */
[----:B------:R-:W-:Y:S02]  /*50e0*/  FADD.FTZ R3, R81, R3 ;  /* 0x0000000351037221 */ /* 0x000fe40000010000 */
[----:B------:R-:W-:Y:S02]  /*50f0*/  FFMA.FTZ R33, R99, c[0x0][0x2d0], -R2 ;  /* 0x0000b40063217a23 */ /* 0x000fe40000010802 */
[----:B--2---:R-:W-:Y:S01]  /*5100*/  HMMA.16816.F32.BF16 R136, R12, R36, R4 ;  /* 0x000000240c88723c */ /* 0x004fe20000041804 */
[----:B------:R-:W-:Y:S02]  /*5110*/  FADD.FTZ R3, R83, R3 ;  /* 0x0000000353037221 */ /* 0x000fe40000010000 */
[----:B------:R-:W-:Y:S02]  /*5120*/  IMAD.MOV.U32 R79, RZ, RZ, R106 ;  /* 0x000000ffff4f7224 */ /* 0x000fe400078e006a */
[----:B------:R-:W-:Y:S02]  /*5130*/  FADD.FTZ R3, R82, R3 ;  /* 0x0000000352037221 */ /* 0x000fe40000010000 */
[----:B------:R-:W-:Y:S01]  /*5140*/  FFMA.FTZ R36, R98, c[0x0][0x2d0], -R0 ;  /* 0x0000b40062247a23 */ /* 0x000fe20000010800 */
[----:B------:R-:W-:Y:S01]  /*5150*/  HMMA.16816.F32.BF16 R4, R8, R42, RZ ;  /* 0x0000002a0804723c */ /* 0x000fe200000418ff */
[----:B------:R-:W-:-:S02]  /*5160*/  FADD.FTZ R3, R84, R3 ;  /* 0x0000000354037221 */ /* 0x000fc40000010000 */
[----:B------:R-:W-:-:S04]  /*5170*/  IMAD.MOV.U32 R77, RZ, RZ, R149 ;  /* 0x000000ffff4d7224 */ /* 0x000fc800078e0095 */
[--C-:B------:R-:W-:Y:S01]  /*5180*/  FFMA.FTZ R42, R91, c[0x0][0x2d0], -R0.reuse ;  /* 0x0000b4005b2a7a23 */ /* 0x100fe20000010800 */
[----:B------:R-:W-:Y:S01]  /*5190*/  HMMA.16816.F32.BF16 R128, R12, R28, R24 ;  /* 0x0000001c0c80723c */ /* 0x000fe20000041818 */
[----:B------:R-:W2:Y:S01]  /*51a0*/  LDSM.16.MT88.4 R28, [R192+0x6800] ;  /* 0x00680000c01c783b */ /* 0x000ea20000004200 */
[----:B------:R-:W-:-:S03]  /*51b0*/  FFMA.FTZ R43, R90, c[0x0][0x2d0], -R0 ;  /* 0x0000b4005a2b7a23 */ /* 0x000fc60000010800 */
[----:B------:R-:W3:Y:S11]  /*51c0*/  LDSM.16.MT88.4 R24, [R193+0x6000] ;  /* 0x00600000c118783b */ /* 0x000ef60000004200 */
[----:B------:R-:W-:Y:S07]  /*51d0*/  HMMA.16816.F32.BF16 R140, R12, R38, R4 ;  /* 0x000000260c8c723c */ /* 0x000fee0000041804 */
[--C-:B------:R-:W-:Y:S01]  /*51e0*/  FFMA.FTZ R38, R97, c[0x0][0x2d0], -R0.reuse ;  /* 0x0000b40061267a23 */ /* 0x100fe20000010800 */
[----:B-1----:R-:W-:Y:S01]  /*51f0*/  HMMA.16816.F32.BF16 R4, R8, R20, RZ ;  /* 0x000000140804723c */ /* 0x002fe200000418ff */
[----:B------:R-:W-:Y:S11]  /*5200*/  FFMA.FTZ R39, R96, c[0x0][0x2d0], -R0 ;  /* 0x0000b40060277a23 */ /* 0x000ff60000010800 */
[----:B------:R-:W-:Y:S11]  /*5210*/  @!UPT UIADD3 URZ, URZ, URZ, URZ ;  /* 0x0000003f3f3ff290 */ /* 0x000ff6000fffe03f */
[----:B------:R-:W-:Y:S01]  /*5220*/  @!UPT UIADD3 URZ, URZ, URZ, URZ ;  /* 0x0000003f3f3ff290 */ /* 0x000fe2000fffe03f */
[----:B--2---:R-:W-:Y:S07]  /*5230*/  HMMA.16816.F32.BF16 R144, R12, R28, R4 ;  /* 0x0000001c0c90723c */ /* 0x004fee0000041804 */
[----:B------:R-:W-:Y:S02]  /*5240*/  FADD.FTZ R4, R78, R17 ;  /* 0x000000114e047221 */ /* 0x000fe40000010000 */
[----:B------:R-:W-:Y:S02]  /*5250*/  IMAD.MOV.U32 R78, RZ, RZ, R107 ;  /* 0x000000ffff4e7224 */ /* 0x000fe400078e006b */
[----:B------:R-:W-:-:S02]  /*5260*/  FADD.FTZ R17, R18, R4 ;  /* 0x0000000412117221 */ /* 0x000fc40000010000 */
[----:B------:R-:W-:Y:S01]  /*5270*/  HMMA.16816.F32.BF16 R4, R8, R22, RZ ;  /* 0x000000160804723c */ /* 0x000fe200000418ff */
[----:B------:R-:W1:Y:S01]  /*5280*/  LDSM.16.MT88.4 R20, [R193+0x6800] ;  /* 0x00680000c114783b */ /* 0x000e620000004200 */
[----:B------:R-:W-:Y:S02]  /*5290*/  FFMA.FTZ R18, R102, c[0x0][0x2d0], -R2 ;  /* 0x0000b40066127a23 */ /* 0x000fe40000010802 */
[----:B------:R-:W-:Y:S02]  /*52a0*/  FADD.FTZ R17, R19, R17 ;  /* 0x0000001113117221 */ /* 0x000fe40000010000 */
[----:B------:R-:W-:-:S06]  /*52b0*/  FFMA.FTZ R19, R105, c[0x0][0x2d0], -R0 ;  /* 0x0000b40069137a23 */ /* 0x000fcc0000010800 */
[----:B------:R-:W-:Y:S11]  /*52c0*/  MUFU.EX2 R19, R19 ;  /* 0x0000001300137308 */ /* 0x000ff60000000800 */
[----:B------:R-:W-:Y:S01]  /*52d0*/  @!UPT UIADD3 URZ, URZ, URZ, URZ ;  /* 0x0000003f3f3ff290 */ /* 0x000fe2000fffe03f */
[----:B------:R-:W-:Y:S01]  /*52e0*/  HMMA.16816.F32.BF16 R168, R12, R30, R4 ;  /* 0x0000001e0ca8723c */ /* 0x000fe20000041804 */
[----:B------:R-:W2:Y:S07]  /*52f0*/  LDSM.16.MT88.4 R28, [R196+0x6000] ;  /* 0x00600000c41c783b */ /* 0x000eae0000004200 */
[----:B---3--:R-:W-:Y:S11]  /*5300*/  HMMA.16816.F32.BF16 R4, R8, R24, RZ ;  /* 0x000000180804723c */ /* 0x008ff600000418ff */
[----:B------:R-:W-:Y:S11]  /*5310*/  @!UPT UIADD3 URZ, URZ, URZ, URZ ;  /* 0x0000003f3f3ff290 */ /* 0x000ff6000fffe03f */
[----:B------:R-:W-:Y:S02]  /*5320*/  @!UPT UIADD3 URZ, URZ, URZ, URZ ;  /* 0x0000003f3f3ff290 */ /* 0x000fe4000fffe03f */
[----:B-1----:R-:W-:Y:S08]  /*5330*/  HMMA.16816.F32.BF16 R160, R12, R20, R4 ;  /* 0x000000140ca0723c */ /* 0x002ff00000041804 */
[----:B------:R-:W-:Y:S01]  /*5340*/  HMMA.16816.F32.BF16 R4, R8, R26, RZ ;  /* 0x0000001a0804723c */ /* 0x000fe200000418ff */
[----:B------:R-:W1:Y:S11]  /*5350*/  LDSM.16.MT88.4 R24, [R196+0x6800] ;  /* 0x00680000c418783b */ /* 0x000e760000004200 */
[----:B------:R-:W-:Y:S11]  /*5360*/  @!UPT UIADD3 URZ, URZ, URZ, URZ ;  /* 0x0000003f3f3ff290 */ /* 0x000ff6000fffe03f */
[----:B------:R-:W-:Y:S01]  /*5370*/  @!UPT UIADD3 URZ, URZ, URZ, URZ ;  /* 0x0000003f3f3ff290 */ /* 0x000fe2000fffe03f */
[----:B------:R-:W-:Y:S07]  /*5380*/  HMMA.16816.F32.BF16 R72, R12, R22, R4 ;  /* 0x000000160c48723c */ /* 0x000fee0000041804 */
[----:B------:R-:W-:Y:S01]  /*5390*/  FADD.FTZ R4, R86, R3 ;  /* 0x0000000356047221 */ /* 0x000fe20000010000 */
[----:B--2---:R-:W-:Y:S01]  /*53a0*/  HMMA.16816.F32.BF16 R20, R8, R28, RZ ;  /* 0x0000001c0814723c */ /* 0x004fe200000418ff */
[--C-:B------:R-:W-:Y:S02]  /*53b0*/  FFMA.FTZ R3, R104, c[0x0][0x2d0], -R2.reuse ;  /* 0x0000b40068037a23 */ /* 0x100fe40000010802 */
[----:B------:R-:W-:-:S02]  /*53c0*/  FFMA.FTZ R6, R103, c[0x0][0x2d0], -R2 ;  /* 0x0000b40067067a23 */ /* 0x000fc40000010802 */
[----:B------:R-:W-:Y:S02]  /*53d0*/  FFMA.FTZ R7, R101, c[0x0][0x2d0], -R2 ;  /* 0x0000b40065077a23 */ /* 0x000fe40000010802 */
[----:B------:R-:W2:Y:S01]  /*53e0*/  MUFU.EX2 R3, R3 ;  /* 0x0000000300037308 */ /* 0x000ea20000000800 */
[----:B------:R-:W-:Y:S02]  /*53f0*/  FADD.FTZ R4, R87, R4 ;  /* 0x0000000457047221 */ /* 0x000fe40000010000 */
[----:B------:R-:W-:-:S04]  /*5400*/  FADD.FTZ R5, R85, R17 ;  /* 0x0000001155057221 */ /* 0x000fc80000010000 */
[----:B------:R-:W-:Y:S01]  /*5410*/  FADD.FTZ R5, R89, R5 ;  /* 0x0000000559057221 */ /* 0x000fe20000010000 */
[----:B------:R-:W3:Y:S03]  /*5420*/  MUFU.EX2 R2, R6 ;  /* 0x0000000600027308 */ /* 0x000ee60000000800 */
[----:B------:R-:W-:Y:S02]  /*5430*/  FADD.FTZ R37, R88, R5 ;  /* 0x0000000558257221 */ /* 0x000fe40000010000 */
[----:B------:R-:W-:Y:S01]  /*5440*/  LDSM.16.MT88.4 R88, [R195+0x3800] ;  /* 0x00380000c358783b */ /* 0x000fe20000004200 */
[----:B--2---:R-:W-:-:S03]  /*5450*/  FADD.FTZ R0, R3, R4 ;  /* 0x0000000403007221 */ /* 0x004fc60000010000 */
[----:B-1----:R-:W-:Y:S01]  /*5460*/  HMMA.16816.F32.BF16 R56, R12, R24, R20 ;  /* 0x000000180c38723c */ /* 0x002fe20000041814 */
[----:B------:R-:W-:Y:S01]  /*5470*/  MUFU.EX2 R5, R32 ;  /* 0x0000002000057308 */ /* 0x000fe20000000800 */
[C---:B---3--:R-:W-:Y:S01]  /*5480*/  FADD.FTZ R6, R2.reuse, R0 ;  /* 0x0000000002067221 */ /* 0x048fe20000010000 */
[----:B------:R-:W-:-:S05]  /*5490*/  F2FP.BF16.PACK_AB R4, R2, R3 ;  /* 0x000000030204723e */ /* 0x000fca00000010ff */
[----:B------:R-:W-:Y:S01]  /*54a0*/  HMMA.16816.F32.BF16 R20, R8, R30, RZ ;  /* 0x0000001e0814723c */ /* 0x000fe200000418ff */
[----:B------:R-:W1:Y:S08]  /*54b0*/  MUFU.EX2 R2, R18 ;  /* 0x0000001200027308 */ /* 0x000e700000000800 */
[----:B------:R-:W2:Y:S08]  /*54c0*/  MUFU.EX2 R0, R7 ;  /* 0x0000000700007308 */ /* 0x000eb00000000800 */
[----:B------:R-:W3:Y:S01]  /*54d0*/  MUFU.EX2 R3, R33 ;  /* 0x0000002100037308 */ /* 0x000ee20000000800 */
[----:B-1----:R-:W-:-:S06]  /*54e0*/  FADD.FTZ R6, R2, R6 ;  /* 0x0000000602067221 */ /* 0x002fcc0000010000 */
[----:B------:R-:W-:Y:S01]  /*54f0*/  HMMA.16816.F32.BF16 R48, R12, R26, R20 ;  /* 0x0000001a0c30723c */ /* 0x000fe20000041814 */
[C---:B--2---:R-:W-:Y:S01]  /*5500*/  FADD.FTZ R6, R0.reuse, R6 ;  /* 0x0000000600067221 */ /* 0x044fe20000010000 */
[----:B------:R-:W1:Y:S05]  /*5510*/  MUFU.EX2 R17, R35 ;  /* 0x0000002300117308 */ /* 0x000e6a0000000800 */
[----:B------:R-:W-:Y:S01]  /*5520*/  FADD.FTZ R20, R5, R6 ;  /* 0x0000000605147221 */ /* 0x000fe20000010000 */
[----:B------:R-:W-:Y:S01]  /*5530*/  F2FP.BF16.PACK_AB R6, R0, R2 ;  /* 0x000000020006723e */ /* 0x000fe200000010ff */
[----:B------:R-:W-:Y:S01]  /*5540*/  FADD.FTZ R2, R19, R37 ;  /* 0x0000002513027221 */ /* 0x000fe20000010000 */
[----:B------:R-:W2:Y:S01]  /*5550*/  MUFU.EX2 R7, R34 ;  /* 0x0000002200077308 */ /* 0x000ea20000000800 */
[C---:B---3--:R-:W-:Y:S01]  /*5560*/  FADD.FTZ R0, R3.reuse, R20 ;  /* 0x0000001403007221 */ /* 0x048fe20000010000 */
[----:B------:R-:W-:Y:S01]  /*5570*/  F2FP.BF16.PACK_AB R164, R3, R5 ;  /* 0x0000000503a4723e */ /* 0x000fe200000010ff */
[----:B------:R-:W3:Y:S05]  /*5580*/  LDSM.16.MT88.4 R20, [R195+0x6000] ;  /* 0x00600000c314783b */ /* 0x000eea0000004200 */
[----:B------:R-:W4:Y:S01]  /*5590*/  MUFU.EX2 R18, R36 ;  /* 0x0000002400127308 */ /* 0x000f220000000800 */
[----:B-1----:R-:W-:-:S04]  /*55a0*/  FADD.FTZ R0, R17, R0 ;  /* 0x0000000011007221 */ /* 0x002fc80000010000 */
[C---:B--2---:R-:W-:Y:S01]  /*55b0*/  FADD.FTZ R233, R7.reuse, R0 ;  /* 0x0000000007e97221 */ /* 0x044fe20000010000 */
[----:B------:R-:W-:Y:S02]  /*55c0*/  F2FP.BF16.PACK_AB R166, R7, R17 ;  /* 0x0000001107a6723e */ /* 0x000fe400000010ff */
[----:B------:R-:W-:Y:S01]  /*55d0*/  MUFU.EX2 R3, R39 ;  /* 0x0000002700037308 */ /* 0x000fe20000000800 */
[C---:B----4-:R-:W-:Y:S01]  /*55e0*/  FADD.FTZ R0, R18.reuse, R2 ;  /* 0x0000000212007221 */ /* 0x050fe20000010000 */
[----:B------:R-:W-:-:S06]  /*55f0*/  F2FP.BF16.PACK_AB R5, R18, R19 ;  /* 0x000000131205723e */ /* 0x000fcc00000010ff */
[----:B------:R-:W1:Y:S08]  /*5600*/  MUFU.EX2 R7, R38 ;  /* 0x0000002600077308 */ /* 0x000e700000000800 */
[----:B------:R-:W-:Y:S08]  /*5610*/  MUFU.EX2 R18, R40 ;  /* 0x0000002800127308 */ /* 0x000ff00000000800 */
[----:B------:R-:W2:Y:S01]  /*5620*/  MUFU.EX2 R17, R41 ;  /* 0x0000002900117308 */ /* 0x000ea20000000800 */
[C---:B---3--:R-:W-:Y:S07]  /*5630*/  HMMA.16816.F32.BF16 R24, R8.reuse, R20, RZ ;  /* 0x000000140818723c */ /* 0x048fee00000418ff */
[----:B------:R-:W3:Y:S01]  /*5640*/  MUFU.EX2 R2, R42 ;  /* 0x0000002a00027308 */ /* 0x000ee20000000800 */
[----:B------:R-:W-:Y:S07]  /*5650*/  HMMA.16816.F32.BF16 R20, R8, R22, RZ ;  /* 0x000000160814723c */ /* 0x000fee00000418ff */
[----:B-1----:R-:W-:Y:S01]  /*5660*/  FADD.FTZ R8, R7, R0 ;  /* 0x0000000007087221 */ /* 0x002fe20000010000 */
[----:B------:R-:W-:Y:S01]  /*5670*/  F2FP.BF16.PACK_AB R7, R3, R7 ;  /* 0x000000070307723e */ /* 0x000fe200000010ff */
[----:B------:R-:W1:Y:S01]  /*5680*/  MUFU.EX2 R0, R43 ;  /* 0x0000002b00007308 */ /* 0x000e620000000800 */
[----:B--2---:R-:W-:Y:S01]  /*5690*/  F2FP.BF16.PACK_AB R165, R17, R18 ;  /* 0x0000001211a5723e */ /* 0x004fe200000010ff */
[----:B------:R-:W-:-:S04]  /*56a0*/  FADD.FTZ R8, R3, R8 ;  /* 0x0000000803087221 */ /* 0x000fc80000010000 */
[----:B------:R-:W-:-:S04]  /*56b0*/  FADD.FTZ R8, R18, R8 ;  /* 0x0000000812087221 */ /* 0x000fc80000010000 */
[----:B------:R-:W-:-:S04]  /*56c0*/  FADD.FTZ R8, R17, R8 ;  /* 0x0000000811087221 */ /* 0x000fc80000010000 */
[----:B---3--:R-:W-:Y:S02]  /*56d0*/  FADD.FTZ R3, R2, R8 ;  /* 0x0000000802037221 */ /* 0x008fe40000010000 */
[----:B------:R-:W2:Y:S01]  /*56e0*/  LDSM.16.MT88.4 R8, [R195+0x6800] ;  /* 0x00680000c308783b */ /* 0x000ea20000004200 */
[C---:B-1----:R-:W-:Y:S01]  /*56f0*/  F2FP.BF16.PACK_AB R167, R0.reuse, R2 ;  /* 0x0000000200a7723e */ /* 0x042fe200000010ff */
[----:B------:R-:W-:Y:S01]  /*5700*/  FADD.FTZ R232, R0, R3 ;  /* 0x0000000300e87221 */ /* 0x000fe20000010000 */
[----:B------:R-:W-:Y:S01]  /*5710*/  IADD3 R0, R150, -0x2, RZ ;  /* 0xfffffffe96007810 */ /* 0x000fe20007ffe0ff */
[----:B------:R-:W-:Y:S03]  /*5720*/  LDSM.16.MT88.4 R40, [R193+0x1800] ;  /* 0x00180000c128783b */ /* 0x000fe60000004200 */
[----:B------:R-:W-:Y:S01]  /*5730*/  ISETP.GE.AND P0, PT, R0, R242, PT ;  /* 0x000000f20000720c */ /* 0x000fe20003f06270 */
[C---:B--2---:R-:W-:Y:S08]  /*5740*/  HMMA.16816.F32.BF16 R32, R12.reuse, R8, R24 ;  /* 0x000000080c20723c */ /* 0x044ff00000041818 */
[----:B------:R-:W-:Y:S01]  /*5750*/  HMMA.16816.F32.BF16 R24, R12, R10, R20 ;  /* 0x0000000a0c18723c */ /* 0x000fe20000041814 */
[----:B------:R-:W1:Y:S04]  /*5760*/  LDSM.16.MT88.4 R12, [R193+0x1000] ;  /* 0x00100000c10c783b */ /* 0x000e680000004200 */
[----:B------:R-:W2:Y:S04]  /*5770*/  LDSM.16.MT88.4 R8, [R192+0x1000] ;  /* 0x00100000c008783b */ /* 0x000ea80000004200 */
[----:B------:R-:W3:Y:S01]  /*5780*/  LDSM.16.MT88.4 R20, [R193+0x7000] ;  /* 0x00700000c114783b */ /* 0x000ee20000004200 */
[C---:B-1----:R-:W-:Y:S08]  /*5790*/  HMMA.16816.F32.BF16 R36, R4.reuse, R12, R68 ;  /* 0x0000000c0424723c */ /* 0x042ff00000041844 */
[C---:B------:R-:W-:Y:S01]  /*57a0*/  HMMA.16816.F32.BF16 R44, R4.reuse, R14, R44 ;  /* 0x0000000e042c723c */ /* 0x040fe2000004182c */
[----:B------:R-:W1:Y:S07]  /*57b0*/  LDSM.16.MT88.4 R12, [R195+0x1000] ;  /* 0x00100000c30c783b */ /* 0x000e6e0000004200 */
[C---:B--2---:R-:W-:Y:S08]  /*57c0*/  HMMA.16816.F32.BF16 R152, R4.reuse, R8, R152 ;  /* 0x000000080498723c */ /* 0x044ff00000041898 */
[C---:B------:R-:W-:Y:S01]  /*57d0*/  HMMA.16816.F32.BF16 R28, R4.reuse, R10, R76 ;  /* 0x0000000a041c723c */ /* 0x040fe2000004184c */
[----:B------:R-:W2:Y:S07]  /*57e0*/  LDSM.16.MT88.4 R8, [R196+0x1000] ;  /* 0x00100000c408783b */ /* 0x000eae0000004200 */
[----:B---3--:R-:W-:Y:S08]  /*57f0*/  HMMA.16816.F32.BF16 R160, R4, R20, R160 ;  /* 0x0000001404a0723c */ /* 0x008ff000000418a0 */
[C---:B------:R-:W-:Y:S08]  /*5800*/  HMMA.16816.F32.BF16 R36, R164.reuse, R40, R36 ;  /* 0x00000028a424723c */ /* 0x040ff00000041824 */
[----:B------:R-:W-:Y:S08]  /*5810*/  HMMA.16816.F32.BF16 R40, R164, R42, R44 ;  /* 0x0000002aa428723c */ /* 0x000ff0000004182c */
        /* <DEDUP_REMOVED lines=15> */
[C---:B------:R-:W-:Y:S01]  /*5910*/  HMMA.16816.F32.BF16 R172, R4.reuse, R22, R72 ;  /* 0x0000001604ac723c */ /* 0x040fe20000041848 */
[----:B------:R-:W-:Y:S07]  /*5920*/  LDSM.16.MT88.4 R72, [R193+0x3800] ;  /* 0x00380000c148783b */ /* 0x000fee0000004200 */
[C---:B--2---:R-:W-:Y:S01]  /*5930*/  HMMA.16816.F32.BF16 R96, R4.reuse, R8, R156 ;  /* 0x000000080460723c */ /* 0x044fe2000004189c */
[----:B------:R-:W2:Y:S07]  /*5940*/  LDSM.16.MT88.4 R156, [R192+0x1800] ;  /* 0x00180000c09c783b */ /* 0x000eae0000004200 */
[C---:B------:R-:W-:Y:S01]  /*5950*/  HMMA.16816.F32.BF16 R100, R4.reuse, R10, R176 ;  /* 0x0000000a0464723c */ /* 0x040fe200000418b0 */
[----:B------:R-:W3:Y:S07]  /*5960*/  LDSM.16.MT88.4 R8, [R192+0x5000] ;  /* 0x00500000c008783b */ /* 0x000eee0000004200 */
[C---:B-1----:R-:W-:Y:S08]  /*5970*/  HMMA.16816.F32.BF16 R120, R4.reuse, R12, R120 ;  /* 0x0000000c0478723c */ /* 0x042ff00000041878 */
[----:B------:R-:W-:Y:S01]  /*5980*/  HMMA.16816.F32.BF16 R124, R4, R14, R124 ;  /* 0x0000000e047c723c */ /* 0x000fe2000004187c */
[----:B------:R-:W1:Y:S07]  /*5990*/  LDSM.16.MT88.4 R12, [R195+0x5000] ;  /* 0x00500000c30c783b */ /* 0x000e6e0000004200 */
[----:B--2---:R-:W-:Y:S08]  /*59a0*/  HMMA.16816.F32.BF16 R152, R164, R156, R152 ;  /* 0x0000009ca498723c */ /* 0x004ff00000041898 */
[C---:B---3--:R-:W-:Y:S08]  /*59b0*/  HMMA.16816.F32.BF16 R112, R4.reuse, R8, R112 ;  /* 0x000000080470723c */ /* 0x048ff00000041870 */
[----:B------:R-:W-:Y:S01]  /*59c0*/  HMMA.16816.F32.BF16 R116, R4, R10, R116 ;  /* 0x0000000a0474723c */ /* 0x000fe20000041874 */
[----:B------:R-:W2:Y:S07]  /*59d0*/  LDSM.16.MT88.4 R8, [R196+0x5000] ;  /* 0x00500000c408783b */ /* 0x000eae0000004200 */
[----:B------:R-:W-:Y:S08]  /*59e0*/  HMMA.16816.F32.BF16 R156, R164, R158, R28 ;  /* 0x0000009ea49c723c */ /* 0x000ff0000004181c */
[C---:B-1----:R-:W-:Y:S08]  /*59f0*/  HMMA.16816.F32.BF16 R136, R4.reuse, R12, R136 ;  /* 0x0000000c0488723c */ /* 0x042ff00000041888 */
[C---:B------:R-:W-:Y:S01]  /*5a00*/  HMMA.16816.F32.BF16 R140, R4.reuse, R14, R140 ;  /* 0x0000000e048c723c */ /* 0x040fe2000004188c */
[----:B------:R-:W1:Y:S07]  /*5a10*/  LDSM.16.MT88.4 R12, [R196+0x7000] ;  /* 0x00700000c40c783b */ /* 0x000e6e0000004200 */
[C---:B--2---:R-:W-:Y:S08]  /*5a20*/  HMMA.16816.F32.BF16 R128, R4.reuse, R8, R128 ;  /* 0x000000080480723c */ /* 0x044ff00000041880 */
[C---:B------:R-:W-:Y:S01]  /*5a30*/  HMMA.16816.F32.BF16 R132, R4.reuse, R10, R132 ;  /* 0x0000000a0484723c */ /* 0x040fe20000041884 */
[----:B------:R-:W2:Y:S07]  /*5a40*/  LDSM.16.MT88.4 R8, [R192+0x7000] ;  /* 0x00700000c008783b */ /* 0x000eae0000004200 */
[C---:B-1----:R-:W-:Y:S01]  /*5a50*/  HMMA.16816.F32.BF16 R20, R4.reuse, R12, R56 ;  /* 0x0000000c0414723c */ /* 0x042fe20000041838 */
[----:B------:R-:W-:Y:S07]  /*5a60*/  LDSM.16.MT88.4 R56, [R195+0x1800] ;  /* 0x00180000c338783b */ /* 0x000fee0000004200 */
[C---:B------:R-:W-:Y:S01]  /*5a70*/  HMMA.16816.F32.BF16 R12, R4.reuse, R14, R48 ;  /* 0x0000000e040c723c */ /* 0x040fe20000041830 */
[----:B------:R-:W1:Y:S07]  /*5a80*/  LDSM.16.MT88.4 R48, [R196+0x1800] ;  /* 0x00180000c430783b */ /* 0x000e6e0000004200 */
[C---:B--2---:R-:W-:Y:S08]  /*5a90*/  HMMA.16816.F32.BF16 R144, R4.reuse, R8, R144 ;  /* 0x000000080490723c */ /* 0x044ff00000041890 */
[----:B------:R-:W-:Y:S01]  /*5aa0*/  HMMA.16816.F32.BF16 R168, R4, R10, R168 ;  /* 0x0000000a04a8723c */ /* 0x000fe200000418a8 */
[----:B------:R-:W-:Y:S07]  /*5ab0*/  LDSM.16.MT88.4 R8, [R195+0x7000] ;  /* 0x00700000c308783b */ /* 0x000fee0000004200 */
[C---:B-1----:R-:W-:Y:S08]  /*5ac0*/  HMMA.16816.F32.BF16 R44, R164.reuse, R48, R52 ;  /* 0x00000030a42c723c */ /* 0x042ff00000041834 */
[C---:B------:R-:W-:Y:S01]  /*5ad0*/  HMMA.16816.F32.BF16 R52, R164.reuse, R56, R64 ;  /* 0x00000038a434723c */ /* 0x040fe20000041840 */
[----:B------:R-:W1:Y:S07]  /*5ae0*/  LDSM.16.MT88.4 R64, [R192+0x3800] ;  /* 0x00380000c040783b */ /* 0x000e6e0000004200 */
[C---:B------:R-:W-:Y:S08]  /*5af0*/  HMMA.16816.F32.BF16 R48, R164.reuse, R50, R60 ;  /* 0x00000032a430723c */ /* 0x040ff0000004183c */
[C---:B------:R-:W-:Y:S08]  /*5b00*/  HMMA.16816.F32.BF16 R56, R164.reuse, R58, R68 ;  /* 0x0000003aa438723c */ /* 0x040ff00000041844 */
[C---:B------:R-:W-:Y:S08]  /*5b10*/  HMMA.16816.F32.BF16 R68, R164.reuse, R72, R84 ;  /* 0x00000048a444723c */ /* 0x040ff00000041854 */
[C---:B------:R-:W-:Y:S01]  /*5b20*/  HMMA.16816.F32.BF16 R84, R164.reuse, R88, R104 ;  /* 0x00000058a454723c */ /* 0x040fe20000041868 */
[----:B------:R-:W-:Y:S07]  /*5b30*/  LDSM.16.MT88.4 R104, [R193+0x5800] ;  /* 0x00580000c168783b */ /* 0x000fee0000004200 */
[C---:B------:R-:W-:Y:S08]  /*5b40*/  HMMA.16816.F32.BF16 R72, R164.reuse, R74, R92 ;  /* 0x0000004aa448723c */ /* 0x040ff0000004185c */
[C---:B-1----:R-:W-:Y:S08]  /*5b50*/  HMMA.16816.F32.BF16 R60, R164.reuse, R64, R76 ;  /* 0x00000040a43c723c */ /* 0x042ff0000004184c */
[C---:B------:R-:W-:Y:S01]  /*5b60*/  HMMA.16816.F32.BF16 R64, R164.reuse, R66, R80 ;  /* 0x00000042a440723c */ /* 0x040fe20000041850 */
[----:B------:R-:W1:Y:S07]  /*5b70*/  LDSM.16.MT88.4 R80, [R196+0x3800] ;  /* 0x00380000c450783b */ /* 0x000e6e0000004200 */
[----:B------:R-:W-:Y:S08]  /*5b80*/  HMMA.16816.F32.BF16 R88, R164, R90, R108 ;  /* 0x0000005aa458723c */ /* 0x000ff0000004186c */
[C---:B------:R-:W-:Y:S08]  /*5b90*/  HMMA.16816.F32.BF16 R32, R4.reuse, R8, R32 ;  /* 0x000000080420723c */ /* 0x040ff00000041820 */
[----:B------:R-:W-:Y:S01]  /*5ba0*/  HMMA.16816.F32.BF16 R24, R4, R10, R24 ;  /* 0x0000000a0418723c */ /* 0x000fe20000041818 */
[----:B------:R-:W-:Y:S07]  /*5bb0*/  LDSM.16.MT88.4 R4, [R195+0x7800] ;  /* 0x00780000c304783b */ /* 0x000fee0000004200 */
[C---:B-1----:R-:W-:Y:S01]  /*5bc0*/  HMMA.16816.F32.BF16 R76, R164.reuse, R80, R96 ;  /* 0x00000050a44c723c */ /* 0x042fe20000041860 */
[----:B------:R-:W1:Y:S07]  /*5bd0*/  LDSM.16.MT88.4 R96, [R192+0x5800] ;  /* 0x00580000c060783b */ /* 0x000e6e0000004200 */
[C---:B------:R-:W-:Y:S08]  /*5be0*/  HMMA.16816.F32.BF16 R80, R164.reuse, R82, R100 ;  /* 0x00000052a450723c */ /* 0x040ff00000041864 */
[C---:B------:R-:W-:Y:S01]  /*5bf0*/  HMMA.16816.F32.BF16 R100, R164.reuse, R104, R120 ;  /* 0x00000068a464723c */ /* 0x040fe20000041878 */
[----:B------:R-:W2:Y:S07]  /*5c00*/  LDSM.16.MT88.4 R120, [R195+0x5800] ;  /* 0x00580000c378783b */ /* 0x000eae0000004200 */
[C---:B------:R-:W-:Y:S08]  /*5c10*/  HMMA.16816.F32.BF16 R104, R164.reuse, R106, R124 ;  /* 0x0000006aa468723c */ /* 0x040ff0000004187c */
[C---:B-1----:R-:W-:Y:S01]  /*5c20*/  HMMA.16816.F32.BF16 R92, R164.reuse, R96, R112 ;  /* 0x00000060a45c723c */ /* 0x042fe20000041870 */
[----:B------:R-:W1:Y:S07]  /*5c30*/  LDSM.16.MT88.4 R112, [R196+0x5800] ;  /* 0x00580000c470783b */ /* 0x000e6e0000004200 */
[C---:B------:R-:W-:Y:S08]  /*5c40*/  HMMA.16816.F32.BF16 R96, R164.reuse, R98, R116 ;  /* 0x00000062a460723c */ /* 0x040ff00000041874 */
[C---:B--2---:R-:W-:Y:S01]  /*5c50*/  HMMA.16816.F32.BF16 R116, R164.reuse, R120, R136 ;  /* 0x00000078a474723c */ /* 0x044fe20000041888 */
[----:B------:R-:W2:Y:S07]  /*5c60*/  LDSM.16.MT88.4 R136, [R193+0x7800] ;  /* 0x00780000c188783b */ /* 0x000eae0000004200 */
[C---:B------:R-:W-:Y:S01]  /*5c70*/  HMMA.16816.F32.BF16 R120, R164.reuse, R122, R140 ;  /* 0x0000007aa478723c */ /* 0x040fe2000004188c */
[----:B------:R-:W3:Y:S07]  /*5c80*/  LDSM.16.MT88.4 R140, [R196+0x7800] ;  /* 0x00780000c48c783b */ /* 0x000eee0000004200 */
[C---:B-1----:R-:W-:Y:S01]  /*5c90*/  HMMA.16816.F32.BF16 R108, R164.reuse, R112, R128 ;  /* 0x00000070a46c723c */ /* 0x042fe20000041880 */
[----:B------:R-:W1:Y:S07]  /*5ca0*/  LDSM.16.MT88.4 R128, [R192+0x7800] ;  /* 0x00780000c080783b */ /* 0x000e6e0000004200 */
[C---:B------:R-:W-:Y:S08]  /*5cb0*/  HMMA.16816.F32.BF16 R112, R164.reuse, R114, R132 ;  /* 0x00000072a470723c */ /* 0x040ff00000041884 */
[C---:B--2---:R-:W-:Y:S08]  /*5cc0*/  HMMA.16816.F32.BF16 R132, R164.reuse, R136, R160 ;  /* 0x00000088a484723c */ /* 0x044ff000000418a0 */
[C---:B---3--:R-:W-:Y:S08]  /*5cd0*/  HMMA.16816.F32.BF16 R160, R164.reuse, R140, R20 ;  /* 0x0000008ca4a0723c */ /* 0x048ff00000041814 */
[C---:B------:R-:W-:Y:S08]  /*5ce0*/  HMMA.16816.F32.BF16 R136, R164.reuse, R138, R172 ;  /* 0x0000008aa488723c */ /* 0x040ff000000418ac */
[C---:B------:R-:W-:Y:S08]  /*5cf0*/  HMMA.16816.F32.BF16 R140, R164.reuse, R142, R12 ;  /* 0x0000008ea48c723c */ /* 0x040ff0000004180c */
[C---:B-1----:R-:W-:Y:S08]  /*5d00*/  HMMA.16816.F32.BF16 R124, R164.reuse, R128, R144 ;  /* 0x00000080a47c723c */ /* 0x042ff00000041890 */
[C---:B------:R-:W-:Y:S08]  /*5d10*/  HMMA.16816.F32.BF16 R128, R164.reuse, R130, R168 ;  /* 0x00000082a480723c */ /* 0x040ff000000418a8 */
[C---:B------:R-:W-:Y:S08]  /*5d20*/  HMMA.16816.F32.BF16 R144, R164.reuse, R4, R32 ;  /* 0x00000004a490723c */ /* 0x040ff00000041820 */
[----:B------:R-:W-:Y:S01]  /*5d30*/  HMMA.16816.F32.BF16 R164, R164, R6, R24 ;  /* 0x00000006a4a4723c */ /* 0x000fe20000041818 */
[----:B------:R-:W-:Y:S07]  /*5d40*/  @!UPT UIADD3 URZ, URZ, URZ, URZ ;  /* 0x0000003f3f3ff290 */ /* 0x000fee000fffe03f */
[----:B------:R-:W-:Y:S11]  /*5d50*/  @!P0 BRA `(.L_x_1255) ;  /* 0x000033c000008947 */ /* 0x000ff60003800000 */
[----:B------:R-:W-:Y:S02]  /*5d60*/  MOV R219, R0 ;  /* 0x0000000000db7202 */ /* 0x000fe40000000f00 */
[----:B------:R-:W-:-:S02]  /*5d70*/  MOV R150, R16 ;  /* 0x0000001000967202 */ /* 0x000fc40000000f00 */
[----:B------:R-:W-:Y:S02]  /*5d80*/  MOV R149, R148 ;  /* 0x0000009400957202 */ /* 0x000fe40000000f00 */
.L_x_1256:
[----:B------:R-:W-:Y:S01]  /*5d90*/  SHF.R.S32.HI R0, RZ, 0x1f, R219 ;  /* 0x0000001fff007819 */ /* 0x000fe200000114db */
[----:B------:R-:W-:Y:S04]  /*5da0*/  DEPBAR.LE SB0, 0x0 ;  /* 0x000080000000791a */ /* 0x000fe80000000000 */
[----:B------:R-:W-:Y:S01]  /*5db0*/  WARPSYNC 0xffffffff ;  /* 0xffffffff00007948 */ /* 0x000fe20003800000 */
[----:B------:R-:W-:Y:S01]  /*5dc0*/  BAR.SYNC.DEFER_BLOCKING 0x0 ;  /* 0x0000000000007b1d */ /* 0x000fe20000010000 */
[----:B------:R-:W-:Y:S01]  /*5dd0*/  IMAD R0, R0, c[0x0][0x208], RZ ;  /* 0x0000820000007a24 */ /* 0x000fe200078e02ff */
[C---:B------:R-:W-:Y:S01]  /*5de0*/  IADD3 R14, P2, R222.reuse, 0x40, RZ ;  /* 0x00000040de0e7810 */ /* 0x040fe20007f5e0ff */
[C---:B------:R-:W-:Y:S01]  /*5df0*/  IMAD.WIDE.U32 R4, R219.reuse, c[0x0][0x208], RZ ;  /* 0x00008200db047a25 */ /* 0x040fe200078e00ff */
[----:B------:R-:W-:Y:S02]  /*5e00*/  IADD3 R15, P3, R222, 0x80, RZ ;  /* 0x00000080de0f7810 */ /* 0x000fe40007f7e0ff */
[-C--:B------:R-:W-:Y:S01]  /*5e10*/  IADD3.X R20, RZ, R226.reuse, RZ, P2, !PT ;  /* 0x000000e2ff147210 */ /* 0x080fe200017fe4ff */
[----:B------:R-:W-:Y:S01]  /*5e20*/  IMAD R0, R219, c[0x0][0x20c], R0 ;  /* 0x00008300db007a24 */ /* 0x000fe200078e0200 */
[C---:B------:R-:W-:Y:S02]  /*5e30*/  SHF.L.U32 R3, R4.reuse, 0x6, RZ ;  /* 0x0000000604037819 */ /* 0x040fe400000006ff */
[----:B------:R-:W-:Y:S02]  /*5e40*/  IADD3.X R21, RZ, R226, RZ, P3, !PT ;  /* 0x000000e2ff157210 */ /* 0x000fe40001ffe4ff */
[----:B------:R-:W-:Y:S02]  /*5e50*/  IADD3 R0, R5, R0, RZ ;  /* 0x0000000005007210 */ /* 0x000fe40007ffe0ff */
[C---:B------:R-:W-:Y:S02]  /*5e60*/  IADD3 R2, P1, R3.reuse, R222, RZ ;  /* 0x000000de03027210 */ /* 0x040fe40007f3e0ff */
[----:B------:R-:W-:Y:S02]  /*5e70*/  SHF.L.U64.HI R0, R4, 0x6, R0 ;  /* 0x0000000604007819 */ /* 0x000fe40000010200 */
[----:B------:R-:W-:Y:S02]  /*5e80*/  IADD3 R4, P0, R3, R14, RZ ;  /* 0x0000000e03047210 */ /* 0x000fe40007f1e0ff */
[C---:B------:R-:W-:Y:S02]  /*5e90*/  IADD3.X R5, R0.reuse, R226, RZ, P1, !PT ;  /* 0x000000e200057210 */ /* 0x040fe40000ffe4ff */
[----:B------:R-:W-:Y:S02]  /*5ea0*/  IADD3.X R8, R0, R20, RZ, P0, !PT ;  /* 0x0000001400087210 */ /* 0x000fe400007fe4ff */
[----:B------:R-:W-:Y:S01]  /*5eb0*/  LEA R12, P1, R4, c[0x0][0x1f8], 0x1 ;  /* 0x00007e00040c7a11 */ /* 0x000fe200078208ff */
[----:B------:R-:W-:Y:S01]  /*5ec0*/  LDSM.16.M88.4 R32, [R198] ;  /* 0x00000000c620783b */ /* 0x000fe20000000200 */
[----:B------:R-:W-:Y:S02]  /*5ed0*/  ISETP.GE.AND P0, PT, R234, c[0x0][0x1d4], PT ;  /* 0x00007500ea007a0c */ /* 0x000fe40003f06270 */
[----:B------:R-:W-:Y:S02]  /*5ee0*/  LEA R6, P2, R2, c[0x0][0x1f8], 0x1 ;  /* 0x00007e0002067a11 */ /* 0x000fe400078408ff */
[----:B------:R-:W-:Y:S02]  /*5ef0*/  LEA.HI.X R13, R4, c[0x0][0x1fc], R8, 0x1, P1 ;  /* 0x00007f00040d7a11 */ /* 0x000fe400008f0c08 */
[----:B------:R-:W1:Y:S01]  /*5f00*/  LDSM.16.M88.4 R8, [R151] ;  /* 0x000000009708783b */ /* 0x000e620000000200 */
[----:B------:R-:W-:Y:S02]  /*5f10*/  ISETP.GE.AND P1, PT, R237, c[0x0][0x1d4], PT ;  /* 0x00007500ed007a0c */ /* 0x000fe40003f26270 */
[----:B------:R-:W-:Y:S02]  /*5f20*/  LEA.HI.X R7, R2, c[0x0][0x1fc], R5, 0x1, P2 ;  /* 0x00007f0002077a11 */ /* 0x000fe400010f0c05 */
[----:B------:R-:W-:Y:S02]  /*5f30*/  ISETP.GE.AND P2, PT, R236, c[0x0][0x1d4], PT ;  /* 0x00007500ec007a0c */ /* 0x000fe40003f46270 */
[----:B------:R-:W2:Y:S01]  /*5f40*/  LDSM.16.M88.4 R16, [R151+0x800] ;  /* 0x000800009710783b */ /* 0x000ea20000000200 */
[C---:B------:R-:W-:Y:S04]  /*5f50*/  IADD3 R2, P4, R3.reuse, R15, RZ ;  /* 0x0000000f03027210 */ /* 0x040fe80007f9e0ff */
[----:B------:R-:W-:Y:S02]  /*5f60*/  LEA R4, P3, R2, c[0x0][0x1f8], 0x1 ;  /* 0x00007e0002047a11 */ /* 0x000fe400078608ff */
[----:B------:R-:W3:Y:S01]  /*5f70*/  LDSM.16.M88.4 R24, [R151+0x1000] ;  /* 0x001000009718783b */ /* 0x000ee20000000200 */
[----:B------:R-:W-:Y:S04]  /*5f80*/  IADD3.X R5, R0, R21, RZ, P4, !PT ;  /* 0x0000001500057210 */ /* 0x000fe800027fe4ff */
[----:B------:R-:W-:Y:S02]  /*5f90*/  LEA.HI.X R5, R2, c[0x0][0x1fc], R5, 0x1, P3 ;  /* 0x00007f0002057a11 */ /* 0x000fe400018f0c05 */
[----:B------:R-:W4:Y:S07]  /*5fa0*/  LDSM.16.M88.4 R168, [R151+0x1800] ;  /* 0x0018000097a8783b */ /* 0x000f2e0000000200 */
[----:B------:R-:W-:Y:S07]  /*5fb0*/  LDSM.16.M88.4 R172, [R199] ;  /* 0x00000000c7ac783b */ /* 0x000fee0000000200 */
[----:B------:R-:W5:Y:S07]  /*5fc0*/  LDSM.16.M88.4 R176, [R202] ;  /* 0x00000000cab0783b */ /* 0x000f6e0000000200 */
[----:B------:R-:W1:Y:S07]  /*5fd0*/  LDSM.16.M88.4 R180, [R217] ;  /* 0x00000000d9b4783b */ /* 0x000e6e0000000200 */
[----:B------:R-:W1:Y:S07]  /*5fe0*/  LDSM.16.M88.4 R184, [R216] ;  /* 0x00000000d8b8783b */ /* 0x000e6e0000000200 */
[----:B------:R-:W1:Y:S07]  /*5ff0*/  LDSM.16.M88.4 R188, [R215] ;  /* 0x00000000d7bc783b */ /* 0x000e6e0000000200 */
[----:B------:R-:W-:Y:S01]  /*6000*/  @!PT LDS RZ, [RZ] ;  /* 0x00000000fffff984 */ /* 0x000fe20000000800 */
[----:B------:R-:W-:Y:S01]  /*6010*/  @!PT LDS RZ, [RZ] ;  /* 0x00000000fffff984 */ /* 0x000fe20000000800 */
[----:B------:R-:W-:Y:S01]  /*6020*/  @!PT LDS RZ, [RZ] ;  /* 0x00000000fffff984 */ /* 0x000fe20000000800 */
[----:B------:R2:W-:Y:S07]  /*6030*/  LDGSTS.E.BYPASS.LTC128B.128 [R218+0x100], [R6.64], !P0 ;  /* 0x0010000006da7fae */ /* 0x0005ee000c101d46 */
[----:B------:R1:W-:Y:S07]  /*6040*/  LDGSTS.E.BYPASS.LTC128B.128 [R218+0x2100], [R12.64], !P1 ;  /* 0x021000000cda7fae */ /* 0x0003ee000c901d46 */
[----:B------:R1:W-:Y:S01]  /*6050*/  LDGSTS.E.BYPASS.LTC128B.128 [R218+0x4100], [R4.64], !P2 ;  /* 0x0410000004da7fae */ /* 0x0003e2000d101d46 */
[----:B--2---:R-:W-:Y:S02]  /*6060*/  IADD3 R7, P3, R222, 0xc0, RZ ;  /* 0x000000c0de077810 */ /* 0x004fe40007f7e0ff */
[----:B------:R-:W-:Y:S02]  /*6070*/  MOV R6, c[0x0][0x208] ;  /* 0x0000820000067a02 */ /* 0x000fe40000000f00 */
[----:B------:R-:W-:Y:S02]  /*6080*/  IADD3.X R22, RZ, R226, RZ, P3, !PT ;  /* 0x000000e2ff167210 */ /* 0x000fe40001ffe4ff */
[----:B------:R-:W-:Y:S02]  /*6090*/  ISETP.GE.AND P3, PT, R238, c[0x0][0x1d4], PT ;  /* 0x00007500ee007a0c */ /* 0x000fe40003f66270 */
[C---:B------:R-:W-:Y:S02]  /*60a0*/  LEA R2, P4, R6.reuse, R3, 0x5 ;  /* 0x0000000306027211 */ /* 0x040fe400078828ff */
[----:B-1----:R-:W-:Y:S02]  /*60b0*/  MOV R4, c[0x0][0x20c] ;  /* 0x0000830000047a02 */ /* 0x002fe40000000f00 */
[----:B------:R-:W-:Y:S02]  /*60c0*/  IADD3 R5, P5, R3, R7, RZ ;  /* 0x0000000703057210 */ /* 0x000fe40007fbe0ff */
[----:B------:R-:W-:Y:S02]  /*60d0*/  LEA.HI.X R3, R6, R0, R4, 0x5, P4 ;  /* 0x0000000006037211 */ /* 0x000fe400020f2c04 */
[C---:B------:R-:W-:Y:S02]  /*60e0*/  LEA R4, P4, R5.reuse, c[0x0][0x1f8], 0x1 ;  /* 0x00007e0005047a11 */ /* 0x040fe400078808ff */
[----:B------:R-:W-:Y:S04]  /*60f0*/  IADD3.X R0, R0, R22, RZ, P5, !PT ;  /* 0x0000001600007210 */ /* 0x000fe80002ffe4ff */
[----:B------:R-:W-:Y:S02]  /*6100*/  LEA.HI.X R5, R5, c[0x0][0x1fc], R0, 0x1, P4 ;  /* 0x00007f0005057a11 */ /* 0x000fe400020f0c00 */
[----:B------:R-:W-:Y:S03]  /*6110*/  IADD3 R6, P4, R2, R222, RZ ;  /* 0x000000de02067210 */ /* 0x000fe60007f9e0ff */
[----:B------:R1:W-:Y:S01]  /*6120*/  LDGSTS.E.BYPASS.LTC128B.128 [R218+0x6100], [R4.64], !P3 ;  /* 0x0610000004da7fae */ /* 0x0003e2000d901d46 */
[----:B------:R-:W-:Y:S02]  /*6130*/  LEA R12, P5, R6, c[0x0][0x1f8], 0x1 ;  /* 0x00007e00060c7a11 */ /* 0x000fe400078a08ff */
[C---:B-1----:R-:W-:Y:S02]  /*6140*/  IADD3.X R4, R3.reuse, R226, RZ, P4, !PT ;  /* 0x000000e203047210 */ /* 0x042fe400027fe4ff */
[----:B------:R-:W-:Y:S02]  /*6150*/  IADD3 R0, P4, R2, R14, RZ ;  /* 0x0000000e02007210 */ /* 0x000fe40007f9e0ff */
[----:B------:R-:W-:Y:S02]  /*6160*/  LEA.HI.X R13, R6, c[0x0][0x1fc], R4, 0x1, P5 ;  /* 0x00007f00060d7a11 */ /* 0x000fe400028f0c04 */
[----:B------:R-:W-:Y:S02]  /*6170*/  LEA R14, P5, R0, c[0x0][0x1f8], 0x1 ;  /* 0x00007e00000e7a11 */ /* 0x000fe400078a08ff */
[C---:B------:R-:W-:Y:S01]  /*6180*/  IADD3.X R5, R3.reuse, R20, RZ, P4, !PT ;  /* 0x0000001403057210 */ /* 0x040fe200027fe4ff */
[----:B------:R1:W-:Y:S01]  /*6190*/  LDGSTS.E.BYPASS.LTC128B.128 [R218+0x1100], [R12.64], !P0 ;  /* 0x011000000cda7fae */ /* 0x0003e2000c101d46 */
[----:B------:R-:W-:Y:S02]  /*61a0*/  IADD3 R4, P4, R2, R15, RZ ;  /* 0x0000000f02047210 */ /* 0x000fe40007f9e0ff */
[----:B------:R-:W-:Y:S02]  /*61b0*/  LEA.HI.X R15, R0, c[0x0][0x1fc], R5, 0x1, P5 ;  /* 0x00007f00000f7a11 */ /* 0x000fe400028f0c05 */
[----:B------:R-:W-:Y:S02]  /*61c0*/  LEA R20, P5, R4, c[0x0][0x1f8], 0x1 ;  /* 0x00007e0004147a11 */ /* 0x000fe400078a08ff */
[C---:B------:R-:W-:Y:S01]  /*61d0*/  IADD3.X R5, R3.reuse, R21, RZ, P4, !PT ;  /* 0x0000001503057210 */ /* 0x040fe200027fe4ff */
[----:B------:R1:W-:Y:S01]  /*61e0*/  LDGSTS.E.BYPASS.LTC128B.128 [R218+0x3100], [R14.64], !P1 ;  /* 0x031000000eda7fae */ /* 0x0003e2000c901d46 */
[----:B------:R-:W-:Y:S02]  /*61f0*/  IADD3 R0, P4, R2, R7, RZ ;  /* 0x0000000702007210 */ /* 0x000fe40007f9e0ff */
[----:B------:R-:W-:Y:S02]  /*6200*/  LEA.HI.X R21, R4, c[0x0][0x1fc], R5, 0x1, P5 ;  /* 0x00007f0004157a11 */ /* 0x000fe400028f0c05 */
[C---:B------:R-:W-:Y:S03]  /*6210*/  HMMA.16816.F32.BF16 R4, R32.reuse, R8, RZ ;  /* 0x000000082004723c */ /* 0x040fe600000418ff */
[----:B------:R3:W-:Y:S01]  /*6220*/  LDGSTS.E.BYPASS.LTC128B.128 [R218+0x5100], [R20.64], !P2 ;  /* 0x0510000014da7fae */ /* 0x0007e2000d101d46 */
[----:B------:R-:W-:Y:S02]  /*6230*/  IADD3.X R3, R3, R22, RZ, P4, !PT ;  /* 0x0000001603037210 */ /* 0x000fe400027fe4ff */
[C---:B------:R-:W-:Y:S02]  /*6240*/  LEA R2, P4, R0.reuse, c[0x0][0x1f8], 0x1 ;  /* 0x00007e0000027a11 */ /* 0x040fe400078808ff */
[C---:B------:R-:W-:Y:S04]  /*6250*/  HMMA.16816.F32.BF16 R8, R32.reuse, R10, RZ ;  /* 0x0000000a2008723c */ /* 0x040fe800000418ff */
[----:B------:R-:W-:Y:S02]  /*6260*/  LEA.HI.X R3, R0, c[0x0][0x1fc], R3, 0x1, P4 ;  /* 0x00007f0000037a11 */ /* 0x000fe400020f0c03 */
[C---:B------:R-:W-:Y:S02]  /*6270*/  ISETP.GT.AND P4, PT, R219.reuse, R242, PT ;  /* 0x000000f2db00720c */ /* 0x040fe40003f84270 */
[----:B------:R-:W-:Y:S01]  /*6280*/  IADD3 R219, R219, -0x1, RZ ;  /* 0xffffffffdbdb7810 */ /* 0x000fe20007ffe0ff */
[----:B------:R2:W-:Y:S01]  /*6290*/  LDGSTS.E.BYPASS.LTC128B.128 [R218+0x7100], [R2.64], !P3 ;  /* 0x0710000002da7fae */ /* 0x0005e2000d901d46 */
[C---:B-1----:R-:W-:Y:S06]  /*62a0*/  HMMA.16816.F32.BF16 R12, R32.reuse, R16, RZ ;  /* 0x00000010200c723c */ /* 0x042fec00000418ff */
[----:B------:R-:W0:Y:S03]  /*62b0*/  LDGDEPBAR ;  /* 0x00000000000079af */ /* 0x000e260000000000 */
[----:B------:R-:W-:Y:S01]  /*62c0*/  @P4 SHF.R.S32.HI R0, RZ, 0x1f, R219 ;  /* 0x0000001fff004819 */ /* 0x000fe200000114db */
[C---:B------:R-:W-:Y:S04]  /*62d0*/  HMMA.16816.F32.BF16 R16, R32.reuse, R18, RZ ;  /* 0x000000122010723c */ /* 0x040fe800000418ff */
[----:B------:R-:W-:Y:S04]  /*62e0*/  @P4 IMAD R0, R0, c[0x0][0x1e0], RZ ;  /* 0x0000780000004a24 */ /* 0x000fe800078e02ff */
[C---:B---3--:R-:W-:Y:S01]  /*62f0*/  HMMA.16816.F32.BF16 R20, R32.reuse, R24, RZ ;  /* 0x000000182014723c */ /* 0x048fe200000418ff */
[----:B------:R-:W-:Y:S07]  /*6300*/  @P4 IMAD R0, R219, c[0x0][0x1e4], R0 ;  /* 0x00007900db004a24 */ /* 0x000fee00078e0200 */
[C---:B------:R-:W-:Y:S08]  /*6310*/  HMMA.16816.F32.BF16 R24, R32.reuse, R26, RZ ;  /* 0x0000001a2018723c */ /* 0x040ff000000418ff */
[C---:B----4-:R-:W-:Y:S08]  /*6320*/  HMMA.16816.F32.BF16 R28, R32.reuse, R168, RZ ;  /* 0x000000a8201c723c */ /* 0x050ff000000418ff */
[----:B------:R-:W-:Y:S01]  /*6330*/  HMMA.16816.F32.BF16 R32, R32, R170, RZ ;  /* 0x000000aa2020723c */ /* 0x000fe200000418ff */
[----:B------:R-:W-:Y:S07]  /*6340*/  LDSM.16.M88.4 R168, [R201] ;  /* 0x00000000c9a8783b */ /* 0x000fee0000000200 */
[C---:B-----5:R-:W-:Y:S08]  /*6350*/  HMMA.16816.F32.BF16 R4, R172.reuse, R176, R4 ;  /* 0x000000b0ac04723c */ /* 0x060ff00000041804 */
[C---:B------:R-:W-:Y:S01]  /*6360*/  HMMA.16816.F32.BF16 R8, R172.reuse, R178, R8 ;  /* 0x000000b2ac08723c */ /* 0x040fe20000041808 */
[----:B------:R-:W1:Y:S07]  /*6370*/  LDSM.16.M88.4 R176, [R197] ;  /* 0x00000000c5b0783b */ /* 0x000e6e0000000200 */
[C---:B------:R-:W-:Y:S08]  /*6380*/  HMMA.16816.F32.BF16 R12, R172.reuse, R180, R12 ;  /* 0x000000b4ac0c723c */ /* 0x040ff0000004180c */
[C---:B------:R-:W-:Y:S01]  /*6390*/  HMMA.16816.F32.BF16 R16, R172.reuse, R182, R16 ;  /* 0x000000b6ac10723c */ /* 0x040fe20000041810 */
[----:B------:R-:W3:Y:S07]  /*63a0*/  LDSM.16.M88.4 R180, [R197+0x800] ;  /* 0x00080000c5b4783b */ /* 0x000eee0000000200 */
[C---:B------:R-:W-:Y:S08]  /*63b0*/  HMMA.16816.F32.BF16 R20, R172.reuse, R184, R20 ;  /* 0x000000b8ac14723c */ /* 0x040ff00000041814 */
[C---:B------:R-:W-:Y:S01]  /*63c0*/  HMMA.16816.F32.BF16 R24, R172.reuse, R186, R24 ;  /* 0x000000baac18723c */ /* 0x040fe20000041818 */
[----:B------:R-:W-:Y:S07]  /*63d0*/  LDSM.16.M88.4 R184, [R197+0x1800] ;  /* 0x00180000c5b8783b */ /* 0x000fee0000000200 */
[C---:B------:R-:W-:Y:S08]  /*63e0*/  HMMA.16816.F32.BF16 R28, R172.reuse, R188, R28 ;  /* 0x000000bcac1c723c */ /* 0x040ff0000004181c */
[----:B------:R-:W-:Y:S01]  /*63f0*/  HMMA.16816.F32.BF16 R32, R172, R190, R32 ;  /* 0x000000beac20723c */ /* 0x000fe20000041820 */
[----:B------:R-:W4:Y:S07]  /*6400*/  LDSM.16.M88.4 R172, [R197+0x1000] ;  /* 0x00100000c5ac783b */ /* 0x000f2e0000000200 */
[C---:B-1----:R-:W-:Y:S08]  /*6410*/  HMMA.16816.F32.BF16 R4, R168.reuse, R176, R4 ;  /* 0x000000b0a804723c */ /* 0x042ff00000041804 */
[C---:B------:R-:W-:Y:S01]  /*6420*/  HMMA.16816.F32.BF16 R8, R168.reuse, R178, R8 ;  /* 0x000000b2a808723c */ /* 0x040fe20000041808 */
[----:B------:R-:W-:Y:S07]  /*6430*/  LDSM.16.M88.4 R176, [R194] ;  /* 0x00000000c2b0783b */ /* 0x000fee0000000200 */
[C---:B---3--:R-:W-:Y:S08]  /*6440*/  HMMA.16816.F32.BF16 R12, R168.reuse, R180, R12 ;  /* 0x000000b4a80c723c */ /* 0x048ff0000004180c */
[C---:B------:R-:W-:Y:S01]  /*6450*/  HMMA.16816.F32.BF16 R16, R168.reuse, R182, R16 ;  /* 0x000000b6a810723c */ /* 0x040fe20000041810 */
[----:B------:R-:W-:Y:S07]  /*6460*/  LDSM.16.M88.4 R180, [R194+0x800] ;  /* 0x00080000c2b4783b */ /* 0x000fee0000000200 */
[C---:B----4-:R-:W-:Y:S08]  /*6470*/  HMMA.16816.F32.BF16 R20, R168.reuse, R172, R20 ;  /* 0x000000aca814723c */ /* 0x050ff00000041814 */
[C---:B------:R-:W-:Y:S01]  /*6480*/  HMMA.16816.F32.BF16 R24, R168.reuse, R174, R24 ;  /* 0x000000aea818723c */ /* 0x040fe20000041818 */
[----:B------:R-:W1:Y:S07]  /*6490*/  LDSM.16.M88.4 R172, [R200] ;  /* 0x00000000c8ac783b */ /* 0x000e6e0000000200 */
[C---:B------:R-:W-:Y:S08]  /*64a0*/  HMMA.16816.F32.BF16 R28, R168.reuse, R184, R28 ;  /* 0x000000b8a81c723c */ /* 0x040ff0000004181c */
[----:B------:R-:W-:Y:S01]  /*64b0*/  HMMA.16816.F32.BF16 R32, R168, R186, R32 ;  /* 0x000000baa820723c */ /* 0x000fe20000041820 */
[----:B------:R-:W3:Y:S07]  /*64c0*/  LDSM.16.M88.4 R168, [R194+0x1000] ;  /* 0x00100000c2a8783b */ /* 0x000eee0000000200 */
[----:B------:R-:W4:Y:S01]  /*64d0*/  LDSM.16.M88.4 R184, [R194+0x1800] ;  /* 0x00180000c2b8783b */ /* 0x000f220000000200 */
[C---:B-1----:R-:W-:Y:S08]  /*64e0*/  HMMA.16816.F32.BF16 R4, R172.reuse, R176, R4 ;  /* 0x000000b0ac04723c */ /* 0x042ff00000041804 */
[C---:B------:R-:W-:Y:S01]  /*64f0*/  HMMA.16816.F32.BF16 R8, R172.reuse, R178, R8 ;  /* 0x000000b2ac08723c */ /* 0x040fe20000041808 */
[----:B------:R-:W-:Y:S07]  /*6500*/  LDSM.16.M88.4 R176, [R151+0x2000] ;  /* 0x0020000097b0783b */ /* 0x000fee0000000200 */
[C---:B------:R-:W-:Y:S08]  /*6510*/  HMMA.16816.F32.BF16 R12, R172.reuse, R180, R12 ;  /* 0x000000b4ac0c723c */ /* 0x040ff0000004180c */
[C---:B------:R-:W-:Y:S01]  /*6520*/  HMMA.16816.F32.BF16 R16, R172.reuse, R182, R16 ;  /* 0x000000b6ac10723c */ /* 0x040fe20000041810 */
[----:B------:R-:W-:Y:S07]  /*6530*/  LDSM.16.M88.4 R180, [R151+0x2800] ;  /* 0x0028000097b4783b */ /* 0x000fee0000000200 */
[C---:B---3--:R-:W-:Y:S08]  /*6540*/  HMMA.16816.F32.BF16 R20, R172.reuse, R168, R20 ;  /* 0x000000a8ac14723c */ /* 0x048ff00000041814 */
[C---:B------:R-:W-:Y:S01]  /*6550*/  HMMA.16816.F32.BF16 R24, R172.reuse, R170, R24 ;  /* 0x000000aaac18723c */ /* 0x040fe20000041818 */
[----:B------:R-:W1:Y:S07]  /*6560*/  LDSM.16.M88.4 R168, [R198+0x4000] ;  /* 0x00400000c6a8783b */ /* 0x000e6e0000000200 */
[C---:B----4-:R-:W-:Y:S08]  /*6570*/  HMMA.16816.F32.BF16 R28, R172.reuse, R184, R28 ;  /* 0x000000b8ac1c723c */ /* 0x050ff0000004181c */
[----:B------:R-:W-:Y:S01]  /*6580*/  HMMA.16816.F32.BF16 R32, R172, R186, R32 ;  /* 0x000000baac20723c */ /* 0x000fe20000041820 */
[----:B------:R-:W3:Y:S07]  /*6590*/  LDSM.16.M88.4 R172, [R151+0x3000] ;  /* 0x0030000097ac783b */ /* 0x000eee0000000200 */
[----:B------:R-:W4:Y:S01]  /*65a0*/  LDSM.16.M88.4 R184, [R151+0x3800] ;  /* 0x0038000097b8783b */ /* 0x000f220000000200 */
[C---:B-1----:R-:W-:Y:S08]  /*65b0*/  HMMA.16816.F32.BF16 R4, R168.reuse, R176, R4 ;  /* 0x000000b0a804723c */ /* 0x042ff00000041804 */
[C---:B------:R-:W-:Y:S01]  /*65c0*/  HMMA.16816.F32.BF16 R8, R168.reuse, R178, R8 ;  /* 0x000000b2a808723c */ /* 0x040fe20000041808 */
[----:B------:R-:W-:Y:S07]  /*65d0*/  LDSM.16.M88.4 R176, [R214] ;  /* 0x00000000d6b0783b */ /* 0x000fee0000000200 */
[C---:B------:R-:W-:Y:S08]  /*65e0*/  HMMA.16816.F32.BF16 R12, R168.reuse, R180, R12 ;  /* 0x000000b4a80c723c */ /* 0x040ff0000004180c */
[C---:B------:R-:W-:Y:S01]  /*65f0*/  HMMA.16816.F32.BF16 R16, R168.reuse, R182, R16 ;  /* 0x000000b6a810723c */ /* 0x040fe20000041810 */
[----:B------:R-:W-:Y:S07]  /*6600*/  LDSM.16.M88.4 R180, [R213] ;  /* 0x00000000d5b4783b */ /* 0x000fee0000000200 */
[C---:B---3--:R-:W-:Y:S08]  /*6610*/  HMMA.16816.F32.BF16 R20, R168.reuse, R172, R20 ;  /* 0x000000aca814723c */ /* 0x048ff00000041814 */
[C---:B------:R-:W-:Y:S01]  /*6620*/  HMMA.16816.F32.BF16 R24, R168.reuse, R174, R24 ;  /* 0x000000aea818723c */ /* 0x040fe20000041818 */
[----:B------:R-:W1:Y:S07]  /*6630*/  LDSM.16.M88.4 R172, [R199+0x4000] ;  /* 0x00400000c7ac783b */ /* 0x000e6e0000000200 */
[C---:B----4-:R-:W-:Y:S08]  /*6640*/  HMMA.16816.F32.BF16 R28, R168.reuse, R184, R28 ;  /* 0x000000b8a81c723c */ /* 0x050ff0000004181c */
[----:B------:R-:W-:Y:S01]  /*6650*/  HMMA.16816.F32.BF16 R32, R168, R186, R32 ;  /* 0x000000baa820723c */ /* 0x000fe20000041820 */
[----:B------:R-:W3:Y:S07]  /*6660*/  LDSM.16.M88.4 R168, [R212] ;  /* 0x00000000d4a8783b */ /* 0x000eee0000000200 */
[----:B------:R-:W4:Y:S01]  /*6670*/  LDSM.16.M88.4 R184, [R211] ;  /* 0x00000000d3b8783b */ /* 0x000f220000000200 */
        /* <DEDUP_REMOVED lines=122> */
[----:B------:R-:W1:Y:S07]  /*6e20*/  LDSM.16.M88.4 R180, [R194+0x6000] ;  /* 0x00600000c2b4783b */ /* 0x000e6e0000000200 */
[C---:B---3--:R-:W-:Y:S08]  /*6e30*/  HMMA.16816.F32.BF16 R20, R168.reuse, R172, R20 ;  /* 0x000000aca814723c */ /* 0x048ff00000041814 */
[C---:B------:R-:W-:Y:S01]  /*6e40*/  HMMA.16816.F32.BF16 R24, R168.reuse, R174, R24 ;  /* 0x000000aea818723c */ /* 0x040fe20000041818 */
[----:B------:R-:W3:Y:S07]  /*6e50*/  LDSM.16.M88.4 R172, [R194+0x6800] ;  /* 0x00680000c2ac783b */ /* 0x000eee0000000200 */
[C---:B----4-:R-:W-:Y:S08]  /*6e60*/  HMMA.16816.F32.BF16 R28, R168.reuse, R184, R28 ;  /* 0x000000b8a81c723c */ /* 0x050ff0000004181c */
[----:B------:R-:W-:Y:S01]  /*6e70*/  HMMA.16816.F32.BF16 R32, R168, R186, R32 ;  /* 0x000000baa820723c */ /* 0x000fe20000041820 */
[----:B------:R-:W4:Y:S07]  /*6e80*/  LDSM.16.M88.4 R168, [R194+0x7000] ;  /* 0x00700000c2a8783b */ /* 0x000f2e0000000200 */
[----:B------:R-:W5:Y:S01]  /*6e90*/  LDSM.16.M88.4 R184, [R194+0x7800] ;  /* 0x00780000c2b8783b */ /* 0x000f620000000200 */
[C---:B-1----:R-:W-:Y:S01]  /*6ea0*/  HMMA.16816.F32.BF16 R4, R176.reuse, R180, R4 ;  /* 0x000000b4b004723c */ /* 0x042fe20000041804 */
[----:B------:R-:W-:Y:S05]  /*6eb0*/  DEPBAR.LE SB0, 0x0 ;  /* 0x000080000000791a */ /* 0x000fea0000000000 */
[----:B------:R-:W-:Y:S02]  /*6ec0*/  BAR.SYNC.DEFER_BLOCKING 0x0 ;  /* 0x0000000000007b1d */ /* 0x000fe40000010000 */
[C---:B------:R-:W-:Y:S08]  /*6ed0*/  HMMA.16816.F32.BF16 R8, R176.reuse, R182, R8 ;  /* 0x000000b6b008723c */ /* 0x040ff00000041808 */
[C---:B---3--:R-:W-:Y:S08]  /*6ee0*/  HMMA.16816.F32.BF16 R12, R176.reuse, R172, R12 ;  /* 0x000000acb00c723c */ /* 0x048ff0000004180c */
[C---:B------:R-:W-:Y:S04]  /*6ef0*/  HMMA.16816.F32.BF16 R16, R176.reuse, R174, R16 ;  /* 0x000000aeb010723c */ /* 0x040fe80000041810 */
[----:B--2---:R-:W-:Y:S04]  /*6f00*/  FMNMX.FTZ R3, R4, R149, !PT ;  /* 0x0000009504037209 */ /* 0x004fe80007810000 */
[C---:B----4-:R-:W-:Y:S04]  /*6f10*/  HMMA.16816.F32.BF16 R20, R176.reuse, R168, R20 ;  /* 0x000000a8b014723c */ /* 0x050fe80000041814 */
[----:B------:R-:W-:Y:S03]  /*6f20*/  FMNMX.FTZ R3, R5, R3, !PT ;  /* 0x0000000305037209 */ /* 0x000fe60007810000 */
[----:B------:R-:W-:Y:S01]  /*6f30*/  @P4 IMAD.WIDE.U32 R168, R219, c[0x0][0x1e0], RZ ;  /* 0x00007800dba84a25 */ /* 0x000fe200078e00ff */
[C---:B------:R-:W-:Y:S04]  /*6f40*/  HMMA.16816.F32.BF16 R24, R176.reuse, R170, R24 ;  /* 0x000000aab018723c */ /* 0x040fe80000041818 */
[----:B------:R-:W-:Y:S02]  /*6f50*/  FMNMX.FTZ R148, R8, R3, !PT ;  /* 0x0000000308947209 */ /* 0x000fe40007810000 */
[----:B------:R-:W-:Y:S02]  /*6f60*/  @P4 IADD3 R0, R169, R0, RZ ;  /* 0x00000000a9004210 */ /* 0x000fe40007ffe0ff */
[C---:B-----5:R-:W-:Y:S01]  /*6f70*/  HMMA.16816.F32.BF16 R28, R176.reuse, R184, R28 ;  /* 0x000000b8b01c723c */ /* 0x060fe2000004181c */
[----:B------:R-:W-:Y:S03]  /*6f80*/  @P4 MOV R3, c[0x0][0x1e0] ;  /* 0x0000780000034a02 */ /* 0x000fe60000000f00 */
[----:B------:R-:W-:Y:S02]  /*6f90*/  FMNMX.FTZ R169, R9, R148, !PT ;  /* 0x0000009409a97209 */ /* 0x000fe40007810000 */
[----:B------:R-:W-:Y:S02]  /*6fa0*/  @P4 SHF.L.U32 R2, R168, 0x6, RZ ;  /* 0x00000006a8024819 */ /* 0x000fe400000006ff */
[----:B------:R-:W-:Y:S01]  /*6fb0*/  HMMA.16816.F32.BF16 R32, R176, R186, R32 ;  /* 0x000000bab020723c */ /* 0x000fe20000041820 */
[----:B------:R-:W-:Y:S03]  /*6fc0*/  @P4 MOV R171, c[0x0][0x1e4] ;  /* 0x0000790000ab4a02 */ /* 0x000fe60000000f00 */
[----:B------:R-:W-:Y:S02]  /*6fd0*/  @P4 IADD3 R148, P6, R2, R220, RZ ;  /* 0x000000dc02944210 */ /* 0x000fe40007fde0ff */
[----:B------:R-:W-:Y:S02]  /*6fe0*/  FMNMX.FTZ R169, R12, R169, !PT ;  /* 0x000000a90ca97209 */ /* 0x000fe40007810000 */
[----:B------:R-:W-:Y:S04]  /*6ff0*/  @P4 SHF.L.U64.HI R0, R168, 0x6, R0 ;  /* 0x00000006a8004819 */ /* 0x000fe80000010200 */
[----:B------:R-:W-:Y:S02]  /*7000*/  @P4 LEA R168, P5, R3, R2, 0x5 ;  /* 0x0000000203a84211 */ /* 0x000fe400078a28ff */
[----:B------:R-:W-:Y:S02]  /*7010*/  @P4 IADD3.X R172, R0, R224, RZ, P6, !PT ;  /* 0x000000e000ac4210 */ /* 0x000fe400037fe4ff */
[C---:B------:R-:W-:Y:S02]  /*7020*/  @P4 LEA R182, P6, R148.reuse, c[0x0][0x1c8], 0x1 ;  /* 0x0000720094b64a11 */ /* 0x040fe400078c08ff */
[----:B------:R-:W-:Y:S02]  /*7030*/  FMNMX.FTZ R170, R13, R169, !PT ;  /* 0x000000a90daa7209 */ /* 0x000fe40007810000 */
[----:B------:R-:W-:Y:S02]  /*7040*/  @P4 LEA.HI.X R183, R148, c[0x0][0x1cc], R172, 0x1, P6 ;  /* 0x0000730094b74a11 */ /* 0x000fe400030f0cac */
[----:B------:R-:W-:Y:S02]  /*7050*/  @P4 LEA.HI.X R169, R3, R0, R171, 0x5, P5 ;  /* 0x0000000003a94211 */ /* 0x000fe400028f2cab */
[----:B------:R-:W-:Y:S01]  /*7060*/  FMNMX.FTZ R3, R16, R170, !PT ;  /* 0x000000aa10037209 */ /* 0x000fe20007810000 */
[----:B------:R-:W-:Y:S01]  /*7070*/  @!PT LDS RZ, [RZ] ;  /* 0x00000000fffff984 */ /* 0x000fe20000000800 */
[----:B------:R-:W-:Y:S01]  /*7080*/  @!PT LDS RZ, [RZ] ;  /* 0x00000000fffff984 */ /* 0x000fe20000000800 */
[----:B------:R-:W-:Y:S01]  /*7090*/  @!PT LDS RZ, [RZ] ;  /* 0x00000000fffff984 */ /* 0x000fe20000000800 */
[----:B------:R1:W-:Y:S01]  /*70a0*/  @P4 LDGSTS.E.BYPASS.LTC128B.128 [R218+0x8100], [R182.64], !P0 ;  /* 0x08100000b6da4fae */ /* 0x0003e2000c101d46 */
[----:B------:R-:W-:Y:S02]  /*70b0*/  FMNMX.FTZ R148, R6, R150, !PT ;  /* 0x0000009606947209 */ /* 0x000fe40007810000 */
[----:B------:R-:W-:Y:S02]  /*70c0*/  @P4 IADD3 R174, P5, R220, 0x40, RZ ;  /* 0x00000040dcae4810 */ /* 0x000fe40007fbe0ff */
[----:B------:R-:W-:Y:S02]  /*70d0*/  FMNMX.FTZ R170, R7, R148, !PT ;  /* 0x0000009407aa7209 */ /* 0x000fe40007810000 */
[----:B------:R-:W-:Y:S02]  /*70e0*/  FMNMX.FTZ R148, R17, R3, !PT ;  /* 0x0000000311947209 */ /* 0x000fe40007810000 */
[----:B------:R-:W-:Y:S02]  /*70f0*/  FMNMX.FTZ R170, R10, R170, !PT ;  /* 0x000000aa0aaa7209 */ /* 0x000fe40007810000 */
[----:B------:R-:W-:Y:S02]  /*7100*/  FMNMX.FTZ R148, R20, R148, !PT ;  /* 0x0000009414947209 */ /* 0x000fe40007810000 */
[----:B------:R-:W-:Y:S02]  /*7110*/  @P4 IADD3 R3, P6, R2, R174, RZ ;  /* 0x000000ae02034210 */ /* 0x000fe40007fde0ff */
[----:B------:R-:W-:Y:S02]  /*7120*/  FMNMX.FTZ R148, R21, R148, !PT ;  /* 0x0000009415947209 */ /* 0x000fe40007810000 */
[----:B------:R-:W-:Y:S02]  /*7130*/  @P4 IADD3.X R173, RZ, R224, RZ, P5, !PT ;  /* 0x000000e0ffad4210 */ /* 0x000fe40002ffe4ff */
[----:B------:R-:W-:Y:S02]  /*7140*/  FMNMX.FTZ R170, R11, R170, !PT ;  /* 0x000000aa0baa7209 */ /* 0x000fe40007810000 */
[C---:B------:R-:W-:Y:S02]  /*7150*/  @P4 LEA R180, P5, R3.reuse, c[0x0][0x1c8], 0x1 ;  /* 0x0000720003b44a11 */ /* 0x040fe400078a08ff */
[----:B------:R-:W-:Y:S02]  /*7160*/  FMNMX.FTZ R148, R24, R148, !PT ;  /* 0x0000009418947209 */ /* 0x000fe40007810000 */
[----:B------:R-:W-:Y:S02]  /*7170*/  @P4 IADD3.X R171, R0, R173, RZ, P6, !PT ;  /* 0x000000ad00ab4210 */ /* 0x000fe400037fe4ff */
[----:B------:R-:W-:Y:S02]  /*7180*/  @P4 IADD3 R172, P6, R220, 0x80, RZ ;  /* 0x00000080dcac4810 */ /* 0x000fe40007fde0ff */
[----:B------:R-:W-:Y:S02]  /*7190*/  FMNMX.FTZ R170, R14, R170, !PT ;  /* 0x000000aa0eaa7209 */ /* 0x000fe40007810000 */
[----:B------:R-:W-:Y:S02]  /*71a0*/  @P4 LEA.HI.X R181, R3, c[0x0][0x1cc], R171, 0x1, P5 ;  /* 0x0000730003b54a11 */ /* 0x000fe400028f0cab */
[----:B------:R-:W-:Y:S02]  /*71b0*/  FMNMX.FTZ R148, R25, R148, !PT ;  /* 0x0000009419947209 */ /* 0x000fe40007810000 */
[----:B------:R-:W-:Y:S01]  /*71c0*/  @P4 IADD3 R3, P5, R2, R172, RZ ;  /* 0x000000ac02034210 */ /* 0x000fe20007fbe0ff */
[----:B------:R2:W-:Y:S01]  /*71d0*/  @P4 LDGSTS.E.BYPASS.LTC128B.128 [R218+0xa100], [R180.64], !P1 ;  /* 0x0a100000b4da4fae */ /* 0x0005e2000c901d46 */
[----:B------:R-:W-:Y:S02]  /*71e0*/  @P4 IADD3.X R171, RZ, R224, RZ, P6, !PT ;  /* 0x000000e0ffab4210 */ /* 0x000fe400037fe4ff */
[----:B------:R-:W-:Y:S02]  /*71f0*/  FMNMX.FTZ R170, R15, R170, !PT ;  /* 0x000000aa0faa7209 */ /* 0x000fe40007810000 */
[C---:B------:R-:W-:Y:S02]  /*7200*/  @P4 LEA R178, P6, R3.reuse, c[0x0][0x1c8], 0x1 ;  /* 0x0000720003b24a11 */ /* 0x040fe400078c08ff */
[----:B------:R-:W-:Y:S02]  /*7210*/  FMNMX.FTZ R148, R28, R148, !PT ;  /* 0x000000941c947209 */ /* 0x000fe40007810000 */
[----:B------:R-:W-:Y:S02]  /*7220*/  @P4 IADD3.X R176, R0, R171, RZ, P5, !PT ;  /* 0x000000ab00b04210 */ /* 0x000fe40002ffe4ff */
[----:B------:R-:W-:Y:S02]  /*7230*/  FMNMX.FTZ R175, R18, R170, !PT ;  /* 0x000000aa12af7209 */ /* 0x000fe40007810000 */
[----:B------:R-:W-:Y:S02]  /*7240*/  @P4 IADD3 R170, P5, R220, 0xc0, RZ ;  /* 0x000000c0dcaa4810 */ /* 0x000fe40007fbe0ff */
[----:B------:R-:W-:Y:S02]  /*7250*/  @P4 LEA.HI.X R179, R3, c[0x0][0x1cc], R176, 0x1, P6 ;  /* 0x0000730003b34a11 */ /* 0x000fe400030f0cb0 */
[----:B------:R-:W-:Y:S02]  /*7260*/  FMNMX.FTZ R3, R29, R148, !PT ;  /* 0x000000941d037209 */ /* 0x000fe40007810000 */
[----:B------:R-:W-:Y:S01]  /*7270*/  FMNMX.FTZ R176, R19, R175, !PT ;  /* 0x000000af13b07209 */ /* 0x000fe20007810000 */
[----:B------:R3:W-:Y:S01]  /*7280*/  @P4 LDGSTS.E.BYPASS.LTC128B.128 [R218+0xc100], [R178.64], !P2 ;  /* 0x0c100000b2da4fae */ /* 0x0007e2000d101d46 */
[----:B------:R-:W-:Y:S02]  /*7290*/  @P4 IADD3 R2, P6, R2, R170, RZ ;  /* 0x000000aa02024210 */ /* 0x000fe40007fde0ff */
[----:B------:R-:W-:Y:S02]  /*72a0*/  @P4 IADD3.X R175, RZ, R224, RZ, P5, !PT ;  /* 0x000000e0ffaf4210 */ /* 0x000fe40002ffe4ff */
[----:B------:R-:W-:Y:S02]  /*72b0*/  FMNMX.FTZ R3, R32, R3, !PT ;  /* 0x0000000320037209 */ /* 0x000fe40007810000 */
[----:B------:R-:W-:Y:S02]  /*72c0*/  FMNMX.FTZ R148, R22, R176, !PT ;  /* 0x000000b016947209 */ /* 0x000fe40007810000 */
[----:B------:R-:W-:Y:S02]  /*72d0*/  @P4 LEA R176, P5, R2, c[0x0][0x1c8], 0x1 ;  /* 0x0000720002b04a11 */ /* 0x000fe400078a08ff */
[----:B------:R-:W-:Y:S02]  /*72e0*/  @P4 IADD3.X R0, R0, R175, RZ, P6, !PT ;  /* 0x000000af00004210 */ /* 0x000fe400037fe4ff */
[----:B------:R-:W-:Y:S02]  /*72f0*/  FMNMX.FTZ R3, R33, R3, !PT ;  /* 0x0000000321037209 */ /* 0x000fe40007810000 */
[----:B------:R-:W-:Y:S02]  /*7300*/  FMNMX.FTZ R148, R23, R148, !PT ;  /* 0x0000009417947209 */ /* 0x000fe40007810000 */
[----:B------:R-:W-:Y:S02]  /*7310*/  @P4 LEA.HI.X R177, R2, c[0x0][0x1cc], R0, 0x1, P5 ;  /* 0x0000730002b14a11 */ /* 0x000fe400028f0c00 */
[----:B------:R-:W4:Y:S01]  /*7320*/  SHFL.BFLY PT, R2, R3, 0x2, 0x1f ;  /* 0x0c401f0003027f89 */ /* 0x000f2200000e0000 */
[----:B------:R-:W-:Y:S02]  /*7330*/  FMNMX.FTZ R0, R26, R148, !PT ;  /* 0x000000941a007209 */ /* 0x000fe40007810000 */
[C---:B------:R-:W-:Y:S02]  /*7340*/  @P4 IADD3 R174, P5, R168.reuse, R174, RZ ;  /* 0x000000aea8ae4210 */ /* 0x040fe40007fbe0ff */
[----:B------:R-:W-:Y:S02]  /*7350*/  FMNMX.FTZ R0, R27, R0, !PT ;  /* 0x000000001b007209 */ /* 0x000fe40007810000 */
[----:B------:R-:W-:Y:S01]  /*7360*/  @P4 IADD3 R172, P6, R168, R172, RZ ;  /* 0x000000aca8ac4210 */ /* 0x000fe20007fde0ff */
[----:B------:R3:W-:Y:S01]  /*7370*/  @P4 LDGSTS.E.BYPASS.LTC128B.128 [R218+0xe100], [R176.64], !P3 ;  /* 0x0e100000b0da4fae */ /* 0x0007e2000d901d46 */
[----:B------:R-:W-:Y:S02]  /*7380*/  FMNMX.FTZ R0, R30, R0, !PT ;  /* 0x000000001e007209 */ /* 0x000fe40007810000 */
[----:B------:R-:W-:Y:S02]  /*7390*/  @P4 IADD3.X R184, R169, R173, RZ, P5, !PT ;  /* 0x000000ada9b84210 */ /* 0x000fe40002ffe4ff */
[----:B------:R-:W-:Y:S02]  /*73a0*/  FMNMX.FTZ R0, R31, R0, !PT ;  /* 0x000000001f007209 */ /* 0x000fe40007810000 */
[----:B------:R-:W-:Y:S02]  /*73b0*/  @P4 IADD3 R173, P5, R168, R170, RZ ;  /* 0x000000aaa8ad4210 */ /* 0x000fe40007fbe0ff */
[----:B------:R-:W-:Y:S02]  /*73c0*/  FMNMX.FTZ R0, R34, R0, !PT ;  /* 0x0000000022007209 */ /* 0x000fe40007810000 */
[----:B------:R-:W-:Y:S02]  /*73d0*/  @P4 IADD3.X R185, R169, R171, RZ, P6, !PT ;  /* 0x000000aba9b94210 */ /* 0x000fe400037fe4ff */
[----:B------:R-:W-:Y:S02]  /*73e0*/  FMNMX.FTZ R0, R35, R0, !PT ;  /* 0x0000000023007209 */ /* 0x000fe40007810000 */
[----:B------:R-:W-:Y:S02]  /*73f0*/  @P4 IADD3.X R175, R169, R175, RZ, P5, !PT ;  /* 0x000000afa9af4210 */ /* 0x000fe40002ffe4ff */
[----:B----4-:R-:W-:Y:S02]  /*7400*/  FMNMX.FTZ R3, R3, R2, !PT ;  /* 0x0000000203037209 */ /* 0x010fe40007810000 */
[----:B------:R-:W4:Y:S07]  /*7410*/  SHFL.BFLY PT, R2, R0, 0x2, 0x1f ;  /* 0x0c401f0000027f89 */ /* 0x000f2e00000e0000 */
[----:B------:R-:W5:Y:S01]  /*7420*/  SHFL.BFLY PT, R148, R3, 0x1, 0x1f ;  /* 0x0c201f0003947f89 */ /* 0x000f6200000e0000 */
[----:B----4-:R-:W-:Y:S02]  /*7430*/  FMNMX.FTZ R0, R0, R2, !PT ;  /* 0x0000000200007209 */ /* 0x010fe40007810000 */
[----:B-----5:R-:W-:Y:S04]  /*7440*/  FMNMX.FTZ R148, R3, R148, !PT ;  /* 0x0000009403947209 */ /* 0x020fe80007810000 */
[----:B------:R-:W4:Y:S01]  /*7450*/  SHFL.BFLY PT, R3, R0, 0x1, 0x1f ;  /* 0x0c201f0000037f89 */ /* 0x000f2200000e0000 */
[----:B------:R-:W-:Y:S01]  /*7460*/  FADD.FTZ R2, -R148, R149 ;  /* 0x0000009594027221 */ /* 0x000fe20000010100 */
[----:B------:R-:W-:Y:S04]  /*7470*/  @P4 IADD3 R149, P6, R168, R220, RZ ;  /* 0x000000dca8954210 */ /* 0x000fe80007fde0ff */
[----:B------:R-:W-:Y:S02]  /*7480*/  @P4 LEA R170, P5, R149, c[0x0][0x1c8], 0x1 ;  /* 0x0000720095aa4a11 */ /* 0x000fe400078a08ff */
[----:B------:R-:W-:Y:S04]  /*7490*/  @P4 IADD3.X R169, R169, R224, RZ, P6, !PT ;  /* 0x000000e0a9a94210 */ /* 0x000fe800037fe4ff */
[----:B------:R-:W-:Y:S02]  /*74a0*/  @P4 LEA.HI.X R171, R149, c[0x0][0x1cc], R169, 0x1, P5 ;  /* 0x0000730095ab4a11 */ /* 0x000fe400028f0ca9 */
[C---:B------:R-:W-:Y:S03]  /*74b0*/  @P4 LEA R168, P5, R174.reuse, c[0x0][0x1c8], 0x1 ;  /* 0x00007200aea84a11 */ /* 0x040fe600078a08ff */
[----:B------:R5:W-:Y:S01]  /*74c0*/  @P4 LDGSTS.E.BYPASS.LTC128B.128 [R218+0x9100], [R170.64], !P0 ;  /* 0x09100000aada4fae */ /* 0x000be2000c101d46 */
[----:B------:R-:W-:Y:S02]  /*74d0*/  @P4 LEA.HI.X R169, R174, c[0x0][0x1cc], R184, 0x1, P5 ;  /* 0x00007300aea94a11 */ /* 0x000fe400028f0cb8 */
[----:B----4-:R-:W-:Y:S01]  /*74e0*/  FMNMX.FTZ R3, R0, R3, !PT ;  /* 0x0000000300037209 */ /* 0x010fe20007810000 */
[----:B------:R-:W-:Y:S03]  /*74f0*/  FMUL.FTZ R0, R2, c[0x0][0x2d0] ;  /* 0x0000b40002007a20 */ /* 0x000fe60000410000 */
[----:B------:R5:W-:Y:S01]  /*7500*/  @P4 LDGSTS.E.BYPASS.LTC128B.128 [R218+0xb100], [R168.64], !P1 ;  /* 0x0b100000a8da4fae */ /* 0x000be2000c901d46 */
[----:B------:R4:W3:Y:S01]  /*7510*/  MUFU.EX2 R2, R0 ;  /* 0x0000000000027308 */ /* 0x0008e20000000800 */
[----:B------:R-:W-:Y:S04]  /*7520*/  FMUL.FTZ R149, R3, c[0x0][0x2d0] ;  /* 0x0000b40003957a20 */ /* 0x000fe80000410000 */
[--C-:B------:R-:W-:Y:S02]  /*7530*/  FFMA.FTZ R6, R6, c[0x0][0x2d0], -R149.reuse ;  /* 0x0000b40006067a23 */ /* 0x100fe40000010895 */
[--C-:B------:R-:W-:Y:S02]  /*7540*/  FFMA.FTZ R7, R7, c[0x0][0x2d0], -R149.reuse ;  /* 0x0000b40007077a23 */ /* 0x100fe40000010895 */
[--C-:B------:R-:W-:Y:S01]  /*7550*/  FFMA.FTZ R30, R30, c[0x0][0x2d0], -R149.reuse ;  /* 0x0000b4001e1e7a23 */ /* 0x100fe20000010895 */
[----:B-1----:R1:W-:Y:S01]  /*7560*/  MUFU.EX2 R182, R6 ;  /* 0x0000000600b67308 */ /* 0x0023e20000000800 */
[--C-:B------:R-:W-:Y:S02]  /*7570*/  FFMA.FTZ R31, R31, c[0x0][0x2d0], -R149.reuse ;  /* 0x0000b4001f1f7a23 */ /* 0x100fe40000010895 */
[--C-:B------:R-:W-:Y:S02]  /*7580*/  FFMA.FTZ R14, R14, c[0x0][0x2d0], -R149.reuse ;  /* 0x0000b4000e0e7a23 */ /* 0x100fe40000010895 */
[--C-:B------:R-:W-:Y:S02]  /*7590*/  FFMA.FTZ R15, R15, c[0x0][0x2d0], -R149.reuse ;  /* 0x0000b4000f0f7a23 */ /* 0x100fe40000010895 */
[--C-:B------:R-:W-:Y:S02]  /*75a0*/  FFMA.FTZ R18, R18, c[0x0][0x2d0], -R149.reuse ;  /* 0x0000b40012127a23 */ /* 0x100fe40000010895 */
[--C-:B------:R-:W-:Y:S01]  /*75b0*/  FFMA.FTZ R19, R19, c[0x0][0x2d0], -R149.reuse ;  /* 0x0000b40013137a23 */ /* 0x100fe20000010895 */
[----:B--2---:R-:W-:Y:S01]  /*75c0*/  MUFU.EX2 R181, R14 ;  /* 0x0000000e00b57308 */ /* 0x004fe20000000800 */
[--C-:B------:R-:W-:Y:S02]  /*75d0*/  FFMA.FTZ R22, R22, c[0x0][0x2d0], -R149.reuse ;  /* 0x0000b40016167a23 */ /* 0x100fe40000010895 */
[--C-:B------:R-:W-:Y:S02]  /*75e0*/  FFMA.FTZ R23, R23, c[0x0][0x2d0], -R149.reuse ;  /* 0x0000b40017177a23 */ /* 0x100fe40000010895 */
[----:B----4-:R-:W-:Y:S02]  /*75f0*/  FADD.FTZ R0, -R3, R150 ;  /* 0x0000009603007221 */ /* 0x010fe40000010100 */
[----:B------:R-:W-:Y:S02]  /*7600*/  FMUL.FTZ R150, R148, c[0x0][0x2d0] ;  /* 0x0000b40094967a20 */ /* 0x000fe40000410000 */
[----:B------:R-:W-:Y:S02]  /*7610*/  FMUL.FTZ R0, R0, c[0x0][0x2d0] ;  /* 0x0000b40000007a20 */ /* 0x000fe40000410000 */
[--C-:B------:R-:W-:Y:S02]  /*7620*/  FFMA.FTZ R4, R4, c[0x0][0x2d0], -R150.reuse ;  /* 0x0000b40004047a23 */ /* 0x100fe40000010896 */
[--C-:B------:R-:W-:Y:S02]  /*7630*/  FFMA.FTZ R5, R5, c[0x0][0x2d0], -R150.reuse ;  /* 0x0000b40005057a23 */ /* 0x100fe40000010896 */
[----:B------:R2:W-:Y:S01]  /*7640*/  MUFU.EX2 R228, R4 ;  /* 0x0000000400e47308 */ /* 0x0005e20000000800 */
[----:B-1----:R-:W-:Y:S02]  /*7650*/  FFMA.FTZ R6, R10, c[0x0][0x2d0], -R149 ;  /* 0x0000b4000a067a23 */ /* 0x002fe40000010895 */
[C---:B---3--:R-:W-:Y:S02]  /*7660*/  FMUL.FTZ R36, R2.reuse, R36 ;  /* 0x0000002402247220 */ /* 0x048fe40000410000 */
        /* <DEDUP_REMOVED lines=11> */
[----:B------:R-:W-:Y:S02]  /*7720*/  FMUL.FTZ R56, R2, R56 ;  /* 0x0000003802387220 */ /* 0x000fe40000410000 */
[--C-:B--2---:R-:W-:Y:S01]  /*7730*/  FFMA.FTZ R4, R8, c[0x0][0x2d0], -R150.reuse ;  /* 0x0000b40008047a23 */ /* 0x104fe20000010896 */
[----:B------:R-:W-:Y:S01]  /*7740*/  @P4 LEA R8, P5, R172, c[0x0][0x1c8], 0x1 ;  /* 0x00007200ac084a11 */ /* 0x000fe200078a08ff */
        /* <DEDUP_REMOVED lines=11> */
[C---:B-1----:R-:W-:Y:S02]  /*7800*/  FMUL.FTZ R10, R0.reuse, R158 ;  /* 0x0000009e000a7220 */ /* 0x042fe40000410000 */
[C---:B------:R-:W-:Y:S02]  /*7810*/  FMUL.FTZ R38, R0.reuse, R38 ;  /* 0x0000002600267220 */ /* 0x040fe40000410000 */
[C---:B------:R-:W-:Y:S02]  /*7820*/  FMUL.FTZ R39, R0.reuse, R39 ;  /* 0x0000002700277220 */ /* 0x040fe40000410000 */
[C---:B------:R-:W-:Y:S02]  /*7830*/  FMUL.FTZ R42, R0.reuse, R42 ;  /* 0x0000002a002a7220 */ /* 0x040fe40000410000 */
[----:B------:R-:W-:Y:S02]  /*7840*/  FMUL.FTZ R43, R0, R43 ;  /* 0x0000002b002b7220 */ /* 0x000fe40000410000 */
[--C-:B--2---:R-:W-:Y:S01]  /*7850*/  FFMA.FTZ R4, R9, c[0x0][0x2d0], -R150.reuse ;  /* 0x0000b40009047a23 */ /* 0x104fe20000010896 */
[----:B------:R-:W-:Y:S01]  /*7860*/  @P4 LEA.HI.X R9, R172, c[0x0][0x1cc], R185, 0x1, P5 ;  /* 0x00007300ac094a11 */ /* 0x000fe200028f0cb9 */
[C---:B------:R-:W-:Y:S01]  /*7870*/  FMUL.FTZ R46, R0.reuse, R46 ;  /* 0x0000002e002e7220 */ /* 0x040fe20000410000 */
[----:B------:R1:W-:Y:S01]  /*7880*/  MUFU.EX2 R185, R7 ;  /* 0x0000000700b97308 */ /* 0x0003e20000000800 */
[C---:B------:R-:W-:Y:S02]  /*7890*/  FMUL.FTZ R47, R0.reuse, R47 ;  /* 0x0000002f002f7220 */ /* 0x040fe40000410000 */
[----:B------:R2:W-:Y:S01]  /*78a0*/  @P4 LDGSTS.E.BYPASS.LTC128B.128 [R218+0xd100], [R8.64], !P2 ;  /* 0x0d10000008da4fae */ /* 0x0005e2000d101d46 */
[C---:B------:R-:W-:Y:S02]  /*78b0*/  FMUL.FTZ R50, R0.reuse, R50 ;  /* 0x0000003200327220 */ /* 0x040fe40000410000 */
[C---:B---3--:R-:W-:Y:S02]  /*78c0*/  FMUL.FTZ R6, R0.reuse, R154 ;  /* 0x0000009a00067220 */ /* 0x048fe40000410000 */
[C---:B------:R-:W-:Y:S02]  /*78d0*/  FMUL.FTZ R51, R0.reuse, R51 ;  /* 0x0000003300337220 */ /* 0x040fe40000410000 */
[----:B------:R3:W4:Y:S01]  /*78e0*/  MUFU.EX2 R229, R4 ;  /* 0x0000000400e57308 */ /* 0x0007220000000800 */
        /* <DEDUP_REMOVED lines=9> */
[----:B------:R-:W-:Y:S02]  /*7980*/  FMUL.FTZ R70, R0, R70 ;  /* 0x0000004600467220 */ /* 0x000fe40000410000 */
[C---:B--2---:R-:W-:Y:S02]  /*7990*/  FMUL.FTZ R8, R2.reuse, R156 ;  /* 0x0000009c02087220 */ /* 0x044fe40000410000 */
[----:B------:R-:W-:Y:S01]  /*79a0*/  FMUL.FTZ R9, R2, R157 ;  /* 0x0000009d02097220 */ /* 0x000fe20000410000 */
[----:B---3--:R-:W-:Y:S01]  /*79b0*/  @P4 LEA R4, P5, R173, c[0x0][0x1c8], 0x1 ;  /* 0x00007200ad044a11 */ /* 0x008fe200078a08ff */
[C---:B------:R-:W-:Y:S01]  /*79c0*/  FMUL.FTZ R71, R0.reuse, R71 ;  /* 0x0000004700477220 */ /* 0x040fe20000410000 */
[----:B----4-:R-:W-:Y:S01]  /*79d0*/  F2FP.BF16.PACK_AB R154, R229, R230 ;  /* 0x000000e6e59a723e */ /* 0x010fe200000010ff */
[C---:B------:R-:W-:Y:S01]  /*79e0*/  FMUL.FTZ R74, R0.reuse, R74 ;  /* 0x0000004a004a7220 */ /* 0x040fe20000410000 */
[----:B------:R-:W-:Y:S01]  /*79f0*/  @P4 LEA.HI.X R5, R173, c[0x0][0x1cc], R175, 0x1, P5 ;  /* 0x00007300ad054a11 */ /* 0x000fe200028f0caf */
[----:B------:R-:W-:Y:S02]  /*7a00*/  FMUL.FTZ R75, R0, R75 ;  /* 0x0000004b004b7220 */ /* 0x000fe40000410000 */
[C---:B------:R-:W-:Y:S02]  /*7a10*/  FMUL.FTZ R76, R2.reuse, R76 ;  /* 0x0000004c024c7220 */ /* 0x040fe40000410000 */
[----:B------:R1:W-:Y:S01]  /*7a20*/  @P4 LDGSTS.E.BYPASS.LTC128B.128 [R218+0xf100], [R4.64], !P3 ;  /* 0x0f10000004da4fae */ /* 0x0003e2000d901d46 */
[----:B------:R-:W-:Y:S02]  /*7a30*/  FMUL.FTZ R77, R2, R77 ;  /* 0x0000004d024d7220 */ /* 0x000fe40000410000 */
[C---:B------:R-:W-:Y:S02]  /*7a40*/  FMUL.FTZ R78, R0.reuse, R78 ;  /* 0x0000004e004e7220 */ /* 0x040fe40000410000 */
[----:B------:R-:W-:Y:S02]  /*7a50*/  FMUL.FTZ R79, R0, R79 ;  /* 0x0000004f004f7220 */ /* 0x000fe40000410000 */
[----:B-----5:R-:W2:Y:S01]  /*7a60*/  LDSM.16.MT88.4 R168, [R192] ;  /* 0x00000000c0a8783b */ /* 0x020ea20000004200 */
[C---:B------:R-:W-:Y:S02]  /*7a70*/  FMUL.FTZ R80, R2.reuse, R80 ;  /* 0x0000005002507220 */ /* 0x040fe40000410000 */
[----:B------:R-:W-:Y:S02]  /*7a80*/  FMUL.FTZ R81, R2, R81 ;  /* 0x0000005102517220 */ /* 0x000fe40000410000 */
[C---:B------:R-:W-:Y:S02]  /*7a90*/  FMUL.FTZ R82, R0.reuse, R82 ;  /* 0x0000005200527220 */ /* 0x040fe40000410000 */
[----:B------:R-:W3:Y:S01]  /*7aa0*/  LDSM.16.MT88.4 R172, [R193] ;  /* 0x00000000c1ac783b */ /* 0x000ee20000004200 */
[----:B------:R-:W-:Y:S02]  /*7ab0*/  FMUL.FTZ R83, R0, R83 ;  /* 0x0000005300537220 */ /* 0x000fe40000410000 */
[C---:B------:R-:W-:Y:S02]  /*7ac0*/  FMUL.FTZ R84, R2.reuse, R84 ;  /* 0x0000005402547220 */ /* 0x040fe40000410000 */
[----:B------:R-:W-:Y:S02]  /*7ad0*/  FMUL.FTZ R85, R2, R85 ;  /* 0x0000005502557220 */ /* 0x000fe40000410000 */
[----:B------:R-:W4:Y:S01]  /*7ae0*/  LDSM.16.MT88.4 R176, [R196] ;  /* 0x00000000c4b0783b */ /* 0x000f220000004200 */
[C---:B------:R-:W-:Y:S02]  /*7af0*/  FMUL.FTZ R86, R0.reuse, R86 ;  /* 0x0000005600567220 */ /* 0x040fe40000410000 */
[C---:B------:R-:W-:Y:S02]  /*7b00*/  FMUL.FTZ R87, R0.reuse, R87 ;  /* 0x0000005700577220 */ /* 0x040fe40000410000 */
[----:B------:R-:W-:Y:S02]  /*7b10*/  FMUL.FTZ R14, R0, R162 ;  /* 0x000000a2000e7220 */ /* 0x000fe40000410000 */
[--C-:B-1----:R-:W-:Y:S01]  /*7b20*/  FFMA.FTZ R4, R11, c[0x0][0x2d0], -R149.reuse ;  /* 0x0000b4000b047a23 */ /* 0x102fe20000010895 */
[----:B------:R-:W0:Y:S01]  /*7b30*/  LDGDEPBAR ;  /* 0x00000000000079af */ /* 0x000e220000000000 */
[----:B------:R-:W-:Y:S01]  /*7b40*/  FMUL.FTZ R5, R2, R153 ;  /* 0x0000009902057220 */ /* 0x000fe20000410000 */
[----:B------:R-:W-:Y:S01]  /*7b50*/  F2FP.BF16.PACK_AB R153, R185, R182 ;  /* 0x000000b6b999723e */ /* 0x000fe200000010ff */
[----:B------:R-:W1:Y:S01]  /*7b60*/  MUFU.EX2 R183, R4 ;  /* 0x0000000400b77308 */ /* 0x000e620000000800 */
[----:B------:R-:W-:Y:S02]  /*7b70*/  FMUL.FTZ R11, R0, R159 ;  /* 0x0000009f000b7220 */ /* 0x000fe40000410000 */
[--C-:B------:R-:W-:Y:S01]  /*7b80*/  FFMA.FTZ R29, R29, c[0x0][0x2d0], -R150.reuse ;  /* 0x0000b4001d1d7a23 */ /* 0x100fe20000010896 */
[----:B------:R-:W5:Y:S01]  /*7b90*/  LDSM.16.MT88.4 R156, [R195] ;  /* 0x00000000c39c783b */ /* 0x000f620000004200 */
[--C-:B------:R-:W-:Y:S02]  /*7ba0*/  FFMA.FTZ R33, R33, c[0x0][0x2d0], -R150.reuse ;  /* 0x0000b40021217a23 */ /* 0x100fe40000010896 */
        /* <DEDUP_REMOVED lines=8> */
[C---:B------:R-:W-:Y:S01]  /*7c30*/  FMUL.FTZ R96, R2.reuse, R96 ;  /* 0x0000006002607220 */ /* 0x040fe20000410000 */
[----:B-1----:R-:W-:Y:S01]  /*7c40*/  F2FP.BF16.PACK_AB R155, R183, R184 ;  /* 0x000000b8b79b723e */ /* 0x002fe200000010ff */
[C---:B------:R-:W-:Y:S01]  /*7c50*/  FMUL.FTZ R4, R2.reuse, R152 ;  /* 0x0000009802047220 */ /* 0x040fe20000410000 */
[----:B------:R-:W-:Y:S01]  /*7c60*/  F2FP.BF16.PACK_AB R152, R231, R228 ;  /* 0x000000e4e798723e */ /* 0x000fe200000010ff */
[----:B------:R-:W-:Y:S02]  /*7c70*/  FMUL.FTZ R97, R2, R97 ;  /* 0x0000006102617220 */ /* 0x000fe40000410000 */
[C---:B------:R-:W-:Y:S02]  /*7c80*/  FMUL.FTZ R98, R0.reuse, R98 ;  /* 0x0000006200627220 */ /* 0x040fe40000410000 */
[----:B------:R-:W-:Y:S02]  /*7c90*/  FMUL.FTZ R99, R0, R99 ;  /* 0x0000006300637220 */ /* 0x000fe40000410000 */
[C---:B--2---:R-:W-:Y:S05]  /*7ca0*/  HMMA.16816.F32.BF16 R4, R152.reuse, R168, R4 ;  /* 0x000000a89804723c */ /* 0x044fea0000041804 */
[C---:B------:R-:W-:Y:S02]  /*7cb0*/  FMUL.FTZ R100, R2.reuse, R100 ;  /* 0x0000006402647220 */ /* 0x040fe40000410000 */
[----:B------:R-:W-:Y:S01]  /*7cc0*/  FMUL.FTZ R101, R2, R101 ;  /* 0x0000006502657220 */ /* 0x000fe20000410000 */
        /* <DEDUP_REMOVED lines=8> */
[----:B------:R-:W2:Y:S03]  /*7d50*/  LDSM.16.MT88.4 R172, [R193+0x2000] ;  /* 0x00200000c1ac783b */ /* 0x000ea60000004200 */
[C---:B------:R-:W-:Y:S02]  /*7d60*/  FMUL.FTZ R106, R0.reuse, R106 ;  /* 0x0000006a006a7220 */ /* 0x040fe40000410000 */
[----:B------:R-:W-:Y:S02]  /*7d70*/  FMUL.FTZ R107, R0, R107 ;  /* 0x0000006b006b7220 */ /* 0x000fe40000410000 */
[C---:B----4-:R-:W-:Y:S01]  /*7d80*/  HMMA.16816.F32.BF16 R44, R152.reuse, R176, R44 ;  /* 0x000000b0982c723c */ /* 0x050fe2000004182c */
[----:B------:R3:W-:Y:S03]  /*7d90*/  MUFU.EX2 R177, R18 ;  /* 0x0000001200b17308 */ /* 0x0007e60000000800 */
[C---:B------:R-:W-:Y:S02]  /*7da0*/  FMUL.FTZ R108, R2.reuse, R108 ;  /* 0x0000006c026c7220 */ /* 0x040fe40000410000 */
[----:B------:R-:W-:Y:S02]  /*7db0*/  FMUL.FTZ R109, R2, R109 ;  /* 0x0000006d026d7220 */ /* 0x000fe40000410000 */
[C---:B------:R-:W-:Y:S03]  /*7dc0*/  HMMA.16816.F32.BF16 R48, R152.reuse, R178, R48 ;  /* 0x000000b29830723c */ /* 0x040fe60000041830 */
[----:B------:R-:W-:Y:S01]  /*7dd0*/  MUFU.EX2 R178, R29 ;  /* 0x0000001d00b27308 */ /* 0x000fe20000000800 */
[C---:B------:R-:W-:Y:S02]  /*7de0*/  FMUL.FTZ R110, R0.reuse, R110 ;  /* 0x0000006e006e7220 */ /* 0x040fe40000410000 */
[----:B------:R-:W-:Y:S02]  /*7df0*/  FMUL.FTZ R111, R0, R111 ;  /* 0x0000006f006f7220 */ /* 0x000fe40000410000 */
[C---:B-----5:R-:W-:Y:S04]  /*7e00*/  HMMA.16816.F32.BF16 R52, R152.reuse, R156, R52 ;  /* 0x0000009c9834723c */ /* 0x060fe80000041834 */
[C---:B------:R-:W-:Y:S01]  /*7e10*/  FMUL.FTZ R112, R2.reuse, R112 ;  /* 0x0000007002707220 */ /* 0x040fe20000410000 */
[----:B------:R4:W-:Y:S01]  /*7e20*/  MUFU.EX2 R179, R15 ;  /* 0x0000000f00b37308 */ /* 0x0009e20000000800 */
[----:B------:R-:W-:Y:S02]  /*7e30*/  FMUL.FTZ R113, R2, R113 ;  /* 0x0000007102717220 */ /* 0x000fe40000410000 */
[C---:B------:R-:W-:Y:S01]  /*7e40*/  HMMA.16816.F32.BF16 R56, R152.reuse, R158, R56 ;  /* 0x0000009e9838723c */ /* 0x040fe20000041838 */
[----:B------:R-:W5:Y:S03]  /*7e50*/  LDSM.16.MT88.4 R156, [R196+0x2000] ;  /* 0x00200000c49c783b */ /* 0x000f660000004200 */
[C---:B---3--:R-:W-:Y:S02]  /*7e60*/  FMUL.FTZ R18, R0.reuse, R166 ;  /* 0x000000a600127220 */ /* 0x048fe40000410000 */
[C---:B------:R-:W-:Y:S01]  /*7e70*/  FMUL.FTZ R114, R0.reuse, R114 ;  /* 0x0000007200727220 */ /* 0x040fe20000410000 */
[----:B------:R3:W-:Y:S01]  /*7e80*/  MUFU.EX2 R176, R19 ;  /* 0x0000001300b07308 */ /* 0x0007e20000000800 */
[C---:B-1----:R-:W-:Y:S04]  /*7e90*/  HMMA.16816.F32.BF16 R60, R152.reuse, R168, R60 ;  /* 0x000000a8983c723c */ /* 0x042fe8000004183c */
[----:B------:R-:W-:Y:S02]  /*7ea0*/  FMUL.FTZ R115, R0, R115 ;  /* 0x0000007300737220 */ /* 0x000fe40000410000 */
[C---:B------:R-:W-:Y:S02]  /*7eb0*/  FMUL.FTZ R116, R2.reuse, R116 ;  /* 0x0000007402747220 */ /* 0x040fe40000410000 */
[C---:B------:R-:W-:Y:S01]  /*7ec0*/  HMMA.16816.F32.BF16 R64, R152.reuse, R170, R64 ;  /* 0x000000aa9840723c */ /* 0x040fe20000041840 */
[----:B------:R-:W1:Y:S03]  /*7ed0*/  LDSM.16.MT88.4 R168, [R195+0x2000] ;  /* 0x00200000c3a8783b */ /* 0x000e660000004200 */
[----:B------:R-:W-:Y:S02]  /*7ee0*/  FMUL.FTZ R117, R2, R117 ;  /* 0x0000007502757220 */ /* 0x000fe40000410000 */
[C---:B----4-:R-:W-:Y:S02]  /*7ef0*/  FMUL.FTZ R15, R0.reuse, R163 ;  /* 0x000000a3000f7220 */ /* 0x050fe40000410000 */
[C---:B--2---:R-:W-:Y:S04]  /*7f00*/  HMMA.16816.F32.BF16 R68, R152.reuse, R172, R68 ;  /* 0x000000ac9844723c */ /* 0x044fe80000041844 */
[C---:B------:R-:W-:Y:S02]  /*7f10*/  FMUL.FTZ R118, R0.reuse, R118 ;  /* 0x0000007600767220 */ /* 0x040fe40000410000 */
[C---:B------:R-:W-:Y:S02]  /*7f20*/  FMUL.FTZ R119, R0.reuse, R119 ;  /* 0x0000007700777220 */ /* 0x040fe40000410000 */
[C---:B------:R-:W-:Y:S01]  /*7f30*/  HMMA.16816.F32.BF16 R72, R152.reuse, R174, R72 ;  /* 0x000000ae9848723c */ /* 0x040fe20000041848 */
[----:B------:R-:W2:Y:S03]  /*7f40*/  LDSM.16.MT88.4 R172, [R192+0x4000] ;  /* 0x00400000c0ac783b */ /* 0x000ea60000004200 */
[----:B---3--:R-:W-:Y:S02]  /*7f50*/  FMUL.FTZ R19, R0, R167 ;  /* 0x000000a700137220 */ /* 0x008fe40000410000 */
[C---:B------:R-:W-:Y:S02]  /*7f60*/  FMUL.FTZ R120, R2.reuse, R120 ;  /* 0x0000007802787220 */ /* 0x040fe40000410000 */
[----:B------:R-:W-:Y:S01]  /*7f70*/  FMUL.FTZ R121, R2, R121 ;  /* 0x0000007902797220 */ /* 0x000fe20000410000 */
[C---:B-----5:R-:W-:Y:S03]  /*7f80*/  HMMA.16816.F32.BF16 R76, R152.reuse, R156, R76 ;  /* 0x0000009c984c723c */ /* 0x060fe6000004184c */
        /* <DEDUP_REMOVED lines=9> */
[--C-:B------:R-:W-:Y:S02]  /*8020*/  FFMA.FTZ R12, R12, c[0x0][0x2d0], -R150.reuse ;  /* 0x0000b4000c0c7a23 */ /* 0x100fe40000010896 */
[C---:B------:R-:W-:Y:S01]  /*8030*/  HMMA.16816.F32.BF16 R88, R152.reuse, R170, R88 ;  /* 0x000000aa9858723c */ /* 0x040fe20000041858 */
[----:B------:R-:W1:Y:S01]  /*8040*/  LDSM.16.MT88.4 R168, [R196+0x4000] ;  /* 0x00400000c4a8783b */ /* 0x000e620000004200 */
[----:B------:R4:W-:Y:S02]  /*8050*/  MUFU.EX2 R227, R12 ;  /* 0x0000000c00e37308 */ /* 0x0009e40000000800 */
[--C-:B------:R-:W-:Y:S02]  /*8060*/  FFMA.FTZ R13, R13, c[0x0][0x2d0], -R150.reuse ;  /* 0x0000b4000d0d7a23 */ /* 0x100fe40000010896 */
[C---:B------:R-:W-:Y:S02]  /*8070*/  FMUL.FTZ R128, R2.reuse, R128 ;  /* 0x0000008002807220 */ /* 0x040fe40000410000 */
[C---:B--2---:R-:W-:Y:S04]  /*8080*/  HMMA.16816.F32.BF16 R92, R152.reuse, R172, R92 ;  /* 0x000000ac985c723c */ /* 0x044fe8000004185c */
[----:B------:R-:W-:Y:S01]  /*8090*/  FMUL.FTZ R129, R2, R129 ;  /* 0x0000008102817220 */ /* 0x000fe20000410000 */
[----:B------:R2:W5:Y:S01]  /*80a0*/  MUFU.EX2 R225, R13 ;  /* 0x0000000d00e17308 */ /* 0x0005620000000800 */
[C---:B------:R-:W-:Y:S02]  /*80b0*/  FMUL.FTZ R130, R0.reuse, R130 ;  /* 0x0000008200827220 */ /* 0x040fe40000410000 */
[C---:B------:R-:W-:Y:S01]  /*80c0*/  HMMA.16816.F32.BF16 R96, R152.reuse, R174, R96 ;  /* 0x000000ae9860723c */ /* 0x040fe20000041860 */
[----:B------:R-:W5:Y:S03]  /*80d0*/  LDSM.16.MT88.4 R172, [R195+0x4000] ;  /* 0x00400000c3ac783b */ /* 0x000f660000004200 */
[----:B------:R-:W-:Y:S02]  /*80e0*/  FMUL.FTZ R131, R0, R131 ;  /* 0x0000008300837220 */ /* 0x000fe40000410000 */
[C---:B------:R-:W-:Y:S02]  /*80f0*/  FMUL.FTZ R132, R2.reuse, R132 ;  /* 0x0000008402847220 */ /* 0x040fe40000410000 */
[C---:B------:R-:W-:Y:S01]  /*8100*/  FMUL.FTZ R133, R2.reuse, R133 ;  /* 0x0000008502857220 */ /* 0x040fe20000410000 */
[C---:B---3--:R-:W-:Y:S03]  /*8110*/  HMMA.16816.F32.BF16 R100, R152.reuse, R156, R100 ;  /* 0x0000009c9864723c */ /* 0x048fe60000041864 */
[----:B----4-:R-:W-:Y:S02]  /*8120*/  FMUL.FTZ R12, R2, R160 ;  /* 0x000000a0020c7220 */ /* 0x010fe40000410000 */
[C---:B------:R-:W-:Y:S02]  /*8130*/  FMUL.FTZ R134, R0.reuse, R134 ;  /* 0x0000008600867220 */ /* 0x040fe40000410000 */
[----:B------:R-:W-:Y:S01]  /*8140*/  FMUL.FTZ R135, R0, R135 ;  /* 0x0000008700877220 */ /* 0x000fe20000410000 */
[C---:B------:R-:W-:Y:S01]  /*8150*/  HMMA.16816.F32.BF16 R104, R152.reuse, R158, R104 ;  /* 0x0000009e9868723c */ /* 0x040fe20000041868 */
[----:B------:R-:W3:Y:S03]  /*8160*/  LDSM.16.MT88.4 R156, [R192+0x6000] ;  /* 0x00600000c09c783b */ /* 0x000ee60000004200 */
[C---:B--2---:R-:W-:Y:S02]  /*8170*/  FMUL.FTZ R13, R2.reuse, R161 ;  /* 0x000000a1020d7220 */ /* 0x044fe40000410000 */
[C---:B------:R-:W-:Y:S02]  /*8180*/  FMUL.FTZ R136, R2.reuse, R136 ;  /* 0x0000008802887220 */ /* 0x040fe40000410000 */
[C---:B-1----:R-:W-:Y:S01]  /*8190*/  HMMA.16816.F32.BF16 R108, R152.reuse, R168, R108 ;  /* 0x000000a8986c723c */ /* 0x042fe2000004186c */
[----:B------:R-:W-:Y:S03]  /*81a0*/  LDSM.16.MT88.4 R160, [R192+0x800] ;  /* 0x00080000c0a0783b */ /* 0x000fe60000004200 */
[----:B------:R-:W-:Y:S02]  /*81b0*/  FMUL.FTZ R137, R2, R137 ;  /* 0x0000008902897220 */ /* 0x000fe40000410000 */
[C---:B------:R-:W-:Y:S02]  /*81c0*/  FMUL.FTZ R138, R0.reuse, R138 ;  /* 0x0000008a008a7220 */ /* 0x040fe40000410000 */
[C---:B------:R-:W-:Y:S01]  /*81d0*/  HMMA.16816.F32.BF16 R112, R152.reuse, R170, R112 ;  /* 0x000000aa9870723c */ /* 0x040fe20000041870 */
[----:B------:R-:W1:Y:S03]  /*81e0*/  LDSM.16.MT88.4 R168, [R193+0x6000] ;  /* 0x00600000c1a8783b */ /* 0x000e660000004200 */
[----:B------:R-:W-:Y:S02]  /*81f0*/  FMUL.FTZ R139, R0, R139 ;  /* 0x0000008b008b7220 */ /* 0x000fe40000410000 */
[--C-:B------:R-:W-:Y:S02]  /*8200*/  FFMA.FTZ R16, R16, c[0x0][0x2d0], -R150.reuse ;  /* 0x0000b40010107a23 */ /* 0x100fe40000010896 */
[C---:B-----5:R-:W-:Y:S02]  /*8210*/  HMMA.16816.F32.BF16 R116, R152.reuse, R172, R116 ;  /* 0x000000ac9874723c */ /* 0x060fe40000041874 */
[----:B------:R2:W-:Y:S02]  /*8220*/  MUFU.EX2 R191, R16 ;  /* 0x0000001000bf7308 */ /* 0x0005e40000000800 */
[--C-:B------:R-:W-:Y:S02]  /*8230*/  FFMA.FTZ R17, R17, c[0x0][0x2d0], -R150.reuse ;  /* 0x0000b40011117a23 */ /* 0x100fe40000010896 */
[C---:B------:R-:W-:Y:S02]  /*8240*/  FMUL.FTZ R144, R2.reuse, R144 ;  /* 0x0000009002907220 */ /* 0x040fe40000410000 */
[C---:B------:R-:W-:Y:S01]  /*8250*/  HMMA.16816.F32.BF16 R120, R152.reuse, R174, R120 ;  /* 0x000000ae9878723c */ /* 0x040fe20000041878 */
[----:B------:R-:W4:Y:S03]  /*8260*/  LDSM.16.MT88.4 R172, [R196+0x6000] ;  /* 0x00600000c4ac783b */ /* 0x000f260000004200 */
[----:B------:R5:W4:Y:S01]  /*8270*/  MUFU.EX2 R190, R17 ;  /* 0x0000001100be7308 */ /* 0x000b220000000800 */
[----:B------:R-:W-:Y:S02]  /*8280*/  FMUL.FTZ R145, R2, R145 ;  /* 0x0000009102917220 */ /* 0x000fe40000410000 */
[C---:B------:R-:W-:Y:S01]  /*8290*/  FMUL.FTZ R146, R0.reuse, R146 ;  /* 0x0000009200927220 */ /* 0x040fe20000410000 */
[C---:B---3--:R-:W-:Y:S04]  /*82a0*/  HMMA.16816.F32.BF16 R124, R152.reuse, R156, R124 ;  /* 0x0000009c987c723c */ /* 0x048fe8000004187c */
[----:B------:R-:W-:Y:S02]  /*82b0*/  FMUL.FTZ R147, R0, R147 ;  /* 0x0000009300937220 */ /* 0x000fe40000410000 */
[--C-:B------:R-:W-:Y:S02]  /*82c0*/  FFMA.FTZ R20, R20, c[0x0][0x2d0], -R150.reuse ;  /* 0x0000b40014147a23 */ /* 0x100fe40000010896 */
[--C-:B------:R-:W-:Y:S01]  /*82d0*/  FFMA.FTZ R21, R21, c[0x0][0x2d0], -R150.reuse ;  /* 0x0000b40015157a23 */ /* 0x100fe20000010896 */
[C---:B------:R-:W-:Y:S01]  /*82e0*/  HMMA.16816.F32.BF16 R128, R152.reuse, R158, R128 ;  /* 0x0000009e9880723c */ /* 0x040fe20000041880 */
[----:B------:R-:W3:Y:S01]  /*82f0*/  LDSM.16.MT88.4 R156, [R195+0x6000] ;  /* 0x00600000c39c783b */ /* 0x000ee20000004200 */
[----:B------:R4:W-:Y:S01]  /*8300*/  MUFU.EX2 R189, R20 ;  /* 0x0000001400bd7308 */ /* 0x0009e20000000800 */
[C---:B--2---:R-:W-:Y:S02]  /*8310*/  FMUL.FTZ R16, R2.reuse, R164 ;  /* 0x000000a402107220 */ /* 0x044fe40000410000 */
[C---:B------:R-:W-:Y:S03]  /*8320*/  FMUL.FTZ R140, R2.reuse, R140 ;  /* 0x0000008c028c7220 */ /* 0x040fe60000410000 */
[C---:B-1----:R-:W-:Y:S04]  /*8330*/  HMMA.16816.F32.BF16 R132, R152.reuse, R168, R132 ;  /* 0x000000a89884723c */ /* 0x042fe80000041884 */
[C---:B-----5:R-:W-:Y:S01]  /*8340*/  FMUL.FTZ R17, R2.reuse, R165 ;  /* 0x000000a502117220 */ /* 0x060fe20000410000 */
[----:B------:R-:W-:Y:S01]  /*8350*/  MUFU.EX2 R188, R21 ;  /* 0x0000001500bc7308 */ /* 0x000fe20000000800 */
[----:B------:R-:W-:Y:S01]  /*8360*/  LDSM.16.MT88.4 R164, [R192+0x2800] ;  /* 0x00280000c0a4783b */ /* 0x000fe20000004200 */
[----:B------:R-:W-:Y:S01]  /*8370*/  FMUL.FTZ R141, R2, R141 ;  /* 0x0000008d028d7220 */ /* 0x000fe20000410000 */
[C---:B------:R-:W-:Y:S04]  /*8380*/  HMMA.16816.F32.BF16 R136, R152.reuse, R170, R136 ;  /* 0x000000aa9888723c */ /* 0x040fe80000041888 */
[C---:B------:R-:W-:Y:S01]  /*8390*/  FMUL.FTZ R142, R0.reuse, R142 ;  /* 0x0000008e008e7220 */ /* 0x040fe20000410000 */
[----:B------:R-:W1:Y:S01]  /*83a0*/  LDSM.16.MT88.4 R168, [R193+0x800] ;  /* 0x00080000c1a8783b */ /* 0x000e620000004200 */
[----:B------:R-:W-:Y:S02]  /*83b0*/  FMUL.FTZ R143, R0, R143 ;  /* 0x0000008f008f7220 */ /* 0x000fe40000410000 */
[C---:B----4-:R-:W-:Y:S01]  /*83c0*/  HMMA.16816.F32.BF16 R12, R152.reuse, R172, R12 ;  /* 0x000000ac980c723c */ /* 0x050fe2000004180c */
[----:B------:R-:W-:Y:S03]  /*83d0*/  MUFU.EX2 R173, R22 ;  /* 0x0000001600ad7308 */ /* 0x000fe60000000800 */
[----:B------:R-:W-:Y:S02]  /*83e0*/  FFMA.FTZ R20, R24, c[0x0][0x2d0], -R150 ;  /* 0x0000b40018147a23 */ /* 0x000fe40000010896 */
[----:B------:R-:W-:Y:S02]  /*83f0*/  FFMA.FTZ R2, R2, R233, R228 ;  /* 0x000000e902027223 */ /* 0x000fe400000100e4 */
[C---:B------:R-:W-:Y:S03]  /*8400*/  HMMA.16816.F32.BF16 R140, R152.reuse, R174, R140 ;  /* 0x000000ae988c723c */ /* 0x040fe6000004188c */
[----:B------:R-:W-:Y:S01]  /*8410*/  MUFU.EX2 R174, R33 ;  /* 0x0000002100ae7308 */ /* 0x000fe20000000800 */
[----:B------:R-:W-:Y:S02]  /*8420*/  FFMA.FTZ R0, R0, R232, R182 ;  /* 0x000000e800007223 */ /* 0x000fe400000100b6 */
[----:B------:R-:W-:Y:S02]  /*8430*/  FADD.FTZ R2, R231, R2 ;  /* 0x00000002e7027221 */ /* 0x000fe40000010000 */
[----:B------:R-:W-:Y:S01]  /*8440*/  FADD.FTZ R0, R185, R0 ;  /* 0x00000000b9007221 */ /* 0x000fe20000010000 */
[C---:B---3--:R-:W-:Y:S03]  /*8450*/  HMMA.16816.F32.BF16 R144, R152.reuse, R156, R144 ;  /* 0x0000009c9890723c */ /* 0x048fe60000041890 */
[----:B------:R-:W-:Y:S01]  /*8460*/  FADD.FTZ R2, R230, R2 ;  /* 0x00000002e6027221 */ /* 0x000fe20000010000 */
[----:B------:R2:W-:Y:S01]  /*8470*/  MUFU.EX2 R187, R20 ;  /* 0x0000001400bb7308 */ /* 0x0005e20000000800 */
[----:B------:R-:W-:Y:S02]  /*8480*/  FADD.FTZ R0, R184, R0 ;  /* 0x00000000b8007221 */ /* 0x000fe40000010000 */
[----:B------:R-:W-:Y:S01]  /*8490*/  FADD.FTZ R2, R229, R2 ;  /* 0x00000002e5027221 */ /* 0x000fe20000010000 */
[----:B------:R-:W-:Y:S01]  /*84a0*/  HMMA.16816.F32.BF16 R16, R152, R158, R16 ;  /* 0x0000009e9810723c */ /* 0x000fe20000041810 */
[----:B------:R-:W3:Y:S03]  /*84b0*/  LDSM.16.MT88.4 R156, [R196+0x800] ;  /* 0x00080000c49c783b */ /* 0x000ee60000004200 */
[----:B------:R-:W-:Y:S02]  /*84c0*/  FADD.FTZ R0, R183, R0 ;  /* 0x00000000b7007221 */ /* 0x000fe40000010000 */
[----:B------:R-:W4:Y:S01]  /*84d0*/  MUFU.EX2 R172, R23 ;  /* 0x0000001700ac7308 */ /* 0x000f220000000800 */
[----:B------:R-:W-:Y:S01]  /*84e0*/  F2FP.BF16.PACK_AB R152, R225, R227 ;  /* 0x000000e3e198723e */ /* 0x000fe200000010ff */
[----:B------:R-:W-:Y:S01]  /*84f0*/  FADD.FTZ R2, R227, R2 ;  /* 0x00000002e3027221 */ /* 0x000fe20000010000 */
[----:B------:R-:W-:Y:S03]  /*8500*/  F2FP.BF16.PACK_AB R153, R179, R181 ;  /* 0x000000b5b399723e */ /* 0x000fe600000010ff */
[----:B------:R-:W-:Y:S01]  /*8510*/  F2FP.BF16.PACK_AB R154, R190, R191 ;  /* 0x000000bfbe9a723e */ /* 0x000fe200000010ff */
[----:B------:R-:W-:Y:S01]  /*8520*/  FADD.FTZ R0, R181, R0 ;  /* 0x00000000b5007221 */ /* 0x000fe20000010000 */
[----:B------:R-:W-:Y:S01]  /*8530*/  F2FP.BF16.PACK_AB R155, R176, R177 ;  /* 0x000000b1b09b723e */ /* 0x000fe200000010ff */
[----:B------:R-:W-:Y:S02]  /*8540*/  FADD.FTZ R2, R225, R2 ;  /* 0x00000002e1027221 */ /* 0x000fe40000010000 */
[----:B------:R-:W-:Y:S02]  /*8550*/  FADD.FTZ R0, R179, R0 ;  /* 0x00000000b3007221 */ /* 0x000fe40000010000 */
[----:B------:R-:W-:Y:S02]  /*8560*/  FADD.FTZ R2, R191, R2 ;  /* 0x00000002bf027221 */ /* 0x000fe40000010000 */
[C---:B------:R-:W-:Y:S03]  /*8570*/  HMMA.16816.F32.BF16 R4, R152.reuse, R160, R4 ;  /* 0x000000a09804723c */ /* 0x040fe60000041804 */
[----:B--2---:R-:W-:Y:S02]  /*8580*/  FFMA.FTZ R20, R25, c[0x0][0x2d0], -R150 ;  /* 0x0000b40019147a23 */ /* 0x004fe40000010896 */
[----:B------:R-:W-:Y:S02]  /*8590*/  FADD.FTZ R0, R177, R0 ;  /* 0x00000000b1007221 */ /* 0x000fe40000010000 */
[----:B------:R-:W2:Y:S01]  /*85a0*/  MUFU.EX2 R186, R20 ;  /* 0x0000001400ba7308 */ /* 0x000ea20000000800 */
[C---:B------:R-:W-:Y:S01]  /*85b0*/  HMMA.16816.F32.BF16 R8, R152.reuse, R162, R8 ;  /* 0x000000a29808723c */ /* 0x040fe20000041808 */
[----:B------:R-:W5:Y:S03]  /*85c0*/  LDSM.16.MT88.4 R160, [R195+0x800] ;  /* 0x00080000c3a0783b */ /* 0x000f660000004200 */
[----:B----4-:R-:W-:Y:S01]  /*85d0*/  F2FP.BF16.PACK_AB R21, R172, R173 ;  /* 0x000000adac15723e */ /* 0x010fe200000010ff */
[----:B------:R-:W-:Y:S02]  /*85e0*/  FADD.FTZ R2, R190, R2 ;  /* 0x00000002be027221 */ /* 0x000fe40000010000 */
[----:B------:R-:W-:Y:S01]  /*85f0*/  FADD.FTZ R0, R176, R0 ;  /* 0x00000000b0007221 */ /* 0x000fe20000010000 */
[C---:B-1----:R-:W-:Y:S01]  /*8600*/  HMMA.16816.F32.BF16 R36, R152.reuse, R168, R36 ;  /* 0x000000a89824723c */ /* 0x042fe20000041824 */
[----:B------:R-:W-:Y:S03]  /*8610*/  MUFU.EX2 R169, R30 ;  /* 0x0000001e00a97308 */ /* 0x000fe60000000800 */
[----:B------:R-:W-:Y:S02]  /*8620*/  FADD.FTZ R2, R189, R2 ;  /* 0x00000002bd027221 */ /* 0x000fe40000010000 */
[----:B------:R-:W-:Y:S02]  /*8630*/  FADD.FTZ R0, R173, R0 ;  /* 0x00000000ad007221 */ /* 0x000fe40000010000 */
[C---:B------:R-:W-:Y:S03]  /*8640*/  HMMA.16816.F32.BF16 R40, R152.reuse, R170, R40 ;  /* 0x000000aa9828723c */ /* 0x040fe60000041828 */
[----:B------:R-:W-:Y:S01]  /*8650*/  MUFU.EX2 R168, R31 ;  /* 0x0000001f00a87308 */ /* 0x000fe20000000800 */
[----:B------:R-:W-:Y:S02]  /*8660*/  FADD.FTZ R2, R188, R2 ;  /* 0x00000002bc027221 */ /* 0x000fe40000010000 */
[----:B------:R-:W-:Y:S01]  /*8670*/  FADD.FTZ R0, R172, R0 ;  /* 0x00000000ac007221 */ /* 0x000fe20000010000 */
[----:B--2---:R-:W-:Y:S01]  /*8680*/  F2FP.BF16.PACK_AB R22, R186, R187 ;  /* 0x000000bbba16723e */ /* 0x004fe200000010ff */
[C---:B---3--:R-:W-:Y:S04]  /*8690*/  HMMA.16816.F32.BF16 R44, R152.reuse, R156, R44 ;  /* 0x0000009c982c723c */ /* 0x048fe8000004182c */
[--C-:B------:R-:W-:Y:S02]  /*86a0*/  FFMA.FTZ R20, R26, c[0x0][0x2d0], -R149.reuse ;  /* 0x0000b4001a147a23 */ /* 0x100fe40000010895 */
[----:B------:R-:W-:Y:S02]  /*86b0*/  FADD.FTZ R2, R187, R2 ;  /* 0x00000002bb027221 */ /* 0x000fe40000010000 */
[C---:B------:R-:W-:Y:S01]  /*86c0*/  HMMA.16816.F32.BF16 R48, R152.reuse, R158, R48 ;  /* 0x0000009e9830723c */ /* 0x040fe20000041830 */
[----:B------:R-:W1:Y:S01]  /*86d0*/  LDSM.16.MT88.4 R156, [R193+0x2800] ;  /* 0x00280000c19c783b */ /* 0x000e620000004200 */
[----:B------:R2:W3:Y:S06]  /*86e0*/  MUFU.EX2 R171, R20 ;  /* 0x0000001400ab7308 */ /* 0x0004ec0000000800 */
[C---:B-----5:R-:W-:Y:S08]  /*86f0*/  HMMA.16816.F32.BF16 R52, R152.reuse, R160, R52 ;  /* 0x000000a09834723c */ /* 0x060ff00000041834 */
[C---:B------:R-:W-:Y:S01]  /*8700*/  HMMA.16816.F32.BF16 R56, R152.reuse, R162, R56 ;  /* 0x000000a29838723c */ /* 0x040fe20000041838 */
[----:B------:R-:W4:Y:S07]  /*8710*/  LDSM.16.MT88.4 R160, [R196+0x2800] ;  /* 0x00280000c4a0783b */ /* 0x000f2e0000004200 */
[C---:B------:R-:W-:Y:S04]  /*8720*/  HMMA.16816.F32.BF16 R60, R152.reuse, R164, R60 ;  /* 0x000000a4983c723c */ /* 0x040fe8000004183c */
[--C-:B--2---:R-:W-:Y:S02]  /*8730*/  FFMA.FTZ R20, R27, c[0x0][0x2d0], -R149.reuse ;  /* 0x0000b4001b147a23 */ /* 0x104fe40000010895 */
[----:B------:R-:W-:Y:S01]  /*8740*/  LDSM.16.MT88.4 R24, [R196+0x1000] ;  /* 0x00100000c418783b */ /* 0x000fe20000004200 */
[----:B---3--:R-:W-:Y:S01]  /*8750*/  FADD.FTZ R0, R171, R0 ;  /* 0x00000000ab007221 */ /* 0x008fe20000010000 */
[C---:B------:R-:W-:Y:S01]  /*8760*/  HMMA.16816.F32.BF16 R64, R152.reuse, R166, R64 ;  /* 0x000000a69840723c */ /* 0x040fe20000041840 */
[----:B------:R2:W3:Y:S04]  /*8770*/  MUFU.EX2 R170, R20 ;  /* 0x0000001400aa7308 */ /* 0x0004e80000000800 */
[----:B------:R-:W5:Y:S03]  /*8780*/  LDSM.16.MT88.4 R164, [R195+0x2800] ;  /* 0x00280000c3a4783b */ /* 0x000f660000004200 */
[C---:B-1----:R-:W-:Y:S08]  /*8790*/  HMMA.16816.F32.BF16 R68, R152.reuse, R156, R68 ;  /* 0x0000009c9844723c */ /* 0x042ff00000041844 */
[C---:B------:R-:W-:Y:S01]  /*87a0*/  HMMA.16816.F32.BF16 R72, R152.reuse, R158, R72 ;  /* 0x0000009e9848723c */ /* 0x040fe20000041848 */
[----:B------:R-:W1:Y:S07]  /*87b0*/  LDSM.16.MT88.4 R156, [R192+0x4800] ;  /* 0x00480000c09c783b */ /* 0x000e6e0000004200 */
[C---:B----4-:R-:W-:Y:S04]  /*87c0*/  HMMA.16816.F32.BF16 R76, R152.reuse, R160, R76 ;  /* 0x000000a0984c723c */ /* 0x050fe8000004184c */
[----:B--2---:R-:W-:Y:S02]  /*87d0*/  F2FP.BF16.PACK_AB R20, R188, R189 ;  /* 0x000000bdbc14723e */ /* 0x004fe400000010ff */
[----:B---3--:R-:W-:Y:S02]  /*87e0*/  F2FP.BF16.PACK_AB R23, R170, R171 ;  /* 0x000000abaa17723e */ /* 0x008fe400000010ff */
[C---:B------:R-:W-:Y:S01]  /*87f0*/  HMMA.16816.F32.BF16 R80, R152.reuse, R162, R80 ;  /* 0x000000a29850723c */ /* 0x040fe20000041850 */
[----:B------:R-:W2:Y:S07]  /*8800*/  LDSM.16.MT88.4 R160, [R193+0x4800] ;  /* 0x00480000c1a0783b */ /* 0x000eae0000004200 */
[C---:B-----5:R-:W-:Y:S08]  /*8810*/  HMMA.16816.F32.BF16 R84, R152.reuse, R164, R84 ;  /* 0x000000a49854723c */ /* 0x060ff00000041854 */
        /* <DEDUP_REMOVED lines=23> */
[C---:B--2---:R-:W-:Y:S08]  /*8990*/  HMMA.16816.F32.BF16 R144, R152.reuse, R160, R144 ;  /* 0x000000a09890723c */ /* 0x044ff00000041890 */
[----:B------:R-:W-:Y:S01]  /*89a0*/  HMMA.16816.F32.BF16 R16, R152, R162, R16 ;  /* 0x000000a29810723c */ /* 0x000fe20000041810 */
[----:B------:R-:W2:Y:S07]  /*89b0*/  LDSM.16.MT88.4 R152, [R195+0x1000] ;  /* 0x00100000c398783b */ /* 0x000eae0000004200 */
[C---:B-1----:R-:W-:Y:S08]  /*89c0*/  HMMA.16816.F32.BF16 R4, R20.reuse, R156, R4 ;  /* 0x0000009c1404723c */ /* 0x042ff00000041804 */
[C---:B------:R-:W-:Y:S01]  /*89d0*/  HMMA.16816.F32.BF16 R8, R20.reuse, R158, R8 ;  /* 0x0000009e1408723c */ /* 0x040fe20000041808 */
[----:B------:R-:W1:Y:S07]  /*89e0*/  LDSM.16.MT88.4 R156, [R192+0x3000] ;  /* 0x00300000c09c783b */ /* 0x000e6e0000004200 */
[C---:B------:R-:W-:Y:S07]  /*89f0*/  HMMA.16816.F32.BF16 R36, R20.reuse, R164, R36 ;  /* 0x000000a41424723c */ /* 0x040fee0000041824 */
[----:B------:R-:W-:Y:S01]  /*8a00*/  F2FP.BF16.PACK_AB R165, R168, R169 ;  /* 0x000000a9a8a5723e */ /* 0x000fe200000010ff */
[C---:B------:R-:W-:Y:S08]  /*8a10*/  HMMA.16816.F32.BF16 R40, R20.reuse, R166, R40 ;  /* 0x000000a61428723c */ /* 0x040ff00000041828 */
[C---:B------:R-:W-:Y:S08]  /*8a20*/  HMMA.16816.F32.BF16 R44, R20.reuse, R24, R44 ;  /* 0x00000018142c723c */ /* 0x040ff0000004182c */
        /* <DEDUP_REMOVED lines=25> */
[----:B------:R-:W-:Y:S07]  /*8bc0*/  LDSM.16.MT88.4 R156, [R196+0x7000] ;  /* 0x00700000c49c783b */ /* 0x000fee0000004200 */
[C---:B---3--:R-:W-:Y:S07]  /*8bd0*/  HMMA.16816.F32.BF16 R116, R20.reuse, R24, R116 ;  /* 0x000000181474723c */ /* 0x048fee0000041874 */
[--C-:B------:R-:W-:Y:S01]  /*8be0*/  FFMA.FTZ R24, R28, c[0x0][0x2d0], -R150.reuse ;  /* 0x0000b4001c187a23 */ /* 0x100fe20000010896 */
[C---:B------:R-:W-:Y:S03]  /*8bf0*/  HMMA.16816.F32.BF16 R120, R20.reuse, R26, R120 ;  /* 0x0000001a1478723c */ /* 0x040fe60000041878 */
[----:B------:R1:W3:Y:S01]  /*8c00*/  MUFU.EX2 R180, R24 ;  /* 0x0000001800b47308 */ /* 0x0002e20000000800 */
[----:B------:R-:W-:Y:S04]  /*8c10*/  FFMA.FTZ R28, R32, c[0x0][0x2d0], -R150 ;  /* 0x0000b400201c7a23 */ /* 0x000fe80000010896 */
[C---:B--2---:R-:W-:Y:S05]  /*8c20*/  HMMA.16816.F32.BF16 R124, R20.reuse, R152, R124 ;  /* 0x00000098147c723c */ /* 0x044fea000004187c */
[----:B------:R2:W4:Y:S03]  /*8c30*/  MUFU.EX2 R175, R28 ;  /* 0x0000001c00af7308 */ /* 0x0005260000000800 */
[C---:B------:R-:W-:Y:S01]  /*8c40*/  HMMA.16816.F32.BF16 R128, R20.reuse, R154, R128 ;  /* 0x0000009a1480723c */ /* 0x040fe20000041880 */
[----:B-1----:R-:W1:Y:S03]  /*8c50*/  LDSM.16.MT88.4 R24, [R193+0x7000] ;  /* 0x00700000c118783b */ /* 0x002e660000004200 */
[----:B---3--:R-:W-:Y:S04]  /*8c60*/  F2FP.BF16.PACK_AB R164, R178, R180 ;  /* 0x000000b4b2a4723e */ /* 0x008fe800000010ff */
[----:B--2---:R-:W2:Y:S01]  /*8c70*/  LDSM.16.MT88.4 R28, [R195+0x7000] ;  /* 0x00700000c31c783b */ /* 0x004ea20000004200 */
[----:B----4-:R-:W-:Y:S01]  /*8c80*/  F2FP.BF16.PACK_AB R166, R174, R175 ;  /* 0x000000afaea6723e */ /* 0x010fe200000010ff */
[C---:B-1----:R-:W-:Y:S07]  /*8c90*/  HMMA.16816.F32.BF16 R132, R20.reuse, R24, R132 ;  /* 0x000000181484723c */ /* 0x042fee0000041884 */
[--C-:B------:R-:W-:Y:S01]  /*8ca0*/  FFMA.FTZ R24, R34, c[0x0][0x2d0], -R149.reuse ;  /* 0x0000b40022187a23 */ /* 0x100fe20000010895 */
[C---:B------:R-:W-:Y:S03]  /*8cb0*/  HMMA.16816.F32.BF16 R136, R20.reuse, R26, R136 ;  /* 0x0000001a1488723c */ /* 0x040fe60000041888 */
[----:B------:R1:W-:Y:S01]  /*8cc0*/  MUFU.EX2 R150, R24 ;  /* 0x0000001800967308 */ /* 0x0003e20000000800 */
[----:B------:R-:W-:Y:S02]  /*8cd0*/  FFMA.FTZ R149, R35, c[0x0][0x2d0], -R149 ;  /* 0x0000b40023957a23 */ /* 0x000fe40000010895 */
[----:B------:R-:W-:Y:S02]  /*8ce0*/  LDSM.16.MT88.4 R32, [R193+0x1800] ;  /* 0x00180000c120783b */ /* 0x000fe40000004200 */
[C---:B------:R-:W-:Y:S05]  /*8cf0*/  HMMA.16816.F32.BF16 R12, R20.reuse, R156, R12 ;  /* 0x0000009c140c723c */ /* 0x040fea000004180c */
[----:B------:R-:W3:Y:S03]  /*8d00*/  MUFU.EX2 R149, R149 ;  /* 0x0000009500957308 */ /* 0x000ee60000000800 */
[C---:B------:R-:W-:Y:S08]  /*8d10*/  HMMA.16816.F32.BF16 R140, R20.reuse, R158, R140 ;  /* 0x0000009e148c723c */ /* 0x040ff0000004188c */
[C---:B--2---:R-:W-:Y:S01]  /*8d20*/  HMMA.16816.F32.BF16 R144, R20.reuse, R28, R144 ;  /* 0x0000001c1490723c */ /* 0x044fe20000041890 */
[----:B-1----:R-:W1:Y:S07]  /*8d30*/  LDSM.16.MT88.4 R24, [R192+0x1800] ;  /* 0x00180000c018783b */ /* 0x002e6e0000004200 */
[----:B------:R-:W-:Y:S01]  /*8d40*/  HMMA.16816.F32.BF16 R16, R20, R30, R16 ;  /* 0x0000001e1410723c */ /* 0x000fe20000041810 */
[----:B------:R-:W2:Y:S03]  /*8d50*/  LDSM.16.MT88.4 R20, [R196+0x1800] ;  /* 0x00180000c414783b */ /* 0x000ea60000004200 */
[----:B---3--:R-:W-:Y:S07]  /*8d60*/  F2FP.BF16.PACK_AB R167, R149, R150 ;  /* 0x0000009695a7723e */ /* 0x008fee00000010ff */
[C---:B-1----:R-:W-:Y:S01]  /*8d70*/  HMMA.16816.F32.BF16 R152, R164.reuse, R24, R4 ;  /* 0x00000018a498723c */ /* 0x042fe20000041804 */
[----:B------:R-:W1:Y:S07]  /*8d80*/  LDSM.16.MT88.4 R4, [R195+0x1800] ;  /* 0x00180000c304783b */ /* 0x000e6e0000004200 */
[C---:B------:R-:W-:Y:S01]  /*8d90*/  HMMA.16816.F32.BF16 R156, R164.reuse, R26, R8 ;  /* 0x0000001aa49c723c */ /* 0x040fe20000041808 */
[----:B------:R-:W3:Y:S07]  /*8da0*/  LDSM.16.MT88.4 R8, [R192+0x3800] ;  /* 0x00380000c008783b */ /* 0x000eee0000004200 */
[C---:B------:R-:W-:Y:S01]  /*8db0*/  HMMA.16816.F32.BF16 R36, R164.reuse, R32, R36 ;  /* 0x00000020a424723c */ /* 0x040fe20000041824 */
[----:B------:R-:W4:Y:S07]  /*8dc0*/  LDSM.16.MT88.4 R24, [R193+0x3800] ;  /* 0x00380000c118783b */ /* 0x000f2e0000004200 */
[C---:B------:R-:W-:Y:S08]  /*8dd0*/  HMMA.16816.F32.BF16 R40, R164.reuse, R34, R40 ;  /* 0x00000022a428723c */ /* 0x040ff00000041828 */
        /* <DEDUP_REMOVED lines=32> */
[C---:B----4-:R-:W-:Y:S08]  /*8fe0*/  HMMA.16816.F32.BF16 R132, R164.reuse, R24, R132 ;  /* 0x00000018a484723c */ /* 0x050ff00000041884 */
[C---:B------:R-:W-:Y:S08]  /*8ff0*/  HMMA.16816.F32.BF16 R136, R164.reuse, R26, R136 ;  /* 0x0000001aa488723c */ /* 0x040ff00000041888 */
[C---:B--2---:R-:W-:Y:S08]  /*9000*/  HMMA.16816.F32.BF16 R160, R164.reuse, R20, R12 ;  /* 0x00000014a4a0723c */ /* 0x044ff0000004180c */
[C---:B------:R-:W-:Y:S08]  /*9010*/  HMMA.16816.F32.BF16 R140, R164.reuse, R22, R140 ;  /* 0x00000016a48c723c */ /* 0x040ff0000004188c */
[C---:B-1----:R-:W-:Y:S07]  /*9020*/  HMMA.16816.F32.BF16 R144, R164.reuse, R4, R144 ;  /* 0x00000004a490723c */ /* 0x042fee0000041890 */
[----:B------:R-:W-:Y:S01]  /*9030*/  FADD.FTZ R4, R186, R2 ;  /* 0x00000002ba047221 */ /* 0x000fe20000010000 */
[----:B------:R-:W-:Y:S04]  /*9040*/  HMMA.16816.F32.BF16 R164, R164, R6, R16 ;  /* 0x00000006a4a4723c */ /* 0x000fe80000041810 */
[----:B------:R-:W-:Y:S02]  /*9050*/  FADD.FTZ R2, R170, R0 ;  /* 0x00000000aa027221 */ /* 0x000fe40000010000 */
[----:B------:R-:W-:Y:S01]  /*9060*/  FADD.FTZ R0, R180, R4 ;  /* 0x00000004b4007221 */ /* 0x000fe20000010000 */
[-C--:B------:R-:W-:Y:S01]  /*9070*/  MOV R16, R3.reuse ;  /* 0x0000000300107202 */ /* 0x080fe20000000f00 */
[----:B------:R-:W-:Y:S04]  /*9080*/  FADD.FTZ R2, R169, R2 ;  /* 0x00000002a9027221 */ /* 0x000fe80000010000 */
[----:B------:R-:W-:Y:S02]  /*9090*/  FADD.FTZ R0, R178, R0 ;  /* 0x00000000b2007221 */ /* 0x000fe40000010000 */
        /* <DEDUP_REMOVED lines=8> */
.L_x_1255:
        /* <DEDUP_REMOVED lines=8> */
.L_x_1326:
[----:B------:R-:W-:Y:S01]  /*91a0*/  FSETP.NE.FTZ.AND P1, PT, R0, RZ, PT ;  /* 0x000000ff0000720b */ /* 0x000fe20003f35000 */
[----:B---3--:R-:W-:Y:S01]  /*91b0*/  FADD.FTZ R3, R3, R4 ;  /* 0x0000000403037221 */ /* 0x008fe20000010000 */
[----:B------:R-:W-:Y:S02]  /*91c0*/  MOV R2, RZ ;  /* 0x000000ff00027202 */ /* 0x000fe40000000f00 */
[----:B------:R-:W-:Y:S02]  /*91d0*/  MOV R21, 0xff800000 ;  /* 0xff80000000157802 */ /* 0x000fe40000000f00 */
[----:B------:R-:W-:-:S02]  /*91e0*/  FSETP.NE.FTZ.AND P0, PT, R3, RZ, PT ;  /* 0x000000ff0300720b */ /* 0x000fc40003f15000 */
[----:B------:R-:W-:-:S05]  /*91f0*/  MOV R20, 0xff800000 ;  /* 0xff80000000147802 */ /* 0x000fca0000000f00 */
[----:B------:R-:W1:Y:S01]  /*9200*/  @P1 MUFU.LG2 R5, R0 ;  /* 0x0000000000051308 */ /* 0x000e620000000c00 */
[----:B--2---:R-:W-:-:S05]  /*9210*/  @P1 MOV R4, 0x3f317218 ;  /* 0x3f31721800041802 */ /* 0x004fca0000000f00 */
[----:B------:R-:W-:Y:S02]  /*9220*/  @P1 FMUL.FTZ R4, R4, c[0x0][0x2d0] ;  /* 0x0000b40004041a20 */ /* 0x000fe40000410000 */
[----:B------:R2:W3:Y:S01]  /*9230*/  @P1 MUFU.RCP R2, R0 ;  /* 0x0000000000021308 */ /* 0x0004e20000001000 */
[----:B-1----:R-:W-:-:S04]  /*9240*/  @P1 FMUL.FTZ R5, R5, 0.69314718246459960938 ;  /* 0x3f31721805051820 */ /* 0x002fc80000410000 */
[----:B------:R-:W-:Y:S01]  /*9250*/  @P1 FFMA.FTZ R21, R4, R148, R5 ;  /* 0x0000009404151223 */ /* 0x000fe20000010005 */
[----:B------:R-:W-:Y:S02]  /*9260*/  MOV R4, 0x1 ;  /* 0x0000000100047802 */ /* 0x000fe40000000f00 */
[----:B--2---:R-:W-:Y:S01]  /*9270*/  MOV R0, RZ ;  /* 0x000000ff00007202 */ /* 0x004fe20000000f00 */
[C---:B---3--:R-:W-:Y:S02]  /*9280*/  FMUL.FTZ R24, R2.reuse, R152 ;  /* 0x0000009802187220 */ /* 0x048fe40000410000 */
[C---:B------:R-:W-:Y:S02]  /*9290*/  FMUL.FTZ R25, R2.reuse, R153 ;  /* 0x0000009902197220 */ /* 0x040fe40000410000 */
[C---:B------:R-:W-:Y:S01]  /*92a0*/  FMUL.FTZ R30, R2.reuse, R40 ;  /* 0x00000028021e7220 */ /* 0x040fe20000410000 */
[----:B------:R-:W1:Y:S01]  /*92b0*/  @P0 MUFU.RCP R0, R3 ;  /* 0x0000000300000308 */ /* 0x000e620000001000 */
        /* <DEDUP_REMOVED lines=61> */
[----:B------:R2:W3:Y:S01]  /*9690*/  @P0 MUFU.LG2 R2, R3 ;  /* 0x0000000300020308 */ /* 0x0004e20000000c00 */
[C---:B-1----:R-:W-:Y:S02]  /*96a0*/  FMUL.FTZ R128, R0.reuse, R46 ;  /* 0x0000002e00807220 */ /* 0x042fe40000410000 */
[C---:B------:R-:W-:Y:S02]  /*96b0*/  FMUL.FTZ R129, R0.reuse, R47 ;  /* 0x0000002f00817220 */ /* 0x040fe40000410000 */
[C---:B------:R-:W-:Y:S02]  /*96c0*/  FMUL.FTZ R144, R0.reuse, R74 ;  /* 0x0000004a00907220 */ /* 0x040fe40000410000 */
[C---:B------:R-:W-:Y:S02]  /*96d0*/  FMUL.FTZ R145, R0.reuse, R75 ;  /* 0x0000004b00917220 */ /* 0x040fe40000410000 */
[C---:B------:R-:W-:Y:S02]  /*96e0*/  FMUL.FTZ R140, R0.reuse, R78 ;  /* 0x0000004e008c7220 */ /* 0x040fe40000410000 */
[----:B------:R-:W-:-:S02]  /*96f0*/  FMUL.FTZ R141, R0, R79 ;  /* 0x0000004f008d7220 */ /* 0x000fc40000410000 */
[C---:B------:R-:W-:Y:S02]  /*9700*/  FMUL.FTZ R120, R0.reuse, R154 ;  /* 0x0000009a00787220 */ /* 0x040fe40000410000 */
[----:B------:R-:W-:Y:S01]  /*9710*/  FMUL.FTZ R121, R0, R155 ;  /* 0x0000009b00797220 */ /* 0x000fe20000410000 */
[----:B--2---:R-:W-:Y:S01]  /*9720*/  @P0 MOV R3, 0x3f317218 ;  /* 0x3f31721800030802 */ /* 0x004fe20000000f00 */
[----:B---3--:R-:W-:Y:S02]  /*9730*/  @P0 FMUL.FTZ R2, R2, 0.69314718246459960938 ;  /* 0x3f31721802020820 */ /* 0x008fe40000410000 */
[C---:B------:R-:W-:Y:S02]  /*9740*/  FMUL.FTZ R124, R0.reuse, R158 ;  /* 0x0000009e007c7220 */ /* 0x040fe40000410000 */
        /* <DEDUP_REMOVED lines=55> */
[----:B------:R-:W-:Y:S01]  /*9ac0*/  FMUL.FTZ R59, R0, R167 ;  /* 0x000000a7003b7220 */ /* 0x000fe20000410000 */
[----:B------:R-:W-:Y:S01]  /*9ad0*/  PRMT R0, R4, 0x7610, R0 ;  /* 0x0000761004007816 */ /* 0x000fe20000000000 */
[----:B------:R-:W-:-:S02]  /*9ae0*/  @P0 FFMA.FTZ R20, R3, R16, R2 ;  /* 0x0000001003140223 */ /* 0x000fc40000010002 */
.L_x_1240:
[----:B------:R-:W2:Y:S01]  /*9af0*/  S2R R2, SR_TID.X ;  /* 0x0000000000027919 */ /* 0x000ea20000002100 */
[----:B------:R-:W-:Y:S01]  /*9b00*/  BSSY B0, `(.L_x_1258) ;  /* 0x0000010000007945 */ /* 0x000fe20003800000 */
[----:B--2---:R-:W-:-:S13]  /*9b10*/  LOP3.LUT P0, RZ, R2, 0xff, RZ, 0xc0, !PT ;  /* 0x000000ff02ff7812 */ /* 0x004fda000780c0ff */
[----:B------:R-:W-:Y:S05]  /*9b20*/  @P0 BRA `(.L_x_1259) ;  /* 0x000000d000000947 */ /* 0x000fea0003800000 */
[----:B------:R-:W2:Y:S01]  /*9b30*/  S2R R4, SR_LANEID ;  /* 0x0000000000047919 */ /* 0x000ea20000000000 */
        /* <DEDUP_REMOVED lines=11> */
[----:B--2---:R-:W-:-:S06]  /*9bf0*/  IADD3 R240, R3, c[0x0][0xc], R2 ;  /* 0x0000030003f07a10 */ /* 0x004fcc0007ffe002 */
.L_x_1259:
[----:B------:R-:W-:Y:S05]  /*9c00*/  BSYNC B0 ;  /* 0x0000000000007941 */ /* 0x000fea0003800000 */
.L_x_1258:
[----:B------:R-:W-:Y:S01]  /*9c10*/  PRMT R0, R0, 0x9910, RZ ;  /* 0x0000991000007816 */ /* 0x000fe200000000ff */
[----:B------:R-:W-:Y:S01]  /*9c20*/  BSSY B1, `(.L_x_1260) ;  /* 0x000041f000017945 */ /* 0x000fe20003800000 */
[----:B------:R-:W-:Y:S02]  /*9c30*/  IMAD.MOV.U32 R122, RZ, RZ, R240 ;  /* 0x000000ffff7a7224 */ /* 0x000fe400078e00f0 */
[----:B------:R-:W-:-:S13]  /*9c40*/  ISETP.NE.AND P0, PT, R0, RZ, PT ;  /* 0x000000ff0000720c */ /* 0x000fda0003f05270 */
[----:B------:R-:W-:Y:S05]  /*9c50*/  @!P0 BRA `(.L_x_1261) ;  /* 0x0000344000008947 */ /* 0x000fea0003800000 */
[----:B------:R-:W2:Y:S04]  /*9c60*/  LDL R12, [R1+0x8] ;  /* 0x00000800010c7983 */ /* 0x000ea80000100800 */
[----:B------:R-:W3:Y:S04]  /*9c70*/  LDL R11, [R1+0xc] ;  /* 0x00000c00010b7983 */ /* 0x000ee80000100800 */
[----:B------:R-:W4:Y:S04]  /*9c80*/  LDL R8, [R1+0x14] ;  /* 0x0000140001087983 */ /* 0x000f280000100800 */
[----:B------:R-:W4:Y:S04]  /*9c90*/  LDL R10, [R1+0x10] ;  /* 0x00001000010a7983 */ /* 0x000f280000100800 */
[----:B------:R-:W4:Y:S04]  /*9ca0*/  LDL R7, [R1+0x24] ;  /* 0x0000240001077983 */ /* 0x000f280000100800 */
[----:B------:R-:W4:Y:S04]  /*9cb0*/  LDL R6, [R1+0x1c] ;  /* 0x00001c0001067983 */ /* 0x000f280000100800 */
[----:B-1----:R-:W4:Y:S04]  /*9cc0*/  LDL R5, [R1+0x20] ;  /* 0x0000200001057983 */ /* 0x002f280000100800 */
        /* <DEDUP_REMOVED lines=8> */
[----:B------:R-:W-:Y:S02]  /*9d50*/  ISETP.NE.AND.EX P2, PT, RZ, c[0x0][0x50c], PT, P2 ;  /* 0x00014300ff007a0c */ /* 0x000fe40003f45320 */
        /* <DEDUP_REMOVED lines=112> */
[----:B------:R-:W2:Y:S01]  /*a460*/  LDL.LU R8, [R1+0x4] ;  /* 0x0000040001087983 */ /* 0x000ea20000300800 */
[----:B------:R-:W-:Y:S01]  /*a470*/  IMAD.MOV.U32 R12, RZ, RZ, c[0x0][0x388] ;  /* 0x0000e200ff0c7624 */ /* 0x000fe200078e00ff */
[----:B----4-:R-:W-:Y:S02]  /*a480*/  F2FP.BF16.PACK_AB R2, R111, R110 ;  /* 0x0000006e6f02723e */ /* 0x010fe400000010ff */
[----:B------:R3:W-:Y:S04]  /*a490*/  STS [R7+0xc000], R3 ;  /* 0x00c0000307007388 */ /* 0x0007e80000000800 */
[----:B------:R4:W-:Y:S01]  /*a4a0*/  STS [R7+0xc400], R2 ;  /* 0x00c4000207007388 */ /* 0x0009e20000000800 */
[----:B-1----:R-:W-:-:S05]  /*a4b0*/  F2FP.BF16.PACK_AB R0, R113, R112 ;  /* 0x000000707100723e */ /* 0x002fca00000010ff */
[----:B------:R1:W-:Y:S01]  /*a4c0*/  STS [R6+0xc000], R0 ;  /* 0x00c0000006007388 */ /* 0x0003e20000000800 */
[----:B---3--:R-:W-:Y:S02]  /*a4d0*/  F2FP.BF16.PACK_AB R3, R95, R94 ;  /* 0x0000005e5f03723e */ /* 0x008fe400000010ff */
[----:B----4-:R-:W-:-:S03]  /*a4e0*/  F2FP.BF16.PACK_AB R2, R105, R104 ;  /* 0x000000686902723e */ /* 0x010fc600000010ff */
[----:B------:R3:W-:Y:S04]  /*a4f0*/  STS [R6+0xc400], R3 ;  /* 0x00c4000306007388 */ /* 0x0007e80000000800 */
[----:B------:R4:W-:Y:S01]  /*a500*/  STS [R5+0xc000], R2 ;  /* 0x00c0000205007388 */ /* 0x0009e20000000800 */
[----:B-1----:R-:W-:-:S05]  /*a510*/  F2FP.BF16.PACK_AB R0, R67, R66 ;  /* 0x000000424300723e */ /* 0x002fca00000010ff */
[----:B------:R1:W-:Y:S01]  /*a520*/  STS [R5+0xc400], R0 ;  /* 0x00c4000005007388 */ /* 0x0003e20000000800 */
[----:B---3--:R-:W-:Y:S01]  /*a530*/  F2FP.BF16.PACK_AB R3, R57, R56 ;  /* 0x000000383903723e */ /* 0x008fe200000010ff */
[----:B------:R-:W-:Y:S02]  /*a540*/  IMAD.MOV.U32 R6, RZ, RZ, 0x4 ;  /* 0x00000004ff067424 */ /* 0x000fe400078e00ff */
[----:B----4-:R-:W-:Y:S02]  /*a550*/  IMAD.MOV.U32 R2, RZ, RZ, RZ ;  /* 0x000000ffff027224 */ /* 0x010fe400078e00ff */
[----:B------:R-:W-:Y:S01]  /*a560*/  STS [R9+0xc000], R3 ;  /* 0x00c0000309007388 */ /* 0x000fe20000000800 */
[C---:B------:R-:W-:Y:S01]  /*a570*/  IMAD.WIDE R6, R244.reuse, R6, c[0x0][0x500] ;  /* 0x00014000f4067625 */ /* 0x040fe200078e0206 */
[----:B-1----:R-:W-:Y:S02]  /*a580*/  F2FP.BF16.PACK_AB R0, R59, R58 ;  /* 0x0000003a3b00723e */ /* 0x002fe400000010ff */
[----:B------:R-:W-:-:S03]  /*a590*/  @P2 LEA.HI.X R5, R244, c[0x0][0x50c], R246, 0x2, P0 ;  /* 0x00014300f4052a11 */ /* 0x000fc600000f14f6 */
[----:B------:R1:W-:Y:S04]  /*a5a0*/  STS [R9+0xc400], R0 ;  /* 0x00c4000009007388 */ /* 0x0003e80000000800 */
[----:B------:R-:W-:Y:S06]  /*a5b0*/  BAR.SYNC.DEFER_BLOCKING 0x1, 0x100 ;  /* 0x0044000000007b1d */ /* 0x000fec0000010000 */
[----:B------:R3:W5:Y:S04]  /*a5c0*/  @P2 LDG.E R12, [R4.64] ;  /* 0x00000006040c2981 */ /* 0x000768000c1e1900 */
[----:B------:R3:W5:Y:S01]  /*a5d0*/  @P1 LDG.E R2, [R6.64] ;  /* 0x0000000606021981 */ /* 0x000762000c1e1900 */
[----:B--2---:R-:W-:-:S04]  /*a5e0*/  ISETP.NE.AND P0, PT, R8, RZ, PT ;  /* 0x000000ff0800720c */ /* 0x004fc80003f05270 */
[----:B-1----:R-:W-:Y:S01]  /*a5f0*/  SEL R0, R8, c[0x0][0x3d4], P0 ;  /* 0x0000f50008007a07 */ /* 0x002fe20000000000 */
[----:B------:R-:W-:Y:S05]  /*a600*/  @P2 BRA `(.L_x_1262) ;  /* 0x0000004000002947 */ /* 0x000fea0003800000 */
[----:B---3--:R-:W-:Y:S05]  /*a610*/  @!P1 BRA `(.L_x_1262) ;  /* 0x0000003000009947 */ /* 0x008fea0003800000 */
[----:B-----5:R1:W2:Y:S04]  /*a620*/  LDG.E R12, [R6.64] ;  /* 0x00000006060c7981 */ /* 0x0202a8000c1e1900 */
[----:B-1----:R-:W2:Y:S02]  /*a630*/  LDG.E R6, [R6.64+0x4] ;  /* 0x0000040606067981 */ /* 0x002ea4000c1e1900 */
[----:B--2---:R-:W-:Y:S02]  /*a640*/  IADD3 R12, -R12, R6, RZ ;  /* 0x000000060c0c7210 */ /* 0x004fe40007ffe1ff */
.L_x_1262:
[----:B---3--:R-:W-:Y:S01]  /*a650*/  IMAD.MOV.U32 R10, RZ, RZ, 0x368 ;  /* 0x00000368ff0a7424 */ /* 0x008fe200078e00ff */
[----:B------:R-:W-:Y:S01]  /*a660*/  ISETP.GT.AND P2, PT, R0, 0x1, PT ;  /* 0x000000010000780c */ /* 0x000fe20003f44270 */
[----:B------:R-:W2:Y:S03]  /*a670*/  LDL R123, [R1+0x38] ;  /* 0x00003800017b7983 */ /* 0x000ea60000100800 */
[----:B------:R-:W-:Y:S01]  /*a680*/  SEL R10, R10, 0x328, P2 ;  /* 0x000003280a0a7807 */ /* 0x000fe20001000000 */
[----:B------:R-:W3:Y:S03]  /*a690*/  LDL R126, [R1+0x28] ;  /* 0x00002800017e7983 */ /* 0x000ee60000100800 */
[----:B------:R-:W1:Y:S02]  /*a6a0*/  LDC.64 R14, c[0x0][R10+0x168] ;  /* 0x00005a000a0e7b82 */ /* 0x000e640000000a00 */
[----:B-1----:R-:W-:-:S02]  /*a6b0*/  IMAD R8, R15, R245, RZ ;  /* 0x000000f50f087224 */ /* 0x002fc400078e02ff */
[----:B------:R-:W4:Y:S04]  /*a6c0*/  LDL R15, [R1+0x34] ;  /* 0x00003400010f7983 */ /* 0x000f280000100800 */
[----:B------:R-:W1:Y:S08]  /*a6d0*/  LDC.64 R6, c[0x0][R10+0x170] ;  /* 0x00005c000a067b82 */ /* 0x000e700000000a00 */
[----:B------:R-:W2:Y:S01]  /*a6e0*/  LDC.64 R16, c[0x0][R10+0x178] ;  /* 0x00005e000a107b82 */ /* 0x000ea20000000a00 */
[----:B------:R-:W-:-:S07]  /*a6f0*/  ISETP.NE.U32.AND P0, PT, RZ, c[0x0][0x500], PT ;  /* 0x00014000ff007a0c */ /* 0x000fce0003f05070 */
[----:B------:R1:W2:Y:S01]  /*a700*/  LDC.64 R18, c[0x0][R10+0x160] ;  /* 0x000058000a127b82 */ /* 0x0002a20000000a00 */
[----:B------:R-:W-:Y:S01]  /*a710*/  ISETP.NE.AND.EX P0, PT, RZ, c[0x0][0x504], PT, P0 ;  /* 0x00014100ff007a0c */ /* 0x000fe20003f05300 */
[----:B------:R-:W-:-:S03]  /*a720*/  IMAD.MOV.U32 R5, RZ, RZ, c[0x0][0x4e8] ;  /* 0x00013a00ff057624 */ /* 0x000fc600078e00ff */
[----:B------:R-:W-:Y:S02]  /*a730*/  SEL R0, R244, RZ, !P0 ;  /* 0x000000fff4007207 */ /* 0x000fe40004000000 */
[----:B------:R-:W-:Y:S02]  /*a740*/  SEL R4, R246, RZ, !P0 ;  /* 0x000000fff6047207 */ /* 0x000fe40004000000 */
[----:B------:R-:W-:Y:S01]  /*a750*/  ISETP.NE.AND P1, PT, R5, 0x1, PT ;  /* 0x000000010500780c */ /* 0x000fe20003f25270 */
[----:B-1----:R-:W-:-:S04]  /*a760*/  IMAD R3, R7, R0, RZ ;  /* 0x0000000007037224 */ /* 0x002fc800078e02ff */
[C---:B------:R-:W-:Y:S02]  /*a770*/  IMAD R3, R6.reuse, R4, R3 ;  /* 0x0000000406037224 */ /* 0x040fe400078e0203 */
[----:B------:R-:W-:-:S04]  /*a780*/  IMAD.WIDE.U32 R4, R6, R0, RZ ;  /* 0x0000000006047225 */ /* 0x000fc800078e00ff */
[----:B------:R-:W-:-:S04]  /*a790*/  IMAD.WIDE.U32 R6, R14, R245, RZ ;  /* 0x000000f50e067225 */ /* 0x000fc800078e00ff */
[----:B------:R-:W-:Y:S01]  /*a7a0*/  IMAD.IADD R13, R5, 0x1, R3 ;  /* 0x00000001050d7824 */ /* 0x000fe200078e0203 */
[----:B-----5:R-:W-:Y:S01]  /*a7b0*/  IADD3 R9, P5, P4, R4, R6, R2 ;  /* 0x0000000604097210 */ /* 0x020fe20007cbe002 */
[----:B------:R-:W-:Y:S02]  /*a7c0*/  IMAD.IADD R11, R7, 0x1, R8 ;  /* 0x00000001070b7824 */ /* 0x000fe400078e0208 */
[----:B--2---:R-:W-:Y:S01]  /*a7d0*/  IMAD R3, R241, 0x80, R123 ;  /* 0x00000080f1037824 */ /* 0x004fe200078e027b */
[----:B---3--:R-:W-:-:S03]  /*a7e0*/  SEL R4, R126, RZ, P2 ;  /* 0x000000ff7e047207 */ /* 0x008fc60001000000 */
[----:B------:R-:W-:Y:S01]  /*a7f0*/  @P1 IMAD.HI.U32 R5, R3, c[0x0][0x4ec], RZ ;  /* 0x00013b0003051a27 */ /* 0x000fe200078e00ff */
[----:B------:R-:W1:Y:S03]  /*a800*/  S2R R123, SR_TID.X ;  /* 0x00000000007b7919 */ /* 0x000e660000002100 */
[-C--:B------:R-:W-:Y:S02]  /*a810*/  IMAD R8, R17, R4.reuse, RZ ;  /* 0x0000000411087224 */ /* 0x080fe400078e02ff */
[----:B------:R-:W-:-:S04]  /*a820*/  IMAD.WIDE.U32 R6, R16, R4, RZ ;  /* 0x0000000410067225 */ /* 0x000fc800078e00ff */
[----:B------:R-:W-:Y:S01]  /*a830*/  IMAD.MOV.U32 R4, RZ, RZ, R3 ;  /* 0x000000ffff047224 */ /* 0x000fe200078e0003 */
[----:B------:R-:W-:Y:S01]  /*a840*/  @P1 SHF.R.U32.HI R4, RZ, c[0x0][0x4f0], R5 ;  /* 0x00013c00ff041a19 */ /* 0x000fe20000011605 */
[----:B------:R-:W-:-:S03]  /*a850*/  IMAD.IADD R10, R7, 0x1, R8 ;  /* 0x00000001070a7824 */ /* 0x000fc600078e0208 */
[----:B------:R-:W-:Y:S01]  /*a860*/  IADD3 R8, P3, P0, R4, R9, R6 ;  /* 0x0000000904087210 */ /* 0x000fe2000787e006 */
[----:B------:R-:W-:Y:S01]  /*a870*/  IMAD.MOV R5, RZ, RZ, -R4 ;  /* 0x000000ffff057224 */ /* 0x000fe200078e0a04 */
[----:B------:R-:W-:Y:S02]  /*a880*/  SHF.R.S32.HI R6, RZ, 0x1f, R2 ;  /* 0x0000001fff067819 */ /* 0x000fe40000011402 */
[----:B------:R-:W-:Y:S01]  /*a890*/  SHF.R.S32.HI R7, RZ, 0x1f, R4 ;  /* 0x0000001fff077819 */ /* 0x000fe20000011404 */
[----:B------:R-:W-:Y:S01]  /*a8a0*/  IMAD R4, R5, c[0x0][0x4e8], R3 ;  /* 0x00013a0005047a24 */ /* 0x000fe200078e0203 */
[----:B------:R-:W-:-:S04]  /*a8b0*/  IADD3.X R9, R13, R11, R6, P5, P4 ;  /* 0x0000000b0d097210 */ /* 0x000fc80002fe8406 */
[----:B------:R-:W-:Y:S01]  /*a8c0*/  IADD3.X R9, R7, R9, R10, P3, P0 ;  /* 0x0000000907097210 */ /* 0x000fe20001fe040a */
[----:B------:R-:W-:Y:S01]  /*a8d0*/  IMAD R5, R19, R4, RZ ;  /* 0x0000000413057224 */ /* 0x000fe200078e02ff */
[----:B------:R-:W-:Y:S01]  /*a8e0*/  SHF.R.S32.HI R7, RZ, 0x1f, R4 ;  /* 0x0000001fff077819 */ /* 0x000fe20000011404 */
[----:B------:R-:W-:-:S04]  /*a8f0*/  IMAD.MOV.U32 R10, RZ, RZ, c[0x0][0x4a8] ;  /* 0x00012a00ff0a7624 */ /* 0x000fc800078e00ff */
[C---:B------:R-:W-:Y:S02]  /*a900*/  IMAD R7, R18.reuse, R7, R5 ;  /* 0x0000000712077224 */ /* 0x040fe400078e0205 */
        /* <DEDUP_REMOVED lines=14> */
[----:B----4-:R-:W-:-:S03]  /*a9f0*/  IMAD R5, R241, 0x80, R15 ;  /* 0x00000080f1057824 */ /* 0x010fc600078e020f */
[----:B------:R2:W3:Y:S01]  /*aa00*/  SHFL.IDX PT, R9, R4, 0x1, 0x1c1f ;  /* 0x003c1f0004097f89 */ /* 0x0004e200000e0000 */
[----:B------:R-:W-:Y:S02]  /*aa10*/  LOP3.LUT P0, RZ, R14, 0x3, RZ, 0xc0, !PT ;  /* 0x000000030eff7812 */ /* 0x000fe4000780c0ff */
[----:B------:R-:W-:Y:S01]  /*aa20*/  IADD3 R7, R5, 0x8, RZ ;  /* 0x0000000805077810 */ /* 0x000fe20007ffe0ff */
[----:B--2---:R-:W-:-:S05]  /*aa30*/  IMAD R4, R12, c[0x0][0x4e8], RZ ;  /* 0x00013a000c047a24 */ /* 0x004fca00078e02ff */
[-C--:B------:R-:W-:Y:S02]  /*aa40*/  ISETP.GE.OR P3, PT, R5, R4.reuse, P0 ;  /* 0x000000040500720c */ /* 0x080fe40000766670 */
[----:B------:R-:W-:-:S11]  /*aa50*/  ISETP.GE.OR P0, PT, R7, R4, P0 ;  /* 0x000000040700720c */ /* 0x000fd60000706670 */
[----:B-1----:R1:W-:Y:S01]  /*aa60*/  @!P3 ST.E [R10.64], R21 ;  /* 0x000000150a00b985 */ /* 0x0023e2000c101906 */
[----:B------:R-:W-:-:S03]  /*aa70*/  ISETP.GE.AND P3, PT, R5, R4, PT ;  /* 0x000000040500720c */ /* 0x000fc60003f66270 */
[----:B---3--:R1:W-:Y:S01]  /*aa80*/  @!P0 ST.E [R8.64], R20 ;  /* 0x0000001408008985 */ /* 0x0083e2000c101906 */
[----:B------:R-:W-:Y:S01]  /*aa90*/  ISETP.GE.AND P0, PT, R7, R4, PT ;  /* 0x000000040700720c */ /* 0x000fe20003f06270 */
[----:B------:R-:W-:Y:S05]  /*aaa0*/  @P2 BRA `(.L_x_1263) ;  /* 0x0000099000002947 */ /* 0x000fea0003800000 */
[----:B------:R-:W2:Y:S01]  /*aab0*/  LDL R14, [R1+0x2c] ;  /* 0x00002c00010e7983 */ /* 0x000ea20000100800 */
[----:B------:R-:W-:Y:S01]  /*aac0*/  IMAD R3, R6, c[0x0][0x3a0], RZ ;  /* 0x0000e80006037a24 */ /* 0x000fe200078e02ff */
[----:B-1----:R-:W-:Y:S01]  /*aad0*/  SHF.R.S32.HI R8, RZ, 0x1f, R0 ;  /* 0x0000001fff087819 */ /* 0x002fe20000011400 */
[C---:B------:R-:W-:Y:S01]  /*aae0*/  IMAD.WIDE.U32 R6, R2.reuse, c[0x0][0x3a0], RZ ;  /* 0x0000e80002067a25 */ /* 0x040fe200078e00ff */
[----:B------:R1:W3:Y:S03]  /*aaf0*/  LDS.128 R28, [R218+0x80] ;  /* 0x00008000da1c7984 */ /* 0x0002e60000000c00 */
[----:B------:R-:W-:Y:S01]  /*ab00*/  IMAD R2, R2, c[0x0][0x3a4], R3 ;  /* 0x0000e90002027a24 */ /* 0x000fe200078e0203 */
[----:B------:R1:W4:Y:S04]  /*ab10*/  LDS.128 R44, [R218+0x1080] ;  /* 0x00108000da2c7984 */ /* 0x0003280000000c00 */
[----:B------:R-:W-:Y:S01]  /*ab20*/  IADD3 R3, R7, R2, RZ ;  /* 0x0000000207037210 */ /* 0x000fe20007ffe0ff */
[----:B------:R1:W1:Y:S01]  /*ab30*/  LDS.128 R60, [R218+0x2080] ;  /* 0x00208000da3c7984 */ /* 0x0002620000000c00 */
[----:B------:R-:W-:-:S03]  /*ab40*/  MOV R2, R6 ;  /* 0x0000000600027202 */ /* 0x000fc60000000f00 */
[----:B------:R1:W1:Y:S02]  /*ab50*/  LDS.128 R72, [R218+0x3080] ;  /* 0x00308000da487984 */ /* 0x0002640000000c00 */
[C---:B------:R-:W-:Y:S02]  /*ab60*/  IMAD.WIDE.U32 R6, R245.reuse, c[0x0][0x3e8], R2 ;  /* 0x0000fa00f5067a25 */ /* 0x040fe400078e0002 */
[----:B------:R1:W1:Y:S02]  /*ab70*/  LDS.128 R24, [R218+0x4080] ;  /* 0x00408000da187984 */ /* 0x0002640000000c00 */
[----:B------:R-:W-:Y:S02]  /*ab80*/  IMAD R3, R8, c[0x0][0x3f0], RZ ;  /* 0x0000fc0008037a24 */ /* 0x000fe400078e02ff */
[----:B------:R1:W1:Y:S01]  /*ab90*/  LDS.128 R40, [R218+0x5080] ;  /* 0x00508000da287984 */ /* 0x0002620000000c00 */
[----:B------:R-:W-:-:S03]  /*aba0*/  IMAD R7, R245, c[0x0][0x3ec], R7 ;  /* 0x0000fb00f5077a24 */ /* 0x000fc600078e0207 */
[----:B------:R1:W1:Y:S01]  /*abb0*/  LDS.128 R56, [R218+0x6080] ;  /* 0x00608000da387984 */ /* 0x0002620000000c00 */
[----:B------:R-:W-:-:S03]  /*abc0*/  IMAD.WIDE.U32 R6, R0, c[0x0][0x3f0], R6 ;  /* 0x0000fc0000067a25 */ /* 0x000fc600078e0006 */
[----:B------:R1:W1:Y:S04]  /*abd0*/  LDS.128 R68, [R218+0x7080] ;  /* 0x00708000da447984 */ /* 0x0002680000000c00 */
        /* <DEDUP_REMOVED lines=8> */
[----:B------:R-:W5:Y:S02]  /*ac60*/  S2R R10, SR_TID.X ;  /* 0x00000000000a7919 */ /* 0x000f640000002100 */
[----:B-----5:R-:W-:-:S04]  /*ac70*/  SHF.R.S32.HI R9, RZ, 0x1f, R10 ;  /* 0x0000001fff097819 */ /* 0x020fc8000001140a */
[----:B------:R-:W-:-:S04]  /*ac80*/  LEA.HI R9, R9, R10, RZ, 0x3 ;  /* 0x0000000a09097211 */ /* 0x000fc800078f18ff */
[----:B------:R-:W-:Y:S02]  /*ac90*/  SHF.R.S32.HI R9, RZ, 0x3, R9 ;  /* 0x00000003ff097819 */ /* 0x000fe40000011409 */
[----:B--2---:R-:W-:-:S04]  /*aca0*/  LEA R5, R241, R14, 0x7 ;  /* 0x0000000ef1057211 */ /* 0x004fc800078e38ff */
[----:B------:R-:W-:Y:S01]  /*acb0*/  MOV R2, R5 ;  /* 0x0000000500027202 */ /* 0x000fe20000000f00 */
[----:B------:R-:W-:-:S05]  /*acc0*/  @P1 IMAD.HI.U32 R8, R5, c[0x0][0x4ec], RZ ;  /* 0x00013b0005081a27 */ /* 0x000fca00078e00ff */
[----:B------:R-:W-:Y:S01]  /*acd0*/  @P1 SHF.R.U32.HI R2, RZ, c[0x0][0x4f0], R8 ;  /* 0x00013c00ff021a19 */ /* 0x000fe20000011608 */
[----:B------:R-:W-:-:S03]  /*ace0*/  IMAD R8, R0, c[0x0][0x3f4], R3 ;  /* 0x0000fd0000087a24 */ /* 0x000fc600078e0203 */
[----:B------:R-:W-:Y:S02]  /*acf0*/  SHF.R.S32.HI R3, RZ, 0x1f, R2 ;  /* 0x0000001fff037819 */ /* 0x000fe40000011402 */
[----:B------:R-:W-:Y:S02]  /*ad00*/  IADD3 R0, -R2, RZ, RZ ;  /* 0x000000ff02007210 */ /* 0x000fe40007ffe1ff */
[----:B------:R-:W-:Y:S01]  /*ad10*/  IADD3 R7, R7, R8, RZ ;  /* 0x0000000807077210 */ /* 0x000fe20007ffe0ff */
[----:B------:R-:W-:Y:S02]  /*ad20*/  IMAD R3, R3, c[0x0][0x3e0], RZ ;  /* 0x0000f80003037a24 */ /* 0x000fe400078e02ff */
[----:B------:R-:W-:Y:S02]  /*ad30*/  IMAD R0, R0, c[0x0][0x4e8], R5 ;  /* 0x00013a0000007a24 */ /* 0x000fe400078e0205 */
[C---:B------:R-:W-:Y:S02]  /*ad40*/  IMAD R8, R2.reuse, c[0x0][0x3e4], R3 ;  /* 0x0000f90002087a24 */ /* 0x040fe400078e0203 */
[----:B------:R-:W-:Y:S01]  /*ad50*/  IMAD.WIDE.U32 R2, R2, c[0x0][0x3e0], R6 ;  /* 0x0000f80002027a25 */ /* 0x000fe200078e0006 */
[----:B------:R-:W-:-:S02]  /*ad60*/  SHF.R.S32.HI R5, RZ, 0x1f, R0 ;  /* 0x0000001fff057819 */ /* 0x000fc40000011400 */
[----:B------:R-:W-:Y:S02]  /*ad70*/  LEA R7, R241, R9, 0x7 ;  /* 0x00000009f1077211 */ /* 0x000fe400078e38ff */
        /* <DEDUP_REMOVED lines=8> */
[----:B-1-34-:R1:W2:Y:S02]  /*ae00*/  SHFL.IDX PT, R6, R14, RZ, 0x181f ;  /* 0x00181fff0e067589 */ /* 0x01a2a400000e0000 */
.L_x_1327:
[----:B------:R-:W-:Y:S05]  /*ae10*/  BRA.DIV ~URZ, `(.L_x_1265) ;  /* 0x000044327f007947 */ /* 0x000fea000b800000 */
[----:B------:R3:W4:Y:S02]  /*ae20*/  SHFL.IDX PT, R0, R15, RZ, 0x181f ;  /* 0x00181fff0f007589 */ /* 0x00072400000e0000 */
.L_x_1328:
[----:B------:R-:W-:Y:S01]  /*ae30*/  ISETP.GE.AND P0, PT, R7, R4, PT ;  /* 0x000000040700720c */ /* 0x000fe20003f06270 */
[----:B------:R-:W-:-:S12]  /*ae40*/  BSSY B0, `(.L_x_1266) ;  /* 0x0000013000007945 */ /* 0x000fd80003800000 */
[----:B------:R-:W-:Y:S05]  /*ae50*/  @P0 BRA `(.L_x_1267) ;  /* 0x0000011000000947 */ /* 0x000fea0003800000 */
[----:B------:R-:W5:Y:S01]  /*ae60*/  LDL R5, [R1] ;  /* 0x0000000001057983 */ /* 0x000f620000100800 */
        /* <DEDUP_REMOVED lines=10> */
[----:B------:R2:W-:Y:S01]  /*af10*/  @!P6 ST.E.128 [R12.64], R28 ;  /* 0x0000001c0c00e985 */ /* 0x0005e2000c101d06 */
[----:B------:R-:W-:-:S02]  /*af20*/  @!P3 LEA.HI.X R3, R238, R6, R247, 0x1, P0 ;  /* 0x00000006ee03b211 */ /* 0x000fc400000f0cf7 */
[----:B-----5:R-:W-:-:S05]  /*af30*/  @!P5 LEA.HI.X R11, R237, R6, R5, 0x1, P2 ;  /* 0x00000006ed0bd211 */ /* 0x020fca00010f0c05 */
[----:B------:R2:W-:Y:S04]  /*af40*/  @!P5 ST.E.128 [R10.64], R24 ;  /* 0x000000180a00d985 */ /* 0x0005e8000c101d06 */
[----:B------:R2:W-:Y:S04]  /*af50*/  @!P4 ST.E.128 [R8.64], R20 ;  /* 0x000000140800c985 */ /* 0x0005e8000c101d06 */
[----:B------:R2:W-:Y:S02]  /*af60*/  @!P3 ST.E.128 [R2.64], R16 ;  /* 0x000000100200b985 */ /* 0x0005e4000c101d06 */
.L_x_1267:
[----:B------:R-:W-:Y:S05]  /*af70*/  BSYNC B0 ;  /* 0x0000000000007941 */ /* 0x000fea0003800000 */
.L_x_1266:
[----:B------:R-:W-:Y:S05]  /*af80*/  BRA.DIV ~URZ, `(.L_x_1268) ;  /* 0x000043227f007947 */ /* 0x000fea000b800000 */
[----:B--2---:R2:W1:Y:S04]  /*af90*/  SHFL.IDX PT, R6, R14, 0x1, 0x181f ;  /* 0x00381f000e067f89 */ /* 0x00446800000e0000 */
[----:B----4-:R2:W4:Y:S02]  /*afa0*/  SHFL.IDX PT, R0, R15, 0x1, 0x181f ;  /* 0x00381f000f007f89 */ /* 0x01052400000e0000 */
.L_x_1329:
[----:B------:R-:W-:Y:S01]  /*afb0*/  IADD3 R2, R7, 0x20, RZ ;  /* 0x0000002007027810 */ /* 0x000fe20007ffe0ff */
[----:B------:R-:W-:Y:S03]  /*afc0*/  BSSY B0, `(.L_x_1269) ;  /* 0x0000014000007945 */ /* 0x000fe60003800000 */
[----:B------:R-:W-:-:S13]  /*afd0*/  ISETP.GE.AND P0, PT, R2, R4, PT ;  /* 0x000000040200720c */ /* 0x000fda0003f06270 */
        /* <DEDUP_REMOVED lines=18> */
.L_x_1270:
[----:B------:R-:W-:Y:S05]  /*b100*/  BSYNC B0 ;  /* 0x0000000000007941 */ /* 0x000fea0003800000 */
.L_x_1269:
[----:B------:R-:W-:Y:S05]  /*b110*/  BRA.DIV ~URZ, `(.L_x_1271) ;  /* 0x000042527f007947 */ /* 0x000fea000b800000 */
[----:B-1----:R1:W2:Y:S02]  /*b120*/  SHFL.IDX PT, R6, R14, 0x2, 0x181f ;  /* 0x00581f000e067f89 */ /* 0x0022a400000e0000 */
.L_x_1330:
[----:B------:R-:W-:Y:S05]  /*b130*/  BRA.DIV ~URZ, `(.L_x_1272) ;  /* 0x000042a27f007947 */ /* 0x000fea000b800000 */
[----:B----4-:R4:W1:Y:S02]  /*b140*/  SHFL.IDX PT, R0, R15, 0x2, 0x181f ;  /* 0x00581f000f007f89 */ /* 0x01086400000e0000 */
.L_x_1331:
        /* <DEDUP_REMOVED lines=21> */
.L_x_1274:
[----:B------:R-:W-:Y:S05]  /*b2a0*/  BSYNC B0 ;  /* 0x0000000000007941 */ /* 0x000fea0003800000 */
.L_x_1273:
[----:B------:R-:W-:Y:S05]  /*b2b0*/  BRA.DIV ~URZ, `(.L_x_1275) ;  /* 0x000041827f007947 */ /* 0x000fea000b800000 */
[----:B--2---:R2:W3:Y:S04]  /*b2c0*/  SHFL.IDX PT, R6, R14, 0x3, 0x181f ;  /* 0x00781f000e067f89 */ /* 0x0044e800000e0000 */
[----:B-1----:R2:W1:Y:S02]  /*b2d0*/  SHFL.IDX PT, R0, R15, 0x3, 0x181f ;  /* 0x00781f000f007f89 */ /* 0x00246400000e0000 */
.L_x_1332:
[----:B------:R-:W-:-:S04]  /*b2e0*/  IADD3 R2, R7, 0x60, RZ ;  /* 0x0000006007027810 */ /* 0x000fc80007ffe0ff */
[----:B------:R-:W-:-:S13]  /*b2f0*/  ISETP.GE.AND P0, PT, R2, R4, PT ;  /* 0x000000040200720c */ /* 0x000fda0003f06270 */
[----:B------:R-:W-:Y:S05]  /*b300*/  @P0 BRA `(.L_x_1276) ;  /* 0x00002b0000000947 */ /* 0x000fea0003800000 */
[----:B------:R-:W5:Y:S01]  /*b310*/  LDL R10, [R1] ;  /* 0x00000000010a7983 */ /* 0x000f620000100800 */
[----:B------:R-:W-:Y:S02]  /*b320*/  ISETP.GE.AND P2, PT, R234, c[0x0][0x3c8], PT ;  /* 0x0000f200ea007a0c */ /* 0x000fe40003f46270 */
[----:B------:R-:W-:Y:S02]  /*b330*/  ISETP.GE.AND P1, PT, R237, c[0x0][0x3c8], PT ;  /* 0x0000f200ed007a0c */ /* 0x000fe40003f26270 */
[----:B------:R-:W-:-:S09]  /*b340*/  ISETP.GE.AND P0, PT, R236, c[0x0][0x3c8], PT ;  /* 0x0000f200ec007a0c */ /* 0x000fd20003f06270 */
[-C--:B-1----:R-:W-:Y:S02]  /*b350*/  @!P2 LEA R8, P5, R234, R0.reuse, 0x1 ;  /* 0x00000000ea08a211 */ /* 0x082fe400078a08ff */
[-C--:B------:R-:W-:Y:S02]  /*b360*/  @!P1 LEA R4, P4, R237, R0.reuse, 0x1 ;  /* 0x00000000ed049211 */ /* 0x080fe400078808ff */
[----:B------:R-:W-:Y:S02]  /*b370*/  @!P0 LEA R2, P3, R236, R0, 0x1 ;  /* 0x00000000ec028211 */ /* 0x000fe400078608ff */
[-C--:B---3--:R-:W-:Y:S02]  /*b380*/  @!P2 LEA.HI.X R9, R234, R6.reuse, R235, 0x1, P5 ;  /* 0x00000006ea09a211 */ /* 0x088fe400028f0ceb */
[----:B------:R-:W-:-:S03]  /*b390*/  @!P0 LEA.HI.X R3, R236, R6, R252, 0x1, P3 ;  /* 0x00000006ec038211 */ /* 0x000fc600018f0cfc */
[----:B------:R1:W-:Y:S01]  /*b3a0*/  @!P2 ST.E.128 [R8.64], R72 ;  /* 0x000000480800a985 */ /* 0x0003e2000c101d06 */
[----:B-----5:R-:W-:-:S05]  /*b3b0*/  @!P1 LEA.HI.X R5, R237, R6, R10, 0x1, P4 ;  /* 0x00000006ed059211 */ /* 0x020fca00020f0c0a */
        /* <DEDUP_REMOVED lines=8> */
.L_x_1263:
[----:B------:R-:W2:Y:S01]  /*b440*/  LDL.LU R7, [R1+0x28] ;  /* 0x0000280001077983 */ /* 0x000ea20000300800 */
[----:B------:R-:W-:Y:S02]  /*b450*/  IMAD R6, R6, c[0x0][0x408], RZ ;  /* 0x0001020006067a24 */ /* 0x000fe400078e02ff */
[----:B------:R-:W-:-:S04]  /*b460*/  IMAD.WIDE.U32 R4, R2, c[0x0][0x408], RZ ;  /* 0x0001020002047a25 */ /* 0x000fc800078e00ff */
[----:B------:R-:W-:Y:S02]  /*b470*/  IMAD R2, R2, c[0x0][0x40c], R6 ;  /* 0x0001030002027a24 */ /* 0x000fe400078e0206 */
[----:B------:R-:W-:-:S03]  /*b480*/  @P1 IMAD.HI.U32 R6, R3, c[0x0][0x4ec], RZ ;  /* 0x00013b0003061a27 */ /* 0x000fc600078e00ff */
[----:B------:R-:W-:Y:S02]  /*b490*/  IADD3 R5, R5, R2, RZ ;  /* 0x0000000205057210 */ /* 0x000fe40007ffe0ff */
[----:B------:R-:W-:-:S03]  /*b4a0*/  SHF.R.S32.HI R2, RZ, 0x1f, R0 ;  /* 0x0000001fff027819 */ /* 0x000fc60000011400 */
[----:B------:R-:W-:-:S04]  /*b4b0*/  IMAD.WIDE.U32 R4, R245, c[0x0][0x438], R4 ;  /* 0x00010e00f5047a25 */ /* 0x000fc800078e0004 */
[----:B------:R-:W-:Y:S02]  /*b4c0*/  IMAD R2, R2, c[0x0][0x440], RZ ;  /* 0x0001100002027a24 */ /* 0x000fe400078e02ff */
[----:B------:R-:W-:Y:S02]  /*b4d0*/  IMAD R5, R245, c[0x0][0x43c], R5 ;  /* 0x00010f00f5057a24 */ /* 0x000fe400078e0205 */
[C---:B------:R-:W-:Y:S02]  /*b4e0*/  IMAD R2, R0.reuse, c[0x0][0x444], R2 ;  /* 0x0001110000027a24 */ /* 0x040fe400078e0202 */
[----:B------:R-:W-:Y:S01]  /*b4f0*/  IMAD.WIDE.U32 R4, R0, c[0x0][0x440], R4 ;  /* 0x0001100000047a25 */ /* 0x000fe200078e0004 */
[----:B------:R-:W-:Y:S02]  /*b500*/  MOV R0, R3 ;  /* 0x0000000300007202 */ /* 0x000fe40000000f00 */
[----:B------:R-:W-:Y:S02]  /*b510*/  @P1 SHF.R.U32.HI R0, RZ, c[0x0][0x4f0], R6 ;  /* 0x00013c00ff001a19 */ /* 0x000fe40000011606 */
[----:B------:R-:W-:-:S02]  /*b520*/  IADD3 R5, R5, R2, RZ ;  /* 0x0000000205057210 */ /* 0x000fc40007ffe0ff */
[----:B------:R-:W-:Y:S02]  /*b530*/  SHF.R.S32.HI R2, RZ, 0x1f, R0 ;  /* 0x0000001fff027819 */ /* 0x000fe40000011400 */
[----:B------:R-:W-:-:S03]  /*b540*/  IADD3 R6, -R0, RZ, RZ ;  /* 0x000000ff00067210 */ /* 0x000fc60007ffe1ff */
[----:B------:R-:W-:Y:S02]  /*b550*/  IMAD R2, R2, c[0x0][0x430], RZ ;  /* 0x00010c0002027a24 */ /* 0x000fe400078e02ff */
[----:B------:R-:W-:Y:S02]  /*b560*/  IMAD R6, R6, c[0x0][0x4e8], R3 ;  /* 0x00013a0006067a24 */ /* 0x000fe400078e0203 */
[----:B--2---:R-:W-:-:S04]  /*b570*/  IMAD.WIDE.U32 R4, R7, c[0x0][0x448], R4 ;  /* 0x0001120007047a25 */ /* 0x004fc800078e0004 */
        /* <DEDUP_REMOVED lines=8> */
[----:B-1----:R-:W-:-:S04]  /*b600*/  LEA R21, P1, R2, c[0x0][0x400], 0x2 ;  /* 0x0001000002157a11 */ /* 0x002fc800078210ff */
[----:B------:R-:W-:-:S04]  /*b610*/  IADD3 R6, R3, R6, RZ ;  /* 0x0000000603067210 */ /* 0x000fc80007ffe0ff */
[----:B------:R-:W-:Y:S01]  /*b620*/  LEA.HI.X R20, R2, c[0x0][0x404], R6, 0x2, P1 ;  /* 0x0001010002147a11 */ /* 0x000fe200008f1406 */
[----:B------:R-:W-:Y:S05]  /*b630*/  BRA.DIV ~URZ, `(.L_x_1277) ;  /* 0x00003ec27f007947 */ /* 0x000fea000b800000 */
[----:B------:R1:W2:Y:S02]  /*b640*/  SHFL.IDX PT, R4, R20, RZ, 0x1c1f ;  /* 0x001c1fff14047589 */ /* 0x0002a400000e0000 */
.L_x_1333:
[----:B------:R-:W-:Y:S05]  /*b650*/  BRA.DIV ~URZ, `(.L_x_1278) ;  /* 0x00003f127f007947 */ /* 0x000fea000b800000 */
[----:B------:R3:W4:Y:S02]  /*b660*/  SHFL.IDX PT, R0, R21, RZ, 0x1c1f ;  /* 0x001c1fff15007589 */ /* 0x00072400000e0000 */
.L_x_1334:
[----:B------:R-:W-:Y:S01]  /*b670*/  BSSY B0, `(.L_x_1279) ;  /* 0x00000cf000007945 */ /* 0x000fe20003800000 */
[----:B------:R-:W-:Y:S05]  /*b680*/  @P3 BRA `(.L_x_1280) ;  /* 0x00000cd000003947 */ /* 0x000fea0003800000 */
[C---:B------:R-:W-:Y:S02]  /*b690*/  IADD3 R10, R239.reuse, 0x8, RZ ;  /* 0x00000008ef0a7810 */ /* 0x040fe40007ffe0ff */
[C---:B------:R-:W-:Y:S02]  /*b6a0*/  ISETP.GE.AND P2, PT, R239.reuse, c[0x0][0x3c8], PT ;  /* 0x0000f200ef007a0c */ /* 0x040fe40003f46270 */
[----:B------:R-:W-:Y:S02]  /*b6b0*/  ISETP.GE.AND P1, PT, R10, c[0x0][0x3c8], PT ;  /* 0x0000f2000a007a0c */ /* 0x000fe40003f26270 */
[C---:B------:R-:W-:Y:S02]  /*b6c0*/  IADD3 R12, R239.reuse, 0x10, RZ ;  /* 0x00000010ef0c7810 */ /* 0x040fe40007ffe0ff */
[----:B------:R-:W-:-:S02]  /*b6d0*/  IADD3 R6, R239, 0x18, RZ ;  /* 0x00000018ef067810 */ /* 0x000fc40007ffe0ff */
[----:B------:R-:W-:Y:S02]  /*b6e0*/  ISETP.GE.AND P3, PT, R12, c[0x0][0x3c8], PT ;  /* 0x0000f2000c007a0c */ /* 0x000fe40003f66270 */
[----:B------:R-:W-:Y:S02]  /*b6f0*/  ISETP.GE.AND P5, PT, R6, c[0x0][0x3c8], PT ;  /* 0x0000f20006007a0c */ /* 0x000fe40003fa6270 */
[----:B------:R-:W-:Y:S01]  /*b700*/  SHF.R.S32.HI R7, RZ, 0x1f, R10 ;  /* 0x0000001fff077819 */ /* 0x000fe2000001140a */
[----:B----4-:R-:W-:Y:S01]  /*b710*/  @!P2 IMAD.MOV.U32 R2, RZ, RZ, R0 ;  /* 0x000000ffff02a224 */ /* 0x010fe200078e0000 */
[C---:B------:R-:W-:Y:S01]  /*b720*/  IADD3 R5, R239.reuse, 0x20, RZ ;  /* 0x00000020ef057810 */ /* 0x040fe20007ffe0ff */
[----:B--2---:R-:W-:Y:S01]  /*b730*/  @!P2 IMAD.MOV.U32 R3, RZ, RZ, R4 ;  /* 0x000000ffff03a224 */ /* 0x004fe200078e0004 */
[C---:B------:R-:W-:Y:S02]  /*b740*/  @!P1 LEA R8, P4, R10.reuse, R0, 0x2 ;  /* 0x000000000a089211 */ /* 0x040fe400078810ff */
[----:B------:R-:W-:Y:S01]  /*b750*/  SHF.R.S32.HI R11, RZ, 0x1f, R6 ;  /* 0x0000001fff0b7819 */ /* 0x000fe20000011406 */
[----:B------:R-:W-:Y:S01]  /*b760*/  @!P2 IMAD.WIDE R2, R239, 0x4, R2 ;  /* 0x00000004ef02a825 */ /* 0x000fe200078e0202 */
[----:B------:R-:W-:-:S02]  /*b770*/  @!P1 LEA.HI.X R9, R10, R4, R7, 0x2, P4 ;  /* 0x000000040a099211 */ /* 0x000fc400020f1407 */
[----:B------:R-:W-:Y:S02]  /*b780*/  ISETP.GE.AND P4, PT, R5, c[0x0][0x3c8], PT ;  /* 0x0000f20005007a0c */ /* 0x000fe40003f86270 */
[----:B------:R2:W-:Y:S01]  /*b790*/  @!P2 ST.E.64 [R2.64], R24 ;  /* 0x000000180200a985 */ /* 0x0005e2000c101b06 */
[----:B------:R-:W-:Y:S02]  /*b7a0*/  SHF.R.S32.HI R7, RZ, 0x1f, R12 ;  /* 0x0000001fff077819 */ /* 0x000fe4000001140c */
[----:B------:R-:W-:Y:S01]  /*b7b0*/  SHF.R.S32.HI R13, RZ, 0x1f, R5 ;  /* 0x0000001fff0d7819 */ /* 0x000fe20000011405 */
[----:B------:R4:W-:Y:S01]  /*b7c0*/  @!P1 ST.E.64 [R8.64], R22 ;  /* 0x0000001608009985 */ /* 0x0009e2000c101b06 */
[C---:B------:R-:W-:Y:S02]  /*b7d0*/  @!P5 LEA R10, P1, R6.reuse, R0, 0x2 ;  /* 0x00000000060ad211 */ /* 0x040fe400078210ff */
[----:B------:R-:W-:Y:S02]  /*b7e0*/  IADD3 R123, R239, 0xa0, RZ ;  /* 0x000000a0ef7b7810 */ /* 0x000fe40007ffe0ff */
[----:B------:R-:W-:-:S02]  /*b7f0*/  @!P5 LEA.HI.X R11, R6, R4, R11, 0x2, P1 ;  /* 0x00000004060bd211 */ /* 0x000fc400008f140b */
[C---:B------:R-:W-:Y:S02]  /*b800*/  IADD3 R6, R239.reuse, 0x40, RZ ;  /* 0x00000040ef067810 */ /* 0x040fe40007ffe0ff */
[C---:B------:R-:W-:Y:S02]  /*b810*/  IADD3 R126, R239.reuse, 0x90, RZ ;  /* 0x00000090ef7e7810 */ /* 0x040fe40007ffe0ff */
[C---:B------:R-:W-:Y:S02]  /*b820*/  IADD3 R127, R239.reuse, 0xa0, RZ ;  /* 0x000000a0ef7f7810 */ /* 0x040fe40007ffe0ff */
[----:B------:R-:W-:Y:S02]  /*b830*/  SHF.R.S32.HI R126, RZ, 0x1f, R126 ;  /* 0x0000001fff7e7819 */ /* 0x000fe4000001147e */
[----:B------:R-:W-:Y:S02]  /*b840*/  SHF.R.S32.HI R127, RZ, 0x1f, R127 ;  /* 0x0000001fff7f7819 */ /* 0x000fe4000001147f */
[----:B--2---:R-:W-:-:S02]  /*b850*/  IADD3 R3, R239, 0x28, RZ ;  /* 0x00000028ef037810 */ /* 0x004fc40007ffe0ff */
[----:B------:R-:W-:Y:S02]  /*b860*/  IADD3 R2, R239, 0x30, RZ ;  /* 0x00000030ef027810 */ /* 0x000fe40007ffe0ff */
[----:B------:R-:W-:Y:S02]  /*b870*/  ISETP.GE.AND P6, PT, R3, c[0x0][0x3c8], PT ;  /* 0x0000f20003007a0c */ /* 0x000fe40003fc6270 */
[----:B----4-:R-:W-:Y:S02]  /*b880*/  @!P3 LEA R8, P2, R12, R0, 0x2 ;  /* 0x000000000c08b211 */ /* 0x010fe400078410ff */
[----:B------:R-:W-:Y:S02]  /*b890*/  ISETP.GE.AND P1, PT, R2, c[0x0][0x3c8], PT ;  /* 0x0000f20002007a0c */ /* 0x000fe40003f26270 */
[----:B------:R-:W-:Y:S02]  /*b8a0*/  @!P3 LEA.HI.X R9, R12, R4, R7, 0x2, P2 ;  /* 0x000000040c09b211 */ /* 0x000fe400010f1407 */
[----:B------:R-:W-:-:S02]  /*b8b0*/  IADD3 R7, R239, 0x38, RZ ;  /* 0x00000038ef077810 */ /* 0x000fc40007ffe0ff */
[----:B------:R-:W-:Y:S01]  /*b8c0*/  @!P4 LEA R12, P2, R5, R0, 0x2 ;  /* 0x00000000050cc211 */ /* 0x000fe200078410ff */
[----:B------:R2:W-:Y:S01]  /*b8d0*/  @!P3 ST.E.64 [R8.64], R26 ;  /* 0x0000001a0800b985 */ /* 0x0005e2000c101b06 */
[----:B------:R-:W-:Y:S02]  /*b8e0*/  ISETP.GE.AND P3, PT, R7, c[0x0][0x3c8], PT ;  /* 0x0000f20007007a0c */ /* 0x000fe40003f66270 */
[----:B------:R-:W-:Y:S01]  /*b8f0*/  @!P4 LEA.HI.X R13, R5, R4, R13, 0x2, P2 ;  /* 0x00000004050dc211 */ /* 0x000fe200010f140d */
[----:B------:R4:W-:Y:S01]  /*b900*/  @!P5 ST.E.64 [R10.64], R30 ;  /* 0x0000001e0a00d985 */ /* 0x0009e2000c101b06 */
[----:B------:R-:W-:Y:S02]  /*b910*/  SHF.R.S32.HI R5, RZ, 0x1f, R3 ;  /* 0x0000001fff057819 */ /* 0x000fe40000011403 */
[----:B------:R-:W-:Y:S01]  /*b920*/  @!P6 LEA R16, P2, R3, R0, 0x2 ;  /* 0x000000000310e211 */ /* 0x000fe200078410ff */
[----:B------:R5:W-:Y:S01]  /*b930*/  @!P4 ST.E.64 [R12.64], R28 ;  /* 0x0000001c0c00c985 */ /* 0x000be2000c101b06 */
[----:B------:R-:W-:-:S02]  /*b940*/  ISETP.GE.AND P5, PT, R6, c[0x0][0x3c8], PT ;  /* 0x0000f20006007a0c */ /* 0x000fc40003fa6270 */
[----:B------:R-:W-:Y:S02]  /*b950*/  @!P6 LEA.HI.X R17, R3, R4, R5, 0x2, P2 ;  /* 0x000000040311e211 */ /* 0x000fe400010f1405 */
[----:B------:R-:W-:Y:S02]  /*b960*/  SHF.R.S32.HI R3, RZ, 0x1f, R2 ;  /* 0x0000001fff037819 */ /* 0x000fe40000011402 */
[C---:B------:R-:W-:Y:S01]  /*b970*/  IADD3 R5, R239.reuse, 0x48, RZ ;  /* 0x00000048ef057810 */ /* 0x040fe20007ffe0ff */
[----:B------:R-:W-:Y:S01]  /*b980*/  @!P6 ST.E.64 [R16.64], R34 ;  /* 0x000000221000e985 */ /* 0x000fe2000c101b06 */
[----:B------:R-:W-:Y:S02]  /*b990*/  IADD3 R25, R239, 0x90, RZ ;  /* 0x00000090ef197810 */ /* 0x000fe40007ffe0ff */
[----:B------:R-:W-:Y:S02]  /*b9a0*/  ISETP.GE.AND P4, PT, R5, c[0x0][0x3c8], PT ;  /* 0x0000f20005007a0c */ /* 0x000fe40003f86270 */
[----:B------:R-:W-:-:S02]  /*b9b0*/  IADD3 R22, R239, 0x98, RZ ;  /* 0x00000098ef167810 */ /* 0x000fc40007ffe0ff */
[C---:B------:R-:W-:Y:S02]  /*b9c0*/  IADD3 R24, R239.reuse, 0xa8, RZ ;  /* 0x000000a8ef187810 */ /* 0x040fe40007ffe0ff */
[----:B------:R-:W-:Y:S02]  /*b9d0*/  IADD3 R23, R239, 0x98, RZ ;  /* 0x00000098ef177810 */ /* 0x000fe40007ffe0ff */
[C---:B--2---:R-:W-:Y:S02]  /*b9e0*/  @!P1 LEA R8, P2, R2.reuse, R0, 0x2 ;  /* 0x0000000002089211 */ /* 0x044fe400078410ff */
[----:B------:R-:W-:Y:S02]  /*b9f0*/  SHF.R.S32.HI R23, RZ, 0x1f, R23 ;  /* 0x0000001fff177819 */ /* 0x000fe40000011417 */
[----:B------:R-:W-:Y:S02]  /*ba00*/  @!P1 LEA.HI.X R9, R2, R4, R3, 0x2, P2 ;  /* 0x0000000402099211 */ /* 0x000fe400010f1403 */
[----:B------:R-:W-:-:S02]  /*ba10*/  SHF.R.S32.HI R2, RZ, 0x1f, R7 ;  /* 0x0000001fff027819 */ /* 0x000fc40000011407 */
[----:B------:R-:W-:Y:S01]  /*ba20*/  @!P3 LEA R14, P2, R7, R0, 0x2 ;  /* 0x00000000070eb211 */ /* 0x000fe200078410ff */
[----:B------:R2:W-:Y:S01]  /*ba30*/  @!P1 ST.E.64 [R8.64], R32 ;  /* 0x0000002008009985 */ /* 0x0005e2000c101b06 */
[----:B------:R-:W-:Y:S02]  /*ba40*/  IADD3 R3, R239, 0x50, RZ ;  /* 0x00000050ef037810 */ /* 0x000fe40007ffe0ff */
[----:B------:R-:W-:Y:S02]  /*ba50*/  @!P3 LEA.HI.X R15, R7, R4, R2, 0x2, P2 ;  /* 0x00000004070fb211 */ /* 0x000fe400010f1402 */
[----:B------:R-:W-:Y:S02]  /*ba60*/  ISETP.GE.AND P6, PT, R3, c[0x0][0x3c8], PT ;  /* 0x0000f20003007a0c */ /* 0x000fe40003fc6270 */
[----:B----4-:R-:W-:Y:S01]  /*ba70*/  @!P5 LEA R10, P2, R6, R0, 0x2 ;  /* 0x00000000060ad211 */ /* 0x010fe200078410ff */
[----:B------:R4:W-:Y:S01]  /*ba80*/  @!P3 ST.E.64 [R14.64], R36 ;  /* 0x000000240e00b985 */ /* 0x0009e2000c101b06 */
[----:B------:R-:W-:-:S02]  /*ba90*/  IADD3 R2, R239, 0x58, RZ ;  /* 0x00000058ef027810 */ /* 0x000fc40007ffe0ff */
[----:B------:R-:W-:Y:S02]  /*baa0*/  SHF.R.S32.HI R7, RZ, 0x1f, R5 ;  /* 0x0000001fff077819 */ /* 0x000fe40000011405 */
[----:B-----5:R-:W-:-:S04]  /*bab0*/  @!P4 LEA R12, P1, R5, R0, 0x2 ;  /* 0x00000000050cc211 */ /* 0x020fc800078210ff */
[----:B------:R-:W-:Y:S02]  /*bac0*/  @!P4 LEA.HI.X R13, R5, R4, R7, 0x2, P1 ;  /* 0x00000004050dc211 */ /* 0x000fe400008f1407 */
[----:B------:R-:W-:Y:S02]  /*bad0*/  @!P6 LEA R18, P1, R3, R0, 0x2 ;  /* 0x000000000312e211 */ /* 0x000fe400078210ff */
[----:B------:R-:W-:-:S04]  /*bae0*/  IADD3 R5, R239, 0x60, RZ ;  /* 0x00000060ef057810 */ /* 0x000fc80007ffe0ff */
[----:B------:R-:W-:Y:S02]  /*baf0*/  ISETP.GE.AND P3, PT, R5, c[0x0][0x3c8], PT ;  /* 0x0000f20005007a0c */ /* 0x000fe40003f66270 */
[----:B------:R-:W-:Y:S02]  /*bb00*/  SHF.R.S32.HI R7, RZ, 0x1f, R5 ;  /* 0x0000001fff077819 */ /* 0x000fe40000011405 */
[----:B--2---:R-:W-:-:S04]  /*bb10*/  SHF.R.S32.HI R8, RZ, 0x1f, R6 ;  /* 0x0000001fff087819 */ /* 0x004fc80000011406 */
[-C--:B------:R-:W-:Y:S02]  /*bb20*/  @!P5 LEA.HI.X R11, R6, R4.reuse, R8, 0x2, P2 ;  /* 0x00000004060bd211 */ /* 0x080fe400010f1408 */
[----:B------:R-:W-:Y:S02]  /*bb30*/  ISETP.GE.AND P2, PT, R2, c[0x0][0x3c8], PT ;  /* 0x0000f20002007a0c */ /* 0x000fe40003f46270 */
[----:B------:R-:W-:Y:S01]  /*bb40*/  SHF.R.S32.HI R6, RZ, 0x1f, R3 ;  /* 0x0000001fff067819 */ /* 0x000fe20000011403 */
[----:B------:R-:W-:Y:S03]  /*bb50*/  @!P5 ST.E.64 [R10.64], R44 ;  /* 0x0000002c0a00d985 */ /* 0x000fe6000c101b06 */
[----:B------:R-:W-:Y:S01]  /*bb60*/  @!P6 LEA.HI.X R19, R3, R4, R6, 0x2, P1 ;  /* 0x000000040313e211 */ /* 0x000fe200008f1406 */
[----:B------:R2:W-:Y:S01]  /*bb70*/  @!P4 ST.E.64 [R12.64], R40 ;  /* 0x000000280c00c985 */ /* 0x0005e2000c101b06 */
[----:B------:R-:W-:-:S02]  /*bb80*/  SHF.R.S32.HI R3, RZ, 0x1f, R2 ;  /* 0x0000001fff037819 */ /* 0x000fc40000011402 */
[----:B------:R-:W-:Y:S01]  /*bb90*/  IADD3 R6, R239, 0x78, RZ ;  /* 0x00000078ef067810 */ /* 0x000fe20007ffe0ff */
[----:B------:R-:W-:Y:S01]  /*bba0*/  @!P6 ST.E.64 [R18.64], R52 ;  /* 0x000000341200e985 */ /* 0x000fe2000c101b06 */
[-C--:B------:R-:W-:Y:S02]  /*bbb0*/  @!P3 LEA R16, P4, R5, R0.reuse, 0x2 ;  /* 0x000000000510b211 */ /* 0x080fe400078810ff */
[----:B------:R-:W-:Y:S02]  /*bbc0*/  @!P2 LEA R8, P1, R2, R0, 0x2 ;  /* 0x000000000208a211 */ /* 0x000fe400078210ff */
[----:B------:R-:W-:Y:S02]  /*bbd0*/  ISETP.GE.AND P6, PT, R6, c[0x0][0x3c8], PT ;  /* 0x0000f20006007a0c */ /* 0x000fe40003fc6270 */
[----:B------:R-:W-:Y:S02]  /*bbe0*/  @!P2 LEA.HI.X R9, R2, R4, R3, 0x2, P1 ;  /* 0x000000040209a211 */ /* 0x000fe400008f1403 */
[----:B------:R-:W-:-:S02]  /*bbf0*/  IADD3 R3, R239, 0x68, RZ ;  /* 0x00000068ef037810 */ /* 0x000fc40007ffe0ff */
[----:B------:R-:W-:Y:S01]  /*bc00*/  IADD3 R2, R239, 0x70, RZ ;  /* 0x00000070ef027810 */ /* 0x000fe20007ffe0ff */
[----:B------:R5:W-:Y:S01]  /*bc10*/  @!P2 ST.E.64 [R8.64], R48 ;  /* 0x000000300800a985 */ /* 0x000be2000c101b06 */
[----:B------:R-:W-:Y:S02]  /*bc20*/  ISETP.GE.AND P5, PT, R3, c[0x0][0x3c8], PT ;  /* 0x0000f20003007a0c */ /* 0x000fe40003fa6270 */
[----:B------:R-:W-:Y:S02]  /*bc30*/  ISETP.GE.AND P1, PT, R2, c[0x0][0x3c8], PT ;  /* 0x0000f20002007a0c */ /* 0x000fe40003f26270 */
[----:B------:R-:W-:Y:S02]  /*bc40*/  @!P3 LEA.HI.X R17, R5, R4, R7, 0x2, P4 ;  /* 0x000000040511b211 */ /* 0x000fe400020f1407 */
[----:B------:R-:W-:Y:S02]  /*bc50*/  SHF.R.S32.HI R7, RZ, 0x1f, R2 ;  /* 0x0000001fff077819 */ /* 0x000fe40000011402 */
[----:B------:R-:W-:Y:S01]  /*bc60*/  IADD3 R5, R239, 0x80, RZ ;  /* 0x00000080ef057810 */ /* 0x000fe20007ffe0ff */
[----:B------:R-:W-:Y:S04]  /*bc70*/  @!P3 ST.E.64 [R16.64], R152 ;  /* 0x000000981000b985 */ /* 0x000fe8000c101b06 */
[----:B----4-:R-:W-:-:S02]  /*bc80*/  @!P5 LEA R14, P4, R3, R0, 0x2 ;  /* 0x00000000030ed211 */ /* 0x010fc400078810ff */
[----:B--2---:R-:W-:-:S04]  /*bc90*/  @!P1 LEA R12, P2, R2, R0, 0x2 ;  /* 0x00000000020c9211 */ /* 0x004fc800078410ff */
[----:B------:R-:W-:Y:S02]  /*bca0*/  @!P1 LEA.HI.X R13, R2, R4, R7, 0x2, P2 ;  /* 0x00000004020d9211 */ /* 0x000fe400010f1407 */
[----:B------:R-:W-:Y:S02]  /*bcb0*/  @!P6 LEA R10, P2, R6, R0, 0x2 ;  /* 0x00000000060ae211 */ /* 0x000fe400078410ff */
[----:B------:R-:W-:Y:S02]  /*bcc0*/  IADD3 R2, R239, 0x88, RZ ;  /* 0x00000088ef027810 */ /* 0x000fe40007ffe0ff */
[----:B-----5:R-:W-:-:S04]  /*bcd0*/  SHF.R.S32.HI R8, RZ, 0x1f, R3 ;  /* 0x0000001fff087819 */ /* 0x020fc80000011403 */
[-C--:B------:R-:W-:Y:S02]  /*bce0*/  @!P5 LEA.HI.X R15, R3, R4.reuse, R8, 0x2, P4 ;  /* 0x00000004030fd211 */ /* 0x080fe400020f1408 */
[----:B------:R-:W-:Y:S02]  /*bcf0*/  ISETP.GE.AND P4, PT, R5, c[0x0][0x3c8], PT ;  /* 0x0000f20005007a0c */ /* 0x000fe40003f86270 */
[----:B------:R-:W-:Y:S01]  /*bd00*/  SHF.R.S32.HI R3, RZ, 0x1f, R6 ;  /* 0x0000001fff037819 */ /* 0x000fe20000011406 */
[----:B------:R2:W-:Y:S01]  /*bd10*/  @!P5 ST.E.64 [R14.64], R168 ;  /* 0x000000a80e00d985 */ /* 0x0005e2000c101b06 */
[----:B------:R-:W-:Y:S02]  /*bd20*/  ISETP.GE.AND P5, PT, R25, c[0x0][0x3c8], PT ;  /* 0x0000f20019007a0c */ /* 0x000fe40003fa6270 */
[----:B------:R-:W-:Y:S01]  /*bd30*/  @!P6 LEA.HI.X R11, R6, R4, R3, 0x2, P2 ;  /* 0x00000004060be211 */ /* 0x000fe200010f1403 */
[----:B------:R-:W-:Y:S01]  /*bd40*/  @!P1 ST.E.64 [R12.64], R148 ;  /* 0x000000940c009985 */ /* 0x000fe2000c101b06 */
[----:B------:R-:W-:-:S02]  /*bd50*/  ISETP.GE.AND P2, PT, R2, c[0x0][0x3c8], PT ;  /* 0x0000f20002007a0c */ /* 0x000fc40003f46270 */
[----:B------:R-:W-:Y:S01]  /*bd60*/  SHF.R.S32.HI R3, RZ, 0x1f, R5 ;  /* 0x0000001fff037819 */ /* 0x000fe20000011405 */
[----:B------:R4:W-:Y:S01]  /*bd70*/  @!P6 ST.E.64 [R10.64], R156 ;  /* 0x0000009c0a00e985 */ /* 0x0009e2000c101b06 */
[----:B------:R-:W-:Y:S02]  /*bd80*/  ISETP.GE.AND P1, PT, R22, c[0x0][0x3c8], PT ;  /* 0x0000f20016007a0c */ /* 0x000fe40003f26270 */
[----:B------:R-:W-:Y:S02]  /*bd90*/  @!P4 LEA R8, P3, R5, R0, 0x2 ;  /* 0x000000000508c211 */ /* 0x000fe400078610ff */
[----:B------:R-:W-:Y:S02]  /*bda0*/  ISETP.GE.AND P6, PT, R123, c[0x0][0x3c8], PT ;  /* 0x0000f2007b007a0c */ /* 0x000fe40003fc6270 */
[----:B------:R-:W-:Y:S02]  /*bdb0*/  @!P4 LEA.HI.X R9, R5, R4, R3, 0x2, P3 ;  /* 0x000000040509c211 */ /* 0x000fe400018f1403 */
[----:B------:R-:W-:-:S02]  /*bdc0*/  SHF.R.S32.HI R3, RZ, 0x1f, R2 ;  /* 0x0000001fff037819 */ /* 0x000fc40000011402 */
[C---:B------:R-:W-:Y:S01]  /*bdd0*/  @!P2 LEA R6, P3, R2.reuse, R0, 0x2 ;  /* 0x000000000206a211 */ /* 0x040fe200078610ff */
[----:B------:R-:W-:Y:S01]  /*bde0*/  @!P4 ST.E.64 [R8.64], R60 ;  /* 0x0000003c0800c985 */ /* 0x000fe2000c101b06 */
[----:B------:R-:W-:Y:S02]  /*bdf0*/  IADD3 R5, R239, 0xd0, RZ ;  /* 0x000000d0ef057810 */ /* 0x000fe40007ffe0ff */
[----:B------:R-:W-:Y:S02]  /*be00*/  @!P2 LEA.HI.X R7, R2, R4, R3, 0x2, P3 ;  /* 0x000000040207a211 */ /* 0x000fe400018f1403 */
[----:B------:R-:W-:Y:S02]  /*be10*/  @!P5 LEA R2, P4, R25, R0, 0x2 ;  /* 0x000000001902d211 */ /* 0x000fe400078810ff */
[----:B------:R-:W-:Y:S01]  /*be20*/  SHF.R.S32.HI R5, RZ, 0x1f, R5 ;  /* 0x0000001fff057819 */ /* 0x000fe20000011405 */
[----:B------:R5:W-:Y:S01]  /*be30*/  @!P2 ST.E.64 [R6.64], R64 ;  /* 0x000000400600a985 */ /* 0x000be2000c101b06 */
[----:B------:R-:W-:-:S02]  /*be40*/  ISETP.GE.AND P2, PT, R24, c[0x0][0x3c8], PT ;  /* 0x0000f20018007a0c */ /* 0x000fc40003f46270 */
[----:B------:R-:W-:Y:S02]  /*be50*/  @!P5 LEA.HI.X R3, R25, R4, R126, 0x2, P4 ;  /* 0x000000041903d211 */ /* 0x000fe400020f147e */
[C---:B------:R-:W-:Y:S02]  /*be60*/  IADD3 R126, R239.reuse, 0xb0, RZ ;  /* 0x000000b0ef7e7810 */ /* 0x040fe40007ffe0ff */
[C---:B------:R-:W-:Y:S01]  /*be70*/  IADD3 R25, R239.reuse, 0xa8, RZ ;  /* 0x000000a8ef197810 */ /* 0x040fe20007ffe0ff */
[----:B------:R1:W-:Y:S01]  /*be80*/  @!P5 ST.E.64 [R2.64], R68 ;  /* 0x000000440200d985 */ /* 0x0003e2000c101b06 */
[----:B------:R-:W-:Y:S02]  /*be90*/  ISETP.GE.AND P5, PT, R126, c[0x0][0x3c8], PT ;  /* 0x0000f2007e007a0c */ /* 0x000fe40003fa6270 */
[----:B------:R-:W-:Y:S02]  /*bea0*/  SHF.R.S32.HI R25, RZ, 0x1f, R25 ;  /* 0x0000001fff197819 */ /* 0x000fe40000011419 */
[----:B--2---:R-:W-:-:S02]  /*beb0*/  IADD3 R15, R239, 0xe8, RZ ;  /* 0x000000e8ef0f7810 */ /* 0x004fc40007ffe0ff */
[C---:B----4-:R-:W-:Y:S02]  /*bec0*/  IADD3 R10, R239.reuse, 0xd8, RZ ;  /* 0x000000d8ef0a7810 */ /* 0x050fe40007ffe0ff */
[C---:B------:R-:W-:Y:S02]  /*bed0*/  IADD3 R13, R239.reuse, 0xf0, RZ ;  /* 0x000000f0ef0d7810 */ /* 0x040fe40007ffe0ff */
[----:B------:R-:W-:Y:S02]  /*bee0*/  SHF.R.S32.HI R10, RZ, 0x1f, R10 ;  /* 0x0000001fff0a7819 */ /* 0x000fe4000001140a */
[C---:B------:R-:W-:Y:S02]  /*bef0*/  IADD3 R12, R239.reuse, 0xe0, RZ ;  /* 0x000000e0ef0c7810 */ /* 0x040fe40007ffe0ff */
[----:B------:R-:W-:Y:S02]  /*bf00*/  IADD3 R16, R239, 0xe8, RZ ;  /* 0x000000e8ef107810 */ /* 0x000fe40007ffe0ff */
[----:B------:R-:W-:-:S02]  /*bf10*/  SHF.R.S32.HI R12, RZ, 0x1f, R12 ;  /* 0x0000001fff0c7819 */ /* 0x000fc4000001140c */
[----:B------:R-:W-:Y:S02]  /*bf20*/  SHF.R.S32.HI R16, RZ, 0x1f, R16 ;  /* 0x0000001fff107819 */ /* 0x000fe40000011410 */
[C---:B-----5:R-:W-:Y:S02]  /*bf30*/  @!P1 LEA R6, P3, R22.reuse, R0, 0x2 ;  /* 0x0000000016069211 */ /* 0x060fe400078610ff */
[C---:B------:R-:W-:Y:S02]  /*bf40*/  IADD3 R14, R239.reuse, 0xf0, RZ ;  /* 0x000000f0ef0e7810 */ /* 0x040fe40007ffe0ff */
[----:B------:R-:W-:Y:S02]  /*bf50*/  @!P1 LEA.HI.X R7, R22, R4, R23, 0x2, P3 ;  /* 0x0000000416079211 */ /* 0x000fe400018f1417 */
[----:B------:R-:W-:Y:S02]  /*bf60*/  IADD3 R23, R239, 0xb8, RZ ;  /* 0x000000b8ef177810 */ /* 0x000fe40007ffe0ff */
[----:B-1----:R-:W-:Y:S01]  /*bf70*/  @!P6 LEA R2, P4, R123, R0, 0x2 ;  /* 0x000000007b02e211 */ /* 0x002fe200078810ff */
[----:B------:R1:W-:Y:S01]  /*bf80*/  @!P1 ST.E.64 [R6.64], R72 ;  /* 0x0000004806009985 */ /* 0x0003e2000c101b06 */
[----:B------:R-:W-:-:S02]  /*bf90*/  ISETP.GE.AND P1, PT, R23, c[0x0][0x3c8], PT ;  /* 0x0000f20017007a0c */ /* 0x000fc40003f26270 */
[----:B------:R-:W-:Y:S02]  /*bfa0*/  @!P6 LEA.HI.X R3, R123, R4, R127, 0x2, P4 ;  /* 0x000000047b03e211 */ /* 0x000fe400020f147f */
[C---:B------:R-:W-:Y:S02]  /*bfb0*/  IADD3 R22, R239.reuse, 0xc0, RZ ;  /* 0x000000c0ef167810 */ /* 0x040fe40007ffe0ff */
[----:B------:R-:W-:Y:S01]  /*bfc0*/  @!P2 LEA R8, P3, R24, R0, 0x2 ;  /* 0x000000001808a211 */ /* 0x000fe200078610ff */
[----:B------:R2:W-:Y:S01]  /*bfd0*/  @!P6 ST.E.64 [R2.64], R76 ;  /* 0x0000004c0200e985 */ /* 0x0005e2000c101b06 */
[----:B------:R-:W-:Y:S02]  /*bfe0*/  ISETP.GE.AND P6, PT, R22, c[0x0][0x3c8], PT ;  /* 0x0000f20016007a0c */ /* 0x000fe40003fc6270 */
[----:B------:R-:W-:Y:S02]  /*bff0*/  IADD3 R127, R239, 0xb0, RZ ;  /* 0x000000b0ef7f7810 */ /* 0x000fe40007ffe0ff */
[----:B------:R-:W-:-:S02]  /*c000*/  @!P2 LEA.HI.X R9, R24, R4, R25, 0x2, P3 ;  /* 0x000000041809a211 */ /* 0x000fc400018f1419 */
[C---:B------:R-:W-:Y:S02]  /*c010*/  IADD3 R25, R239.reuse, 0xc8, RZ ;  /* 0x000000c8ef197810 */ /* 0x040fe40007ffe0ff */
[C---:B------:R-:W-:Y:S01]  /*c020*/  IADD3 R123, R239.reuse, 0xb8, RZ ;  /* 0x000000b8ef7b7810 */ /* 0x040fe20007ffe0ff */
[----:B------:R4:W-:Y:S01]  /*c030*/  @!P2 ST.E.64 [R8.64], R80 ;  /* 0x000000500800a985 */ /* 0x0009e2000c101b06 */
[----:B------:R-:W-:Y:S02]  /*c040*/  SHF.R.S32.HI R127, RZ, 0x1f, R127 ;  /* 0x0000001fff7f7819 */ /* 0x000fe4000001147f */
[----:B------:R-:W-:Y:S02]  /*c050*/  IADD3 R24, R239, 0xd0, RZ ;  /* 0x000000d0ef187810 */ /* 0x000fe40007ffe0ff */
[----:B------:R-:W-:Y:S02]  /*c060*/  ISETP.GE.AND P4, PT, R25, c[0x0][0x3c8], PT ;  /* 0x0000f20019007a0c */ /* 0x000fe40003f86270 */
[----:B------:R-:W-:-:S02]  /*c070*/  SHF.R.S32.HI R123, RZ, 0x1f, R123 ;  /* 0x0000001fff7b7819 */ /* 0x000fc4000001147b */
[----:B------:R-:W-:Y:S02]  /*c080*/  SHF.R.S32.HI R14, RZ, 0x1f, R14 ;  /* 0x0000001fff0e7819 */ /* 0x000fe4000001140e */
[----:B-1----:R-:W-:-:S04]  /*c090*/  @!P5 LEA R6, P3, R126, R0, 0x2 ;  /* 0x000000007e06d211 */ /* 0x002fc800078610ff */
[----:B------:R-:W-:Y:S02]  /*c0a0*/  @!P5 LEA.HI.X R7, R126, R4, R127, 0x2, P3 ;  /* 0x000000047e07d211 */ /* 0x000fe400018f147f */
[----:B------:R-:W-:Y:S02]  /*c0b0*/  ISETP.GE.AND P3, PT, R24, c[0x0][0x3c8], PT ;  /* 0x0000f20018007a0c */ /* 0x000fe40003f66270 */
[----:B--2---:R-:W-:Y:S01]  /*c0c0*/  @!P1 LEA R2, P2, R23, R0, 0x2 ;  /* 0x0000000017029211 */ /* 0x004fe200078410ff */
[----:B------:R1:W-:Y:S01]  /*c0d0*/  @!P5 ST.E.64 [R6.64], R84 ;  /* 0x000000540600d985 */ /* 0x0003e2000c101b06 */
[----:B------:R-:W-:Y:S02]  /*c0e0*/  IADD3 R126, R239, 0xc0, RZ ;  /* 0x000000c0ef7e7810 */ /* 0x000fe40007ffe0ff */
[----:B------:R-:W-:Y:S02]  /*c0f0*/  @!P1 LEA.HI.X R3, R23, R4, R123, 0x2, P2 ;  /* 0x0000000417039211 */ /* 0x000fe400010f147b */
[----:B------:R-:W-:-:S02]  /*c100*/  IADD3 R23, R239, 0xd8, RZ ;  /* 0x000000d8ef177810 */ /* 0x000fc40007ffe0ff */
[----:B------:R-:W-:Y:S01]  /*c110*/  SHF.R.S32.HI R126, RZ, 0x1f, R126 ;  /* 0x0000001fff7e7819 */ /* 0x000fe2000001147e */
[----:B------:R2:W-:Y:S01]  /*c120*/  @!P1 ST.E.64 [R2.64], R88 ;  /* 0x0000005802009985 */ /* 0x0005e2000c101b06 */
[C---:B----4-:R-:W-:Y:S02]  /*c130*/  @!P6 LEA R8, P2, R22.reuse, R0, 0x2 ;  /* 0x000000001608e211 */ /* 0x050fe400078410ff */
[----:B------:R-:W-:Y:S02]  /*c140*/  IADD3 R123, R239, 0xc8, RZ ;  /* 0x000000c8ef7b7810 */ /* 0x000fe40007ffe0ff */
[----:B------:R-:W-:Y:S02]  /*c150*/  ISETP.GE.AND P1, PT, R23, c[0x0][0x3c8], PT ;  /* 0x0000f20017007a0c */ /* 0x000fe40003f26270 */
[----:B------:R-:W-:Y:S02]  /*c160*/  @!P6 LEA.HI.X R9, R22, R4, R126, 0x2, P2 ;  /* 0x000000041609e211 */ /* 0x000fe400010f147e */
[----:B------:R-:W-:-:S02]  /*c170*/  IADD3 R22, R239, 0xe0, RZ ;  /* 0x000000e0ef167810 */ /* 0x000fc40007ffe0ff */
[----:B------:R-:W-:Y:S01]  /*c180*/  SHF.R.S32.HI R123, RZ, 0x1f, R123 ;  /* 0x0000001fff7b7819 */ /* 0x000fe2000001147b */
[----:B------:R-:W-:Y:S01]  /*c190*/  @!P6 ST.E.64 [R8.64], R108 ;  /* 0x0000006c0800e985 */ /* 0x000fe2000c101b06 */
[----:B------:R-:W-:Y:S02]  /*c1a0*/  ISETP.GE.AND P6, PT, R22, c[0x0][0x3c8], PT ;  /* 0x0000f20016007a0c */ /* 0x000fe40003fc6270 */
[----:B-1----:R-:W-:-:S04]  /*c1b0*/  @!P3 LEA R6, P2, R24, R0, 0x2 ;  /* 0x000000001806b211 */ /* 0x002fc800078410ff */
[----:B------:R-:W-:Y:S02]  /*c1c0*/  @!P3 LEA.HI.X R7, R24, R4, R5, 0x2, P2 ;  /* 0x000000041807b211 */ /* 0x000fe400010f1405 */
[----:B------:R-:W-:Y:S02]  /*c1d0*/  IADD3 R5, R239, 0xf8, RZ ;  /* 0x000000f8ef057810 */ /* 0x000fe40007ffe0ff */
[----:B--2---:R-:W-:-:S04]  /*c1e0*/  @!P4 LEA R2, P5, R25, R0, 0x2 ;  /* 0x000000001902c211 */ /* 0x004fc800078a10ff */
        /* <DEDUP_REMOVED lines=8> */
[----:B------:R-:W-:-:S03]  /*c270*/  @!P6 LEA R10, P2, R22, R0, 0x2 ;  /* 0x00000000160ae211 */ /* 0x000fc600078410ff */
[----:B------:R1:W-:Y:S01]  /*c280*/  @!P1 ST.E.64 [R2.64], R100 ;  /* 0x0000006402009985 */ /* 0x0003e2000c101b06 */
[----:B------:R-:W-:Y:S02]  /*c290*/  @!P5 LEA R8, P1, R15, R0, 0x2 ;  /* 0x000000000f08d211 */ /* 0x000fe400078210ff */
[----:B------:R-:W-:Y:S02]  /*c2a0*/  @!P6 LEA.HI.X R11, R22, R4, R12, 0x2, P2 ;  /* 0x00000004160be211 */ /* 0x000fe400010f140c */
[----:B------:R-:W-:Y:S02]  /*c2b0*/  IADD3 R12, R239, 0xf8, RZ ;  /* 0x000000f8ef0c7810 */ /* 0x000fe40007ffe0ff */
[----:B--2---:R-:W-:Y:S01]  /*c2c0*/  @!P4 LEA R6, P2, R13, R0, 0x2 ;  /* 0x000000000d06c211 */ /* 0x004fe200078410ff */
[----:B------:R2:W-:Y:S01]  /*c2d0*/  @!P6 ST.E.64 [R10.64], R116 ;  /* 0x000000740a00e985 */ /* 0x0005e2000c101b06 */
[----:B------:R-:W-:Y:S02]  /*c2e0*/  @!P5 LEA.HI.X R9, R15, R4, R16, 0x2, P1 ;  /* 0x000000040f09d211 */ /* 0x000fe400008f1410 */
[----:B------:R-:W-:-:S02]  /*c2f0*/  SHF.R.S32.HI R12, RZ, 0x1f, R12 ;  /* 0x0000001fff0c7819 */ /* 0x000fc4000001140c */
[----:B------:R-:W-:Y:S01]  /*c300*/  @!P4 LEA.HI.X R7, R13, R4, R14, 0x2, P2 ;  /* 0x000000040d07c211 */ /* 0x000fe200010f140e */
[----:B------:R2:W-:Y:S04]  /*c310*/  @!P5 ST.E.64 [R8.64], R112 ;  /* 0x000000700800d985 */ /* 0x0005e8000c101b06 */
[----:B------:R2:W-:Y:S01]  /*c320*/  @!P4 ST.E.64 [R6.64], R104 ;  /* 0x000000680600c985 */ /* 0x0005e2000c101b06 */
[----:B-1----:R-:W-:-:S04]  /*c330*/  @!P3 LEA R2, P1, R5, R0, 0x2 ;  /* 0x000000000502b211 */ /* 0x002fc800078210ff */
[----:B------:R-:W-:-:S05]  /*c340*/  @!P3 LEA.HI.X R3, R5, R4, R12, 0x2, P1 ;  /* 0x000000040503b211 */ /* 0x000fca00008f140c */
[----:B------:R2:W-:Y:S04]  /*c350*/  @!P3 ST.E.64 [R2.64], R56 ;  /* 0x000000380200b985 */ /* 0x0005e8000c101b06 */
.L_x_1280:
[----:B------:R-:W-:Y:S05]  /*c360*/  BSYNC B0 ;  /* 0x0000000000007941 */ /* 0x000fea0003800000 */
.L_x_1279:
[----:B------:R-:W-:Y:S05]  /*c370*/  BRA.DIV ~URZ, `(.L_x_1281) ;  /* 0x000032527f007947 */ /* 0x000fea000b800000 */
[----:B--2---:R2:W1:Y:S04]  /*c380*/  SHFL.IDX PT, R4, R20, 0x1, 0x1c1f ;  /* 0x003c1f0014047f89 */ /* 0x00446800000e0000 */
[----:B----4-:R2:W4:Y:S02]  /*c390*/  SHFL.IDX PT, R0, R21, 0x1, 0x1c1f ;  /* 0x003c1f0015007f89 */ /* 0x01052400000e0000 */
.L_x_1335:
[----:B------:R-:W-:Y:S05]  /*c3a0*/  @P0 BRA `(.L_x_1276) ;  /* 0x00001a6000000947 */ /* 0x000fea0003800000 */
[C---:B------:R-:W-:Y:S02]  /*c3b0*/  ISETP.GE.AND P0, PT, R239.reuse, c[0x0][0x3c8], PT ;  /* 0x0000f200ef007a0c */ /* 0x040fe40003f06270 */
[C---:B------:R-:W-:Y:S02]  /*c3c0*/  IADD3 R2, R239.reuse, 0x18, RZ ;  /* 0x00000018ef027810 */ /* 0x040fe40007ffe0ff */
[----:B------:R-:W-:Y:S02]  /*c3d0*/  IADD3 R13, R239, 0x8, RZ ;  /* 0x00000008ef0d7810 */ /* 0x000fe40007ffe0ff */
[----:B------:R-:W-:-:S02]  /*c3e0*/  ISETP.GE.AND P3, PT, R2, c[0x0][0x3c8], PT ;  /* 0x0000f20002007a0c */ /* 0x000fc40003f66270 */
[----:B------:R-:W-:Y:S02]  /*c3f0*/  ISETP.GE.AND P5, PT, R13, c[0x0][0x3c8], PT ;  /* 0x0000f2000d007a0c */ /* 0x000fe40003fa6270 */
[C---:B------:R-:W-:Y:S02]  /*c400*/  IADD3 R12, R239.reuse, 0x10, RZ ;  /* 0x00000010ef0c7810 */ /* 0x040fe40007ffe0ff */
[----:B------:R-:W-:Y:S01]  /*c410*/  SHF.R.S32.HI R5, RZ, 0x1f, R2 ;  /* 0x0000001fff057819 */ /* 0x000fe20000011402 */
[----:B----4-:R-:W-:Y:S01]  /*c420*/  @!P0 IMAD.MOV.U32 R6, RZ, RZ, R0 ;  /* 0x000000ffff068224 */ /* 0x010fe200078e0000 */
[----:B------:R-:W-:Y:S01]  /*c430*/  ISETP.GE.AND P4, PT, R12, c[0x0][0x3c8], PT ;  /* 0x0000f2000c007a0c */ /* 0x000fe20003f86270 */
[----:B-1----:R-:W-:Y:S01]  /*c440*/  @!P0 IMAD.MOV.U32 R7, RZ, RZ, R4 ;  /* 0x000000ffff078224 */ /* 0x002fe200078e0004 */
[C---:B------:R-:W-:Y:S02]  /*c450*/  IADD3 R3, R239.reuse, 0x20, RZ ;  /* 0x00000020ef037810 */ /* 0x040fe40007ffe0ff */
[C---:B--2---:R-:W-:Y:S01]  /*c460*/  IADD3 R20, R239.reuse, 0x90, RZ ;  /* 0x00000090ef147810 */ /* 0x044fe20007ffe0ff */
[----:B------:R-:W-:Y:S01]  /*c470*/  @!P0 IMAD.WIDE R6, R239, 0x4, R6 ;  /* 0x00000004ef068825 */ /* 0x000fe200078e0206 */
[----:B------:R-:W-:-:S02]  /*c480*/  @!P3 LEA R16, P1, R2, R0, 0x2 ;  /* 0x000000000210b211 */ /* 0x000fc400078210ff */
[----:B------:R-:W-:Y:S02]  /*c490*/  ISETP.GE.AND P2, PT, R3, c[0x0][0x3c8], PT ;  /* 0x0000f20003007a0c */ /* 0x000fe40003f46270 */
[----:B------:R1:W-:Y:S01]  /*c4a0*/  @!P0 ST.E.64 [R6.64], R120 ;  /* 0x0000007806008985 */ /* 0x0003e2000c101b06 */
[----:B------:R-:W-:Y:S02]  /*c4b0*/  @!P3 LEA.HI.X R17, R2, R4, R5, 0x2, P1 ;  /* 0x000000040211b211 */ /* 0x000fe400008f1405 */
[-C--:B------:R-:W-:Y:S02]  /*c4c0*/  @!P5 LEA R10, P1, R13, R0.reuse, 0x2 ;  /* 0x000000000d0ad211 */ /* 0x080fe400078210ff */
[C---:B------:R-:W-:Y:S02]  /*c4d0*/  IADD3 R2, R239.reuse, 0x28, RZ ;  /* 0x00000028ef027810 */ /* 0x040fe40007ffe0ff */
[----:B------:R-:W-:Y:S02]  /*c4e0*/  @!P4 LEA R8, P0, R12, R0, 0x2 ;  /* 0x000000000c08c211 */ /* 0x000fe400078010ff */
[----:B------:R-:W-:-:S02]  /*c4f0*/  IADD3 R5, R239, 0x30, RZ ;  /* 0x00000030ef057810 */ /* 0x000fc40007ffe0ff */
[C---:B------:R-:W-:Y:S02]  /*c500*/  IADD3 R22, R239.reuse, 0x98, RZ ;  /* 0x00000098ef167810 */ /* 0x040fe40007ffe0ff */
[C---:B------:R-:W-:Y:S02]  /*c510*/  IADD3 R24, R239.reuse, 0x90, RZ ;  /* 0x00000090ef187810 */ /* 0x040fe40007ffe0ff */
[C---:B------:R-:W-:Y:S02]  /*c520*/  IADD3 R23, R239.reuse, 0xa0, RZ ;  /* 0x000000a0ef177810 */ /* 0x040fe40007ffe0ff */
[----:B------:R-:W-:Y:S02]  /*c530*/  SHF.R.S32.HI R24, RZ, 0x1f, R24 ;  /* 0x0000001fff187819 */ /* 0x000fe40000011418 */
[C---:B------:R-:W-:Y:S02]  /*c540*/  IADD3 R25, R239.reuse, 0x98, RZ ;  /* 0x00000098ef197810 */ /* 0x040fe40007ffe0ff */
[----:B---3--:R-:W-:-:S02]  /*c550*/  IADD3 R21, R239, 0xa8, RZ ;  /* 0x000000a8ef157810 */ /* 0x008fc40007ffe0ff */
[----:B------:R-:W-:Y:S02]  /*c560*/  SHF.R.S32.HI R25, RZ, 0x1f, R25 ;  /* 0x0000001fff197819 */ /* 0x000fe40000011419 */
[C---:B------:R-:W-:Y:S02]  /*c570*/  IADD3 R26, R239.reuse, 0xb0, RZ ;  /* 0x000000b0ef1a7810 */ /* 0x040fe40007ffe0ff */
[----:B------:R-:W-:Y:S02]  /*c580*/  IADD3 R27, R239, 0xb0, RZ ;  /* 0x000000b0ef1b7810 */ /* 0x000fe40007ffe0ff */
[----:B-1----:R-:W-:Y:S02]  /*c590*/  SHF.R.S32.HI R6, RZ, 0x1f, R13 ;  /* 0x0000001fff067819 */ /* 0x002fe4000001140d */
[----:B------:R-:W-:Y:S02]  /*c5a0*/  SHF.R.S32.HI R7, RZ, 0x1f, R12 ;  /* 0x0000001fff077819 */ /* 0x000fe4000001140c */
[----:B------:R-:W-:-:S02]  /*c5b0*/  @!P5 LEA.HI.X R11, R13, R4, R6, 0x2, P1 ;  /* 0x000000040d0bd211 */ /* 0x000fc400008f1406 */
[----:B------:R-:W-:Y:S02]  /*c5c0*/  ISETP.GE.AND P1, PT, R2, c[0x0][0x3c8], PT ;  /* 0x0000f20002007a0c */ /* 0x000fe40003f26270 */
[----:B------:R-:W-:Y:S01]  /*c5d0*/  @!P4 LEA.HI.X R9, R12, R4, R7, 0x2, P0 ;  /* 0x000000040c09c211 */ /* 0x000fe200000f1407 */
[----:B------:R1:W-:Y:S01]  /*c5e0*/  @!P5 ST.E.64 [R10.64], R124 ;  /* 0x0000007c0a00d985 */ /* 0x0003e2000c101b06 */
[----:B------:R-:W-:Y:S02]  /*c5f0*/  ISETP.GE.AND P0, PT, R5, c[0x0][0x3c8], PT ;  /* 0x0000f20005007a0c */ /* 0x000fe40003f06270 */
[----:B------:R-:W-:Y:S01]  /*c600*/  SHF.R.S32.HI R13, RZ, 0x1f, R3 ;  /* 0x0000001fff0d7819 */ /* 0x000fe20000011403 */
[----:B------:R2:W-:Y:S01]  /*c610*/  @!P4 ST.E.64 [R8.64], R38 ;  /* 0x000000260800c985 */ /* 0x0005e2000c101b06 */
[----:B------:R-:W-:Y:S02]  /*c620*/  @!P2 LEA R12, P6, R3, R0, 0x2 ;  /* 0x00000000030ca211 */ /* 0x000fe400078c10ff */
[----:B------:R-:W-:Y:S01]  /*c630*/  IADD3 R6, R239, 0x38, RZ ;  /* 0x00000038ef067810 */ /* 0x000fe20007ffe0ff */
[----:B------:R-:W-:Y:S01]  /*c640*/  @!P3 ST.E.64 [R16.64], R42 ;  /* 0x0000002a1000b985 */ /* 0x000fe2000c101b06 */
[----:B------:R-:W-:-:S02]  /*c650*/  @!P2 LEA.HI.X R13, R3, R4, R13, 0x2, P6 ;  /* 0x00000004030da211 */ /* 0x000fc400030f140d */
[----:B------:R-:W-:Y:S02]  /*c660*/  ISETP.GE.AND P5, PT, R6, c[0x0][0x3c8], PT ;  /* 0x0000f20006007a0c */ /* 0x000fe40003fa6270 */
[----:B------:R-:W-:Y:S01]  /*c670*/  SHF.R.S32.HI R7, RZ, 0x1f, R2 ;  /* 0x0000001fff077819 */ /* 0x000fe20000011402 */
[----:B------:R3:W-:Y:S01]  /*c680*/  @!P2 ST.E.64 [R12.64], R128 ;  /* 0x000000800c00a985 */ /* 0x0007e2000c101b06 */
[----:B------:R-:W-:Y:S02]  /*c690*/  IADD3 R3, R239, 0x40, RZ ;  /* 0x00000040ef037810 */ /* 0x000fe40007ffe0ff */
[-C--:B------:R-:W-:Y:S02]  /*c6a0*/  @!P0 LEA R14, P6, R5, R0.reuse, 0x2 ;  /* 0x00000000050e8211 */ /* 0x080fe400078c10ff */
[----:B------:R-:W-:Y:S02]  /*c6b0*/  SHF.R.S32.HI R27, RZ, 0x1f, R27 ;  /* 0x0000001fff1b7819 */ /* 0x000fe4000001141b */
[----:B-1----:R-:W-:-:S04]  /*c6c0*/  @!P1 LEA R10, P4, R2, R0, 0x2 ;  /* 0x00000000020a9211 */ /* 0x002fc800078810ff */
[-C--:B------:R-:W-:Y:S02]  /*c6d0*/  @!P1 LEA.HI.X R11, R2, R4.reuse, R7, 0x2, P4 ;  /* 0x00000004020b9211 */ /* 0x080fe400020f1407 */
[----:B------:R-:W-:Y:S02]  /*c6e0*/  ISETP.GE.AND P4, PT, R3, c[0x0][0x3c8], PT ;  /* 0x0000f20003007a0c */ /* 0x000fe40003f86270 */
[----:B--2---:R-:W-:Y:S01]  /*c6f0*/  SHF.R.S32.HI R8, RZ, 0x1f, R5 ;  /* 0x0000001fff087819 */ /* 0x004fe20000011405 */
[----:B------:R-:W-:Y:S01]  /*c700*/  @!P1 ST.E.64 [R10.64], R46 ;  /* 0x0000002e0a009985 */ /* 0x000fe2000c101b06 */
[----:B------:R-:W-:Y:S02]  /*c710*/  IADD3 R2, R239, 0x48, RZ ;  /* 0x00000048ef027810 */ /* 0x000fe40007ffe0ff */
[----:B------:R-:W-:Y:S02]  /*c720*/  @!P0 LEA.HI.X R15, R5, R4, R8, 0x2, P6 ;  /* 0x00000004050f8211 */ /* 0x000fe400030f1408 */
[----:B------:R-:W-:-:S02]  /*c730*/  SHF.R.S32.HI R5, RZ, 0x1f, R6 ;  /* 0x0000001fff057819 */ /* 0x000fc40000011406 */
[----:B------:R-:W-:Y:S01]  /*c740*/  @!P5 LEA R8, P6, R6, R0, 0x2 ;  /* 0x000000000608d211 */ /* 0x000fe200078c10ff */
[----:B------:R-:W-:Y:S01]  /*c750*/  @!P0 ST.E.64 [R14.64], R54 ;  /* 0x000000360e008985 */ /* 0x000fe2000c101b06 */
[----:B------:R-:W-:Y:S02]  /*c760*/  ISETP.GE.AND P3, PT, R2, c[0x0][0x3c8], PT ;  /* 0x0000f20002007a0c */ /* 0x000fe40003f66270 */
[----:B------:R-:W-:Y:S02]  /*c770*/  @!P5 LEA.HI.X R9, R6, R4, R5, 0x2, P6 ;  /* 0x000000040609d211 */ /* 0x000fe400030f1405 */
[----:B------:R-:W-:Y:S02]  /*c780*/  SHF.R.S32.HI R5, RZ, 0x1f, R3 ;  /* 0x0000001fff057819 */ /* 0x000fe40000011403 */
[----:B------:R-:W-:Y:S01]  /*c790*/  @!P4 LEA R18, P6, R3, R0, 0x2 ;  /* 0x000000000312c211 */ /* 0x000fe200078c10ff */
[----:B------:R1:W-:Y:S01]  /*c7a0*/  @!P5 ST.E.64 [R8.64], R50 ;  /* 0x000000320800d985 */ /* 0x0003e2000c101b06 */
[----:B------:R-:W-:-:S02]  /*c7b0*/  SHF.R.S32.HI R6, RZ, 0x1f, R2 ;  /* 0x0000001fff067819 */ /* 0x000fc40000011402 */
[----:B------:R-:W-:Y:S02]  /*c7c0*/  @!P4 LEA.HI.X R19, R3, R4, R5, 0x2, P6 ;  /* 0x000000040313c211 */ /* 0x000fe400030f1405 */
[C---:B------:R-:W-:Y:S02]  /*c7d0*/  IADD3 R5, R239.reuse, 0x50, RZ ;  /* 0x00000050ef057810 */ /* 0x040fe40007ffe0ff */
[----:B------:R-:W-:Y:S01]  /*c7e0*/  IADD3 R3, R239, 0x58, RZ ;  /* 0x00000058ef037810 */ /* 0x000fe20007ffe0ff */
[----:B------:R-:W-:Y:S01]  /*c7f0*/  @!P4 ST.E.64 [R18.64], R132 ;  /* 0x000000841200c985 */ /* 0x000fe2000c101b06 */
[----:B------:R-:W-:Y:S02]  /*c800*/  ISETP.GE.AND P2, PT, R5, c[0x0][0x3c8], PT ;  /* 0x0000f20005007a0c */ /* 0x000fe40003f46270 */
[----:B------:R-:W-:Y:S02]  /*c810*/  ISETP.GE.AND P1, PT, R3, c[0x0][0x3c8], PT ;  /* 0x0000f20003007a0c */ /* 0x000fe40003f26270 */
[----:B---3--:R-:W-:-:S02]  /*c820*/  @!P3 LEA R12, P6, R2, R0, 0x2 ;  /* 0x00000000020cb211 */ /* 0x008fc400078c10ff */
[----:B------:R-:W-:Y:S02]  /*c830*/  IADD3 R7, R239, 0x60, RZ ;  /* 0x00000060ef077810 */ /* 0x000fe40007ffe0ff */
[----:B------:R-:W-:Y:S02]  /*c840*/  @!P3 LEA.HI.X R13, R2, R4, R6, 0x2, P6 ;  /* 0x00000004020db211 */ /* 0x000fe400030f1406 */
[----:B------:R-:W-:Y:S02]  /*c850*/  ISETP.GE.AND P0, PT, R7, c[0x0][0x3c8], PT ;  /* 0x0000f20007007a0c */ /* 0x000fe40003f06270 */
[----:B------:R-:W-:Y:S01]  /*c860*/  IADD3 R2, R239, 0x68, RZ ;  /* 0x00000068ef027810 */ /* 0x000fe20007ffe0ff */
[----:B------:R-:W-:Y:S01]  /*c870*/  @!P3 ST.E.64 [R12.64], R136 ;  /* 0x000000880c00b985 */ /* 0x000fe2000c101b06 */
[----:B------:R-:W-:Y:S02]  /*c880*/  SHF.R.S32.HI R6, RZ, 0x1f, R3 ;  /* 0x0000001fff067819 */ /* 0x000fe40000011403 */
[----:B------:R-:W-:-:S02]  /*c890*/  @!P1 LEA R16, P6, R3, R0, 0x2 ;  /* 0x0000000003109211 */ /* 0x000fc400078c10ff */
[----:B-1----:R-:W-:Y:S02]  /*c8a0*/  SHF.R.S32.HI R9, RZ, 0x1f, R5 ;  /* 0x0000001fff097819 */ /* 0x002fe40000011405 */
[----:B------:R-:W-:Y:S02]  /*c8b0*/  @!P2 LEA R8, P5, R5, R0, 0x2 ;  /* 0x000000000508a211 */ /* 0x000fe400078a10ff */
[-C--:B------:R-:W-:Y:S02]  /*c8c0*/  @!P1 LEA.HI.X R17, R3, R4.reuse, R6, 0x2, P6 ;  /* 0x0000000403119211 */ /* 0x080fe400030f1406 */
[----:B------:R-:W-:Y:S02]  /*c8d0*/  @!P2 LEA.HI.X R9, R5, R4, R9, 0x2, P5 ;  /* 0x000000040509a211 */ /* 0x000fe400028f1409 */
[----:B------:R-:W-:Y:S02]  /*c8e0*/  ISETP.GE.AND P5, PT, R2, c[0x0][0x3c8], PT ;  /* 0x0000f20002007a0c */ /* 0x000fe40003fa6270 */
[----:B------:R-:W-:Y:S01]  /*c8f0*/  IADD3 R6, R239, 0x70, RZ ;  /* 0x00000070ef067810 */ /* 0x000fe20007ffe0ff */
[----:B------:R1:W-:Y:S01]  /*c900*/  @!P2 ST.E.64 [R8.64], R70 ;  /* 0x000000460800a985 */ /* 0x0003e2000c101b06 */
[----:B------:R-:W-:-:S02]  /*c910*/  SHF.R.S32.HI R3, RZ, 0x1f, R7 ;  /* 0x0000001fff037819 */ /* 0x000fc40000011407 */
[----:B------:R-:W-:Y:S01]  /*c920*/  ISETP.GE.AND P4, PT, R6, c[0x0][0x3c8], PT ;  /* 0x0000f20006007a0c */ /* 0x000fe20003f86270 */
[----:B------:R-:W-:Y:S01]  /*c930*/  @!P1 ST.E.64 [R16.64], R144 ;  /* 0x0000009010009985 */ /* 0x000fe2000c101b06 */
[----:B------:R-:W-:Y:S02]  /*c940*/  @!P0 LEA R10, P6, R7, R0, 0x2 ;  /* 0x00000000070a8211 */ /* 0x000fe400078c10ff */
[----:B------:R-:W-:Y:S02]  /*c950*/  IADD3 R5, R239, 0x78, RZ ;  /* 0x00000078ef057810 */ /* 0x000fe40007ffe0ff */
[----:B------:R-:W-:Y:S02]  /*c960*/  @!P0 LEA.HI.X R11, R7, R4, R3, 0x2, P6 ;  /* 0x00000004070b8211 */ /* 0x000fe400030f1403 */
[----:B------:R-:W-:Y:S02]  /*c970*/  SHF.R.S32.HI R3, RZ, 0x1f, R2 ;  /* 0x0000001fff037819 */ /* 0x000fe40000011402 */
[----:B------:R-:W-:Y:S01]  /*c980*/  @!P5 LEA R14, P6, R2, R0, 0x2 ;  /* 0x00000000020ed211 */ /* 0x000fe200078c10ff */
[----:B------:R2:W-:Y:S01]  /*c990*/  @!P0 ST.E.64 [R10.64], R140 ;  /* 0x0000008c0a008985 */ /* 0x0005e2000c101b06 */
[----:B------:R-:W-:-:S02]  /*c9a0*/  ISETP.GE.AND P3, PT, R5, c[0x0][0x3c8], PT ;  /* 0x0000f20005007a0c */ /* 0x000fc40003f66270 */
[----:B------:R-:W-:Y:S02]  /*c9b0*/  @!P5 LEA.HI.X R15, R2, R4, R3, 0x2, P6 ;  /* 0x00000004020fd211 */ /* 0x000fe400030f1403 */
[----:B------:R-:W-:Y:S02]  /*c9c0*/  IADD3 R3, R239, 0x80, RZ ;  /* 0x00000080ef037810 */ /* 0x000fe40007ffe0ff */
[----:B------:R-:W-:Y:S01]  /*c9d0*/  SHF.R.S32.HI R2, RZ, 0x1f, R6 ;  /* 0x0000001fff027819 */ /* 0x000fe20000011406 */
[----:B------:R3:W-:Y:S01]  /*c9e0*/  @!P5 ST.E.64 [R14.64], R164 ;  /* 0x000000a40e00d985 */ /* 0x0007e2000c101b06 */
[----:B------:R-:W-:Y:S02]  /*c9f0*/  ISETP.GE.AND P2, PT, R3, c[0x0][0x3c8], PT ;  /* 0x0000f20003007a0c */ /* 0x000fe40003f46270 */
[----:B------:R-:W-:Y:S02]  /*ca00*/  SHF.R.S32.HI R7, RZ, 0x1f, R5 ;  /* 0x0000001fff077819 */ /* 0x000fe40000011405 */
[----:B------:R-:W-:-:S02]  /*ca10*/  ISETP.GE.AND P5, PT, R22, c[0x0][0x3c8], PT ;  /* 0x0000f20016007a0c */ /* 0x000fc40003fa6270 */
[C---:B-1----:R-:W-:Y:S02]  /*ca20*/  @!P4 LEA R8, P6, R6.reuse, R0, 0x2 ;  /* 0x000000000608c211 */ /* 0x042fe400078c10ff */
[C---:B------:R-:W-:Y:S02]  /*ca30*/  IADD3 R13, R239.reuse, 0xe8, RZ ;  /* 0x000000e8ef0d7810 */ /* 0x040fe40007ffe0ff */
[----:B------:R-:W-:Y:S02]  /*ca40*/  @!P4 LEA.HI.X R9, R6, R4, R2, 0x2, P6 ;  /* 0x000000040609c211 */ /* 0x000fe400030f1402 */
[----:B------:R-:W-:Y:S02]  /*ca50*/  IADD3 R2, R239, 0x88, RZ ;  /* 0x00000088ef027810 */ /* 0x000fe40007ffe0ff */
[----:B------:R-:W-:Y:S01]  /*ca60*/  @!P3 LEA R6, P0, R5, R0, 0x2 ;  /* 0x000000000506b211 */ /* 0x000fe200078010ff */
[----:B------:R1:W-:Y:S01]  /*ca70*/  @!P4 ST.E.64 [R8.64], R154 ;  /* 0x0000009a0800c985 */ /* 0x0003e2000c101b06 */
[----:B------:R-:W-:-:S02]  /*ca80*/  ISETP.GE.AND P1, PT, R2, c[0x0][0x3c8], PT ;  /* 0x0000f20002007a0c */ /* 0x000fc40003f26270 */
[----:B------:R-:W-:Y:S02]  /*ca90*/  @!P3 LEA.HI.X R7, R5, R4, R7, 0x2, P0 ;  /* 0x000000040507b211 */ /* 0x000fe400000f1407 */
[----:B------:R-:W-:Y:S02]  /*caa0*/  ISETP.GE.AND P0, PT, R20, c[0x0][0x3c8], PT ;  /* 0x0000f20014007a0c */ /* 0x000fe40003f06270 */
[----:B--2---:R-:W-:Y:S01]  /*cab0*/  SHF.R.S32.HI R11, RZ, 0x1f, R3 ;  /* 0x0000001fff0b7819 */ /* 0x004fe20000011403 */
[----:B------:R2:W-:Y:S01]  /*cac0*/  @!P3 ST.E.64 [R6.64], R82 ;  /* 0x000000520600b985 */ /* 0x0005e2000c101b06 */
[----:B------:R-:W-:Y:S02]  /*cad0*/  @!P2 LEA R10, P6, R3, R0, 0x2 ;  /* 0x00000000030aa211 */ /* 0x000fe400078c10ff */
[----:B------:R-:W-:Y:S02]  /*cae0*/  ISETP.GE.AND P4, PT, R23, c[0x0][0x3c8], PT ;  /* 0x0000f20017007a0c */ /* 0x000fe40003f86270 */
[----:B------:R-:W-:-:S02]  /*caf0*/  @!P2 LEA.HI.X R11, R3, R4, R11, 0x2, P6 ;  /* 0x00000004030ba211 */ /* 0x000fc400030f140b */
[----:B------:R-:W-:Y:S02]  /*cb00*/  SHF.R.S32.HI R3, RZ, 0x1f, R2 ;  /* 0x0000001fff037819 */ /* 0x000fe40000011402 */
[C---:B---3--:R-:W-:Y:S01]  /*cb10*/  IADD3 R15, R239.reuse, 0xe0, RZ ;  /* 0x000000e0ef0f7810 */ /* 0x048fe20007ffe0ff */
[----:B------:R3:W-:Y:S01]  /*cb20*/  @!P2 ST.E.64 [R10.64], R158 ;  /* 0x0000009e0a00a985 */ /* 0x0007e2000c101b06 */
[----:B------:R-:W-:Y:S02]  /*cb30*/  ISETP.GE.AND P2, PT, R26, c[0x0][0x3c8], PT ;  /* 0x0000f2001a007a0c */ /* 0x000fe40003f46270 */
[C---:B------:R-:W-:Y:S02]  /*cb40*/  IADD3 R5, R239.reuse, 0xf0, RZ ;  /* 0x000000f0ef057810 */ /* 0x040fe40007ffe0ff */
[C---:B------:R-:W-:Y:S02]  /*cb50*/  IADD3 R12, R239.reuse, 0xd8, RZ ;  /* 0x000000d8ef0c7810 */ /* 0x040fe40007ffe0ff */
[----:B------:R-:W-:-:S02]  /*cb60*/  IADD3 R16, R239, 0xe0, RZ ;  /* 0x000000e0ef107810 */ /* 0x000fc40007ffe0ff */
[----:B------:R-:W-:Y:S02]  /*cb70*/  SHF.R.S32.HI R12, RZ, 0x1f, R12 ;  /* 0x0000001fff0c7819 */ /* 0x000fe4000001140c */
[C---:B-1----:R-:W-:Y:S02]  /*cb80*/  @!P1 LEA R8, P3, R2.reuse, R0, 0x2 ;  /* 0x0000000002089211 */ /* 0x042fe400078610ff */
[----:B------:R-:W-:Y:S02]  /*cb90*/  IADD3 R14, R239, 0xe8, RZ ;  /* 0x000000e8ef0e7810 */ /* 0x000fe40007ffe0ff */
[----:B------:R-:W-:Y:S02]  /*cba0*/  @!P1 LEA.HI.X R9, R2, R4, R3, 0x2, P3 ;  /* 0x0000000402099211 */ /* 0x000fe400018f1403 */
[----:B------:R-:W-:Y:S02]  /*cbb0*/  ISETP.GE.AND P3, PT, R21, c[0x0][0x3c8], PT ;  /* 0x0000f20015007a0c */ /* 0x000fe40003f66270 */
[----:B--2---:R-:W-:Y:S01]  /*cbc0*/  @!P0 LEA R6, P6, R20, R0, 0x2 ;  /* 0x0000000014068211 */ /* 0x004fe200078c10ff */
[----:B------:R1:W-:Y:S01]  /*cbd0*/  @!P1 ST.E.64 [R8.64], R98 ;  /* 0x0000006208009985 */ /* 0x0003e2000c101b06 */
[----:B------:R-:W-:-:S02]  /*cbe0*/  SHF.R.S32.HI R16, RZ, 0x1f, R16 ;  /* 0x0000001fff107819 */ /* 0x000fc40000011410 */
[----:B------:R-:W-:Y:S02]  /*cbf0*/  @!P0 LEA.HI.X R7, R20, R4, R24, 0x2, P6 ;  /* 0x0000000414078211 */ /* 0x000fe400030f1418 */
[C---:B------:R-:W-:Y:S02]  /*cc00*/  IADD3 R20, R239.reuse, 0xc0, RZ ;  /* 0x000000c0ef147810 */ /* 0x040fe40007ffe0ff */
[C---:B------:R-:W-:Y:S01]  /*cc10*/  IADD3 R24, R239.reuse, 0xb8, RZ ;  /* 0x000000b8ef187810 */ /* 0x040fe20007ffe0ff */
[----:B------:R2:W-:Y:S01]  /*cc20*/  @!P0 ST.E.64 [R6.64], R74 ;  /* 0x0000004a06008985 */ /* 0x0005e2000c101b06 */
[----:B---3--:R-:W-:Y:S02]  /*cc30*/  IADD3 R11, R239, 0xc8, RZ ;  /* 0x000000c8ef0b7810 */ /* 0x008fe40007ffe0ff */
[----:B------:R-:W-:Y:S02]  /*cc40*/  ISETP.GE.AND P1, PT, R24, c[0x0][0x3c8], PT ;  /* 0x0000f20018007a0c */ /* 0x000fe40003f26270 */
[----:B------:R-:W-:-:S02]  /*cc50*/  SHF.R.S32.HI R11, RZ, 0x1f, R11 ;  /* 0x0000001fff0b7819 */ /* 0x000fc4000001140b */
[----:B------:R-:W-:Y:S02]  /*cc60*/  IADD3 R10, R239, 0xd0, RZ ;  /* 0x000000d0ef0a7810 */ /* 0x000fe40007ffe0ff */
[----:B------:R-:W-:Y:S02]  /*cc70*/  SHF.R.S32.HI R14, RZ, 0x1f, R14 ;  /* 0x0000001fff0e7819 */ /* 0x000fe4000001140e */
[----:B------:R-:W-:Y:S02]  /*cc80*/  SHF.R.S32.HI R10, RZ, 0x1f, R10 ;  /* 0x0000001fff0a7819 */ /* 0x000fe4000001140a */
[----:B-1----:R-:W-:-:S04]  /*cc90*/  @!P5 LEA R8, P6, R22, R0, 0x2 ;  /* 0x000000001608d211 */ /* 0x002fc800078c10ff */
[----:B------:R-:W-:Y:S02]  /*cca0*/  @!P5 LEA.HI.X R9, R22, R4, R25, 0x2, P6 ;  /* 0x000000041609d211 */ /* 0x000fe400030f1419 */
[----:B------:R-:W-:Y:S02]  /*ccb0*/  IADD3 R25, R239, 0xa0, RZ ;  /* 0x000000a0ef197810 */ /* 0x000fe40007ffe0ff */
[----:B--2---:R-:W-:Y:S01]  /*ccc0*/  @!P4 LEA R6, P0, R23, R0, 0x2 ;  /* 0x000000001706c211 */ /* 0x004fe200078010ff */
[----:B------:R1:W-:Y:S01]  /*ccd0*/  @!P5 ST.E.64 [R8.64], R160 ;  /* 0x000000a00800d985 */ /* 0x0003e2000c101b06 */
[----:B------:R-:W-:Y:S02]  /*cce0*/  SHF.R.S32.HI R25, RZ, 0x1f, R25 ;  /* 0x0000001fff197819 */ /* 0x000fe40000011419 */
[----:B------:R-:W-:Y:S02]  /*ccf0*/  IADD3 R22, R239, 0xa8, RZ ;  /* 0x000000a8ef167810 */ /* 0x000fe40007ffe0ff */
[----:B------:R-:W-:-:S02]  /*cd00*/  @!P4 LEA.HI.X R7, R23, R4, R25, 0x2, P0 ;  /* 0x000000041707c211 */ /* 0x000fc400000f1419 */
[----:B------:R-:W-:Y:S02]  /*cd10*/  ISETP.GE.AND P0, PT, R20, c[0x0][0x3c8], PT ;  /* 0x0000f20014007a0c */ /* 0x000fe40003f06270 */
[----:B------:R-:W-:Y:S01]  /*cd20*/  SHF.R.S32.HI R22, RZ, 0x1f, R22 ;  /* 0x0000001fff167819 */ /* 0x000fe20000011416 */
[----:B------:R2:W-:Y:S01]  /*cd30*/  @!P4 ST.E.64 [R6.64], R102 ;  /* 0x000000660600c985 */ /* 0x0005e2000c101b06 */
[----:B------:R-:W-:Y:S02]  /*cd40*/  @!P3 LEA R2, P6, R21, R0, 0x2 ;  /* 0x000000001502b211 */ /* 0x000fe400078c10ff */
[----:B------:R-:W-:Y:S02]  /*cd50*/  IADD3 R23, R239, 0xc0, RZ ;  /* 0x000000c0ef177810 */ /* 0x000fe40007ffe0ff */
[----:B------:R-:W-:Y:S02]  /*cd60*/  @!P3 LEA.HI.X R3, R21, R4, R22, 0x2, P6 ;  /* 0x000000041503b211 */ /* 0x000fe400030f1416 */
[----:B------:R-:W-:-:S02]  /*cd70*/  IADD3 R22, R239, 0xc8, RZ ;  /* 0x000000c8ef167810 */ /* 0x000fc40007ffe0ff */
[C---:B------:R-:W-:Y:S01]  /*cd80*/  IADD3 R25, R239.reuse, 0xb8, RZ ;  /* 0x000000b8ef197810 */ /* 0x040fe20007ffe0ff */
[----:B------:R3:W-:Y:S01]  /*cd90*/  @!P3 ST.E.64 [R2.64], R78 ;  /* 0x0000004e0200b985 */ /* 0x0007e2000c101b06 */
[----:B------:R-:W-:Y:S02]  /*cda0*/  ISETP.GE.AND P4, PT, R22, c[0x0][0x3c8], PT ;  /* 0x0000f20016007a0c */ /* 0x000fe40003f86270 */
[----:B------:R-:W-:Y:S02]  /*cdb0*/  IADD3 R21, R239, 0xd0, RZ ;  /* 0x000000d0ef157810 */ /* 0x000fe40007ffe0ff */
[----:B------:R-:W-:Y:S02]  /*cdc0*/  SHF.R.S32.HI R23, RZ, 0x1f, R23 ;  /* 0x0000001fff177819 */ /* 0x000fe40000011417 */
[----:B------:R-:W-:Y:S02]  /*cdd0*/  SHF.R.S32.HI R25, RZ, 0x1f, R25 ;  /* 0x0000001fff197819 */ /* 0x000fe40000011419 */
[----:B-1----:R-:W-:-:S04]  /*cde0*/  @!P2 LEA R8, P5, R26, R0, 0x2 ;  /* 0x000000001a08a211 */ /* 0x002fc800078a10ff */
[----:B------:R-:W-:Y:S02]  /*cdf0*/  @!P2 LEA.HI.X R9, R26, R4, R27, 0x2, P5 ;  /* 0x000000041a09a211 */ /* 0x000fe400028f141b */
[----:B------:R-:W-:-:S03]  /*ce00*/  ISETP.GE.AND P5, PT, R21, c[0x0][0x3c8], PT ;  /* 0x0000f20015007a0c */ /* 0x000fc60003fa6270 */
[----:B------:R-:W-:Y:S01]  /*ce10*/  @!P2 ST.E.64 [R8.64], R114 ;  /* 0x000000720800a985 */ /* 0x000fe2000c101b06 */
[C---:B--2---:R-:W-:Y:S02]  /*ce20*/  @!P1 LEA R6, P6, R24.reuse, R0, 0x2 ;  /* 0x0000000018069211 */ /* 0x044fe400078c10ff */
[----:B------:R-:W-:Y:S02]  /*ce30*/  ISETP.GE.AND P2, PT, R15, c[0x0][0x3c8], PT ;  /* 0x0000f2000f007a0c */ /* 0x000fe40003f46270 */
[----:B------:R-:W-:-:S05]  /*ce40*/  @!P1 LEA.HI.X R7, R24, R4, R25, 0x2, P6 ;  /* 0x0000000418079211 */ /* 0x000fca00030f1419 */
[----:B------:R1:W-:Y:S01]  /*ce50*/  @!P1 ST.E.64 [R6.64], R106 ;  /* 0x0000006a06009985 */ /* 0x0003e2000c101b06 */
[C---:B---3--:R-:W-:Y:S02]  /*ce60*/  @!P0 LEA R2, P3, R20.reuse, R0, 0x2 ;  /* 0x0000000014028211 */ /* 0x048fe400078610ff */
[----:B------:R-:W-:Y:S02]  /*ce70*/  ISETP.GE.AND P1, PT, R13, c[0x0][0x3c8], PT ;  /* 0x0000f2000d007a0c */ /* 0x000fe40003f26270 */
[----:B------:R-:W-:Y:S02]  /*ce80*/  @!P0 LEA.HI.X R3, R20, R4, R23, 0x2, P3 ;  /* 0x0000000414038211 */ /* 0x000fe400018f1417 */
[----:B------:R-:W-:-:S03]  /*ce90*/  IADD3 R20, R239, 0xd8, RZ ;  /* 0x000000d8ef147810 */ /* 0x000fc60007ffe0ff */
[----:B------:R2:W-:Y:S01]  /*cea0*/  @!P0 ST.E.64 [R2.64], R62 ;  /* 0x0000003e02008985 */ /* 0x0005e2000c101b06 */
[----:B------:R-:W-:Y:S02]  /*ceb0*/  ISETP.GE.AND P3, PT, R20, c[0x0][0x3c8], PT ;  /* 0x0000f20014007a0c */ /* 0x000fe40003f66270 */
[----:B-1----:R-:W-:-:S04]  /*cec0*/  @!P4 LEA R6, P0, R22, R0, 0x2 ;  /* 0x000000001606c211 */ /* 0x002fc800078010ff */
[----:B------:R-:W-:Y:S02]  /*ced0*/  @!P4 LEA.HI.X R7, R22, R4, R11, 0x2, P0 ;  /* 0x000000041607c211 */ /* 0x000fe400000f140b */
[----:B------:R-:W-:-:S03]  /*cee0*/  ISETP.GE.AND P0, PT, R5, c[0x0][0x3c8], PT ;  /* 0x0000f20005007a0c */ /* 0x000fc60003f06270 */
[----:B------:R1:W-:Y:S01]  /*cef0*/  @!P4 ST.E.64 [R6.64], R86 ;  /* 0x000000560600c985 */ /* 0x0003e2000c101b06 */
[----:B--2---:R-:W-:-:S04]  /*cf00*/  @!P5 LEA R2, P6, R21, R0, 0x2 ;  /* 0x000000001502d211 */ /* 0x004fc800078c10ff */
[----:B------:R-:W-:Y:S02]  /*cf10*/  @!P5 LEA.HI.X R3, R21, R4, R10, 0x2, P6 ;  /* 0x000000041503d211 */ /* 0x000fe400030f140a */
[CC--:B------:R-:W-:Y:S02]  /*cf20*/  @!P3 LEA R10, P4, R20.reuse, R0.reuse, 0x2 ;  /* 0x00000000140ab211 */ /* 0x0c0fe400078810ff */
[----:B------:R-:W-:Y:S01]  /*cf30*/  @!P2 LEA R8, P6, R15, R0, 0x2 ;  /* 0x000000000f08a211 */ /* 0x000fe200078c10ff */
[----:B------:R2:W-:Y:S01]  /*cf40*/  @!P5 ST.E.64 [R2.64], R90 ;  /* 0x0000005a0200d985 */ /* 0x0005e2000c101b06 */
[-C--:B------:R-:W-:Y:S02]  /*cf50*/  @!P3 LEA.HI.X R11, R20, R4.reuse, R12, 0x2, P4 ;  /* 0x00000004140bb211 */ /* 0x080fe400020f140c */
[----:B------:R-:W-:Y:S02]  /*cf60*/  IADD3 R12, R239, 0xf0, RZ ;  /* 0x000000f0ef0c7810 */ /* 0x000fe40007ffe0ff */
[----:B------:R-:W-:Y:S01]  /*cf70*/  @!P2 LEA.HI.X R9, R15, R4, R16, 0x2, P6 ;  /* 0x000000040f09a211 */ /* 0x000fe200030f1410 */
[----:B------:R3:W-:Y:S01]  /*cf80*/  @!P3 ST.E.64 [R10.64], R118 ;  /* 0x000000760a00b985 */ /* 0x0007e2000c101b06 */
[----:B------:R-:W-:-:S03]  /*cf90*/  SHF.R.S32.HI R12, RZ, 0x1f, R12 ;  /* 0x0000001fff0c7819 */ /* 0x000fc6000001140c */
[----:B------:R3:W-:Y:S01]  /*cfa0*/  @!P2 ST.E.64 [R8.64], R110 ;  /* 0x0000006e0800a985 */ /* 0x0007e2000c101b06 */
[----:B-1----:R-:W-:-:S04]  /*cfb0*/  @!P1 LEA R6, P5, R13, R0, 0x2 ;  /* 0x000000000d069211 */ /* 0x002fc800078a10ff */
[----:B------:R-:W-:-:S05]  /*cfc0*/  @!P1 LEA.HI.X R7, R13, R4, R14, 0x2, P5 ;  /* 0x000000040d079211 */ /* 0x000fca00028f140e */
[----:B------:R3:W-:Y:S01]  /*cfd0*/  @!P1 ST.E.64 [R6.64], R94 ;  /* 0x0000005e06009985 */ /* 0x0007e2000c101b06 */
[----:B--2---:R-:W-:-:S04]  /*cfe0*/  @!P0 LEA R2, P4, R5, R0, 0x2 ;  /* 0x0000000005028211 */ /* 0x004fc800078810ff */
[----:B------:R-:W-:Y:S02]  /*cff0*/  @!P0 LEA.HI.X R3, R5, R4, R12, 0x2, P4 ;  /* 0x0000000405038211 */ /* 0x000fe400020f140c */
[----:B------:R-:W-:-:S03]  /*d000*/  IADD3 R5, R239, 0xf8, RZ ;  /* 0x000000f8ef057810 */ /* 0x000fc60007ffe0ff */
[----:B------:R3:W-:Y:S01]  /*d010*/  @!P0 ST.E.64 [R2.64], R66 ;  /* 0x0000004202008985 */ /* 0x0007e2000c101b06 */
[----:B------:R-:W-:-:S13]  /*d020*/  ISETP.GE.AND P0, PT, R5, c[0x0][0x3c8], PT ;  /* 0x0000f20005007a0c */ /* 0x000fda0003f06270 */
[----:B------:R-:W-:Y:S05]  /*d030*/  @P0 BRA `(.L_x_1276) ;  /* 0x00000dd000000947 */ /* 0x000fea0003800000 */
[----:B------:R-:W-:Y:S02]  /*d040*/  IADD3 R12, R239, 0xf8, RZ ;  /* 0x000000f8ef0c7810 */ /* 0x000fe40007ffe0ff */
[----:B---3--:R-:W-:Y:S02]  /*d050*/  LEA R2, P0, R5, R0, 0x2 ;  /* 0x0000000005027211 */ /* 0x008fe400078010ff */
[----:B------:R-:W-:-:S04]  /*d060*/  SHF.R.S32.HI R12, RZ, 0x1f, R12 ;  /* 0x0000001fff0c7819 */ /* 0x000fc8000001140c */
[----:B------:R-:W-:-:S05]  /*d070*/  LEA.HI.X R3, R5, R4, R12, 0x2, P0 ;  /* 0x0000000405037211 */ /* 0x000fca00000f140c */
[----:B------:R1:W-:Y:S01]  /*d080*/  ST.E.64 [R2.64], R58 ;  /* 0x0000003a02007985 */ /* 0x0003e2000c101b06 */
[----:B------:R-:W-:Y:S05]  /*d090*/  BRA `(.L_x_1276) ;  /* 0x00000d7000007947 */ /* 0x000fea0003800000 */
.L_x_1261:
[----:B------:R-:W-:Y:S01]  /*d0a0*/  ISETP.NE.U32.AND P1, PT, RZ, c[0x0][0x508], PT ;  /* 0x00014200ff007a0c */ /* 0x000fe20003f25070 */
[----:B------:R-:W2:Y:S01]  /*d0b0*/  LDL.LU R6, [R1+0x4] ;  /* 0x0000040001067983 */ /* 0x000ea20000300800 */
[----:B------:R-:W-:Y:S01]  /*d0c0*/  ISETP.NE.U32.AND P2, PT, RZ, c[0x0][0x500], PT ;  /* 0x00014000ff007a0c */ /* 0x000fe20003f45070 */
[----:B------:R-:W-:Y:S01]  /*d0d0*/  IMAD.MOV.U32 R4, RZ, RZ, 0x4 ;  /* 0x00000004ff047424 */ /* 0x000fe200078e00ff */
[----:B------:R-:W-:Y:S01]  /*d0e0*/  ISETP.NE.AND.EX P1, PT, RZ, c[0x0][0x50c], PT, P1 ;  /* 0x00014300ff007a0c */ /* 0x000fe20003f25310 */
[----:B------:R-:W-:Y:S01]  /*d0f0*/  IMAD.MOV.U32 R0, RZ, RZ, RZ ;  /* 0x000000ffff007224 */ /* 0x000fe200078e00ff */
[----:B------:R-:W-:Y:S01]  /*d100*/  ISETP.NE.AND.EX P2, PT, RZ, c[0x0][0x504], PT, P2 ;  /* 0x00014100ff007a0c */ /* 0x000fe20003f45320 */
[----:B------:R-:W-:Y:S02]  /*d110*/  IMAD.MOV.U32 R17, RZ, RZ, c[0x0][0x388] ;  /* 0x0000e200ff117624 */ /* 0x000fe400078e00ff */
[----:B-1----:R-:W-:-:S08]  /*d120*/  IMAD.WIDE R4, R244, R4, c[0x0][0x500] ;  /* 0x00014000f4047625 */ /* 0x002fd000078e0204 */
[C---:B------:R-:W-:Y:S02]  /*d130*/  @P1 LEA R2, P0, R244.reuse, c[0x0][0x508], 0x2 ;  /* 0x00014200f4021a11 */ /* 0x040fe400078010ff */
[----:B------:R1:W5:Y:S02]  /*d140*/  @P2 LDG.E R0, [R4.64] ;  /* 0x0000000604002981 */ /* 0x000364000c1e1900 */
[----:B------:R-:W-:-:S05]  /*d150*/  @P1 LEA.HI.X R3, R244, c[0x0][0x50c], R246, 0x2, P0 ;  /* 0x00014300f4031a11 */ /* 0x000fca00000f14f6 */
[----:B------:R1:W5:Y:S01]  /*d160*/  @P1 LDG.E R17, [R2.64] ;  /* 0x0000000602111981 */ /* 0x000362000c1e1900 */
[----:B--2---:R-:W-:-:S04]  /*d170*/  ISETP.NE.AND P0, PT, R6, RZ, PT ;  /* 0x000000ff0600720c */ /* 0x004fc80003f05270 */
[----:B------:R-:W-:Y:S01]  /*d180*/  SEL R16, R6, c[0x0][0x3d4], P0 ;  /* 0x0000f50006107a07 */ /* 0x000fe20000000000 */
[----:B------:R-:W-:Y:S05]  /*d190*/  @P1 BRA `(.L_x_1282) ;  /* 0x0000004000001947 */ /* 0x000fea0003800000 */
[----:B-1----:R-:W-:Y:S05]  /*d1a0*/  @!P2 BRA `(.L_x_1282) ;  /* 0x000000300000a947 */ /* 0x002fea0003800000 */
[----:B------:R1:W2:Y:S04]  /*d1b0*/  LDG.E R2, [R4.64] ;  /* 0x0000000604027981 */ /* 0x0002a8000c1e1900 */
[----:B-1----:R-:W2:Y:S02]  /*d1c0*/  LDG.E R4, [R4.64+0x4] ;  /* 0x0000040604047981 */ /* 0x002ea4000c1e1900 */
[----:B--2--5:R-:W-:Y:S02]  /*d1d0*/  IADD3 R17, -R2, R4, RZ ;  /* 0x0000000402117210 */ /* 0x024fe40007ffe1ff */
.L_x_1282:
        /* <DEDUP_REMOVED lines=11> */
[----:B------:R-:W2:Y:S01]  /*d290*/  LDL.LU R21, [R1+0x28] ;  /* 0x0000280001157983 */ /* 0x000ea20000300800 */
[----:B------:R-:W-:Y:S01]  /*d2a0*/  IMAD.MOV.U32 R2, RZ, RZ, 0x368 ;  /* 0x00000368ff027424 */ /* 0x000fe200078e00ff */
[----:B------:R-:W-:-:S04]  /*d2b0*/  ISETP.GT.AND P2, PT, R16, 0x1, PT ;  /* 0x000000011000780c */ /* 0x000fc80003f44270 */
[----:B------:R-:W-:-:S04]  /*d2c0*/  SEL R2, R2, 0x328, P2 ;  /* 0x0000032802027807 */ /* 0x000fc80001000000 */
[----:B------:R1:W3:Y:S08]  /*d2d0*/  LDC.64 R8, c[0x0][R2+0x170] ;  /* 0x00005c0002087b82 */ /* 0x0002f00000000a00 */
[----:B------:R1:W4:Y:S08]  /*d2e0*/  LDC.64 R6, c[0x0][R2+0x168] ;  /* 0x00005a0002067b82 */ /* 0x0003300000000a00 */
[----:B------:R1:W5:Y:S08]  /*d2f0*/  LDC.64 R14, c[0x0][R2+0x178] ;  /* 0x00005e00020e7b82 */ /* 0x0003700000000a00 */
[----:B------:R1:W2:Y:S02]  /*d300*/  LDC.64 R10, c[0x0][R2+0x160] ;  /* 0x00005800020a7b82 */ /* 0x0002a40000000a00 */
[----:B-1----:R-:W-:-:S02]  /*d310*/  IMAD.MOV.U32 R2, RZ, RZ, c[0x0][0x4e8] ;  /* 0x00013a00ff027624 */ /* 0x002fc400078e00ff */
[-C--:B---3--:R-:W-:Y:S02]  /*d320*/  IMAD R9, R9, R3.reuse, RZ ;  /* 0x0000000309097224 */ /* 0x088fe400078e02ff */
[----:B------:R-:W-:Y:S01]  /*d330*/  IMAD.WIDE.U32 R4, R8, R3, RZ ;  /* 0x0000000308047225 */ /* 0x000fe200078e00ff */
[----:B------:R-:W-:Y:S02]  /*d340*/  ISETP.NE.AND P0, PT, R2, 0x1, PT ;  /* 0x000000010200780c */ /* 0x000fe40003f05270 */
[----:B------:R-:W-:Y:S01]  /*d350*/  MOV R2, R12 ;  /* 0x0000000c00027202 */ /* 0x000fe20000000f00 */
[----:B------:R-:W-:Y:S02]  /*d360*/  IMAD R9, R8, R20, R9 ;  /* 0x0000001408097224 */ /* 0x000fe400078e0209 */
[-C--:B----4-:R-:W-:Y:S02]  /*d370*/  IMAD R18, R7, R245.reuse, RZ ;  /* 0x000000f507127224 */ /* 0x090fe400078e02ff */
[----:B------:R-:W-:Y:S01]  /*d380*/  IMAD.WIDE.U32 R6, R6, R245, RZ ;  /* 0x000000f506067225 */ /* 0x000fe200078e00ff */
[----:B------:R-:W-:-:S03]  /*d390*/  IADD3 R5, R5, R9, RZ ;  /* 0x0000000905057210 */ /* 0x000fc60007ffe0ff */
[----:B------:R-:W-:Y:S02]  /*d3a0*/  IMAD.IADD R18, R7, 0x1, R18 ;  /* 0x0000000107127824 */ /* 0x000fe400078e0212 */
[----:B------:R-:W-:-:S05]  /*d3b0*/  @P0 IMAD.HI.U32 R19, R12, c[0x0][0x4ec], RZ ;  /* 0x00013b000c130a27 */ /* 0x000fca00078e00ff */
[----:B------:R-:W-:Y:S02]  /*d3c0*/  @P0 SHF.R.U32.HI R2, RZ, c[0x0][0x4f0], R19 ;  /* 0x00013c00ff020a19 */ /* 0x000fe40000011613 */
[----:B------:R-:W-:-:S03]  /*d3d0*/  IADD3 R19, P1, P0, R4, R6, R0 ;  /* 0x0000000604137210 */ /* 0x000fc6000783e000 */
[----:B------:R-:W-:-:S04]  /*d3e0*/  IMAD.MOV R4, RZ, RZ, -R2 ;  /* 0x000000ffff047224 */ /* 0x000fc800078e0a02 */
[----:B------:R-:W-:Y:S01]  /*d3f0*/  IMAD R4, R4, c[0x0][0x4e8], R12 ;  /* 0x00013a0004047a24 */ /* 0x000fe200078e020c */
[----:B------:R-:W-:Y:S02]  /*d400*/  IADD3.X R12, R5, R18, R13, P1, P0 ;  /* 0x00000012050c7210 */ /* 0x000fe40000fe040d */
[----:B------:R-:W-:Y:S02]  /*d410*/  SHF.R.S32.HI R5, RZ, 0x1f, R2 ;  /* 0x0000001fff057819 */ /* 0x000fe40000011402 */
[----:B--2---:R-:W-:-:S05]  /*d420*/  SEL R8, R21, RZ, P2 ;  /* 0x000000ff15087207 */ /* 0x004fca0001000000 */
[-C--:B-----5:R-:W-:Y:S02]  /*d430*/  IMAD R9, R15, R8.reuse, RZ ;  /* 0x000000080f097224 */ /* 0x0a0fe400078e02ff */
[----:B------:R-:W-:Y:S01]  /*d440*/  IMAD.WIDE.U32 R6, R14, R8, RZ ;  /* 0x000000080e067225 */ /* 0x000fe200078e00ff */
[----:B------:R-:W-:-:S04]  /*d450*/  SHF.R.S32.HI R8, RZ, 0x1f, R4 ;  /* 0x0000001fff087819 */ /* 0x000fc80000011404 */
[----:B------:R-:W-:Y:S01]  /*d460*/  IADD3 R7, R7, R9, RZ ;  /* 0x0000000907077210 */ /* 0x000fe20007ffe0ff */
[----:B------:R-:W-:Y:S01]  /*d470*/  IMAD.MOV.U32 R9, RZ, RZ, c[0x0][0x4a8] ;  /* 0x00012a00ff097624 */ /* 0x000fe200078e00ff */
[----:B------:R-:W-:Y:S01]  /*d480*/  IADD3 R6, P1, P0, R2, R19, R6 ;  /* 0x0000001302067210 */ /* 0x000fe2000783e006 */
[----:B------:R-:W-:-:S03]  /*d490*/  IMAD R2, R11, R4, RZ ;  /* 0x000000040b027224 */ /* 0x000fc600078e02ff */
[----:B------:R-:W-:Y:S01]  /*d4a0*/  IADD3.X R7, R5, R12, R7, P1, P0 ;  /* 0x0000000c05077210 */ /* 0x000fe20000fe0407 */
[----:B------:R-:W-:-:S04]  /*d4b0*/  IMAD R2, R10, R8, R2 ;  /* 0x000000080a027224 */ /* 0x000fc800078e0202 */
        /* <DEDUP_REMOVED lines=9> */
.L_x_1284:
[----:B------:R-:W-:Y:S05]  /*d550*/  BSYNC B0 ;  /* 0x0000000000007941 */ /* 0x000fea0003800000 */
.L_x_1283:
[----:B------:R-:W-:-:S13]  /*d560*/  ISETP.GT.AND P0, PT, R16, 0x1, PT ;  /* 0x000000011000780c */ /* 0x000fda0003f04270 */
[----:B------:R-:W-:Y:S05]  /*d570*/  @P0 BRA `(.L_x_1276) ;  /* 0x0000089000000947 */ /* 0x000fea0003800000 */
[----:B-1----:R-:W2:Y:S01]  /*d580*/  LDL R6, [R1+0x2c] ;  /* 0x00002c0001067983 */ /* 0x002ea20000100800 */
[----:B------:R-:W-:Y:S01]  /*d590*/  MOV R4, c[0x0][0x4e8] ;  /* 0x00013a0000047a02 */ /* 0x000fe20000000f00 */
[----:B------:R-:W-:Y:S02]  /*d5a0*/  IMAD R2, R13, c[0x0][0x3a0], RZ ;  /* 0x0000e8000d027a24 */ /* 0x000fe400078e02ff */
[----:B------:R-:W1:Y:S01]  /*d5b0*/  S2R R11, SR_TID.X ;  /* 0x00000000000b7919 */ /* 0x000e620000002100 */
[----:B------:R-:W-:Y:S01]  /*d5c0*/  ISETP.NE.AND P0, PT, R4, 0x1, PT ;  /* 0x000000010400780c */ /* 0x000fe20003f05270 */
[----:B------:R-:W-:-:S04]  /*d5d0*/  IMAD.WIDE.U32 R4, R0, c[0x0][0x3a0], RZ ;  /* 0x0000e80000047a25 */ /* 0x000fc800078e00ff */
[----:B------:R-:W-:-:S05]  /*d5e0*/  IMAD R0, R0, c[0x0][0x3a4], R2 ;  /* 0x0000e90000007a24 */ /* 0x000fca00078e0202 */
[----:B------:R-:W-:-:S05]  /*d5f0*/  IADD3 R5, R5, R0, RZ ;  /* 0x0000000005057210 */ /* 0x000fca0007ffe0ff */
[----:B------:R-:W-:-:S04]  /*d600*/  IMAD.WIDE.U32 R4, R245, c[0x0][0x3e8], R4 ;  /* 0x0000fa00f5047a25 */ /* 0x000fc800078e0004 */
[----:B------:R-:W-:Y:S01]  /*d610*/  IMAD R5, R245, c[0x0][0x3ec], R5 ;  /* 0x0000fb00f5057a24 */ /* 0x000fe200078e0205 */
[----:B-1----:R-:W-:-:S04]  /*d620*/  SHF.R.S32.HI R10, RZ, 0x1f, R11 ;  /* 0x0000001fff0a7819 */ /* 0x002fc8000001140b */
[----:B------:R-:W-:-:S04]  /*d630*/  LEA.HI R10, R10, R11, RZ, 0x3 ;  /* 0x0000000b0a0a7211 */ /* 0x000fc800078f18ff */
[----:B------:R-:W-:-:S04]  /*d640*/  SHF.R.S32.HI R10, RZ, 0x3, R10 ;  /* 0x00000003ff0a7819 */ /* 0x000fc8000001140a */
[C---:B------:R-:W-:Y:S02]  /*d650*/  LEA R14, R241.reuse, R10, 0x7 ;  /* 0x0000000af10e7211 */ /* 0x040fe400078e38ff */
[----:B--2---:R-:W-:Y:S01]  /*d660*/  LEA R2, R241, R6, 0x7 ;  /* 0x00000006f1027211 */ /* 0x004fe200078e38ff */
[----:B------:R-:W-:-:S03]  /*d670*/  IMAD R6, R20, c[0x0][0x3f0], RZ ;  /* 0x0000fc0014067a24 */ /* 0x000fc600078e02ff */
[----:B------:R-:W-:Y:S01]  /*d680*/  MOV R0, R2 ;  /* 0x0000000200007202 */ /* 0x000fe20000000f00 */
[----:B------:R-:W-:-:S04]  /*d690*/  @P0 IMAD.HI.U32 R7, R2, c[0x0][0x4ec], RZ ;  /* 0x00013b0002070a27 */ /* 0x000fc800078e00ff */
[C---:B------:R-:W-:Y:S01]  /*d6a0*/  IMAD R9, R3.reuse, c[0x0][0x3f4], R6 ;  /* 0x0000fd0003097a24 */ /* 0x040fe200078e0206 */
[----:B------:R-:W-:Y:S01]  /*d6b0*/  @P0 SHF.R.U32.HI R0, RZ, c[0x0][0x4f0], R7 ;  /* 0x00013c00ff000a19 */ /* 0x000fe20000011607 */
[----:B------:R-:W-:-:S03]  /*d6c0*/  IMAD.WIDE.U32 R6, R3, c[0x0][0x3f0], R4 ;  /* 0x0000fc0003067a25 */ /* 0x000fc600078e0004 */
[----:B------:R-:W-:Y:S02]  /*d6d0*/  IADD3 R4, -R0, RZ, RZ ;  /* 0x000000ff00047210 */ /* 0x000fe40007ffe1ff */
[----:B------:R-:W-:Y:S02]  /*d6e0*/  SHF.R.S32.HI R8, RZ, 0x1f, R0 ;  /* 0x0000001fff087819 */ /* 0x000fe40000011400 */
[----:B------:R-:W-:Y:S01]  /*d6f0*/  IADD3 R3, R7, R9, RZ ;  /* 0x0000000907037210 */ /* 0x000fe20007ffe0ff */
[----:B------:R-:W-:Y:S01]  /*d700*/  IMAD R4, R4, c[0x0][0x4e8], R2 ;  /* 0x00013a0004047a24 */ /* 0x000fe200078e0202 */
[----:B------:R-:W-:Y:S01]  /*d710*/  MOV R2, R6 ;  /* 0x0000000600027202 */ /* 0x000fe20000000f00 */
[----:B------:R-:W-:-:S04]  /*d720*/  IMAD R5, R8, c[0x0][0x3e0], RZ ;  /* 0x0000f80008057a24 */ /* 0x000fc800078e02ff */
        /* <DEDUP_REMOVED lines=12> */
.L_x_1336:
[----:B------:R-:W-:Y:S05]  /*d7f0*/  BRA.DIV ~URZ, `(.L_x_1286) ;  /* 0x00001f027f007947 */ /* 0x000fea000b800000 */
[----:B------:R3:W4:Y:S02]  /*d800*/  SHFL.IDX PT, R0, R15, RZ, 0x181f ;  /* 0x00181fff0f007589 */ /* 0x00072400000e0000 */
.L_x_1337:
[----:B------:R-:W-:Y:S01]  /*d810*/  IMAD R13, R17, c[0x0][0x4e8], RZ ;  /* 0x00013a00110d7a24 */ /* 0x000fe200078e02ff */
[----:B------:R-:W-:Y:S04]  /*d820*/  BSSY B0, `(.L_x_1287) ;  /* 0x0000014000007945 */ /* 0x000fe80003800000 */
        /* <DEDUP_REMOVED lines=15> */
[----:B-----5:R-:W-:-:S05]  /*d920*/  @!P2 LEA.HI.X R9, R237, R4, R5, 0x1, P6 ;  /* 0x00000004ed09a211 */ /* 0x020fca00030f0c05 */
[----:B------:R2:W-:Y:S04]  /*d930*/  @!P2 ST.E.128 [R8.64], RZ ;  /* 0x000000ff0800a985 */ /* 0x0005e8000c101d06 */
[----:B------:R2:W-:Y:S04]  /*d940*/  @!P1 ST.E.128 [R6.64], RZ ;  /* 0x000000ff06009985 */ /* 0x0005e8000c101d06 */
[----:B------:R2:W-:Y:S02]  /*d950*/  @!P0 ST.E.128 [R2.64], RZ ;  /* 0x000000ff02008985 */ /* 0x0005e4000c101d06 */
.L_x_1288:
[----:B------:R-:W-:Y:S05]  /*d960*/  BSYNC B0 ;  /* 0x0000000000007941 */ /* 0x000fea0003800000 */
.L_x_1287:
[----:B------:R-:W-:Y:S05]  /*d970*/  BRA.DIV ~URZ, `(.L_x_1289) ;  /* 0x00001de27f007947 */ /* 0x000fea000b800000 */
[----:B--2---:R2:W1:Y:S04]  /*d980*/  SHFL.IDX PT, R4, R12, 0x1, 0x181f ;  /* 0x00381f000c047f89 */ /* 0x00446800000e0000 */
[----:B----4-:R2:W4:Y:S02]  /*d990*/  SHFL.IDX PT, R0, R15, 0x1, 0x181f ;  /* 0x00381f000f007f89 */ /* 0x01052400000e0000 */
.L_x_1338:
        /* <DEDUP_REMOVED lines=21> */
.L_x_1291:
[----:B------:R-:W-:Y:S05]  /*daf0*/  BSYNC B0 ;  /* 0x0000000000007941 */ /* 0x000fea0003800000 */
.L_x_1290:
[----:B------:R-:W-:Y:S05]  /*db00*/  BRA.DIV ~URZ, `(.L_x_1292) ;  /* 0x00001d127f007947 */ /* 0x000fea000b800000 */
[----:B-1----:R1:W2:Y:S02]  /*db10*/  SHFL.IDX PT, R4, R12, 0x2, 0x181f ;  /* 0x00581f000c047f89 */ /* 0x0022a400000e0000 */
.L_x_1339:
[----:B------:R-:W-:Y:S05]  /*db20*/  BRA.DIV ~URZ, `(.L_x_1293) ;  /* 0x00001d627f007947 */ /* 0x000fea000b800000 */
[----:B----4-:R4:W1:Y:S02]  /*db30*/  SHFL.IDX PT, R0, R15, 0x2, 0x181f ;  /* 0x00581f000f007f89 */ /* 0x01086400000e0000 */
.L_x_1340:
        /* <DEDUP_REMOVED lines=21> */
.L_x_1295:
[----:B------:R-:W-:Y:S05]  /*dc90*/  BSYNC B0 ;  /* 0x0000000000007941 */ /* 0x000fea0003800000 */
.L_x_1294:
[----:B------:R-:W-:Y:S05]  /*dca0*/  BRA.DIV ~URZ, `(.L_x_1296) ;  /* 0x00001c427f007947 */ /* 0x000fea000b800000 */
[----:B--2---:R2:W3:Y:S04]  /*dcb0*/  SHFL.IDX PT, R4, R12, 0x3, 0x181f ;  /* 0x00781f000c047f89 */ /* 0x0044e800000e0000 */
[----:B-1----:R2:W1:Y:S02]  /*dcc0*/  SHFL.IDX PT, R0, R15, 0x3, 0x181f ;  /* 0x00781f000f007f89 */ /* 0x00246400000e0000 */
.L_x_1341:
[----:B------:R-:W-:-:S04]  /*dcd0*/  IADD3 R14, R14, 0x60, RZ ;  /* 0x000000600e0e7810 */ /* 0x000fc80007ffe0ff */
        /* <DEDUP_REMOVED lines=10> */
[----:B---3--:R-:W-:Y:S02]  /*dd80*/  @!P3 LEA.HI.X R11, R234, R4, R235, 0x1, P4 ;  /* 0x00000004ea0bb211 */ /* 0x008fe400020f0ceb */
        /* <DEDUP_REMOVED lines=8> */
.L_x_1276:
[----:B------:R-:W-:Y:S05]  /*de10*/  BSYNC B1 ;  /* 0x0000000000017941 */ /* 0x000fea0003800000 */
.L_x_1260:
[----:B-1--4-:R-:W4:Y:S02]  /*de20*/  LDL R0, [R1+0x30] ;  /* 0x0000300001007983 */ /* 0x012f240000100800 */
[----:B----4-:R-:W-:-:S13]  /*de30*/  ISETP.NE.AND P0, PT, R0, RZ, PT ;  /* 0x000000ff0000720c */ /* 0x010fda0003f05270 */
[----:B------:R-:W-:Y:S01]  /*de40*/  @P0 WARPSYNC 0xffffffff ;  /* 0xffffffff00000948 */ /* 0x000fe20003800000 */
[----:B------:R-:W-:Y:S06]  /*de50*/  @P0 BAR.SYNC.DEFER_BLOCKING 0x5, 0x100 ;  /* 0x0144000000000b1d */ /* 0x000fec0000010000 */
[----:B------:R-:W1:Y:S04]  /*de60*/  @P0 LDS.128 R240, [0x20100] ;  /* 0x02010000fff00984 */ /* 0x000e680000000c00 */
[----:B------:R-:W-:Y:S06]  /*de70*/  @P0 BAR.ARV 0x4, 0x100 ;  /* 0x0104000000000b1d */ /* 0x000fec0000002000 */
[----:B------:R-:W-:Y:S05]  /*de80*/  @P0 BRA `(.L_x_1297) ;  /* 0x00000ae000000947 */ /* 0x000fea0003800000 */
[----:B------:R-:W4:Y:S01]  /*de90*/  S2R R0, SR_TID.X ;  /* 0x0000000000007919 */ /* 0x000f220000002100 */
[----:B---3--:R-:W-:Y:S01]  /*dea0*/  IMAD.MOV.U32 R7, RZ, RZ, RZ ;  /* 0x000000ffff077224 */ /* 0x008fe200078e00ff */
[----:B--2-4-:R-:W-:-:S04]  /*deb0*/  LOP3.LUT R14, R0, 0x1f, RZ, 0xc0, !PT ;  /* 0x0000001f000e7812 */ /* 0x014fc800078ec0ff */
[----:B------:R-:W-:Y:S01]  /*dec0*/  ISETP.NE.AND P5, PT, R14, 0x1f, PT ;  /* 0x0000001f0e00780c */ /* 0x000fe20003fa5270 */
[----:B------:R-:W-:Y:S10]  /*ded0*/  BRA.DIV ~URZ, `(.L_x_1298) ;  /* 0x00001ad27f007947 */ /* 0x000ff4000b800000 */
[----:B------:R2:W3:Y:S02]  /*dee0*/  SHFL.IDX PT, R9, R122, RZ, 0x1f ;  /* 0x00001fff7a097589 */ /* 0x0004e400000e0000 */
.L_x_1342:
[----:B------:R-:W-:Y:S05]  /*def0*/  BRA.DIV ~URZ, `(.L_x_1299) ;  /* 0x00001b227f007947 */ /* 0x000fea000b800000 */
[----:B------:R4:W2:Y:S02]  /*df00*/  SHFL.IDX PT, R8, R122, 0x1, 0x1f ;  /* 0x00201f007a087f89 */ /* 0x0008a400000e0000 */
.L_x_1343:
[----:B-1----:R-:W-:Y:S02]  /*df10*/  IMAD.IADD R0, R243, 0x1, R14 ;  /* 0x00000001f3007824 */ /* 0x002fe400078e020e */
[----:B------:R-:W-:-:S03]  /*df20*/  IMAD.MOV.U32 R6, RZ, RZ, RZ ;  /* 0x000000ffff067224 */ /* 0x000fc600078e00ff */
        /* <DEDUP_REMOVED lines=16> */
.L_x_1344:
        /* <DEDUP_REMOVED lines=16> */
.L_x_1345:
[----:B----4-:R-:W-:Y:S01]  /*e130*/  IMAD R0, R0, c[0x0][0x538], RZ ;  /* 0x00014e0000007a24 */ /* 0x010fe200078e02ff */
[----:B------:R-:W-:Y:S04]  /*e140*/  BSSY B1, `(.L_x_1302) ;  /* 0x000007d000017945 */ /* 0x000fe80003800000 */
[----:B--2---:R-:W-:-:S04]  /*e150*/  IADD3 R8, R0, R8, RZ ;  /* 0x0000000800087210 */ /* 0x004fc80007ffe0ff */
[----:B---3--:R-:W-:-:S13]  /*e160*/  ISETP.GT.AND P6, PT, R8, R9, PT ;  /* 0x000000090800720c */ /* 0x008fda0003fc4270 */
[----:B------:R-:W-:Y:S05]  /*e170*/  @P6 BRA `(.L_x_1303) ;  /* 0x0000024000006947 */ /* 0x000fea0003800000 */
.L_x_1307:
        /* <DEDUP_REMOVED lines=16> */
.L_x_1346:
        /* <DEDUP_REMOVED lines=16> */
.L_x_1347:
[----:B--2---:R-:W-:-:S05]  /*e380*/  IMAD R0, R0, c[0x0][0x538], RZ ;  /* 0x00014e0000007a24 */ /* 0x004fca00078e02ff */
[----:B------:R-:W-:-:S04]  /*e390*/  IADD3 R8, R0, R8, RZ ;  /* 0x0000000800087210 */ /* 0x000fc80007ffe0ff */
[----:B------:R-:W-:-:S13]  /*e3a0*/  ISETP.GT.AND P6, PT, R8, R9, PT ;  /* 0x000000090800720c */ /* 0x000fda0003fc4270 */
[----:B-1----:R-:W-:Y:S05]  /*e3b0*/  @!P6 BRA `(.L_x_1307) ;  /* 0xfffffdc00000e947 */ /* 0x002fea000383ffff */
.L_x_1303:
[----:B------:R-:W-:-:S05]  /*e3c0*/  IADD3 R12, -R0, R8, RZ ;  /* 0x00000008000c7210 */ /* 0x000fca0007ffe1ff */
[----:B------:R-:W-:-:S05]  /*e3d0*/  IMAD R0, R4, c[0x0][0x538], R12 ;  /* 0x00014e0004007a24 */ /* 0x000fca00078e020c */
[----:B------:R-:W-:Y:S01]  /*e3e0*/  ISETP.GT.AND P0, PT, R0, R9, PT ;  /* 0x000000090000720c */ /* 0x000fe20003f04270 */
[----:B------:R-:W-:-:S12]  /*e3f0*/  BRA.DIV ~URZ, `(.L_x_1308) ;  /* 0x00001a627f007947 */ /* 0x000fd8000b800000 */
[----:B------:R-:W-:-:S04]  /*e400*/  VOTE.ANY R11, PT, !P0 ;  /* 0x00000000000b7806 */ /* 0x000fc800040e0100 */
.L_x_1348:
[----:B------:R2:W3:Y:S01]  /*e410*/  POPC R10, R11 ;  /* 0x0000000b000a7309 */ /* 0x0004e20000000000 */
[----:B------:R-:W-:Y:S05]  /*e420*/  BRA.DIV ~URZ, `(.L_x_1309) ;  /* 0x00001a827f007947 */ /* 0x000fea000b800000 */
[----:B---3--:R3:W4:Y:S04]  /*e430*/  SHFL.IDX PT, R8, R6, R10, 0x1f ;  /* 0x00001f0a06087589 */ /* 0x00872800000e0000 */
[----:B------:R3:W1:Y:S02]  /*e440*/  SHFL.IDX PT, R7, R7, R10, 0x1f ;  /* 0x00001f0a07077589 */ /* 0x00066400000e0000 */
.L_x_1349:
[----:B------:R-:W-:Y:S01]  /*e450*/  ISETP.NE.AND P0, PT, R11, RZ, PT ;  /* 0x000000ff0b00720c */ /* 0x000fe20003f05270 */
[----:B------:R-:W-:-:S12]  /*e460*/  BSSY B0, `(.L_x_1310) ;  /* 0x0000005000007945 */ /* 0x000fd80003800000 */
[----:B------:R-:W-:Y:S05]  /*e470*/  @!P0 BRA `(.L_x_1311) ;  /* 0x0000003000008947 */ /* 0x000fea0003800000 */
[----:B------:R-:W-:Y:S01]  /*e480*/  IADD3 R3, R10, -0x1, RZ ;  /* 0xffffffff0a037810 */ /* 0x000fe20007ffe0ff */
[----:B------:R-:W-:Y:S05]  /*e490*/  BRA.DIV ~URZ, `(.L_x_1312) ;  /* 0x00001ae27f007947 */ /* 0x000fea000b800000 */
[----:B------:R2:W3:Y:S02]  /*e4a0*/  SHFL.IDX PT, R13, R4, R3, 0x1f ;  /* 0x00001f03040d7589 */ /* 0x0004e400000e0000 */
.L_x_1311:
[----:B------:R-:W-:Y:S05]  /*e4b0*/  BSYNC B0 ;  /* 0x0000000000007941 */ /* 0x000fea0003800000 */
.L_x_1310:
[----:B----4-:R-:W-:Y:S01]  /*e4c0*/  IABS R2, R8 ;  /* 0x0000000800027213 */ /* 0x010fe20000000000 */
[----:B---3--:R-:W-:Y:S01]  /*e4d0*/  IMAD R240, R13, c[0x0][0x538], R12 ;  /* 0x00014e000df07a24 */ /* 0x008fe200078e020c */
[----:B-12---:R-:W-:Y:S01]  /*e4e0*/  IABS R3, R7 ;  /* 0x0000000700037213 */ /* 0x006fe20000000000 */
[----:B------:R-:W-:Y:S01]  /*e4f0*/  IMAD.IADD R243, R10, 0x1, R243 ;  /* 0x000000010af37824 */ /* 0x000fe200078e02f3 */
[----:B------:R-:W1:Y:S01]  /*e500*/  I2F.RP R4, R2 ;  /* 0x0000000200047306 */ /* 0x000e620000209400 */
[----:B------:R-:W-:Y:S01]  /*e510*/  IMAD.IADD R9, R9, 0x1, -R240 ;  /* 0x0000000109097824 */ /* 0x000fe200078e0af0 */
[----:B------:R-:W-:-:S04]  /*e520*/  MOV R6, R3 ;  /* 0x0000000300067202 */ /* 0x000fc80000000f00 */
[----:B------:R-:W-:Y:S02]  /*e530*/  IABS R11, R9 ;  /* 0x00000009000b7213 */ /* 0x000fe40000000000 */
[----:B------:R-:W-:Y:S08]  /*e540*/  I2F.RP R12, R6 ;  /* 0x00000006000c7306 */ /* 0x000ff00000209400 */
        /* <DEDUP_REMOVED lines=9> */
[----:B------:R-:W-:-:S03]  /*e5e0*/  IMAD.HI.U32 R5, R5, R3, R4 ;  /* 0x0000000305057227 */ /* 0x000fc600078e0004 */
[----:B------:R-:W-:Y:S01]  /*e5f0*/  MOV R4, R0 ;  /* 0x0000000000047202 */ /* 0x000fe20000000f00 */
        /* <DEDUP_REMOVED lines=45> */
.L_x_1304:
[----:B------:R-:W-:Y:S01]  /*e8d0*/  IMAD.MOV.U32 R240, RZ, RZ, R9 ;  /* 0x000000fffff07224 */ /* 0x000fe200078e0009 */
[----:B------:R-:W-:Y:S01]  /*e8e0*/  MOV R242, RZ ;  /* 0x000000ff00f27202 */ /* 0x000fe20000000f00 */
[----:B------:R-:W-:Y:S01]  /*e8f0*/  IMAD.MOV.U32 R241, RZ, RZ, RZ ;  /* 0x000000fffff17224 */ /* 0x000fe200078e00ff */
[----:B------:R-:W-:Y:S02]  /*e900*/  MOV R243, c[0x0][0x53c] ;  /* 0x00014f0000f37a02 */ /* 0x000fe40000000f00 */
.L_x_1313:
[----:B------:R-:W-:Y:S05]  /*e910*/  BSYNC B1 ;  /* 0x0000000000017941 */ /* 0x000fea0003800000 */
.L_x_1302:
[----:B------:R-:W-:Y:S01]  /*e920*/  WARPSYNC 0xffffffff ;  /* 0xffffffff00007948 */ /* 0x000fe20003800000 */
[----:B------:R-:W-:Y:S01]  /*e930*/  BAR.SYNC.DEFER_BLOCKING 0x4, 0x100 ;  /* 0x0104000000007b1d */ /* 0x000fe20000010000 */
[----:B------:R-:W-:-:S13]  /*e940*/  ISETP.NE.AND P0, PT, R14, RZ, PT ;  /* 0x000000ff0e00720c */ /* 0x000fda0003f05270 */
[----:B------:R2:W-:Y:S04]  /*e950*/  @!P0 STS.128 [0x20100], R240 ;  /* 0x020100f0ff008388 */ /* 0x0005e80000000c00 */
[----:B------:R-:W-:Y:S06]  /*e960*/  BAR.ARV 0x5, 0x100 ;  /* 0x0144000000007b1d */ /* 0x000fec0000002000 */
.L_x_1297:
[----:B-1----:R-:W-:-:S13]  /*e970*/  ISETP.GE.AND P0, PT, R243, c[0x0][0x53c], PT ;  /* 0x00014f00f3007a0c */ /* 0x002fda0003f06270 */
[----:B--23--:R-:W-:Y:S01]  /*e980*/  @P0 CALL.REL.NOINC `(.L_x_1314) ;  /* 0x0000001000000944 */ /* 0x00cfe20003c00000 */
[----:B------:R-:W-:Y:S05]  /*e990*/  BRA `(.L_x_1315) ;  /* 0xffff2cc000007947 */ /* 0x000fea000383ffff */
.L_x_1314:
[----:B------:R-:W-:Y:S05]  /*e9a0*/  EXIT ;  /* 0x000000000000794d */ /* 0x000fea0003800000 */
.L_x_1226:
[----:B------:R-:W-:Y:S01]  /*e9b0*/  IMAD.MOV.U32 R0, RZ, RZ, R5 ;  /* 0x000000ffff007224 */ /* 0x000fe200078e0005 */
[----:B------:R-:W-:Y:S02]  /*e9c0*/  MOV R2, 0x1 ;  /* 0x0000000100027802 */ /* 0x000fe40000000f00 */
[----:B------:R-:W-:Y:S02]  /*e9d0*/  MOV R3, 0xe9f0 ;  /* 0x0000e9f000037802 */ /* 0x000fe40000000f00 */
[----:B--2---:R-:W-:Y:S05]  /*e9e0*/  CALL.REL.NOINC `($__internal_28_$__cuda_sm70_shflsync_up_p) ;  /* 0x0000169000007944 */ /* 0x004fea0003c00000 */
[----:B------:R-:W-:Y:S01]  /*e9f0*/  MOV R0, R4 ;  /* 0x0000000400007202 */ /* 0x000fe20000000f00 */
[----:B------:R-:W-:Y:S05]  /*ea00*/  BRA `(.L_x_1316) ;  /* 0xffff1a4000007947 */ /* 0x000fea000383ffff */
.L_x_1227:
[----:B------:R-:W-:Y:S01]  /*ea10*/  IMAD.MOV.U32 R0, RZ, RZ, R5 ;  /* 0x000000ffff007224 */ /* 0x000fe200078e0005 */
[----:B------:R-:W-:Y:S02]  /*ea20*/  MOV R2, 0x2 ;  /* 0x0000000200027802 */ /* 0x000fe40000000f00 */
[----:B------:R-:W-:Y:S02]  /*ea30*/  MOV R3, 0xea50 ;  /* 0x0000ea5000037802 */ /* 0x000fe40000000f00 */
[----:B--2---:R-:W-:Y:S05]  /*ea40*/  CALL.REL.NOINC `($__internal_28_$__cuda_sm70_shflsync_up_p) ;  /* 0x0000163000007944 */ /* 0x004fea0003c00000 */
[----:B------:R-:W-:Y:S01]  /*ea50*/  SEL R0, R4, RZ, P4 ;  /* 0x000000ff04007207 */ /* 0x000fe20002000000 */
[----:B------:R-:W-:Y:S01]  /*ea60*/  IMAD.MOV.U32 R2, RZ, RZ, 0x4 ;  /* 0x00000004ff027424 */ /* 0x000fe200078e00ff */
[----:B------:R-:W-:-:S03]  /*ea70*/  MOV R3, 0xeaa0 ;  /* 0x0000eaa000037802 */ /* 0x000fc60000000f00 */
[----:B------:R-:W-:Y:S02]  /*ea80*/  IMAD.IADD R0, R5, 0x1, R0 ;  /* 0x0000000105007824 */ /* 0x000fe400078e0200 */
[----:B------:R-:W-:Y:S05]  /*ea90*/  CALL.REL.NOINC `($__internal_28_$__cuda_sm70_shflsync_up_p) ;  /* 0x000015e000007944 */ /* 0x000fea0003c00000 */
        /* <DEDUP_REMOVED lines=13> */
[----:B------:R-:W-:Y:S01]  /*eb70*/  IMAD.IADD R4, R0, 0x1, R4 ;  /* 0x0000000100047824 */ /* 0x000fe200078e0204 */
[----:B------:R-:W-:-:S03]  /*eb80*/  MOV R0, 0x1f ;  /* 0x0000001f00007802 */ /* 0x000fc60000000f00 */
[----:B------:R-:W-:Y:S02]  /*eb90*/  IMAD.MOV.U32 R5, RZ, RZ, R4 ;  /* 0x000000ffff057224 */ /* 0x000fe400078e0004 */
[----:B------:R-:W-:Y:S05]  /*eba0*/  CALL.REL.NOINC `($__internal_27_$__cuda_sm70_shflsync_idx_p) ;  /* 0x0000148000007944 */ /* 0x000fea0003c00000 */
[----:B------:R-:W-:Y:S05]  /*ebb0*/  BRA `(.L_x_1317) ;  /* 0xffff199000007947 */ /* 0x000fea000383ffff */
.L_x_1229:
[----:B------:R-:W-:Y:S02]  /*ebc0*/  SEL R0, RZ, 0x1, P0 ;  /* 0x00000001ff007807 */ /* 0x000fe40000000000 */
[----:B------:R-:W-:Y:S02]  /*ebd0*/  MOV R2, 0xebf0 ;  /* 0x0000ebf000027802 */ /* 0x000fe40000000f00 */
[----:B------:R-:W-:Y:S05]  /*ebe0*/  CALL.REL.NOINC `($__internal_29_$__cuda_sm70_votesync_ballot) ;  /* 0x0000150000007944 */ /* 0x000fea0003c00000 */
[----:B------:R-:W-:Y:S01]  /*ebf0*/  MOV R6, R0 ;  /* 0x0000000000067202 */ /* 0x000fe20000000f00 */
[----:B------:R-:W-:Y:S05]  /*ec00*/  BRA `(.L_x_1318) ;  /* 0xffff19d000007947 */ /* 0x000fea000383ffff */
.L_x_1230:
[----:B------:R-:W-:Y:S01]  /*ec10*/  IMAD.MOV.U32 R5, RZ, RZ, R8 ;  /* 0x000000ffff057224 */ /* 0x000fe200078e0008 */
[----:B--2---:R-:W-:Y:S01]  /*ec20*/  MOV R3, R243 ;  /* 0x000000f300037202 */ /* 0x004fe20000000f00 */
[----:B------:R-:W-:Y:S01]  /*ec30*/  IMAD.MOV.U32 R0, RZ, RZ, 0x1f ;  /* 0x0000001fff007424 */ /* 0x000fe200078e00ff */
[----:B------:R-:W-:Y:S02]  /*ec40*/  MOV R2, 0xec60 ;  /* 0x0000ec6000027802 */ /* 0x000fe40000000f00 */
[----:B-1----:R-:W-:Y:S05]  /*ec50*/  CALL.REL.NOINC `($__internal_27_$__cuda_sm70_shflsync_idx_p) ;  /* 0x000013d000007944 */ /* 0x002fea0003c00000 */
[----:B------:R-:W-:Y:S01]  /*ec60*/  IMAD.MOV.U32 R11, RZ, RZ, R0 ;  /* 0x000000ffff0b7224 */ /* 0x000fe200078e0000 */
[----:B------:R-:W-:Y:S01]  /*ec70*/  MOV R5, R7 ;  /* 0x0000000700057202 */ /* 0x000fe20000000f00 */
[----:B------:R-:W-:Y:S01]  /*ec80*/  IMAD.MOV.U32 R7, RZ, RZ, RZ ;  /* 0x000000ffff077224 */ /* 0x000fe200078e00ff */
[----:B------:R-:W-:Y:S01]  /*ec90*/  MOV R3, R243 ;  /* 0x000000f300037202 */ /* 0x000fe20000000f00 */
[----:B------:R-:W-:Y:S01]  /*eca0*/  IMAD.MOV.U32 R0, RZ, RZ, 0x1f ;  /* 0x0000001fff007424 */ /* 0x000fe200078e00ff */
[----:B------:R-:W-:-:S02]  /*ecb0*/  MOV R2, 0xecd0 ;  /* 0x0000ecd000027802 */ /* 0x000fc40000000f00 */
[----:B------:R-:W-:Y:S05]  /*ecc0*/  CALL.REL.NOINC `($__internal_27_$__cuda_sm70_shflsync_idx_p) ;  /* 0x0000136000007944 */ /* 0x000fea0003c00000 */
[----:B------:R-:W-:Y:S01]  /*ecd0*/  MOV R10, R0 ;  /* 0x00000000000a7202 */ /* 0x000fe20000000f00 */
[----:B------:R-:W-:Y:S05]  /*ece0*/  BRA `(.L_x_1319) ;  /* 0xffff194000007947 */ /* 0x000fea000383ffff */
.L_x_1233:
[----:B------:R-:W-:Y:S01]  /*ecf0*/  IMAD.MOV.U32 R5, RZ, RZ, R4 ;  /* 0x000000ffff057224 */ /* 0x000fe200078e0004 */
[----:B------:R-:W-:-:S02]  /*ed00*/  MOV R0, 0x1f ;  /* 0x0000001f00007802 */ /* 0x000fc40000000f00 */
[----:B------:R-:W-:Y:S02]  /*ed10*/  MOV R2, 0xed30 ;  /* 0x0000ed3000027802 */ /* 0x000fe40000000f00 */
[----:B-1----:R-:W-:Y:S05]  /*ed20*/  CALL.REL.NOINC `($__internal_27_$__cuda_sm70_shflsync_idx_p) ;  /* 0x0000130000007944 */ /* 0x002fea0003c00000 */
[----:B------:R-:W-:Y:S01]  /*ed30*/  MOV R7, R0 ;  /* 0x0000000000077202 */ /* 0x000fe20000000f00 */
[----:B------:R-:W-:Y:S05]  /*ed40*/  BRA `(.L_x_1232) ;  /* 0xffff194000007947 */ /* 0x000fea000383ffff */
.L_x_1241:
[----:B------:R-:W-:Y:S01]  /*ed50*/  IMAD.MOV.U32 R5, RZ, RZ, R14 ;  /* 0x000000ffff057224 */ /* 0x000fe200078e000e */
[----:B------:R-:W-:Y:S01]  /*ed60*/  MOV R3, RZ ;  /* 0x000000ff00037202 */ /* 0x000fe20000000f00 */
[----:B------:R-:W-:Y:S01]  /*ed70*/  IMAD.MOV.U32 R0, RZ, RZ, 0x181f ;  /* 0x0000181fff007424 */ /* 0x000fe200078e00ff */
[----:B------:R-:W-:Y:S02]  /*ed80*/  MOV R2, 0xeda0 ;  /* 0x0000eda000027802 */ /* 0x000fe40000000f00 */
[----:B------:R-:W-:Y:S05]  /*ed90*/  CALL.REL.NOINC `($__internal_27_$__cuda_sm70_shflsync_idx_p) ;  /* 0x0000129000007944 */ /* 0x000fea0003c00000 */
[----:B------:R-:W-:Y:S01]  /*eda0*/  MOV R4, R0 ;  /* 0x0000000000047202 */ /* 0x000fe20000000f00 */
[----:B------:R-:W-:Y:S05]  /*edb0*/  BRA `(.L_x_1320) ;  /* 0xffff390000007947 */ /* 0x000fea000383ffff */
.L_x_1242:
[----:B------:R-:W-:Y:S01]  /*edc0*/  IMAD.MOV.U32 R5, RZ, RZ, R15 ;  /* 0x000000ffff057224 */ /* 0x000fe200078e000f */
[----:B------:R-:W-:Y:S01]  /*edd0*/  MOV R3, RZ ;  /* 0x000000ff00037202 */ /* 0x000fe20000000f00 */
[----:B------:R-:W-:Y:S01]  /*ede0*/  IMAD.MOV.U32 R0, RZ, RZ, 0x181f ;  /* 0x0000181fff007424 */ /* 0x000fe200078e00ff */
[----:B------:R-:W-:Y:S02]  /*edf0*/  MOV R2, 0xee10 ;  /* 0x0000ee1000027802 */ /* 0x000fe40000000f00 */
[----:B-12---:R-:W-:Y:S05]  /*ee00*/  CALL.REL.NOINC `($__internal_27_$__cuda_sm70_shflsync_idx_p) ;  /* 0x0000122000007944 */ /* 0x006fea0003c00000 */
[----:B------:R-:W-:Y:S05]  /*ee10*/  BRA `(.L_x_1321) ;  /* 0xffff38c000007947 */ /* 0x000fea000383ffff */
.L_x_1245:
[----:B------:R-:W-:Y:S01]  /*ee20*/  IMAD.MOV.U32 R5, RZ, RZ, R14 ;  /* 0x000000ffff057224 */ /* 0x000fe200078e000e */
[----:B--2---:R-:W-:Y:S01]  /*ee30*/  MOV R3, 0x1 ;  /* 0x0000000100037802 */ /* 0x004fe20000000f00 */
[----:B----4-:R-:W-:Y:S01]  /*ee40*/  IMAD.MOV.U32 R0, RZ, RZ, 0x181f ;  /* 0x0000181fff007424 */ /* 0x010fe200078e00ff */
[----:B------:R-:W-:-:S02]  /*ee50*/  MOV R2, 0xee70 ;  /* 0x0000ee7000027802 */ /* 0x000fc40000000f00 */
[----:B-1-3--:R-:W-:Y:S05]  /*ee60*/  CALL.REL.NOINC `($__internal_27_$__cuda_sm70_shflsync_idx_p) ;  /* 0x000011c000007944 */ /* 0x00afea0003c00000 */
[----:B------:R-:W-:Y:S01]  /*ee70*/  IMAD.MOV.U32 R4, RZ, RZ, R0 ;  /* 0x000000ffff047224 */ /* 0x000fe200078e0000 */
[----:B------:R-:W-:Y:S01]  /*ee80*/  MOV R3, 0x1 ;  /* 0x0000000100037802 */ /* 0x000fe20000000f00 */
[----:B------:R-:W-:Y:S01]  /*ee90*/  IMAD.MOV.U32 R5, RZ, RZ, R15 ;  /* 0x000000ffff057224 */ /* 0x000fe200078e000f */
[----:B------:R-:W-:-:S02]  /*eea0*/  MOV R0, 0x181f ;  /* 0x0000181f00007802 */ /* 0x000fc40000000f00 */
[----:B------:R-:W-:Y:S02]  /*eeb0*/  MOV R2, 0xeed0 ;  /* 0x0000eed000027802 */ /* 0x000fe40000000f00 */
[----:B------:R-:W-:Y:S05]  /*eec0*/  CALL.REL.NOINC `($__internal_27_$__cuda_sm70_shflsync_idx_p) ;  /* 0x0000116000007944 */ /* 0x000fea0003c00000 */
[----:B------:R-:W-:Y:S05]  /*eed0*/  BRA `(.L_x_1322) ;  /* 0xffff398000007947 */ /* 0x000fea000383ffff */
.L_x_1248:
[----:B------:R-:W-:Y:S01]  /*eee0*/  IMAD.MOV.U32 R5, RZ, RZ, R14 ;  /* 0x000000ffff057224 */ /* 0x000fe200078e000e */
[----:B-1----:R-:W-:Y:S01]  /*eef0*/  MOV R3, 0x2 ;  /* 0x0000000200037802 */ /* 0x002fe20000000f00 */
[----:B----4-:R-:W-:Y:S01]  /*ef00*/  IMAD.MOV.U32 R0, RZ, RZ, 0x181f ;  /* 0x0000181fff007424 */ /* 0x010fe200078e00ff */
[----:B------:R-:W-:Y:S02]  /*ef10*/  MOV R2, 0xef30 ;  /* 0x0000ef3000027802 */ /* 0x000fe40000000f00 */
[----:B--23--:R-:W-:Y:S05]  /*ef20*/  CALL.REL.NOINC `($__internal_27_$__cuda_sm70_shflsync_idx_p) ;  /* 0x0000110000007944 */ /* 0x00cfea0003c00000 */
[----:B------:R-:W-:Y:S01]  /*ef30*/  MOV R4, R0 ;  /* 0x0000000000047202 */ /* 0x000fe20000000f00 */
[----:B------:R-:W-:Y:S05]  /*ef40*/  BRA `(.L_x_1323) ;  /* 0xffff3a8000007947 */ /* 0x000fea000383ffff */
.L_x_1249:
[----:B------:R-:W-:Y:S01]  /*ef50*/  IMAD.MOV.U32 R5, RZ, RZ, R15 ;  /* 0x000000ffff057224 */ /* 0x000fe200078e000f */
[----:B------:R-:W-:Y:S01]  /*ef60*/  MOV R3, 0x2 ;  /* 0x0000000200037802 */ /* 0x000fe20000000f00 */
[----:B----4-:R-:W-:Y:S01]  /*ef70*/  IMAD.MOV.U32 R0, RZ, RZ, 0x181f ;  /* 0x0000181fff007424 */ /* 0x010fe200078e00ff */
[----:B------:R-:W-:Y:S02]  /*ef80*/  MOV R2, 0xefa0 ;  /* 0x0000efa000027802 */ /* 0x000fe40000000f00 */
[----:B-123--:R-:W-:Y:S05]  /*ef90*/  CALL.REL.NOINC `($__internal_27_$__cuda_sm70_shflsync_idx_p) ;  /* 0x0000109000007944 */ /* 0x00efea0003c00000 */
[----:B------:R-:W-:Y:S05]  /*efa0*/  BRA `(.L_x_1324) ;  /* 0xffff3a4000007947 */ /* 0x000fea000383ffff */
.L_x_1252:
[----:B------:R-:W-:Y:S01]  /*efb0*/  IMAD.MOV.U32 R5, RZ, RZ, R14 ;  /* 0x000000ffff057224 */ /* 0x000fe200078e000e */
[----:B-1----:R-:W-:Y:S01]  /*efc0*/  MOV R3, 0x3 ;  /* 0x0000000300037802 */ /* 0x002fe20000000f00 */
[----:B------:R-:W-:Y:S01]  /*efd0*/  IMAD.MOV.U32 R0, RZ, RZ, 0x181f ;  /* 0x0000181fff007424 */ /* 0x000fe200078e00ff */
[----:B------:R-:W-:-:S02]  /*efe0*/  MOV R2, 0xf000 ;  /* 0x0000f00000027802 */ /* 0x000fc40000000f00 */
[----:B--234-:R-:W-:Y:S05]  /*eff0*/  CALL.REL.NOINC `($__internal_27_$__cuda_sm70_shflsync_idx_p) ;  /* 0x0000103000007944 */ /* 0x01cfea0003c00000 */
[----:B------:R-:W-:Y:S01]  /*f000*/  IMAD.MOV.U32 R4, RZ, RZ, R0 ;  /* 0x000000ffff047224 */ /* 0x000fe200078e0000 */
[----:B------:R-:W-:Y:S01]  /*f010*/  MOV R3, 0x3 ;  /* 0x0000000300037802 */ /* 0x000fe20000000f00 */
[----:B------:R-:W-:Y:S01]  /*f020*/  IMAD.MOV.U32 R5, RZ, RZ, R15 ;  /* 0x000000ffff057224 */ /* 0x000fe200078e000f */
[----:B------:R-:W-:-:S02]  /*f030*/  MOV R0, 0x181f ;  /* 0x0000181f00007802 */ /* 0x000fc40000000f00 */
[----:B------:R-:W-:Y:S02]  /*f040*/  MOV R2, 0xf060 ;  /* 0x0000f06000027802 */ /* 0x000fe40000000f00 */
[----:B------:R-:W-:Y:S05]  /*f050*/  CALL.REL.NOINC `($__internal_27_$__cuda_sm70_shflsync_idx_p) ;  /* 0x00000fd000007944 */ /* 0x000fea0003c00000 */
[----:B------:R-:W-:Y:S05]  /*f060*/  BRA `(.L_x_1325) ;  /* 0xffff3b0000007947 */ /* 0x000fea000383ffff */
.L_x_1257:
[----:B------:R-:W-:Y:S01]  /*f070*/  IMAD.MOV.U32 R2, RZ, RZ, R233 ;  /* 0x000000ffff027224 */ /* 0x000fe200078e00e9 */
[----:B------:R-:W-:Y:S01]  /*f080*/  MOV R7, 0x1f ;  /* 0x0000001f00077802 */ /* 0x000fe20000000f00 */
[----:B------:R-:W-:Y:S01]  /*f090*/  IMAD.MOV.U32 R5, RZ, RZ, 0x2 ;  /* 0x00000002ff057424 */ /* 0x000fe200078e00ff */
[----:B------:R-:W-:Y:S02]  /*f0a0*/  MOV R6, 0xffffffff ;  /* 0xffffffff00067802 */ /* 0x000fe40000000f00 */
[----:B------:R-:W-:Y:S02]  /*f0b0*/  MOV R3, 0xf0d0 ;  /* 0x0000f0d000037802 */ /* 0x000fe40000000f00 */
[----:B------:R-:W-:Y:S05]  /*f0c0*/  CALL.REL.NOINC `($__internal_26_$__cuda_sm70_shflsync_bfly_p) ;  /* 0x00000f1000007944 */ /* 0x000fea0003c00000 */
[----:B------:R-:W-:Y:S01]  /*f0d0*/  FADD.FTZ R0, R233, R5 ;  /* 0x00000005e9007221 */ /* 0x000fe20000010000 */
[----:B------:R-:W-:Y:S02]  /*f0e0*/  MOV R5, 0x1 ;  /* 0x0000000100057802 */ /* 0x000fe40000000f00 */
[----:B------:R-:W-:Y:S02]  /*f0f0*/  MOV R3, 0xf120 ;  /* 0x0000f12000037802 */ /* 0x000fe40000000f00 */
[----:B------:R-:W-:-:S02]  /*f100*/  MOV R2, R0 ;  /* 0x0000000000027202 */ /* 0x000fc40000000f00 */
[----:B------:R-:W-:Y:S05]  /*f110*/  CALL.REL.NOINC `($__internal_26_$__cuda_sm70_shflsync_bfly_p) ;  /* 0x00000ec000007944 */ /* 0x000fea0003c00000 */
[----:B------:R-:W-:Y:S01]  /*f120*/  FADD.FTZ R0, R0, R5 ;  /* 0x0000000500007221 */ /* 0x000fe20000010000 */
[----:B------:R-:W-:-:S02]  /*f130*/  MOV R2, R232 ;  /* 0x000000e800027202 */ /* 0x000fc40000000f00 */
[----:B------:R-:W-:Y:S02]  /*f140*/  MOV R5, 0x2 ;  /* 0x0000000200057802 */ /* 0x000fe40000000f00 */
[----:B------:R-:W-:Y:S02]  /*f150*/  MOV R3, 0xf170 ;  /* 0x0000f17000037802 */ /* 0x000fe40000000f00 */
[----:B------:R-:W-:Y:S05]  /*f160*/  CALL.REL.NOINC `($__internal_26_$__cuda_sm70_shflsync_bfly_p) ;  /* 0x00000e7000007944 */ /* 0x000fea0003c00000 */
[----:B------:R-:W-:Y:S01]  /*f170*/  FADD.FTZ R4, R232, R5 ;  /* 0x00000005e8047221 */ /* 0x000fe20000010000 */
[----:B------:R-:W-:Y:S02]  /*f180*/  MOV R5, 0x1 ;  /* 0x0000000100057802 */ /* 0x000fe40000000f00 */
[----:B------:R-:W-:Y:S02]  /*f190*/  MOV R3, 0xf1c0 ;  /* 0x0000f1c000037802 */ /* 0x000fe40000000f00 */
[----:B------:R-:W-:Y:S02]  /*f1a0*/  MOV R2, R4 ;  /* 0x0000000400027202 */ /* 0x000fe40000000f00 */
[----:B------:R-:W-:Y:S05]  /*f1b0*/  CALL.REL.NOINC `($__internal_26_$__cuda_sm70_shflsync_bfly_p) ;  /* 0x00000e2000007944 */ /* 0x000fea0003c00000 */
[----:B------:R-:W-:Y:S01]  /*f1c0*/  MOV R3, R5 ;  /* 0x0000000500037202 */ /* 0x000fe20000000f00 */
[----:B------:R-:W-:Y:S05]  /*f1d0*/  BRA `(.L_x_1326) ;  /* 0xffff9fc000007947 */ /* 0x000fea000383ffff */
.L_x_1264:
[----:B-1-34-:R-:W-:Y:S01]  /*f1e0*/  IMAD.MOV.U32 R5, RZ, RZ, R14 ;  /* 0x000000ffff057224 */ /* 0x01afe200078e000e */
[----:B------:R-:W-:Y:S01]  /*f1f0*/  MOV R3, RZ ;  /* 0x000000ff00037202 */ /* 0x000fe20000000f00 */
[----:B------:R-:W-:Y:S01]  /*f200*/  IMAD.MOV.U32 R0, RZ, RZ, 0x181f ;  /* 0x0000181fff007424 */ /* 0x000fe200078e00ff */
[----:B------:R-:W-:-:S02]  /*f210*/  MOV R2, 0xf230 ;  /* 0x0000f23000027802 */ /* 0x000fc40000000f00 */
[----:B------:R-:W-:Y:S05]  /*f220*/  CALL.REL.NOINC `($__internal_27_$__cuda_sm70_shflsync_idx_p) ;  /* 0x00000e0000007944 */ /* 0x000fea0003c00000 */
[----:B------:R-:W-:Y:S01]  /*f230*/  MOV R6, R0 ;  /* 0x0000000000067202 */ /* 0x000fe20000000f00 */
[----:B------:R-:W-:Y:S05]  /*f240*/  BRA `(.L_x_1327) ;  /* 0xffffbbc000007947 */ /* 0x000fea000383ffff */
.L_x_1265:
[----:B------:R-:W-:Y:S01]  /*f250*/  IMAD.MOV.U32 R5, RZ, RZ, R15 ;  /* 0x000000ffff057224 */ /* 0x000fe200078e000f */
[----:B------:R-:W-:Y:S01]  /*f260*/  MOV R3, RZ ;  /* 0x000000ff00037202 */ /* 0x000fe20000000f00 */
[----:B------:R-:W-:Y:S01]  /*f270*/  IMAD.MOV.U32 R0, RZ, RZ, 0x181f ;  /* 0x0000181fff007424 */ /* 0x000fe200078e00ff */
[----:B------:R-:W-:-:S02]  /*f280*/  MOV R2, 0xf2a0 ;  /* 0x0000f2a000027802 */ /* 0x000fc40000000f00 */
[----:B-12---:R-:W-:Y:S05]  /*f290*/  CALL.REL.NOINC `($__internal_27_$__cuda_sm70_shflsync_idx_p) ;  /* 0x00000d9000007944 */ /* 0x006fea0003c00000 */
[----:B------:R-:W-:Y:S05]  /*f2a0*/  BRA `(.L_x_1328) ;  /* 0xffffbb8000007947 */ /* 0x000fea000383ffff */
.L_x_1268:
        /* <DEDUP_REMOVED lines=12> */
.L_x_1271:
[----:B------:R-:W-:Y:S01]  /*f370*/  IMAD.MOV.U32 R5, RZ, RZ, R14 ;  /* 0x000000ffff057224 */ /* 0x000fe200078e000e */
[----:B-1----:R-:W-:Y:S01]  /*f380*/  MOV R3, 0x2 ;  /* 0x0000000200037802 */ /* 0x002fe20000000f00 */
[----:B----4-:R-:W-:Y:S01]  /*f390*/  IMAD.MOV.U32 R0, RZ, RZ, 0x181f ;  /* 0x0000181fff007424 */ /* 0x010fe200078e00ff */
[----:B------:R-:W-:Y:S02]  /*f3a0*/  MOV R2, 0xf3c0 ;  /* 0x0000f3c000027802 */ /* 0x000fe40000000f00 */
[----:B--23--:R-:W-:Y:S05]  /*f3b0*/  CALL.REL.NOINC `($__internal_27_$__cuda_sm70_shflsync_idx_p) ;  /* 0x00000c7000007944 */ /* 0x00cfea0003c00000 */
[----:B------:R-:W-:Y:S01]  /*f3c0*/  MOV R6, R0 ;  /* 0x0000000000067202 */ /* 0x000fe20000000f00 */
[----:B------:R-:W-:Y:S05]  /*f3d0*/  BRA `(.L_x_1330) ;  /* 0xffffbd5000007947 */ /* 0x000fea000383ffff */
.L_x_1272:
[----:B------:R-:W-:Y:S01]  /*f3e0*/  IMAD.MOV.U32 R5, RZ, RZ, R15 ;  /* 0x000000ffff057224 */ /* 0x000fe200078e000f */
[----:B------:R-:W-:Y:S01]  /*f3f0*/  MOV R3, 0x2 ;  /* 0x0000000200037802 */ /* 0x000fe20000000f00 */
[----:B----4-:R-:W-:Y:S01]  /*f400*/  IMAD.MOV.U32 R0, RZ, RZ, 0x181f ;  /* 0x0000181fff007424 */ /* 0x010fe200078e00ff */
[----:B------:R-:W-:Y:S02]  /*f410*/  MOV R2, 0xf430 ;  /* 0x0000f43000027802 */ /* 0x000fe40000000f00 */
[----:B-123--:R-:W-:Y:S05]  /*f420*/  CALL.REL.NOINC `($__internal_27_$__cuda_sm70_shflsync_idx_p) ;  /* 0x00000c0000007944 */ /* 0x00efea0003c00000 */
[----:B------:R-:W-:Y:S05]  /*f430*/  BRA `(.L_x_1331) ;  /* 0xffffbd1000007947 */ /* 0x000fea000383ffff */
.L_x_1275:
        /* <DEDUP_REMOVED lines=12> */
.L_x_1277:
[----:B------:R-:W-:Y:S01]  /*f500*/  IMAD.MOV.U32 R5, RZ, RZ, R20 ;  /* 0x000000ffff057224 */ /* 0x000fe200078e0014 */
[----:B------:R-:W-:Y:S01]  /*f510*/  MOV R3, RZ ;  /* 0x000000ff00037202 */ /* 0x000fe20000000f00 */
[----:B------:R-:W-:Y:S01]  /*f520*/  IMAD.MOV.U32 R0, RZ, RZ, 0x1c1f ;  /* 0x00001c1fff007424 */ /* 0x000fe200078e00ff */
[----:B------:R-:W-:Y:S02]  /*f530*/  MOV R2, 0xf550 ;  /* 0x0000f55000027802 */ /* 0x000fe40000000f00 */
[----:B------:R-:W-:Y:S05]  /*f540*/  CALL.REL.NOINC `($__internal_27_$__cuda_sm70_shflsync_idx_p) ;  /* 0x00000ae000007944 */ /* 0x000fea0003c00000 */
[----:B------:R-:W-:Y:S01]  /*f550*/  MOV R4, R0 ;  /* 0x0000000000047202 */ /* 0x000fe20000000f00 */
[----:B------:R-:W-:Y:S05]  /*f560*/  BRA `(.L_x_1333) ;  /* 0xffffc0e000007947 */ /* 0x000fea000383ffff */
.L_x_1278:
[----:B------:R-:W-:Y:S01]  /*f570*/  IMAD.MOV.U32 R5, RZ, RZ, R21 ;  /* 0x000000ffff057224 */ /* 0x000fe200078e0015 */
[----:B------:R-:W-:Y:S01]  /*f580*/  MOV R3, RZ ;  /* 0x000000ff00037202 */ /* 0x000fe20000000f00 */
[----:B------:R-:W-:Y:S01]  /*f590*/  IMAD.MOV.U32 R0, RZ, RZ, 0x1c1f ;  /* 0x00001c1fff007424 */ /* 0x000fe200078e00ff */
[----:B------:R-:W-:Y:S02]  /*f5a0*/  MOV R2, 0xf5c0 ;  /* 0x0000f5c000027802 */ /* 0x000fe40000000f00 */
[----:B-12---:R-:W-:Y:S05]  /*f5b0*/  CALL.REL.NOINC `($__internal_27_$__cuda_sm70_shflsync_idx_p) ;  /* 0x00000a7000007944 */ /* 0x006fea0003c00000 */
[----:B------:R-:W-:Y:S05]  /*f5c0*/  BRA `(.L_x_1334) ;  /* 0xffffc0a000007947 */ /* 0x000fea000383ffff */
.L_x_1281:
        /* <DEDUP_REMOVED lines=12> */
.L_x_1285:
[----:B------:R-:W-:Y:S01]  /*f690*/  IMAD.MOV.U32 R5, RZ, RZ, R12 ;  /* 0x000000ffff057224 */ /* 0x000fe200078e000c */
[----:B------:R-:W-:Y:S01]  /*f6a0*/  MOV R3, RZ ;  /* 0x000000ff00037202 */ /* 0x000fe20000000f00 */
[----:B------:R-:W-:Y:S01]  /*f6b0*/  IMAD.MOV.U32 R0, RZ, RZ, 0x181f ;  /* 0x0000181fff007424 */ /* 0x000fe200078e00ff */
[----:B------:R-:W-:Y:S02]  /*f6c0*/  MOV R2, 0xf6e0 ;  /* 0x0000f6e000027802 */ /* 0x000fe40000000f00 */
[----:B------:R-:W-:Y:S05]  /*f6d0*/  CALL.REL.NOINC `($__internal_27_$__cuda_sm70_shflsync_idx_p) ;  /* 0x0000095000007944 */ /* 0x000fea0003c00000 */
[----:B------:R-:W-:Y:S01]  /*f6e0*/  MOV R4, R0 ;  /* 0x0000000000047202 */ /* 0x000fe20000000f00 */
[----:B------:R-:W-:Y:S05]  /*f6f0*/  BRA `(.L_x_1336) ;  /* 0xffffe0f000007947 */ /* 0x000fea000383ffff */
.L_x_1286:
[----:B------:R-:W-:Y:S01]  /*f700*/  IMAD.MOV.U32 R5, RZ, RZ, R15 ;  /* 0x000000ffff057224 */ /* 0x000fe200078e000f */
[----:B------:R-:W-:Y:S01]  /*f710*/  MOV R3, RZ ;  /* 0x000000ff00037202 */ /* 0x000fe20000000f00 */
[----:B------:R-:W-:Y:S01]  /*f720*/  IMAD.MOV.U32 R0, RZ, RZ, 0x181f ;  /* 0x0000181fff007424 */ /* 0x000fe200078e00ff */
[----:B------:R-:W-:Y:S02]  /*f730*/  MOV R2, 0xf750 ;  /* 0x0000f75000027802 */ /* 0x000fe40000000f00 */
[----:B-12---:R-:W-:Y:S05]  /*f740*/  CALL.REL.NOINC `($__internal_27_$__cuda_sm70_shflsync_idx_p) ;  /* 0x000008e000007944 */ /* 0x006fea0003c00000 */
[----:B------:R-:W-:Y:S05]  /*f750*/  BRA `(.L_x_1337) ;  /* 0xffffe0b000007947 */ /* 0x000fea000383ffff */
.L_x_1289:
        /* <DEDUP_REMOVED lines=12> */
.L_x_1292:
[----:B------:R-:W-:Y:S01]  /*f820*/  IMAD.MOV.U32 R5, RZ, RZ, R12 ;  /* 0x000000ffff057224 */ /* 0x000fe200078e000c */
[----:B-1----:R-:W-:Y:S01]  /*f830*/  MOV R3, 0x2 ;  /* 0x0000000200037802 */ /* 0x002fe20000000f00 */
[----:B----4-:R-:W-:Y:S01]  /*f840*/  IMAD.MOV.U32 R0, RZ, RZ, 0x181f ;  /* 0x0000181fff007424 */ /* 0x010fe200078e00ff */
[----:B------:R-:W-:Y:S02]  /*f850*/  MOV R2, 0xf870 ;  /* 0x0000f87000027802 */ /* 0x000fe40000000f00 */
[----:B--23--:R-:W-:Y:S05]  /*f860*/  CALL.REL.NOINC `($__internal_27_$__cuda_sm70_shflsync_idx_p) ;  /* 0x000007c000007944 */ /* 0x00cfea0003c00000 */
[----:B------:R-:W-:Y:S01]  /*f870*/  MOV R4, R0 ;  /* 0x0000000000047202 */ /* 0x000fe20000000f00 */
[----:B------:R-:W-:Y:S05]  /*f880*/  BRA `(.L_x_1339) ;  /* 0xffffe29000007947 */ /* 0x000fea000383ffff */
.L_x_1293:
[----:B------:R-:W-:Y:S01]  /*f890*/  IMAD.MOV.U32 R5, RZ, RZ, R15 ;  /* 0x000000ffff057224 */ /* 0x000fe200078e000f */
[----:B------:R-:W-:Y:S01]  /*f8a0*/  MOV R3, 0x2 ;  /* 0x0000000200037802 */ /* 0x000fe20000000f00 */
[----:B----4-:R-:W-:Y:S01]  /*f8b0*/  IMAD.MOV.U32 R0, RZ, RZ, 0x181f ;  /* 0x0000181fff007424 */ /* 0x010fe200078e00ff */
[----:B------:R-:W-:Y:S02]  /*f8c0*/  MOV R2, 0xf8e0 ;  /* 0x0000f8e000027802 */ /* 0x000fe40000000f00 */
[----:B-123--:R-:W-:Y:S05]  /*f8d0*/  CALL.REL.NOINC `($__internal_27_$__cuda_sm70_shflsync_idx_p) ;  /* 0x0000075000007944 */ /* 0x00efea0003c00000 */
[----:B------:R-:W-:Y:S05]  /*f8e0*/  BRA `(.L_x_1340) ;  /* 0xffffe25000007947 */ /* 0x000fea000383ffff */
.L_x_1296:
        /* <DEDUP_REMOVED lines=12> */
.L_x_1298:
[----:B------:R-:W-:Y:S01]  /*f9b0*/  IMAD.MOV.U32 R5, RZ, RZ, R122 ;  /* 0x000000ffff057224 */ /* 0x000fe200078e007a */
[----:B------:R-:W-:Y:S01]  /*f9c0*/  MOV R3, RZ ;  /* 0x000000ff00037202 */ /* 0x000fe20000000f00 */
[----:B------:R-:W-:Y:S01]  /*f9d0*/  IMAD.MOV.U32 R0, RZ, RZ, 0x1f ;  /* 0x0000001fff007424 */ /* 0x000fe200078e00ff */
[----:B------:R-:W-:Y:S02]  /*f9e0*/  MOV R2, 0xfa00 ;  /* 0x0000fa0000027802 */ /* 0x000fe40000000f00 */
[----:B-1----:R-:W-:Y:S05]  /*f9f0*/  CALL.REL.NOINC `($__internal_27_$__cuda_sm70_shflsync_idx_p) ;  /* 0x0000063000007944 */ /* 0x002fea0003c00000 */
[----:B------:R-:W-:Y:S01]  /*fa00*/  MOV R9, R0 ;  /* 0x0000000000097202 */ /* 0x000fe20000000f00 */
[----:B------:R-:W-:Y:S05]  /*fa10*/  BRA `(.L_x_1342) ;  /* 0xffffe4d000007947 */ /* 0x000fea000383ffff */
.L_x_1299:
[----:B------:R-:W-:Y:S01]  /*fa20*/  IMAD.MOV.U32 R5, RZ, RZ, R122 ;  /* 0x000000ffff057224 */ /* 0x000fe200078e007a */
[----:B------:R-:W-:Y:S01]  /*fa30*/  MOV R3, 0x1 ;  /* 0x0000000100037802 */ /* 0x000fe20000000f00 */
[----:B------:R-:W-:Y:S01]  /*fa40*/  IMAD.MOV.U32 R0, RZ, RZ, 0x1f ;  /* 0x0000001fff007424 */ /* 0x000fe200078e00ff */
[----:B------:R-:W-:Y:S02]  /*fa50*/  MOV R2, 0xfa70 ;  /* 0x0000fa7000027802 */ /* 0x000fe40000000f00 */
[----:B-123--:R-:W-:Y:S05]  /*fa60*/  CALL.REL.NOINC `($__internal_27_$__cuda_sm70_shflsync_idx_p) ;  /* 0x000005c000007944 */ /* 0x00efea0003c00000 */
[----:B------:R-:W-:Y:S01]  /*fa70*/  MOV R8, R0 ;  /* 0x0000000000087202 */ /* 0x000fe20000000f00 */
[----:B------:R-:W-:Y:S05]  /*fa80*/  BRA `(.L_x_1343) ;  /* 0xffffe48000007947 */ /* 0x000fea000383ffff */
.L_x_1300:
[----:B------:R-:W-:Y:S02]  /*fa90*/  MOV R2, 0x1 ;  /* 0x0000000100027802 */ /* 0x000fe40000000f00 */
[----:B------:R-:W-:-:S02]  /*faa0*/  MOV R3, 0xfac0 ;  /* 0x0000fac000037802 */ /* 0x000fc40000000f00 */
[----:B--234-:R-:W-:Y:S05]  /*fab0*/  CALL.REL.NOINC `($__internal_28_$__cuda_sm70_shflsync_up_p) ;  /* 0x000005c000007944 */ /* 0x01cfea0003c00000 */
[----:B------:R-:W-:Y:S05]  /*fac0*/  BRA `(.L_x_1344) ;  /* 0xffffe56000007947 */ /* 0x000fea000383ffff */
.L_x_1301:
[----:B------:R-:W-:Y:S02]  /*fad0*/  MOV R2, 0x2 ;  /* 0x0000000200027802 */ /* 0x000fe40000000f00 */
[----:B------:R-:W-:-:S02]  /*fae0*/  MOV R3, 0xfb00 ;  /* 0x0000fb0000037802 */ /* 0x000fc40000000f00 */
[----:B--23--:R-:W-:Y:S05]  /*faf0*/  CALL.REL.NOINC `($__internal_28_$__cuda_sm70_shflsync_up_p) ;  /* 0x0000058000007944 */ /* 0x00cfea0003c00000 */
        /* <DEDUP_REMOVED lines=23> */
.L_x_1305:
[----:B------:R-:W-:Y:S02]  /*fc70*/  MOV R2, 0x1 ;  /* 0x0000000100027802 */ /* 0x000fe40000000f00 */
[----:B------:R-:W-:Y:S02]  /*fc80*/  MOV R3, 0xfca0 ;  /* 0x0000fca000037802 */ /* 0x000fe40000000f00 */
[----:B------:R-:W-:Y:S05]  /*fc90*/  CALL.REL.NOINC `($__internal_28_$__cuda_sm70_shflsync_up_p) ;  /* 0x000003e000007944 */ /* 0x000fea0003c00000 */
[----:B------:R-:W-:Y:S01]  /*fca0*/  MOV R2, R4 ;  /* 0x0000000400027202 */ /* 0x000fe20000000f00 */
[----:B------:R-:W-:Y:S05]  /*fcb0*/  BRA `(.L_x_1346) ;  /* 0xffffe5c000007947 */ /* 0x000fea000383ffff */
.L_x_1306:
[----:B------:R-:W-:Y:S02]  /*fcc0*/  MOV R2, 0x2 ;  /* 0x0000000200027802 */ /* 0x000fe40000000f00 */
[----:B------:R-:W-:Y:S02]  /*fcd0*/  MOV R3, 0xfcf0 ;  /* 0x0000fcf000037802 */ /* 0x000fe40000000f00 */
        /* <DEDUP_REMOVED lines=24> */
.L_x_1308:
[----:B------:R-:W-:Y:S02]  /*fe60*/  SEL R0, RZ, 0x1, P0 ;  /* 0x00000001ff007807 */ /* 0x000fe40000000000 */
[----:B------:R-:W-:Y:S02]  /*fe70*/  MOV R2, 0xfe90 ;  /* 0x0000fe9000027802 */ /* 0x000fe40000000f00 */
[----:B-1----:R-:W-:Y:S05]  /*fe80*/  CALL.REL.NOINC `($__internal_29_$__cuda_sm70_votesync_ballot) ;  /* 0x0000026000007944 */ /* 0x002fea0003c00000 */
[----:B------:R-:W-:Y:S01]  /*fe90*/  MOV R11, R0 ;  /* 0x00000000000b7202 */ /* 0x000fe20000000f00 */
[----:B------:R-:W-:Y:S05]  /*fea0*/  BRA `(.L_x_1348) ;  /* 0xffffe56000007947 */ /* 0x000fea000383ffff */
.L_x_1309:
[----:B------:R-:W-:Y:S01]  /*feb0*/  IMAD.MOV.U32 R5, RZ, RZ, R6 ;  /* 0x000000ffff057224 */ /* 0x000fe200078e0006 */
[----:B---3--:R-:W-:Y:S01]  /*fec0*/  MOV R3, R10 ;  /* 0x0000000a00037202 */ /* 0x008fe20000000f00 */
[----:B------:R-:W-:Y:S01]  /*fed0*/  IMAD.MOV.U32 R0, RZ, RZ, 0x1f ;  /* 0x0000001fff007424 */ /* 0x000fe200078e00ff */
[----:B------:R-:W-:Y:S02]  /*fee0*/  MOV R2, 0xff00 ;  /* 0x0000ff0000027802 */ /* 0x000fe40000000f00 */
[----:B-12---:R-:W-:Y:S05]  /*fef0*/  CALL.REL.NOINC `($__internal_27_$__cuda_sm70_shflsync_idx_p) ;  /* 0x0000013000007944 */ /* 0x006fea0003c00000 */
[----:B------:R-:W-:Y:S01]  /*ff00*/  IMAD.MOV.U32 R8, RZ, RZ, R0 ;  /* 0x000000ffff087224 */ /* 0x000fe200078e0000 */
[----:B------:R-:W-:Y:S01]  /*ff10*/  MOV R3, R10 ;  /* 0x0000000a00037202 */ /* 0x000fe20000000f00 */
[----:B------:R-:W-:Y:S01]  /*ff20*/  IMAD.MOV.U32 R5, RZ, RZ, R7 ;  /* 0x000000ffff057224 */ /* 0x000fe200078e0007 */
[----:B------:R-:W-:Y:S02]  /*ff30*/  MOV R0, 0x1f ;  /* 0x0000001f00007802 */ /* 0x000fe40000000f00 */
[----:B------:R-:W-:-:S02]  /*ff40*/  MOV R2, 0xff60 ;  /* 0x0000ff6000027802 */ /* 0x000fc40000000f00 */
[----:B------:R-:W-:Y:S05]  /*ff50*/  CALL.REL.NOINC `($__internal_27_$__cuda_sm70_shflsync_idx_p) ;  /* 0x000000d000007944 */ /* 0x000fea0003c00000 */
[----:B------:R-:W-:Y:S01]  /*ff60*/  MOV R7, R0 ;  /* 0x0000000000077202 */ /* 0x000fe20000000f00 */
[----:B------:R-:W-:Y:S05]  /*ff70*/  BRA `(.L_x_1349) ;  /* 0xffffe4d000007947 */ /* 0x000fea000383ffff */
.L_x_1312:
[----:B------:R-:W-:Y:S01]  /*ff80*/  IMAD.MOV.U32 R5, RZ, RZ, R4 ;  /* 0x000000ffff057224 */ /* 0x000fe200078e0004 */
[----:B------:R-:W-:-:S02]  /*ff90*/  MOV R0, 0x1f ;  /* 0x0000001f00007802 */ /* 0x000fc40000000f00 */
[----:B------:R-:W-:Y:S02]  /*ffa0*/  MOV R2, 0xffc0 ;  /* 0x0000ffc000027802 */ /* 0x000fe40000000f00 */
[----:B-1234-:R-:W-:Y:S05]  /*ffb0*/  CALL.REL.NOINC `($__internal_27_$__cuda_sm70_shflsync_idx_p) ;  /* 0x0000007000007944 */ /* 0x01efea0003c00000 */
[----:B------:R-:W-:Y:S01]  /*ffc0*/  MOV R13, R0 ;  /* 0x00000000000d7202 */ /* 0x000fe20000000f00 */
[----:B------:R-:W-:Y:S05]  /*ffd0*/  BRA `(.L_x_1311) ;  /* 0xffffe4d000007947 */ /* 0x000fea000383ffff */
        .weak           $__internal_26_$__cuda_sm70_shflsync_bfly_p
        .type           $__internal_26_$__cuda_sm70_shflsync_bfly_p,@function
        .size           $__internal_26_$__cuda_sm70_shflsync_bfly_p,($__internal_27_$__cuda_sm70_shflsync_idx_p - $__internal_26_$__cuda_sm70_shflsync_bfly_p)
$__internal_26_$__cuda_sm70_shflsync_bfly_p:
[----:B------:R-:W-:Y:S04]  /*ffe0*/  WARPSYNC R6 ;  /* 0x0000000600007348 */ /* 0x000fe80003800000 */
[----:B------:R1:W2:Y:S02]  /*fff0*/  SHFL.BFLY PT, R5, R2, R5, R7 ;  /* 0x0c00000502057389 */ /* 0x0002a400000e0007 */
[----:B-1----:R-:W-:Y:S02]  /*10000*/  MOV R2, R3 ;  /* 0x0000000300027202 */ /* 0x002fe40000000f00 */
[----:B------:R-:W-:-:S04]  /*10010*/  MOV R3, 0x0 ;  /* 0x0000000000037802 */ /* 0x000fc80000000f00 */
[----:B--2---:R-:W-:Y:S05]  /*10020*/  RET.REL.NODEC R2 `(_ZN7cutlass13device_kernelIN5flash19enable_sm80_to_sm89INS1_16FlashAttnFwdSm80INS1_25CollectiveMainloopFwdSm80ILi8ELi1ELb0EN4cute5tupleIJNS5_1CILi128EEENS7_ILi64EEENS7_ILi256EEEEEELi256ENS_10bfloat16_tEfNS_4arch4Sm80ELb0ELb0ELb0ELb1ELb0ELb0ELb1ELb1EEENS1_21CollectiveEpilogueFwdINS6_IJS8_SA_S9_EEENS6_IJNS7_ILi1EEESI_SI_EEESC_SE_Li256ELb1ELb1ELb1ELb0EEENS1_36VarlenDynamicPersistentTileSchedulerILi128ELi64ELi256ELi256ELb1ELb1ELb0ELb0ELb1ELb1EEEEEEEEEvNT_6ParamsE) ;  /* 0xfffeffd002007950 */ /* 0x004fea0003c3ffff */
        .weak           $__internal_27_$__cuda_sm70_shflsync_idx_p
        .type           $__internal_27_$__cuda_sm70_shflsync_idx_p,@function
        .size           $__internal_27_$__cuda_sm70_shflsync_idx_p,($__internal_28_$__cuda_sm70_shflsync_up_p - $__internal_27_$__cuda_sm70_shflsync_idx_p)
$__internal_27_$__cuda_sm70_shflsync_idx_p:
[----:B------:R-:W-:-:S04]  /*10030*/  MOV R123, 0xffffffff ;  /* 0xffffffff007b7802 */ /* 0x000fc80000000f00 */
[----:B------:R-:W-:Y:S04]  /*10040*/  WARPSYNC R123 ;  /* 0x0000007b00007348 */ /* 0x000fe80003800000 */
[----:B------:R1:W2:Y:S02]  /*10050*/  SHFL.IDX PT, R0, R5, R3, R0 ;  /* 0x0000000305007389 */ /* 0x0002a400000e0000 */
[----:B-1----:R-:W-:-:S04]  /*10060*/  MOV R3, 0x0 ;  /* 0x0000000000037802 */ /* 0x002fc80000000f00 */
[----:B--2---:R-:W-:Y:S05]  /*10070*/  RET.REL.NODEC R2 `(_ZN7cutlass13device_kernelIN5flash19enable_sm80_to_sm89INS1_16FlashAttnFwdSm80INS1_25CollectiveMainloopFwdSm80ILi8ELi1ELb0EN4cute5tupleIJNS5_1CILi128EEENS7_ILi64EEENS7_ILi256EEEEEELi256ENS_10bfloat16_tEfNS_4arch4Sm80ELb0ELb0ELb0ELb1ELb0ELb0ELb1ELb1EEENS1_21CollectiveEpilogueFwdINS6_IJS8_SA_S9_EEENS6_IJNS7_ILi1EEESI_SI_EEESC_SE_Li256ELb1ELb1ELb1ELb0EEENS1_36VarlenDynamicPersistentTileSchedulerILi128ELi64ELi256ELi256ELb1ELb1ELb0ELb0ELb1ELb1EEEEEEEEEvNT_6ParamsE) ;  /* 0xfffeff8002007950 */ /* 0x004fea0003c3ffff */
        .weak           $__internal_28_$__cuda_sm70_shflsync_up_p
        .type           $__internal_28_$__cuda_sm70_shflsync_up_p,@function
        .size           $__internal_28_$__cuda_sm70_shflsync_up_p,($__internal_29_$__cuda_sm70_votesync_ballot - $__internal_28_$__cuda_sm70_shflsync_up_p)
$__internal_28_$__cuda_sm70_shflsync_up_p:
[----:B------:R-:W-:Y:S02]  /*10080*/  IMAD.MOV.U32 R4, RZ, RZ, RZ ;  /* 0x000000ffff047224 */ /* 0x000fe400078e00ff */
[----:B------:R-:W-:-:S04]  /*10090*/  IMAD.MOV.U32 R10, RZ, RZ, -0x1 ;  /* 0xffffffffff0a7424 */ /* 0x000fc800078e00ff */
[----:B------:R-:W-:Y:S04]  /*100a0*/  WARPSYNC R10 ;  /* 0x0000000a00007348 */ /* 0x000fe80003800000 */
[----:B------:R1:W2:Y:S02]  /*100b0*/  SHFL.UP PT, R4, R0, R2, R4 ;  /* 0x0400000200047389 */ /* 0x0002a400000e0004 */
[----:B-1----:R-:W-:Y:S02]  /*100c0*/  MOV R2, R3 ;  /* 0x0000000300027202 */ /* 0x002fe40000000f00 */
[----:B------:R-:W-:-:S04]  /*100d0*/  MOV R3, 0x0 ;  /* 0x0000000000037802 */ /* 0x000fc80000000f00 */
[----:B--2---:R-:W-:Y:S05]  /*100e0*/  RET.REL.NODEC R2 `(_ZN7cutlass13device_kernelIN5flash19enable_sm80_to_sm89INS1_16FlashAttnFwdSm80INS1_25CollectiveMainloopFwdSm80ILi8ELi1ELb0EN4cute5tupleIJNS5_1CILi128EEENS7_ILi64EEENS7_ILi256EEEEEELi256ENS_10bfloat16_tEfNS_4arch4Sm80ELb0ELb0ELb0ELb1ELb0ELb0ELb1ELb1EEENS1_21CollectiveEpilogueFwdINS6_IJS8_SA_S9_EEENS6_IJNS7_ILi1EEESI_SI_EEESC_SE_Li256ELb1ELb1ELb1ELb0EEENS1_36VarlenDynamicPersistentTileSchedulerILi128ELi64ELi256ELi256ELb1ELb1ELb0ELb0ELb1ELb1EEEEEEEEEvNT_6ParamsE) ;  /* 0xfffeff1002007950 */ /* 0x004fea0003c3ffff */
        .weak           $__internal_29_$__cuda_sm70_votesync_ballot
        .type           $__internal_29_$__cuda_sm70_votesync_ballot,@function
        .size           $__internal_29_$__cuda_sm70_votesync_ballot,(.L_x_2620 - $__internal_29_$__cuda_sm70_votesync_ballot)
$__internal_29_$__cuda_sm70_votesync_ballot:
[----:B------:R-:W-:Y:S01]  /*100f0*/  ISETP.NE.U32.AND P0, PT, R0, 0x1, PT ;  /* 0x000000010000780c */ /* 0x000fe20003f05070 */
[----:B------:R-:W-:-:S04]  /*10100*/  IMAD.MOV.U32 R3, RZ, RZ, -0x1 ;  /* 0xffffffffff037424 */ /* 0x000fc800078e00ff */
[----:B------:R-:W-:Y:S08]  /*10110*/  WARPSYNC R3 ;  /* 0x0000000300007348 */ /* 0x000ff00003800000 */
[----:B------:R-:W-:-:S04]  /*10120*/  VOTE.ANY R0, PT, !P0 ;  /* 0x0000000000007806 */ /* 0x000fc800040e0100 */
[----:B------:R-:W-:Y:S01]  /*10130*/  LOP3.LUT R0, R0, R3, RZ, 0xc0, !PT ;  /* 0x0000000300007212 */ /* 0x000fe200078ec0ff */
[----:B------:R-:W-:-:S04]  /*10140*/  IMAD.MOV.U32 R3, RZ, RZ, 0x0 ;  /* 0x00000000ff037424 */ /* 0x000fc800078e00ff */
[----:B------:R-:W-:Y:S05]  /*10150*/  RET.REL.NODEC R2 `(_ZN7cutlass13device_kernelIN5flash19enable_sm80_to_sm89INS1_16FlashAttnFwdSm80INS1_25CollectiveMainloopFwdSm80ILi8ELi1ELb0EN4cute5tupleIJNS5_1CILi128EEENS7_ILi64EEENS7_ILi256EEEEEELi256ENS_10bfloat16_tEfNS_4arch4Sm80ELb0ELb0ELb0ELb1ELb0ELb0ELb1ELb1EEENS1_21CollectiveEpilogueFwdINS6_IJS8_SA_S9_EEENS6_IJNS7_ILi1EEESI_SI_EEESC_SE_Li256ELb1ELb1ELb1ELb0EEENS1_36VarlenDynamicPersistentTileSchedulerILi128ELi64ELi256ELi256ELb1ELb1ELb0ELb0ELb1ELb1EEEEEEEEEvNT_6ParamsE) ;  /* 0xfffefea002007950 */ /* 0x000fea0003c3ffff */
.L_x_1350:
        /* <DEDUP_REMOVED lines=10> */
.L_x_2620:


//--------------------- .text._ZN7cutlass13device_kernelIN5flash19enable_sm80_to_sm89INS1_16FlashAttnFwdSm80INS1_25CollectiveMainloopFwdSm80ILi8ELi1ELb0EN4cute5tupleIJNS5_1CILi128EEENS7_ILi48EEENS7_ILi256EEEEEELi256ENS_10bfloat16_tEfNS_4arch4Sm80ELb0ELb0ELb0ELb1ELb0ELb1ELb1ELb1EEENS1_21CollectiveEpilogueFwdINS6_IJS8_SA_S9_EEENS6_IJNS7_ILi1EEESI_SI_EEESC_SE_Li256ELb1ELb1ELb1ELb0EEENS1_36VarlenDynamicPersistentTileSchedulerILi128ELi48ELi256ELi256ELb1ELb1ELb0ELb0ELb1ELb1EEEEEEEEEvNT_6ParamsE --------------------------
	.section	.text._ZN7cutlass13device_kernelIN5flash19enable_sm80_to_sm89INS1_16FlashAttnFwdSm80INS1_25CollectiveMainloopFwdSm80ILi8ELi1ELb0EN4cute5tupleIJNS5_1CILi128EEENS7_ILi48EEENS7_ILi256EEEEEELi256ENS_10bfloat16_tEfNS_4arch4Sm80ELb0ELb0ELb0ELb1ELb0ELb1ELb1ELb1EEENS1_21CollectiveEpilogueFwdINS6_IJS8_SA_S9_EEENS6_IJNS7_ILi1EEESI_SI_EEESC_SE_Li256ELb1ELb1ELb1ELb0EEENS1_36VarlenDynamicPersistentTileSchedulerILi128ELi48ELi256ELi256ELb1ELb1ELb0ELb0ELb1ELb1EEEEEEEEEvNT_6ParamsE,"ax",@progbits
	.sectioninfo	@"SHI_REGISTERS=255"
	.align	128
.text._ZN7cutlass13device_kernelIN5flash19enable_sm80_to_sm89INS1_16FlashAttnFwdSm80INS1_25CollectiveMainloopFwdSm80ILi8ELi1ELb0EN4cute5tupleIJNS5_1CILi128EEENS7_ILi48EEENS7_ILi256EEEEEELi256ENS_10bfloat16_tEfNS_4arch4Sm80ELb0ELb0ELb0ELb1ELb0ELb1ELb1ELb1EEENS1_21CollectiveEpilogueFwdINS6_IJS8_SA_S9_EEENS6_IJNS7_ILi1EEESI_SI_EEESC_SE_Li256ELb1ELb1ELb1ELb0EEENS1_36VarlenDynamicPersistentTileSchedulerILi128ELi48ELi256ELi256ELb1ELb1ELb0ELb0ELb1ELb1EEEEEEEEEvNT_6ParamsE:
        .type           _ZN7cutlass13device_kernelIN5flash19enable_sm80_to_sm89INS1_16FlashAttnFwdSm80INS1_25CollectiveMainloopFwdSm80ILi8ELi1ELb0EN4cute5tupleIJNS5_1CILi128EEENS7_ILi48EEENS7_ILi256EEEEEELi256ENS_10bfloat16_tEfNS_4arch4Sm80ELb0ELb0ELb0ELb1ELb0ELb1ELb1ELb1EEENS1_21CollectiveEpilogueFwdINS6_IJS8_SA_S9_EEENS6_IJNS7_ILi1EEESI_SI_EEESC_SE_Li256ELb1ELb1ELb1ELb0EEENS1_36VarlenDynamicPersistentTileSchedulerILi128ELi48ELi256ELi256ELb1ELb1ELb0ELb0ELb1ELb1EEEEEEEEEvNT_6ParamsE,@function
        .size           _ZN7cutlass13device_kernelIN5flash19enable_sm80_to_sm89INS1_16FlashAttnFwdSm80INS1_25CollectiveMainloopFwdSm80ILi8ELi1ELb0EN4cute5tupleIJNS5_1CILi128EEENS7_ILi48EEENS7_ILi256EEEEEELi256ENS_10bfloat16_tEfNS_4arch4Sm80ELb0ELb0ELb0ELb1ELb0ELb1ELb1ELb1EEENS1_21CollectiveEpilogueFwdINS6_IJS8_SA_S9_EEENS6_IJNS7_ILi1EEESI_SI_EEESC_SE_Li256ELb1ELb1ELb1ELb0EEENS1_36VarlenDynamicPersistentTileSchedulerILi128ELi48ELi256ELi256ELb1ELb1ELb0ELb0ELb1ELb1EEEEEEEEEvNT_6ParamsE,(.L_x_2625 - _ZN7cutlass13device_kernelIN5flash19enable_sm80_to_sm89INS1_16FlashAttnFwdSm80INS1_25CollectiveMainloopFwdSm80ILi8ELi1ELb0EN4cute5tupleIJNS5_1CILi128EEENS7_ILi48EEENS7_ILi256EEEEEELi256ENS_10bfloat16_tEfNS_4arch4Sm80ELb0ELb0ELb0ELb1ELb0ELb1ELb1ELb1EEENS1_21CollectiveEpilogueFwdINS6_IJS8_SA_S9_EEENS6_IJNS7_ILi1EEESI_SI_EEESC_SE_Li256ELb1ELb1ELb1ELb0EEENS1_36VarlenDynamicPersistentTileSchedulerILi128ELi48ELi256ELi256ELb1ELb1ELb0ELb0ELb1ELb1EEEEEEEEEvNT_6ParamsE)
        .other          _ZN7cutlass13device_kernelIN5flash19enable_sm80_to_sm89INS1_16FlashAttnFwdSm80INS1_25CollectiveMainloopFwdSm80ILi8ELi1ELb0EN4cute5tupleIJNS5_1CILi128EEENS7_ILi48EEENS7_ILi256EEEEEELi256ENS_10bfloat16_tEfNS_4arch4Sm80ELb0ELb0ELb0ELb1ELb0ELb1ELb1ELb1EEENS1_21CollectiveEpilogueFwdINS6_IJS8_SA_S9_EEENS6_IJNS7_ILi1EEESI_SI_EEESC_SE_Li256ELb1ELb1ELb1ELb0EEENS1_36VarlenDynamicPersistentTileSchedulerILi128ELi48ELi256ELi256ELb1ELb1ELb0ELb0ELb1ELb1EEEEEEEEEvNT_6ParamsE,@"STO_CUDA_ENTRY STV_DEFAULT"
_ZN7cutlass13device_kernelIN5flash19enable_sm80_to_sm89INS1_16FlashAttnFwdSm80INS1_25CollectiveMainloopFwdSm80ILi8ELi1ELb0EN4cute5tupleIJNS5_1CILi128EEENS7_ILi48EEENS7_ILi256EEEEEELi256ENS_10bfloat16_tEfNS_4arch4Sm80ELb0ELb0ELb0ELb1ELb0ELb1ELb1ELb1EEENS1_21CollectiveEpilogueFwdINS6_IJS8_SA_S9_EEENS6_IJNS7_ILi1EEESI_SI_EEESC_SE_Li256ELb1ELb1ELb1ELb0EEENS1_36VarlenDynamicPersistentTileSchedulerILi128ELi48ELi256ELi256ELb1ELb1ELb0ELb0ELb1ELb1EEEEEEEEEvNT_6ParamsE:
        /* <DEDUP_REMOVED lines=10> */
[----:B-1----:R1:W-:Y:S04]  /*00a0*/  @P0 STL.64 [R1], R4 ;  /* 0x0000000401000387 */ /* 0x0023e80000100a00 */
        /* <DEDUP_REMOVED lines=43> */
.L_x_1356:
        /* <DEDUP_REMOVED lines=17> */
.L_x_1542:
        /* <DEDUP_REMOVED lines=16> */
.L_x_1543:
[----:B--2---:R-:W-:-:S05]  /*0570*/  IMAD R0, R0, c[0x0][0x538], RZ ;  /* 0x00014e0000007a24 */ /* 0x004fca00078e02ff */
[----:B------:R-:W-:-:S04]  /*0580*/  IADD3 R6, R0, R6, RZ ;  /* 0x0000000600067210 */ /* 0x000fc80007ffe0ff */
[----:B------:R-:W-:-:S13]  /*0590*/  ISETP.GT.AND P0, PT, R6, UR4, PT ;  /* 0x0000000406007c0c */ /* 0x000fda000bf04270 */
[----:B-1----:R-:W-:Y:S05]  /*05a0*/  @!P0 BRA `(.L_x_1356) ;  /* 0xfffffdb000008947 */ /* 0x002fea000383ffff */
.L_x_1352:
[----:B------:R-:W-:-:S05]  /*05b0*/  IADD3 R12, -R0, R6, RZ ;  /* 0x00000006000c7210 */ /* 0x000fca0007ffe1ff */
[----:B------:R-:W-:-:S05]  /*05c0*/  IMAD R0, R4, c[0x0][0x538], R12 ;  /* 0x00014e0004007a24 */ /* 0x000fca00078e020c */
[----:B------:R-:W-:Y:S01]  /*05d0*/  ISETP.GT.AND P0, PT, R0, UR4, PT ;  /* 0x0000000400007c0c */ /* 0x000fe2000bf04270 */
[----:B------:R-:W-:-:S12]  /*05e0*/  BRA.DIV ~URZ, `(.L_x_1357) ;  /* 0x0001ac727f007947 */ /* 0x000fd8000b800000 */
[----:B------:R-:W-:-:S04]  /*05f0*/  VOTE.ANY R6, PT, !P0 ;  /* 0x0000000000067806 */ /* 0x000fc800040e0100 */
.L_x_1544:
[----:B------:R1:W2:Y:S01]  /*0600*/  POPC R13, R6 ;  /* 0x00000006000d7309 */ /* 0x0002a20000000000 */
[----:B------:R-:W-:Y:S05]  /*0610*/  BRA.DIV ~URZ, `(.L_x_1358) ;  /* 0x0001ac927f007947 */ /* 0x000fea000b800000 */
[----:B--2---:R-:W2:Y:S04]  /*0620*/  SHFL.IDX PT, R11, R8, R13, 0x1f ;  /* 0x00001f0d080b7589 */ /* 0x004ea800000e0000 */
[----:B------:R3:W4:Y:S02]  /*0630*/  SHFL.IDX PT, R10, R7, R13, 0x1f ;  /* 0x00001f0d070a7589 */ /* 0x00072400000e0000 */
[----:B---3--:R-:W-:Y:S02]  /*0640*/  MOV R7, RZ ;  /* 0x000000ff00077202 */ /* 0x008fe40000000f00 */
.L_x_1545:
[----:B--2-4-:R-:W-:Y:S01]  /*0650*/  ISETP.NE.AND P0, PT, R6, RZ, PT ;  /* 0x000000ff0600720c */ /* 0x014fe20003f05270 */
[----:B------:R-:W-:-:S12]  /*0660*/  BSSY B0, `(.L_x_1359) ;  /* 0x0000005000007945 */ /* 0x000fd80003800000 */
[----:B------:R-:W-:Y:S05]  /*0670*/  @!P0 BRA `(.L_x_1360) ;  /* 0x0000003000008947 */ /* 0x000fea0003800000 */
[----:B------:R-:W-:Y:S01]  /*0680*/  IADD3 R3, R13, -0x1, RZ ;  /* 0xffffffff0d037810 */ /* 0x000fe20007ffe0ff */
[----:B------:R-:W-:Y:S05]  /*0690*/  BRA.DIV ~URZ, `(.L_x_1361) ;  /* 0x0001acf27f007947 */ /* 0x000fea000b800000 */
[----:B------:R2:W3:Y:S02]  /*06a0*/  SHFL.IDX PT, R7, R4, R3, 0x1f ;  /* 0x00001f0304077589 */ /* 0x0004e400000e0000 */
.L_x_1360:
[----:B------:R-:W-:Y:S05]  /*06b0*/  BSYNC B0 ;  /* 0x0000000000007941 */ /* 0x000fea0003800000 */
.L_x_1359:
[----:B------:R-:W-:Y:S01]  /*06c0*/  IABS R0, R11 ;  /* 0x0000000b00007213 */ /* 0x000fe20000000000 */
[----:B--23--:R-:W-:-:S04]  /*06d0*/  IMAD R4, R7, c[0x0][0x538], R12 ;  /* 0x00014e0007047a24 */ /* 0x00cfc800078e020c */
[----:B------:R-:W-:Y:S01]  /*06e0*/  IMAD.MOV.U32 R5, RZ, RZ, R0 ;  /* 0x000000ffff057224 */ /* 0x000fe200078e0000 */
[----:B------:R-:W-:Y:S01]  /*06f0*/  IABS R0, R10 ;  /* 0x0000000a00007213 */ /* 0x000fe20000000000 */
[----:B------:R2:W-:Y:S01]  /*0700*/  STL [R1], R4 ;  /* 0x0000000401007387 */ /* 0x0005e20000100800 */
        /* <DEDUP_REMOVED lines=64> */
.L_x_1353:
[----:B------:R-:W-:Y:S01]  /*0b10*/  MOV R0, UR4 ;  /* 0x0000000400007c02 */ /* 0x000fe20008000f00 */
[----:B------:R-:W-:Y:S04]  /*0b20*/  STL [R1+0x4], RZ ;  /* 0x000004ff01007387 */ /* 0x000fe80000100800 */
[----:B------:R-:W-:Y:S04]  /*0b30*/  STL [R1+0x8], RZ ;  /* 0x000008ff01007387 */ /* 0x000fe80000100800 */
[----:B------:R1:W-:Y:S02]  /*0b40*/  STL [R1], R0 ;  /* 0x0000000001007387 */ /* 0x0003e40000100800 */
[----:B-1----:R-:W-:-:S05]  /*0b50*/  MOV R0, c[0x0][0x53c] ;  /* 0x00014f0000007a02 */ /* 0x002fca0000000f00 */
[----:B------:R1:W-:Y:S02]  /*0b60*/  STL [R1+0xc], R0 ;  /* 0x00000c0001007387 */ /* 0x0003e40000100800 */
.L_x_1362:
[----:B-1----:R-:W2:Y:S04]  /*0b70*/  LDL R4, [R1] ;  /* 0x0000000001047983 */ /* 0x002ea80000100800 */
[----:B------:R-:W2:Y:S04]  /*0b80*/  LDL R5, [R1+0x4] ;  /* 0x0000040001057983 */ /* 0x000ea80000100800 */
[----:B------:R-:W2:Y:S04]  /*0b90*/  LDL R6, [R1+0x8] ;  /* 0x0000080001067983 */ /* 0x000ea80000100800 */
[----:B------:R-:W2:Y:S01]  /*0ba0*/  LDL R7, [R1+0xc] ;  /* 0x00000c0001077983 */ /* 0x000ea20000100800 */
[----:B------:R-:W-:Y:S01]  /*0bb0*/  ISETP.NE.AND P0, PT, R14, RZ, PT ;  /* 0x000000ff0e00720c */ /* 0x000fe20003f05270 */
[----:B------:R-:W-:-:S12]  /*0bc0*/  WARPSYNC 0xffffffff ;  /* 0xffffffff00007948 */ /* 0x000fd80003800000 */
[----:B--2---:R1:W-:Y:S04]  /*0bd0*/  @!P0 STS.128 [0x20080], R4 ;  /* 0x02008004ff008388 */ /* 0x0043e80000000c00 */
[----:B------:R-:W-:Y:S06]  /*0be0*/  BAR.ARV 0x5, 0x100 ;  /* 0x0144000000007b1d */ /* 0x000fec0000002000 */
.L_x_1351:
        /* <DEDUP_REMOVED lines=10> */
[----:B------:R-:W-:-:S02]  /*0c90*/  SHF.R.S32.HI R9, RZ, 0x2, R14 ;  /* 0x00000002ff097819 */ /* 0x000fc4000001140e */
[----:B------:R-:W-:Y:S02]  /*0ca0*/  LOP3.LUT R0, R0, 0xfffffffe, RZ, 0xc0, !PT ;  /* 0xfffffffe00007812 */ /* 0x000fe400078ec0ff */
[----:B------:R-:W-:Y:S02]  /*0cb0*/  SHF.R.S32.HI R206, RZ, 0x3, R11 ;  /* 0x00000003ffce7819 */ /* 0x000fe4000001140b */
[----:B-1----:R-:W-:Y:S01]  /*0cc0*/  LEA.HI R7, R8, R15, RZ, 0x5 ;  /* 0x0000000f08077211 */ /* 0x002fe200078f28ff */
[----:B------:R-:W-:Y:S01]  /*0cd0*/  IMAD.IADD R12, R3, 0x1, -R0 ;  /* 0x00000001030c7824 */ /* 0x000fe200078e0a00 */
[----:B------:R-:W-:Y:S01]  /*0ce0*/  LOP3.LUT R0, R2, 0xfffffff0, RZ, 0xc0, !PT ;  /* 0xfffffff002007812 */ /* 0x000fe200078ec0ff */
[----:B------:R-:W-:Y:S01]  /*0cf0*/  IMAD.SHL.U32 R4, R206, 0x40, RZ ;  /* 0x00000040ce047824 */ /* 0x000fe200078e00ff */
[----:B------:R-:W-:Y:S02]  /*0d00*/  SHF.R.S32.HI R2, RZ, 0x1f, R14 ;  /* 0x0000001fff027819 */ /* 0x000fe4000001140e */
[----:B------:R-:W-:Y:S01]  /*0d10*/  LOP3.LUT R3, R11, 0xfffffff8, RZ, 0xc0, !PT ;  /* 0xfffffff80b037812 */ /* 0x000fe200078ec0ff */
[----:B------:R-:W-:Y:S01]  /*0d20*/  IMAD.IADD R0, R15, 0x1, -R0 ;  /* 0x000000010f007824 */ /* 0x000fe200078e0a00 */
[----:B------:R-:W-:-:S02]  /*0d30*/  LEA.HI R2, R2, R9, RZ, 0x3 ;  /* 0x0000000902027211 */ /* 0x000fc400078f18ff */
[----:B------:R-:W-:Y:S01]  /*0d40*/  IADD3 R19, R206, 0x40, RZ ;  /* 0x00000040ce137810 */ /* 0x000fe20007ffe0ff */
[----:B------:R-:W-:Y:S01]  /*0d50*/  IMAD.IADD R216, R15, 0x1, -R3 ;  /* 0x000000010fd87824 */ /* 0x000fe200078e0a03 */
[----:B------:R-:W-:Y:S02]  /*0d60*/  SHF.R.S32.HI R5, RZ, 0x1f, R0 ;  /* 0x0000001fff057819 */ /* 0x000fe40000011400 */
[----:B------:R-:W-:Y:S01]  /*0d70*/  LOP3.LUT R3, R2, 0xfffffff8, RZ, 0xc0, !PT ;  /* 0xfffffff802037812 */ /* 0x000fe200078ec0ff */
[----:B------:R-:W-:Y:S01]  /*0d80*/  IMAD.SHL.U32 R134, R216, 0x8, RZ ;  /* 0x00000008d8867824 */ /* 0x000fe200078e00ff */
[----:B------:R-:W-:Y:S01]  /*0d90*/  LOP3.LUT R2, R4, 0x1c0, RZ, 0xc0, !PT ;  /* 0x000001c004027812 */ /* 0x000fe200078ec0ff */
[C---:B------:R-:W-:Y:S01]  /*0da0*/  IMAD.SHL.U32 R138, R216.reuse, 0x4, RZ ;  /* 0x00000004d88a7824 */ /* 0x040fe200078e00ff */
[----:B------:R-:W-:Y:S01]  /*0db0*/  LEA.HI R13, R5, R0, RZ, 0x3 ;  /* 0x00000000050d7211 */ /* 0x000fe200078f18ff */
[----:B------:R-:W-:Y:S01]  /*0dc0*/  IMAD.IADD R9, R9, 0x1, -R3 ;  /* 0x0000000109097824 */ /* 0x000fe200078e0a03 */
[----:B------:R-:W-:Y:S01]  /*0dd0*/  SHF.R.U32.HI R4, RZ, 0x3, R2 ;  /* 0x00000003ff047819 */ /* 0x000fe20000011602 */
[----:B------:R-:W-:Y:S01]  /*0de0*/  IMAD.SHL.U32 R5, R216, 0x40, RZ ;  /* 0x00000040d8057824 */ /* 0x000fe200078e00ff */
[----:B------:R-:W-:-:S02]  /*0df0*/  LOP3.LUT R3, R2, 0x38, R134, 0xf8, !PT ;  /* 0x0000003802037812 */ /* 0x000fc400078ef886 */
[----:B------:R-:W-:Y:S02]  /*0e00*/  LOP3.LUT R2, R13, 0xfffffff8, RZ, 0xc0, !PT ;  /* 0xfffffff80d027812 */ /* 0x000fe400078ec0ff */
[----:B------:R-:W-:Y:S02]  /*0e10*/  LOP3.LUT R10, R3, R4, RZ, 0x3c, !PT ;  /* 0x00000004030a7212 */ /* 0x000fe400078e3cff */
[----:B------:R-:W-:Y:S01]  /*0e20*/  LOP3.LUT R3, R7, 0xffffffe0, RZ, 0xc0, !PT ;  /* 0xffffffe007037812 */ /* 0x000fe200078ec0ff */
[----:B------:R-:W-:Y:S01]  /*0e30*/  IMAD.IADD R6, R0, 0x1, -R2 ;  /* 0x0000000100067824 */ /* 0x000fe200078e0a02 */
[----:B------:R-:W-:Y:S02]  /*0e40*/  LOP3.LUT R0, R5, 0x1c0, RZ, 0xc0, !PT ;  /* 0x000001c005007812 */ /* 0x000fe400078ec0ff */
[----:B------:R-:W-:Y:S01]  /*0e50*/  SHF.R.S32.HI R2, RZ, 0x5, R7 ;  /* 0x00000005ff027819 */ /* 0x000fe20000011407 */
[----:B------:R-:W-:Y:S01]  /*0e60*/  IMAD.IADD R17, R15, 0x1, -R3 ;  /* 0x000000010f117824 */ /* 0x000fe200078e0a03 */
[----:B------:R-:W-:-:S02]  /*0e70*/  SHF.R.S32.HI R4, RZ, 0x1f, R7 ;  /* 0x0000001fff047819 */ /* 0x000fc40000011407 */
[----:B------:R-:W-:Y:S02]  /*0e80*/  LOP3.LUT R7, R0, 0x8, R11, 0xf8, !PT ;  /* 0x0000000800077812 */ /* 0x000fe400078ef80b */
[----:B------:R-:W-:Y:S02]  /*0e90*/  SHF.R.U32.HI R5, RZ, 0x3, R0 ;  /* 0x00000003ff057819 */ /* 0x000fe40000011600 */
[----:B------:R-:W-:Y:S02]  /*0ea0*/  LEA.HI R3, R8, R15, RZ, 0x6 ;  /* 0x0000000f08037211 */ /* 0x000fe400078f30ff */
[----:B------:R-:W-:Y:S02]  /*0eb0*/  LEA.HI R0, R4, R2, RZ, 0x3 ;  /* 0x0000000204007211 */ /* 0x000fe400078f18ff */
[----:B------:R-:W-:Y:S01]  /*0ec0*/  SHF.R.S32.HI R4, RZ, 0x1f, R17 ;  /* 0x0000001fff047819 */ /* 0x000fe20000011411 */
[----:B------:R-:W-:Y:S01]  /*0ed0*/  IMAD.SHL.U32 R3, R3, 0x8, RZ ;  /* 0x0000000803037824 */ /* 0x000fe200078e00ff */
[----:B------:R-:W-:-:S02]  /*0ee0*/  LOP3.LUT R0, R0, 0xffffff8, RZ, 0xc0, !PT ;  /* 0x0ffffff800007812 */ /* 0x000fc400078ec0ff */
[----:B------:R-:W-:Y:S02]  /*0ef0*/  LOP3.LUT R8, R14, 0xfffffffc, RZ, 0xc0, !PT ;  /* 0xfffffffc0e087812 */ /* 0x000fe400078ec0ff */
[----:B------:R-:W-:Y:S01]  /*0f00*/  LEA.HI R14, R4, R17, RZ, 0x2 ;  /* 0x00000011040e7211 */ /* 0x000fe200078f10ff */
[----:B------:R-:W-:Y:S01]  /*0f10*/  IMAD.IADD R4, R2, 0x1, -R0 ;  /* 0x0000000102047824 */ /* 0x000fe200078e0a00 */
[----:B------:R-:W-:Y:S01]  /*0f20*/  LOP3.LUT R11, R7, R5, RZ, 0x3c, !PT ;  /* 0x00000005070b7212 */ /* 0x000fe200078e3cff */
[----:B------:R-:W-:Y:S01]  /*0f30*/  IMAD.IADD R0, R15, 0x1, -R8 ;  /* 0x000000010f007824 */ /* 0x000fe200078e0a08 */
[----:B------:R-:W-:Y:S02]  /*0f40*/  LOP3.LUT R7, R3, 0xfffffe00, RZ, 0xc0, !PT ;  /* 0xfffffe0003077812 */ /* 0x000fe400078ec0ff */
[----:B------:R-:W-:Y:S02]  /*0f50*/  LOP3.LUT R5, R9, 0x1, RZ, 0xc0, !PT ;  /* 0x0000000109057812 */ /* 0x000fe400078ec0ff */
[----:B------:R-:W-:-:S02]  /*0f60*/  SHF.R.S32.HI R3, RZ, 0x2, R14 ;  /* 0x00000002ff037819 */ /* 0x000fc4000001140e */
[----:B------:R-:W-:Y:S01]  /*0f70*/  LOP3.LUT R202, R10, R7, RZ, 0xfc, !PT ;  /* 0x000000070aca7212 */ /* 0x000fe200078efcff */
[----:B------:R-:W-:Y:S01]  /*0f80*/  IMAD.SHL.U32 R10, R2, 0x400, RZ ;  /* 0x00000400020a7824 */ /* 0x000fe200078e00ff */
[----:B------:R-:W-:Y:S01]  /*0f90*/  ISETP.NE.U32.AND P0, PT, R5, 0x1, PT ;  /* 0x000000010500780c */ /* 0x000fe20003f05070 */
[----:B------:R-:W-:Y:S01]  /*0fa0*/  IMAD R16, R4, 0x10, R3 ;  /* 0x0000001004107824 */ /* 0x000fe200078e0203 */
[----:B------:R-:W-:Y:S01]  /*0fb0*/  LEA.HI R2, R0, R0, RZ, 0x1 ;  /* 0x0000000000027211 */ /* 0x000fe200078f08ff */
[C---:B------:R-:W-:Y:S01]  /*0fc0*/  IMAD.SHL.U32 R3, R9.reuse, 0x40, RZ ;  /* 0x0000004009037824 */ /* 0x040fe200078e00ff */
[----:B------:R-:W-:Y:S01]  /*0fd0*/  R2P PR, R9, 0x6 ;  /* 0x0000000609007804 */ /* 0x000fe20000000000 */
[C---:B------:R-:W-:Y:S01]  /*0fe0*/  IMAD.SHL.U32 R5, R6.reuse, 0x40, RZ ;  /* 0x0000004006057824 */ /* 0x040fe200078e00ff */
[C---:B------:R-:W-:Y:S01]  /*0ff0*/  LOP3.LUT P4, RZ, R6.reuse, 0x2, RZ, 0xc0, !PT ;  /* 0x0000000206ff7812 */ /* 0x040fe2000788c0ff */
[----:B------:R-:W-:Y:S01]  /*1000*/  STL [R1+0x58], R16 ;  /* 0x0000581001007387 */ /* 0x000fe20000100800 */
[----:B------:R-:W-:Y:S01]  /*1010*/  LOP3.LUT P3, RZ, R6, 0x4, RZ, 0xc0, !PT ;  /* 0x0000000406ff7812 */ /* 0x000fe2000786c0ff */
[----:B------:R-:W-:Y:S01]  /*1020*/  IMAD.SHL.U32 R6, R12, 0x8, RZ ;  /* 0x000000080c067824 */ /* 0x000fe200078e00ff */
[----:B------:R-:W-:Y:S01]  /*1030*/  LOP3.LUT R4, R2, 0x1ffffffe, RZ, 0xc0, !PT ;  /* 0x1ffffffe02047812 */ /* 0x000fe200078ec0ff */
[----:B------:R-:W-:Y:S01]  /*1040*/  IMAD.SHL.U32 R202, R202, 0x2, RZ ;  /* 0x00000002caca7824 */ /* 0x000fe200078e00ff */
[----:B------:R-:W-:-:S02]  /*1050*/  LOP3.LUT R3, R3, 0x1c0, RZ, 0xc0, !PT ;  /* 0x000001c003037812 */ /* 0x000fc400078ec0ff */
[----:B------:R-:W-:Y:S01]  /*1060*/  LOP3.LUT R2, R5, 0x1c0, RZ, 0xc0, !PT ;  /* 0x000001c005027812 */ /* 0x000fe200078ec0ff */
[C---:B------:R-:W-:Y:S01]  /*1070*/  IMAD.IADD R15, R0.reuse, 0x1, -R4 ;  /* 0x00000001000f7824 */ /* 0x040fe200078e0a04 */
[----:B------:R-:W-:Y:S01]  /*1080*/  LEA.HI R3, R3, R3, RZ, 0x1d ;  /* 0x0000000303037211 */ /* 0x000fe200078fe8ff */
[----:B------:R-:W-:Y:S01]  /*1090*/  IMAD R5, R0, 0x2, R10 ;  /* 0x0000000200057824 */ /* 0x000fe200078e020a */
[----:B------:R-:W-:Y:S01]  /*10a0*/  LOP3.LUT R4, R2, 0x8, R6, 0xf8, !PT ;  /* 0x0000000802047812 */ /* 0x000fe200078ef806 */
[----:B------:R-:W-:Y:S01]  /*10b0*/  IMAD R0, R12, 0x200, R11 ;  /* 0x000002000c007824 */ /* 0x000fe200078e020b */
[----:B------:R-:W-:Y:S01]  /*10c0*/  SHF.R.U32.HI R2, RZ, 0x3, R2 ;  /* 0x00000003ff027819 */ /* 0x000fe20000011602 */
[----:B------:R-:W-:Y:S01]  /*10d0*/  IMAD.IADD R11, R5, 0x1, R3 ;  /* 0x00000001050b7824 */ /* 0x000fe200078e0203 */
[----:B------:R-:W-:Y:S02]  /*10e0*/  IADD3 R18, R206, 0x60, RZ ;  /* 0x00000060ce127810 */ /* 0x000fe40007ffe0ff */
[----:B------:R-:W-:-:S02]  /*10f0*/  IADD3 R140, R138, 0x40, RZ ;  /* 0x000000408a8c7810 */ /* 0x000fc40007ffe0ff */
[----:B------:R-:W-:Y:S01]  /*1100*/  LOP3.LUT R7, R4, R2, RZ, 0x3c, !PT ;  /* 0x0000000204077212 */ /* 0x000fe200078e3cff */
[----:B------:R-:W-:Y:S01]  /*1110*/  IMAD.SHL.U32 R2, R19, 0x40, RZ ;  /* 0x0000004013027824 */ /* 0x000fe200078e00ff */
[----:B------:R-:W-:Y:S01]  /*1120*/  SHF.R.S32.HI R3, RZ, 0x1f, R18 ;  /* 0x0000001fff037819 */ /* 0x000fe20000011412 */
[----:B------:R-:W-:Y:S01]  /*1130*/  IMAD.IADD R133, R138, 0x1, R140 ;  /* 0x000000018a857824 */ /* 0x000fe200078e028c */
[----:B------:R-:W-:Y:S01]  /*1140*/  SHF.R.S32.HI R4, RZ, 0x1f, R19 ;  /* 0x0000001fff047819 */ /* 0x000fe20000011413 */
[----:B------:R-:W-:Y:S01]  /*1150*/  IMAD.SHL.U32 R5, R18, 0x40, RZ ;  /* 0x0000004012057824 */ /* 0x000fe200078e00ff */
[----:B------:R-:W-:Y:S02]  /*1160*/  LEA.HI R3, R3, R18, RZ, 0x3 ;  /* 0x0000001203037211 */ /* 0x000fe400078f18ff */
[----:B------:R-:W-:Y:S02]  /*1170*/  LOP3.LUT R6, R2, 0x1c0, RZ, 0xc0, !PT ;  /* 0x000001c002067812 */ /* 0x000fe400078ec0ff */
[----:B------:R-:W-:Y:S01]  /*1180*/  SHF.R.S32.HI R2, RZ, 0x1f, R133 ;  /* 0x0000001fff027819 */ /* 0x000fe20000011485 */
[----:B------:R-:W-:Y:S01]  /*1190*/  IMAD.SHL.U32 R9, R3, 0x40, RZ ;  /* 0x0000004003097824 */ /* 0x000fe200078e00ff */
[----:B------:R-:W-:-:S02]  /*11a0*/  LEA.HI R4, R4, R19, RZ, 0x3 ;  /* 0x0000001304047211 */ /* 0x000fc400078f18ff */
[----:B------:R-:W-:Y:S01]  /*11b0*/  LOP3.LUT R19, R5, 0x1c0, RZ, 0xc0, !PT ;  /* 0x000001c005137812 */ /* 0x000fe200078ec0ff */
[----:B------:R-:W-:Y:S01]  /*11c0*/  IMAD.SHL.U32 R5, R13, 0x40, RZ ;  /* 0x000000400d057824 */ /* 0x000fe200078e00ff */
[-C--:B------:R-:W-:Y:S01]  /*11d0*/  LEA.HI R3, R2, R133.reuse, RZ, 0x6 ;  /* 0x0000008502037211 */ /* 0x080fe200078f30ff */
[----:B------:R-:W-:Y:S01]  /*11e0*/  IMAD.SHL.U32 R8, R4, 0x40, RZ ;  /* 0x0000004004087824 */ /* 0x000fe200078e00ff */
[----:B------:R-:W-:Y:S02]  /*11f0*/  LEA.HI R2, R2, R133, RZ, 0x3 ;  /* 0x0000008502027211 */ /* 0x000fe400078f18ff */
[----:B------:R-:W-:Y:S01]  /*1200*/  LOP3.LUT R4, R5, 0xfffffe00, RZ, 0xc0, !PT ;  /* 0xfffffe0005047812 */ /* 0x000fe200078ec0ff */
[----:B------:R-:W-:Y:S01]  /*1210*/  IMAD.SHL.U32 R5, R3, 0x80, RZ ;  /* 0x0000008003057824 */ /* 0x000fe200078e00ff */
[----:B------:R-:W-:Y:S02]  /*1220*/  SHF.R.U32.HI R12, RZ, 0x3, R6 ;  /* 0x00000003ff0c7819 */ /* 0x000fe40000011606 */
[----:B------:R-:W-:-:S02]  /*1230*/  LOP3.LUT R6, R6, 0x38, R2, 0xf8, !PT ;  /* 0x0000003806067812 */ /* 0x000fc400078ef802 */
[----:B------:R-:W-:Y:S02]  /*1240*/  LOP3.LUT R3, R19, 0x38, R2, 0xf8, !PT ;  /* 0x0000003813037812 */ /* 0x000fe400078ef802 */
[----:B------:R-:W-:Y:S02]  /*1250*/  LOP3.LUT R2, R5, 0xffffe000, RZ, 0xc0, !PT ;  /* 0xffffe00005027812 */ /* 0x000fe400078ec0ff */
[----:B------:R-:W-:Y:S02]  /*1260*/  SHF.R.U32.HI R18, RZ, 0x3, R19 ;  /* 0x00000003ff127819 */ /* 0x000fe40000011613 */
[----:B------:R-:W-:Y:S02]  /*1270*/  LOP3.LUT R13, R8, 0xfffffe00, RZ, 0xc0, !PT ;  /* 0xfffffe00080d7812 */ /* 0x000fe400078ec0ff */
[----:B------:R-:W-:Y:S01]  /*1280*/  LOP3.LUT R5, R6, R12, RZ, 0x3c, !PT ;  /* 0x0000000c06057212 */ /* 0x000fe200078e3cff */
[----:B------:R-:W-:Y:S01]  /*1290*/  IMAD.SHL.U32 R12, R11, 0x2, RZ ;  /* 0x000000020b0c7824 */ /* 0x000fe200078e00ff */
[----:B------:R-:W-:Y:S01]  /*12a0*/  LOP3.LUT R8, R9, 0xfffffe00, RZ, 0xc0, !PT ;  /* 0xfffffe0009087812 */ /* 0x000fe200078ec0ff */
[----:B------:R1:W-:Y:S01]  /*12b0*/  STL [R1+0x48], R13 ;  /* 0x0000480d01007387 */ /* 0x0003e20000100800 */
[----:B------:R-:W-:-:S02]  /*12c0*/  LOP3.LUT R3, R3, R18, RZ, 0x3c, !PT ;  /* 0x0000001203037212 */ /* 0x000fc400078e3cff */
[----:B------:R-:W-:Y:S01]  /*12d0*/  IADD3 R9, R5, R2, R13 ;  /* 0x0000000205097210 */ /* 0x000fe20007ffe00d */
[----:B------:R-:W-:Y:S01]  /*12e0*/  STL [R1+0x1c], R12 ;  /* 0x00001c0c01007387 */ /* 0x000fe20000100800 */
[C---:B------:R-:W-:Y:S02]  /*12f0*/  IADD3 R5, R12.reuse, 0x80, RZ ;  /* 0x000000800c057810 */ /* 0x040fe40007ffe0ff */
[----:B------:R-:W-:Y:S01]  /*1300*/  IADD3 R11, R12, 0x70, RZ ;  /* 0x000000700c0b7810 */ /* 0x000fe20007ffe0ff */
[----:B------:R2:W-:Y:S01]  /*1310*/  STL [R1+0x44], R8 ;  /* 0x0000440801007387 */ /* 0x0005e20000100800 */
[----:B------:R-:W-:Y:S02]  /*1320*/  @P0 IADD3 R11, R5, 0x10, RZ ;  /* 0x00000010050b0810 */ /* 0x000fe40007ffe0ff */
[----:B------:R-:W-:Y:S02]  /*1330*/  LEA R188, R0, 0xa080, 0x1 ;  /* 0x0000a08000bc7811 */ /* 0x000fe400078e08ff */
[----:B------:R-:W-:Y:S01]  /*1340*/  LEA R9, R9, 0x10080, 0x1 ;  /* 0x0001008009097811 */ /* 0x000fe200078e08ff */
[----:B------:R-:W-:Y:S01]  /*1350*/  STL [R1+0x20], R11 ;  /* 0x0000200b01007387 */ /* 0x000fe20000100800 */
[----:B------:R-:W-:-:S02]  /*1360*/  SHF.R.S32.HI R135, RZ, 0x1f, R134 ;  /* 0x0000001fff877819 */ /* 0x000fc40000011486 */
[C---:B------:R-:W-:Y:S02]  /*1370*/  IADD3 R142, R138.reuse, 0x20, RZ ;  /* 0x000000208a8e7810 */ /* 0x040fe40007ffe0ff */
[----:B------:R-:W-:Y:S02]  /*1380*/  IADD3 R141, R138, 0x60, RZ ;  /* 0x000000608a8d7810 */ /* 0x000fe40007ffe0ff */
[C---:B------:R-:W-:Y:S02]  /*1390*/  IADD3 R208, R134.reuse, 0x80, RZ ;  /* 0x0000008086d07810 */ /* 0x040fe40007ffe0ff */
[----:B------:R-:W-:Y:S01]  /*13a0*/  IADD3 R209, R134, 0xc0, RZ ;  /* 0x000000c086d17810 */ /* 0x000fe20007ffe0ff */
[----:B-1----:R-:W-:-:S05]  /*13b0*/  IMAD R13, R15, 0x8, R16 ;  /* 0x000000080f0d7824 */ /* 0x002fca00078e0210 */
[----:B------:R1:W-:Y:S01]  /*13c0*/  STL [R1+0x5c], R13 ;  /* 0x00005c0d01007387 */ /* 0x0003e20000100800 */
[----:B--2---:R-:W-:Y:S02]  /*13d0*/  IADD3 R8, R3, R2, R8 ;  /* 0x0000000203087210 */ /* 0x004fe40007ffe008 */
[----:B------:R-:W-:Y:S02]  /*13e0*/  IADD3 R2, R206, 0x20, RZ ;  /* 0x00000020ce027810 */ /* 0x000fe40007ffe0ff */
[----:B------:R-:W-:Y:S02]  /*13f0*/  LOP3.LUT R2, R14, 0x7ffffffc, RZ, 0xc0, !PT ;  /* 0x7ffffffc0e027812 */ /* 0x000fe400078ec0ff */
[CC--:B------:R-:W-:Y:S01]  /*1400*/  IADD3 R3, R7.reuse, R4.reuse, R10 ;  /* 0x0000000407037210 */ /* 0x0c0fe20007ffe00a */
[----:B------:R-:W-:Y:S01]  /*1410*/  IMAD.MOV.U32 R10, RZ, RZ, 0x40 ;  /* 0x00000040ff0a7424 */ /* 0x000fe200078e00ff */
[----:B------:R-:W-:Y:S01]  /*1420*/  LOP3.LUT R4, R7, R4, RZ, 0xfc, !PT ;  /* 0x0000000407047212 */ /* 0x000fe200078efcff */
[----:B------:R-:W-:Y:S01]  /*1430*/  IMAD.IADD R2, R17, 0x1, -R2 ;  /* 0x0000000111027824 */ /* 0x000fe200078e0a02 */
[----:B------:R-:W-:Y:S01]  /*1440*/  LEA R194, R3, 0x10080, 0x1 ;  /* 0x0001008003c27811 */ /* 0x000fe200078e08ff */
[----:B------:R-:W-:Y:S01]  /*1450*/  IMAD.MOV.U32 R7, RZ, RZ, 0x20 ;  /* 0x00000020ff077424 */ /* 0x000fe200078e00ff */
[----:B------:R-:W-:Y:S01]  /*1460*/  SEL R5, R10, 0xffffffc0, !P2 ;  /* 0xffffffc00a057807 */ /* 0x000fe20005000000 */
[----:B------:R-:W-:Y:S01]  /*1470*/  IMAD.SHL.U32 R217, R2, 0x2, RZ ;  /* 0x0000000202d97824 */ /* 0x000fe200078e00ff */
[----:B------:R-:W-:-:S02]  /*1480*/  SEL R0, R10, 0xffffffc0, !P3 ;  /* 0xffffffc00a007807 */ /* 0x000fc40005800000 */
[----:B------:R-:W-:Y:S01]  /*1490*/  SEL R6, R7, 0xffffffe0, !P1 ;  /* 0xffffffe007067807 */ /* 0x000fe20004800000 */
[----:B------:R-:W-:Y:S01]  /*14a0*/  IMAD.IADD R3, R5, 0x1, R11 ;  /* 0x0000000105037824 */ /* 0x000fe200078e020b */
[C---:B------:R-:W-:Y:S01]  /*14b0*/  IADD3 R22, R217.reuse, 0x8, RZ ;  /* 0x00000008d9167810 */ /* 0x040fe20007ffe0ff */
[----:B------:R-:W-:Y:S01]  /*14c0*/  IMAD.IADD R197, R194, 0x1, R0 ;  /* 0x00000001c2c57824 */ /* 0x000fe200078e0200 */
[C---:B------:R-:W-:Y:S02]  /*14d0*/  IADD3 R21, R217.reuse, 0x10, RZ ;  /* 0x00000010d9157810 */ /* 0x040fe40007ffe0ff */
[C---:B------:R-:W-:Y:S02]  /*14e0*/  IADD3 R18, R217.reuse, 0x28, RZ ;  /* 0x00000028d9127810 */ /* 0x040fe40007ffe0ff */
[C---:B------:R-:W-:Y:S02]  /*14f0*/  IADD3 R19, R217.reuse, 0x20, RZ ;  /* 0x00000020d9137810 */ /* 0x040fe40007ffe0ff */
[----:B------:R-:W-:-:S02]  /*1500*/  IADD3 R14, R217, 0x40, RZ ;  /* 0x00000040d90e7810 */ /* 0x000fc40007ffe0ff */
[----:B------:R-:W-:Y:S02]  /*1510*/  SEL R2, R7, 0xffffffe0, !P4 ;  /* 0xffffffe007027807 */ /* 0x000fe40006000000 */
[C---:B------:R-:W-:Y:S02]  /*1520*/  IADD3 R16, R217.reuse, 0x38, RZ ;  /* 0x00000038d9107810 */ /* 0x040fe40007ffe0ff */
[----:B------:R-:W-:Y:S01]  /*1530*/  IADD3 R7, R217, 0x50, RZ ;  /* 0x00000050d9077810 */ /* 0x000fe20007ffe0ff */
[----:B------:R-:W-:Y:S01]  /*1540*/  IMAD.IADD R195, R194, 0x1, R2 ;  /* 0x00000001c2c37824 */ /* 0x000fe200078e0202 */
[----:B------:R-:W-:Y:S02]  /*1550*/  SHF.R.S32.HI R10, RZ, 0x1f, R22 ;  /* 0x0000001fff0a7819 */ /* 0x000fe40000011416 */
[----:B------:R-:W-:Y:S01]  /*1560*/  SHF.R.S32.HI R7, RZ, 0x1f, R21 ;  /* 0x0000001fff077819 */ /* 0x000fe20000011415 */
[----:B------:R-:W-:Y:S01]  /*1570*/  IMAD.IADD R196, R195, 0x1, R0 ;  /* 0x00000001c3c47824 */ /* 0x000fe200078e0200 */
[----:B------:R-:W-:-:S02]  /*1580*/  SHF.R.S32.HI R10, RZ, 0x1f, R18 ;  /* 0x0000001fff0a7819 */ /* 0x000fc40000011412 */
[----:B------:R-:W-:Y:S02]  /*1590*/  SHF.R.S32.HI R7, RZ, 0x1f, R19 ;  /* 0x0000001fff077819 */ /* 0x000fe40000011413 */
[----:B------:R-:W-:Y:S01]  /*15a0*/  SHF.R.S32.HI R10, RZ, 0x1f, R14 ;  /* 0x0000001fff0a7819 */ /* 0x000fe2000001140e */
[C---:B------:R-:W-:Y:S01]  /*15b0*/  IMAD.IADD R10, R12.reuse, 0x1, R5 ;  /* 0x000000010c0a7824 */ /* 0x040fe200078e0205 */
[----:B------:R-:W-:Y:S01]  /*15c0*/  SHF.R.S32.HI R7, RZ, 0x1f, R16 ;  /* 0x0000001fff077819 */ /* 0x000fe20000011410 */
[----:B------:R-:W-:Y:S01]  /*15d0*/  IMAD.IADD R7, R12, 0x1, R6 ;  /* 0x000000010c077824 */ /* 0x000fe200078e0206 */
[----:B------:R-:W-:Y:S01]  /*15e0*/  LEA R190, R4, 0x4080, 0x1 ;  /* 0x0000408004be7811 */ /* 0x000fe200078e08ff */
[----:B------:R-:W-:Y:S01]  /*15f0*/  IMAD.IADD R6, R6, 0x1, R11 ;  /* 0x0000000106067824 */ /* 0x000fe200078e020b */
[----:B------:R-:W-:Y:S01]  /*1600*/  STL [R1+0x3c], R10 ;  /* 0x00003c0a01007387 */ /* 0x000fe20000100800 */
[----:B------:R-:W-:Y:S02]  /*1610*/  LEA R8, R8, 0x10080, 0x1 ;  /* 0x0001008008087811 */ /* 0x000fe400078e08ff */
[--C-:B------:R-:W-:Y:S01]  /*1620*/  IMAD.IADD R191, R2, 0x1, R190.reuse ;  /* 0x0000000102bf7824 */ /* 0x100fe200078e02be */
[----:B------:R2:W-:Y:S01]  /*1630*/  STL [R1+0x28], R7 ;  /* 0x0000280701007387 */ /* 0x0005e20000100800 */
[----:B------:R-:W-:Y:S01]  /*1640*/  IMAD.IADD R2, R6, 0x1, R5 ;  /* 0x0000000106027824 */ /* 0x000fe200078e0205 */
[C---:B------:R-:W-:Y:S01]  /*1650*/  IADD3 R20, R217.reuse, 0x18, RZ ;  /* 0x00000018d9147810 */ /* 0x040fe20007ffe0ff */
[C---:B------:R-:W-:Y:S01]  /*1660*/  IMAD.IADD R193, R0.reuse, 0x1, R190 ;  /* 0x0000000100c17824 */ /* 0x040fe200078e02be */
[----:B------:R3:W-:Y:S01]  /*1670*/  STL [R1+0x50], R9 ;  /* 0x0000500901007387 */ /* 0x0007e20000100800 */
[C---:B------:R-:W-:Y:S01]  /*1680*/  IADD3 R17, R217.reuse, 0x30, RZ ;  /* 0x00000030d9117810 */ /* 0x040fe20007ffe0ff */
[----:B------:R-:W-:Y:S01]  /*1690*/  IMAD.IADD R192, R0, 0x1, R191 ;  /* 0x0000000100c07824 */ /* 0x000fe200078e02bf */
[----:B-1----:R-:W-:Y:S01]  /*16a0*/  IADD3 R13, R217, 0x48, RZ ;  /* 0x00000048d90d7810 */ /* 0x002fe20007ffe0ff */
[----:B------:R3:W-:Y:S01]  /*16b0*/  STL [R1+0x4c], R8 ;  /* 0x00004c0801007387 */ /* 0x0007e20000100800 */
[----:B------:R-:W-:-:S02]  /*16c0*/  SHF.R.S32.HI R15, RZ, 0x1f, R20 ;  /* 0x0000001fff0f7819 */ /* 0x000fc40000011414 */
[----:B------:R-:W-:Y:S02]  /*16d0*/  SHF.R.S32.HI R15, RZ, 0x1f, R17 ;  /* 0x0000001fff0f7819 */ /* 0x000fe40000011411 */
[----:B------:R-:W-:Y:S01]  /*16e0*/  SHF.R.S32.HI R13, RZ, 0x1f, R13 ;  /* 0x0000001fff0d7819 */ /* 0x000fe2000001140d */
[----:B--2---:R-:W-:-:S05]  /*16f0*/  IMAD.IADD R7, R5, 0x1, R7 ;  /* 0x0000000105077824 */ /* 0x004fca00078e0207 */
[----:B------:R3:W-:Y:S04]  /*1700*/  STL [R1+0x38], R7 ;  /* 0x0000380701007387 */ /* 0x0007e80000100800 */
[----:B------:R3:W-:Y:S04]  /*1710*/  STL [R1+0x30], R3 ;  /* 0x0000300301007387 */ /* 0x0007e80000100800 */
[----:B------:R3:W-:Y:S04]  /*1720*/  STL [R1+0x24], R6 ;  /* 0x0000240601007387 */ /* 0x0007e80000100800 */
[----:B------:R3:W-:Y:S02]  /*1730*/  STL [R1+0x2c], R2 ;  /* 0x00002c0201007387 */ /* 0x0007e40000100800 */
.L_x_1541:
[----:B------:R-:W2:Y:S01]  /*1740*/  LDL R0, [R1+0xc] ;  /* 0x00000c0001007983 */ /* 0x000ea20000100800 */
[----:B------:R-:W-:Y:S01]  /*1750*/  IMAD.MOV.U32 R12, RZ, RZ, 0x4 ;  /* 0x00000004ff0c7424 */ /* 0x000fe200078e00ff */
[----:B------:R-:W-:-:S02]  /*1760*/  ISETP.NE.U32.AND P4, PT, RZ, c[0x0][0x360], PT ;  /* 0x0000d800ff007a0c */ /* 0x000fc40003f85070 */
[----:B------:R-:W-:Y:S01]  /*1770*/  ISETP.NE.U32.AND P0, PT, RZ, c[0x0][0x370], PT ;  /* 0x0000dc00ff007a0c */ /* 0x000fe20003f05070 */
[----:B---3--:R-:W3:Y:S01]  /*1780*/  LDL R9, [R1+0x8] ;  /* 0x0000080001097983 */ /* 0x008ee20000100800 */
[----:B------:R-:W-:Y:S01]  /*1790*/  ISETP.NE.AND.EX P4, PT, RZ, c[0x0][0x364], PT, P4 ;  /* 0x0000d900ff007a0c */ /* 0x000fe20003f85340 */
[----:B--2---:R-:W-:-:S05]  /*17a0*/  IMAD.WIDE R2, R0, R12, c[0x0][0x588] ;  /* 0x0001620000027625 */ /* 0x004fca00078e020c */
[----:B------:R-:W2:Y:S01]  /*17b0*/  LDG.E R218, [R2.64] ;  /* 0x0000000602da7981 */ /* 0x000ea2000c1e1900 */
[----:B------:R-:W-:Y:S01]  /*17c0*/  ISETP.NE.AND.EX P2, PT, RZ, c[0x0][0x374], PT, P0 ;  /* 0x0000dd00ff007a0c */ /* 0x000fe20003f45300 */
[----:B------:R-:W-:Y:S01]  /*17d0*/  IMAD.MOV.U32 R162, RZ, RZ, RZ ;  /* 0x000000ffffa27224 */ /* 0x000fe200078e00ff */
[----:B------:R-:W-:Y:S02]  /*17e0*/  ISETP.NE.U32.AND P3, PT, RZ, c[0x0][0x348], PT ;  /* 0x0000d200ff007a0c */ /* 0x000fe40003f65070 */
[----:B------:R-:W-:Y:S02]  /*17f0*/  ISETP.NE.U32.AND P5, PT, RZ, c[0x0][0x358], PT ;  /* 0x0000d600ff007a0c */ /* 0x000fe40003fa5070 */
[----:B------:R-:W-:Y:S02]  /*1800*/  ISETP.NE.AND.EX P3, PT, RZ, c[0x0][0x34c], PT, P3 ;  /* 0x0000d300ff007a0c */ /* 0x000fe40003f65330 */
[----:B------:R-:W-:Y:S01]  /*1810*/  ISETP.NE.AND.EX P5, PT, RZ, c[0x0][0x35c], PT, P5 ;  /* 0x0000d700ff007a0c */ /* 0x000fe20003fa5350 */
[----:B------:R-:W-:-:S02]  /*1820*/  IMAD.MOV.U32 R176, RZ, RZ, RZ ;  /* 0x000000ffffb07224 */ /* 0x000fc400078e00ff */
[----:B------:R-:W-:Y:S02]  /*1830*/  IMAD.MOV.U32 R161, RZ, RZ, RZ ;  /* 0x000000ffffa17224 */ /* 0x000fe400078e00ff */
[----:B------:R-:W-:Y:S01]  /*1840*/  IMAD.MOV.U32 R11, RZ, RZ, RZ ;  /* 0x000000ffff0b7224 */ /* 0x000fe200078e00ff */
[----:B--2---:R-:W-:Y:S02]  /*1850*/  SHF.R.S32.HI R29, RZ, 0x1f, R218 ;  /* 0x0000001fff1d7819 */ /* 0x004fe400000114da */
[C---:B------:R-:W-:Y:S02]  /*1860*/  @P4 LEA R2, P0, R218.reuse, c[0x0][0x360], 0x2 ;  /* 0x0000d800da024a11 */ /* 0x040fe400078010ff */
[C---:B------:R-:W-:Y:S02]  /*1870*/  @P2 LEA R4, P1, R218.reuse, c[0x0][0x370], 0x2 ;  /* 0x0000dc00da042a11 */ /* 0x040fe400078210ff */
[----:B------:R-:W-:Y:S02]  /*1880*/  @P4 LEA.HI.X R3, R218, c[0x0][0x364], R29, 0x2, P0 ;  /* 0x0000d900da034a11 */ /* 0x000fe400000f141d */
[----:B------:R-:W-:-:S02]  /*1890*/  ISETP.NE.U32.AND P0, PT, RZ, c[0x0][0x350], PT ;  /* 0x0000d400ff007a0c */ /* 0x000fc40003f05070 */
        /* <DEDUP_REMOVED lines=13> */
[----:B---3--:R-:W-:-:S03]  /*1970*/  LOP3.LUT R28, R9, 0xffff, RZ, 0xc0, !PT ;  /* 0x0000ffff091c7812 */ /* 0x008fc600078ec0ff */
[----:B------:R4:W-:Y:S04]  /*1980*/  STL [R1+0x14], R29 ;  /* 0x0000141d01007387 */ /* 0x0009e80000100800 */
[----:B------:R4:W-:Y:S01]  /*1990*/  STL [R1+0x10], R28 ;  /* 0x0000101c01007387 */ /* 0x0009e20000100800 */
[----:B------:R-:W-:Y:S01]  /*19a0*/  YIELD ;  /* 0x0000000000007946 */ /* 0x000fe20003800000 */
[----:B------:R-:W-:Y:S01]  /*19b0*/  P2R R19, PR, RZ, 0x40 ;  /* 0x00000040ff137803 */ /* 0x000fe20000000000 */
[----:B------:R-:W-:Y:S05]  /*19c0*/  @P4 BRA `(.L_x_1363) ;  /* 0x0000005000004947 */ /* 0x000fea0003800000 */
[----:B-----5:R-:W-:Y:S01]  /*19d0*/  MOV R177, c[0x0][0x168] ;  /* 0x00005a0000b17a02 */ /* 0x020fe20000000f00 */
[----:B------:R-:W-:Y:S05]  /*19e0*/  @!P3 BRA `(.L_x_1363) ;  /* 0x000000300000b947 */ /* 0x000fea0003800000 */
[----:B------:R-:W2:Y:S04]  /*19f0*/  LDG.E R8, [R6.64] ;  /* 0x0000000606087981 */ /* 0x000ea8000c1e1900 */
[----:B------:R-:W2:Y:S02]  /*1a00*/  LDG.E R0, [R6.64+0x4] ;  /* 0x0000040606007981 */ /* 0x000ea4000c1e1900 */
[----:B--2---:R-:W-:-:S02]  /*1a10*/  IADD3 R177, -R8, R0, RZ ;  /* 0x0000000008b17210 */ /* 0x004fc40007ffe1ff */
.L_x_1363:
[----:B------:R-:W-:-:S04]  /*1a20*/  ISETP.NE.U32.AND P0, PT, RZ, c[0x0][0x368], PT ;  /* 0x0000da00ff007a0c */ /* 0x000fc80003f05070 */
[----:B------:R-:W-:-:S13]  /*1a30*/  ISETP.NE.AND.EX P0, PT, RZ, c[0x0][0x36c], PT, P0 ;  /* 0x0000db00ff007a0c */ /* 0x000fda0003f05300 */
[----:B------:R-:W-:Y:S05]  /*1a40*/  @!P0 BRA `(.L_x_1364) ;  /* 0x0000004000008947 */ /* 0x000fea0003800000 */
[----:B----4-:R-:W-:-:S04]  /*1a50*/  LEA R4, P0, R218, c[0x0][0x368], 0x2 ;  /* 0x0000da00da047a11 */ /* 0x010fc800078010ff */
[----:B------:R-:W-:-:S05]  /*1a60*/  LEA.HI.X R5, R218, c[0x0][0x36c], R29, 0x2, P0 ;  /* 0x0000db00da057a11 */ /* 0x000fca00000f141d */
[----:B------:R1:W5:Y:S01]  /*1a70*/  LDG.E R10, [R4.64] ;  /* 0x00000006040a7981 */ /* 0x000362000c1e1900 */
[----:B------:R-:W-:Y:S05]  /*1a80*/  BRA `(.L_x_1365) ;  /* 0x0000005000007947 */ /* 0x000fea0003800000 */
.L_x_1364:
[----:B------:R-:W-:Y:S01]  /*1a90*/  MOV R10, c[0x0][0x1d0] ;  /* 0x00007400000a7a02 */ /* 0x000fe20000000f00 */
[----:B------:R-:W-:Y:S05]  /*1aa0*/  @!P6 BRA `(.L_x_1365) ;  /* 0x000000300000e947 */ /* 0x000fea0003800000 */
[----:B----4-:R-:W2:Y:S04]  /*1ab0*/  LDG.E R6, [R4.64] ;  /* 0x0000000604067981 */ /* 0x010ea8000c1e1900 */
[----:B------:R-:W2:Y:S02]  /*1ac0*/  LDG.E R0, [R4.64+0x4] ;  /* 0x0000040604007981 */ /* 0x000ea4000c1e1900 */
[----:B--2---:R-:W-:Y:S02]  /*1ad0*/  IADD3 R10, -R6, R0, RZ ;  /* 0x00000000060a7210 */ /* 0x004fe40007ffe1ff */
.L_x_1365:
[----:B----4-:R2:W3:Y:S04]  /*1ae0*/  @P5 LDG.E R6, [R2.64] ;  /* 0x0000000602065981 */ /* 0x0104e8000c1e1900 */
[----:B-1----:R2:W3:Y:S01]  /*1af0*/  @P5 LDG.E R4, [R2.64+0x4] ;  /* 0x0000040602045981 */ /* 0x0024e2000c1e1900 */
[----:B------:R-:W-:Y:S01]  /*1b00*/  ISETP.NE.U32.AND P0, PT, RZ, c[0x0][0x378], PT ;  /* 0x0000de00ff007a0c */ /* 0x000fe20003f05070 */
[----:B-----5:R-:W-:-:S03]  /*1b10*/  IMAD.MOV.U32 R158, RZ, RZ, R10 ;  /* 0x000000ffff9e7224 */ /* 0x020fc600078e000a */
[----:B------:R-:W-:Y:S01]  /*1b20*/  ISETP.NE.AND.EX P1, PT, RZ, c[0x0][0x37c], PT, P0 ;  /* 0x0000df00ff007a0c */ /* 0x000fe20003f25300 */
[----:B------:R-:W-:-:S12]  /*1b30*/  IMAD.MOV.U32 R0, RZ, RZ, c[0x0][0x228] ;  /* 0x00008a00ff007624 */ /* 0x000fd800078e00ff */
[----:B--2---:R-:W-:-:S04]  /*1b40*/  @P1 LEA R2, P0, R218, c[0x0][0x378], 0x2 ;  /* 0x0000de00da021a11 */ /* 0x004fc800078010ff */
[----:B------:R-:W-:-:S05]  /*1b50*/  @P1 LEA.HI.X R3, R218, c[0x0][0x37c], R29, 0x2, P0 ;  /* 0x0000df00da031a11 */ /* 0x000fca00000f141d */
[----:B------:R1:W5:Y:S01]  /*1b60*/  @P1 LDG.E R158, [R2.64] ;  /* 0x00000006029e1981 */ /* 0x000362000c1e1900 */
[----:B------:R-:W-:Y:S01]  /*1b70*/  IMAD.IADD R5, R10, 0x1, -R162 ;  /* 0x000000010a057824 */ /* 0x000fe200078e0aa2 */
[----:B------:R-:W-:Y:S01]  /*1b80*/  BSSY B0, `(.L_x_1366) ;  /* 0x0000031000007945 */ /* 0x000fe20003800000 */
[C---:B-1----:R-:W-:Y:S02]  /*1b90*/  LOP3.LUT R2, R9.reuse, 0xff000000, RZ, 0xc0, !PT ;  /* 0xff00000009027812 */ /* 0x042fe400078ec0ff */
[----:B------:R-:W-:Y:S01]  /*1ba0*/  LOP3.LUT R3, R9, 0xff0000, RZ, 0xc0, !PT ;  /* 0x00ff000009037812 */ /* 0x000fe200078ec0ff */
[----:B---3--:R-:W-:Y:S01]  /*1bb0*/  @P5 IMAD.IADD R0, R4, 0x1, -R6 ;  /* 0x0000000104005824 */ /* 0x008fe200078e0a06 */
[----:B------:R-:W-:-:S03]  /*1bc0*/  SHF.R.U32.HI R4, RZ, 0x8, R2 ;  /* 0x00000008ff047819 */ /* 0x000fc60000011602 */
[----:B------:R-:W-:Y:S01]  /*1bd0*/  IMAD.IADD R178, R5, 0x1, R0 ;  /* 0x0000000105b27824 */ /* 0x000fe200078e0200 */
[----:B------:R-:W-:-:S04]  /*1be0*/  LEA.HI R4, R3, R4, RZ, 0x10 ;  /* 0x0000000403047211 */ /* 0x000fc800078f80ff */
[----:B------:R-:W-:Y:S02]  /*1bf0*/  SHF.R.U32.HI R6, RZ, 0x10, R4 ;  /* 0x00000010ff067819 */ /* 0x000fe40000011604 */
[----:B------:R-:W-:Y:S02]  /*1c00*/  LOP3.LUT R13, R4, 0xff, RZ, 0xc0, !PT ;  /* 0x000000ff040d7812 */ /* 0x000fe400078ec0ff */
[C---:B------:R-:W-:Y:S01]  /*1c10*/  IADD3 R2, R178.reuse, 0x2f, RZ ;  /* 0x0000002fb2027810 */ /* 0x040fe20007ffe0ff */
[----:B------:R1:W-:Y:S01]  /*1c20*/  STL [R1+0x34], R6 ;  /* 0x0000340601007387 */ /* 0x0003e20000100800 */
[----:B------:R-:W-:Y:S02]  /*1c30*/  ISETP.GE.AND P0, PT, R178, 0x1, PT ;  /* 0x00000001b200780c */ /* 0x000fe40003f06270 */
[----:B------:R-:W-:Y:S01]  /*1c40*/  ISETP.NE.AND P1, PT, R6, RZ, PT ;  /* 0x000000ff0600720c */ /* 0x000fe20003f25270 */
[----:B------:R1:W-:Y:S01]  /*1c50*/  STL [R1+0x40], R13 ;  /* 0x0000400d01007387 */ /* 0x0003e20000100800 */
[----:B------:R-:W-:-:S02]  /*1c60*/  IMAD.HI R2, R2, 0x2aaaaaab, RZ ;  /* 0x2aaaaaab02027827 */ /* 0x000fc400078e02ff */
[----:B------:R-:W-:-:S03]  /*1c70*/  SEL R147, R6, c[0x0][0x338], P1 ;  /* 0x0000ce0006937a07 */ /* 0x000fc60000800000 */
[----:B------:R-:W-:-:S04]  /*1c80*/  SHF.R.U32.HI R3, RZ, 0x1f, R2 ;  /* 0x0000001fff037819 */ /* 0x000fc80000011602 */
[----:B------:R-:W-:Y:S01]  /*1c90*/  LEA.HI.SX32 R156, R2, R3, 0x1d ;  /* 0x00000003029c7211 */ /* 0x000fe200078feaff */
[----:B------:R-:W-:Y:S01]  /*1ca0*/  IMAD.MOV.U32 R2, RZ, RZ, RZ ;  /* 0x000000ffff027224 */ /* 0x000fe200078e00ff */
        /* <DEDUP_REMOVED lines=13> */
[----:B------:R-:W-:Y:S02]  /*1d80*/  IMAD.MOV R8, RZ, RZ, -R2 ;  /* 0x000000ffff087224 */ /* 0x000fe400078e0a02 */
[----:B------:R-:W-:-:S04]  /*1d90*/  IMAD.MOV.U32 R2, RZ, RZ, RZ ;  /* 0x000000ffff027224 */ /* 0x000fc800078e00ff */
        /* <DEDUP_REMOVED lines=15> */
.L_x_1367:
[----:B------:R-:W-:Y:S05]  /*1e90*/  BSYNC B0 ;  /* 0x0000000000007941 */ /* 0x000fea0003800000 */
.L_x_1366:
[----:B------:R-:W-:Y:S01]  /*1ea0*/  IMAD R3, R13, R2, RZ ;  /* 0x000000020d037224 */ /* 0x000fe200078e02ff */
[----:B------:R-:W2:Y:S01]  /*1eb0*/  S2R R7, SR_TID.X ;  /* 0x0000000000077919 */ /* 0x000ea20000002100 */
[----:B------:R-:W-:Y:S02]  /*1ec0*/  IADD3 R27, R206, 0x20, RZ ;  /* 0x00000020ce1b7810 */ /* 0x000fe40007ffe0ff */
[C---:B------:R-:W-:Y:S02]  /*1ed0*/  IMAD.IADD R2, R3.reuse, 0x1, R2 ;  /* 0x0000000103027824 */ /* 0x040fe400078e0202 */
[----:B------:R-:W-:-:S03]  /*1ee0*/  IMAD R3, R3, 0x30, -R5 ;  /* 0x0000003003037824 */ /* 0x000fc600078e0a05 */
[----:B------:R-:W-:Y:S02]  /*1ef0*/  IMNMX R2, R156, R2, PT ;  /* 0x000000029c027217 */ /* 0x000fe40003800200 */
[----:B------:R-:W-:-:S03]  /*1f00*/  IMNMX R3, RZ, R3, !PT ;  /* 0x00000003ff037217 */ /* 0x000fc60007800200 */
[----:B------:R-:W-:Y:S02]  /*1f10*/  IMAD R2, R2, 0x30, -R5 ;  /* 0x0000003002027824 */ /* 0x000fe400078e0a05 */
[----:B------:R-:W-:-:S03]  /*1f20*/  IMAD.WIDE.U32 R4, R3, -0x55555555, RZ ;  /* 0xaaaaaaab03047825 */ /* 0x000fc600078e00ff */
[----:B------:R-:W-:Y:S01]  /*1f30*/  IMNMX R2, R2, R0, PT ;  /* 0x0000000002027217 */ /* 0x000fe20003800200 */
[----:B------:R-:W-:Y:S01]  /*1f40*/  IMAD.SHL.U32 R4, R206, 0x40, RZ ;  /* 0x00000040ce047824 */ /* 0x000fe200078e00ff */
[----:B------:R-:W-:Y:S02]  /*1f50*/  SHF.R.U32.HI R137, RZ, 0x5, R5 ;  /* 0x00000005ff897819 */ /* 0x000fe40000011605 */
[----:B------:R-:W-:Y:S02]  /*1f60*/  ISETP.GT.AND P0, PT, R2, R3, PT ;  /* 0x000000030200720c */ /* 0x000fe40003f04270 */
[----:B-12---:R-:W-:Y:S02]  /*1f70*/  SHF.R.S32.HI R6, RZ, 0x1f, R7 ;  /* 0x0000001fff067819 */ /* 0x006fe40000011407 */
[----:B------:R-:W-:-:S04]  /*1f80*/  LOP3.LUT R174, R4, 0x1c0, RZ, 0xc0, !PT ;  /* 0x000001c004ae7812 */ /* 0x000fc800078ec0ff */
[----:B------:R-:W-:Y:S02]  /*1f90*/  SHF.R.U32.HI R179, RZ, 0x3, R174 ;  /* 0x00000003ffb37819 */ /* 0x000fe400000116ae */
[----:B------:R-:W-:-:S03]  /*1fa0*/  LOP3.LUT R5, R174, 0x38, R134, 0xf8, !PT ;  /* 0x00000038ae057812 */ /* 0x000fc600078ef886 */
[----:B------:R-:W-:Y:S02]  /*1fb0*/  @P0 IADD3 R3, R2, 0x2f, RZ ;  /* 0x0000002f02030810 */ /* 0x000fe40007ffe0ff */
[----:B------:R-:W-:-:S03]  /*1fc0*/  LEA.HI R2, R6, R7, RZ, 0x6 ;  /* 0x0000000706027211 */ /* 0x000fc600078f30ff */
[----:B------:R-:W-:-:S04]  /*1fd0*/  @P0 IMAD.HI R3, R3, 0x2aaaaaab, RZ ;  /* 0x2aaaaaab03030827 */ /* 0x000fc800078e02ff */
[----:B------:R-:W-:Y:S01]  /*1fe0*/  IMAD.SHL.U32 R4, R2, 0x8, RZ ;  /* 0x0000000802047824 */ /* 0x000fe200078e00ff */
[----:B------:R-:W-:Y:S01]  /*1ff0*/  @P0 SHF.R.U32.HI R6, RZ, 0x1f, R3 ;  /* 0x0000001fff060819 */ /* 0x000fe20000011603 */
[----:B------:R-:W-:-:S03]  /*2000*/  IMAD.MOV.U32 R2, RZ, RZ, R137 ;  /* 0x000000ffff027224 */ /* 0x000fc600078e0089 */
[----:B------:R-:W-:Y:S02]  /*2010*/  @P0 LEA.HI.SX32 R2, R3, R6, 0x1d ;  /* 0x0000000603020211 */ /* 0x000fe400078feaff */
[----:B------:R-:W-:Y:S01]  /*2020*/  LOP3.LUT R175, R4, 0xfffffe00, RZ, 0xc0, !PT ;  /* 0xfffffe0004af7812 */ /* 0x000fe200078ec0ff */
[----:B------:R-:W-:Y:S01]  /*2030*/  IMAD.SHL.U32 R4, R27, 0x40, RZ ;  /* 0x000000401b047824 */ /* 0x000fe200078e00ff */
[----:B------:R-:W-:Y:S02]  /*2040*/  ISETP.GT.AND P0, PT, R2, R137, PT ;  /* 0x000000890200720c */ /* 0x000fe40003f04270 */
[----:B------:R-:W-:Y:S02]  /*2050*/  LOP3.LUT R3, R5, R179, RZ, 0x3c, !PT ;  /* 0x000000b305037212 */ /* 0x000fe400078e3cff */
[----:B------:R-:W-:-:S03]  /*2060*/  LOP3.LUT R159, R4, 0x1c0, RZ, 0xc0, !PT ;  /* 0x000001c0049f7812 */ /* 0x000fc600078ec0ff */
[----:B------:R-:W-:-:S04]  /*2070*/  IMAD.IADD R3, R175, 0x1, R3 ;  /* 0x00000001af037824 */ /* 0x000fc800078e0203 */
[----:B------:R-:W-:Y:S02]  /*2080*/  IMAD.SHL.U32 R200, R3, 0x2, RZ ;  /* 0x0000000203c87824 */ /* 0x000fe400078e00ff */
[----:B------:R-:W-:Y:S05]  /*2090*/  @!P0 BRA `(.L_x_1368) ;  /* 0x0000677000008947 */ /* 0x000fea0003800000 */
[----:B------:R-:W-:Y:S01]  /*20a0*/  SHF.R.S32.HI R24, RZ, 0x1f, R206 ;  /* 0x0000001fff187819 */ /* 0x000fe200000114ce */
[----:B------:R-:W-:Y:S01]  /*20b0*/  IMAD.MOV.U32 R150, RZ, RZ, 0x30 ;  /* 0x00000030ff967424 */ /* 0x000fe200078e00ff */
[----:B------:R-:W-:Y:S01]  /*20c0*/  IADD3 R127, P0, R206, R11, RZ ;  /* 0x0000000bce7f7210 */ /* 0x000fe20007f1e0ff */
[----:B------:R-:W-:Y:S01]  /*20d0*/  IMAD.MOV.U32 R163, RZ, RZ, 0x5 ;  /* 0x00000005ffa37424 */ /* 0x000fe200078e00ff */
[----:B------:R-:W-:Y:S01]  /*20e0*/  IADD3 R34, R2, -0x1, RZ ;  /* 0xffffffff02227810 */ /* 0x000fe20007ffe0ff */
[----:B------:R-:W-:Y:S01]  /*20f0*/  IMAD R164, R150, c[0x0][0x23c], RZ ;  /* 0x00008f0096a47a24 */ /* 0x000fe200078e02ff */
[----:B------:R-:W-:Y:S01]  /*2100*/  LEA.HI.X.SX32 R144, R11, R24, 0x1, P0 ;  /* 0x000000180b907211 */ /* 0x000fe200000f0eff */
[----:B------:R-:W-:Y:S01]  /*2110*/  IMAD.WIDE.U32 R4, R127, c[0x0][0x238], R134 ;  /* 0x00008e007f047a25 */ /* 0x000fe200078e0086 */
[----:B------:R-:W-:-:S02]  /*2120*/  SEL R23, R29, RZ, !P5 ;  /* 0x000000ff1d177207 */ /* 0x000fc40006800000 */
[----:B------:R-:W-:Y:S01]  /*2130*/  SEL R22, R218, RZ, !P5 ;  /* 0x000000ffda167207 */ /* 0x000fe20006800000 */
[----:B------:R-:W-:Y:S01]  /*2140*/  IMAD R3, R144, c[0x0][0x238], RZ ;  /* 0x00008e0090037a24 */ /* 0x000fe200078e02ff */
[----:B------:R-:W-:Y:S01]  /*2150*/  MOV R2, R4 ;  /* 0x0000000400027202 */ /* 0x000fe20000000f00 */
[----:B------:R-:W-:Y:S01]  /*2160*/  IMAD.WIDE.U32 R148, R150, c[0x0][0x238], RZ ;  /* 0x00008e0096947a25 */ /* 0x000fe200078e00ff */
[----:B------:R-:W-:Y:S02]  /*2170*/  ISETP.GE.AND P2, PT, R134, c[0x0][0x1d4], PT ;  /* 0x0000750086007a0c */ /* 0x000fe40003f46270 */
[----:B------:R-:W-:Y:S01]  /*2180*/  ISETP.GE.AND P6, PT, R133, c[0x0][0x1d4], PT ;  /* 0x0000750085007a0c */ /* 0x000fe20003fc6270 */
[----:B------:R-:W-:Y:S01]  /*2190*/  IMAD R3, R127, c[0x0][0x23c], R3 ;  /* 0x00008f007f037a24 */ /* 0x000fe200078e0203 */
[----:B------:R-:W-:Y:S01]  /*21a0*/  ISETP.GE.AND P5, PT, R208, c[0x0][0x1d4], PT ;  /* 0x00007500d0007a0c */ /* 0x000fe20003fa6270 */
[----:B------:R-:W-:Y:S01]  /*21b0*/  IMAD R4, R23, c[0x0][0x248], RZ ;  /* 0x0000920017047a24 */ /* 0x000fe200078e02ff */
[----:B------:R-:W-:Y:S01]  /*21c0*/  ISETP.GE.AND P4, PT, R209, c[0x0][0x1d4], PT ;  /* 0x00007500d1007a0c */ /* 0x000fe20003f86270 */
[----:B------:R-:W-:Y:S01]  /*21d0*/  IMAD.IADD R164, R149, 0x1, R164 ;  /* 0x0000000195a47824 */ /* 0x000fe200078e02a4 */
[----:B------:R-:W-:Y:S01]  /*21e0*/  IADD3 R3, R5, R3, RZ ;  /* 0x0000000305037210 */ /* 0x000fe20007ffe0ff */
[----:B------:R-:W-:Y:S01]  /*21f0*/  IMAD R5, R34, -0x30, R0 ;  /* 0xffffffd022057824 */ /* 0x000fe200078e0200 */
[----:B------:R-:W-:Y:S01]  /*2200*/  MOV R168, c[0x0][0x238] ;  /* 0x00008e0000a87a02 */ /* 0x000fe20000000f00 */
[----:B------:R-:W-:Y:S01]  /*2210*/  IMAD R4, R22, c[0x0][0x24c], R4 ;  /* 0x0000930016047a24 */ /* 0x000fe200078e0204 */
[----:B------:R-:W-:Y:S01]  /*2220*/  LOP3.LUT R207, R207, 0xfffffffe, RZ, 0xc0, !PT ;  /* 0xfffffffecfcf7812 */ /* 0x000fe200078ec0ff */
[----:B------:R-:W-:Y:S01]  /*2230*/  IMAD.WIDE.U32 R2, R28, c[0x0][0x240], R2 ;  /* 0x000090001c027a25 */ /* 0x000fe200078e0002 */
[----:B------:R-:W-:-:S02]  /*2240*/  IMNMX R5, R5, 0x30, PT ;  /* 0x0000003005057817 */ /* 0x000fc40003800200 */
[----:B------:R-:W-:Y:S01]  /*2250*/  SHF.L.U32 R182, R168, 0x5, RZ ;  /* 0x00000005a8b67819 */ /* 0x000fe200000006ff */
[----:B------:R-:W-:Y:S01]  /*2260*/  IMAD R3, R28, c[0x0][0x244], R3 ;  /* 0x000091001c037a24 */ /* 0x000fe200078e0203 */
[----:B------:R-:W-:Y:S02]  /*2270*/  IADD3 R6, -R206, R5, RZ ;  /* 0x00000005ce067210 */ /* 0x000fe40007ffe1ff */
[----:B------:R-:W-:Y:S01]  /*2280*/  SHF.L.U64.HI R168, R168, R163, c[0x0][0x23c] ;  /* 0x00008f00a8a87619 */ /* 0x000fe200000102a3 */
[----:B------:R-:W-:Y:S01]  /*2290*/  IMAD.WIDE.U32 R122, R22, c[0x0][0x248], R2 ;  /* 0x00009200167a7a25 */ /* 0x000fe200078e0002 */
[----:B------:R-:W-:Y:S02]  /*22a0*/  ISETP.GE.AND P1, PT, R6, 0x1, PT ;  /* 0x000000010600780c */ /* 0x000fe40003f26270 */
[----:B------:R-:W-:Y:S01]  /*22b0*/  SHF.R.S32.HI R3, RZ, 0x1f, R34 ;  /* 0x0000001fff037819 */ /* 0x000fe20000011422 */
[----:B------:R-:W-:Y:S01]  /*22c0*/  IMAD R2, R164, R34, RZ ;  /* 0x00000022a4027224 */ /* 0x000fe200078e02ff */
[----:B------:R-:W-:Y:S01]  /*22d0*/  MOV R120, R122 ;  /* 0x0000007a00787202 */ /* 0x000fe20000000f00 */
[----:B------:R-:W-:Y:S01]  /*22e0*/  IMAD.IADD R121, R123, 0x1, R4 ;  /* 0x000000017b797824 */ /* 0x000fe200078e0204 */
[----:B------:R-:W-:Y:S01]  /*22f0*/  IADD3 R18, R10, R161, RZ ;  /* 0x000000a10a127210 */ /* 0x000fe20007ffe0ff */
[-C--:B------:R-:W-:Y:S01]  /*2300*/  IMAD R2, R3, R148.reuse, R2 ;  /* 0x0000009403027224 */ /* 0x080fe200078e0202 */
[----:B------:R-:W-:Y:S01]  /*2310*/  SHF.R.S32.HI R139, RZ, 0x1f, R138 ;  /* 0x0000001fff8b7819 */ /* 0x000fe2000001148a */
[----:B------:R-:W-:-:S04]  /*2320*/  IMAD.WIDE.U32 R4, R34, R148, R120 ;  /* 0x0000009422047225 */ /* 0x000fc800078e0078 */
[----:B------:R-:W-:Y:S01]  /*2330*/  IMAD.WIDE.U32 R14, R206, c[0x0][0x290], R134 ;  /* 0x0000a400ce0e7a25 */ /* 0x000fe200078e0086 */
[----:B------:R-:W-:Y:S02]  /*2340*/  ISETP.NE.AND P3, PT, R19, RZ, PT ;  /* 0x000000ff1300720c */ /* 0x000fe40003f65270 */
[----:B------:R-:W-:Y:S01]  /*2350*/  MOV R169, c[0x0][0x290] ;  /* 0x0000a40000a97a02 */ /* 0x000fe20000000f00 */
[----:B------:R-:W-:Y:S01]  /*2360*/  IMAD.IADD R5, R5, 0x1, R2 ;  /* 0x0000000105057824 */ /* 0x000fe200078e0202 */
[----:B------:R-:W-:Y:S01]  /*2370*/  @P1 LEA R2, P0, R4, c[0x0][0x220], 0x1 ;  /* 0x0000880004021a11 */ /* 0x000fe200078008ff */
[----:B------:R-:W-:Y:S02]  /*2380*/  IMAD R8, R24, c[0x0][0x290], RZ ;  /* 0x0000a40018087a24 */ /* 0x000fe400078e02ff */
[----:B------:R-:W-:Y:S01]  /*2390*/  IMAD.MOV.U32 R170, RZ, RZ, c[0x0][0x280] ;  /* 0x0000a000ffaa7624 */ /* 0x000fe200078e00ff */
[----:B------:R-:W-:Y:S02]  /*23a0*/  @P1 LEA.HI.X R3, R4, c[0x0][0x224], R5, 0x1, P0 ;  /* 0x0000890004031a11 */ /* 0x000fe400000f0c05 */
[----:B------:R-:W-:Y:S01]  /*23b0*/  ISETP.GT.AND P0, PT, R6, 0x20, PT ;  /* 0x000000200600780c */ /* 0x000fe20003f04270 */
[----:B------:R-:W-:Y:S01]  /*23c0*/  IMAD.WIDE.U32 R180, R206, c[0x0][0x1e0], RZ ;  /* 0x00007800ceb47a25 */ /* 0x000fe200078e00ff */
[----:B------:R-:W-:Y:S01]  /*23d0*/  MOV R183, c[0x0][0x27c] ;  /* 0x00009f0000b77a02 */ /* 0x000fe20000000f00 */
[----:B------:R-:W-:Y:S01]  /*23e0*/  @!PT LDS RZ, [RZ] ;  /* 0x00000000fffff984 */ /* 0x000fe20000000800 */
[----:B------:R-:W-:Y:S01]  /*23f0*/  @!PT LDS RZ, [RZ] ;  /* 0x00000000fffff984 */ /* 0x000fe20000000800 */
[----:B------:R-:W-:Y:S01]  /*2400*/  @!PT LDS RZ, [RZ] ;  /* 0x00000000fffff984 */ /* 0x000fe20000000800 */
[----:B------:R1:W-:Y:S01]  /*2410*/  @P1 LDGSTS.E.BYPASS.LTC128B.128 [R200+0xa080], [R2.64], !P2 ;  /* 0x0a08000002c81fae */ /* 0x0003e2000d101d46 */
[----:B------:R-:W-:-:S03]  /*2420*/  @P2 LOP3.LUT R207, R207, 0x1, RZ, 0xfc, !PT ;  /* 0x00000001cfcf2812 */ /* 0x000fc600078efcff */
[----:B------:R1:W-:Y:S04]  /*2430*/  @P1 LDGSTS.E.BYPASS.LTC128B.128 [R200+0xb880], [R2.64+0x80], !P6 ;  /* 0x0b88008002c81fae */ /* 0x0003e8000f101d46 */
[----:B------:R1:W-:Y:S04]  /*2440*/  @P1 LDGSTS.E.BYPASS.LTC128B.128 [R200+0xd080], [R2.64+0x100], !P5 ;  /* 0x0d08010002c81fae */ /* 0x0003e8000e901d46 */
[----:B------:R1:W-:Y:S02]  /*2450*/  @P1 LDGSTS.E.BYPASS.LTC128B.128 [R200+0xe880], [R2.64+0x180], !P4 ;  /* 0x0e88018002c81fae */ /* 0x0003e4000e101d46 */
[----:B-1----:R-:W-:-:S05]  /*2460*/  @P0 IADD3 R3, P1, R182, R4, RZ ;  /* 0x00000004b6030210 */ /* 0x002fca0007f3e0ff */
[----:B------:R-:W-:Y:S01]  /*2470*/  @P0 IMAD.X R5, R5, 0x1, R168, P1 ;  /* 0x0000000105050824 */ /* 0x000fe200008e06a8 */
[----:B------:R-:W-:-:S04]  /*2480*/  @P0 LEA R2, P1, R3, c[0x0][0x220], 0x1 ;  /* 0x0000880003020a11 */ /* 0x000fc800078208ff */
[----:B------:R-:W-:Y:S02]  /*2490*/  @P0 LEA.HI.X R3, R3, c[0x0][0x224], R5, 0x1, P1 ;  /* 0x0000890003030a11 */ /* 0x000fe400008f0c05 */
[----:B------:R-:W-:Y:S02]  /*24a0*/  ISETP.NE.U32.AND P1, PT, RZ, c[0x0][0x340], PT ;  /* 0x0000d000ff007a0c */ /* 0x000fe40003f25070 */
[----:B------:R-:W-:Y:S01]  /*24b0*/  SHF.R.S32.HI R21, RZ, 0x1f, R18 ;  /* 0x0000001fff157819 */ /* 0x000fe20000011412 */
[C---:B------:R-:W-:Y:S01]  /*24c0*/  IMAD R17, R206.reuse, c[0x0][0x294], R8 ;  /* 0x0000a500ce117a24 */ /* 0x040fe200078e0208 */
[----:B------:R-:W-:Y:S01]  /*24d0*/  ISETP.NE.AND.EX P1, PT, RZ, c[0x0][0x344], PT, P1 ;  /* 0x0000d100ff007a0c */ /* 0x000fe20003f25310 */
[----:B------:R1:W-:Y:S02]  /*24e0*/  @P0 LDGSTS.E.BYPASS.LTC128B.128 [R202+0xb080], [R2.64], !P2 ;  /* 0x0b08000002ca0fae */ /* 0x0003e4000d101d46 */
[----:B------:R-:W-:Y:S02]  /*24f0*/  IMAD R6, R21, c[0x0][0x1e0], RZ ;  /* 0x0000780015067a24 */ /* 0x000fe400078e02ff */
[----:B------:R-:W-:Y:S01]  /*2500*/  IMAD.WIDE.U32 R8, R206, c[0x0][0x280], R134 ;  /* 0x0000a000ce087a25 */ /* 0x000fe200078e0086 */
[----:B------:R1:W-:Y:S07]  /*2510*/  @P0 LDGSTS.E.BYPASS.LTC128B.128 [R202+0xc880], [R2.64+0x80], !P6 ;  /* 0x0c88008002ca0fae */ /* 0x0003ee000f101d46 */
[----:B------:R-:W-:Y:S01]  /*2520*/  @P1 IMAD.WIDE R4, R218, R12, c[0x0][0x340] ;  /* 0x0000d000da041625 */ /* 0x000fe200078e020c */
[----:B------:R1:W-:Y:S04]  /*2530*/  @P0 LDGSTS.E.BYPASS.LTC128B.128 [R202+0xe080], [R2.64+0x100], !P5 ;  /* 0x0e08010002ca0fae */ /* 0x0003e8000e901d46 */
[----:B------:R1:W-:Y:S04]  /*2540*/  @P0 LDGSTS.E.BYPASS.LTC128B.128 [R202+0xf880], [R2.64+0x180], !P4 ;  /* 0x0f88018002ca0fae */ /* 0x0003e8000e101d46 */
[----:B------:R-:W0:Y:S04]  /*2550*/  LDGDEPBAR ;  /* 0x00000000000079af */ /* 0x000e280000000000 */
[----:B------:R2:W3:Y:S01]  /*2560*/  @P1 LDG.E R16, [R4.64] ;  /* 0x0000000604101981 */ /* 0x0004e2000c1e1900 */
[----:B------:R-:W-:Y:S01]  /*2570*/  IMAD R6, R18, c[0x0][0x1e4], R6 ;  /* 0x0000790012067a24 */ /* 0x000fe200078e0206 */
[----:B------:R-:W-:Y:S01]  /*2580*/  WARPSYNC 0xffffffff ;  /* 0xffffffff00007948 */ /* 0x000fe20003800000 */
[----:B------:R-:W-:Y:S01]  /*2590*/  IMAD.WIDE.U32 R10, R206, c[0x0][0x290], R138 ;  /* 0x0000a400ce0a7a25 */ /* 0x000fe200078e008a */
[----:B------:R-:W-:-:S02]  /*25a0*/  SHF.L.U64.HI R160, R170, R163, c[0x0][0x284] ;  /* 0x0000a100aaa07619 */ /* 0x000fc400000102a3 */
[----:B------:R-:W-:Y:S01]  /*25b0*/  SHF.L.U64.HI R157, R169, R163, c[0x0][0x294] ;  /* 0x0000a500a99d7619 */ /* 0x000fe200000102a3 */
[----:B------:R-:W-:Y:S01]  /*25c0*/  IMAD.IADD R11, R11, 0x1, R17 ;  /* 0x000000010b0b7824 */ /* 0x000fe200078e0211 */
[----:B------:R-:W-:Y:S01]  /*25d0*/  ISETP.GE.AND P2, PT, R134, c[0x0][0x27c], PT ;  /* 0x00009f0086007a0c */ /* 0x000fe20003f46270 */
[C---:B------:R-:W-:Y:S01]  /*25e0*/  IMAD R165, R150.reuse, c[0x0][0x1e4], RZ ;  /* 0x0000790096a57a24 */ /* 0x040fe200078e02ff */
[----:B------:R-:W-:Y:S01]  /*25f0*/  SHF.R.U32.HI R25, RZ, 0x3, R159 ;  /* 0x00000003ff197819 */ /* 0x000fe2000001169f */
[C---:B------:R-:W-:Y:S01]  /*2600*/  IMAD R166, R150.reuse, c[0x0][0x284], RZ ;  /* 0x0000a10096a67a24 */ /* 0x040fe200078e02ff */
[----:B------:R-:W-:Y:S01]  /*2610*/  SHF.L.U32 R169, R169, 0x5, RZ ;  /* 0x00000005a9a97819 */ /* 0x000fe200000006ff */
[C---:B------:R-:W-:Y:S01]  /*2620*/  IMAD R167, R150.reuse, c[0x0][0x294], RZ ;  /* 0x0000a50096a77a24 */ /* 0x040fe200078e02ff */
[----:B------:R-:W-:Y:S01]  /*2630*/  SHF.L.U32 R26, R183, 0x1, RZ ;  /* 0x00000001b71a7819 */ /* 0x000fe200000006ff */
[----:B------:R-:W-:Y:S01]  /*2640*/  IMAD.WIDE.U32 R154, R150, c[0x0][0x1e0], RZ ;  /* 0x00007800969a7a25 */ /* 0x000fe200078e00ff */
[----:B-1---5:R-:W-:-:S03]  /*2650*/  SHF.R.S32.HI R2, RZ, 0x1f, R158 ;  /* 0x0000001fff027819 */ /* 0x022fc6000001149e */
[----:B------:R-:W-:Y:S01]  /*2660*/  IMAD.WIDE.U32 R152, R150, c[0x0][0x280], RZ ;  /* 0x0000a00096987a25 */ /* 0x000fe200078e00ff */
[----:B------:R-:W-:-:S03]  /*2670*/  SHF.R.S32.HI R3, RZ, 0x1f, R27 ;  /* 0x0000001fff037819 */ /* 0x000fc6000001141b */
[----:B------:R-:W-:Y:S01]  /*2680*/  IMAD.WIDE.U32 R150, R150, c[0x0][0x290], RZ ;  /* 0x0000a40096967a25 */ /* 0x000fe200078e00ff */
[----:B------:R-:W-:Y:S02]  /*2690*/  LEA.HI R3, R3, R27, RZ, 0x3 ;  /* 0x0000001b03037211 */ /* 0x000fe400078f18ff */
[----:B------:R-:W-:Y:S01]  /*26a0*/  IADD3 R166, R153, R166, RZ ;  /* 0x000000a699a67210 */ /* 0x000fe20007ffe0ff */
[----:B--2---:R-:W-:Y:S01]  /*26b0*/  IMAD.WIDE.U32 R4, R18, c[0x0][0x1e0], RZ ;  /* 0x0000780012047a25 */ /* 0x004fe200078e00ff */
[----:B------:R-:W-:-:S03]  /*26c0*/  IADD3 R167, R151, R167, RZ ;  /* 0x000000a797a77210 */ /* 0x000fc60007ffe0ff */
[----:B------:R-:W-:Y:S02]  /*26d0*/  IMAD.IADD R5, R5, 0x1, R6 ;  /* 0x0000000105057824 */ /* 0x000fe400078e0206 */
[----:B------:R-:W-:Y:S02]  /*26e0*/  IMAD R6, R24, c[0x0][0x280], RZ ;  /* 0x0000a00018067a24 */ /* 0x000fe400078e02ff */
[----:B------:R-:W-:-:S04]  /*26f0*/  IMAD.WIDE.U32 R4, R28, c[0x0][0x1e8], R4 ;  /* 0x00007a001c047a25 */ /* 0x000fc800078e0004 */
[C---:B------:R-:W-:Y:S02]  /*2700*/  IMAD R12, R206.reuse, c[0x0][0x284], R6 ;  /* 0x0000a100ce0c7a24 */ /* 0x040fe400078e0206 */
[----:B------:R-:W-:-:S03]  /*2710*/  IMAD.WIDE.U32 R6, R206, c[0x0][0x280], R138 ;  /* 0x0000a000ce067a25 */ /* 0x000fc600078e008a */
[----:B------:R-:W-:Y:S01]  /*2720*/  IADD3 R9, R12, R9, RZ ;  /* 0x000000090c097210 */ /* 0x000fe20007ffe0ff */
[----:B------:R-:W-:Y:S01]  /*2730*/  IMAD R5, R28, c[0x0][0x1ec], R5 ;  /* 0x00007b001c057a24 */ /* 0x000fe200078e0205 */
[----:B------:R-:W-:Y:S01]  /*2740*/  IADD3 R13, R7, R12, RZ ;  /* 0x0000000c070d7210 */ /* 0x000fe20007ffe0ff */
[----:B------:R-:W-:Y:S01]  /*2750*/  IMAD.IADD R7, R17, 0x1, R15 ;  /* 0x0000000111077824 */ /* 0x000fe200078e020f */
[----:B------:R-:W-:Y:S01]  /*2760*/  MOV R12, R6 ;  /* 0x00000006000c7202 */ /* 0x000fe20000000f00 */
[C---:B------:R-:W-:Y:S01]  /*2770*/  IMAD R15, R2.reuse, c[0x0][0x290], RZ ;  /* 0x0000a400020f7a24 */ /* 0x040fe200078e02ff */
[----:B------:R-:W-:Y:S01]  /*2780*/  MOV R6, R14 ;  /* 0x0000000e00067202 */ /* 0x000fe20000000f00 */
[----:B------:R-:W-:Y:S02]  /*2790*/  IMAD R14, R2, c[0x0][0x280], RZ ;  /* 0x0000a000020e7a24 */ /* 0x000fe400078e02ff */
[----:B------:R-:W-:Y:S02]  /*27a0*/  IMAD R2, R24, c[0x0][0x1e0], RZ ;  /* 0x0000780018027a24 */ /* 0x000fe400078e02ff */
[----:B------:R-:W-:-:S02]  /*27b0*/  IMAD.SHL.U32 R17, R3, 0x40, RZ ;  /* 0x0000004003117824 */ /* 0x000fc400078e00ff */
[----:B------:R-:W-:Y:S02]  /*27c0*/  IMAD R20, R206, c[0x0][0x1e4], R2 ;  /* 0x00007900ce147a24 */ /* 0x000fe400078e0202 */
[C---:B------:R-:W-:Y:S02]  /*27d0*/  IMAD R3, R158.reuse, c[0x0][0x294], R15 ;  /* 0x0000a5009e037a24 */ /* 0x040fe400078e020f */
[C---:B------:R-:W-:Y:S02]  /*27e0*/  IMAD R14, R158.reuse, c[0x0][0x284], R14 ;  /* 0x0000a1009e0e7a24 */ /* 0x040fe400078e020e */
[----:B------:R-:W-:Y:S02]  /*27f0*/  IMAD.IADD R143, R181, 0x1, R20 ;  /* 0x00000001b58f7824 */ /* 0x000fe400078e0214 */
[----:B------:R-:W-:-:S04]  /*2800*/  IMAD.WIDE.U32 R104, R158, c[0x0][0x280], R12 ;  /* 0x0000a0009e687a25 */ /* 0x000fc800078e000c */
[----:B------:R-:W-:Y:S01]  /*2810*/  IMAD.WIDE.U32 R102, R158, c[0x0][0x290], R10 ;  /* 0x0000a4009e667a25 */ /* 0x000fe200078e000a */
[----:B------:R-:W-:-:S03]  /*2820*/  IADD3 R119, R105, R14, RZ ;  /* 0x0000000e69777210 */ /* 0x000fc60007ffe0ff */
[----:B------:R-:W-:Y:S01]  /*2830*/  IMAD.WIDE.U32 R98, R158, c[0x0][0x290], R6 ;  /* 0x0000a4009e627a25 */ /* 0x000fe200078e0006 */
[----:B------:R-:W-:-:S03]  /*2840*/  IADD3 R117, R103, R3, RZ ;  /* 0x0000000367757210 */ /* 0x000fc60007ffe0ff */
[----:B------:R-:W-:Y:S01]  /*2850*/  IMAD.WIDE.U32 R100, R158, c[0x0][0x280], R8 ;  /* 0x0000a0009e647a25 */ /* 0x000fe200078e0008 */
[----:B------:R-:W-:-:S03]  /*2860*/  IADD3 R115, R3, R99, RZ ;  /* 0x0000006303737210 */ /* 0x000fc60007ffe0ff */
[----:B------:R-:W-:Y:S02]  /*2870*/  IMAD.SHL.U32 R170, R170, 0x20, RZ ;  /* 0x00000020aaaa7824 */ /* 0x000fe400078e00ff */
[----:B------:R-:W-:Y:S02]  /*2880*/  IMAD.IADD R165, R155, 0x1, R165 ;  /* 0x000000019ba57824 */ /* 0x000fe400078e02a5 */
[----:B------:R-:W-:Y:S01]  /*2890*/  IMAD.IADD R116, R14, 0x1, R101 ;  /* 0x000000010e747824 */ /* 0x000fe200078e0265 */
[----:B---3--:R-:W-:Y:S02]  /*28a0*/  @P1 SHF.R.S32.HI R2, RZ, 0x1f, R16 ;  /* 0x0000001fff021819 */ /* 0x008fe40000011410 */
[----:B------:R-:W-:Y:S02]  /*28b0*/  @!P1 MOV R2, R29 ;  /* 0x0000001d00029202 */ /* 0x000fe40000000f00 */
[----:B------:R-:W-:Y:S02]  /*28c0*/  @!P1 MOV R16, R218 ;  /* 0x000000da00109202 */ /* 0x000fe40000000f00 */
[----:B------:R-:W-:-:S02]  /*28d0*/  SEL R19, R2, RZ, !P3 ;  /* 0x000000ff02137207 */ /* 0x000fc40005800000 */
[----:B------:R-:W-:Y:S02]  /*28e0*/  SEL R15, R16, RZ, !P3 ;  /* 0x000000ff100f7207 */ /* 0x000fe40005800000 */
[----:B------:R-:W-:Y:S01]  /*28f0*/  LOP3.LUT R16, R17, 0xfffffe00, RZ, 0xc0, !PT ;  /* 0xfffffe0011107812 */ /* 0x000fe200078ec0ff */
[----:B------:R-:W-:Y:S02]  /*2900*/  IMAD R2, R19, c[0x0][0x1f0], RZ ;  /* 0x00007c0013027a24 */ /* 0x000fe400078e02ff */
[----:B------:R-:W-:-:S04]  /*2910*/  IMAD.WIDE.U32 R88, R15, c[0x0][0x1f0], R4 ;  /* 0x00007c000f587a25 */ /* 0x000fc800078e0004 */
[----:B------:R-:W-:Y:S01]  /*2920*/  IMAD R2, R15, c[0x0][0x1f4], R2 ;  /* 0x00007d000f027a24 */ /* 0x000fe200078e0202 */
[----:B------:R-:W-:-:S04]  /*2930*/  IADD3 R118, P1, P0, R88, R180, R134 ;  /* 0x000000b458767210 */ /* 0x000fc8000783e086 */
[----:B------:R-:W-:-:S04]  /*2940*/  IADD3 R90, R89, R2, RZ ;  /* 0x00000002595a7210 */ /* 0x000fc80007ffe0ff */
[----:B------:R-:W-:Y:S02]  /*2950*/  IADD3.X R114, R90, R143, R135, P1, P0 ;  /* 0x0000008f5a727210 */ /* 0x000fe40000fe0487 */
[----:B------:R-:W-:Y:S01]  /*2960*/  SEL R6, RZ, c[0x0][0x27c], !P2 ;  /* 0x00009f00ff067a07 */ /* 0x000fe20005000000 */
[----:B------:R-:W-:Y:S01]  /*2970*/  IMAD.WIDE.U32 R2, R28, c[0x0][0x260], R134 ;  /* 0x000098001c027a25 */ /* 0x000fe200078e0086 */
[----:B------:R-:W-:Y:S01]  /*2980*/  ISETP.GE.AND P0, PT, R133, c[0x0][0x27c], PT ;  /* 0x00009f0085007a0c */ /* 0x000fe20003f06270 */
[----:B------:R-:W-:Y:S01]  /*2990*/  ULDC.U8 UR4, c[0x0][0x298] ;  /* 0x0000a60000047ab9 */ /* 0x000fe20000000000 */
[----:B------:R-:W-:Y:S01]  /*29a0*/  IADD3 R9, -R26, c[0x0][0x1d4], RZ ;  /* 0x000075001a097a10 */ /* 0x000fe20007ffe1ff */
[----:B------:R-:W-:Y:S01]  /*29b0*/  IMAD.IADD R8, R134, 0x1, R6 ;  /* 0x0000000186087824 */ /* 0x000fe200078e0206 */
[----:B------:R-:W-:Y:S01]  /*29c0*/  IADD3 R146, P1, R206, R18, RZ ;  /* 0x00000012ce927210 */ /* 0x000fe20007f3e0ff */
[----:B------:R-:W-:Y:S01]  /*29d0*/  IMAD.MOV.U32 R6, RZ, RZ, R2 ;  /* 0x000000ffff067224 */ /* 0x000fe200078e0002 */
[-C--:B------:R-:W-:Y:S01]  /*29e0*/  SEL R10, R26, R9.reuse, !P2 ;  /* 0x000000091a0a7207 */ /* 0x080fe20005000000 */
[C---:B------:R-:W-:Y:S01]  /*29f0*/  IMAD R7, R28.reuse, c[0x0][0x264], R3 ;  /* 0x000099001c077a24 */ /* 0x040fe200078e0203 */
[----:B------:R-:W-:Y:S01]  /*2a00*/  SHF.R.S32.HI R2, RZ, 0x1f, R8 ;  /* 0x0000001fff027819 */ /* 0x000fe20000011408 */
[----:B------:R-:W-:Y:S01]  /*2a10*/  IMAD.WIDE.U32 R4, R28, c[0x0][0x210], R134 ;  /* 0x000084001c047a25 */ /* 0x000fe200078e0086 */
[----:B------:R-:W-:Y:S01]  /*2a20*/  SEL R9, R26, R9, !P0 ;  /* 0x000000091a097207 */ /* 0x000fe20004000000 */
[----:B------:R-:W-:Y:S01]  /*2a30*/  BAR.SYNC.DEFER_BLOCKING 0x0 ;  /* 0x0000000000007b1d */ /* 0x000fe20000010000 */
[-C--:B------:R-:W-:Y:S01]  /*2a40*/  LEA.HI R3, R2, R8.reuse, RZ, 0x3 ;  /* 0x0000000802037211 */ /* 0x080fe200078f18ff */
[----:B------:R-:W-:Y:S01]  /*2a50*/  IMAD R5, R28, c[0x0][0x214], R5 ;  /* 0x000085001c057a24 */ /* 0x000fe200078e0205 */
[----:B------:R-:W-:Y:S01]  /*2a60*/  LEA.HI R13, R2, R8, RZ, 0x6 ;  /* 0x00000008020d7211 */ /* 0x000fe200078f30ff */
[----:B------:R-:W-:Y:S01]  /*2a70*/  IMAD.WIDE.U32 R96, R22, c[0x0][0x268], R6 ;  /* 0x00009a0016607a25 */ /* 0x000fe200078e0006 */
[----:B------:R-:W-:-:S02]  /*2a80*/  SEL R2, RZ, c[0x0][0x27c], !P0 ;  /* 0x00009f00ff027a07 */ /* 0x000fc40004000000 */
[----:B------:R-:W-:Y:S01]  /*2a90*/  SHF.R.S32.HI R11, RZ, 0x1f, R10 ;  /* 0x0000001fff0b7819 */ /* 0x000fe2000001140a */
[----:B------:R-:W-:Y:S01]  /*2aa0*/  IMAD R8, R19, c[0x0][0x218], RZ ;  /* 0x0000860013087a24 */ /* 0x000fe200078e02ff */
[----:B------:R-:W-:Y:S01]  /*2ab0*/  SHF.R.S32.HI R12, RZ, 0x1f, R9 ;  /* 0x0000001fff0c7819 */ /* 0x000fe20000011409 */
[----:B------:R-:W-:Y:S01]  /*2ac0*/  IMAD.IADD R2, R133, 0x1, R2 ;  /* 0x0000000185027824 */ /* 0x000fe200078e0202 */
[----:B------:R-:W-:Y:S01]  /*2ad0*/  SHF.R.S32.HI R6, RZ, 0x6, R13 ;  /* 0x00000006ff067819 */ /* 0x000fe2000001140d */
[----:B------:R-:W-:Y:S01]  /*2ae0*/  IMAD.WIDE.U32 R94, R15, c[0x0][0x218], R4 ;  /* 0x000086000f5e7a25 */ /* 0x000fe200078e0004 */
[----:B------:R-:W-:Y:S02]  /*2af0*/  LOP3.LUT R5, R159, 0x38, R3, 0xf8, !PT ;  /* 0x000000389f057812 */ /* 0x000fe400078ef803 */
[----:B------:R-:W-:Y:S01]  /*2b00*/  SHF.R.S32.HI R4, RZ, 0x1f, R2 ;  /* 0x0000001fff047819 */ /* 0x000fe20000011402 */
[----:B------:R-:W-:Y:S01]  /*2b10*/  IMAD R18, R15, c[0x0][0x21c], R8 ;  /* 0x000087000f127a24 */ /* 0x000fe200078e0208 */
[----:B------:R-:W-:Y:S01]  /*2b20*/  LEA.HI R14, R11, R10, RZ, 0x4 ;  /* 0x0000000a0b0e7211 */ /* 0x000fe200078f20ff */
[----:B------:R-:W-:Y:S01]  /*2b30*/  IMAD R8, R6, 0xc00, R16 ;  /* 0x00000c0006087824 */ /* 0x000fe200078e0210 */
[----:B------:R-:W-:Y:S01]  /*2b40*/  LEA.HI R11, R12, R9, RZ, 0x4 ;  /* 0x000000090c0b7211 */ /* 0x000fe200078f20ff */
[----:B------:R-:W-:Y:S01]  /*2b50*/  IMAD R9, R6, 0xc00, R175 ;  /* 0x00000c0006097824 */ /* 0x000fe200078e02af */
[----:B------:R-:W-:Y:S01]  /*2b60*/  LOP3.LUT R7, R174, 0x38, R3, 0xf8, !PT ;  /* 0x00000038ae077812 */ /* 0x000fe200078ef803 */
[----:B------:R-:W-:Y:S01]  /*2b70*/  IMAD R10, R23, c[0x0][0x268], RZ ;  /* 0x00009a00170a7a24 */ /* 0x000fe200078e02ff */
[----:B------:R-:W-:Y:S01]  /*2b80*/  LOP3.LUT R5, R5, R25, RZ, 0x3c, !PT ;  /* 0x0000001905057212 */ /* 0x000fe200078e3cff */
[----:B------:R-:W-:Y:S01]  /*2b90*/  IMAD.MOV.U32 R171, RZ, RZ, c[0x0][0x1e0] ;  /* 0x00007800ffab7624 */ /* 0x000fe200078e00ff */
[-C--:B------:R-:W-:Y:S01]  /*2ba0*/  LEA.HI R6, R4, R2.reuse, RZ, 0x6 ;  /* 0x0000000204067211 */ /* 0x080fe200078f30ff */
[----:B------:R-:W-:Y:S01]  /*2bb0*/  IMAD R19, R22, c[0x0][0x26c], R10 ;  /* 0x00009b0016137a24 */ /* 0x000fe200078e020a */
[----:B------:R-:W-:Y:S01]  /*2bc0*/  LEA.HI R2, R4, R2, RZ, 0x3 ;  /* 0x0000000204027211 */ /* 0x000fe200078f18ff */
[----:B------:R-:W-:Y:S01]  /*2bd0*/  IMAD.IADD R15, R8, 0x1, R5 ;  /* 0x00000001080f7824 */ /* 0x000fe200078e0205 */
[----:B------:R-:W-:Y:S01]  /*2be0*/  LOP3.LUT R7, R7, R179, RZ, 0x3c, !PT ;  /* 0x000000b307077212 */ /* 0x000fe200078e3cff */
[----:B------:R-:W-:Y:S01]  /*2bf0*/  IMAD.WIDE.U32 R172, R27, c[0x0][0x1e0], RZ ;  /* 0x000078001bac7a25 */ /* 0x000fe200078e00ff */
[----:B------:R-:W-:-:S02]  /*2c00*/  SHF.R.S32.HI R4, RZ, 0x6, R6 ;  /* 0x00000006ff047819 */ /* 0x000fc40000011406 */
[--C-:B------:R-:W-:Y:S01]  /*2c10*/  LOP3.LUT R6, R174, 0x38, R2.reuse, 0xf8, !PT ;  /* 0x00000038ae067812 */ /* 0x100fe200078ef802 */
[----:B------:R-:W-:Y:S01]  /*2c20*/  IMAD.IADD R17, R9, 0x1, R7 ;  /* 0x0000000109117824 */ /* 0x000fe200078e0207 */
[----:B------:R-:W-:Y:S01]  /*2c30*/  LOP3.LUT R5, R159, 0x38, R2, 0xf8, !PT ;  /* 0x000000389f057812 */ /* 0x000fe200078ef802 */
[----:B------:R-:W-:Y:S01]  /*2c40*/  IMAD R10, R4, 0xc00, R16 ;  /* 0x00000c00040a7824 */ /* 0x000fe200078e0210 */
[----:B------:R-:W-:Y:S01]  /*2c50*/  SHF.R.S32.HI R7, RZ, 0x4, R14 ;  /* 0x00000004ff077819 */ /* 0x000fe2000001140e */
[----:B------:R-:W-:Y:S01]  /*2c60*/  IMAD.X R145, R24, 0x1, R21, P1 ;  /* 0x0000000118917824 */ /* 0x000fe200008e0615 */
[----:B------:R-:W-:Y:S01]  /*2c70*/  SHF.R.S32.HI R9, RZ, 0x4, R11 ;  /* 0x00000004ff097819 */ /* 0x000fe2000001140b */
[----:B------:R-:W-:Y:S01]  /*2c80*/  IMAD R11, R4, 0xc00, R175 ;  /* 0x00000c00040b7824 */ /* 0x000fe200078e02af */
[----:B------:R-:W-:Y:S01]  /*2c90*/  LOP3.LUT R8, R6, R179, RZ, 0x3c, !PT ;  /* 0x000000b306087212 */ /* 0x000fe200078e3cff */
[----:B------:R-:W-:Y:S01]  /*2ca0*/  IMAD.IADD R107, R97, 0x1, R19 ;  /* 0x00000001616b7824 */ /* 0x000fe200078e0213 */
[----:B------:R-:W-:Y:S01]  /*2cb0*/  LOP3.LUT R6, R5, R25, RZ, 0x3c, !PT ;  /* 0x0000001905067212 */ /* 0x000fe200078e3cff */
[----:B------:R-:W-:Y:S01]  /*2cc0*/  IMAD.IADD R106, R95, 0x1, R18 ;  /* 0x000000015f6a7824 */ /* 0x000fe200078e0212 */
[----:B------:R-:W-:Y:S01]  /*2cd0*/  LEA.HI.SX32 R5, R3, R7, 0x1d ;  /* 0x0000000703057211 */ /* 0x000fe200078feaff */
[----:B------:R-:W-:Y:S01]  /*2ce0*/  IMAD.IADD R14, R11, 0x1, R8 ;  /* 0x000000010b0e7824 */ /* 0x000fe200078e0208 */
[----:B------:R-:W-:Y:S01]  /*2cf0*/  LEA.HI.SX32 R4, R2, R9, 0x1d ;  /* 0x0000000902047211 */ /* 0x000fe200078feaff */
[----:B------:R-:W-:Y:S01]  /*2d00*/  IMAD.IADD R13, R10, 0x1, R6 ;  /* 0x000000010a0d7824 */ /* 0x000fe200078e0206 */
[----:B------:R-:W-:Y:S01]  /*2d10*/  SHF.R.S32.HI R6, RZ, 0x1f, R5 ;  /* 0x0000001fff067819 */ /* 0x000fe20000011405 */
[----:B------:R-:W-:Y:S01]  /*2d20*/  IMAD.SHL.U32 R92, R5, 0x8, RZ ;  /* 0x00000008055c7824 */ /* 0x000fe200078e00ff */
[----:B------:R-:W-:Y:S01]  /*2d30*/  SHF.R.S32.HI R7, RZ, 0x1f, R4 ;  /* 0x0000001fff077819 */ /* 0x000fe20000011404 */
[----:B------:R-:W-:Y:S01]  /*2d40*/  IMAD.SHL.U32 R93, R4, 0x8, RZ ;  /* 0x00000008045d7824 */ /* 0x000fe200078e00ff */
[----:B------:R-:W-:Y:S01]  /*2d50*/  ISETP.NE.AND P0, PT, RZ, UR4, PT ;  /* 0x00000004ff007c0c */ /* 0x000fe2000bf05270 */
[----:B------:R-:W-:Y:S01]  /*2d60*/  IMAD.SHL.U32 R132, R17, 0x2, RZ ;  /* 0x0000000211847824 */ /* 0x000fe200078e00ff */
[----:B------:R-:W-:Y:S01]  /*2d70*/  LEA.HI R5, R6, R5, RZ, 0x3 ;  /* 0x0000000506057211 */ /* 0x000fe200078f18ff */
[----:B------:R-:W-:Y:S01]  /*2d80*/  IMAD.SHL.U32 R131, R15, 0x2, RZ ;  /* 0x000000020f837824 */ /* 0x000fe200078e00ff */
[----:B------:R-:W-:Y:S01]  /*2d90*/  LEA.HI R4, R7, R4, RZ, 0x3 ;  /* 0x0000000407047211 */ /* 0x000fe200078f18ff */
[----:B------:R-:W-:Y:S01]  /*2da0*/  IMAD.SHL.U32 R130, R14, 0x2, RZ ;  /* 0x000000020e827824 */ /* 0x000fe200078e00ff */
[----:B------:R-:W-:Y:S01]  /*2db0*/  LOP3.LUT R8, R159, 0x38, R93, 0xf8, !PT ;  /* 0x000000389f087812 */ /* 0x000fe200078ef85d */
[----:B------:R-:W-:Y:S01]  /*2dc0*/  IMAD.SHL.U32 R129, R13, 0x2, RZ ;  /* 0x000000020d817824 */ /* 0x000fe200078e00ff */
[----:B------:R-:W-:-:S02]  /*2dd0*/  LOP3.LUT R9, R159, 0x38, R92, 0xf8, !PT ;  /* 0x000000389f097812 */ /* 0x000fc400078ef85c */
[----:B------:R-:W-:Y:S02]  /*2de0*/  SHF.R.S32.HI R5, RZ, 0x3, R5 ;  /* 0x00000003ff057819 */ /* 0x000fe40000011405 */
[----:B------:R-:W-:Y:S02]  /*2df0*/  LOP3.LUT R6, R174, 0x38, R92, 0xf8, !PT ;  /* 0x00000038ae067812 */ /* 0x000fe400078ef85c */
[----:B------:R-:W-:Y:S01]  /*2e00*/  SHF.R.S32.HI R4, RZ, 0x3, R4 ;  /* 0x00000003ff047819 */ /* 0x000fe20000011404 */
[----:B------:R-:W-:Y:S01]  /*2e10*/  IMAD R7, R5, 0xc00, R16 ;  /* 0x00000c0005077824 */ /* 0x000fe200078e0210 */
[----:B------:R-:W-:Y:S02]  /*2e20*/  LOP3.LUT R11, R8, R25, RZ, 0x3c, !PT ;  /* 0x00000019080b7212 */ /* 0x000fe400078e3cff */
[----:B------:R-:W-:Y:S02]  /*2e30*/  LOP3.LUT R8, R174, 0x38, R93, 0xf8, !PT ;  /* 0x00000038ae087812 */ /* 0x000fe400078ef85d */
[----:B------:R-:W-:-:S02]  /*2e40*/  LOP3.LUT R207, R207, 0xfffffffb, RZ, 0xc0, !PT ;  /* 0xfffffffbcfcf7812 */ /* 0x000fc400078ec0ff */
[----:B------:R-:W-:Y:S01]  /*2e50*/  LOP3.LUT R12, R9, R25, RZ, 0x3c, !PT ;  /* 0x00000019090c7212 */ /* 0x000fe200078e3cff */
[--C-:B------:R-:W-:Y:S01]  /*2e60*/  IMAD R9, R5, 0xc00, R175.reuse ;  /* 0x00000c0005097824 */ /* 0x100fe200078e02af */
[-C--:B------:R-:W-:Y:S01]  /*2e70*/  LOP3.LUT R10, R6, R179.reuse, RZ, 0x3c, !PT ;  /* 0x000000b3060a7212 */ /* 0x080fe200078e3cff */
[C---:B------:R-:W-:Y:S01]  /*2e80*/  IMAD R6, R4.reuse, 0xc00, R16 ;  /* 0x00000c0004067824 */ /* 0x040fe200078e0210 */
[----:B------:R-:W-:Y:S01]  /*2e90*/  @P0 LOP3.LUT R207, R207, 0x4, RZ, 0xfc, !PT ;  /* 0x00000004cfcf0812 */ /* 0x000fe200078efcff */
[----:B------:R-:W-:Y:S01]  /*2ea0*/  IMAD R5, R4, 0xc00, R175 ;  /* 0x00000c0004057824 */ /* 0x000fe200078e02af */
[----:B------:R-:W-:Y:S01]  /*2eb0*/  LOP3.LUT R4, R8, R179, RZ, 0x3c, !PT ;  /* 0x000000b308047212 */ /* 0x000fe200078e3cff */
[----:B------:R-:W-:Y:S01]  /*2ec0*/  IMAD.IADD R8, R7, 0x1, R12 ;  /* 0x0000000107087824 */ /* 0x000fe200078e020c */
[----:B------:R-:W-:Y:S01]  /*2ed0*/  SHF.R.S32.HI R20, RZ, 0x1f, R27 ;  /* 0x0000001fff147819 */ /* 0x000fe2000001141b */
[----:B------:R-:W-:Y:S01]  /*2ee0*/  IMAD.IADD R6, R6, 0x1, R11 ;  /* 0x0000000106067824 */ /* 0x000fe200078e020b */
[----:B------:R-:W-:Y:S01]  /*2ef0*/  ISETP.GE.AND P0, PT, R183, 0x1, PT ;  /* 0x00000001b700780c */ /* 0x000fe20003f06270 */
[----:B------:R-:W-:Y:S01]  /*2f00*/  IMAD.IADD R5, R5, 0x1, R4 ;  /* 0x0000000105057824 */ /* 0x000fe200078e0204 */
[----:B------:R-:W-:Y:S01]  /*2f10*/  LOP3.LUT R109, R3, 0xfffffff8, RZ, 0xc0, !PT ;  /* 0xfffffff8036d7812 */ /* 0x000fe200078ec0ff */
[----:B------:R-:W-:Y:S01]  /*2f20*/  IMAD R4, R20, c[0x0][0x1e0], RZ ;  /* 0x0000780014047a24 */ /* 0x000fe200078e02ff */
[----:B------:R-:W-:Y:S01]  /*2f30*/  LOP3.LUT R108, R2, 0xfffffff8, RZ, 0xc0, !PT ;  /* 0xfffffff8026c7812 */ /* 0x000fe200078ec0ff */
[----:B------:R-:W-:Y:S01]  /*2f40*/  IMAD.IADD R7, R9, 0x1, R10 ;  /* 0x0000000109077824 */ /* 0x000fe200078e020a */
[----:B------:R-:W-:Y:S01]  /*2f50*/  LOP3.LUT R207, R207, 0xfffffffd, RZ, 0xc0, !PT ;  /* 0xfffffffdcfcf7812 */ /* 0x000fe200078ec0ff */
[----:B------:R-:W-:Y:S01]  /*2f60*/  IMAD R4, R27, c[0x0][0x1e4], R4 ;  /* 0x000079001b047a24 */ /* 0x000fe200078e0204 */
[C---:B------:R-:W-:Y:S01]  /*2f70*/  SHF.L.U64.HI R163, R171.reuse, R163, c[0x0][0x1e4] ;  /* 0x00007900aba37619 */ /* 0x040fe200000102a3 */
[----:B------:R-:W-:Y:S01]  /*2f80*/  IMAD.SHL.U32 R171, R171, 0x20, RZ ;  /* 0x00000020abab7824 */ /* 0x000fe200078e00ff */
[----:B------:R-:W-:Y:S01]  /*2f90*/  SHF.R.S32.HI R113, RZ, 0x1f, R109 ;  /* 0x0000001fff717819 */ /* 0x000fe2000001146d */
[----:B------:R-:W-:Y:S01]  /*2fa0*/  IMAD.IADD R136, R173, 0x1, R4 ;  /* 0x00000001ad887824 */ /* 0x000fe200078e0204 */
[----:B------:R-:W-:Y:S01]  /*2fb0*/  SHF.R.S32.HI R112, RZ, 0x1f, R108 ;  /* 0x0000001fff707819 */ /* 0x000fe2000001146c */
[----:B------:R-:W-:Y:S01]  /*2fc0*/  IMAD.SHL.U32 R128, R8, 0x2, RZ ;  /* 0x0000000208807824 */ /* 0x000fe200078e00ff */
[----:B------:R-:W-:Y:S01]  /*2fd0*/  SHF.R.S32.HI R111, RZ, 0x1f, R92 ;  /* 0x0000001fff6f7819 */ /* 0x000fe2000001145c */
[----:B------:R-:W-:Y:S01]  /*2fe0*/  IMAD.SHL.U32 R126, R6, 0x2, RZ ;  /* 0x00000002067e7824 */ /* 0x000fe200078e00ff */
[----:B------:R-:W-:Y:S01]  /*2ff0*/  SHF.R.S32.HI R110, RZ, 0x1f, R93 ;  /* 0x0000001fff6e7819 */ /* 0x000fe2000001145d */
[----:B------:R-:W-:Y:S01]  /*3000*/  IMAD.SHL.U32 R125, R7, 0x2, RZ ;  /* 0x00000002077d7824 */ /* 0x000fe200078e00ff */
[----:B------:R-:W-:Y:S01]  /*3010*/  @P0 LOP3.LUT R207, R207, 0x2, RZ, 0xfc, !PT ;  /* 0x00000002cfcf0812 */ /* 0x000fe200078efcff */
[----:B------:R-:W-:-:S02]  /*3020*/  IMAD.SHL.U32 R124, R5, 0x2, RZ ;  /* 0x00000002057c7824 */ /* 0x000fc400078e00ff */
.L_x_1409:
[----:B------:R-:W-:Y:S01]  /*3030*/  SHF.R.S32.HI R91, RZ, 0x1f, R34 ;  /* 0x0000001fff5b7819 */ /* 0x000fe20000011422 */
[-C--:B-1----:R-:W-:Y:S01]  /*3040*/  IMAD R2, R165, R34.reuse, RZ ;  /* 0x00000022a5027224 */ /* 0x082fe200078e02ff */
[----:B------:R-:W-:Y:S01]  /*3050*/  ISETP.GE.AND P2, PT, R183, 0x1, PT ;  /* 0x00000001b700780c */ /* 0x000fe20003f46270 */
[----:B------:R-:W-:Y:S01]  /*3060*/  IMAD.WIDE.U32 R76, R154, R34, RZ ;  /* 0x000000229a4c7225 */ /* 0x000fe200078e00ff */
[----:B------:R-:W-:Y:S01]  /*3070*/  IADD3 R184, R206, 0x20, RZ ;  /* 0x00000020ceb87810 */ /* 0x000fe20007ffe0ff */
[----:B------:R-:W-:Y:S04]  /*3080*/  DEPBAR.LE SB0, 0x0 ;  /* 0x000080000000791a */ /* 0x000fe80000000000 */
[----:B------:R-:W-:Y:S01]  /*3090*/  IADD3 R3, P1, P0, R118, R76, R171 ;  /* 0x0000004c76037210 */ /* 0x000fe2000783e0ab */
[----:B------:R-:W-:Y:S01]  /*30a0*/  IMAD R2, R91, R154, R2 ;  /* 0x0000009a5b027224 */ /* 0x000fe200078e0202 */
[----:B------:R-:W-:Y:S01]  /*30b0*/  WARPSYNC 0xffffffff ;  /* 0xffffffff00007948 */ /* 0x000fe20003800000 */
[----:B------:R-:W-:Y:S02]  /*30c0*/  BAR.SYNC.DEFER_BLOCKING 0x0 ;  /* 0x0000000000007b1d */ /* 0x000fe40000010000 */
[----:B------:R-:W-:Y:S05]  /*30d0*/  IMAD.IADD R85, R77, 0x1, R2 ;  /* 0x000000014d557824 */ /* 0x000fea00078e0202 */
[----:B------:R-:W-:Y:S02]  /*30e0*/  IADD3.X R5, R114, R85, R163, P1, P0 ;  /* 0x0000005572057210 */ /* 0x000fe40000fe04a3 */
[----:B------:R-:W-:Y:S05]  /*30f0*/  IADD3 R2, P0, R118, R76, RZ ;  /* 0x0000004c76027210 */ /* 0x000fea0007f1e0ff */
[----:B------:R-:W-:Y:S01]  /*3100*/  IMAD.X R4, R85, 0x1, R114, P0 ;  /* 0x0000000155047824 */ /* 0x000fe200000e0672 */
[C---:B------:R-:W-:Y:S04]  /*3110*/  LEA R62, P0, R2.reuse, c[0x0][0x1c8], 0x1 ;  /* 0x00007200023e7a11 */ /* 0x040fe800078008ff */
[----:B------:R-:W-:Y:S02]  /*3120*/  LEA.HI.X R63, R2, c[0x0][0x1cc], R4, 0x1, P0 ;  /* 0x00007300023f7a11 */ /* 0x000fe400000f0c04 */
[C---:B------:R-:W-:Y:S04]  /*3130*/  LEA R68, P0, R3.reuse, c[0x0][0x1c8], 0x1 ;  /* 0x0000720003447a11 */ /* 0x040fe800078008ff */
[----:B------:R-:W-:Y:S01]  /*3140*/  LEA.HI.X R69, R3, c[0x0][0x1cc], R5, 0x1, P0 ;  /* 0x0000730003457a11 */ /* 0x000fe200000f0c05 */
[----:B------:R-:W-:Y:S01]  /*3150*/  BSSY B2, `(.L_x_1369) ;  /* 0x00004d9000027945 */ /* 0x000fe20003800000 */
[----:B------:R-:W-:-:S05]  /*3160*/  @!P2 BRA `(.L_x_1370) ;  /* 0x00004ad00000a947 */ /* 0x000fca0003800000 */
[-C--:B------:R-:W-:Y:S01]  /*3170*/  IMAD R4, R166, R34.reuse, RZ ;  /* 0x00000022a6047224 */ /* 0x080fe200078e02ff */
[----:B------:R-:W-:Y:S01]  /*3180*/  LOP3.LUT P2, RZ, R207, 0x4, RZ, 0xc0, !PT ;  /* 0x00000004cfff7812 */ /* 0x000fe2000784c0ff */
        /* <DEDUP_REMOVED lines=54> */
.L_x_1373:
[----:B------:R-:W-:Y:S05]  /*34f0*/  BSYNC B0 ;  /* 0x0000000000007941 */ /* 0x000fea0003800000 */
.L_x_1372:
[----:B-1---5:R-:W-:Y:S01]  /*3500*/  MOV R4, R15 ;  /* 0x0000000f00047202 */ /* 0x022fe20000000f00 */
[----:B------:R-:W-:Y:S01]  /*3510*/  IMAD.MOV.U32 R7, RZ, RZ, R16 ;  /* 0x000000ffff077224 */ /* 0x000fe200078e0010 */
[----:B------:R-:W-:Y:S01]  /*3520*/  ISETP.GE.AND P3, PT, R184, R87, PT ;  /* 0x00000057b800720c */ /* 0x000fe20003f66270 */
[----:B------:R-:W-:Y:S01]  /*3530*/  IMAD.MOV.U32 R6, RZ, RZ, R17 ;  /* 0x000000ffff067224 */ /* 0x000fe200078e0011 */
[----:B------:R-:W-:Y:S01]  /*3540*/  BSSY B0, `(.L_x_1374) ;  /* 0x000003e000007945 */ /* 0x000fe20003800000 */
[----:B------:R-:W-:Y:S01]  /*3550*/  IMAD.MOV.U32 R5, RZ, RZ, R14 ;  /* 0x000000ffff057224 */ /* 0x000fe200078e000e */
[----:B------:R-:W-:Y:S01]  /*3560*/  CS2R R24, SRZ ;  /* 0x0000000000187805 */ /* 0x000fe2000001ff00 */
[----:B------:R-:W-:Y:S01]  /*3570*/  CS2R R22, SRZ ;  /* 0x0000000000167805 */ /* 0x000fe2000001ff00 */
[----:B------:R-:W-:Y:S01]  /*3580*/  PRMT R29, R6, 0x5410, R7 ;  /* 0x00005410061d7816 */ /* 0x000fe20000000007 */
[----:B------:R-:W-:Y:S01]  /*3590*/  IMAD.MOV.U32 R7, RZ, RZ, R12 ;  /* 0x000000ffff077224 */ /* 0x000fe200078e000c */
[----:B------:R-:W-:Y:S01]  /*35a0*/  PRMT R28, R4, 0x5410, R5 ;  /* 0x00005410041c7816 */ /* 0x000fe20000000005 */
[----:B------:R-:W-:Y:S01]  /*35b0*/  IMAD.MOV.U32 R6, RZ, RZ, R13 ;  /* 0x000000ffff067224 */ /* 0x000fe200078e000d */
[----:B------:R-:W-:Y:S01]  /*35c0*/  MOV R5, R2 ;  /* 0x0000000200057202 */ /* 0x000fe20000000f00 */
        /* <DEDUP_REMOVED lines=16> */
[----:B------:R-:W-:Y:S01]  /*36d0*/  CS2R R46, SRZ ;  /* 0x00000000002e7805 */ /* 0x000fe2000001ff00 */
[----:B------:R-:W-:Y:S02]  /*36e0*/  MOV R4, R37 ;  /* 0x0000002500047202 */ /* 0x000fe40000000f00 */
[----:B------:R-:W-:Y:S02]  /*36f0*/  PRMT R54, R7, 0x5410, R6 ;  /* 0x0000541007367816 */ /* 0x000fe40000000006 */
[----:B------:R-:W-:Y:S01]  /*3700*/  PRMT R35, R5, 0x5410, R4 ;  /* 0x0000541005237816 */ /* 0x000fe20000000004 */
[----:B------:R-:W-:-:S05]  /*3710*/  @P3 BRA `(.L_x_1375) ;  /* 0x0000020000003947 */ /* 0x000fca0003800000 */
[----:B------:R-:W-:Y:S01]  /*3720*/  IADD3 R4, P1, P0, R104, R30, R170 ;  /* 0x0000001e68047210 */ /* 0x000fe2000783e0aa */
[----:B------:R-:W-:Y:S01]  /*3730*/  CS2R R18, SRZ ;  /* 0x0000000000127805 */ /* 0x000fe2000001ff00 */
[----:B------:R-:W-:Y:S01]  /*3740*/  CS2R R46, SRZ ;  /* 0x00000000002e7805 */ /* 0x000fe2000001ff00 */
[----:B------:R-:W-:Y:S01]  /*3750*/  CS2R R22, SRZ ;  /* 0x0000000000167805 */ /* 0x000fe2000001ff00 */
[----:B------:R-:W-:Y:S01]  /*3760*/  IADD3.X R7, R119, R66, R160, P1, P0 ;  /* 0x0000004277077210 */ /* 0x000fe20000fe04a0 */
[----:B------:R-:W-:Y:S01]  /*3770*/  CS2R R48, SRZ ;  /* 0x0000000000307805 */ /* 0x000fe2000001ff00 */
[----:B------:R-:W-:Y:S01]  /*3780*/  IADD3 R5, P1, P0, R102, R32, R169 ;  /* 0x0000002066057210 */ /* 0x000fe2000783e0a9 */
[----:B------:R-:W-:Y:S01]  /*3790*/  CS2R R24, SRZ ;  /* 0x0000000000187805 */ /* 0x000fe2000001ff00 */
[----:B------:R-:W-:Y:S01]  /*37a0*/  CS2R R50, SRZ ;  /* 0x0000000000327805 */ /* 0x000fe2000001ff00 */
[----:B------:R-:W-:Y:S01]  /*37b0*/  CS2R R26, SRZ ;  /* 0x00000000001a7805 */ /* 0x000fe2000001ff00 */
[----:B------:R-:W-:Y:S01]  /*37c0*/  IADD3.X R8, R117, R67, R157, P1, P0 ;  /* 0x0000004375087210 */ /* 0x000fe20000fe049d */
[----:B------:R-:W-:Y:S01]  /*37d0*/  CS2R R52, SRZ ;  /* 0x0000000000347805 */ /* 0x000fe2000001ff00 */
[C---:B------:R-:W-:Y:S04]  /*37e0*/  LEA R6, P0, R4.reuse, c[0x0][0x270], 0x1 ;  /* 0x00009c0004067a11 */ /* 0x040fe800078008ff */
[----:B------:R-:W-:Y:S02]  /*37f0*/  LEA.HI.X R7, R4, c[0x0][0x274], R7, 0x1, P0 ;  /* 0x00009d0004077a11 */ /* 0x000fe400000f0c07 */
[C---:B------:R-:W-:Y:S04]  /*3800*/  LEA R4, P0, R5.reuse, c[0x0][0x288], 0x1 ;  /* 0x0000a20005047a11 */ /* 0x040fe800078008ff */
[----:B------:R-:W-:Y:S02]  /*3810*/  LEA.HI.X R5, R5, c[0x0][0x28c], R8, 0x1, P0 ;  /* 0x0000a30005057a11 */ /* 0x000fe400000f0c08 */
[----:B------:R-:W-:Y:S11]  /*3820*/  ISETP.GE.AND P0, PT, R138, c[0x0][0x27c], PT ;  /* 0x00009f008a007a0c */ /* 0x000ff60003f06270 */
[----:B------:R-:W-:Y:S02]  /*3830*/  @!UPT UIADD3 URZ, URZ, URZ, URZ ;  /* 0x0000003f3f3ff290 */ /* 0x000fe4000fffe03f */
        /* <DEDUP_REMOVED lines=14> */
.L_x_1375:
[----:B------:R-:W-:Y:S05]  /*3920*/  BSYNC B0 ;  /* 0x0000000000007941 */ /* 0x000fea0003800000 */
.L_x_1374:
[----:B-1---5:R-:W-:Y:S01]  /*3930*/  MOV R4, R25 ;  /* 0x0000001900047202 */ /* 0x022fe20000000f00 */
[----:B------:R-:W-:Y:S01]  /*3940*/  IMAD.MOV.U32 R7, RZ, RZ, R26 ;  /* 0x000000ffff077224 */ /* 0x000fe200078e001a */
[----:B------:R-:W-:Y:S01]  /*3950*/  BSSY B1, `(.L_x_1376) ;  /* 0x00000fa000017945 */ /* 0x000fe20003800000 */
[----:B------:R-:W-:Y:S02]  /*3960*/  IMAD.MOV.U32 R6, RZ, RZ, R27 ;  /* 0x000000ffff067224 */ /* 0x000fe400078e001b */
        /* <DEDUP_REMOVED lines=23> */
[----:B------:R-:W-:Y:S01]  /*3ae0*/  @!UPT UIADD3 URZ, URZ, URZ, URZ ;  /* 0x0000003f3f3ff290 */ /* 0x000fe2000fffe03f */
[----:B------:R-:W-:Y:S11]  /*3af0*/  BSSY B0, `(.L_x_1378) ;  /* 0x0000036000007945 */ /* 0x000ff60003800000 */
[----:B------:R-:W-:-:S05]  /*3b00*/  @P0 BRA `(.L_x_1379) ;  /* 0x0000034000000947 */ /* 0x000fca0003800000 */
[----:B------:R-:W-:Y:S01]  /*3b10*/  ISETP.GE.AND P0, PT, R138, c[0x0][0x27c], PT ;  /* 0x00009f008a007a0c */ /* 0x000fe20003f06270 */
[----:B------:R-:W1:Y:S11]  /*3b20*/  LDS.128 R8, [R200+0xa080] ;  /* 0x00a08000c8087984 */ /* 0x000e760000000c00 */
[----:B------:R-:W-:Y:S01]  /*3b30*/  @!UPT UIADD3 URZ, URZ, URZ, URZ ;  /* 0x0000003f3f3ff290 */ /* 0x000fe2000fffe03f */
[----:B------:R-:W-:Y:S02]  /*3b40*/  @!P0 SHF.R.U64 R5, R36, 0x10, R37 ;  /* 0x0000001024058819 */ /* 0x000fe40000001225 */
[--C-:B------:R-:W-:Y:S02]  /*3b50*/  @!P0 SHF.R.U64 R2, R2, 0x10, R3.reuse ;  /* 0x0000001002028819 */ /* 0x100fe40000001203 */
[----:B------:R-:W-:Y:S02]  /*3b60*/  @!P0 SHF.R.U32.HI R3, RZ, 0x10, R3 ;  /* 0x00000010ff038819 */ /* 0x000fe40000011603 */
[----:B------:R-:W-:Y:S02]  /*3b70*/  @!P0 PRMT R5, R35, 0x5410, R5 ;  /* 0x0000541023058816 */ /* 0x000fe40000000005 */
[C---:B------:R-:W-:Y:S02]  /*3b80*/  @!P0 PRMT R2, R20.reuse, 0x5432, R2 ;  /* 0x0000543214028816 */ /* 0x040fe40000000002 */
[----:B------:R-:W-:Y:S02]  /*3b90*/  @!P0 SHF.R.U32.HI R4, RZ, 0x10, R37 ;  /* 0x00000010ff048819 */ /* 0x000fe40000011625 */
[----:B------:R-:W-:Y:S01]  /*3ba0*/  @!P0 PRMT R6, R20, 0x5410, R3 ;  /* 0x0000541014068816 */ /* 0x000fe20000000003 */
[----:B------:R-:W-:Y:S01]  /*3bb0*/  @!P0 IMAD.U32 R20, R5, 0x10000, RZ ;  /* 0x0001000005148824 */ /* 0x000fe200078e00ff */
[----:B------:R-:W-:Y:S01]  /*3bc0*/  @!P0 PRMT R38, R35, 0x5432, R4 ;  /* 0x0000543223268816 */ /* 0x000fe20000000004 */
[C---:B------:R-:W-:Y:S01]  /*3bd0*/  @!P0 IMAD.U32 R7, R2.reuse, 0x10000, RZ ;  /* 0x0001000002078824 */ /* 0x040fe200078e00ff */
        /* <DEDUP_REMOVED lines=39> */
.L_x_1379:
[----:B------:R-:W-:Y:S05]  /*3e50*/  BSYNC B0 ;  /* 0x0000000000007941 */ /* 0x000fea0003800000 */
.L_x_1378:
        /* <DEDUP_REMOVED lines=8> */
[--C-:B------:R-:W-:Y:S02]  /*3ee0*/  @!P0 SHF.R.U64 R2, R12, 0x10, R13.reuse ;  /* 0x000000100c028819 */ /* 0x100fe4000000120d */
[----:B------:R-:W-:Y:S02]  /*3ef0*/  @!P0 SHF.R.U32.HI R3, RZ, 0x10, R13 ;  /* 0x00000010ff038819 */ /* 0x000fe4000001160d */
[C---:B------:R-:W-:Y:S02]  /*3f00*/  @!P0 PRMT R2, R21.reuse, 0x5432, R2 ;  /* 0x0000543215028816 */ /* 0x040fe40000000002 */
[----:B------:R-:W-:Y:S02]  /*3f10*/  @!P0 PRMT R5, R54, 0x5410, R5 ;  /* 0x0000541036058816 */ /* 0x000fe40000000005 */
[----:B------:R-:W-:Y:S01]  /*3f20*/  @!P0 SHF.R.U32.HI R4, RZ, 0x10, R41 ;  /* 0x00000010ff048819 */ /* 0x000fe20000011629 */
[----:B------:R-:W-:Y:S01]  /*3f30*/  @!P0 IMAD.U32 R7, R2, 0x10000, RZ ;  /* 0x0001000002078824 */ /* 0x000fe200078e00ff */
[----:B------:R-:W-:Y:S01]  /*3f40*/  @!P0 PRMT R6, R21, 0x5410, R3 ;  /* 0x0000541015068816 */ /* 0x000fe20000000003 */
[C---:B------:R-:W-:Y:S01]  /*3f50*/  @!P0 IMAD.U32 R12, R5.reuse, 0x10000, RZ ;  /* 0x00010000050c8824 */ /* 0x040fe200078e00ff */
[----:B------:R-:W-:Y:S02]  /*3f60*/  @!P0 PRMT R35, R54, 0x5432, R4 ;  /* 0x0000543236238816 */ /* 0x000fe40000000004 */
        /* <DEDUP_REMOVED lines=38> */
[----:B------:R1:W-:Y:S02]  /*41d0*/  STG.E.128 [R62.64+0x80], R8 ;  /* 0x000080083e007986 */ /* 0x0003e4000c101d06 */
.L_x_1381:
[----:B------:R-:W-:Y:S05]  /*41e0*/  BSYNC B0 ;  /* 0x0000000000007941 */ /* 0x000fea0003800000 */
.L_x_1380:
        /* <DEDUP_REMOVED lines=10> */
[----:B------:R-:W-:Y:S02]  /*4290*/  @!P0 PRMT R5, R55, 0x5410, R5 ;  /* 0x0000541037058816 */ /* 0x000fe40000000005 */
[C---:B------:R-:W-:Y:S02]  /*42a0*/  @!P0 PRMT R2, R28.reuse, 0x5432, R2 ;  /* 0x000054321c028816 */ /* 0x040fe40000000002 */
        /* <DEDUP_REMOVED lines=44> */
.L_x_1383:
[----:B------:R-:W-:Y:S05]  /*4570*/  BSYNC B0 ;  /* 0x0000000000007941 */ /* 0x000fea0003800000 */
.L_x_1382:
[----:B------:R-:W-:Y:S11]  /*4580*/  ISETP.GE.AND P0, PT, R209, c[0x0][0x1d4], PT ;  /* 0x00007500d1007a0c */ /* 0x000ff60003f06270 */
[----:B------:R-:W-:Y:S02]  /*4590*/  @!UPT UIADD3 URZ, URZ, URZ, URZ ;  /* 0x0000003f3f3ff290 */ /* 0x000fe4000fffe03f */
        /* <DEDUP_REMOVED lines=8> */
[----:B------:R-:W-:Y:S02]  /*4620*/  @!P0 PRMT R2, R29, 0x5432, R2 ;  /* 0x000054321d028816 */ /* 0x000fe40000000002 */
[----:B------:R-:W-:Y:S01]  /*4630*/  @!P0 SHF.R.U32.HI R4, RZ, 0x10, R45 ;  /* 0x00000010ff048819 */ /* 0x000fe2000001162d */
[----:B------:R-:W-:Y:S01]  /*4640*/  @!P0 IMAD.U32 R12, R5, 0x10000, RZ ;  /* 0x00010000050c8824 */ /* 0x000fe200078e00ff */
[----:B------:R-:W-:Y:S01]  /*4650*/  @!P0 PRMT R6, R29, 0x5410, R3 ;  /* 0x000054101d068816 */ /* 0x000fe20000000003 */
[----:B------:R-:W-:Y:S01]  /*4660*/  @!P0 IMAD.U32 R7, R2, 0x10000, RZ ;  /* 0x0001000002078824 */ /* 0x000fe200078e00ff */
        /* <DEDUP_REMOVED lines=40> */
.L_x_1377:
[----:B------:R-:W-:Y:S05]  /*48f0*/  BSYNC B1 ;  /* 0x0000000000017941 */ /* 0x000fea0003800000 */
.L_x_1376:
[----:B------:R-:W-:-:S05]  /*4900*/  @P3 BRA `(.L_x_1384) ;  /* 0x000035d000003947 */ /* 0x000fca0003800000 */
        /* <DEDUP_REMOVED lines=56> */
.L_x_1386:
[----:B------:R-:W-:Y:S05]  /*4c90*/  BSYNC B0 ;  /* 0x0000000000007941 */ /* 0x000fea0003800000 */
.L_x_1385:
        /* <DEDUP_REMOVED lines=56> */
.L_x_1388:
[----:B------:R-:W-:Y:S05]  /*5020*/  BSYNC B0 ;  /* 0x0000000000007941 */ /* 0x000fea0003800000 */
.L_x_1387:
        /* <DEDUP_REMOVED lines=56> */
.L_x_1390:
[----:B------:R-:W-:Y:S05]  /*53b0*/  BSYNC B0 ;  /* 0x0000000000007941 */ /* 0x000fea0003800000 */
.L_x_1389:
        /* <DEDUP_REMOVED lines=54> */
[----:B------:R1:W-:Y:S01]  /*5720*/  STG.E.128 [R68.64+0x180], R8 ;  /* 0x0001800844007986 */ /* 0x0003e2000c101d06 */
[----:B------:R-:W-:-:S05]  /*5730*/  BRA `(.L_x_1384) ;  /* 0x000027a000007947 */ /* 0x000fca0003800000 */
.L_x_1371:
        /* <DEDUP_REMOVED lines=30> */
[----:B------:R1:W5:Y:S04]  /*5920*/  @!P0 LDG.E.128 R4, [R8.64] ;  /* 0x0000000608048981 */ /* 0x000368000c1e1d00 */
[----:B------:R1:W5:Y:S01]  /*5930*/  @!P0 LDG.E.128 R36, [R2.64] ;  /* 0x0000000602248981 */ /* 0x000362000c1e1d00 */
[----:B------:R-:W-:Y:S11]  /*5940*/  ISETP.GE.AND P0, PT, R133, c[0x0][0x27c], PT ;  /* 0x00009f0085007a0c */ /* 0x000ff60003f06270 */
[----:B------:R-:W-:Y:S02]  /*5950*/  @!UPT UIADD3 URZ, URZ, URZ, URZ ;  /* 0x0000003f3f3ff290 */ /* 0x000fe4000fffe03f */
[----:B------:R1:W5:Y:S04]  /*5960*/  @!P0 LDG.E.128 R16, [R8.64+0x80] ;  /* 0x0000800608108981 */ /* 0x000368000c1e1d00 */
[----:B------:R1:W5:Y:S02]  /*5970*/  @!P0 LDG.E.128 R52, [R2.64+0x80] ;  /* 0x0000800602348981 */ /* 0x000364000c1e1d00 */
.L_x_1392:
[----:B------:R-:W-:Y:S05]  /*5980*/  BSYNC B0 ;  /* 0x0000000000007941 */ /* 0x000fea0003800000 */
.L_x_1391:
[----:B------:R-:W-:Y:S01]  /*5990*/  ISETP.GE.AND P3, PT, R184, R87, PT ;  /* 0x00000057b800720c */ /* 0x000fe20003f66270 */
[----:B-1---5:R-:W-:Y:S01]  /*59a0*/  IMAD.MOV.U32 R9, RZ, RZ, R18 ;  /* 0x000000ffff097224 */ /* 0x022fe200078e0012 */
[----:B------:R-:W-:Y:S01]  /*59b0*/  BSSY B0, `(.L_x_1393) ;  /* 0x0000039000007945 */ /* 0x000fe20003800000 */
[----:B------:R-:W-:Y:S01]  /*59c0*/  IMAD.MOV.U32 R8, RZ, RZ, R19 ;  /* 0x000000ffff087224 */ /* 0x000fe200078e0013 */
[----:B------:R-:W-:Y:S01]  /*59d0*/  CS2R R24, SRZ ;  /* 0x0000000000187805 */ /* 0x000fe2000001ff00 */
[----:B------:R-:W-:Y:S01]  /*59e0*/  IMAD.MOV.U32 R3, RZ, RZ, R16 ;  /* 0x000000ffff037224 */ /* 0x000fe200078e0010 */
[----:B------:R-:W-:Y:S01]  /*59f0*/  CS2R R22, SRZ ;  /* 0x0000000000167805 */ /* 0x000fe2000001ff00 */
[----:B------:R-:W-:Y:S01]  /*5a00*/  IMAD.MOV.U32 R2, RZ, RZ, R17 ;  /* 0x000000ffff027224 */ /* 0x000fe200078e0011 */
[----:B------:R-:W-:Y:S01]  /*5a10*/  PRMT R29, R8, 0x5410, R9 ;  /* 0x00005410081d7816 */ /* 0x000fe20000000009 */
[----:B------:R-:W-:Y:S01]  /*5a20*/  IMAD.MOV.U32 R8, RZ, RZ, R7 ;  /* 0x000000ffff087224 */ /* 0x000fe200078e0007 */
[----:B------:R-:W-:Y:S01]  /*5a30*/  MOV R9, R6 ;  /* 0x0000000600097202 */ /* 0x000fe20000000f00 */
        /* <DEDUP_REMOVED lines=19> */
[----:B------:R-:W-:Y:S02]  /*5b70*/  CS2R R56, SRZ ;  /* 0x0000000000387805 */ /* 0x000fe4000001ff00 */
[----:B------:R-:W-:Y:S02]  /*5b80*/  PRMT R41, R8, 0x7610, R41 ;  /* 0x0000761008297816 */ /* 0x000fe40000000029 */
        /* <DEDUP_REMOVED lines=27> */
.L_x_1394:
[----:B------:R-:W-:Y:S05]  /*5d40*/  BSYNC B0 ;  /* 0x0000000000007941 */ /* 0x000fea0003800000 */
.L_x_1393:
        /* <DEDUP_REMOVED lines=26> */
[----:B------:R-:W-:Y:S01]  /*5ef0*/  IADD3 R70, P0, R180, R76, RZ ;  /* 0x0000004cb4467210 */ /* 0x000fe20007f1e0ff */
[----:B------:R-:W-:Y:S04]  /*5f00*/  BSSY B0, `(.L_x_1397) ;  /* 0x0000074000007945 */ /* 0x000fe80003800000 */
[----:B------:R-:W-:Y:S01]  /*5f10*/  IMAD.X R71, R85, 0x1, R143, P0 ;  /* 0x0000000155477824 */ /* 0x000fe200000e068f */
[----:B------:R-:W-:Y:S11]  /*5f20*/  ISETP.GE.AND P0, PT, R134, c[0x0][0x1d4], PT ;  /* 0x0000750086007a0c */ /* 0x000ff60003f06270 */
[----:B------:R-:W-:Y:S02]  /*5f30*/  @!UPT UIADD3 URZ, URZ, URZ, URZ ;  /* 0x0000003f3f3ff290 */ /* 0x000fe4000fffe03f */
[----:B------:R-:W-:-:S05]  /*5f40*/  @P0 BRA `(.L_x_1398) ;  /* 0x000006f000000947 */ /* 0x000fca0003800000 */
[----:B------:R-:W-:Y:S01]  /*5f50*/  ISETP.GE.AND P2, PT, R92, c[0x0][0x1d4], PT ;  /* 0x000075005c007a0c */ /* 0x000fe20003f46270 */
[----:B------:R-:W-:Y:S01]  /*5f60*/  LDS.128 R12, [R125+0xa080] ;  /* 0x00a080007d0c7984 */ /* 0x000fe20000000c00 */
[-C--:B------:R-:W-:Y:S04]  /*5f70*/  IADD3 R2, P1, P0, R88, R70.reuse, R109 ;  /* 0x0000004658027210 */ /* 0x080fe8000783e06d */
[-C--:B------:R-:W-:Y:S03]  /*5f80*/  IADD3.X R8, R90, R71.reuse, R113, P1, P0 ;  /* 0x000000475a087210 */ /* 0x080fe60000fe0471 */
[----:B------:R-:W1:Y:S04]  /*5f90*/  LDS.128 R48, [R132+0xa080] ;  /* 0x00a0800084307984 */ /* 0x000e680000000c00 */
[----:B------:R-:W-:Y:S04]  /*5fa0*/  @!P2 IADD3 R3, P1, P0, R88, R70, R92 ;  /* 0x000000465803a210 */ /* 0x000fe8000783e05c */
[----:B------:R-:W-:Y:S02]  /*5fb0*/  @!P2 IADD3.X R9, R90, R71, R111, P1, P0 ;  /* 0x000000475a09a210 */ /* 0x000fe40000fe046f */
[C---:B------:R-:W-:Y:S04]  /*5fc0*/  LEA R78, P0, R2.reuse, c[0x0][0x1c8], 0x1 ;  /* 0x00007200024e7a11 */ /* 0x040fe800078008ff */
[----:B------:R-:W-:Y:S02]  /*5fd0*/  LEA.HI.X R79, R2, c[0x0][0x1cc], R8, 0x1, P0 ;  /* 0x00007300024f7a11 */ /* 0x000fe400000f0c08 */
[C---:B------:R-:W-:Y:S04]  /*5fe0*/  @!P2 LEA R74, P0, R3.reuse, c[0x0][0x1c8], 0x1 ;  /* 0x00007200034aaa11 */ /* 0x040fe800078008ff */
[----:B------:R-:W-:Y:S02]  /*5ff0*/  @!P2 LEA.HI.X R75, R3, c[0x0][0x1cc], R9, 0x1, P0 ;  /* 0x00007300034baa11 */ /* 0x000fe400000f0c09 */
[----:B------:R-:W-:Y:S11]  /*6000*/  ISETP.GE.AND P0, PT, R134, c[0x0][0x27c], PT ;  /* 0x00009f0086007a0c */ /* 0x000ff60003f06270 */
[----:B------:R-:W-:Y:S02]  /*6010*/  @!UPT UIADD3 URZ, URZ, URZ, URZ ;  /* 0x0000003f3f3ff290 */ /* 0x000fe4000fffe03f */
[----:B------:R-:W-:Y:S02]  /*6020*/  @!P0 SHF.R.U64 R8, R36, 0x10, R37 ;  /* 0x0000001024088819 */ /* 0x000fe40000001225 */
[----:B------:R-:W-:Y:S02]  /*6030*/  @!P0 SHF.R.U32.HI R2, RZ, 0x10, R5 ;  /* 0x00000010ff028819 */ /* 0x000fe40000011605 */
[----:B------:R-:W-:Y:S02]  /*6040*/  @!P0 SHF.R.U64 R38, R38, 0x10, R39 ;  /* 0x0000001026268819 */ /* 0x000fe40000001227 */
[----:B-1----:R-:W-:Y:S02]  /*6050*/  @!P0 LOP3.LUT R36, R48, 0xffff0000, RZ, 0xc0, !PT ;  /* 0xffff000030248812 */ /* 0x002fe400078ec0ff */
[C---:B------:R-:W-:Y:S02]  /*6060*/  @!P0 SHF.L.U32 R44, R51.reuse, 0x10, RZ ;  /* 0x00000010332c8819 */ /* 0x040fe400000006ff */
[----:B------:R-:W-:Y:S02]  /*6070*/  @!P0 LOP3.LUT R46, R51, 0xffff0000, RZ, 0xc0, !PT ;  /* 0xffff0000332e8812 */ /* 0x000fe400078ec0ff */
[----:B------:R-:W-:Y:S01]  /*6080*/  @!P0 PRMT R47, R40, 0x5432, R38 ;  /* 0x00005432282f8816 */ /* 0x000fe20000000026 */
[----:B------:R-:W-:Y:S01]  /*6090*/  @!P0 IMAD.U32 R38, R49, 0x10000, RZ ;  /* 0x0001000031268824 */ /* 0x000fe200078e00ff */
[----:B------:R-:W-:Y:S02]  /*60a0*/  @!P0 SHF.R.U64 R3, R4, 0x10, R5 ;  /* 0x0000001004038819 */ /* 0x000fe40000001205 */
[----:B------:R-:W-:Y:S02]  /*60b0*/  @!P0 SHF.R.U32.HI R5, RZ, 0x10, R39 ;  /* 0x00000010ff058819 */ /* 0x000fe40000011627 */
[----:B------:R-:W-:Y:S02]  /*60c0*/  @!P0 PRMT R35, R35, 0x5410, R8 ;  /* 0x0000541023238816 */ /* 0x000fe40000000008 */
[----:B------:R-:W-:Y:S02]  /*60d0*/  @!P0 PRMT R41, R41, 0x5410, R5 ;  /* 0x0000541029298816 */ /* 0x000fe40000000005 */
[----:B------:R-:W-:Y:S01]  /*60e0*/  @!P0 LOP3.LUT R5, R12, 0xffff0000, RZ, 0xc0, !PT ;  /* 0xffff00000c058812 */ /* 0x000fe200078ec0ff */
[C---:B------:R-:W-:Y:S01]  /*60f0*/  @!P0 IMAD.U32 R8, R35.reuse, 0x10000, RZ ;  /* 0x0001000023088824 */ /* 0x040fe200078e00ff */
[----:B------:R-:W-:Y:S01]  /*6100*/  @!P0 LOP3.LUT R35, R35, 0xffff0000, RZ, 0xc0, !PT ;  /* 0xffff000023238812 */ /* 0x000fe200078ec0ff */
[----:B------:R-:W-:Y:S01]  /*6110*/  @!P0 IMAD.U32 R43, R41, 0x10000, RZ ;  /* 0x00010000292b8824 */ /* 0x000fe200078e00ff */
[----:B------:R-:W-:Y:S02]  /*6120*/  @!P0 PRMT R3, R10, 0x5432, R3 ;  /* 0x000054320a038816 */ /* 0x000fe40000000003 */
[----:B------:R-:W-:Y:S02]  /*6130*/  @!P0 SHF.R.U32.HI R9, RZ, 0x10, R37 ;  /* 0x00000010ff098819 */ /* 0x000fe40000011625 */
[--C-:B------:R-:W-:Y:S02]  /*6140*/  @!P0 SHF.R.U32.HI R4, RZ, 0x10, R7.reuse ;  /* 0x00000010ff048819 */ /* 0x100fe40000011607 */
[----:B------:R-:W-:Y:S02]  /*6150*/  @!P0 SHF.R.U64 R7, R6, 0x10, R7 ;  /* 0x0000001006078819 */ /* 0x000fe40000001207 */
[----:B------:R-:W-:Y:S02]  /*6160*/  @!P0 PRMT R39, R40, 0x5410, R9 ;  /* 0x0000541028278816 */ /* 0x000fe40000000009 */
[----:B------:R-:W-:Y:S02]  /*6170*/  @!P0 LOP3.LUT R40, R49, 0xffff0000, RZ, 0xc0, !PT ;  /* 0xffff000031288812 */ /* 0x000fe400078ec0ff */
[----:B------:R-:W-:Y:S01]  /*6180*/  @!P0 PRMT R6, R10, 0x5410, R2 ;  /* 0x000054100a068816 */ /* 0x000fe20000000002 */
[----:B------:R-:W-:Y:S01]  /*6190*/  @!P0 IMAD.U32 R2, R12, 0x10000, RZ ;  /* 0x000100000c028824 */ /* 0x000fe200078e00ff */
[C---:B------:R-:W-:Y:S01]  /*61a0*/  @!P0 PRMT R10, R11.reuse, 0x5432, R7 ;  /* 0x000054320b0a8816 */ /* 0x040fe20000000007 */
[----:B------:R-:W-:Y:S01]  /*61b0*/  @!P0 IMAD.U32 R7, R48, 0x10000, RZ ;  /* 0x0001000030078824 */ /* 0x000fe200078e00ff */
[----:B------:R-:W-:Y:S01]  /*61c0*/  @!P0 PRMT R9, R11, 0x5410, R4 ;  /* 0x000054100b098816 */ /* 0x000fe20000000004 */
[----:B------:R-:W-:Y:S01]  /*61d0*/  @!P0 IMAD.U32 R4, R3, 0x10000, RZ ;  /* 0x0001000003048824 */ /* 0x000fe200078e00ff */
[----:B------:R-:W-:Y:S01]  /*61e0*/  @!P0 LOP3.LUT R45, R41, 0xffff0000, RZ, 0xc0, !PT ;  /* 0xffff0000292d8812 */ /* 0x000fe200078ec0ff */
[C---:B------:R-:W-:Y:S02]  /*61f0*/  @!P0 FMUL.FTZ R11, R2.reuse, R8 ;  /* 0x00000008020b8220 */ /* 0x040fe40000410000 */
[-C--:B------:R-:W-:Y:S02]  /*6200*/  @!P0 FMUL.FTZ R2, R2, R4.reuse ;  /* 0x0000000402028220 */ /* 0x080fe40000410000 */
[----:B------:R-:W-:Y:S02]  /*6210*/  @!P0 FFMA.FTZ R86, R7, R4, -R11 ;  /* 0x0000000407568223 */ /* 0x000fe4000001080b */
[----:B------:R-:W-:Y:S01]  /*6220*/  @!P0 FFMA.FTZ R2, R8, R7, R2 ;  /* 0x0000000708028223 */ /* 0x000fe20000010002 */
[----:B------:R-:W-:Y:S01]  /*6230*/  @!P0 LOP3.LUT R7, R3, 0xffff0000, RZ, 0xc0, !PT ;  /* 0xffff000003078812 */ /* 0x000fe200078ec0ff */
[----:B------:R-:W-:Y:S02]  /*6240*/  @!P0 FMUL.FTZ R8, R5, R35 ;  /* 0x0000002305088220 */ /* 0x000fe40000410000 */
[----:B------:R-:W-:Y:S02]  /*6250*/  @!P0 IMAD.U32 R4, R13, 0x10000, RZ ;  /* 0x000100000d048824 */ /* 0x000fe400078e00ff */
[C---:B------:R-:W-:Y:S01]  /*6260*/  @!P0 IMAD.U32 R37, R39.reuse, 0x10000, RZ ;  /* 0x0001000027258824 */ /* 0x040fe200078e00ff */
[----:B------:R-:W-:Y:S01]  /*6270*/  @!P0 LOP3.LUT R39, R39, 0xffff0000, RZ, 0xc0, !PT ;  /* 0xffff000027278812 */ /* 0x000fe200078ec0ff */
[-C--:B------:R-:W-:Y:S01]  /*6280*/  @!P0 FMUL.FTZ R3, R5, R7.reuse ;  /* 0x0000000705038220 */ /* 0x080fe20000410000 */
[----:B------:R-:W-:Y:S01]  /*6290*/  @!P0 LOP3.LUT R5, R13, 0xffff0000, RZ, 0xc0, !PT ;  /* 0xffff00000d058812 */ /* 0x000fe200078ec0ff */
[----:B------:R-:W-:Y:S01]  /*62a0*/  @!P0 FFMA.FTZ R84, R36, R7, -R8 ;  /* 0x0000000724548223 */ /* 0x000fe20000010808 */
[----:B------:R-:W-:Y:S01]  /*62b0*/  @!P0 SHF.L.U32 R7, R6, 0x10, RZ ;  /* 0x0000001006078819 */ /* 0x000fe200000006ff */
[----:B------:R-:W-:Y:S01]  /*62c0*/  @!P0 FMUL.FTZ R8, R4, R37 ;  /* 0x0000002504088220 */ /* 0x000fe20000410000 */
[----:B------:R-:W-:Y:S01]  /*62d0*/  @!P0 LOP3.LUT R6, R6, 0xffff0000, RZ, 0xc0, !PT ;  /* 0xffff000006068812 */ /* 0x000fe200078ec0ff */
[----:B------:R-:W-:Y:S02]  /*62e0*/  @!P0 IMAD.U32 R11, R9, 0x10000, RZ ;  /* 0x00010000090b8824 */ /* 0x000fe400078e00ff */
[-C--:B------:R-:W-:Y:S02]  /*62f0*/  @!P0 FMUL.FTZ R4, R4, R7.reuse ;  /* 0x0000000704048220 */ /* 0x080fe40000410000 */
[----:B------:R-:W-:Y:S02]  /*6300*/  @!P0 FFMA.FTZ R83, R38, R7, -R8 ;  /* 0x0000000726538223 */ /* 0x000fe40000010808 */
[----:B------:R-:W-:Y:S02]  /*6310*/  @!P0 FMUL.FTZ R8, R5, R39 ;  /* 0x0000002705088220 */ /* 0x000fe40000410000 */
[----:B------:R-:W-:Y:S02]  /*6320*/  @!P0 IMAD.U32 R7, R15, 0x10000, RZ ;  /* 0x000100000f078824 */ /* 0x000fe400078e00ff */
[-C--:B------:R-:W-:Y:S02]  /*6330*/  @!P0 FMUL.FTZ R5, R5, R6.reuse ;  /* 0x0000000605058220 */ /* 0x080fe40000410000 */
[----:B------:R-:W-:Y:S01]  /*6340*/  @!P0 FFMA.FTZ R82, R40, R6, -R8 ;  /* 0x0000000628528223 */ /* 0x000fe20000010808 */
[----:B------:R-:W-:Y:S01]  /*6350*/  @!P0 LOP3.LUT R6, R15, 0xffff0000, RZ, 0xc0, !PT ;  /* 0xffff00000f068812 */ /* 0x000fe200078ec0ff */
[C---:B------:R-:W-:Y:S02]  /*6360*/  @!P0 FMUL.FTZ R42, R7.reuse, R43 ;  /* 0x0000002b072a8220 */ /* 0x040fe40000410000 */
[-C--:B------:R-:W-:Y:S02]  /*6370*/  @!P0 FMUL.FTZ R8, R7, R11.reuse ;  /* 0x0000000b07088220 */ /* 0x080fe40000410000 */
[----:B------:R-:W-:Y:S01]  /*6380*/  @!P0 FFMA.FTZ R80, R44, R11, -R42 ;  /* 0x0000000b2c508223 */ /* 0x000fe2000001082a */
[----:B------:R-:W-:Y:S01]  /*6390*/  @!P0 LOP3.LUT R11, R9, 0xffff0000, RZ, 0xc0, !PT ;  /* 0xffff0000090b8812 */ /* 0x000fe200078ec0ff */
[----:B------:R-:W-:Y:S02]  /*63a0*/  @!P0 FMUL.FTZ R42, R6, R45 ;  /* 0x0000002d062a8220 */ /* 0x000fe40000410000 */
[----:B------:R-:W-:Y:S02]  /*63b0*/  @!P0 IMAD.U32 R7, R14, 0x10000, RZ ;  /* 0x000100000e078824 */ /* 0x000fe400078e00ff */
[----:B------:R-:W-:Y:S02]  /*63c0*/  @!P0 IMAD.U32 R41, R47, 0x10000, RZ ;  /* 0x000100002f298824 */ /* 0x000fe400078e00ff */
[-C--:B------:R-:W-:Y:S02]  /*63d0*/  @!P0 FMUL.FTZ R9, R6, R11.reuse ;  /* 0x0000000b06098220 */ /* 0x080fe40000410000 */
[----:B------:R-:W-:Y:S02]  /*63e0*/  @!P0 FFMA.FTZ R73, R46, R11, -R42 ;  /* 0x0000000b2e498223 */ /* 0x000fe4000001082a */
[C---:B------:R-:W-:Y:S01]  /*63f0*/  @!P0 IMAD.U32 R11, R10.reuse, 0x10000, RZ ;  /* 0x000100000a0b8824 */ /* 0x040fe200078e00ff */
[----:B------:R-:W-:Y:S01]  /*6400*/  @!P0 LOP3.LUT R10, R10, 0xffff0000, RZ, 0xc0, !PT ;  /* 0xffff00000a0a8812 */ /* 0x000fe200078ec0ff */
[----:B------:R-:W-:Y:S02]  /*6410*/  @!P0 IMAD.U32 R42, R50, 0x10000, RZ ;  /* 0x00010000322a8824 */ /* 0x000fe400078e00ff */
[C---:B------:R-:W-:Y:S02]  /*6420*/  @!P0 FMUL.FTZ R72, R7.reuse, R41 ;  /* 0x0000002907488220 */ /* 0x040fe40000410000 */
[-C--:B------:R-:W-:Y:S01]  /*6430*/  @!P0 FMUL.FTZ R6, R7, R11.reuse ;  /* 0x0000000b07068220 */ /* 0x080fe20000410000 */
[----:B------:R-:W-:Y:S01]  /*6440*/  @!P0 LOP3.LUT R7, R14, 0xffff0000, RZ, 0xc0, !PT ;  /* 0xffff00000e078812 */ /* 0x000fe200078ec0ff */
[----:B------:R-:W-:Y:S01]  /*6450*/  @!P0 FFMA.FTZ R81, R42, R11, -R72 ;  /* 0x0000000b2a518223 */ /* 0x000fe20000010848 */
[----:B------:R-:W-:Y:S01]  /*6460*/  @!P0 LOP3.LUT R11, R47, 0xffff0000, RZ, 0xc0, !PT ;  /* 0xffff00002f0b8812 */ /* 0x000fe200078ec0ff */
[----:B------:R-:W-:Y:S01]  /*6470*/  @!P0 FFMA.FTZ R3, R35, R36, R3 ;  /* 0x0000002423038223 */ /* 0x000fe20000010003 */
[----:B------:R-:W-:Y:S01]  /*6480*/  @!P0 LOP3.LUT R35, R50, 0xffff0000, RZ, 0xc0, !PT ;  /* 0xffff000032238812 */ /* 0x000fe200078ec0ff */
[----:B------:R-:W-:Y:S01]  /*6490*/  @!P0 FFMA.FTZ R4, R37, R38, R4 ;  /* 0x0000002625048223 */ /* 0x000fe20000010004 */
[----:B------:R-:W-:Y:S01]  /*64a0*/  @!P0 F2FP.BF16.PACK_AB R72, R82, R83 ;  /* 0x000000535248823e */ /* 0x000fe200000010ff */
[C---:B------:R-:W-:Y:S01]  /*64b0*/  @!P0 FMUL.FTZ R36, R7.reuse, R11 ;  /* 0x0000000b07248220 */ /* 0x040fe20000410000 */
[----:B------:R-:W-:Y:S01]  /*64c0*/  @!P0 F2FP.BF16.PACK_AB R47, R84, R86 ;  /* 0x00000056542f823e */ /* 0x000fe200000010ff */
[-C--:B------:R-:W-:Y:S02]  /*64d0*/  @!P0 FMUL.FTZ R7, R7, R10.reuse ;  /* 0x0000000a07078220 */ /* 0x080fe40000410000 */
[----:B------:R-:W-:Y:S01]  /*64e0*/  @!P0 FFMA.FTZ R10, R35, R10, -R36 ;  /* 0x0000000a230a8223 */ /* 0x000fe20000010824 */
[----:B------:R-:W-:Y:S01]  /*64f0*/  @!P0 MOV R48, R47 ;  /* 0x0000002f00308202 */ /* 0x000fe20000000f00 */
[----:B------:R-:W-:Y:S01]  /*6500*/  @!P0 FFMA.FTZ R5, R39, R40, R5 ;  /* 0x0000002827058223 */ /* 0x000fe20000010005 */
[----:B------:R-:W-:Y:S01]  /*6510*/  @!P0 F2FP.BF16.PACK_AB R36, R73, R80 ;  /* 0x000000504924823e */ /* 0x000fe200000010ff */
[----:B------:R-:W-:Y:S02]  /*6520*/  @!P0 FFMA.FTZ R6, R41, R42, R6 ;  /* 0x0000002a29068223 */ /* 0x000fe40000010006 */
[----:B------:R-:W-:Y:S01]  /*6530*/  @!P0 FFMA.FTZ R7, R11, R35, R7 ;  /* 0x000000230b078223 */ /* 0x000fe20000010007 */
[----:B------:R-:W-:Y:S01]  /*6540*/  @!P0 F2FP.BF16.PACK_AB R11, R10, R81 ;  /* 0x000000510a0b823e */ /* 0x000fe200000010ff */
[----:B------:R-:W-:Y:S01]  /*6550*/  @!P0 FFMA.FTZ R8, R43, R44, R8 ;  /* 0x0000002c2b088223 */ /* 0x000fe20000010008 */
[----:B------:R-:W-:Y:S01]  /*6560*/  @!P0 F2FP.BF16.PACK_AB R10, R3, R2 ;  /* 0x00000002030a823e */ /* 0x000fe200000010ff */
[----:B------:R-:W-:Y:S01]  /*6570*/  @!P0 FFMA.FTZ R9, R45, R46, R9 ;  /* 0x0000002e2d098223 */ /* 0x000fe20000010009 */
[----:B------:R-:W-:Y:S01]  /*6580*/  @!P0 F2FP.BF16.PACK_AB R3, R7, R6 ;  /* 0x000000060703823e */ /* 0x000fe200000010ff */
[----:B------:R-:W-:Y:S01]  /*6590*/  @!P0 IMAD.MOV.U32 R49, RZ, RZ, R72 ;  /* 0x000000ffff318224 */ /* 0x000fe200078e0048 */
[----:B------:R-:W-:Y:S01]  /*65a0*/  @!P0 F2FP.BF16.PACK_AB R4, R5, R4 ;  /* 0x000000040504823e */ /* 0x000fe200000010ff */
[----:B------:R-:W-:Y:S01]  /*65b0*/  @!P0 IMAD.MOV.U32 R50, RZ, RZ, R11 ;  /* 0x000000ffff328224 */ /* 0x000fe200078e000b */
[----:B------:R-:W-:Y:S01]  /*65c0*/  @!P0 F2FP.BF16.PACK_AB R2, R9, R8 ;  /* 0x000000080902823e */ /* 0x000fe200000010ff */
[----:B------:R-:W-:Y:S01]  /*65d0*/  @!P0 IMAD.MOV.U32 R51, RZ, RZ, R36 ;  /* 0x000000ffff338224 */ /* 0x000fe200078e0024 */
[----:B------:R-:W-:Y:S01]  /*65e0*/  @!P0 MOV R13, R4 ;  /* 0x00000004000d8202 */ /* 0x000fe20000000f00 */
[----:B------:R-:W-:Y:S02]  /*65f0*/  @!P0 IMAD.MOV.U32 R12, RZ, RZ, R10 ;  /* 0x000000ffff0c8224 */ /* 0x000fe400078e000a */
[----:B------:R-:W-:Y:S01]  /*6600*/  @!P0 IMAD.MOV.U32 R14, RZ, RZ, R3 ;  /* 0x000000ffff0e8224 */ /* 0x000fe200078e0003 */
[----:B------:R1:W-:Y:S01]  /*6610*/  STG.E.128 [R78.64], R48 ;  /* 0x000000304e007986 */ /* 0x0003e2000c101d06 */
[----:B------:R-:W-:Y:S07]  /*6620*/  @!P0 IMAD.MOV.U32 R15, RZ, RZ, R2 ;  /* 0x000000ffff0f8224 */ /* 0x000fee00078e0002 */
[----:B------:R1:W-:Y:S02]  /*6630*/  @!P2 STG.E.128 [R74.64], R12 ;  /* 0x0000000c4a00a986 */ /* 0x0003e4000c101d06 */
.L_x_1398:
[----:B------:R-:W-:Y:S05]  /*6640*/  BSYNC B0 ;  /* 0x0000000000007941 */ /* 0x000fea0003800000 */
.L_x_1397:
[----:B------:R-:W-:Y:S11]  /*6650*/  ISETP.GE.AND P0, PT, R133, c[0x0][0x1d4], PT ;  /* 0x0000750085007a0c */ /* 0x000ff60003f06270 */
[----:B------:R-:W-:Y:S02]  /*6660*/  @!UPT UIADD3 URZ, URZ, URZ, URZ ;  /* 0x0000003f3f3ff290 */ /* 0x000fe4000fffe03f */
[----:B------:R-:W-:-:S05]  /*6670*/  @P0 BRA `(.L_x_1396) ;  /* 0x000006f000000947 */ /* 0x000fca0003800000 */
[----:B------:R-:W-:Y:S01]  /*6680*/  ISETP.GE.AND P2, PT, R93, c[0x0][0x1d4], PT ;  /* 0x000075005d007a0c */ /* 0x000fe20003f46270 */
[----:B-1----:R-:W-:Y:S01]  /*6690*/  LDS.128 R12, [R124+0xa080] ;  /* 0x00a080007c0c7984 */ /* 0x002fe20000000c00 */
        /* <DEDUP_REMOVED lines=12> */
[--C-:B------:R-:W-:Y:S02]  /*6760*/  @!P0 SHF.R.U32.HI R4, RZ, 0x10, R19.reuse ;  /* 0x00000010ff048819 */ /* 0x100fe40000011613 */
[----:B------:R-:W-:Y:S01]  /*6770*/  @!P0 SHF.R.U64 R3, R18, 0x10, R19 ;  /* 0x0000001012038819 */ /* 0x000fe20000001213 */
[----:B-1----:R-:W-:Y:S01]  /*6780*/  @!P0 IMAD.U32 R11, R44, 0x10000, RZ ;  /* 0x000100002c0b8824 */ /* 0x002fe200078e00ff */
[C---:B------:R-:W-:Y:S01]  /*6790*/  @!P0 LOP3.LUT R42, R47.reuse, 0xffff0000, RZ, 0xc0, !PT ;  /* 0xffff00002f2a8812 */ /* 0x040fe200078ec0ff */
[----:B------:R-:W-:Y:S01]  /*67a0*/  @!P0 IMAD.U32 R40, R47, 0x10000, RZ ;  /* 0x000100002f288824 */ /* 0x000fe200078e00ff */
[----:B------:R-:W-:Y:S02]  /*67b0*/  @!P0 LOP3.LUT R38, R46, 0xffff0000, RZ, 0xc0, !PT ;  /* 0xffff00002e268812 */ /* 0x000fe400078ec0ff */
[----:B------:R-:W-:Y:S01]  /*67c0*/  @!P0 PRMT R10, R29, 0x5432, R3 ;  /* 0x000054321d0a8816 */ /* 0x000fe20000000003 */
[----:B------:R-:W-:Y:S01]  /*67d0*/  @!P0 IMAD.U32 R3, R12, 0x10000, RZ ;  /* 0x000100000c038824 */ /* 0x000fe200078e00ff */
[----:B------:R-:W-:Y:S02]  /*67e0*/  @!P0 SHF.R.U32.HI R6, RZ, 0x10, R17 ;  /* 0x00000010ff068819 */ /* 0x000fe40000011611 */
[----:B------:R-:W-:Y:S02]  /*67f0*/  @!P0 LOP3.LUT R17, R44, 0xffff0000, RZ, 0xc0, !PT ;  /* 0xffff00002c118812 */ /* 0x000fe400078ec0ff */
[----:B------:R-:W-:Y:S02]  /*6800*/  @!P0 SHF.R.U64 R5, R52, 0x10, R53 ;  /* 0x0000001034058819 */ /* 0x000fe40000001235 */
[----:B------:R-:W-:Y:S02]  /*6810*/  @!P0 SHF.R.U32.HI R8, RZ, 0x10, R55 ;  /* 0x00000010ff088819 */ /* 0x000fe40000011637 */
[----:B------:R-:W-:Y:S02]  /*6820*/  @!P0 PRMT R5, R64, 0x5410, R5 ;  /* 0x0000541040058816 */ /* 0x000fe40000000005 */
[----:B------:R-:W-:Y:S02]  /*6830*/  @!P0 SHF.R.U64 R9, R54, 0x10, R55 ;  /* 0x0000001036098819 */ /* 0x000fe40000001237 */
[----:B------:R-:W-:Y:S02]  /*6840*/  @!P0 LOP3.LUT R16, R5, 0xffff0000, RZ, 0xc0, !PT ;  /* 0xffff000005108812 */ /* 0x000fe400078ec0ff */
[----:B------:R-:W-:Y:S02]  /*6850*/  @!P0 PRMT R2, R28, 0x5432, R2 ;  /* 0x000054321c028816 */ /* 0x000fe40000000002 */
[----:B------:R-:W-:Y:S02]  /*6860*/  @!P0 PRMT R36, R65, 0x5410, R8 ;  /* 0x0000541041248816 */ /* 0x000fe40000000008 */
[----:B------:R-:W-:Y:S02]  /*6870*/  @!P0 PRMT R8, R29, 0x5410, R4 ;  /* 0x000054101d088816 */ /* 0x000fe40000000004 */
[----:B------:R-:W-:Y:S01]  /*6880*/  @!P0 LOP3.LUT R4, R12, 0xffff0000, RZ, 0xc0, !PT ;  /* 0xffff00000c048812 */ /* 0x000fe200078ec0ff */
[----:B------:R-:W-:Y:S01]  /*6890*/  @!P0 IMAD.U32 R39, R36, 0x10000, RZ ;  /* 0x0001000024278824 */ /* 0x000fe200078e00ff */
[----:B------:R-:W-:Y:S02]  /*68a0*/  @!P0 LOP3.LUT R29, R45, 0xffff0000, RZ, 0xc0, !PT ;  /* 0xffff00002d1d8812 */ /* 0x000fe400078ec0ff */
[----:B------:R-:W-:Y:S01]  /*68b0*/  @!P0 SHF.R.U32.HI R7, RZ, 0x10, R53 ;  /* 0x00000010ff078819 */ /* 0x000fe20000011635 */
[----:B------:R-:W-:Y:S01]  /*68c0*/  @!P0 FMUL.FTZ R19, R4, R16 ;  /* 0x0000001004138220 */ /* 0x000fe20000410000 */
[----:B------:R-:W-:Y:S02]  /*68d0*/  @!P0 PRMT R6, R28, 0x5410, R6 ;  /* 0x000054101c068816 */ /* 0x000fe40000000006 */
[----:B------:R-:W-:Y:S01]  /*68e0*/  @!P0 PRMT R35, R64, 0x5432, R7 ;  /* 0x0000543240238816 */ /* 0x000fe20000000007 */
[----:B------:R-:W-:Y:S01]  /*68f0*/  @!P0 IMAD.U32 R7, R2, 0x10000, RZ ;  /* 0x0001000002078824 */ /* 0x000fe200078e00ff */
[----:B------:R-:W-:Y:S02]  /*6900*/  @!P0 LOP3.LUT R41, R36, 0xffff0000, RZ, 0xc0, !PT ;  /* 0xffff000024298812 */ /* 0x000fe400078ec0ff */
[----:B------:R-:W-:Y:S02]  /*6910*/  @!P0 LOP3.LUT R28, R35, 0xffff0000, RZ, 0xc0, !PT ;  /* 0xffff0000231c8812 */ /* 0x000fe400078ec0ff */
[----:B------:R-:W-:Y:S01]  /*6920*/  @!P0 PRMT R37, R65, 0x5432, R9 ;  /* 0x0000543241258816 */ /* 0x000fe20000000009 */
[----:B------:R-:W-:Y:S01]  /*6930*/  @!P0 IMAD.U32 R9, R5, 0x10000, RZ ;  /* 0x0001000005098824 */ /* 0x000fe200078e00ff */
[----:B------:R-:W-:Y:S01]  /*6940*/  @!P0 LOP3.LUT R5, R2, 0xffff0000, RZ, 0xc0, !PT ;  /* 0xffff000002058812 */ /* 0x000fe200078ec0ff */
[C---:B------:R-:W-:Y:S02]  /*6950*/  @!P0 FMUL.FTZ R2, R3.reuse, R7 ;  /* 0x0000000703028220 */ /* 0x040fe40000410000 */
[----:B------:R-:W-:Y:S02]  /*6960*/  @!P0 FMUL.FTZ R18, R3, R9 ;  /* 0x0000000903128220 */ /* 0x000fe40000410000 */
[-C--:B------:R-:W-:Y:S02]  /*6970*/  @!P0 FMUL.FTZ R3, R4, R5.reuse ;  /* 0x0000000504038220 */ /* 0x080fe40000410000 */
[----:B------:R-:W-:Y:S01]  /*6980*/  @!P0 FFMA.FTZ R55, R17, R5, -R19 ;  /* 0x0000000511378223 */ /* 0x000fe20000010813 */
[----:B------:R-:W-:Y:S01]  /*6990*/  @!P0 LOP3.LUT R5, R13, 0xffff0000, RZ, 0xc0, !PT ;  /* 0xffff00000d058812 */ /* 0x000fe200078ec0ff */
[----:B------:R-:W-:Y:S01]  /*69a0*/  @!P0 FFMA.FTZ R64, R11, R7, -R18 ;  /* 0x000000070b408223 */ /* 0x000fe20000010812 */
[----:B------:R-:W-:Y:S01]  /*69b0*/  @!P0 SHF.L.U32 R18, R35, 0x10, RZ ;  /* 0x0000001023128819 */ /* 0x000fe200000006ff */
[----:B------:R-:W-:Y:S02]  /*69c0*/  @!P0 IMAD.U32 R4, R13, 0x10000, RZ ;  /* 0x000100000d048824 */ /* 0x000fe400078e00ff */
[C---:B------:R-:W-:Y:S01]  /*69d0*/  @!P0 IMAD.U32 R7, R6.reuse, 0x10000, RZ ;  /* 0x0001000006078824 */ /* 0x040fe200078e00ff */
[----:B------:R-:W-:Y:S01]  /*69e0*/  @!P0 LOP3.LUT R6, R6, 0xffff0000, RZ, 0xc0, !PT ;  /* 0xffff000006068812 */ /* 0x000fe200078ec0ff */
[----:B------:R-:W-:Y:S02]  /*69f0*/  @!P0 FFMA.FTZ R2, R9, R11, R2 ;  /* 0x0000000b09028223 */ /* 0x000fe40000010002 */
[----:B------:R-:W-:Y:S02]  /*6a00*/  @!P0 FMUL.FTZ R11, R5, R28 ;  /* 0x0000001c050b8220 */ /* 0x000fe40000410000 */
[----:B------:R-:W-:Y:S02]  /*6a10*/  @!P0 IMAD.U32 R19, R45, 0x10000, RZ ;  /* 0x000100002d138824 */ /* 0x000fe400078e00ff */
[----:B------:R-:W-:Y:S02]  /*6a20*/  @!P0 FMUL.FTZ R9, R4, R18 ;  /* 0x0000001204098220 */ /* 0x000fe40000410000 */
[-C--:B------:R-:W-:Y:S02]  /*6a30*/  @!P0 FMUL.FTZ R5, R5, R6.reuse ;  /* 0x0000000605058220 */ /* 0x080fe40000410000 */
[----:B------:R-:W-:Y:S01]  /*6a40*/  @!P0 FFMA.FTZ R53, R29, R6, -R11 ;  /* 0x000000061d358223 */ /* 0x000fe2000001080b */
[----:B------:R-:W-:Y:S01]  /*6a50*/  @!P0 LOP3.LUT R11, R8, 0xffff0000, RZ, 0xc0, !PT ;  /* 0xffff0000080b8812 */ /* 0x000fe200078ec0ff */
[----:B------:R-:W-:Y:S02]  /*6a60*/  @!P0 IMAD.U32 R6, R15, 0x10000, RZ ;  /* 0x000100000f068824 */ /* 0x000fe400078e00ff */
[-C--:B------:R-:W-:Y:S02]  /*6a70*/  @!P0 FMUL.FTZ R4, R4, R7.reuse ;  /* 0x0000000704048220 */ /* 0x080fe40000410000 */
[----:B------:R-:W-:Y:S01]  /*6a80*/  @!P0 FFMA.FTZ R54, R19, R7, -R9 ;  /* 0x0000000713368223 */ /* 0x000fe20000010809 */
[----:B------:R-:W-:Y:S01]  /*6a90*/  @!P0 LOP3.LUT R7, R15, 0xffff0000, RZ, 0xc0, !PT ;  /* 0xffff00000f078812 */ /* 0x000fe200078ec0ff */
[----:B------:R-:W-:Y:S01]  /*6aa0*/  @!P0 FMUL.FTZ R35, R6, R39 ;  /* 0x0000002706238220 */ /* 0x000fe20000410000 */
[----:B------:R-:W-:Y:S01]  /*6ab0*/  @!P0 SHF.L.U32 R9, R8, 0x10, RZ ;  /* 0x0000001008098819 */ /* 0x000fe200000006ff */
[----:B------:R-:W-:Y:S01]  /*6ac0*/  @!P0 FFMA.FTZ R3, R16, R17, R3 ;  /* 0x0000001110038223 */ /* 0x000fe20000010003 */
[----:B------:R-:W-:Y:S01]  /*6ad0*/  @!P0 F2FP.BF16.PACK_AB R17, R55, R64 ;  /* 0x000000403711823e */ /* 0x000fe200000010ff */
[C---:B------:R-:W-:Y:S02]  /*6ae0*/  @!P0 FMUL.FTZ R36, R7.reuse, R41 ;  /* 0x0000002907248220 */ /* 0x040fe40000410000 */
[----:B------:R-:W-:Y:S01]  /*6af0*/  @!P0 FMUL.FTZ R8, R6, R9 ;  /* 0x0000000906088220 */ /* 0x000fe20000410000 */
[----:B------:R-:W-:Y:S01]  /*6b00*/  @!P0 MOV R44, R17 ;  /* 0x00000011002c8202 */ /* 0x000fe20000000f00 */
[----:B------:R-:W-:Y:S02]  /*6b10*/  @!P0 FFMA.FTZ R52, R40, R9, -R35 ;  /* 0x0000000928348223 */ /* 0x000fe40000010823 */
[-C--:B------:R-:W-:Y:S01]  /*6b20*/  @!P0 FMUL.FTZ R9, R7, R11.reuse ;  /* 0x0000000b07098220 */ /* 0x080fe20000410000 */
[C---:B------:R-:W-:Y:S01]  /*6b30*/  @!P0 LOP3.LUT R7, R14.reuse, 0xffff0000, RZ, 0xc0, !PT ;  /* 0xffff00000e078812 */ /* 0x040fe200078ec0ff */
[C---:B------:R-:W-:Y:S01]  /*6b40*/  @!P0 IMAD.U32 R35, R37.reuse, 0x10000, RZ ;  /* 0x0001000025238824 */ /* 0x040fe200078e00ff */
[----:B------:R-:W-:Y:S01]  /*6b50*/  @!P0 LOP3.LUT R37, R37, 0xffff0000, RZ, 0xc0, !PT ;  /* 0xffff000025258812 */ /* 0x000fe200078ec0ff */
[----:B------:R-:W-:Y:S02]  /*6b60*/  @!P0 IMAD.U32 R6, R14, 0x10000, RZ ;  /* 0x000100000e068824 */ /* 0x000fe400078e00ff */
[----:B------:R-:W-:Y:S02]  /*6b70*/  @!P0 FFMA.FTZ R49, R42, R11, -R36 ;  /* 0x0000000b2a318223 */ /* 0x000fe40000010824 */
[C---:B------:R-:W-:Y:S01]  /*6b80*/  @!P0 IMAD.U32 R11, R10.reuse, 0x10000, RZ ;  /* 0x000100000a0b8824 */ /* 0x040fe200078e00ff */
[----:B------:R-:W-:Y:S01]  /*6b90*/  @!P0 LOP3.LUT R10, R10, 0xffff0000, RZ, 0xc0, !PT ;  /* 0xffff00000a0a8812 */ /* 0x000fe200078ec0ff */
[----:B------:R-:W-:Y:S01]  /*6ba0*/  @!P0 IMAD.U32 R36, R46, 0x10000, RZ ;  /* 0x000100002e248824 */ /* 0x000fe200078e00ff */
[----:B------:R-:W-:Y:S01]  /*6bb0*/  @!P0 F2FP.BF16.PACK_AB R16, R49, R52 ;  /* 0x000000343110823e */ /* 0x000fe200000010ff */
[C---:B------:R-:W-:Y:S02]  /*6bc0*/  @!P0 FMUL.FTZ R43, R6.reuse, R35 ;  /* 0x00000023062b8220 */ /* 0x040fe40000410000 */
[----:B------:R-:W-:Y:S02]  /*6bd0*/  @!P0 FMUL.FTZ R48, R7, R37 ;  /* 0x0000002507308220 */ /* 0x000fe40000410000 */
[----:B------:R-:W-:Y:S02]  /*6be0*/  @!P0 FMUL.FTZ R6, R6, R11 ;  /* 0x0000000b06068220 */ /* 0x000fe40000410000 */
[----:B------:R-:W-:Y:S02]  /*6bf0*/  @!P0 FFMA.FTZ R4, R18, R19, R4 ;  /* 0x0000001312048223 */ /* 0x000fe40000010004 */
[----:B------:R-:W-:Y:S01]  /*6c00*/  @!P0 FFMA.FTZ R11, R36, R11, -R43 ;  /* 0x0000000b240b8223 */ /* 0x000fe2000001082b */
[----:B------:R-:W-:Y:S01]  /*6c10*/  @!P0 F2FP.BF16.PACK_AB R43, R53, R54 ;  /* 0x00000036352b823e */ /* 0x000fe200000010ff */
[-C--:B------:R-:W-:Y:S02]  /*6c20*/  @!P0 FMUL.FTZ R7, R7, R10.reuse ;  /* 0x0000000a07078220 */ /* 0x080fe40000410000 */
[----:B------:R-:W-:Y:S01]  /*6c30*/  @!P0 FFMA.FTZ R48, R38, R10, -R48 ;  /* 0x0000000a26308223 */ /* 0x000fe20000010830 */
[----:B------:R-:W-:Y:S01]  /*6c40*/  @!P0 F2FP.BF16.PACK_AB R10, R3, R2 ;  /* 0x00000002030a823e */ /* 0x000fe200000010ff */
[----:B------:R-:W-:Y:S02]  /*6c50*/  @!P0 FFMA.FTZ R5, R28, R29, R5 ;  /* 0x0000001d1c058223 */ /* 0x000fe40000010005 */
[----:B------:R-:W-:Y:S01]  /*6c60*/  @!P0 FFMA.FTZ R6, R35, R36, R6 ;  /* 0x0000002423068223 */ /* 0x000fe20000010006 */
[----:B------:R-:W-:Y:S01]  /*6c70*/  @!P0 F2FP.BF16.PACK_AB R11, R48, R11 ;  /* 0x0000000b300b823e */ /* 0x000fe200000010ff */
[----:B------:R-:W-:Y:S01]  /*6c80*/  @!P0 FFMA.FTZ R7, R37, R38, R7 ;  /* 0x0000002625078223 */ /* 0x000fe20000010007 */
[----:B------:R-:W-:Y:S01]  /*6c90*/  @!P0 F2FP.BF16.PACK_AB R4, R5, R4 ;  /* 0x000000040504823e */ /* 0x000fe200000010ff */
[----:B------:R-:W-:Y:S02]  /*6ca0*/  @!P0 FFMA.FTZ R8, R39, R40, R8 ;  /* 0x0000002827088223 */ /* 0x000fe40000010008 */
[----:B------:R-:W-:Y:S01]  /*6cb0*/  @!P0 FFMA.FTZ R9, R41, R42, R9 ;  /* 0x0000002a29098223 */ /* 0x000fe20000010009 */
[----:B------:R-:W-:Y:S01]  /*6cc0*/  @!P0 F2FP.BF16.PACK_AB R3, R7, R6 ;  /* 0x000000060703823e */ /* 0x000fe200000010ff */
[----:B------:R-:W-:Y:S01]  /*6cd0*/  @!P0 IMAD.MOV.U32 R45, RZ, RZ, R43 ;  /* 0x000000ffff2d8224 */ /* 0x000fe200078e002b */
[----:B------:R-:W-:Y:S01]  /*6ce0*/  @!P0 MOV R13, R4 ;  /* 0x00000004000d8202 */ /* 0x000fe20000000f00 */
[----:B------:R-:W-:Y:S01]  /*6cf0*/  @!P0 IMAD.MOV.U32 R46, RZ, RZ, R11 ;  /* 0x000000ffff2e8224 */ /* 0x000fe200078e000b */
[----:B------:R-:W-:Y:S01]  /*6d00*/  @!P0 F2FP.BF16.PACK_AB R2, R9, R8 ;  /* 0x000000080902823e */ /* 0x000fe200000010ff */
[----:B------:R-:W-:Y:S02]  /*6d10*/  @!P0 IMAD.MOV.U32 R47, RZ, RZ, R16 ;  /* 0x000000ffff2f8224 */ /* 0x000fe400078e0010 */
[----:B------:R-:W-:Y:S02]  /*6d20*/  @!P0 IMAD.MOV.U32 R12, RZ, RZ, R10 ;  /* 0x000000ffff0c8224 */ /* 0x000fe400078e000a */
[----:B------:R-:W-:Y:S01]  /*6d30*/  @!P0 IMAD.MOV.U32 R14, RZ, RZ, R3 ;  /* 0x000000ffff0e8224 */ /* 0x000fe200078e0003 */
[----:B------:R1:W-:Y:S01]  /*6d40*/  STG.E.128 [R70.64], R44 ;  /* 0x0000002c46007986 */ /* 0x0003e2000c101d06 */
[----:B------:R-:W-:Y:S07]  /*6d50*/  @!P0 IMAD.MOV.U32 R15, RZ, RZ, R2 ;  /* 0x000000ffff0f8224 */ /* 0x000fee00078e0002 */
[----:B------:R1:W-:Y:S02]  /*6d60*/  @!P2 STG.E.128 [R50.64], R12 ;  /* 0x0000000c3200a986 */ /* 0x0003e4000c101d06 */
.L_x_1396:
[----:B------:R-:W-:Y:S05]  /*6d70*/  BSYNC B1 ;  /* 0x0000000000017941 */ /* 0x000fea0003800000 */
.L_x_1395:
[----:B-1----:R-:W-:Y:S04]  /*6d80*/  IADD3 R51, P0, R172, R76, RZ ;  /* 0x0000004cac337210 */ /* 0x002fe80007f1e0ff */
[----:B------:R-:W-:Y:S01]  /*6d90*/  IADD3.X R52, R85, R136, RZ, P0, !PT ;  /* 0x0000008855347210 */ /* 0x000fe200007fe4ff */
[----:B------:R-:W-:-:S05]  /*6da0*/  @P3 BRA `(.L_x_1384) ;  /* 0x0000113000003947 */ /* 0x000fca0003800000 */
[----:B------:R-:W-:Y:S01]  /*6db0*/  ISETP.GE.AND P0, PT, R134, c[0x0][0x1d4], PT ;  /* 0x0000750086007a0c */ /* 0x000fe20003f06270 */
[----:B------:R-:W-:Y:S01]  /*6dc0*/  @!UPT UIADD3 URZ, URZ, URZ, URZ ;  /* 0x0000003f3f3ff290 */ /* 0x000fe2000fffe03f */
[----:B------:R-:W-:Y:S11]  /*6dd0*/  BSSY B0, `(.L_x_1399) ;  /* 0x0000071000007945 */ /* 0x000ff60003800000 */
        /* <DEDUP_REMOVED lines=15> */
[----:B------:R-:W-:Y:S02]  /*6ed0*/  @!P0 SHF.R.U64 R4, R22, 0x10, R23 ;  /* 0x0000001016048819 */ /* 0x000fe40000001217 */
[----:B------:R-:W-:Y:S01]  /*6ee0*/  @!P0 SHF.R.U32.HI R3, RZ, 0x10, R21 ;  /* 0x00000010ff038819 */ /* 0x000fe20000011615 */
[C---:B-1----:R-:W-:Y:S01]  /*6ef0*/  @!P0 IMAD.U32 R10, R40.reuse, 0x10000, RZ ;  /* 0x00010000280a8824 */ /* 0x042fe200078e00ff */
[----:B------:R-:W-:Y:S02]  /*6f00*/  @!P0 LOP3.LUT R17, R40, 0xffff0000, RZ, 0xc0, !PT ;  /* 0xffff000028118812 */ /* 0x000fe400078ec0ff */
[----:B------:R-:W-:Y:S02]  /*6f10*/  @!P0 LOP3.LUT R21, R41, 0xffff0000, RZ, 0xc0, !PT ;  /* 0xffff000029158812 */ /* 0x000fe400078ec0ff */
[----:B------:R-:W-:Y:S02]  /*6f20*/  @!P0 LOP3.LUT R36, R43, 0xffff0000, RZ, 0xc0, !PT ;  /* 0xffff00002b248812 */ /* 0x000fe400078ec0ff */
[----:B------:R-:W-:Y:S02]  /*6f30*/  @!P0 LOP3.LUT R29, R42, 0xffff0000, RZ, 0xc0, !PT ;  /* 0xffff00002a1d8812 */ /* 0x000fe400078ec0ff */
[----:B------:R-:W-:Y:S02]  /*6f40*/  @!P0 PRMT R11, R31, 0x5432, R4 ;  /* 0x000054321f0b8816 */ /* 0x000fe40000000004 */
[----:B------:R-:W-:Y:S02]  /*6f50*/  @!P0 LOP3.LUT R4, R12, 0xffff0000, RZ, 0xc0, !PT ;  /* 0xffff00000c048812 */ /* 0x000fe400078ec0ff */
[----:B------:R-:W-:Y:S02]  /*6f60*/  @!P0 SHF.R.U64 R6, R56, 0x10, R57 ;  /* 0x0000001038068819 */ /* 0x000fe40000001239 */
[----:B------:R-:W-:Y:S02]  /*6f70*/  @!P0 SHF.R.U32.HI R8, RZ, 0x10, R59 ;  /* 0x00000010ff088819 */ /* 0x000fe4000001163b */
[----:B------:R-:W-:Y:S02]  /*6f80*/  @!P0 PRMT R16, R66, 0x5410, R6 ;  /* 0x0000541042108816 */ /* 0x000fe40000000006 */
[----:B------:R-:W-:Y:S01]  /*6f90*/  @!P0 PRMT R6, R30, 0x5410, R3 ;  /* 0x000054101e068816 */ /* 0x000fe20000000003 */
[----:B------:R-:W-:Y:S01]  /*6fa0*/  @!P0 IMAD.U32 R3, R12, 0x10000, RZ ;  /* 0x000100000c038824 */ /* 0x000fe200078e00ff */
[----:B------:R-:W-:Y:S02]  /*6fb0*/  @!P0 SHF.R.U32.HI R5, RZ, 0x10, R23 ;  /* 0x00000010ff058819 */ /* 0x000fe40000011617 */
[----:B------:R-:W-:Y:S02]  /*6fc0*/  @!P0 PRMT R2, R30, 0x5432, R2 ;  /* 0x000054321e028816 */ /* 0x000fe40000000002 */
[----:B------:R-:W-:Y:S02]  /*6fd0*/  @!P0 PRMT R22, R67, 0x5410, R8 ;  /* 0x0000541043168816 */ /* 0x000fe40000000008 */
[----:B------:R-:W-:Y:S01]  /*6fe0*/  @!P0 PRMT R8, R31, 0x5410, R5 ;  /* 0x000054101f088816 */ /* 0x000fe20000000005 */
[----:B------:R-:W-:Y:S01]  /*6ff0*/  @!P0 IMAD.U32 R31, R43, 0x10000, RZ ;  /* 0x000100002b1f8824 */ /* 0x000fe200078e00ff */
[----:B------:R-:W-:Y:S01]  /*7000*/  @!P0 LOP3.LUT R5, R2, 0xffff0000, RZ, 0xc0, !PT ;  /* 0xffff000002058812 */ /* 0x000fe200078ec0ff */
[C---:B------:R-:W-:Y:S01]  /*7010*/  @!P0 IMAD.U32 R30, R22.reuse, 0x10000, RZ ;  /* 0x00010000161e8824 */ /* 0x040fe200078e00ff */
[----:B------:R-:W-:Y:S02]  /*7020*/  @!P0 LOP3.LUT R35, R22, 0xffff0000, RZ, 0xc0, !PT ;  /* 0xffff000016238812 */ /* 0x000fe400078ec0ff */
[----:B------:R-:W-:Y:S02]  /*7030*/  @!P0 SHF.R.U64 R9, R58, 0x10, R59 ;  /* 0x000000103a098819 */ /* 0x000fe4000000123b */
[----:B------:R-:W-:Y:S02]  /*7040*/  @!P0 SHF.R.U32.HI R7, RZ, 0x10, R57 ;  /* 0x00000010ff078819 */ /* 0x000fe40000011639 */
[----:B------:R-:W-:Y:S01]  /*7050*/  @!P0 PRMT R28, R67, 0x5432, R9 ;  /* 0x00005432431c8816 */ /* 0x000fe20000000009 */
[C---:B------:R-:W-:Y:S01]  /*7060*/  @!P0 IMAD.U32 R9, R16.reuse, 0x10000, RZ ;  /* 0x0001000010098824 */ /* 0x040fe200078e00ff */
[----:B------:R-:W-:Y:S02]  /*7070*/  @!P0 LOP3.LUT R16, R16, 0xffff0000, RZ, 0xc0, !PT ;  /* 0xffff000010108812 */ /* 0x000fe400078ec0ff */
[----:B------:R-:W-:Y:S01]  /*7080*/  @!P0 PRMT R20, R66, 0x5432, R7 ;  /* 0x0000543242148816 */ /* 0x000fe20000000007 */
[----:B------:R-:W-:Y:S02]  /*7090*/  @!P0 IMAD.U32 R7, R2, 0x10000, RZ ;  /* 0x0001000002078824 */ /* 0x000fe400078e00ff */
[C---:B------:R-:W-:Y:S02]  /*70a0*/  @!P0 FMUL.FTZ R18, R3.reuse, R9 ;  /* 0x0000000903128220 */ /* 0x040fe40000410000 */
[----:B------:R-:W-:Y:S02]  /*70b0*/  @!P0 FMUL.FTZ R19, R4, R16 ;  /* 0x0000001004138220 */ /* 0x000fe40000410000 */
[-C--:B------:R-:W-:Y:S02]  /*70c0*/  @!P0 FMUL.FTZ R2, R3, R7.reuse ;  /* 0x0000000703028220 */ /* 0x080fe40000410000 */
[----:B------:R-:W-:Y:S01]  /*70d0*/  @!P0 FFMA.FTZ R54, R10, R7, -R18 ;  /* 0x000000070a368223 */ /* 0x000fe20000010812 */
[----:B------:R-:W-:Y:S01]  /*70e0*/  @!P0 SHF.L.U32 R18, R20, 0x10, RZ ;  /* 0x0000001014128819 */ /* 0x000fe200000006ff */
[-C--:B------:R-:W-:Y:S01]  /*70f0*/  @!P0 FMUL.FTZ R3, R4, R5.reuse ;  /* 0x0000000504038220 */ /* 0x080fe20000410000 */
[----:B------:R-:W-:Y:S01]  /*7100*/  @!P0 LOP3.LUT R20, R20, 0xffff0000, RZ, 0xc0, !PT ;  /* 0xffff000014148812 */ /* 0x000fe200078ec0ff */
[----:B------:R-:W-:Y:S01]  /*7110*/  @!P0 FFMA.FTZ R53, R17, R5, -R19 ;  /* 0x0000000511358223 */ /* 0x000fe20000010813 */
[C---:B------:R-:W-:Y:S01]  /*7120*/  @!P0 LOP3.LUT R5, R13.reuse, 0xffff0000, RZ, 0xc0, !PT ;  /* 0xffff00000d058812 */ /* 0x040fe200078ec0ff */
        /* <DEDUP_REMOVED lines=18> */
[----:B------:R-:W-:Y:S02]  /*7250*/  @!P0 FMUL.FTZ R23, R7, R35 ;  /* 0x0000002307178220 */ /* 0x000fe40000410000 */
[----:B------:R-:W-:Y:S01]  /*7260*/  @!P0 FMUL.FTZ R8, R6, R9 ;  /* 0x0000000906088220 */ /* 0x000fe20000410000 */
[----:B------:R-:W-:Y:S01]  /*7270*/  @!P0 MOV R40, R17 ;  /* 0x0000001100288202 */ /* 0x000fe20000000f00 */
[----:B------:R-:W-:Y:S02]  /*7280*/  @!P0 FFMA.FTZ R44, R31, R9, -R22 ;  /* 0x000000091f2c8223 */ /* 0x000fe40000010816 */
[-C--:B------:R-:W-:Y:S01]  /*7290*/  @!P0 FMUL.FTZ R9, R7, R10.reuse ;  /* 0x0000000a07098220 */ /* 0x080fe20000410000 */
[----:B------:R-:W-:Y:S01]  /*72a0*/  @!P0 LOP3.LUT R7, R14, 0xffff0000, RZ, 0xc0, !PT ;  /* 0xffff00000e078812 */ /* 0x000fe200078ec0ff */
        /* <DEDUP_REMOVED lines=10> */
[-C--:B------:R-:W-:Y:S02]  /*7350*/  @!P0 FMUL.FTZ R6, R6, R10.reuse ;  /* 0x0000000a06068220 */ /* 0x080fe40000410000 */
[----:B------:R-:W-:Y:S02]  /*7360*/  @!P0 FFMA.FTZ R4, R18, R19, R4 ;  /* 0x0000001312048223 */ /* 0x000fe40000010004 */
[----:B------:R-:W-:Y:S01]  /*7370*/  @!P0 FFMA.FTZ R10, R23, R10, -R37 ;  /* 0x0000000a170a8223 */ /* 0x000fe20000010825 */
[----:B------:R-:W-:Y:S01]  /*7380*/  @!P0 F2FP.BF16.PACK_AB R37, R45, R50 ;  /* 0x000000322d25823e */ /* 0x000fe200000010ff */
[-C--:B------:R-:W-:Y:S02]  /*7390*/  @!P0 FMUL.FTZ R7, R7, R11.reuse ;  /* 0x0000000b07078220 */ /* 0x080fe40000410000 */
[----:B------:R-:W-:Y:S02]  /*73a0*/  @!P0 FFMA.FTZ R38, R29, R11, -R38 ;  /* 0x0000000b1d268223 */ /* 0x000fe40000010826 */
[----:B------:R-:W-:Y:S02]  /*73b0*/  @!P0 FFMA.FTZ R5, R20, R21, R5 ;  /* 0x0000001514058223 */ /* 0x000fe40000010005 */
[----:B------:R-:W-:Y:S01]  /*73c0*/  @!P0 FFMA.FTZ R6, R22, R23, R6 ;  /* 0x0000001716068223 */ /* 0x000fe20000010006 */
[----:B------:R-:W-:Y:S01]  /*73d0*/  @!P0 F2FP.BF16.PACK_AB R11, R38, R10 ;  /* 0x0000000a260b823e */ /* 0x000fe200000010ff */
[----:B------:R-:W-:Y:S01]  /*73e0*/  @!P0 FFMA.FTZ R7, R28, R29, R7 ;  /* 0x0000001d1c078223 */ /* 0x000fe20000010007 */
[----:B------:R-:W-:Y:S01]  /*73f0*/  @!P0 F2FP.BF16.PACK_AB R10, R3, R2 ;  /* 0x00000002030a823e */ /* 0x000fe200000010ff */
[----:B------:R-:W-:Y:S01]  /*7400*/  @!P0 FFMA.FTZ R8, R30, R31, R8 ;  /* 0x0000001f1e088223 */ /* 0x000fe20000010008 */
[----:B------:R-:W-:Y:S01]  /*7410*/  @!P0 F2FP.BF16.PACK_AB R4, R5, R4 ;  /* 0x000000040504823e */ /* 0x000fe200000010ff */
        /* <DEDUP_REMOVED lines=12> */
.L_x_1400:
[----:B------:R-:W-:Y:S05]  /*74e0*/  BSYNC B0 ;  /* 0x0000000000007941 */ /* 0x000fea0003800000 */
.L_x_1399:
[----:B------:R-:W-:Y:S11]  /*74f0*/  ISETP.GE.AND P0, PT, R133, c[0x0][0x1d4], PT ;  /* 0x0000750085007a0c */ /* 0x000ff60003f06270 */
[----:B------:R-:W-:Y:S02]  /*7500*/  @!UPT UIADD3 URZ, URZ, URZ, URZ ;  /* 0x0000003f3f3ff290 */ /* 0x000fe4000fffe03f */
[----:B------:R-:W-:-:S05]  /*7510*/  @P0 BRA `(.L_x_1384) ;  /* 0x000009c000000947 */ /* 0x000fca0003800000 */
[----:B------:R-:W-:Y:S01]  /*7520*/  IADD3 R2, P1, P0, R88, R51, R108 ;  /* 0x0000003358027210 */ /* 0x000fe2000783e06c */
[----:B-1----:R-:W1:Y:S03]  /*7530*/  LDS.128 R12, [R126+0xa080] ;  /* 0x00a080007e0c7984 */ /* 0x002e660000000c00 */
[----:B------:R-:W-:Y:S02]  /*7540*/  IADD3.X R3, R90, R52, R112, P1, P0 ;  /* 0x000000345a037210 */ /* 0x000fe40000fe0470 */
[C---:B------:R-:W-:Y:S03]  /*7550*/  LEA R46, P0, R2.reuse, c[0x0][0x1c8], 0x1 ;  /* 0x00007200022e7a11 */ /* 0x040fe600078008ff */
[----:B------:R-:W2:Y:S01]  /*7560*/  LDS.128 R36, [R129+0xa080] ;  /* 0x00a0800081247984 */ /* 0x000ea20000000c00 */
[----:B------:R-:W-:Y:S02]  /*7570*/  LEA.HI.X R47, R2, c[0x0][0x1cc], R3, 0x1, P0 ;  /* 0x00007300022f7a11 */ /* 0x000fe400000f0c03 */
[----:B------:R-:W-:Y:S11]  /*7580*/  ISETP.GE.AND P0, PT, R133, c[0x0][0x27c], PT ;  /* 0x00009f0085007a0c */ /* 0x000ff60003f06270 */
[----:B------:R-:W-:Y:S02]  /*7590*/  @!UPT UIADD3 URZ, URZ, URZ, URZ ;  /* 0x0000003f3f3ff290 */ /* 0x000fe4000fffe03f */
[----:B------:R-:W-:Y:S02]  /*75a0*/  @!P0 SHF.R.U64 R5, R26, 0x10, R27 ;  /* 0x000000101a058819 */ /* 0x000fe4000000121b */
[----:B------:R-:W-:Y:S02]  /*75b0*/  @!P0 SHF.R.U64 R4, R24, 0x10, R25 ;  /* 0x0000001018048819 */ /* 0x000fe40000001219 */
[----:B------:R-:W-:Y:S02]  /*75c0*/  @!P0 SHF.R.U32.HI R3, RZ, 0x10, R61 ;  /* 0x00000010ff038819 */ /* 0x000fe4000001163d */
[----:B------:R-:W-:Y:S02]  /*75d0*/  @!P0 SHF.R.U32.HI R2, RZ, 0x10, R25 ;  /* 0x00000010ff028819 */ /* 0x000fe40000011619 */
[----:B------:R-:W-:Y:S02]  /*75e0*/  @!P0 PRMT R8, R68, 0x5410, R3 ;  /* 0x0000541044088816 */ /* 0x000fe40000000003 */
[----:B------:R-:W-:Y:S02]  /*75f0*/  @!P0 PRMT R3, R32, 0x5410, R2 ;  /* 0x0000541020038816 */ /* 0x000fe40000000002 */
[----:B------:R-:W-:Y:S01]  /*7600*/  @!P0 SHF.R.U64 R7, R60, 0x10, R61 ;  /* 0x000000103c078819 */ /* 0x000fe2000000123d */
[----:B------:R-:W-:Y:S01]  /*7610*/  @!P0 IMAD.U32 R21, R8, 0x10000, RZ ;  /* 0x0001000008158824 */ /* 0x000fe200078e00ff */
[----:B------:R-:W-:Y:S01]  /*7620*/  @!P0 PRMT R11, R33, 0x5410, R5 ;  /* 0x00005410210b8816 */ /* 0x000fe20000000005 */
[----:B------:R-:W-:Y:S01]  /*7630*/  @!P0 IMAD.U32 R5, R3, 0x10000, RZ ;  /* 0x0001000003058824 */ /* 0x000fe200078e00ff */
[----:B------:R-:W-:Y:S01]  /*7640*/  @!P0 PRMT R9, R68, 0x5432, R7 ;  /* 0x0000543244098816 */ /* 0x000fe20000000007 */
[----:B-1----:R-:W-:Y:S01]  /*7650*/  @!P0 IMAD.U32 R2, R13, 0x10000, RZ ;  /* 0x000100000d028824 */ /* 0x002fe200078e00ff */
[----:B------:R-:W-:Y:S02]  /*7660*/  @!P0 PRMT R7, R32, 0x5432, R4 ;  /* 0x0000543220078816 */ /* 0x000fe40000000004 */
[----:B------:R-:W-:Y:S01]  /*7670*/  @!P0 LOP3.LUT R3, R3, 0xffff0000, RZ, 0xc0, !PT ;  /* 0xffff000003038812 */ /* 0x000fe200078ec0ff */
[----:B------:R-:W-:Y:S01]  /*7680*/  @!P0 FMUL.FTZ R17, R2, R21 ;  /* 0x0000001502118220 */ /* 0x000fe20000410000 */
[----:B------:R-:W-:Y:S01]  /*7690*/  @!P0 SHF.R.U64 R10, R62, 0x10, R63 ;  /* 0x000000103e0a8819 */ /* 0x000fe2000000123f */
[-C--:B------:R-:W-:Y:S01]  /*76a0*/  @!P0 FMUL.FTZ R4, R2, R5.reuse ;  /* 0x0000000502048220 */ /* 0x080fe20000410000 */
[C---:B--2---:R-:W-:Y:S01]  /*76b0*/  @!P0 LOP3.LUT R24, R37.reuse, 0xffff0000, RZ, 0xc0, !PT ;  /* 0xffff000025188812 */ /* 0x044fe200078ec0ff */
[----:B------:R-:W-:Y:S01]  /*76c0*/  @!P0 IMAD.U32 R22, R37, 0x10000, RZ ;  /* 0x0001000025168824 */ /* 0x000fe200078e00ff */
[C---:B------:R-:W-:Y:S01]  /*76d0*/  @!P0 SHF.L.U32 R30, R39.reuse, 0x10, RZ ;  /* 0x00000010271e8819 */ /* 0x040fe200000006ff */
[----:B------:R-:W-:Y:S01]  /*76e0*/  @!P0 IMAD.U32 R18, R36, 0x10000, RZ ;  /* 0x0001000024128824 */ /* 0x000fe200078e00ff */
[----:B------:R-:W-:Y:S01]  /*76f0*/  @!P0 LOP3.LUT R32, R39, 0xffff0000, RZ, 0xc0, !PT ;  /* 0xffff000027208812 */ /* 0x000fe200078ec0ff */
[----:B------:R-:W-:Y:S01]  /*7700*/  @!P0 FFMA.FTZ R49, R22, R5, -R17 ;  /* 0x0000000516318223 */ /* 0x000fe20000010811 */
[----:B------:R-:W-:Y:S01]  /*7710*/  @!P0 SHF.R.U32.HI R6, RZ, 0x10, R27 ;  /* 0x00000010ff068819 */ /* 0x000fe2000001161b */
[----:B------:R-:W-:Y:S01]  /*7720*/  @!P0 IMAD.U32 R17, R9, 0x10000, RZ ;  /* 0x0001000009118824 */ /* 0x000fe200078e00ff */
[----:B------:R-:W-:Y:S01]  /*7730*/  @!P0 LOP3.LUT R2, R13, 0xffff0000, RZ, 0xc0, !PT ;  /* 0xffff00000d028812 */ /* 0x000fe200078ec0ff */
[----:B------:R-:W-:Y:S01]  /*7740*/  @!P0 IMAD.U32 R26, R38, 0x10000, RZ ;  /* 0x00010000261a8824 */ /* 0x000fe200078e00ff */
[----:B------:R-:W-:Y:S01]  /*7750*/  @!P0 LOP3.LUT R23, R8, 0xffff0000, RZ, 0xc0, !PT ;  /* 0xffff000008178812 */ /* 0x000fe200078ec0ff */
[C---:B------:R-:W-:Y:S01]  /*7760*/  @!P0 IMAD.U32 R8, R7.reuse, 0x10000, RZ ;  /* 0x0001000007088824 */ /* 0x040fe200078e00ff */
[----:B------:R-:W-:Y:S01]  /*7770*/  @!P0 LOP3.LUT R7, R7, 0xffff0000, RZ, 0xc0, !PT ;  /* 0xffff000007078812 */ /* 0x000fe200078ec0ff */
[C---:B------:R-:W-:Y:S01]  /*7780*/  @!P0 FMUL.FTZ R5, R2.reuse, R3 ;  /* 0x0000000302058220 */ /* 0x040fe20000410000 */
[----:B------:R-:W-:Y:S01]  /*7790*/  @!P0 PRMT R27, R69, 0x5410, R10 ;  /* 0x00005410451b8816 */ /* 0x000fe2000000000a */
[----:B------:R-:W-:Y:S01]  /*77a0*/  @!P0 FMUL.FTZ R19, R2, R23 ;  /* 0x0000001702138220 */ /* 0x000fe20000410000 */
[----:B------:R-:W-:Y:S02]  /*77b0*/  @!P0 PRMT R10, R33, 0x5432, R6 ;  /* 0x00005432210a8816 */ /* 0x000fe40000000006 */
[----:B------:R-:W-:Y:S01]  /*77c0*/  @!P0 SHF.L.U32 R6, R12, 0x10, RZ ;  /* 0x000000100c068819 */ /* 0x000fe200000006ff */
[----:B------:R-:W-:Y:S01]  /*77d0*/  @!P0 FFMA.FTZ R48, R24, R3, -R19 ;  /* 0x0000000318308223 */ /* 0x000fe20000010813 */
[----:B------:R-:W-:Y:S01]  /*77e0*/  @!P0 LOP3.LUT R3, R12, 0xffff0000, RZ, 0xc0, !PT ;  /* 0xffff00000c038812 */ /* 0x000fe200078ec0ff */
[----:B------:R-:W-:Y:S01]  /*77f0*/  @!P0 IMAD.U32 R25, R27, 0x10000, RZ ;  /* 0x000100001b198824 */ /* 0x000fe200078e00ff */
[----:B------:R-:W-:Y:S01]  /*7800*/  @!P0 LOP3.LUT R19, R9, 0xffff0000, RZ, 0xc0, !PT ;  /* 0xffff000009138812 */ /* 0x000fe200078ec0ff */
[C---:B------:R-:W-:Y:S01]  /*7810*/  @!P0 FMUL.FTZ R20, R6.reuse, R17 ;  /* 0x0000001106148220 */ /* 0x040fe20000410000 */
[----:B------:R-:W-:Y:S01]  /*7820*/  @!P0 SHF.R.U32.HI R16, RZ, 0x10, R63 ;  /* 0x00000010ff108819 */ /* 0x000fe2000001163f */
[-C--:B------:R-:W-:Y:S01]  /*7830*/  @!P0 FMUL.FTZ R2, R6, R8.reuse ;  /* 0x0000000806028220 */ /* 0x080fe20000410000 */
[----:B------:R-:W-:Y:S01]  /*7840*/  @!P0 SHF.L.U32 R6, R14, 0x10, RZ ;  /* 0x000000100e068819 */ /* 0x000fe200000006ff */
[----:B------:R-:W-:Y:S01]  /*7850*/  @!P0 FFMA.FTZ R45, R18, R8, -R20 ;  /* 0x00000008122d8223 */ /* 0x000fe20000010814 */
[----:B------:R-:W-:Y:S01]  /*7860*/  @!P0 LOP3.LUT R20, R36, 0xffff0000, RZ, 0xc0, !PT ;  /* 0xffff000024148812 */ /* 0x000fe200078ec0ff */
[----:B------:R-:W-:Y:S01]  /*7870*/  @!P0 FMUL.FTZ R9, R3, R19 ;  /* 0x0000001303098220 */ /* 0x000fe20000410000 */
[----:B------:R-:W-:Y:S01]  /*7880*/  @!P0 PRMT R16, R69, 0x5432, R16 ;  /* 0x0000543245108816 */ /* 0x000fe20000000010 */
[----:B------:R-:W-:Y:S01]  /*7890*/  @!P0 IMAD.U32 R8, R11, 0x10000, RZ ;  /* 0x000100000b088824 */ /* 0x000fe200078e00ff */
[----:B------:R-:W-:Y:S01]  /*78a0*/  @!P0 LOP3.LUT R27, R27, 0xffff0000, RZ, 0xc0, !PT ;  /* 0xffff00001b1b8812 */ /* 0x000fe200078ec0ff */
[----:B------:R-:W-:Y:S01]  /*78b0*/  @!P0 FMUL.FTZ R28, R6, R25 ;  /* 0x00000019061c8220 */ /* 0x000fe20000410000 */
[----:B------:R-:W-:Y:S01]  /*78c0*/  @!P0 LOP3.LUT R31, R16, 0xffff0000, RZ, 0xc0, !PT ;  /* 0xffff0000101f8812 */ /* 0x000fe200078ec0ff */
[-C--:B------:R-:W-:Y:S02]  /*78d0*/  @!P0 FMUL.FTZ R3, R3, R7.reuse ;  /* 0x0000000703038220 */ /* 0x080fe40000410000 */
[----:B------:R-:W-:Y:S01]  /*78e0*/  @!P0 FFMA.FTZ R44, R20, R7, -R9 ;  /* 0x00000007142c8223 */ /* 0x000fe20000010809 */
[----:B------:R-:W-:Y:S01]  /*78f0*/  @!P0 LOP3.LUT R7, R14, 0xffff0000, RZ, 0xc0, !PT ;  /* 0xffff00000e078812 */ /* 0x000fe200078ec0ff */
[-C--:B------:R-:W-:Y:S01]  /*7900*/  @!P0 FMUL.FTZ R6, R6, R8.reuse ;  /* 0x0000000806068220 */ /* 0x080fe20000410000 */
[C---:B------:R-:W-:Y:S01]  /*7910*/  @!P0 LOP3.LUT R9, R15.reuse, 0xffff0000, RZ, 0xc0, !PT ;  /* 0xffff00000f098812 */ /* 0x040fe200078ec0ff */
[----:B------:R-:W-:Y:S01]  /*7920*/  @!P0 FFMA.FTZ R43, R26, R8, -R28 ;  /* 0x000000081a2b8223 */ /* 0x000fe2000001081c */
[----:B------:R-:W-:Y:S01]  /*7930*/  @!P0 LOP3.LUT R28, R38, 0xffff0000, RZ, 0xc0, !PT ;  /* 0xffff0000261c8812 */ /* 0x000fe200078ec0ff */
[----:B------:R-:W-:Y:S02]  /*7940*/  @!P0 IMAD.U32 R8, R15, 0x10000, RZ ;  /* 0x000100000f088824 */ /* 0x000fe400078e00ff */
[----:B------:R-:W-:Y:S01]  /*7950*/  @!P0 IMAD.U32 R29, R16, 0x10000, RZ ;  /* 0x00010000101d8824 */ /* 0x000fe200078e00ff */
        /* <DEDUP_REMOVED lines=46> */
.L_x_1370:
[----:B------:R-:W-:Y:S01]  /*7c40*/  IMAD R2, R34, -0x30, R0 ;  /* 0xffffffd022027824 */ /* 0x000fe200078e0200 */
[----:B------:R-:W-:Y:S04]  /*7c50*/  BSSY B0, `(.L_x_1401) ;  /* 0x0000015000007945 */ /* 0x000fe80003800000 */
        /* <DEDUP_REMOVED lines=20> */
.L_x_1402:
[----:B------:R-:W-:Y:S05]  /*7da0*/  BSYNC B0 ;  /* 0x0000000000007941 */ /* 0x000fea0003800000 */
.L_x_1401:
[----:B------:R-:W-:Y:S11]  /*7db0*/  ISETP.GE.AND P0, PT, R184, R87, PT ;  /* 0x00000057b800720c */ /* 0x000ff60003f06270 */
[----:B------:R-:W-:Y:S02]  /*7dc0*/  @!UPT UIADD3 URZ, URZ, URZ, URZ ;  /* 0x0000003f3f3ff290 */ /* 0x000fe4000fffe03f */
[----:B------:R-:W-:-:S05]  /*7dd0*/  @P0 BRA `(.L_x_1384) ;  /* 0x0000010000000947 */ /* 0x000fca0003800000 */
[----:B------:R-:W-:Y:S11]  /*7de0*/  ISETP.GE.AND P0, PT, R134, c[0x0][0x1d4], PT ;  /* 0x0000750086007a0c */ /* 0x000ff60003f06270 */
[----:B------:R-:W-:Y:S02]  /*7df0*/  @!UPT UIADD3 URZ, URZ, URZ, URZ ;  /* 0x0000003f3f3ff290 */ /* 0x000fe4000fffe03f */
[----:B------:R-:W2:Y:S04]  /*7e00*/  @!P0 LDS.128 R8, [R200+0xb080] ;  /* 0x00b08000c8088984 */ /* 0x000ea80000000c00 */
[----:B--2---:R-:W-:Y:S01]  /*7e10*/  @!P0 STG.E.128 [R68.64], R8 ;  /* 0x0000000844008986 */ /* 0x004fe2000c101d06 */
[----:B------:R-:W-:Y:S11]  /*7e20*/  ISETP.GE.AND P0, PT, R133, c[0x0][0x1d4], PT ;  /* 0x0000750085007a0c */ /* 0x000ff60003f06270 */
[----:B------:R-:W-:Y:S02]  /*7e30*/  @!UPT UIADD3 URZ, URZ, URZ, URZ ;  /* 0x0000003f3f3ff290 */ /* 0x000fe4000fffe03f */
[----:B-1----:R-:W1:Y:S04]  /*7e40*/  @!P0 LDS.128 R4, [R200+0xc880] ;  /* 0x00c88000c8048984 */ /* 0x002e680000000c00 */
        /* <DEDUP_REMOVED lines=9> */
.L_x_1384:
[----:B------:R-:W-:Y:S05]  /*7ee0*/  BSYNC B2 ;  /* 0x0000000000027941 */ /* 0x000fea0003800000 */
.L_x_1369:
[----:B--2---:R-:W-:Y:S01]  /*7ef0*/  IMAD R2, R91, 0x30, RZ ;  /* 0x000000305b027824 */ /* 0x004fe200078e02ff */
[----:B------:R-:W-:Y:S01]  /*7f00*/  LOP3.LUT P3, RZ, R207, 0x1, RZ, 0xc0, !PT ;  /* 0x00000001cfff7812 */ /* 0x000fe2000786c0ff */
[----:B-1----:R-:W-:Y:S01]  /*7f10*/  IMAD.WIDE.U32 R8, R34, 0x30, RZ ;  /* 0x0000003022087825 */ /* 0x002fe200078e00ff */
[----:B------:R-:W-:Y:S03]  /*7f20*/  BSSY B0, `(.L_x_1403) ;  /* 0x0000045000007945 */ /* 0x000fe60003800000 */
[----:B------:R-:W-:Y:S01]  /*7f30*/  IMAD.IADD R3, R87, 0x1, -R206 ;  /* 0x0000000157037824 */ /* 0x000fe200078e0ace */
[----:B------:R-:W-:Y:S01]  /*7f40*/  IADD3 R4, P0, R127, R8, RZ ;  /* 0x000000087f047210 */ /* 0x000fe20007f1e0ff */
[----:B------:R-:W-:Y:S05]  /*7f50*/  IMAD.IADD R10, R9, 0x1, R2 ;  /* 0x00000001090a7824 */ /* 0x000fea00078e0202 */
[----:B------:R-:W-:Y:S02]  /*7f60*/  IADD3.X R2, R10, R144, RZ, P0, !PT ;  /* 0x000000900a027210 */ /* 0x000fe400007fe4ff */
[C---:B------:R-:W-:Y:S11]  /*7f70*/  ISETP.GE.AND P0, PT, R3.reuse, 0x21, PT ;  /* 0x000000210300780c */ /* 0x040ff60003f06270 */
[----:B------:R-:W-:Y:S02]  /*7f80*/  @!UPT UIADD3 URZ, URZ, URZ, URZ ;  /* 0x0000003f3f3ff290 */ /* 0x000fe4000fffe03f */
[----:B------:R-:W-:Y:S02]  /*7f90*/  @P0 IADD3 R9, P1, R4, 0x20, RZ ;  /* 0x0000002004090810 */ /* 0x000fe40007f3e0ff */
[----:B------:R-:W-:Y:S03]  /*7fa0*/  @P0 MOV R7, R107 ;  /* 0x0000006b00070202 */ /* 0x000fe60000000f00 */
[----:B------:R-:W-:Y:S01]  /*7fb0*/  @P0 IMAD.X R6, RZ, RZ, R2, P1 ;  /* 0x000000ffff060224 */ /* 0x000fe200008e0602 */
[----:B------:R-:W-:Y:S11]  /*7fc0*/  ISETP.GE.AND P1, PT, R3, 0x1, PT ;  /* 0x000000010300780c */ /* 0x000ff60003f26270 */
[----:B------:R-:W-:Y:S02]  /*7fd0*/  @!UPT UIADD3 URZ, URZ, URZ, URZ ;  /* 0x0000003f3f3ff290 */ /* 0x000fe4000fffe03f */
[----:B------:R-:W-:Y:S01]  /*7fe0*/  @P1 IMAD R5, R2, c[0x0][0x258], RZ ;  /* 0x0000960002051a24 */ /* 0x000fe200078e02ff */
[----:B------:R-:W-:Y:S01]  /*7ff0*/  @P1 MOV R2, R96 ;  /* 0x0000006000021202 */ /* 0x000fe20000000f00 */
[----:B------:R-:W-:Y:S04]  /*8000*/  @P1 IMAD.MOV.U32 R3, RZ, RZ, R107 ;  /* 0x000000ffff031224 */ /* 0x000fe800078e006b */
[C---:B------:R-:W-:Y:S04]  /*8010*/  @P1 IMAD.WIDE.U32 R2, R4.reuse, c[0x0][0x258], R2 ;  /* 0x0000960004021a25 */ /* 0x040fe800078e0002 */
[----:B------:R-:W-:Y:S05]  /*8020*/  @P1 IMAD R4, R4, c[0x0][0x25c], R5 ;  /* 0x0000970004041a24 */ /* 0x000fea00078e0205 */
[----:B------:R-:W-:Y:S02]  /*8030*/  @P1 IADD3 R3, R3, R4, RZ ;  /* 0x0000000403031210 */ /* 0x000fe40007ffe0ff */
[C---:B------:R-:W-:Y:S04]  /*8040*/  @P1 LEA R4, P2, R2.reuse, c[0x0][0x250], 0x1 ;  /* 0x0000940002041a11 */ /* 0x040fe800078408ff */
[----:B------:R-:W-:Y:S01]  /*8050*/  @P1 LEA.HI.X R5, R2, c[0x0][0x254], R3, 0x1, P2 ;  /* 0x0000950002051a11 */ /* 0x000fe200010f0c03 */
[----:B------:R-:W-:Y:S02]  /*8060*/  @P0 IMAD R2, R6, c[0x0][0x258], RZ ;  /* 0x0000960006020a24 */ /* 0x000fe400078e02ff */
[----:B------:R-:W-:Y:S02]  /*8070*/  @P0 IMAD.MOV.U32 R6, RZ, RZ, R96 ;  /* 0x000000ffff060224 */ /* 0x000fe400078e0060 */
[----:B------:R-:W-:Y:S01]  /*8080*/  @!PT LDS RZ, [RZ] ;  /* 0x00000000fffff984 */ /* 0x000fe20000000800 */
[----:B------:R-:W-:Y:S01]  /*8090*/  @!PT LDS RZ, [RZ] ;  /* 0x00000000fffff984 */ /* 0x000fe20000000800 */
[----:B------:R-:W-:Y:S01]  /*80a0*/  @!PT LDS RZ, [RZ] ;  /* 0x00000000fffff984 */ /* 0x000fe20000000800 */
[----:B------:R1:W-:Y:S01]  /*80b0*/  @P1 LDGSTS.E.BYPASS.LTC128B.128 [R200+0x4080], [R4.64], !P3 ;  /* 0x0408000004c81fae */ /* 0x0003e2000d901d46 */
[C---:B------:R-:W-:Y:S02]  /*80c0*/  @P0 IMAD R2, R9.reuse, c[0x0][0x25c], R2 ;  /* 0x0000970009020a24 */ /* 0x040fe400078e0202 */
[----:B------:R-:W-:Y:S01]  /*80d0*/  @P0 IMAD.WIDE.U32 R6, R9, c[0x0][0x258], R6 ;  /* 0x0000960009060a25 */ /* 0x000fe200078e0006 */
[----:B------:R1:W-:Y:S03]  /*80e0*/  @P1 LDGSTS.E.BYPASS.LTC128B.128 [R200+0x5880], [R4.64+0x80], !P6 ;  /* 0x0588008004c81fae */ /* 0x0003e6000f101d46 */
[----:B------:R-:W-:Y:S01]  /*80f0*/  @P0 IMAD.IADD R3, R7, 0x1, R2 ;  /* 0x0000000107030824 */ /* 0x000fe200078e0202 */
[----:B------:R1:W-:Y:S01]  /*8100*/  @P1 LDGSTS.E.BYPASS.LTC128B.128 [R200+0x7080], [R4.64+0x100], !P5 ;  /* 0x0708010004c81fae */ /* 0x0003e2000e901d46 */
[C---:B------:R-:W-:Y:S03]  /*8110*/  @P0 LEA R2, P2, R6.reuse, c[0x0][0x250], 0x1 ;  /* 0x0000940006020a11 */ /* 0x040fe600078408ff */
[----:B------:R1:W-:Y:S01]  /*8120*/  @P1 LDGSTS.E.BYPASS.LTC128B.128 [R200+0x8880], [R4.64+0x180], !P4 ;  /* 0x0888018004c81fae */ /* 0x0003e2000e101d46 */
[----:B------:R-:W-:Y:S05]  /*8130*/  @P0 LEA.HI.X R3, R6, c[0x0][0x254], R3, 0x1, P2 ;  /* 0x0000950006030a11 */ /* 0x000fea00010f0c03 */
[----:B------:R1:W-:Y:S04]  /*8140*/  @P0 LDGSTS.E.BYPASS.LTC128B.128 [R202+0x5080], [R2.64], !P3 ;  /* 0x0508000002ca0fae */ /* 0x0003e8000d901d46 */
[----:B------:R1:W-:Y:S04]  /*8150*/  @P0 LDGSTS.E.BYPASS.LTC128B.128 [R202+0x6880], [R2.64+0x80], !P6 ;  /* 0x0688008002ca0fae */ /* 0x0003e8000f101d46 */
[----:B------:R1:W-:Y:S04]  /*8160*/  @P0 LDGSTS.E.BYPASS.LTC128B.128 [R202+0x8080], [R2.64+0x100], !P5 ;  /* 0x0808010002ca0fae */ /* 0x0003e8000e901d46 */
[----:B------:R1:W-:Y:S01]  /*8170*/  @P0 LDGSTS.E.BYPASS.LTC128B.128 [R202+0x9880], [R2.64+0x180], !P4 ;  /* 0x0988018002ca0fae */ /* 0x0003e2000e101d46 */
[----:B------:R-:W-:Y:S03]  /*8180*/  IADD3 R6, P0, R146, R8, RZ ;  /* 0x0000000892067210 */ /* 0x000fe60007f1e0ff */
[----:B------:R-:W0:Y:S01]  /*8190*/  LDGDEPBAR ;  /* 0x00000000000079af */ /* 0x000e220000000000 */
[----:B------:R-:W-:Y:S02]  /*81a0*/  IADD3.X R7, R10, R145, RZ, P0, !PT ;  /* 0x000000910a077210 */ /* 0x000fe400007fe4ff */
[----:B------:R-:W-:Y:S01]  /*81b0*/  ISETP.GT.AND P0, PT, R87, R206, PT ;  /* 0x000000ce5700720c */ /* 0x000fe20003f04270 */
[----:B------:R-:W-:Y:S04]  /*81c0*/  DEPBAR.LE SB0, 0x0 ;  /* 0x000080000000791a */ /* 0x000fe80000000000 */
[----:B------:R-:W-:Y:S08]  /*81d0*/  BAR.SYNC.DEFER_BLOCKING 0x0 ;  /* 0x0000000000007b1d */ /* 0x000ff00000010000 */
[----:B------:R-:W-:-:S05]  /*81e0*/  @!P0 BRA `(.L_x_1404) ;  /* 0x0000018000008947 */ /* 0x000fca0003800000 */
[----:B-1----:R-:W-:Y:S02]  /*81f0*/  IMAD R2, R7, c[0x0][0x208], RZ ;  /* 0x0000820007027a24 */ /* 0x002fe400078e02ff */
[----:B------:R-:W-:Y:S02]  /*8200*/  IMAD.MOV.U32 R4, RZ, RZ, R94 ;  /* 0x000000ffff047224 */ /* 0x000fe400078e005e */
[----:B------:R-:W-:Y:S02]  /*8210*/  IMAD.MOV.U32 R5, RZ, RZ, R106 ;  /* 0x000000ffff057224 */ /* 0x000fe400078e006a */
[C---:B------:R-:W-:Y:S02]  /*8220*/  IMAD R2, R6.reuse, c[0x0][0x20c], R2 ;  /* 0x0000830006027a24 */ /* 0x040fe400078e0202 */
[----:B------:R-:W-:Y:S04]  /*8230*/  IMAD.WIDE.U32 R4, R6, c[0x0][0x208], R4 ;  /* 0x0000820006047a25 */ /* 0x000fe800078e0004 */
[----:B------:R-:W-:Y:S01]  /*8240*/  IMAD.IADD R3, R5, 0x1, R2 ;  /* 0x0000000105037824 */ /* 0x000fe200078e0202 */
[C---:B------:R-:W-:Y:S04]  /*8250*/  LEA R2, P0, R4.reuse, c[0x0][0x1f8], 0x1 ;  /* 0x00007e0004027a11 */ /* 0x040fe800078008ff */
        /* <DEDUP_REMOVED lines=17> */
.L_x_1404:
[----:B-1----:R-:W-:Y:S05]  /*8370*/  BSYNC B0 ;  /* 0x0000000000007941 */ /* 0x002fea0003800000 */
.L_x_1403:
[----:B------:R-:W-:Y:S01]  /*8380*/  ISETP.GE.AND P0, PT, R184, R87, PT ;  /* 0x00000057b800720c */ /* 0x000fe20003f06270 */
[----:B------:R-:W-:Y:S01]  /*8390*/  @!UPT UIADD3 URZ, URZ, URZ, URZ ;  /* 0x0000003f3f3ff290 */ /* 0x000fe2000fffe03f */
[----:B------:R-:W-:Y:S11]  /*83a0*/  BSSY B0, `(.L_x_1405) ;  /* 0x000001c000007945 */ /* 0x000ff60003800000 */
[----:B------:R-:W-:-:S05]  /*83b0*/  @P0 BRA `(.L_x_1406) ;  /* 0x000001a000000947 */ /* 0x000fca0003800000 */
[----:B------:R-:W-:Y:S01]  /*83c0*/  IADD3 R2, P0, R6, 0x20, RZ ;  /* 0x0000002006027810 */ /* 0x000fe20007f1e0ff */
[----:B------:R-:W-:Y:S02]  /*83d0*/  IMAD.MOV.U32 R4, RZ, RZ, R94 ;  /* 0x000000ffff047224 */ /* 0x000fe400078e005e */
[----:B------:R-:W-:Y:S02]  /*83e0*/  IMAD.MOV.U32 R5, RZ, RZ, R106 ;  /* 0x000000ffff057224 */ /* 0x000fe400078e006a */
[----:B------:R-:W-:Y:S02]  /*83f0*/  IMAD.X R3, RZ, RZ, R7, P0 ;  /* 0x000000ffff037224 */ /* 0x000fe400000e0607 */
[C---:B------:R-:W-:Y:S04]  /*8400*/  IMAD.WIDE.U32 R4, R2.reuse, c[0x0][0x208], R4 ;  /* 0x0000820002047a25 */ /* 0x040fe800078e0004 */
        /* <DEDUP_REMOVED lines=21> */
.L_x_1406:
[----:B------:R-:W-:Y:S05]  /*8560*/  BSYNC B0 ;  /* 0x0000000000007941 */ /* 0x000fea0003800000 */
.L_x_1405:
[----:B------:R-:W-:Y:S01]  /*8570*/  ISETP.GT.AND P3, PT, R34, R137, PT ;  /* 0x000000892200720c */ /* 0x000fe20003f64270 */
[----:B------:R-:W-:Y:S01]  /*8580*/  @!UPT UIADD3 URZ, URZ, URZ, URZ ;  /* 0x0000003f3f3ff290 */ /* 0x000fe2000fffe03f */
[----:B------:R-:W-:Y:S11]  /*8590*/  BSSY B0, `(.L_x_1407) ;  /* 0x0000022000007945 */ /* 0x000ff60003800000 */
[----:B------:R-:W-:-:S05]  /*85a0*/  @!P3 BRA `(.L_x_1408) ;  /* 0x000002000000b947 */ /* 0x000fca0003800000 */
[----:B-1----:R-:W-:Y:S01]  /*85b0*/  IADD3 R4, R34, -0x1, RZ ;  /* 0xffffffff22047810 */ /* 0x002fe20007ffe0ff */
[----:B------:R-:W-:Y:S02]  /*85c0*/  IMAD.MOV.U32 R2, RZ, RZ, R122 ;  /* 0x000000ffff027224 */ /* 0x000fe400078e007a */
[----:B------:R-:W-:Y:S01]  /*85d0*/  IMAD.MOV.U32 R3, RZ, RZ, R121 ;  /* 0x000000ffff037224 */ /* 0x000fe200078e0079 */
[----:B------:R-:W-:Y:S01]  /*85e0*/  SHF.R.S32.HI R6, RZ, 0x1f, R4 ;  /* 0x0000001fff067819 */ /* 0x000fe20000011404 */
[----:B------:R-:W-:Y:S02]  /*85f0*/  IMAD R5, R164, R4, RZ ;  /* 0x00000004a4057224 */ /* 0x000fe400078e02ff */
[-C--:B------:R-:W-:Y:S04]  /*8600*/  IMAD.WIDE.U32 R2, R4, R148.reuse, R2 ;  /* 0x0000009404027225 */ /* 0x080fe800078e0002 */
[----:B------:R-:W-:Y:S01]  /*8610*/  IMAD R4, R6, R148, R5 ;  /* 0x0000009406047224 */ /* 0x000fe200078e0205 */
[----:B------:R-:W-:Y:S03]  /*8620*/  IADD3 R6, -R206, 0x30, RZ ;  /* 0x00000030ce067810 */ /* 0x000fe60007ffe1ff */
[----:B------:R-:W-:Y:S01]  /*8630*/  IMAD.IADD R3, R3, 0x1, R4 ;  /* 0x0000000103037824 */ /* 0x000fe200078e0204 */
[----:B------:R-:W-:Y:S11]  /*8640*/  ISETP.GE.AND P1, PT, R6, 0x1, PT ;  /* 0x000000010600780c */ /* 0x000ff60003f26270 */
[----:B------:R-:W-:Y:S02]  /*8650*/  @!UPT UIADD3 URZ, URZ, URZ, URZ ;  /* 0x0000003f3f3ff290 */ /* 0x000fe4000fffe03f */
[C---:B------:R-:W-:Y:S04]  /*8660*/  @P1 LEA R4, P0, R2.reuse, c[0x0][0x220], 0x1 ;  /* 0x0000880002041a11 */ /* 0x040fe800078008ff */
[----:B------:R-:W-:Y:S02]  /*8670*/  @P1 LEA.HI.X R5, R2, c[0x0][0x224], R3, 0x1, P0 ;  /* 0x0000890002051a11 */ /* 0x000fe400000f0c03 */
[----:B------:R-:W-:Y:S11]  /*8680*/  ISETP.GE.AND P0, PT, R6, 0x21, PT ;  /* 0x000000210600780c */ /* 0x000ff60003f06270 */
[----:B------:R-:W-:Y:S02]  /*8690*/  @!UPT UIADD3 URZ, URZ, URZ, URZ ;  /* 0x0000003f3f3ff290 */ /* 0x000fe4000fffe03f */
[----:B------:R-:W-:Y:S05]  /*86a0*/  @P0 IADD3 R6, P2, R182, R2, RZ ;  /* 0x00000002b6060210 */ /* 0x000fea0007f5e0ff */
[----:B------:R-:W-:Y:S01]  /*86b0*/  @P0 IMAD.X R3, R3, 0x1, R168, P2 ;  /* 0x0000000103030824 */ /* 0x000fe200010e06a8 */
[C---:B------:R-:W-:Y:S04]  /*86c0*/  @P0 LEA R2, P2, R6.reuse, c[0x0][0x220], 0x1 ;  /* 0x0000880006020a11 */ /* 0x040fe800078408ff */
[----:B------:R-:W-:Y:S02]  /*86d0*/  @P0 LEA.HI.X R3, R6, c[0x0][0x224], R3, 0x1, P2 ;  /* 0x0000890006030a11 */ /* 0x000fe400010f0c03 */
[----:B------:R-:W-:Y:S11]  /*86e0*/  LOP3.LUT P2, RZ, R207, 0x1, RZ, 0xc0, !PT ;  /* 0x00000001cfff7812 */ /* 0x000ff6000784c0ff */
[----:B------:R-:W-:Y:S02]  /*86f0*/  @!UPT UIADD3 URZ, URZ, URZ, URZ ;  /* 0x0000003f3f3ff290 */ /* 0x000fe4000fffe03f */
[----:B------:R-:W-:Y:S01]  /*8700*/  @!PT LDS RZ, [RZ] ;  /* 0x00000000fffff984 */ /* 0x000fe20000000800 */
[----:B------:R-:W-:Y:S01]  /*8710*/  @!PT LDS RZ, [RZ] ;  /* 0x00000000fffff984 */ /* 0x000fe20000000800 */
[----:B------:R-:W-:Y:S01]  /*8720*/  @!PT LDS RZ, [RZ] ;  /* 0x00000000fffff984 */ /* 0x000fe20000000800 */
[----:B------:R1:W-:Y:S04]  /*8730*/  @P1 LDGSTS.E.BYPASS.LTC128B.128 [R200+0xa080], [R4.64], !P2 ;  /* 0x0a08000004c81fae */ /* 0x0003e8000d101d46 */
[----:B------:R1:W-:Y:S04]  /*8740*/  @P1 LDGSTS.E.BYPASS.LTC128B.128 [R200+0xb880], [R4.64+0x80], !P6 ;  /* 0x0b88008004c81fae */ /* 0x0003e8000f101d46 */
[----:B------:R1:W-:Y:S04]  /*8750*/  @P1 LDGSTS.E.BYPASS.LTC128B.128 [R200+0xd080], [R4.64+0x100], !P5 ;  /* 0x0d08010004c81fae */ /* 0x0003e8000e901d46 */
[----:B------:R1:W-:Y:S04]  /*8760*/  @P1 LDGSTS.E.BYPASS.LTC128B.128 [R200+0xe880], [R4.64+0x180], !P4 ;  /* 0x0e88018004c81fae */ /* 0x0003e8000e101d46 */
[----:B------:R1:W-:Y:S04]  /*8770*/  @P0 LDGSTS.E.BYPASS.LTC128B.128 [R202+0xb080], [R2.64], !P2 ;  /* 0x0b08000002ca0fae */ /* 0x0003e8000d101d46 */
[----:B------:R1:W-:Y:S04]  /*8780*/  @P0 LDGSTS.E.BYPASS.LTC128B.128 [R202+0xc880], [R2.64+0x80], !P6 ;  /* 0x0c88008002ca0fae */ /* 0x0003e8000f101d46 */
[----:B------:R1:W-:Y:S04]  /*8790*/  @P0 LDGSTS.E.BYPASS.LTC128B.128 [R202+0xe080], [R2.64+0x100], !P5 ;  /* 0x0e08010002ca0fae */ /* 0x0003e8000e901d46 */
[----:B------:R1:W-:Y:S02]  /*87a0*/  @P0 LDGSTS.E.BYPASS.LTC128B.128 [R202+0xf880], [R2.64+0x180], !P4 ;  /* 0x0f88018002ca0fae */ /* 0x0003e4000e101d46 */
.L_x_1408:
[----:B------:R-:W-:Y:S05]  /*87b0*/  BSYNC B0 ;  /* 0x0000000000007941 */ /* 0x000fea0003800000 */
.L_x_1407:
[----:B------:R-:W0:Y:S01]  /*87c0*/  LDGDEPBAR ;  /* 0x00000000000079af */ /* 0x000e220000000000 */
[----:B------:R-:W-:Y:S01]  /*87d0*/  IADD3 R34, R34, -0x1, RZ ;  /* 0xffffffff22227810 */ /* 0x000fe20007ffe0ff */
[----:B------:R-:W-:-:S05]  /*87e0*/  @P3 BRA `(.L_x_1409) ;  /* 0xffffa84000003947 */ /* 0x000fca000383ffff */
[----:B------:R-:W-:Y:S01]  /*87f0*/  WARPSYNC 0xffffffff ;  /* 0xffffffff00007948 */ /* 0x000fe20003800000 */
[----:B------:R-:W-:Y:S06]  /*8800*/  BAR.SYNC.DEFER_BLOCKING 0x0 ;  /* 0x0000000000007b1d */ /* 0x000fec0000010000 */
.L_x_1368:
        /* <DEDUP_REMOVED lines=34> */
.L_x_1411:
[----:B------:R-:W-:Y:S05]  /*8a30*/  BSYNC B0 ;  /* 0x0000000000007941 */ /* 0x000fea0003800000 */
.L_x_1410:
[----:B-1----:R-:W2:Y:S01]  /*8a40*/  LDL R2, [R1+0x40] ;  /* 0x0000400001027983 */ /* 0x002ea20000100800 */
        /* <DEDUP_REMOVED lines=64> */
[----:B--2---:R-:W-:-:S04]  /*8e50*/  IMAD R219, R2, R0, RZ ;  /* 0x0000000002db7224 */ /* 0x004fc800078e02ff */
[--C-:B------:R-:W-:Y:S01]  /*8e60*/  IMAD.IADD R2, R219, 0x1, R0.reuse ;  /* 0x00000001db027824 */ /* 0x100fe200078e0200 */
[----:B------:R-:W-:-:S04]  /*8e70*/  PRMT R0, RZ, 0x7610, R0 ;  /* 0x00007610ff007816 */ /* 0x000fc80000000000 */
[----:B------:R-:W-:Y:S02]  /*8e80*/  IMNMX R114, R156, R2, PT ;  /* 0x000000029c727217 */ /* 0x000fe40003800200 */
[----:B------:R-:W-:Y:S02]  /*8e90*/  CS2R R156, SRZ ;  /* 0x00000000009c7805 */ /* 0x000fe4000001ff00 */
[----:B------:R-:W-:Y:S01]  /*8ea0*/  ISETP.GT.AND P0, PT, R114, R219, PT ;  /* 0x000000db7200720c */ /* 0x000fe20003f04270 */
[----:B------:R1:W-:-:S12]  /*8eb0*/  STL [R1+0x18], R114 ;  /* 0x0000187201007387 */ /* 0x0003d80000100800 */
[----:B------:R-:W-:Y:S05]  /*8ec0*/  @!P0 BRA `(.L_x_1412) ;  /* 0x0000d17000008947 */ /* 0x000fea0003800000 */
[----:B------:R-:W2:Y:S04]  /*8ed0*/  LDL R118, [R1+0x14] ;  /* 0x0000140001767983 */ /* 0x000ea80000100800 */
[----:B------:R-:W3:Y:S04]  /*8ee0*/  LDL R115, [R1+0x10] ;  /* 0x0000100001737983 */ /* 0x000ee80000100800 */
[----:B------:R-:W4:Y:S01]  /*8ef0*/  LDL R19, [R1+0x4] ;  /* 0x0000040001137983 */ /* 0x000f220000100800 */
[----:B------:R-:W-:-:S04]  /*8f00*/  ISETP.NE.U32.AND P0, PT, RZ, c[0x0][0x340], PT ;  /* 0x0000d000ff007a0c */ /* 0x000fc80003f05070 */
[----:B------:R-:W-:-:S13]  /*8f10*/  ISETP.NE.AND.EX P0, PT, RZ, c[0x0][0x344], PT, P0 ;  /* 0x0000d100ff007a0c */ /* 0x000fda0003f05300 */
[----:B------:R-:W-:-:S04]  /*8f20*/  @P0 IMAD.MOV.U32 R2, RZ, RZ, 0x4 ;  /* 0x00000004ff020424 */ /* 0x000fc800078e00ff */
[----:B------:R-:W-:-:S05]  /*8f30*/  @P0 IMAD.WIDE R2, R218, R2, c[0x0][0x340] ;  /* 0x0000d000da020625 */ /* 0x000fca00078e0202 */
[----:B------:R1:W4:Y:S01]  /*8f40*/  @P0 LDG.E R16, [R2.64] ;  /* 0x0000000602100981 */ /* 0x000322000c1e1900 */
[----:B------:R-:W-:Y:S01]  /*8f50*/  SHF.R.S32.HI R0, RZ, 0x1f, R176 ;  /* 0x0000001fff007819 */ /* 0x000fe200000114b0 */
[----:B------:R-:W-:Y:S01]  /*8f60*/  IMAD.MOV.U32 R4, RZ, RZ, c[0x0][0x2c4] ;  /* 0x0000b100ff047624 */ /* 0x000fe200078e00ff */
[----:B------:R-:W-:Y:S02]  /*8f70*/  ISETP.NE.U32.AND P2, PT, RZ, c[0x0][0x348], PT ;  /* 0x0000d200ff007a0c */ /* 0x000fe40003f45070 */
[----:B------:R-:W-:Y:S01]  /*8f80*/  ISETP.GE.AND P5, PT, R133, c[0x0][0x1d4], PT ;  /* 0x0000750085007a0c */ /* 0x000fe20003fa6270 */
[----:B------:R-:W-:Y:S01]  /*8f90*/  IMAD R0, R0, c[0x0][0x178], RZ ;  /* 0x00005e0000007a24 */ /* 0x000fe200078e02ff */
[----:B------:R-:W-:Y:S02]  /*8fa0*/  ISETP.NE.AND.EX P2, PT, RZ, c[0x0][0x34c], PT, P2 ;  /* 0x0000d300ff007a0c */ /* 0x000fe40003f45320 */
[----:B------:R-:W-:Y:S01]  /*8fb0*/  ISETP.NE.AND P3, PT, R4, 0x1, PT ;  /* 0x000000010400780c */ /* 0x000fe20003f65270 */
[----:B------:R-:W-:Y:S01]  /*8fc0*/  IMAD R0, R176, c[0x0][0x17c], R0 ;  /* 0x00005f00b0007a24 */ /* 0x000fe200078e0200 */
[----:B------:R-:W-:-:S02]  /*8fd0*/  SEL R6, R218, RZ, !P2 ;  /* 0x000000ffda067207 */ /* 0x000fc40005000000 */
[----:B------:R-:W-:Y:S02]  /*8fe0*/  SHF.R.S32.HI R10, RZ, 0x1f, R206 ;  /* 0x0000001fff0a7819 */ /* 0x000fe400000114ce */
[----:B------:R-:W-:Y:S02]  /*8ff0*/  IADD3 R4, P1, R206, R9, RZ ;  /* 0x00000009ce047210 */ /* 0x000fe40007f3e0ff */
[----:B------:R-:W-:Y:S02]  /*9000*/  ISETP.GE.AND P4, PT, R134, c[0x0][0x1d4], PT ;  /* 0x0000750086007a0c */ /* 0x000fe40003f86270 */
[----:B------:R-:W-:Y:S02]  /*9010*/  LEA.HI.X.SX32 R12, R9, R10, 0x1, P1 ;  /* 0x0000000a090c7211 */ /* 0x000fe400008f0eff */
[----:B------:R-:W-:Y:S02]  /*9020*/  LOP3.LUT R207, R207, 0xfffffffb, RZ, 0xc0, !PT ;  /* 0xfffffffbcfcf7812 */ /* 0x000fe400078ec0ff */
[----:B------:R-:W-:Y:S01]  /*9030*/  ISETP.GE.AND P1, PT, R209, c[0x0][0x1d4], PT ;  /* 0x00007500d1007a0c */ /* 0x000fe20003f26270 */
[----:B-1----:R-:W-:Y:S01]  /*9040*/  IMAD.WIDE.U32 R2, R176, c[0x0][0x178], RZ ;  /* 0x00005e00b0027a25 */ /* 0x002fe200078e00ff */
[----:B------:R-:W-:-:S02]  /*9050*/  @P5 LOP3.LUT R207, R207, 0x4, RZ, 0xfc, !PT ;  /* 0x00000004cfcf5812 */ /* 0x000fc400078efcff */
[----:B------:R-:W-:Y:S01]  /*9060*/  SEL R14, RZ, 0x1, P4 ;  /* 0x00000001ff0e7807 */ /* 0x000fe20002000000 */
[----:B------:R-:W-:Y:S01]  /*9070*/  IMAD.IADD R3, R3, 0x1, R0 ;  /* 0x0000000103037824 */ /* 0x000fe200078e0200 */
[----:B------:R-:W-:Y:S02]  /*9080*/  LEA R0, R216, R206, 0x5 ;  /* 0x000000ced8007211 */ /* 0x000fe400078e28ff */
[----:B------:R-:W-:Y:S02]  /*9090*/  LOP3.LUT R207, R207, 0xfffffff7, RZ, 0xc0, !PT ;  /* 0xfffffff7cfcf7812 */ /* 0x000fe400078ec0ff */
[----:B------:R-:W-:Y:S02]  /*90a0*/  IADD3 R64, R114, -0x1, RZ ;  /* 0xffffffff72407810 */ /* 0x000fe40007ffe0ff */
[----:B------:R-:W-:Y:S02]  /*90b0*/  @P4 LOP3.LUT R207, R207, 0x8, RZ, 0xfc, !PT ;  /* 0x00000008cfcf4812 */ /* 0x000fe400078efcff */
[----:B------:R-:W-:-:S02]  /*90c0*/  ISETP.GE.AND P4, PT, R133, c[0x0][0x198], PT ;  /* 0x0000660085007a0c */ /* 0x000fc40003f86270 */
[----:B------:R-:W-:Y:S02]  /*90d0*/  LOP3.LUT R207, R207, 0xfffffffd, RZ, 0xc0, !PT ;  /* 0xfffffffdcfcf7812 */ /* 0x000fe400078ec0ff */
[----:B--2---:R-:W-:Y:S02]  /*90e0*/  SEL R7, R118, RZ, !P2 ;  /* 0x000000ff76077207 */ /* 0x004fe40005000000 */
[----:B------:R-:W-:Y:S01]  /*90f0*/  ISETP.GE.AND P2, PT, R208, c[0x0][0x1d4], PT ;  /* 0x00007500d0007a0c */ /* 0x000fe20003f46270 */
[----:B---3--:R-:W-:-:S04]  /*9100*/  IMAD.WIDE.U32 R2, R115, c[0x0][0x1b8], R2 ;  /* 0x00006e0073027a25 */ /* 0x008fc800078e0002 */
[----:B------:R-:W-:Y:S02]  /*9110*/  IMAD R7, R7, c[0x0][0x1c0], RZ ;  /* 0x0000700007077a24 */ /* 0x000fe400078e02ff */
[----:B----4-:R-:W-:Y:S02]  /*9120*/  IMAD R5, R19, 0x80, R0 ;  /* 0x0000008013057824 */ /* 0x010fe400078e0200 */
[----:B------:R-:W-:Y:S02]  /*9130*/  IMAD R3, R115, c[0x0][0x1bc], R3 ;  /* 0x00006f0073037a24 */ /* 0x000fe400078e0203 */
[----:B------:R-:W-:Y:S02]  /*9140*/  IMAD R15, R6, c[0x0][0x1c4], R7 ;  /* 0x00007100060f7a24 */ /* 0x000fe400078e0207 */
[----:B------:R-:W-:Y:S01]  /*9150*/  @P2 LOP3.LUT R207, R207, 0x2, RZ, 0xfc, !PT ;  /* 0x00000002cfcf2812 */ /* 0x000fe200078efcff */
[----:B------:R-:W-:-:S03]  /*9160*/  @P3 IMAD.HI.U32 R8, R5, c[0x0][0x2c8], RZ ;  /* 0x0000b20005083a27 */ /* 0x000fc600078e00ff */
[----:B------:R-:W-:Y:S01]  /*9170*/  LOP3.LUT R207, R207, 0xfffffffe, RZ, 0xc0, !PT ;  /* 0xfffffffecfcf7812 */ /* 0x000fe200078ec0ff */
[----:B------:R-:W-:Y:S01]  /*9180*/  IMAD.WIDE.U32 R6, R6, c[0x0][0x1c0], R2 ;  /* 0x0000700006067a25 */ /* 0x000fe200078e0002 */
[----:B------:R-:W-:Y:S02]  /*9190*/  MOV R2, R134 ;  /* 0x0000008600027202 */ /* 0x000fe40000000f00 */
[----:B------:R-:W-:Y:S01]  /*91a0*/  @P1 LOP3.LUT R207, R207, 0x1, RZ, 0xfc, !PT ;  /* 0x00000001cfcf1812 */ /* 0x000fe200078efcff */
[----:B------:R-:W-:Y:S02]  /*91b0*/  IMAD.MOV.U32 R3, RZ, RZ, R135 ;  /* 0x000000ffff037224 */ /* 0x000fe400078e0087 */
[----:B------:R-:W-:Y:S01]  /*91c0*/  IMAD.MOV.U32 R0, RZ, RZ, R5 ;  /* 0x000000ffff007224 */ /* 0x000fe200078e0005 */
[----:B------:R-:W-:Y:S01]  /*91d0*/  @P3 SHF.R.U32.HI R0, RZ, c[0x0][0x2cc], R8 ;  /* 0x0000b300ff003a19 */ /* 0x000fe20000011608 */
[----:B------:R-:W-:Y:S01]  /*91e0*/  IMAD.WIDE.U32 R10, R4, c[0x0][0x1e0], R2 ;  /* 0x00007800040a7a25 */ /* 0x000fe200078e0002 */
[----:B------:R-:W-:-:S02]  /*91f0*/  ISETP.GE.AND P3, PT, R208, c[0x0][0x198], PT ;  /* 0x00006600d0007a0c */ /* 0x000fc40003f66270 */
[----:B------:R-:W-:Y:S01]  /*9200*/  SHF.R.S32.HI R13, RZ, 0x1f, R0 ;  /* 0x0000001fff0d7819 */ /* 0x000fe20000011400 */
[----:B------:R-:W-:Y:S01]  /*9210*/  IMAD.WIDE.U32 R8, R4, c[0x0][0x208], R2 ;  /* 0x0000820004087a25 */ /* 0x000fe200078e0002 */
[----:B------:R-:W-:Y:S02]  /*9220*/  SEL R3, RZ, 0xffffffff, P5 ;  /* 0xffffffffff037807 */ /* 0x000fe40002800000 */
[----:B------:R-:W-:Y:S01]  /*9230*/  ISETP.GE.AND P5, PT, R134, c[0x0][0x198], PT ;  /* 0x0000660086007a0c */ /* 0x000fe20003fa6270 */
[C---:B------:R-:W-:Y:S02]  /*9240*/  IMAD R2, R12.reuse, c[0x0][0x1e0], RZ ;  /* 0x000078000c027a24 */ /* 0x040fe400078e02ff */
[----:B------:R-:W-:Y:S02]  /*9250*/  IMAD R12, R12, c[0x0][0x208], RZ ;  /* 0x000082000c0c7a24 */ /* 0x000fe400078e02ff */
[----:B------:R-:W-:Y:S01]  /*9260*/  IMAD R17, R4, c[0x0][0x1e4], R2 ;  /* 0x0000790004117a24 */ /* 0x000fe200078e0202 */
[----:B------:R-:W-:Y:S01]  /*9270*/  IADD3 R2, -R0, RZ, RZ ;  /* 0x000000ff00027210 */ /* 0x000fe20007ffe1ff */
[----:B------:R-:W-:-:S02]  /*9280*/  IMAD.SHL.U32 R18, R3, 0x2, RZ ;  /* 0x0000000203127824 */ /* 0x000fc400078e00ff */
[----:B------:R-:W-:Y:S01]  /*9290*/  IMAD.IADD R3, R7, 0x1, R15 ;  /* 0x0000000107037824 */ /* 0x000fe200078e020f */
[----:B------:R-:W-:Y:S01]  /*92a0*/  IADD3 R7, R11, R17, RZ ;  /* 0x000000110b077210 */ /* 0x000fe20007ffe0ff */
[----:B------:R-:W-:Y:S01]  /*92b0*/  IMAD R15, R4, c[0x0][0x20c], R12 ;  /* 0x00008300040f7a24 */ /* 0x000fe200078e020c */
[----:B------:R-:W-:Y:S01]  /*92c0*/  LOP3.LUT R14, R18, 0x2, R14, 0xe2, !PT ;  /* 0x00000002120e7812 */ /* 0x000fe200078ee20e */
[----:B------:R-:W-:Y:S01]  /*92d0*/  IMAD R12, R2, c[0x0][0x2c4], R5 ;  /* 0x0000b100020c7a24 */ /* 0x000fe200078e0205 */
[----:B------:R-:W-:Y:S01]  /*92e0*/  LEA R11, R19, R206, 0x7 ;  /* 0x000000ce130b7211 */ /* 0x000fe200078e38ff */
[----:B------:R-:W-:Y:S02]  /*92f0*/  IMAD R4, R13, c[0x0][0x1b0], RZ ;  /* 0x00006c000d047a24 */ /* 0x000fe400078e02ff */
[----:B------:R-:W-:Y:S01]  /*9300*/  IMAD.MOV.U32 R2, RZ, RZ, R6 ;  /* 0x000000ffff027224 */ /* 0x000fe200078e0006 */
[----:B------:R-:W-:Y:S01]  /*9310*/  SEL R6, RZ, 0x4, P2 ;  /* 0x00000004ff067807 */ /* 0x000fe20001000000 */
[C---:B------:R-:W-:Y:S01]  /*9320*/  IMAD R13, R0.reuse, c[0x0][0x1b4], R4 ;  /* 0x00006d00000d7a24 */ /* 0x040fe200078e0204 */
[----:B------:R-:W-:Y:S01]  /*9330*/  SEL R4, RZ, 0x8, P1 ;  /* 0x00000008ff047807 */ /* 0x000fe20000800000 */
[----:B------:R-:W-:Y:S01]  /*9340*/  IMAD.WIDE.U32 R2, R0, c[0x0][0x1b0], R2 ;  /* 0x00006c0000027a25 */ /* 0x000fe200078e0002 */
[----:B------:R-:W-:-:S02]  /*9350*/  SHF.R.S32.HI R0, RZ, 0x1f, R12 ;  /* 0x0000001fff007819 */ /* 0x000fc4000001140c */
[----:B------:R-:W-:Y:S01]  /*9360*/  LOP3.LUT R54, R4, R14, R6, 0xfe, !PT ;  /* 0x0000000e04367212 */ /* 0x000fe200078efe06 */
[----:B------:R-:W-:Y:S01]  /*9370*/  IMAD.IADD R3, R3, 0x1, R13 ;  /* 0x0000000103037824 */ /* 0x000fe200078e020d */
[----:B------:R-:W-:Y:S01]  /*9380*/  MOV R6, R10 ;  /* 0x0000000a00067202 */ /* 0x000fe20000000f00 */
[----:B------:R-:W-:Y:S01]  /*9390*/  IMAD R0, R0, c[0x0][0x1a8], RZ ;  /* 0x00006a0000007a24 */ /* 0x000fe200078e02ff */
[----:B------:R-:W-:Y:S01]  /*93a0*/  ISETP.NE.U32.AND P1, PT, RZ, c[0x0][0x350], PT ;  /* 0x0000d400ff007a0c */ /* 0x000fe20003f25070 */
[----:B------:R-:W-:Y:S01]  /*93b0*/  IMAD.IADD R5, R9, 0x1, R15 ;  /* 0x0000000109057824 */ /* 0x000fe200078e020f */
[----:B------:R-:W-:Y:S01]  /*93c0*/  ISETP.GE.AND P2, PT, R209, c[0x0][0x198], PT ;  /* 0x00006600d1007a0c */ /* 0x000fe20003f46270 */
[----:B------:R-:W-:Y:S01]  /*93d0*/  IMAD R10, R12, c[0x0][0x1ac], R0 ;  /* 0x00006b000c0a7a24 */ /* 0x000fe200078e0200 */
[----:B------:R-:W-:Y:S01]  /*93e0*/  @P0 SHF.R.S32.HI R0, RZ, 0x1f, R16 ;  /* 0x0000001fff000819 */ /* 0x000fe20000011410 */
[----:B------:R-:W-:Y:S01]  /*93f0*/  IMAD.MOV.U32 R4, RZ, RZ, R8 ;  /* 0x000000ffff047224 */ /* 0x000fe200078e0008 */
[----:B------:R-:W-:Y:S01]  /*9400*/  ISETP.NE.AND.EX P1, PT, RZ, c[0x0][0x354], PT, P1 ;  /* 0x0000d500ff007a0c */ /* 0x000fe20003f25310 */
[----:B------:R-:W-:Y:S01]  /*9410*/  IMAD.WIDE.U32 R6, R115, c[0x0][0x1e8], R6 ;  /* 0x00007a0073067a25 */ /* 0x000fe200078e0006 */
[----:B------:R-:W-:-:S03]  /*9420*/  @!P0 MOV R16, R218 ;  /* 0x000000da00108202 */ /* 0x000fc60000000f00 */
[----:B------:R-:W-:Y:S02]  /*9430*/  @!P0 IMAD.MOV.U32 R0, RZ, RZ, R118 ;  /* 0x000000ffff008224 */ /* 0x000fe400078e0076 */
[----:B------:R-:W-:-:S04]  /*9440*/  IMAD.WIDE.U32 R8, R12, c[0x0][0x1a8], R2 ;  /* 0x00006a000c087a25 */ /* 0x000fc800078e0002 */
[----:B------:R-:W-:Y:S01]  /*9450*/  IMAD.WIDE.U32 R2, R115, c[0x0][0x210], R4 ;  /* 0x0000840073027a25 */ /* 0x000fe200078e0004 */
[----:B------:R-:W-:-:S03]  /*9460*/  LEA R15, P0, R8, c[0x0][0x160], 0x1 ;  /* 0x00005800080f7a11 */ /* 0x000fc600078008ff */
[C---:B------:R-:W-:Y:S01]  /*9470*/  IMAD R5, R115.reuse, c[0x0][0x1ec], R7 ;  /* 0x00007b0073057a24 */ /* 0x040fe200078e0207 */
[----:B------:R-:W-:Y:S01]  /*9480*/  SEL R7, R0, RZ, !P1 ;  /* 0x000000ff00077207 */ /* 0x000fe20004800000 */
[----:B------:R-:W-:Y:S01]  /*9490*/  IMAD R3, R115, c[0x0][0x214], R3 ;  /* 0x0000850073037a24 */ /* 0x000fe200078e0203 */
[----:B------:R-:W-:Y:S01]  /*94a0*/  SEL R0, R16, RZ, !P1 ;  /* 0x000000ff10007207 */ /* 0x000fe20004800000 */
[----:B------:R-:W-:Y:S02]  /*94b0*/  IMAD.MOV.U32 R4, RZ, RZ, R6 ;  /* 0x000000ffff047224 */ /* 0x000fe400078e0006 */
[C---:B------:R-:W-:Y:S02]  /*94c0*/  IMAD R6, R7.reuse, c[0x0][0x1f0], RZ ;  /* 0x00007c0007067a24 */ /* 0x040fe400078e02ff */
[----:B------:R-:W-:Y:S02]  /*94d0*/  IMAD R7, R7, c[0x0][0x218], RZ ;  /* 0x0000860007077a24 */ /* 0x000fe400078e02ff */
[----:B------:R-:W-:-:S04]  /*94e0*/  IMAD.WIDE.U32 R212, R0, c[0x0][0x218], R2 ;  /* 0x0000860000d47a25 */ /* 0x000fc800078e0002 */
[----:B------:R-:W-:-:S04]  /*94f0*/  IMAD.WIDE.U32 R210, R0, c[0x0][0x1f0], R4 ;  /* 0x00007c0000d27a25 */ /* 0x000fc800078e0004 */
[C---:B------:R-:W-:Y:S02]  /*9500*/  IMAD R2, R0.reuse, c[0x0][0x1f4], R6 ;  /* 0x00007d0000027a24 */ /* 0x040fe400078e0206 */
[----:B------:R-:W-:Y:S02]  /*9510*/  IMAD.IADD R9, R9, 0x1, R10 ;  /* 0x0000000109097824 */ /* 0x000fe400078e020a */
[----:B------:R-:W-:Y:S02]  /*9520*/  IMAD R0, R0, c[0x0][0x21c], R7 ;  /* 0x0000870000007a24 */ /* 0x000fe400078e0207 */
[----:B------:R-:W-:Y:S01]  /*9530*/  IMAD.IADD R214, R211, 0x1, R2 ;  /* 0x00000001d3d67824 */ /* 0x000fe200078e0202 */
[----:B------:R-:W-:Y:S02]  /*9540*/  LEA.HI.X R13, R8, c[0x0][0x164], R9, 0x1, P0 ;  /* 0x00005900080d7a11 */ /* 0x000fe400000f0c09 */
[----:B------:R-:W-:Y:S01]  /*9550*/  IADD3 R215, R213, R0, RZ ;  /* 0x00000000d5d77210 */ /* 0x000fe20007ffe0ff */
[----:B------:R-:W-:Y:S05]  /*9560*/  BRA.DIV ~URZ, `(.L_x_1413) ;  /* 0x00011e827f007947 */ /* 0x000fea000b800000 */
[----:B------:R1:W2:Y:S02]  /*9570*/  SHFL.IDX PT, R10, R13, RZ, 0x181f ;  /* 0x00181fff0d0a7589 */ /* 0x0002a400000e0000 */
.L_x_1546:
[----:B------:R-:W-:Y:S05]  /*9580*/  BRA.DIV ~URZ, `(.L_x_1414) ;  /* 0x00011ed27f007947 */ /* 0x000fea000b800000 */
[----:B------:R3:W4:Y:S02]  /*9590*/  SHFL.IDX PT, R0, R15, RZ, 0x181f ;  /* 0x00181fff0f007589 */ /* 0x00072400000e0000 */
.L_x_1547:
[----:B------:R-:W-:Y:S01]  /*95a0*/  IMAD R37, R177, c[0x0][0x2c4], RZ ;  /* 0x0000b100b1257a24 */ /* 0x000fe200078e02ff */
[----:B------:R-:W-:Y:S01]  /*95b0*/  SHF.R.S32.HI R50, RZ, 0x1f, R133 ;  /* 0x0000001fff327819 */ /* 0x000fe20000011485 */
[----:B------:R-:W-:Y:S01]  /*95c0*/  BSSY B0, `(.L_x_1415) ;  /* 0x0000017000007945 */ /* 0x000fe20003800000 */
[----:B------:R-:W-:-:S02]  /*95d0*/  SHF.R.S32.HI R12, RZ, 0x1f, R208 ;  /* 0x0000001fff0c7819 */ /* 0x000fc400000114d0 */
[----:B------:R-:W-:Y:S02]  /*95e0*/  ISETP.GE.AND P6, PT, R11, R37, PT ;  /* 0x000000250b00720c */ /* 0x000fe40003fc6270 */
[----:B------:R-:W-:Y:S02]  /*95f0*/  LEA.HI R49, R50, R133, RZ, 0x3 ;  /* 0x0000008532317211 */ /* 0x000fe400078f18ff */
[----:B------:R-:W-:Y:S02]  /*9600*/  SHF.R.S32.HI R14, RZ, 0x1f, R209 ;  /* 0x0000001fff0e7819 */ /* 0x000fe400000114d1 */
        /* <DEDUP_REMOVED lines=18> */
.L_x_1416:
[----:B------:R-:W-:Y:S05]  /*9730*/  BSYNC B0 ;  /* 0x0000000000007941 */ /* 0x000fea0003800000 */
.L_x_1415:
[----:B------:R-:W-:Y:S05]  /*9740*/  BRA.DIV ~URZ, `(.L_x_1417) ;  /* 0x00011d727f007947 */ /* 0x000fea000b800000 */
[----:B--2---:R2:W1:Y:S04]  /*9750*/  SHFL.IDX PT, R10, R13, 0x1, 0x181f ;  /* 0x00381f000d0a7f89 */ /* 0x00446800000e0000 */
[----:B----4-:R2:W4:Y:S02]  /*9760*/  SHFL.IDX PT, R0, R15, 0x1, 0x181f ;  /* 0x00381f000f007f89 */ /* 0x01052400000e0000 */
.L_x_1548:
[----:B------:R-:W-:Y:S01]  /*9770*/  IADD3 R2, R11, 0x20, RZ ;  /* 0x000000200b027810 */ /* 0x000fe20007ffe0ff */
[----:B------:R-:W-:Y:S03]  /*9780*/  BSSY B0, `(.L_x_1418) ;  /* 0x0000012000007945 */ /* 0x000fe60003800000 */
[----:B------:R-:W-:-:S13]  /*9790*/  ISETP.GE.AND P0, PT, R2, R37, PT ;  /* 0x000000250200720c */ /* 0x000fda0003f06270 */
        /* <DEDUP_REMOVED lines=16> */
.L_x_1419:
[----:B------:R-:W-:Y:S05]  /*98a0*/  BSYNC B0 ;  /* 0x0000000000007941 */ /* 0x000fea0003800000 */
.L_x_1418:
[----:B------:R-:W-:Y:S05]  /*98b0*/  BRA.DIV ~URZ, `(.L_x_1420) ;  /* 0x00011cc27f007947 */ /* 0x000fea000b800000 */
[----:B-1----:R1:W2:Y:S02]  /*98c0*/  SHFL.IDX PT, R10, R13, 0x2, 0x181f ;  /* 0x00581f000d0a7f89 */ /* 0x0022a400000e0000 */
.L_x_1549:
[----:B------:R-:W-:Y:S05]  /*98d0*/  BRA.DIV ~URZ, `(.L_x_1421) ;  /* 0x00011d127f007947 */ /* 0x000fea000b800000 */
[----:B----4-:R4:W1:Y:S02]  /*98e0*/  SHFL.IDX PT, R0, R15, 0x2, 0x181f ;  /* 0x00581f000f007f89 */ /* 0x01086400000e0000 */
.L_x_1550:
        /* <DEDUP_REMOVED lines=19> */
.L_x_1423:
[----:B------:R-:W-:Y:S05]  /*9a20*/  BSYNC B0 ;  /* 0x0000000000007941 */ /* 0x000fea0003800000 */
.L_x_1422:
[----:B------:R-:W-:Y:S05]  /*9a30*/  BRA.DIV ~URZ, `(.L_x_1424) ;  /* 0x00011c127f007947 */ /* 0x000fea000b800000 */
[----:B--2---:R2:W3:Y:S04]  /*9a40*/  SHFL.IDX PT, R10, R13, 0x3, 0x181f ;  /* 0x00781f000d0a7f89 */ /* 0x0044e800000e0000 */
[----:B-1----:R2:W1:Y:S02]  /*9a50*/  SHFL.IDX PT, R0, R15, 0x3, 0x181f ;  /* 0x00781f000f007f89 */ /* 0x00246400000e0000 */
.L_x_1551:
[----:B--2---:R-:W2:Y:S01]  /*9a60*/  LDL R103, [R1+0x18] ;  /* 0x0000180001677983 */ /* 0x004ea20000100800 */
[----:B------:R-:W-:Y:S01]  /*9a70*/  IADD3 R2, R11, 0x60, RZ ;  /* 0x000000600b027810 */ /* 0x000fe20007ffe0ff */
[----:B------:R-:W-:Y:S01]  /*9a80*/  IMAD.MOV.U32 R56, RZ, RZ, 0x30 ;  /* 0x00000030ff387424 */ /* 0x000fe200078e00ff */
[----:B------:R-:W-:Y:S01]  /*9a90*/  SHF.R.S32.HI R55, RZ, 0x1f, R64 ;  /* 0x0000001fff377819 */ /* 0x000fe20000011440 */
[----:B------:R-:W-:Y:S01]  /*9aa0*/  IMAD.MOV.U32 R66, RZ, RZ, R210 ;  /* 0x000000ffff427224 */ /* 0x000fe200078e00d2 */
[----:B------:R-:W-:Y:S01]  /*9ab0*/  ISETP.GE.AND P0, PT, R2, R37, PT ;  /* 0x000000250200720c */ /* 0x000fe20003f06270 */
[----:B------:R-:W-:-:S12]  /*9ac0*/  IMAD.MOV.U32 R67, RZ, RZ, R214 ;  /* 0x000000ffff437224 */ /* 0x000fd800078e00d6 */
        /* <DEDUP_REMOVED lines=10> */
[----:B------:R-:W-:Y:S02]  /*9b70*/  @!P0 LEA R4, P1, R209, R0, 0x1 ;  /* 0x00000000d1048211 */ /* 0x000fe400078208ff */
[----:B------:R-:W-:Y:S01]  /*9b80*/  LOP3.LUT P5, RZ, R207, 0x1, RZ, 0xc0, !PT ;  /* 0x00000001cfff7812 */ /* 0x000fe200078ac0ff */
[----:B------:R3:W-:Y:S01]  /*9b90*/  @!P0 LDGSTS.E.BYPASS.LTC128B.128 [R202+0x17080], [R6.64], !P4 ;  /* 0x1708000006ca8fae */ /* 0x0007e2000e101d46 */
[----:B------:R-:W-:Y:S02]  /*9ba0*/  @!P0 LEA.HI.X R5, R209, R10, R14, 0x1, P1 ;  /* 0x0000000ad1058211 */ /* 0x000fe400008f0c0e */
[C---:B------:R-:W-:Y:S01]  /*9bb0*/  LOP3.LUT P4, RZ, R207.reuse, 0x2, RZ, 0xc0, !PT ;  /* 0x00000002cfff7812 */ /* 0x040fe2000788c0ff */
[----:B------:R4:W-:Y:S01]  /*9bc0*/  @!P0 LDGSTS.E.BYPASS.LTC128B.128 [R202+0x1b080], [R2.64], !P3 ;  /* 0x1b08000002ca8fae */ /* 0x0009e2000d901d46 */
[----:B------:R-:W-:-:S03]  /*9bd0*/  LOP3.LUT P3, RZ, R207, 0x4, RZ, 0xc0, !PT ;  /* 0x00000004cfff7812 */ /* 0x000fc6000786c0ff */
[----:B------:R1:W-:Y:S04]  /*9be0*/  @!P0 LDGSTS.E.BYPASS.LTC128B.128 [R202+0x1f080], [R4.64], !P2 ;  /* 0x1f08000004ca8fae */ /* 0x0003e8000d101d46 */
[----:B------:R-:W0:Y:S01]  /*9bf0*/  LDGDEPBAR ;  /* 0x00000000000079af */ /* 0x000e220000000000 */
[----:B------:R-:W-:Y:S01]  /*9c00*/  WARPSYNC 0xffffffff ;  /* 0xffffffff00007948 */ /* 0x000fe20003800000 */
[----:B---3--:R-:W-:Y:S02]  /*9c10*/  IMAD R7, R55, c[0x0][0x1e0], RZ ;  /* 0x0000780037077a24 */ /* 0x008fe400078e02ff */
[----:B----4-:R-:W-:Y:S01]  /*9c20*/  IMAD.WIDE.U32 R2, R64, c[0x0][0x1e0], RZ ;  /* 0x0000780040027a25 */ /* 0x010fe200078e00ff */
[----:B------:R-:W-:Y:S03]  /*9c30*/  BAR.SYNC.DEFER_BLOCKING 0x0 ;  /* 0x0000000000007b1d */ /* 0x000fe60000010000 */
[----:B--2---:R-:W-:-:S04]  /*9c40*/  IMAD R56, R103, -0x30, R56 ;  /* 0xffffffd067387824 */ /* 0x004fc800078e0238 */
[----:B------:R-:W-:-:S05]  /*9c50*/  IMAD.IADD R65, R178, 0x1, R56 ;  /* 0x00000001b2417824 */ /* 0x000fca00078e0238 */
[----:B------:R-:W-:-:S05]  /*9c60*/  IMNMX R0, R65, 0x30, PT ;  /* 0x0000003041007817 */ /* 0x000fca0003800200 */
[----:B------:R-:W-:Y:S02]  /*9c70*/  IMAD.IADD R6, R0, 0x1, -R206 ;  /* 0x0000000100067824 */ /* 0x000fe400078e0ace */
[----:B------:R-:W-:Y:S02]  /*9c80*/  IMAD R0, R64, c[0x0][0x1e4], R7 ;  /* 0x0000790040007a24 */ /* 0x000fe400078e0207 */
[----:B------:R-:W-:Y:S01]  /*9c90*/  IMAD.MOV.U32 R7, RZ, RZ, 0x20 ;  /* 0x00000020ff077424 */ /* 0x000fe200078e00ff */
[----:B------:R-:W-:Y:S01]  /*9ca0*/  ISETP.GE.AND P0, PT, R6, 0x21, PT ;  /* 0x000000210600780c */ /* 0x000fe20003f06270 */
[----:B------:R-:W-:Y:S02]  /*9cb0*/  IMAD.IADD R0, R3, 0x1, R0 ;  /* 0x0000000103007824 */ /* 0x000fe400078e0200 */
[----:B------:R-:W-:-:S04]  /*9cc0*/  IMAD.WIDE.U32 R2, R2, 0x30, R66 ;  /* 0x0000003002027825 */ /* 0x000fc800078e0042 */
[----:B------:R-:W-:Y:S02]  /*9cd0*/  IMAD R0, R0, 0x30, RZ ;  /* 0x0000003000007824 */ /* 0x000fe400078e02ff */
[----:B-1----:R-:W-:-:S04]  /*9ce0*/  IMAD.WIDE.U32 R4, R7, c[0x0][0x1e0], RZ ;  /* 0x0000780007047a25 */ /* 0x002fc800078e00ff */
[----:B------:R-:W-:Y:S02]  /*9cf0*/  IMAD R7, R7, c[0x0][0x1e4], RZ ;  /* 0x0000790007077a24 */ /* 0x000fe400078e02ff */
[----:B------:R-:W-:Y:S01]  /*9d00*/  IMAD.IADD R0, R3, 0x1, R0 ;  /* 0x0000000103007824 */ /* 0x000fe200078e0200 */
[----:B------:R-:W-:-:S04]  /*9d10*/  @P0 IADD3 R3, P1, R2, R4, RZ ;  /* 0x0000000402030210 */ /* 0x000fc80007f3e0ff */
[----:B------:R-:W-:Y:S02]  /*9d20*/  @P0 IADD3.X R7, R0, R5, R7, P1, !PT ;  /* 0x0000000500070210 */ /* 0x000fe40000ffe407 */
[----:B------:R-:W-:-:S13]  /*9d30*/  ISETP.GE.AND P1, PT, R6, 0x1, PT ;  /* 0x000000010600780c */ /* 0x000fda0003f26270 */
[----:B------:R-:W-:-:S04]  /*9d40*/  @P1 LEA R4, P2, R2, c[0x0][0x1c8], 0x1 ;  /* 0x0000720002041a11 */ /* 0x000fc800078408ff */
[----:B------:R-:W-:Y:S02]  /*9d50*/  @P1 LEA.HI.X R5, R2, c[0x0][0x1cc], R0, 0x1, P2 ;  /* 0x0000730002051a11 */ /* 0x000fe400010f0c00 */
[----:B------:R-:W-:-:S04]  /*9d60*/  @P0 LEA R2, P2, R3, c[0x0][0x1c8], 0x1 ;  /* 0x0000720003020a11 */ /* 0x000fc800078408ff */
[----:B------:R-:W-:Y:S02]  /*9d70*/  @P0 LEA.HI.X R3, R3, c[0x0][0x1cc], R7, 0x1, P2 ;  /* 0x0000730003030a11 */ /* 0x000fe400010f0c07 */
[----:B------:R-:W-:-:S13]  /*9d80*/  LOP3.LUT P2, RZ, R207, 0x8, RZ, 0xc0, !PT ;  /* 0x00000008cfff7812 */ /* 0x000fda000784c0ff */
        /* <DEDUP_REMOVED lines=10> */
[----:B------:R1:W-:Y:S01]  /*9e30*/  @P0 LDGSTS.E.BYPASS.LTC128B.128 [R202+0xf880], [R2.64+0x180], !P5 ;  /* 0x0f88018002ca0fae */ /* 0x0003e2000e901d46 */
[----:B------:R-:W-:-:S03]  /*9e40*/  ISETP.LT.AND P0, PT, RZ, c[0x0][0x27c], PT ;  /* 0x00009f00ff007a0c */ /* 0x000fc60003f01270 */
[----:B------:R-:W0:Y:S10]  /*9e50*/  LDGDEPBAR ;  /* 0x00000000000079af */ /* 0x000e340000000000 */
[----:B------:R-:W-:Y:S05]  /*9e60*/  @P0 BRA `(.L_x_1425) ;  /* 0x0000002000000947 */ /* 0x000fea0003800000 */
[----:B------:R-:W-:-:S04]  /*9e70*/  DEPBAR.LE SB0, 0x1 ;  /* 0x000080400000791a */ /* 0x000fc80000000000 */
[----:B------:R-:W-:Y:S05]  /*9e80*/  BRA `(.L_x_1426) ;  /* 0x0000695000007947 */ /* 0x000fea0003800000 */
.L_x_1425:
        /* <DEDUP_REMOVED lines=19> */
[----:B------:R-:W-:Y:S01]  /*9fc0*/  CS2R R20, SRZ ;  /* 0x0000000000147805 */ /* 0x000fe2000001ff00 */
        /* <DEDUP_REMOVED lines=54> */
.L_x_1429:
[----:B-123--:R-:W-:Y:S05]  /*a330*/  BSYNC B0 ;  /* 0x0000000000007941 */ /* 0x00efea0003800000 */
.L_x_1428:
[----:B------:R-:W2:Y:S01]  /*a340*/  LDL R38, [R1+0x4] ;  /* 0x0000040001267983 */ /* 0x000ea20000100800 */
[----:B-----5:R-:W-:Y:S01]  /*a350*/  IMAD.MOV.U32 R35, RZ, RZ, R14 ;  /* 0x000000ffff237224 */ /* 0x020fe200078e000e */
[----:B------:R-:W-:Y:S01]  /*a360*/  SHF.R.U64 R2, R14, 0x10, R15 ;  /* 0x000000100e027819 */ /* 0x000fe2000000120f */
[----:B------:R-:W-:Y:S01]  /*a370*/  IMAD.MOV.U32 R30, RZ, RZ, R18 ;  /* 0x000000ffff1e7224 */ /* 0x000fe200078e0012 */
[--C-:B------:R-:W-:Y:S01]  /*a380*/  SHF.R.U64 R28, R18, 0x10, R19.reuse ;  /* 0x00000010121c7819 */ /* 0x100fe20000001213 */
[----:B------:R-:W-:Y:S01]  /*a390*/  IMAD.MOV.U32 R29, RZ, RZ, R19 ;  /* 0x000000ffff1d7224 */ /* 0x000fe200078e0013 */
[----:B------:R-:W-:Y:S01]  /*a3a0*/  PRMT R35, R35, 0x5410, R2 ;  /* 0x0000541023237816 */ /* 0x000fe20000000002 */
[----:B------:R-:W-:Y:S01]  /*a3b0*/  IMAD.MOV.U32 R36, RZ, RZ, R15 ;  /* 0x000000ffff247224 */ /* 0x000fe200078e000f */
[----:B------:R-:W-:Y:S01]  /*a3c0*/  PRMT R28, R30, 0x5410, R28 ;  /* 0x000054101e1c7816 */ /* 0x000fe2000000001c */
        /* <DEDUP_REMOVED lines=20> */
[--C-:B------:R-:W-:Y:S01]  /*a510*/  IMAD.MOV.U32 R9, RZ, RZ, R11.reuse ;  /* 0x000000ffff097224 */ /* 0x100fe200078e000b */
        /* <DEDUP_REMOVED lines=20> */
[----:B------:R-:W-:Y:S01]  /*a660*/  PRMT R25, R5, 0x5410, R0 ;  /* 0x0000541005197816 */ /* 0x000fe20000000000 */
[----:B------:R-:W-:Y:S01]  /*a670*/  BAR.SYNC.DEFER_BLOCKING 0x0 ;  /* 0x0000000000007b1d */ /* 0x000fe20000010000 */
[----:B--2---:R-:W-:-:S05]  /*a680*/  IMAD R2, R38, -0x80, R37 ;  /* 0xffffff8026027824 */ /* 0x004fca00078e0225 */
[----:B------:R-:W-:-:S04]  /*a690*/  IMNMX R30, R2, 0x80, PT ;  /* 0x00000080021e7817 */ /* 0x000fc80003800200 */
[----:B------:R-:W-:-:S13]  /*a6a0*/  ISETP.GE.AND P0, PT, R206, R30, PT ;  /* 0x0000001ece00720c */ /* 0x000fda0003f06270 */
        /* <DEDUP_REMOVED lines=42> */
.L_x_1433:
[----:B------:R-:W-:Y:S05]  /*a950*/  BSYNC B0 ;  /* 0x0000000000007941 */ /* 0x000fea0003800000 */
.L_x_1432:
        /* <DEDUP_REMOVED lines=41> */
.L_x_1435:
[----:B------:R-:W-:Y:S05]  /*abf0*/  BSYNC B0 ;  /* 0x0000000000007941 */ /* 0x000fea0003800000 */
.L_x_1434:
        /* <DEDUP_REMOVED lines=41> */
.L_x_1437:
[----:B------:R-:W-:Y:S05]  /*ae90*/  BSYNC B0 ;  /* 0x0000000000007941 */ /* 0x000fea0003800000 */
.L_x_1436:
        /* <DEDUP_REMOVED lines=40> */
.L_x_1431:
[----:B------:R-:W-:Y:S05]  /*b120*/  BSYNC B1 ;  /* 0x0000000000017941 */ /* 0x000fea0003800000 */
.L_x_1430:
        /* <DEDUP_REMOVED lines=45> */
.L_x_1441:
[----:B------:R-:W-:Y:S05]  /*b400*/  BSYNC B0 ;  /* 0x0000000000007941 */ /* 0x000fea0003800000 */
.L_x_1440:
        /* <DEDUP_REMOVED lines=41> */
.L_x_1443:
[----:B------:R-:W-:Y:S05]  /*b6a0*/  BSYNC B0 ;  /* 0x0000000000007941 */ /* 0x000fea0003800000 */
.L_x_1442:
        /* <DEDUP_REMOVED lines=41> */
.L_x_1445:
[----:B------:R-:W-:Y:S05]  /*b940*/  BSYNC B0 ;  /* 0x0000000000007941 */ /* 0x000fea0003800000 */
.L_x_1444:
        /* <DEDUP_REMOVED lines=40> */
.L_x_1439:
[----:B------:R-:W-:Y:S05]  /*bbd0*/  BSYNC B1 ;  /* 0x0000000000017941 */ /* 0x000fea0003800000 */
.L_x_1438:
        /* <DEDUP_REMOVED lines=45> */
.L_x_1449:
[----:B------:R-:W-:Y:S05]  /*beb0*/  BSYNC B0 ;  /* 0x0000000000007941 */ /* 0x000fea0003800000 */
.L_x_1448:
        /* <DEDUP_REMOVED lines=41> */
.L_x_1451:
[----:B------:R-:W-:Y:S05]  /*c150*/  BSYNC B0 ;  /* 0x0000000000007941 */ /* 0x000fea0003800000 */
.L_x_1450:
        /* <DEDUP_REMOVED lines=41> */
.L_x_1453:
[----:B------:R-:W-:Y:S05]  /*c3f0*/  BSYNC B0 ;  /* 0x0000000000007941 */ /* 0x000fea0003800000 */
.L_x_1452:
        /* <DEDUP_REMOVED lines=40> */
.L_x_1447:
[----:B------:R-:W-:Y:S05]  /*c680*/  BSYNC B1 ;  /* 0x0000000000017941 */ /* 0x000fea0003800000 */
.L_x_1446:
        /* <DEDUP_REMOVED lines=44> */
.L_x_1456:
[----:B------:R-:W-:Y:S05]  /*c950*/  BSYNC B0 ;  /* 0x0000000000007941 */ /* 0x000fea0003800000 */
.L_x_1455:
        /* <DEDUP_REMOVED lines=41> */
.L_x_1458:
[----:B------:R-:W-:Y:S05]  /*cbf0*/  BSYNC B0 ;  /* 0x0000000000007941 */ /* 0x000fea0003800000 */
.L_x_1457:
        /* <DEDUP_REMOVED lines=41> */
.L_x_1460:
[----:B------:R-:W-:Y:S05]  /*ce90*/  BSYNC B0 ;  /* 0x0000000000007941 */ /* 0x000fea0003800000 */
.L_x_1459:
        /* <DEDUP_REMOVED lines=41> */
.L_x_1427:
        /* <DEDUP_REMOVED lines=36> */
.L_x_1462:
[----:B-123--:R-:W-:Y:S05]  /*d370*/  BSYNC B0 ;  /* 0x0000000000007941 */ /* 0x00efea0003800000 */
.L_x_1461:
[----:B------:R-:W2:Y:S01]  /*d380*/  LDL R36, [R1+0x4] ;  /* 0x0000040001247983 */ /* 0x000ea20000100800 */
[--C-:B-----5:R-:W-:Y:S01]  /*d390*/  IMAD.MOV.U32 R34, RZ, RZ, R17.reuse ;  /* 0x000000ffff227224 */ /* 0x120fe200078e0011 */
[----:B------:R-:W-:Y:S01]  /*d3a0*/  SHF.R.U32.HI R0, RZ, 0x10, R17 ;  /* 0x00000010ff007819 */ /* 0x000fe20000011611 */
[----:B------:R-:W-:Y:S01]  /*d3b0*/  IMAD.MOV.U32 R32, RZ, RZ, R18 ;  /* 0x000000ffff207224 */ /* 0x000fe200078e0012 */
[--C-:B------:R-:W-:Y:S01]  /*d3c0*/  SHF.R.U64 R30, R18, 0x10, R19.reuse ;  /* 0x00000010121e7819 */ /* 0x100fe20000001213 */
[--C-:B------:R-:W-:Y:S01]  /*d3d0*/  IMAD.MOV.U32 R31, RZ, RZ, R19.reuse ;  /* 0x000000ffff1f7224 */ /* 0x100fe200078e0013 */
[----:B------:R-:W-:Y:S01]  /*d3e0*/  PRMT R40, R34, 0x5410, R0 ;  /* 0x0000541022287816 */ /* 0x000fe20000000000 */
[----:B------:R-:W-:Y:S01]  /*d3f0*/  IMAD.MOV.U32 R25, RZ, RZ, R10 ;  /* 0x000000ffff197224 */ /* 0x000fe200078e000a */
[----:B------:R-:W-:Y:S01]  /*d400*/  SHF.R.U32.HI R26, RZ, 0x10, R19 ;  /* 0x00000010ff1a7819 */ /* 0x000fe20000011613 */
[--C-:B------:R-:W-:Y:S01]  /*d410*/  IMAD.MOV.U32 R24, RZ, RZ, R11.reuse ;  /* 0x000000ffff187224 */ /* 0x100fe200078e000b */
[--C-:B------:R-:W-:Y:S01]  /*d420*/  SHF.R.U64 R23, R10, 0x10, R11.reuse ;  /* 0x000000100a177819 */ /* 0x100fe2000000120b */
[----:B------:R-:W-:Y:S01]  /*d430*/  IMAD.MOV.U32 R35, RZ, RZ, R16 ;  /* 0x000000ffff237224 */ /* 0x000fe200078e0010 */
[----:B------:R-:W-:Y:S01]  /*d440*/  SHF.R.U32.HI R18, RZ, 0x10, R11 ;  /* 0x00000010ff127819 */ /* 0x000fe2000001160b */
[----:B------:R-:W-:Y:S01]  /*d450*/  IMAD.MOV.U32 R29, RZ, RZ, R8 ;  /* 0x000000ffff1d7224 */ /* 0x000fe200078e0008 */
[----:B------:R-:W-:Y:S01]  /*d460*/  SHF.R.U64 R33, R16, 0x10, R17 ;  /* 0x0000001010217819 */ /* 0x000fe20000001211 */
[----:B------:R-:W-:Y:S01]  /*d470*/  IMAD.MOV.U32 R21, RZ, RZ, R12 ;  /* 0x000000ffff157224 */ /* 0x000fe200078e000c */
[----:B------:R-:W-:Y:S01]  /*d480*/  SHF.R.U64 R27, R8, 0x10, R9 ;  /* 0x00000010081b7819 */ /* 0x000fe20000001209 */
[----:B------:R-:W-:Y:S01]  /*d490*/  IMAD.MOV.U32 R11, RZ, RZ, R5 ;  /* 0x000000ffff0b7224 */ /* 0x000fe200078e0005 */
[----:B------:R-:W-:Y:S01]  /*d4a0*/  SHF.R.U64 R19, R12, 0x10, R13 ;  /* 0x000000100c137819 */ /* 0x000fe2000000120d */
[----:B------:R-:W-:Y:S01]  /*d4b0*/  IMAD.MOV.U32 R28, RZ, RZ, R9 ;  /* 0x000000ffff1c7224 */ /* 0x000fe200078e0009 */
[----:B------:R-:W-:Y:S01]  /*d4c0*/  SHF.R.U64 R10, R4, 0x10, R5 ;  /* 0x00000010040a7819 */ /* 0x000fe20000001205 */
[----:B------:R-:W-:Y:S01]  /*d4d0*/  IMAD.MOV.U32 R20, RZ, RZ, R13 ;  /* 0x000000ffff147224 */ /* 0x000fe200078e000d */
[----:B------:R-:W-:Y:S01]  /*d4e0*/  SHF.R.U32.HI R3, RZ, 0x10, R5 ;  /* 0x00000010ff037819 */ /* 0x000fe20000011605 */
[----:B------:R-:W-:Y:S01]  /*d4f0*/  IMAD.MOV.U32 R17, RZ, RZ, R14 ;  /* 0x000000ffff117224 */ /* 0x000fe200078e000e */
[----:B------:R-:W-:Y:S01]  /*d500*/  SHF.R.U32.HI R22, RZ, 0x10, R9 ;  /* 0x00000010ff167819 */ /* 0x000fe20000011609 */
        /* <DEDUP_REMOVED lines=8> */
[----:B------:R-:W-:-:S04]  /*d590*/  DEPBAR.LE SB0, 0x1 ;  /* 0x000080400000791a */ /* 0x000fc80000000000 */
[----:B------:R-:W-:Y:S01]  /*d5a0*/  SHF.R.U32.HI R2, RZ, 0x10, R7 ;  /* 0x00000010ff027819 */ /* 0x000fe20000011607 */
[----:B------:R-:W-:Y:S01]  /*d5b0*/  BSSY B1, `(.L_x_1463) ;  /* 0x00000d1000017945 */ /* 0x000fe20003800000 */
        /* <DEDUP_REMOVED lines=11> */
[----:B------:R-:W-:Y:S02]  /*d670*/  SHF.R.S32.HI R53, RZ, 0x3, R49 ;  /* 0x00000003ff357819 */ /* 0x000fe40000011431 */
[----:B------:R-:W-:Y:S02]  /*d680*/  PRMT R43, R8, 0x5410, R4 ;  /* 0x00005410082b7816 */ /* 0x000fe40000000004 */
[----:B------:R-:W-:Y:S01]  /*d690*/  PRMT R45, R5, 0x5410, R2 ;  /* 0x00005410052d7816 */ /* 0x000fe20000000002 */
[----:B------:R-:W-:Y:S01]  /*d6a0*/  BAR.SYNC.DEFER_BLOCKING 0x0 ;  /* 0x0000000000007b1d */ /* 0x000fe20000010000 */
[----:B--2---:R-:W-:Y:S01]  /*d6b0*/  IMAD R0, R36, -0x80, R37 ;  /* 0xffffff8024007824 */ /* 0x004fe200078e0225 */
[----:B------:R-:W-:Y:S02]  /*d6c0*/  PRMT R36, R20, 0x5410, R13 ;  /* 0x0000541014247816 */ /* 0x000fe4000000000d */
[----:B------:R-:W-:Y:S02]  /*d6d0*/  PRMT R37, R16, 0x5410, R9 ;  /* 0x0000541010257816 */ /* 0x000fe40000000009 */
[----:B------:R-:W-:-:S04]  /*d6e0*/  IMNMX R51, R0, 0x80, PT ;  /* 0x0000008000337817 */ /* 0x000fc80003800200 */
[----:B------:R-:W-:-:S13]  /*d6f0*/  ISETP.GE.AND P0, PT, R206, R51, PT ;  /* 0x00000033ce00720c */ /* 0x000fda0003f06270 */
        /* <DEDUP_REMOVED lines=91> */
.L_x_1466:
[----:B------:R-:W-:Y:S05]  /*dcb0*/  BSYNC B0 ;  /* 0x0000000000007941 */ /* 0x000fea0003800000 */
.L_x_1465:
        /* <DEDUP_REMOVED lines=32> */
[C---:B------:R-:W-:Y:S01]  /*dec0*/  IMAD.U32 R2, R4.reuse, 0x10000, RZ ;  /* 0x0001000004027824 */ /* 0x040fe200078e00ff */
[----:B------:R-:W-:Y:S01]  /*ded0*/  LOP3.LUT R20, R5, 0xffff0000, RZ, 0xc0, !PT ;  /* 0xffff000005147812 */ /* 0x000fe200078ec0ff */
[C---:B------:R-:W-:Y:S01]  /*dee0*/  IMAD.U32 R5, R41.reuse, 0x10000, RZ ;  /* 0x0001000029057824 */ /* 0x040fe200078e00ff */
        /* <DEDUP_REMOVED lines=61> */
.L_x_1464:
[----:B------:R-:W-:Y:S05]  /*e2c0*/  BSYNC B1 ;  /* 0x0000000000017941 */ /* 0x000fea0003800000 */
.L_x_1463:
[----:B------:R-:W-:Y:S01]  /*e2d0*/  IADD3 R2, R206, 0x20, RZ ;  /* 0x00000020ce027810 */ /* 0x000fe20007ffe0ff */
[----:B------:R-:W-:Y:S03]  /*e2e0*/  BSSY B1, `(.L_x_1467) ;  /* 0x00000c6000017945 */ /* 0x000fe60003800000 */
[----:B------:R-:W-:-:S13]  /*e2f0*/  ISETP.GE.AND P0, PT, R2, R51, PT ;  /* 0x000000330200720c */ /* 0x000fda0003f06270 */
[----:B------:R-:W-:Y:S05]  /*e300*/  @P0 BRA `(.L_x_1468) ;  /* 0x00000c3000000947 */ /* 0x000fea0003800000 */
[----:B------:R-:W-:Y:S01]  /*e310*/  ISETP.GE.AND P0, PT, R134, c[0x0][0x27c], PT ;  /* 0x00009f0086007a0c */ /* 0x000fe20003f06270 */
[----:B------:R-:W-:Y:S01]  /*e320*/  BSSY B0, `(.L_x_1469) ;  /* 0x0000061000007945 */ /* 0x000fe20003800000 */
[----:B------:R-:W-:Y:S02]  /*e330*/  SHF.R.S32.HI R0, RZ, 0x1f, R2 ;  /* 0x0000001fff007819 */ /* 0x000fe40000011402 */
[----:B------:R-:W-:Y:S02]  /*e340*/  SHF.R.U32.HI R52, RZ, 0x3, R159 ;  /* 0x00000003ff347819 */ /* 0x000fe4000001169f */
[----:B------:R-:W-:-:S05]  /*e350*/  LEA.HI R0, R0, R2, RZ, 0x3 ;  /* 0x0000000200007211 */ /* 0x000fca00078f18ff */
[----:B------:R-:W-:-:S05]  /*e360*/  IMAD.SHL.U32 R0, R0, 0x40, RZ ;  /* 0x0000004000007824 */ /* 0x000fca00078e00ff */
[----:B------:R-:W-:Y:S01]  /*e370*/  LOP3.LUT R18, R0, 0xfffffe00, RZ, 0xc0, !PT ;  /* 0xfffffe0000127812 */ /* 0x000fe200078ec0ff */
        /* <DEDUP_REMOVED lines=56> */
[C---:B------:R-:W-:Y:S01]  /*e700*/  FMUL.FTZ R9, R2.reuse, R5 ;  /* 0x0000000502097220 */ /* 0x040fe20000410000 */
        /* <DEDUP_REMOVED lines=21> */
[-C--:B------:R-:W-:Y:S01]  /*e860*/  FFMA.FTZ R9, R4, R23.reuse, -R8 ;  /* 0x0000001704097223 */ /* 0x080fe20000010808 */
        /* <DEDUP_REMOVED lines=12> */
.L_x_1470:
[----:B------:R-:W-:Y:S05]  /*e930*/  BSYNC B0 ;  /* 0x0000000000007941 */ /* 0x000fea0003800000 */
.L_x_1469:
[----:B------:R-:W-:-:S13]  /*e940*/  ISETP.GE.AND P0, PT, R133, c[0x0][0x27c], PT ;  /* 0x00009f0085007a0c */ /* 0x000fda0003f06270 */
[----:B------:R-:W-:Y:S05]  /*e950*/  @P0 BRA `(.L_x_1468) ;  /* 0x000005e000000947 */ /* 0x000fea0003800000 */
[----:B------:R-:W-:Y:S01]  /*e960*/  IMAD.MOV.U32 R0, RZ, RZ, c[0x0][0x27c] ;  /* 0x00009f00ff007624 */ /* 0x000fe200078e00ff */
[----:B------:R-:W-:Y:S02]  /*e970*/  LEA.HI R3, R50, R133, RZ, 0x6 ;  /* 0x0000008532037211 */ /* 0x000fe400078f30ff */
[----:B------:R-:W-:Y:S02]  /*e980*/  LOP3.LUT R2, R159, 0x38, R49, 0xf8, !PT ;  /* 0x000000389f027812 */ /* 0x000fe400078ef831 */
[----:B------:R-:W-:Y:S01]  /*e990*/  LEA.HI R0, R0, R53, RZ, 0x1d ;  /* 0x0000003500007211 */ /* 0x000fe200078fe8ff */
[----:B-1----:R-:W-:Y:S01]  /*e9a0*/  IMAD.SHL.U32 R5, R3, 0x80, RZ ;  /* 0x0000008003057824 */ /* 0x002fe200078e00ff */
[----:B------:R-:W-:Y:S02]  /*e9b0*/  LOP3.LUT R2, R2, R52, RZ, 0x3c, !PT ;  /* 0x0000003402027212 */ /* 0x000fe400078e3cff */
        /* <DEDUP_REMOVED lines=10> */
[----:B------:R-:W1:Y:S01]  /*ea60*/  LDS.128 R8, [R26] ;  /* 0x000000001a087984 */ /* 0x000e620000000c00 */
[----:B------:R-:W-:Y:S02]  /*ea70*/  IMAD.U32 R2, R41, 0x10000, RZ ;  /* 0x0001000029027824 */ /* 0x000fe400078e00ff */
        /* <DEDUP_REMOVED lines=41> */
[C---:B------:R-:W-:Y:S02]  /*ed10*/  FMUL.FTZ R9, R2.reuse, R5 ;  /* 0x0000000502097220 */ /* 0x040fe40000410000 */
        /* <DEDUP_REMOVED lines=34> */
.L_x_1468:
[----:B------:R-:W-:Y:S05]  /*ef40*/  BSYNC B1 ;  /* 0x0000000000017941 */ /* 0x000fea0003800000 */
.L_x_1467:
[----:B------:R-:W-:Y:S01]  /*ef50*/  IADD3 R0, R206, 0x40, RZ ;  /* 0x00000040ce007810 */ /* 0x000fe20007ffe0ff */
[----:B------:R-:W-:Y:S03]  /*ef60*/  BSSY B1, `(.L_x_1471) ;  /* 0x00000c3000017945 */ /* 0x000fe60003800000 */
[----:B------:R-:W-:-:S13]  /*ef70*/  ISETP.GE.AND P0, PT, R0, R51, PT ;  /* 0x000000330000720c */ /* 0x000fda0003f06270 */
[----:B------:R-:W-:Y:S05]  /*ef80*/  @P0 BRA `(.L_x_1472) ;  /* 0x00000c0000000947 */ /* 0x000fea0003800000 */
[----:B------:R2:W5:Y:S01]  /*ef90*/  LDL R32, [R1+0x48] ;  /* 0x0000480001207983 */ /* 0x0005620000100800 */
[----:B------:R-:W-:Y:S01]  /*efa0*/  ISETP.GE.AND P0, PT, R134, c[0x0][0x27c], PT ;  /* 0x00009f0086007a0c */ /* 0x000fe20003f06270 */
[----:B------:R-:W-:Y:S01]  /*efb0*/  BSSY B0, `(.L_x_1473) ;  /* 0x0000063000007945 */ /* 0x000fe20003800000 */
[C---:B------:R-:W-:Y:S02]  /*efc0*/  IADD3 R49, R206.reuse, 0x40, RZ ;  /* 0x00000040ce317810 */ /* 0x040fe40007ffe0ff */
[----:B------:R-:W-:-:S03]  /*efd0*/  IADD3 R50, R206, 0x40, RZ ;  /* 0x00000040ce327810 */ /* 0x000fc60007ffe0ff */
[----:B------:R-:W-:Y:S02]  /*efe0*/  IMAD.SHL.U32 R49, R49, 0x40, RZ ;  /* 0x0000004031317824 */ /* 0x000fe400078e00ff */
[----:B------:R-:W-:-:S03]  /*eff0*/  IMAD.SHL.U32 R50, R50, 0x40, RZ ;  /* 0x0000004032327824 */ /* 0x000fc600078e00ff */
[----:B------:R-:W-:Y:S02]  /*f000*/  LOP3.LUT R49, R49, 0x1c0, RZ, 0xc0, !PT ;  /* 0x000001c031317812 */ /* 0x000fe400078ec0ff */
[----:B------:R-:W-:Y:S02]  /*f010*/  LOP3.LUT R50, R50, 0x1c0, RZ, 0xc0, !PT ;  /* 0x000001c032327812 */ /* 0x000fe400078ec0ff */
[----:B------:R-:W-:Y:S01]  /*f020*/  SHF.R.U32.HI R49, RZ, 0x3, R49 ;  /* 0x00000003ff317819 */ /* 0x000fe20000011631 */
[----:B------:R-:W-:Y:S05]  /*f030*/  @P0 BRA `(.L_x_1474) ;  /* 0x000005a000000947 */ /* 0x000fea0003800000 */
[----:B------:R-:W-:Y:S01]  /*f040*/  IMAD.MOV.U32 R3, RZ, RZ, c[0x0][0x27c] ;  /* 0x00009f00ff037624 */ /* 0x000fe200078e00ff */
[----:B------:R-:W-:-:S04]  /*f050*/  LOP3.LUT R0, R50, 0x38, R134, 0xf8, !PT ;  /* 0x0000003832007812 */ /* 0x000fc800078ef886 */
[----:B------:R-:W-:Y:S02]  /*f060*/  LEA.HI R3, R3, R216, RZ, 0x1d ;  /* 0x000000d803037211 */ /* 0x000fe400078fe8ff */
[----:B-----5:R-:W-:Y:S02]  /*f070*/  LOP3.LUT R0, R32, R0, R49, 0xf6, !PT ;  /* 0x0000000020007212 */ /* 0x020fe400078ef631 */
        /* <DEDUP_REMOVED lines=13> */
[----:B------:R-:W3:Y:S01]  /*f150*/  LDS.128 R4, [R24+0x10080] ;  /* 0x0100800018047984 */ /* 0x000ee20000000c00 */
        /* <DEDUP_REMOVED lines=8> */
[C---:B---3--:R-:W-:Y:S01]  /*f1e0*/  SHF.L.U32 R3, R4.reuse, 0x10, RZ ;  /* 0x0000001004037819 */ /* 0x048fe200000006ff */
        /* <DEDUP_REMOVED lines=63> */
.L_x_1474:
[----:B------:R-:W-:Y:S05]  /*f5e0*/  BSYNC B0 ;  /* 0x0000000000007941 */ /* 0x000fea0003800000 */
.L_x_1473:
[----:B------:R-:W-:-:S13]  /*f5f0*/  ISETP.GE.AND P0, PT, R133, c[0x0][0x27c], PT ;  /* 0x00009f0085007a0c */ /* 0x000fda0003f06270 */
[----:B------:R-:W-:Y:S05]  /*f600*/  @P0 BRA `(.L_x_1472) ;  /* 0x0000058000000947 */ /* 0x000fea0003800000 */
[----:B------:R-:W3:Y:S01]  /*f610*/  LDL R31, [R1+0x50] ;  /* 0x00005000011f7983 */ /* 0x000ee20000100800 */
[----:B------:R-:W-:-:S04]  /*f620*/  MOV R0, c[0x0][0x27c] ;  /* 0x00009f0000007a02 */ /* 0x000fc80000000f00 */
        /* <DEDUP_REMOVED lines=8> */
[----:B-----5:R-:W-:Y:S02]  /*f6b0*/  IADD3 R0, R2, R0, R32 ;  /* 0x0000000002007210 */ /* 0x020fe40007ffe020 */
[----:B------:R-:W-:-:S03]  /*f6c0*/  SHF.L.U32 R2, R41, 0x10, RZ ;  /* 0x0000001029027819 */ /* 0x000fc600000006ff */
[----:B-1----:R-:W-:Y:S02]  /*f6d0*/  IMAD.SHL.U32 R24, R0, 0x2, RZ ;  /* 0x0000000200187824 */ /* 0x002fe400078e00ff */
[----:B------:R-:W-:-:S03]  /*f6e0*/  IMAD.U32 R0, R42, 0x10000, RZ ;  /* 0x000100002a007824 */ /* 0x000fc600078e00ff */
[----:B------:R-:W1:Y:S02]  /*f6f0*/  LDS.128 R4, [R24+0x10080] ;  /* 0x0100800018047984 */ /* 0x000e640000000c00 */
[----:B-1----:R-:W-:Y:S01]  /*f700*/  SHF.L.U32 R3, R4, 0x10, RZ ;  /* 0x0000001004037819 */ /* 0x002fe200000006ff */
[----:B------:R-:W-:Y:S01]  /*f710*/  IMAD.U32 R15, R7, 0x10000, RZ ;  /* 0x00010000070f7824 */ /* 0x000fe200078e00ff */
[----:B------:R-:W-:Y:S02]  /*f720*/  LOP3.LUT R19, R5, 0xffff0000, RZ, 0xc0, !PT ;  /* 0xffff000005137812 */ /* 0x000fe400078ec0ff */
[----:B------:R-:W-:Y:S01]  /*f730*/  LOP3.LUT R18, R7, 0xffff0000, RZ, 0xc0, !PT ;  /* 0xffff000007127812 */ /* 0x000fe200078ec0ff */
[----:B---3--:R-:W1:Y:S02]  /*f740*/  LDS.128 R8, [R31] ;  /* 0x000000001f087984 */ /* 0x008e640000000c00 */
[C---:B-1----:R-:W-:Y:S01]  /*f750*/  SHF.L.U32 R12, R8.reuse, 0x10, RZ ;  /* 0x00000010080c7819 */ /* 0x042fe200000006ff */
[----:B------:R-:W-:Y:S01]  /*f760*/  IMAD.U32 R20, R11, 0x10000, RZ ;  /* 0x000100000b147824 */ /* 0x000fe200078e00ff */
[----:B------:R-:W-:Y:S01]  /*f770*/  LOP3.LUT R13, R8, 0xffff0000, RZ, 0xc0, !PT ;  /* 0xffff0000080d7812 */ /* 0x000fe200078ec0ff */
[----:B------:R-:W-:Y:S01]  /*f780*/  IMAD.U32 R14, R9, 0x10000, RZ ;  /* 0x00010000090e7824 */ /* 0x000fe200078e00ff */
[----:B------:R-:W-:Y:S01]  /*f790*/  LOP3.LUT R21, R11, 0xffff0000, RZ, 0xc0, !PT ;  /* 0xffff00000b157812 */ /* 0x000fe200078ec0ff */
[----:B------:R-:W-:Y:S01]  /*f7a0*/  FMUL.FTZ R11, R2, R3 ;  /* 0x00000003020b7220 */ /* 0x000fe20000410000 */
[----:B------:R-:W-:-:S02]  /*f7b0*/  LOP3.LUT R8, R4, 0xffff0000, RZ, 0xc0, !PT ;  /* 0xffff000004087812 */ /* 0x000fc400078ec0ff */
[----:B------:R-:W-:Y:S01]  /*f7c0*/  LOP3.LUT R22, R9, 0xffff0000, RZ, 0xc0, !PT ;  /* 0xffff000009167812 */ /* 0x000fe200078ec0ff */
[----:B------:R-:W-:Y:S01]  /*f7d0*/  IMAD.U32 R9, R5, 0x10000, RZ ;  /* 0x0001000005097824 */ /* 0x000fe200078e00ff */
[----:B------:R-:W-:Y:S01]  /*f7e0*/  LOP3.LUT R4, R41, 0xffff0000, RZ, 0xc0, !PT ;  /* 0xffff000029047812 */ /* 0x000fe200078ec0ff */
[----:B------:R-:W-:Y:S01]  /*f7f0*/  FFMA.FTZ R30, R0, R12, -R11 ;  /* 0x0000000c001e7223 */ /* 0x000fe2000001080b */
[C---:B------:R-:W-:Y:S02]  /*f800*/  SHF.L.U32 R16, R10.reuse, 0x10, RZ ;  /* 0x000000100a107819 */ /* 0x040fe400000006ff */
[----:B------:R-:W-:Y:S01]  /*f810*/  LOP3.LUT R17, R10, 0xffff0000, RZ, 0xc0, !PT ;  /* 0xffff00000a117812 */ /* 0x000fe200078ec0ff */
[----:B------:R-:W-:Y:S01]  /*f820*/  FMUL.FTZ R7, R4, R8 ;  /* 0x0000000804077220 */ /* 0x000fe20000410000 */
[C---:B------:R-:W-:Y:S02]  /*f830*/  SHF.L.U32 R5, R6.reuse, 0x10, RZ ;  /* 0x0000001006057819 */ /* 0x040fe400000006ff */
[----:B------:R-:W-:Y:S01]  /*f840*/  LOP3.LUT R10, R6, 0xffff0000, RZ, 0xc0, !PT ;  /* 0xffff0000060a7812 */ /* 0x000fe200078ec0ff */
[----:B------:R-:W-:Y:S01]  /*f850*/  FMUL.FTZ R6, R0, R3 ;  /* 0x0000000300067220 */ /* 0x000fe20000410000 */
[----:B------:R-:W-:-:S02]  /*f860*/  LOP3.LUT R3, R42, 0xffff0000, RZ, 0xc0, !PT ;  /* 0xffff00002a037812 */ /* 0x000fc400078ec0ff */
[----:B------:R-:W-:Y:S01]  /*f870*/  SHF.L.U32 R0, R44, 0x10, RZ ;  /* 0x000000102c007819 */ /* 0x000fe200000006ff */
[----:B------:R-:W-:Y:S01]  /*f880*/  FFMA.FTZ R29, R2, R12, R6 ;  /* 0x0000000c021d7223 */ /* 0x000fe20000010006 */
[----:B------:R-:W-:Y:S01]  /*f890*/  SHF.L.U32 R6, R43, 0x10, RZ ;  /* 0x000000102b067819 */ /* 0x000fe200000006ff */
[C---:B------:R-:W-:Y:S02]  /*f8a0*/  FFMA.FTZ R28, R3.reuse, R13, -R7 ;  /* 0x0000000d031c7223 */ /* 0x040fe40000010807 */
[----:B------:R-:W-:Y:S02]  /*f8b0*/  IMAD.U32 R2, R48, 0x10000, RZ ;  /* 0x0001000030027824 */ /* 0x000fe400078e00ff */
[-C--:B------:R-:W-:Y:S02]  /*f8c0*/  FMUL.FTZ R7, R0, R9.reuse ;  /* 0x0000000900077220 */ /* 0x080fe40000410000 */
[----:B------:R-:W-:Y:S02]  /*f8d0*/  FMUL.FTZ R8, R3, R8 ;  /* 0x0000000803087220 */ /* 0x000fe40000410000 */
[----:B------:R-:W-:-:S02]  /*f8e0*/  FMUL.FTZ R3, R2, R9 ;  /* 0x0000000902037220 */ /* 0x000fc40000410000 */
[-C--:B------:R-:W-:Y:S02]  /*f8f0*/  FFMA.FTZ R26, R2, R14.reuse, -R7 ;  /* 0x0000000e021a7223 */ /* 0x080fe40000010807 */
[----:B------:R-:W-:Y:S02]  /*f900*/  IMAD.U32 R2, R46, 0x10000, RZ ;  /* 0x000100002e027824 */ /* 0x000fe400078e00ff */
[----:B------:R-:W-:Y:S02]  /*f910*/  FFMA.FTZ R27, R4, R13, R8 ;  /* 0x0000000d041b7223 */ /* 0x000fe40000010008 */
[----:B------:R-:W-:Y:S01]  /*f920*/  FFMA.FTZ R25, R0, R14, R3 ;  /* 0x0000000e00197223 */ /* 0x000fe20000010003 */
[----:B------:R-:W-:Y:S01]  /*f930*/  LOP3.LUT R3, R46, 0xffff0000, RZ, 0xc0, !PT ;  /* 0xffff00002e037812 */ /* 0x000fe200078ec0ff */
[-C--:B------:R-:W-:Y:S01]  /*f940*/  FMUL.FTZ R4, R6, R5.reuse ;  /* 0x0000000506047220 */ /* 0x080fe20000410000 */
[----:B------:R-:W-:Y:S01]  /*f950*/  LOP3.LUT R0, R43, 0xffff0000, RZ, 0xc0, !PT ;  /* 0xffff00002b007812 */ /* 0x000fe200078ec0ff */
[C---:B------:R-:W-:Y:S01]  /*f960*/  FMUL.FTZ R9, R2.reuse, R5 ;  /* 0x0000000502097220 */ /* 0x040fe20000410000 */
[----:B------:R-:W-:Y:S01]  /*f970*/  SHF.L.U32 R5, R45, 0x10, RZ ;  /* 0x000000102d057819 */ /* 0x000fe200000006ff */
        /* <DEDUP_REMOVED lines=33> */
.L_x_1472:
[----:B------:R-:W-:Y:S05]  /*fb90*/  BSYNC B1 ;  /* 0x0000000000017941 */ /* 0x000fea0003800000 */
.L_x_1471:
[----:B------:R-:W-:-:S04]  /*fba0*/  IADD3 R0, R206, 0x60, RZ ;  /* 0x00000060ce007810 */ /* 0x000fc80007ffe0ff */
[----:B------:R-:W-:-:S13]  /*fbb0*/  ISETP.GE.AND P0, PT, R0, R51, PT ;  /* 0x000000330000720c */ /* 0x000fda0003f06270 */
[----:B------:R-:W-:Y:S05]  /*fbc0*/  @P0 BRA `(.L_x_1454) ;  /* 0x00000c0000000947 */ /* 0x000fea0003800000 */
[----:B-----5:R3:W5:Y:S01]  /*fbd0*/  LDL R32, [R1+0x44] ;  /* 0x0000440001207983 */ /* 0x0207620000100800 */
        /* <DEDUP_REMOVED lines=27> */
[----:B------:R-:W4:Y:S01]  /*fd90*/  LDS.128 R4, [R24+0x10080] ;  /* 0x0100800018047984 */ /* 0x000f220000000c00 */
        /* <DEDUP_REMOVED lines=8> */
[C---:B----4-:R-:W-:Y:S01]  /*fe20*/  SHF.L.U32 R3, R4.reuse, 0x10, RZ ;  /* 0x0000001004037819 */ /* 0x050fe200000006ff */
        /* <DEDUP_REMOVED lines=63> */
.L_x_1476:
[----:B------:R-:W-:Y:S05]  /*10220*/  BSYNC B0 ;  /* 0x0000000000007941 */ /* 0x000fea0003800000 */
.L_x_1475:
[----:B------:R-:W-:-:S13]  /*10230*/  ISETP.GE.AND P0, PT, R133, c[0x0][0x27c], PT ;  /* 0x00009f0085007a0c */ /* 0x000fda0003f06270 */
[----:B------:R-:W-:Y:S05]  /*10240*/  @P0 BRA `(.L_x_1454) ;  /* 0x0000058000000947 */ /* 0x000fea0003800000 */
[----:B-1----:R-:W4:Y:S01]  /*10250*/  LDL R31, [R1+0x4c] ;  /* 0x00004c00011f7983 */ /* 0x002f220000100800 */
        /* <DEDUP_REMOVED lines=11> */
[----:B------:R-:W-:Y:S02]  /*10310*/  IMAD.SHL.U32 R24, R0, 0x2, RZ ;  /* 0x0000000200187824 */ /* 0x000fe400078e00ff */
[----:B------:R-:W-:-:S03]  /*10320*/  IMAD.U32 R0, R42, 0x10000, RZ ;  /* 0x000100002a007824 */ /* 0x000fc600078e00ff */
[----:B------:R-:W1:Y:S02]  /*10330*/  LDS.128 R4, [R24+0x10080] ;  /* 0x0100800018047984 */ /* 0x000e640000000c00 */
[----:B-1----:R-:W-:Y:S01]  /*10340*/  SHF.L.U32 R3, R4, 0x10, RZ ;  /* 0x0000001004037819 */ /* 0x002fe200000006ff */
[----:B------:R-:W-:Y:S01]  /*10350*/  IMAD.U32 R15, R7, 0x10000, RZ ;  /* 0x00010000070f7824 */ /* 0x000fe200078e00ff */
[----:B------:R-:W-:Y:S02]  /*10360*/  LOP3.LUT R19, R5, 0xffff0000, RZ, 0xc0, !PT ;  /* 0xffff000005137812 */ /* 0x000fe400078ec0ff */
[----:B------:R-:W-:Y:S01]  /*10370*/  LOP3.LUT R18, R7, 0xffff0000, RZ, 0xc0, !PT ;  /* 0xffff000007127812 */ /* 0x000fe200078ec0ff */
[----:B----4-:R-:W1:Y:S02]  /*10380*/  LDS.128 R8, [R31] ;  /* 0x000000001f087984 */ /* 0x010e640000000c00 */
        /* <DEDUP_REMOVED lines=68> */
.L_x_1454:
[----:B------:R-:W-:Y:S05]  /*107d0*/  BSYNC B2 ;  /* 0x0000000000027941 */ /* 0x000fea0003800000 */
.L_x_1426:
[----:B-1----:R-:W1:Y:S01]  /*107e0*/  S2R R2, SR_TID.X ;  /* 0x0000000000027919 */ /* 0x002e620000002100 */
[----:B------:R-:W-:Y:S01]  /*107f0*/  IMAD R0, R55, c[0x0][0x208], RZ ;  /* 0x0000820037007a24 */ /* 0x000fe200078e02ff */
[----:B------:R-:W-:-:S04]  /*10800*/  DEPBAR.LE SB0, 0x0 ;  /* 0x000080000000791a */ /* 0x000fc80000000000 */
[----:B------:R-:W-:Y:S01]  /*10810*/  IMAD R0, R64, c[0x0][0x20c], R0 ;  /* 0x0000830040007a24 */ /* 0x000fe200078e0200 */
[----:B------:R-:W-:Y:S01]  /*10820*/  BAR.SYNC.DEFER_BLOCKING 0x0 ;  /* 0x0000000000007b1d */ /* 0x000fe20000010000 */
[----:B------:R-:W-:Y:S01]  /*10830*/  IMAD.MOV.U32 R4, RZ, RZ, R212 ;  /* 0x000000ffff047224 */ /* 0x000fe200078e00d4 */
[----:B------:R-:W-:Y:S01]  /*10840*/  LOP3.LUT P5, RZ, R216, 0x2, RZ, 0xc0, !PT ;  /* 0x00000002d8ff7812 */ /* 0x000fe200078ac0ff */
[----:B------:R-:W-:Y:S01]  /*10850*/  IMAD.MOV.U32 R5, RZ, RZ, R215 ;  /* 0x000000ffff057224 */ /* 0x000fe200078e00d7 */
[----:B------:R-:W-:Y:S02]  /*10860*/  LOP3.LUT P4, RZ, R54, 0x1, RZ, 0xc0, !PT ;  /* 0x0000000136ff7812 */ /* 0x000fe4000788c0ff */
[----:B------:R-:W-:Y:S01]  /*10870*/  IADD3 R189, R188, 0x20, RZ ;  /* 0x00000020bcbd7810 */ /* 0x000fe20007ffe0ff */
[----:B------:R-:W-:Y:S01]  /*10880*/  BSSY B0, `(.L_x_1477) ;  /* 0x00000fa000007945 */ /* 0x000fe20003800000 */
[C---:B------:R-:W-:Y:S02]  /*10890*/  LOP3.LUT P3, RZ, R54.reuse, 0x2, RZ, 0xc0, !PT ;  /* 0x0000000236ff7812 */ /* 0x040fe4000786c0ff */
[----:B------:R-:W-:-:S02]  /*108a0*/  LOP3.LUT P2, RZ, R54, 0x4, RZ, 0xc0, !PT ;  /* 0x0000000436ff7812 */ /* 0x000fc4000784c0ff */
[----:B-1----:R-:W-:Y:S01]  /*108b0*/  ISETP.GT.AND P6, PT, R2, 0x7f, PT ;  /* 0x0000007f0200780c */ /* 0x002fe20003fc4270 */
[----:B------:R-:W-:-:S04]  /*108c0*/  IMAD.WIDE.U32 R2, R64, c[0x0][0x208], RZ ;  /* 0x0000820040027a25 */ /* 0x000fc800078e00ff */
[----:B------:R-:W-:Y:S02]  /*108d0*/  IMAD.IADD R0, R3, 0x1, R0 ;  /* 0x0000000103007824 */ /* 0x000fe400078e0200 */
[----:B------:R-:W-:Y:S01]  /*108e0*/  IMAD.WIDE.U32 R6, R2, 0x30, R4 ;  /* 0x0000003002067825 */ /* 0x000fe200078e0004 */
[----:B------:R-:W-:Y:S03]  /*108f0*/  LDSM.16.M88.4 R16, [R188] ;  /* 0x00000000bc10783b */ /* 0x000fe60000000200 */
[----:B------:R-:W-:Y:S01]  /*10900*/  IMAD R0, R0, 0x30, RZ ;  /* 0x0000003000007824 */ /* 0x000fe200078e02ff */
[----:B------:R-:W-:Y:S01]  /*10910*/  LEA R2, P1, R6, c[0x0][0x1f8], 0x1 ;  /* 0x00007e0006027a11 */ /* 0x000fe200078208ff */
[----:B------:R-:W-:Y:S01]  /*10920*/  @!P6 IMAD.MOV.U32 R8, RZ, RZ, c[0x0][0x208] ;  /* 0x00008200ff08e624 */ /* 0x000fe200078e00ff */
[----:B------:R-:W-:Y:S01]  /*10930*/  LDSM.16.M88.4 R28, [R188+0x800] ;  /* 0x00080000bc1c783b */ /* 0x000fe20000000200 */
[----:B------:R-:W-:-:S02]  /*10940*/  IMAD.IADD R0, R7, 0x1, R0 ;  /* 0x0000000107007824 */ /* 0x000fc400078e0200 */
[----:B------:R-:W-:Y:S01]  /*10950*/  @!P6 IMAD.MOV.U32 R5, RZ, RZ, c[0x0][0x20c] ;  /* 0x00008300ff05e624 */ /* 0x000fe200078e00ff */
[----:B------:R-:W-:Y:S01]  /*10960*/  @!P6 LEA R4, P0, R8, R2, 0x6 ;  /* 0x000000020804e211 */ /* 0x000fe200078030ff */
[----:B------:R-:W-:Y:S01]  /*10970*/  IMAD.MOV.U32 R7, RZ, RZ, R189 ;  /* 0x000000ffff077224 */ /* 0x000fe200078e00bd */
[----:B------:R-:W-:Y:S01]  /*10980*/  LEA.HI.X R3, R6, c[0x0][0x1fc], R0, 0x1, P1 ;  /* 0x00007f0006037a11 */ /* 0x000fe200008f0c00 */
[----:B------:R-:W-:Y:S01]  /*10990*/  IMAD.MOV.U32 R0, RZ, RZ, 0x40 ;  /* 0x00000040ff007424 */ /* 0x000fe200078e00ff */
[----:B------:R-:W-:Y:S01]  /*109a0*/  IADD3 R6, R56, R178, -R206 ;  /* 0x000000b238067210 */ /* 0x000fe20007ffe8ce */
[----:B------:R-:W-:Y:S01]  /*109b0*/  LDSM.16.M88.4 R24, [R188+0x1000] ;  /* 0x00100000bc18783b */ /* 0x000fe20000000200 */
[----:B------:R-:W-:Y:S02]  /*109c0*/  @!P6 LEA.HI.X R5, R8, R3, R5, 0x6, P0 ;  /* 0x000000030805e211 */ /* 0x000fe400000f3405 */
[----:B------:R-:W-:Y:S01]  /*109d0*/  LOP3.LUT P0, RZ, R216, 0x4, RZ, 0xc0, !PT ;  /* 0x00000004d8ff7812 */ /* 0x000fe2000780c0ff */
[----:B------:R-:W1:Y:S01]  /*109e0*/  LDSM.16.M88.4 R8, [R194] ;  /* 0x00000000c208783b */ /* 0x000e620000000200 */
[----:B------:R-:W-:-:S02]  /*109f0*/  @P5 IADD3 R7, R188, -0x20, RZ ;  /* 0xffffffe0bc075810 */ /* 0x000fc40007ffe0ff */
[----:B------:R-:W-:Y:S01]  /*10a00*/  SEL R0, R0, 0xffffffc0, !P0 ;  /* 0xffffffc000007807 */ /* 0x000fe20004000000 */
[----:B------:R-:W-:Y:S01]  /*10a10*/  LDSM.16.M88.4 R12, [R195] ;  /* 0x00000000c30c783b */ /* 0x000fe20000000200 */
[----:B------:R-:W-:Y:S02]  /*10a20*/  ISETP.LT.OR P0, PT, R6, 0x1, !P4 ;  /* 0x000000010600780c */ /* 0x000fe40006701670 */
[----:B------:R-:W-:Y:S01]  /*10a30*/  LOP3.LUT P1, RZ, R54, 0x8, RZ, 0xc0, !PT ;  /* 0x0000000836ff7812 */ /* 0x000fe2000782c0ff */
[----:B------:R-:W4:Y:S01]  /*10a40*/  LDSM.16.M88.4 R36, [R7] ;  /* 0x000000000724783b */ /* 0x000f220000000200 */
[----:B------:R-:W-:-:S03]  /*10a50*/  @P5 IADD3 R189, R188, -0x20, RZ ;  /* 0xffffffe0bcbd5810 */ /* 0x000fc60007ffe0ff */
[----:B------:R-:W2:Y:S02]  /*10a60*/  LDSM.16.M88.4 R48, [R7+0x800] ;  /* 0x000800000730783b */ /* 0x000ea40000000200 */
[----:B------:R-:W-:Y:S02]  /*10a70*/  IMAD.IADD R143, R0, 0x1, R189 ;  /* 0x00000001008f7824 */ /* 0x000fe400078e02bd */
[----:B------:R-:W3:Y:S04]  /*10a80*/  LDSM.16.M88.4 R56, [R7+0x1000] ;  /* 0x001000000738783b */ /* 0x000ee80000000200 */
[----:B------:R-:W-:Y:S01]  /*10a90*/  @!PT LDS RZ, [RZ] ;  /* 0x00000000fffff984 */ /* 0x000fe20000000800 */
[----:B------:R-:W-:Y:S01]  /*10aa0*/  @!PT LDS RZ, [RZ] ;  /* 0x00000000fffff984 */ /* 0x000fe20000000800 */
[----:B------:R-:W-:Y:S01]  /*10ab0*/  @!PT LDS RZ, [RZ] ;  /* 0x00000000fffff984 */ /* 0x000fe20000000800 */
[----:B------:R2:W-:Y:S01]  /*10ac0*/  LDGSTS.E.BYPASS.LTC128B.128 [R200+0x4080], [R2.64], !P0 ;  /* 0x0408000002c87fae */ /* 0x0005e2000c101d46 */
[----:B------:R-:W-:-:S13]  /*10ad0*/  ISETP.LT.OR P0, PT, R6, 0x1, !P3 ;  /* 0x000000010600780c */ /* 0x000fda0005f01670 */
[----:B------:R2:W-:Y:S01]  /*10ae0*/  LDGSTS.E.BYPASS.LTC128B.128 [R200+0x5880], [R2.64+0x80], !P0 ;  /* 0x0588008002c87fae */ /* 0x0005e2000c101d46 */
[C---:B------:R-:W-:Y:S01]  /*10af0*/  ISETP.LT.OR P0, PT, R6.reuse, 0x1, !P2 ;  /* 0x000000010600780c */ /* 0x040fe20005701670 */
[C---:B-1----:R-:W-:Y:S11]  /*10b00*/  HMMA.16816.F32.BF16 R20, R8.reuse, R16, RZ ;  /* 0x000000100814723c */ /* 0x042ff600000418ff */
[----:B------:R-:W-:Y:S01]  /*10b10*/  @!UPT UIADD3 URZ, URZ, URZ, URZ ;  /* 0x0000003f3f3ff290 */ /* 0x000fe2000fffe03f */
[----:B------:R2:W-:Y:S01]  /*10b20*/  LDGSTS.E.BYPASS.LTC128B.128 [R200+0x7080], [R2.64+0x100], !P0 ;  /* 0x0708010002c87fae */ /* 0x0005e2000c101d46 */
[C---:B------:R-:W-:Y:S01]  /*10b30*/  ISETP.LT.OR P0, PT, R6.reuse, 0x1, !P1 ;  /* 0x000000010600780c */ /* 0x040fe20004f01670 */
[C---:B------:R-:W-:Y:S08]  /*10b40*/  HMMA.16816.F32.BF16 R16, R8.reuse, R18, RZ ;  /* 0x000000120810723c */ /* 0x040ff000000418ff */
[----:B-----5:R-:W-:Y:S04]  /*10b50*/  HMMA.16816.F32.BF16 R32, R8, R28, RZ ;  /* 0x0000001c0820723c */ /* 0x020fe800000418ff */
[----:B------:R2:W-:Y:S01]  /*10b60*/  LDGSTS.E.BYPASS.LTC128B.128 [R200+0x8880], [R2.64+0x180], !P0 ;  /* 0x0888018002c87fae */ /* 0x0005e2000c101d46 */
[----:B------:R-:W-:-:S03]  /*10b70*/  @!P6 ISETP.LT.OR P0, PT, R6, 0x21, !P4 ;  /* 0x000000210600e80c */ /* 0x000fc60006701670 */
[C---:B------:R-:W-:Y:S08]  /*10b80*/  HMMA.16816.F32.BF16 R28, R8.reuse, R30, RZ ;  /* 0x0000001e081c723c */ /* 0x040ff000000418ff */
[----:B------:R-:W-:Y:S02]  /*10b90*/  HMMA.16816.F32.BF16 R40, R8, R24, RZ ;  /* 0x000000180828723c */ /* 0x000fe400000418ff */
[----:B------:R1:W-:Y:S01]  /*10ba0*/  @!P6 LDGSTS.E.BYPASS.LTC128B.128 [R202+0x5080], [R4.64], !P0 ;  /* 0x0508000004caefae */ /* 0x0003e2000c101d46 */
[----:B------:R-:W-:-:S05]  /*10bb0*/  @!P6 ISETP.LT.OR P0, PT, R6, 0x21, !P3 ;  /* 0x000000210600e80c */ /* 0x000fca0005f01670 */
[----:B------:R-:W-:Y:S01]  /*10bc0*/  HMMA.16816.F32.BF16 R8, R8, R26, RZ ;  /* 0x0000001a0808723c */ /* 0x000fe200000418ff */
[----:B--2---:R-:W-:-:S07]  /*10bd0*/  IMAD.IADD R2, R188, 0x1, R0 ;  /* 0x00000001bc027824 */ /* 0x004fce00078e0200 */
[----:B------:R1:W-:Y:S01]  /*10be0*/  @!P6 LDGSTS.E.BYPASS.LTC128B.128 [R202+0x6880], [R4.64+0x80], !P0 ;  /* 0x0688008004caefae */ /* 0x0003e2000c101d46 */
[C---:B------:R-:W-:Y:S01]  /*10bf0*/  @!P6 ISETP.LT.OR P0, PT, R6.reuse, 0x21, !P2 ;  /* 0x000000210600e80c */ /* 0x040fe20005701670 */
[C---:B----4-:R-:W-:Y:S08]  /*10c00*/  HMMA.16816.F32.BF16 R20, R12.reuse, R36, R20 ;  /* 0x000000240c14723c */ /* 0x050ff00000041814 */
[----:B------:R-:W-:Y:S04]  /*10c10*/  HMMA.16816.F32.BF16 R16, R12, R38, R16 ;  /* 0x000000260c10723c */ /* 0x000fe80000041810 */
[----:B------:R1:W-:Y:S01]  /*10c20*/  @!P6 LDGSTS.E.BYPASS.LTC128B.128 [R202+0x8080], [R4.64+0x100], !P0 ;  /* 0x0808010004caefae */ /* 0x0003e2000c101d46 */
[----:B------:R-:W-:-:S03]  /*10c30*/  @!P6 ISETP.LT.OR P0, PT, R6, 0x21, !P1 ;  /* 0x000000210600e80c */ /* 0x000fc60004f01670 */
[C---:B------:R-:W-:Y:S08]  /*10c40*/  HMMA.16816.F32.BF16 R24, R12.reuse, R48, R32 ;  /* 0x000000300c18723c */ /* 0x040ff00000041820 */
[----:B------:R-:W-:Y:S02]  /*10c50*/  HMMA.16816.F32.BF16 R28, R12, R50, R28 ;  /* 0x000000320c1c723c */ /* 0x000fe4000004181c */
[----:B------:R1:W-:Y:S01]  /*10c60*/  @!P6 LDGSTS.E.BYPASS.LTC128B.128 [R202+0x9880], [R4.64+0x180], !P0 ;  /* 0x0988018004caefae */ /* 0x0003e2000c101d46 */
[----:B------:R-:W-:-:S03]  /*10c70*/  ISETP.GT.AND P0, PT, R64, R219, PT ;  /* 0x000000db4000720c */ /* 0x000fc60003f04270 */
[----:B------:R-:W-:Y:S02]  /*10c80*/  LDSM.16.M88.4 R44, [R2] ;  /* 0x00000000022c783b */ /* 0x000fe40000000200 */
[C---:B---3--:R-:W-:Y:S02]  /*10c90*/  HMMA.16816.F32.BF16 R32, R12.reuse, R56, R40 ;  /* 0x000000380c20723c */ /* 0x048fe40000041828 */
[----:B------:R-:W-:Y:S04]  /*10ca0*/  LDSM.16.M88.4 R52, [R2+0x800] ;  /* 0x000800000234783b */ /* 0x000fe80000000200 */
[----:B------:R-:W-:Y:S02]  /*10cb0*/  LDSM.16.M88.4 R60, [R2+0x1000] ;  /* 0x00100000023c783b */ /* 0x000fe40000000200 */
[----:B------:R-:W-:Y:S02]  /*10cc0*/  HMMA.16816.F32.BF16 R12, R12, R58, R8 ;  /* 0x0000003a0c0c723c */ /* 0x000fe40000041808 */
[----:B------:R-:W-:Y:S04]  /*10cd0*/  LDSM.16.M88.4 R8, [R196] ;  /* 0x00000000c408783b */ /* 0x000fe80000000200 */
[----:B------:R-:W-:Y:S04]  /*10ce0*/  LDSM.16.M88.4 R40, [R143] ;  /* 0x000000008f28783b */ /* 0x000fe80000000200 */
[----:B------:R-:W-:Y:S04]  /*10cf0*/  LDSM.16.M88.4 R48, [R143+0x800] ;  /* 0x000800008f30783b */ /* 0x000fe80000000200 */
[----:B-1----:R-:W1:Y:S04]  /*10d00*/  LDSM.16.M88.4 R4, [R197] ;  /* 0x00000000c504783b */ /* 0x002e680000000200 */
[----:B------:R-:W2:Y:S04]  /*10d10*/  LDSM.16.M88.4 R56, [R143+0x1000] ;  /* 0x001000008f38783b */ /* 0x000ea80000000200 */
[----:B------:R-:W0:Y:S01]  /*10d20*/  LDGDEPBAR ;  /* 0x00000000000079af */ /* 0x000e220000000000 */
[C---:B-1----:R-:W-:Y:S03]  /*10d30*/  HMMA.16816.F32.BF16 R36, R4.reuse, R44, R20 ;  /* 0x0000002c0424723c */ /* 0x042fe60000041814 */
[----:B------:R-:W-:Y:S05]  /*10d40*/  LDSM.16.M88.4 R20, [R188+0x1800] ;  /* 0x00180000bc14783b */ /* 0x000fea0000000200 */
        /* <DEDUP_REMOVED lines=8> */
[----:B------:R-:W-:Y:S03]  /*10dd0*/  LDSM.16.M88.4 R60, [R143+0x4000] ;  /* 0x004000008f3c783b */ /* 0x000fe60000000200 */
[C---:B------:R-:W-:Y:S08]  /*10de0*/  HMMA.16816.F32.BF16 R36, R8.reuse, R40, R36 ;  /* 0x000000280824723c */ /* 0x040ff00000041824 */
[C---:B------:R-:W-:Y:S01]  /*10df0*/  HMMA.16816.F32.BF16 R16, R8.reuse, R42, R16 ;  /* 0x0000002a0810723c */ /* 0x040fe20000041810 */
[----:B------:R-:W-:Y:S07]  /*10e00*/  LDSM.16.M88.4 R40, [R189+0x1800] ;  /* 0x00180000bd28783b */ /* 0x000fee0000000200 */
[C---:B------:R-:W-:Y:S08]  /*10e10*/  HMMA.16816.F32.BF16 R24, R8.reuse, R48, R24 ;  /* 0x000000300818723c */ /* 0x040ff00000041818 */
[C---:B------:R-:W-:Y:S01]  /*10e20*/  HMMA.16816.F32.BF16 R28, R8.reuse, R50, R28 ;  /* 0x00000032081c723c */ /* 0x040fe2000004181c */
[----:B------:R-:W-:Y:S07]  /*10e30*/  LDSM.16.M88.4 R48, [R189+0x2000] ;  /* 0x00200000bd30783b */ /* 0x000fee0000000200 */
[C---:B--2---:R-:W-:Y:S08]  /*10e40*/  HMMA.16816.F32.BF16 R32, R8.reuse, R56, R32 ;  /* 0x000000380820723c */ /* 0x044ff00000041820 */
        /* <DEDUP_REMOVED lines=64> */
[C---:B------:R-:W-:Y:S08]  /*11250*/  HMMA.16816.F32.BF16 R20, R4.reuse, R22, R16 ;  /* 0x000000160414723c */ /* 0x040ff00000041810 */
[C---:B------:R-:W-:Y:S08]  /*11260*/  HMMA.16816.F32.BF16 R16, R4.reuse, R44, R24 ;  /* 0x0000002c0410723c */ /* 0x040ff00000041818 */
[C---:B------:R-:W-:Y:S01]  /*11270*/  HMMA.16816.F32.BF16 R28, R4.reuse, R46, R28 ;  /* 0x0000002e041c723c */ /* 0x040fe2000004181c */
[----:B------:R-:W-:Y:S07]  /*11280*/  LDSM.16.M88.4 R44, [R188+0x4800] ;  /* 0x00480000bc2c783b */ /* 0x000fee0000000200 */
[C---:B----4-:R-:W-:Y:S08]  /*11290*/  HMMA.16816.F32.BF16 R32, R4.reuse, R52, R32 ;  /* 0x000000340420723c */ /* 0x050ff00000041820 */
[----:B------:R-:W-:Y:S01]  /*112a0*/  HMMA.16816.F32.BF16 R12, R4, R54, R12 ;  /* 0x00000036040c723c */ /* 0x000fe2000004180c */
[----:B------:R-:W1:Y:S04]  /*112b0*/  LDSM.16.M88.4 R4, [R194+0xc000] ;  /* 0x00c00000c204783b */ /* 0x000e680000000200 */
[----:B------:R-:W3:Y:S03]  /*112c0*/  LDSM.16.M88.4 R52, [R188+0x5000] ;  /* 0x00500000bc34783b */ /* 0x000ee60000000200 */
        /* <DEDUP_REMOVED lines=8> */
[----:B------:R-:W2:Y:S04]  /*11350*/  LDSM.16.M88.4 R12, [R195+0xc000] ;  /* 0x00c00000c30c783b */ /* 0x000ea80000000200 */
[----:B------:R-:W4:Y:S03]  /*11360*/  LDSM.16.M88.4 R60, [R189+0x5800] ;  /* 0x00580000bd3c783b */ /* 0x000f260000000200 */
[C---:B-1----:R-:W-:Y:S08]  /*11370*/  HMMA.16816.F32.BF16 R28, R4.reuse, R46, R24 ;  /* 0x0000002e041c723c */ /* 0x042ff00000041818 */
[C---:B------:R-:W-:Y:S01]  /*11380*/  HMMA.16816.F32.BF16 R36, R4.reuse, R44, R36 ;  /* 0x0000002c0424723c */ /* 0x040fe20000041824 */
[----:B------:R-:W-:Y:S07]  /*11390*/  LDSM.16.M88.4 R44, [R2+0x4800] ;  /* 0x00480000022c783b */ /* 0x000fee0000000200 */
[C---:B---3--:R-:W-:Y:S08]  /*113a0*/  HMMA.16816.F32.BF16 R24, R4.reuse, R52, R20 ;  /* 0x000000340418723c */ /* 0x048ff00000041814 */
[C---:B------:R-:W-:Y:S01]  /*113b0*/  HMMA.16816.F32.BF16 R20, R4.reuse, R54, R16 ;  /* 0x000000360414723c */ /* 0x040fe20000041810 */
[----:B------:R-:W-:Y:S07]  /*113c0*/  LDSM.16.M88.4 R52, [R2+0x5000] ;  /* 0x005000000234783b */ /* 0x000fee0000000200 */
[C---:B------:R-:W-:Y:S08]  /*113d0*/  HMMA.16816.F32.BF16 R16, R4.reuse, R56, R32 ;  /* 0x000000380410723c */ /* 0x040ff00000041820 */
[----:B------:R-:W-:Y:S01]  /*113e0*/  HMMA.16816.F32.BF16 R4, R4, R58, R8 ;  /* 0x0000003a0404723c */ /* 0x000fe20000041808 */
[----:B------:R-:W1:Y:S04]  /*113f0*/  LDSM.16.M88.4 R8, [R197+0xc000] ;  /* 0x00c00000c508783b */ /* 0x000e680000000200 */
[----:B------:R-:W3:Y:S03]  /*11400*/  LDSM.16.M88.4 R56, [R2+0x5800] ;  /* 0x005800000238783b */ /* 0x000ee60000000200 */
[C---:B--2---:R-:W-:Y:S01]  /*11410*/  HMMA.16816.F32.BF16 R32, R12.reuse, R40, R36 ;  /* 0x000000280c20723c */ /* 0x044fe20000041824 */
[----:B------:R-:W-:Y:S07]  /*11420*/  LDSM.16.M88.4 R36, [R143+0x5000] ;  /* 0x005000008f24783b */ /* 0x000fee0000000200 */
[C---:B------:R-:W-:Y:S01]  /*11430*/  HMMA.16816.F32.BF16 R28, R12.reuse, R42, R28 ;  /* 0x0000002a0c1c723c */ /* 0x040fe2000004181c */
[----:B------:R-:W-:Y:S07]  /*11440*/  LDSM.16.M88.4 R40, [R143+0x4800] ;  /* 0x004800008f28783b */ /* 0x000fee0000000200 */
[C---:B------:R-:W-:Y:S08]  /*11450*/  HMMA.16816.F32.BF16 R24, R12.reuse, R48, R24 ;  /* 0x000000300c18723c */ /* 0x040ff00000041818 */
[C---:B------:R-:W-:Y:S01]  /*11460*/  HMMA.16816.F32.BF16 R20, R12.reuse, R50, R20 ;  /* 0x000000320c14723c */ /* 0x040fe20000041814 */
[----:B------:R-:W-:Y:S07]  /*11470*/  LDSM.16.M88.4 R48, [R143+0x5800] ;  /* 0x005800008f30783b */ /* 0x000fee0000000200 */
[C---:B----4-:R-:W-:Y:S08]  /*11480*/  HMMA.16816.F32.BF16 R16, R12.reuse, R60, R16 ;  /* 0x0000003c0c10723c */ /* 0x050ff00000041810 */
[----:B------:R-:W-:Y:S01]  /*11490*/  HMMA.16816.F32.BF16 R12, R12, R62, R4 ;  /* 0x0000003e0c0c723c */ /* 0x000fe20000041804 */
[----:B------:R-:W2:Y:S01]  /*114a0*/  LDSM.16.M88.4 R4, [R196+0xc000] ;  /* 0x00c00000c404783b */ /* 0x000ea20000000200 */
[----:B------:R-:W-:-:S06]  /*114b0*/  DEPBAR.LE SB0, 0x0 ;  /* 0x000080000000791a */ /* 0x000fcc0000000000 */
[C---:B-1----:R-:W-:Y:S08]  /*114c0*/  HMMA.16816.F32.BF16 R32, R8.reuse, R44, R32 ;  /* 0x0000002c0820723c */ /* 0x042ff00000041820 */
[C---:B------:R-:W-:Y:S08]  /*114d0*/  HMMA.16816.F32.BF16 R28, R8.reuse, R46, R28 ;  /* 0x0000002e081c723c */ /* 0x040ff0000004181c */
[C---:B------:R-:W-:Y:S08]  /*114e0*/  HMMA.16816.F32.BF16 R24, R8.reuse, R52, R24 ;  /* 0x000000340818723c */ /* 0x040ff00000041818 */
[C---:B------:R-:W-:Y:S08]  /*114f0*/  HMMA.16816.F32.BF16 R20, R8.reuse, R54, R20 ;  /* 0x000000360814723c */ /* 0x040ff00000041814 */
[C---:B---3--:R-:W-:Y:S08]  /*11500*/  HMMA.16816.F32.BF16 R16, R8.reuse, R56, R16 ;  /* 0x000000380810723c */ /* 0x048ff00000041810 */
[----:B------:R-:W-:Y:S08]  /*11510*/  HMMA.16816.F32.BF16 R8, R8, R58, R12 ;  /* 0x0000003a0808723c */ /* 0x000ff0000004180c */
[C---:B--2---:R-:W-:Y:S08]  /*11520*/  HMMA.16816.F32.BF16 R12, R4.reuse, R40, R32 ;  /* 0x00000028040c723c */ /* 0x044ff00000041820 */
        /* <DEDUP_REMOVED lines=13> */
[C---:B------:R-:W-:Y:S01]  /*11600*/  LOP3.LUT P5, RZ, R207.reuse, 0x8, RZ, 0xc0, !PT ;  /* 0x00000008cfff7812 */ /* 0x040fe200078ac0ff */
[----:B------:R-:W-:Y:S01]  /*11610*/  IMAD R2, R2, c[0x0][0x1e0], RZ ;  /* 0x0000780002027a24 */ /* 0x000fe200078e02ff */
[C---:B------:R-:W-:Y:S02]  /*11620*/  LOP3.LUT P6, RZ, R207.reuse, 0x4, RZ, 0xc0, !PT ;  /* 0x00000004cfff7812 */ /* 0x040fe400078cc0ff */
[C---:B------:R-:W-:Y:S01]  /*11630*/  LOP3.LUT P3, RZ, R207.reuse, 0x2, RZ, 0xc0, !PT ;  /* 0x00000002cfff7812 */ /* 0x040fe2000786c0ff */
[----:B------:R-:W-:Y:S01]  /*11640*/  IMAD R4, R0, c[0x0][0x1e4], R2 ;  /* 0x0000790000047a24 */ /* 0x000fe200078e0202 */
[----:B------:R-:W-:Y:S01]  /*11650*/  LOP3.LUT P4, RZ, R207, 0x1, RZ, 0xc0, !PT ;  /* 0x00000001cfff7812 */ /* 0x000fe2000788c0ff */
[----:B------:R-:W-:-:S02]  /*11660*/  @P0 IMAD.MOV.U32 R6, RZ, RZ, c[0x0][0x1e0] ;  /* 0x00007800ff060624 */ /* 0x000fc400078e00ff */
        /* <DEDUP_REMOVED lines=27> */
.L_x_1478:
[----:B------:R-:W-:Y:S05]  /*11820*/  BSYNC B0 ;  /* 0x0000000000007941 */ /* 0x000fea0003800000 */
.L_x_1477:
[----:B------:R-:W-:Y:S01]  /*11830*/  IMAD.IADD R0, R65, 0x1, -R217 ;  /* 0x0000000141007824 */ /* 0x000fe200078e0ad9 */
[----:B------:R-:W-:Y:S04]  /*11840*/  LDSM.16.MT88.4 R44, [R192] ;  /* 0x00000000c02c783b */ /* 0x000fe80000004200 */
        /* <DEDUP_REMOVED lines=8> */
[----:B------:R-:W-:Y:S02]  /*118d0*/  ISETP.GT.AND P4, PT, R0, 0x9, PT ;  /* 0x000000090000780c */ /* 0x000fe40003f84270 */
[----:B------:R-:W-:Y:S01]  /*118e0*/  FSEL R7, R40, -INF , P0 ;  /* 0xff80000028077808 */ /* 0x000fe20000000000 */
[----:B------:R-:W-:Y:S01]  /*118f0*/  LDSM.16.MT88.4 R64, [R193+0x3000] ;  /* 0x00300000c140783b */ /* 0x000fe20000004200 */
[----:B------:R-:W-:-:S02]  /*11900*/  FMNMX.FTZ R2, R5, R6, !PT ;  /* 0x0000000605027209 */ /* 0x000fc40007810000 */
[C---:B------:R-:W-:Y:S01]  /*11910*/  ISETP.GT.AND P6, PT, R0.reuse, 0x10, PT ;  /* 0x000000100000780c */ /* 0x040fe20003fc4270 */
[----:B------:R-:W-:Y:S01]  /*11920*/  LDSM.16.MT88.4 R68, [R191+0x3000] ;  /* 0x00300000bf44783b */ /* 0x000fe20000004200 */
[----:B------:R-:W-:Y:S02]  /*11930*/  FSEL R9, R41, -INF , P4 ;  /* 0xff80000029097808 */ /* 0x000fe40002000000 */
[----:B------:R-:W-:Y:S01]  /*11940*/  FMNMX.FTZ R2, R7, R2, !PT ;  /* 0x0000000207027209 */ /* 0x000fe20007810000 */
[----:B------:R-:W-:Y:S01]  /*11950*/  LDSM.16.MT88.4 R72, [R191+0x3800] ;  /* 0x00380000bf48783b */ /* 0x000fe20000004200 */
[----:B------:R-:W-:Y:S02]  /*11960*/  ISETP.GT.AND P5, PT, R0, 0x11, PT ;  /* 0x000000110000780c */ /* 0x000fe40003fa4270 */
[----:B------:R-:W-:Y:S01]  /*11970*/  FSEL R8, R28, -INF , P6 ;  /* 0xff8000001c087808 */ /* 0x000fe20003000000 */
[----:B------:R-:W-:Y:S01]  /*11980*/  LDSM.16.MT88.4 R76, [R192+0x3000] ;  /* 0x00300000c04c783b */ /* 0x000fe20000004200 */
[----:B------:R-:W-:-:S02]  /*11990*/  FMNMX.FTZ R2, R9, R2, !PT ;  /* 0x0000000209027209 */ /* 0x000fc40007810000 */
[----:B------:R-:W-:Y:S01]  /*119a0*/  ISETP.GT.AND P3, PT, R0, 0x18, PT ;  /* 0x000000180000780c */ /* 0x000fe20003f64270 */
[----:B------:R-:W-:Y:S01]  /*119b0*/  LDSM.16.MT88.4 R160, [R190+0x1000] ;  /* 0x00100000bea0783b */ /* 0x000fe20000004200 */
[----:B------:R-:W-:Y:S02]  /*119c0*/  FSEL R10, R29, -INF , P5 ;  /* 0xff8000001d0a7808 */ /* 0x000fe40002800000 */
[----:B------:R-:W-:Y:S01]  /*119d0*/  FMNMX.FTZ R2, R8, R2, !PT ;  /* 0x0000000208027209 */ /* 0x000fe20007810000 */
[----:B------:R-:W-:Y:S01]  /*119e0*/  LDSM.16.MT88.4 R152, [R191+0x1000] ;  /* 0x00100000bf98783b */ /* 0x000fe20000004200 */
[----:B------:R-:W-:Y:S02]  /*119f0*/  ISETP.GT.AND P5, PT, R0, 0x19, PT ;  /* 0x000000190000780c */ /* 0x000fe40003fa4270 */
[----:B------:R-:W-:Y:S01]  /*11a00*/  FSEL R11, R20, -INF , P3 ;  /* 0xff800000140b7808 */ /* 0x000fe20001800000 */
[----:B------:R-:W0:Y:S01]  /*11a10*/  LDGDEPBAR ;  /* 0x00000000000079af */ /* 0x000e220000000000 */
[----:B------:R-:W-:-:S02]  /*11a20*/  FMNMX.FTZ R2, R10, R2, !PT ;  /* 0x000000020a027209 */ /* 0x000fc40007810000 */
        /* <DEDUP_REMOVED lines=15> */
[----:B------:R-:W-:Y:S02]  /*11b20*/  FMNMX.FTZ R3, R14, R20, !PT ;  /* 0x000000140e037209 */ /* 0x000fe40007810000 */
[----:B------:R-:W-:Y:S02]  /*11b30*/  FSEL R91, R25, -INF , P0 ;  /* 0xff800000195b7808 */ /* 0x000fe40000000000 */
[----:B------:R-:W-:-:S02]  /*11b40*/  FMNMX.FTZ R2, R92, R2, !PT ;  /* 0x000000025c027209 */ /* 0x000fc40007810000 */
[----:B------:R-:W-:Y:S02]  /*11b50*/  FSEL R18, R43, -INF , P4 ;  /* 0xff8000002b127808 */ /* 0x000fe40002000000 */
[----:B------:R-:W-:Y:S01]  /*11b60*/  FMNMX.FTZ R3, R19, R3, !PT ;  /* 0x0000000313037209 */ /* 0x000fe20007810000 */
[----:B------:R-:W-:Y:S01]  /*11b70*/  LDSM.16.MT88.4 R40, [R191+0x800] ;  /* 0x00080000bf28783b */ /* 0x000fe20000004200 */
[----:B------:R-:W-:Y:S02]  /*11b80*/  FSEL R17, R30, -INF , P6 ;  /* 0xff8000001e117808 */ /* 0x000fe40003000000 */
[----:B------:R-:W-:Y:S02]  /*11b90*/  FMNMX.FTZ R2, R91, R2, !PT ;  /* 0x000000025b027209 */ /* 0x000fe40007810000 */
[C---:B------:R-:W-:Y:S02]  /*11ba0*/  ISETP.GT.AND P6, PT, R0.reuse, 0x11, PT ;  /* 0x000000110000780c */ /* 0x040fe40003fc4270 */
[----:B------:R-:W-:Y:S01]  /*11bb0*/  ISETP.GT.AND P4, PT, R0, 0x18, PT ;  /* 0x000000180000780c */ /* 0x000fe20003f84270 */
[----:B------:R-:W1:Y:S01]  /*11bc0*/  SHFL.BFLY PT, R4, R2, 0x2, 0x1f ;  /* 0x0c401f0002047f89 */ /* 0x000e6200000e0000 */
[----:B------:R-:W-:-:S02]  /*11bd0*/  FMNMX.FTZ R0, R18, R3, !PT ;  /* 0x0000000312007209 */ /* 0x000fc40007810000 */
[----:B------:R-:W-:Y:S02]  /*11be0*/  FSEL R13, R31, -INF , P6 ;  /* 0xff8000001f0d7808 */ /* 0x000fe40003000000 */
[----:B------:R-:W-:Y:S01]  /*11bf0*/  FMNMX.FTZ R0, R17, R0, !PT ;  /* 0x0000000011007209 */ /* 0x000fe20007810000 */
[----:B------:R-:W-:Y:S01]  /*11c00*/  LDSM.16.MT88.4 R28, [R193] ;  /* 0x00000000c11c783b */ /* 0x000fe20000004200 */
[----:B------:R-:W-:Y:S02]  /*11c10*/  FSEL R16, R22, -INF , P4 ;  /* 0xff80000016107808 */ /* 0x000fe40002000000 */
[----:B------:R-:W-:Y:S02]  /*11c20*/  FMNMX.FTZ R0, R13, R0, !PT ;  /* 0x000000000d007209 */ /* 0x000fe40007810000 */
[----:B------:R-:W-:Y:S02]  /*11c30*/  FSEL R15, R23, -INF , P5 ;  /* 0xff800000170f7808 */ /* 0x000fe40002800000 */
[----:B------:R-:W-:-:S02]  /*11c40*/  FMNMX.FTZ R0, R16, R0, !PT ;  /* 0x0000000010007209 */ /* 0x000fc40007810000 */
[----:B------:R-:W-:Y:S02]  /*11c50*/  FSEL R90, R34, -INF , P3 ;  /* 0xff800000225a7808 */ /* 0x000fe40001800000 */
[----:B------:R-:W-:Y:S02]  /*11c60*/  FMNMX.FTZ R0, R15, R0, !PT ;  /* 0x000000000f007209 */ /* 0x000fe40007810000 */
[----:B------:R-:W-:Y:S02]  /*11c70*/  FSEL R89, R35, -INF , P2 ;  /* 0xff80000023597808 */ /* 0x000fe40001000000 */
[----:B------:R-:W-:Y:S01]  /*11c80*/  FMNMX.FTZ R3, R90, R0, !PT ;  /* 0x000000005a037209 */ /* 0x000fe20007810000 */
[----:B------:R-:W-:Y:S01]  /*11c90*/  LDSM.16.MT88.4 R32, [R191] ;  /* 0x00000000bf20783b */ /* 0x000fe20000004200 */
[----:B------:R-:W-:Y:S02]  /*11ca0*/  FSEL R88, R26, -INF , P1 ;  /* 0xff8000001a587808 */ /* 0x000fe40000800000 */
[----:B------:R-:W-:-:S02]  /*11cb0*/  FMNMX.FTZ R3, R89, R3, !PT ;  /* 0x0000000359037209 */ /* 0x000fc40007810000 */
[----:B-1----:R-:W-:Y:S02]  /*11cc0*/  FMNMX.FTZ R0, R2, R4, !PT ;  /* 0x0000000402007209 */ /* 0x002fe40007810000 */
[----:B------:R-:W-:Y:S02]  /*11cd0*/  FSEL R87, R27, -INF , P0 ;  /* 0xff8000001b577808 */ /* 0x000fe40000000000 */
[----:B------:R-:W-:Y:S01]  /*11ce0*/  FMNMX.FTZ R3, R88, R3, !PT ;  /* 0x0000000358037209 */ /* 0x000fe20007810000 */
[----:B------:R-:W1:Y:S03]  /*11cf0*/  SHFL.BFLY PT, R2, R0, 0x1, 0x1f ;  /* 0x0c201f0000027f89 */ /* 0x000e6600000e0000 */
[----:B------:R-:W-:Y:S01]  /*11d00*/  FMNMX.FTZ R3, R87, R3, !PT ;  /* 0x0000000357037209 */ /* 0x000fe20007810000 */
[----:B------:R-:W-:Y:S04]  /*11d10*/  LDSM.16.MT88.4 R24, [R190+0x800] ;  /* 0x00080000be18783b */ /* 0x000fe80000004200 */
[----:B------:R-:W2:Y:S01]  /*11d20*/  SHFL.BFLY PT, R4, R3, 0x2, 0x1f ;  /* 0x0c401f0003047f89 */ /* 0x000ea200000e0000 */
[----:B-1----:R-:W-:-:S04]  /*11d30*/  FMNMX.FTZ R137, R0, R2, !PT ;  /* 0x0000000200897209 */ /* 0x002fc80007810000 */
[C---:B------:R-:W-:Y:S01]  /*11d40*/  FSETP.NEU.FTZ.AND P0, PT, R137.reuse, -INF , PT ;  /* 0xff8000008900780b */ /* 0x040fe20003f1d000 */
[----:B------:R-:W-:Y:S01]  /*11d50*/  FMUL.FTZ R2, R137, c[0x0][0x2d0] ;  /* 0x0000b40089027a20 */ /* 0x000fe20000410000 */
[----:B--2---:R-:W-:-:S04]  /*11d60*/  FMNMX.FTZ R0, R3, R4, !PT ;  /* 0x0000000403007209 */ /* 0x004fc80007810000 */
[----:B------:R-:W-:Y:S01]  /*11d70*/  FSEL R2, R2, RZ, P0 ;  /* 0x000000ff02027208 */ /* 0x000fe20000000000 */
[----:B------:R-:W1:Y:S04]  /*11d80*/  SHFL.BFLY PT, R4, R0, 0x1, 0x1f ;  /* 0x0c201f0000047f89 */ /* 0x000e6800000e0000 */
[----:B------:R-:W-:-:S04]  /*11d90*/  FFMA.FTZ R3, R5, c[0x0][0x2d0], -R2 ;  /* 0x0000b40005037a23 */ /* 0x000fc80000010802 */
[----:B------:R2:W-:Y:S02]  /*11da0*/  MUFU.EX2 R84, R3 ;  /* 0x0000000300547308 */ /* 0x0005e40000000800 */
[--C-:B--2---:R-:W-:Y:S01]  /*11db0*/  FFMA.FTZ R3, R6, c[0x0][0x2d0], -R2.reuse ;  /* 0x0000b40006037a23 */ /* 0x104fe20000010802 */
[----:B-1----:R-:W-:Y:S01]  /*11dc0*/  FMNMX.FTZ R136, R0, R4, !PT ;  /* 0x0000000400887209 */ /* 0x002fe20007810000 */
[----:B------:R-:W-:-:S04]  /*11dd0*/  FFMA.FTZ R0, R10, c[0x0][0x2d0], -R2 ;  /* 0x0000b4000a007a23 */ /* 0x000fc80000010802 */
[----:B------:R1:W2:Y:S01]  /*11de0*/  MUFU.EX2 R83, R3 ;  /* 0x0000000300537308 */ /* 0x0002a20000000800 */
[----:B------:R-:W-:-:S07]  /*11df0*/  FSETP.NEU.FTZ.AND P0, PT, R136, -INF , PT ;  /* 0xff8000008800780b */ /* 0x000fce0003f1d000 */
[----:B------:R3:W-:Y:S01]  /*11e00*/  MUFU.EX2 R252, R0 ;  /* 0x0000000000fc7308 */ /* 0x0007e20000000800 */
[----:B-1----:R-:W-:Y:S02]  /*11e10*/  FFMA.FTZ R3, R7, c[0x0][0x2d0], -R2 ;  /* 0x0000b40007037a23 */ /* 0x002fe40000010802 */
[----:B------:R-:W1:Y:S05]  /*11e20*/  LDSM.16.MT88.4 R4, [R190] ;  /* 0x00000000be04783b */ /* 0x000e6a0000004200 */
[----:B------:R4:W-:Y:S01]  /*11e30*/  MUFU.EX2 R86, R3 ;  /* 0x0000000300567308 */ /* 0x0009e20000000800 */
[----:B---3--:R-:W-:-:S05]  /*11e40*/  FMUL.FTZ R0, R136, c[0x0][0x2d0] ;  /* 0x0000b40088007a20 */ /* 0x008fca0000410000 */
[----:B------:R-:W-:Y:S01]  /*11e50*/  FSEL R0, R0, RZ, P0 ;  /* 0x000000ff00007208 */ /* 0x000fe20000000000 */
[----:B----4-:R-:W-:-:S04]  /*11e60*/  FFMA.FTZ R3, R9, c[0x0][0x2d0], -R2 ;  /* 0x0000b40009037a23 */ /* 0x010fc80000010802 */
[----:B------:R3:W4:Y:S02]  /*11e70*/  MUFU.EX2 R85, R3 ;  /* 0x0000000300557308 */ /* 0x0007240000000800 */
[----:B---3--:R-:W-:Y:S01]  /*11e80*/  FFMA.FTZ R3, R8, c[0x0][0x2d0], -R2 ;  /* 0x0000b40008037a23 */ /* 0x008fe20000010802 */
[----:B--2---:R-:W-:Y:S02]  /*11e90*/  F2FP.BF16.PACK_AB R8, R83, R84 ;  /* 0x000000545308723e */ /* 0x004fe400000010ff */
[----:B----4-:R-:W-:-:S03]  /*11ea0*/  F2FP.BF16.PACK_AB R10, R85, R86 ;  /* 0x00000056550a723e */ /* 0x010fc600000010ff */
[----:B------:R2:W-:Y:S02]  /*11eb0*/  MUFU.EX2 R95, R3 ;  /* 0x00000003005f7308 */ /* 0x0005e40000000800 */
[----:B--2---:R-:W-:-:S06]  /*11ec0*/  FFMA.FTZ R3, R11, c[0x0][0x2d0], -R2 ;  /* 0x0000b4000b037a23 */ /* 0x004fcc0000010802 */
[----:B------:R2:W-:Y:S02]  /*11ed0*/  MUFU.EX2 R205, R3 ;  /* 0x0000000300cd7308 */ /* 0x0005e40000000800 */
[----:B--2---:R-:W-:-:S06]  /*11ee0*/  FFMA.FTZ R3, R12, c[0x0][0x2d0], -R2 ;  /* 0x0000b4000c037a23 */ /* 0x004fcc0000010802 */
[----:B------:R2:W-:Y:S02]  /*11ef0*/  MUFU.EX2 R204, R3 ;  /* 0x0000000300cc7308 */ /* 0x0005e40000000800 */
[----:B--2---:R-:W-:-:S06]  /*11f00*/  FFMA.FTZ R3, R14, c[0x0][0x2d0], -R0 ;  /* 0x0000b4000e037a23 */ /* 0x004fcc0000010800 */
[----:B------:R2:W-:Y:S02]  /*11f10*/  MUFU.EX2 R82, R3 ;  /* 0x0000000300527308 */ /* 0x0005e40000000800 */
[----:B--2---:R-:W-:-:S06]  /*11f20*/  FFMA.FTZ R3, R20, c[0x0][0x2d0], -R0 ;  /* 0x0000b40014037a23 */ /* 0x004fcc0000010800 */
[----:B------:R2:W3:Y:S02]  /*11f30*/  MUFU.EX2 R81, R3 ;  /* 0x0000000300517308 */ /* 0x0004e40000000800 */
[----:B--2---:R-:W-:Y:S01]  /*11f40*/  FFMA.FTZ R3, R19, c[0x0][0x2d0], -R0 ;  /* 0x0000b40013037a23 */ /* 0x004fe20000010800 */
[----:B---3--:R-:W-:-:S05]  /*11f50*/  F2FP.BF16.PACK_AB R9, R81, R82 ;  /* 0x000000525109723e */ /* 0x008fca00000010ff */
[----:B------:R2:W-:Y:S02]  /*11f60*/  MUFU.EX2 R80, R3 ;  /* 0x0000000300507308 */ /* 0x0005e40000000800 */
[----:B--2---:R-:W-:-:S06]  /*11f70*/  FFMA.FTZ R3, R18, c[0x0][0x2d0], -R0 ;  /* 0x0000b40012037a23 */ /* 0x004fcc0000010800 */
[----:B------:R2:W3:Y:S02]  /*11f80*/  MUFU.EX2 R203, R3 ;  /* 0x0000000300cb7308 */ /* 0x0004e40000000800 */
[----:B--2---:R-:W-:Y:S01]  /*11f90*/  FFMA.FTZ R3, R17, c[0x0][0x2d0], -R0 ;  /* 0x0000b40011037a23 */ /* 0x004fe20000010800 */
[----:B---3--:R-:W-:-:S05]  /*11fa0*/  F2FP.BF16.PACK_AB R11, R203, R80 ;  /* 0x00000050cb0b723e */ /* 0x008fca00000010ff */
[----:B------:R2:W-:Y:S02]  /*11fb0*/  MUFU.EX2 R201, R3 ;  /* 0x0000000300c97308 */ /* 0x0005e40000000800 */
[----:B-1----:R-:W-:Y:S07]  /*11fc0*/  HMMA.16816.F32.BF16 R20, R8, R4, RZ ;  /* 0x000000040814723c */ /* 0x002fee00000418ff */
[----:B------:R-:W-:Y:S01]  /*11fd0*/  F2FP.BF16.PACK_AB R4, R252, R95 ;  /* 0x0000005ffc04723e */ /* 0x000fe200000010ff */
[----:B--2---:R-:W-:-:S04]  /*11fe0*/  FFMA.FTZ R3, R13, c[0x0][0x2d0], -R0 ;  /* 0x0000b4000d037a23 */ /* 0x004fc80000010800 */
[----:B------:R1:W2:Y:S02]  /*11ff0*/  MUFU.EX2 R199, R3 ;  /* 0x0000000300c77308 */ /* 0x0002a40000000800 */
[--C-:B-1----:R-:W-:Y:S01]  /*12000*/  FFMA.FTZ R3, R16, c[0x0][0x2d0], -R0.reuse ;  /* 0x0000b40010037a23 */ /* 0x102fe20000010800 */
[----:B--2---:R-:W-:Y:S01]  /*12010*/  F2FP.BF16.PACK_AB R5, R199, R201 ;  /* 0x000000c9c705723e */ /* 0x004fe200000010ff */
[----:B------:R-:W-:Y:S04]  /*12020*/  HMMA.16816.F32.BF16 R16, R8, R6, RZ ;  /* 0x000000060810723c */ /* 0x000fe800000418ff */
[----:B------:R1:W-:Y:S03]  /*12030*/  MUFU.EX2 R198, R3 ;  /* 0x0000000300c67308 */ /* 0x0003e60000000800 */
[----:B------:R-:W-:Y:S01]  /*12040*/  F2FP.BF16.PACK_AB R6, R204, R205 ;  /* 0x000000cdcc06723e */ /* 0x000fe200000010ff */
[----:B-1----:R-:W-:-:S02]  /*12050*/  FFMA.FTZ R3, R15, c[0x0][0x2d0], -R0 ;  /* 0x0000b4000f037a23 */ /* 0x002fc40000010800 */
[----:B------:R-:W-:Y:S02]  /*12060*/  HMMA.16816.F32.BF16 R12, R8, R32, RZ ;  /* 0x00000020080c723c */ /* 0x000fe400000418ff */
[----:B------:R-:W1:Y:S02]  /*12070*/  MUFU.EX2 R132, R3 ;  /* 0x0000000300847308 */ /* 0x000e640000000800 */
[----:B-1----:R-:W-:-:S07]  /*12080*/  F2FP.BF16.PACK_AB R7, R132, R198 ;  /* 0x000000c68407723e */ /* 0x002fce00000010ff */
[C---:B------:R-:W-:Y:S08]  /*12090*/  HMMA.16816.F32.BF16 R164, R4.reuse, R24, R20 ;  /* 0x0000001804a4723c */ /* 0x040ff00000041814 */
[----:B------:R-:W-:Y:S01]  /*120a0*/  HMMA.16816.F32.BF16 R36, R4, R26, R16 ;  /* 0x0000001a0424723c */ /* 0x000fe20000041810 */
[----:B------:R-:W1:Y:S07]  /*120b0*/  LDSM.16.MT88.4 R24, [R193+0x800] ;  /* 0x00080000c118783b */ /* 0x000e6e0000004200 */
[----:B------:R-:W-:Y:S08]  /*120c0*/  HMMA.16816.F32.BF16 R20, R8, R28, RZ ;  /* 0x0000001c0814723c */ /* 0x000ff000000418ff */
[----:B------:R-:W-:Y:S08]  /*120d0*/  HMMA.16816.F32.BF16 R156, R4, R40, R12 ;  /* 0x00000028049c723c */ /* 0x000ff0000004180c */
[----:B------:R-:W-:Y:S01]  /*120e0*/  HMMA.16816.F32.BF16 R12, R8, R34, RZ ;  /* 0x00000022080c723c */ /* 0x000fe200000418ff */
[----:B------:R-:W-:Y:S01]  /*120f0*/  IMAD.MOV.U32 R98, RZ, RZ, R36 ;  /* 0x000000ffff627224 */ /* 0x000fe200078e0024 */
[----:B------:R-:W-:Y:S01]  /*12100*/  LDSM.16.MT88.4 R32, [R190+0x2000] ;  /* 0x00200000be20783b */ /* 0x000fe20000004200 */
[----:B------:R-:W-:-:S02]  /*12110*/  IMAD.MOV.U32 R97, RZ, RZ, R37 ;  /* 0x000000ffff617224 */ /* 0x000fc400078e0025 */
[----:B------:R-:W-:Y:S02]  /*12120*/  IMAD.MOV.U32 R96, RZ, RZ, R38 ;  /* 0x000000ffff607224 */ /* 0x000fe400078e0026 */
[----:B------:R-:W-:Y:S01]  /*12130*/  IMAD.MOV.U32 R3, RZ, RZ, R39 ;  /* 0x000000ffff037224 */ /* 0x000fe200078e0027 */
[----:B------:R-:W-:Y:S01]  /*12140*/  HMMA.16816.F32.BF16 R16, R8, R30, RZ ;  /* 0x0000001e0810723c */ /* 0x000fe200000418ff */
[----:B------:R-:W2:Y:S07]  /*12150*/  LDSM.16.MT88.4 R36, [R190+0x1800] ;  /* 0x00180000be24783b */ /* 0x000eae0000004200 */
[----:B-1----:R-:W-:Y:S08]  /*12160*/  HMMA.16816.F32.BF16 R148, R4, R24, R20 ;  /* 0x000000180494723c */ /* 0x002ff00000041814 */
[----:B------:R-:W-:Y:S08]  /*12170*/  HMMA.16816.F32.BF16 R20, R8, R46, RZ ;  /* 0x0000002e0814723c */ /* 0x000ff000000418ff */
[----:B------:R-:W-:Y:S01]  /*12180*/  HMMA.16816.F32.BF16 R144, R4, R42, R12 ;  /* 0x0000002a0490723c */ /* 0x000fe2000004180c */
[----:B------:R-:W-:Y:S07]  /*12190*/  LDSM.16.MT88.4 R40, [R190+0x3800] ;  /* 0x00380000be28783b */ /* 0x000fee0000004200 */
[----:B------:R-:W-:Y:S01]  /*121a0*/  HMMA.16816.F32.BF16 R12, R8, R44, RZ ;  /* 0x0000002c080c723c */ /* 0x000fe200000418ff */
[----:B------:R-:W-:Y:S07]  /*121b0*/  LDSM.16.MT88.4 R44, [R192+0x2000] ;  /* 0x00200000c02c783b */ /* 0x000fee0000004200 */
[C---:B------:R-:W-:Y:S01]  /*121c0*/  HMMA.16816.F32.BF16 R56, R4.reuse, R26, R16 ;  /* 0x0000001a0438723c */ /* 0x040fe20000041810 */
[----:B------:R-:W1:Y:S07]  /*121d0*/  LDSM.16.MT88.4 R24, [R193+0x1800] ;  /* 0x00180000c118783b */ /* 0x000e6e0000004200 */
[C---:B------:R-:W-:Y:S01]  /*121e0*/  HMMA.16816.F32.BF16 R236, R4.reuse, R54, R20 ;  /* 0x0000003604ec723c */ /* 0x040fe20000041814 */
[----:B------:R-:W3:Y:S07]  /*121f0*/  LDSM.16.MT88.4 R20, [R192+0x1800] ;  /* 0x00180000c014783b */ /* 0x000eee0000004200 */
[----:B------:R-:W-:Y:S01]  /*12200*/  HMMA.16816.F32.BF16 R248, R4, R52, R12 ;  /* 0x0000003404f8723c */ /* 0x000fe2000004180c */
[----:B------:R-:W4:Y:S07]  /*12210*/  LDSM.16.MT88.4 R52, [R193+0x2000] ;  /* 0x00200000c134783b */ /* 0x000f2e0000004200 */
[----:B--2---:R-:W-:Y:S01]  /*12220*/  HMMA.16816.F32.BF16 R28, R8, R36, RZ ;  /* 0x00000024081c723c */ /* 0x004fe200000418ff */
[----:B------:R-:W-:-:S02]  /*12230*/  IMAD.MOV.U32 R102, RZ, RZ, R56 ;  /* 0x000000ffff667224 */ /* 0x000fc400078e0038 */
[----:B------:R-:W-:Y:S02]  /*12240*/  IMAD.MOV.U32 R101, RZ, RZ, R57 ;  /* 0x000000ffff657224 */ /* 0x000fe400078e0039 */
[----:B------:R-:W-:Y:S02]  /*12250*/  IMAD.MOV.U32 R100, RZ, RZ, R58 ;  /* 0x000000ffff647224 */ /* 0x000fe400078e003a */
[----:B------:R-:W-:Y:S01]  /*12260*/  IMAD.MOV.U32 R99, RZ, RZ, R59 ;  /* 0x000000ffff637224 */ /* 0x000fe200078e003b */
[C---:B------:R-:W-:Y:S01]  /*12270*/  HMMA.16816.F32.BF16 R16, R8.reuse, R38, RZ ;  /* 0x000000260810723c */ /* 0x040fe200000418ff */
[----:B------:R-:W2:Y:S07]  /*12280*/  LDSM.16.MT88.4 R56, [R191+0x2000] ;  /* 0x00200000bf38783b */ /* 0x000eae0000004200 */
[C---:B------:R-:W-:Y:S08]  /*12290*/  HMMA.16816.F32.BF16 R12, R8.reuse, R48, RZ ;  /* 0x00000030080c723c */ /* 0x040ff000000418ff */
[----:B-1----:R-:W-:Y:S08]  /*122a0*/  HMMA.16816.F32.BF16 R36, R8, R24, RZ ;  /* 0x000000180824723c */ /* 0x002ff000000418ff */
[C---:B------:R-:W-:Y:S08]  /*122b0*/  HMMA.16816.F32.BF16 R244, R4.reuse, R32, R28 ;  /* 0x0000002004f4723c */ /* 0x040ff0000004181c */
[----:B------:R-:W-:Y:S08]  /*122c0*/  HMMA.16816.F32.BF16 R240, R4, R34, R16 ;  /* 0x0000002204f0723c */ /* 0x000ff00000041810 */
[C---:B------:R-:W-:Y:S08]  /*122d0*/  HMMA.16816.F32.BF16 R32, R8.reuse, R26, RZ ;  /* 0x0000001a0820723c */ /* 0x040ff000000418ff */
[C---:B---3--:R-:W-:Y:S08]  /*122e0*/  HMMA.16816.F32.BF16 R28, R8.reuse, R20, RZ ;  /* 0x00000014081c723c */ /* 0x048ff000000418ff */
[C---:B------:R-:W-:Y:S08]  /*122f0*/  HMMA.16816.F32.BF16 R24, R8.reuse, R22, RZ ;  /* 0x000000160818723c */ /* 0x040ff000000418ff */
[----:B------:R-:W-:Y:S08]  /*12300*/  HMMA.16816.F32.BF16 R20, R8, R60, RZ ;  /* 0x0000003c0814723c */ /* 0x000ff000000418ff */
[----:B----4-:R-:W-:Y:S01]  /*12310*/  HMMA.16816.F32.BF16 R228, R4, R52, R36 ;  /* 0x0000003404e4723c */ /* 0x010fe20000041824 */
[----:B------:R-:W1:Y:S06]  /*12320*/  LDSM.16.MT88.4 R36, [R193+0x3800] ;  /* 0x00380000c124783b */ /* 0x000e6c0000004200 */
[----:B------:R-:W-:Y:S01]  /*12330*/  IMAD.MOV.U32 R52, RZ, RZ, R102 ;  /* 0x000000ffff347224 */ /* 0x000fe200078e0066 */
[----:B------:R-:W-:Y:S01]  /*12340*/  HMMA.16816.F32.BF16 R48, R8, R50, RZ ;  /* 0x000000320830723c */ /* 0x000fe200000418ff */
[----:B------:R-:W-:-:S07]  /*12350*/  IMAD.MOV.U32 R53, RZ, RZ, R101 ;  /* 0x000000ffff357224 */ /* 0x000fce00078e0065 */
[----:B------:R-:W-:Y:S08]  /*12360*/  HMMA.16816.F32.BF16 R16, R8, R62, RZ ;  /* 0x0000003e0810723c */ /* 0x000ff000000418ff */
[C---:B------:R-:W-:Y:S07]  /*12370*/  HMMA.16816.F32.BF16 R176, R4.reuse, R46, R24 ;  /* 0x0000002e04b0723c */ /* 0x040fee0000041818 */
[----:B------:R-:W-:Y:S01]  /*12380*/  IMAD.MOV.U32 R46, RZ, RZ, R96 ;  /* 0x000000ffff2e7224 */ /* 0x000fe200078e0060 */
[----:B------:R-:W-:Y:S01]  /*12390*/  HMMA.16816.F32.BF16 R224, R4, R40, R20 ;  /* 0x0000002804e0723c */ /* 0x000fe20000041814 */
[----:B------:R-:W-:-:S02]  /*123a0*/  IMAD.MOV.U32 R47, RZ, RZ, R3 ;  /* 0x000000ffff2f7224 */ /* 0x000fc400078e0003 */
[----:B------:R-:W-:-:S05]  /*123b0*/  FFMA.FTZ R3, R94, c[0x0][0x2d0], -R2 ;  /* 0x0000b4005e037a23 */ /* 0x000fca0000010802 */
[----:B------:R-:W-:Y:S01]  /*123c0*/  HMMA.16816.F32.BF16 R220, R4, R54, R32 ;  /* 0x0000003604dc723c */ /* 0x000fe20000041820 */
[----:B------:R-:W3:Y:S06]  /*123d0*/  LDSM.16.MT88.4 R32, [R190+0x4800] ;  /* 0x00480000be20783b */ /* 0x000eec0000004200 */
[----:B------:R-:W-:Y:S01]  /*123e0*/  IMAD.MOV.U32 R55, RZ, RZ, R99 ;  /* 0x000000ffff377224 */ /* 0x000fe200078e0063 */
[----:B------:R-:W-:Y:S01]  /*123f0*/  HMMA.16816.F32.BF16 R24, R8, R64, RZ ;  /* 0x000000400818723c */ /* 0x000fe200000418ff */
[----:B------:R-:W-:-:S07]  /*12400*/  IMAD.MOV.U32 R54, RZ, RZ, R100 ;  /* 0x000000ffff367224 */ /* 0x000fce00078e0064 */
[----:B------:R-:W-:Y:S01]  /*12410*/  HMMA.16816.F32.BF16 R20, R8, R66, RZ ;  /* 0x000000420814723c */ /* 0x000fe200000418ff */
[----:B------:R-:W-:Y:S07]  /*12420*/  LDSM.16.MT88.4 R64, [R192+0x2800] ;  /* 0x00280000c040783b */ /* 0x000fee0000004200 */
[----:B--2---:R-:W-:Y:S08]  /*12430*/  HMMA.16816.F32.BF16 R232, R4, R56, R12 ;  /* 0x0000003804e8723c */ /* 0x004ff0000004180c */
[----:B------:R-:W-:Y:S07]  /*12440*/  HMMA.16816.F32.BF16 R12, R8, R68, RZ ;  /* 0x00000044080c723c */ /* 0x000fee00000418ff */
[----:B------:R-:W-:Y:S01]  /*12450*/  IMAD.MOV.U32 R69, RZ, RZ, R103 ;  /* 0x000000ffff457224 */ /* 0x000fe200078e0067 */
[C---:B------:R-:W-:Y:S01]  /*12460*/  HMMA.16816.F32.BF16 R56, R4.reuse, R58, R48 ;  /* 0x0000003a0438723c */ /* 0x040fe20000041830 */
[----:B------:R-:W2:Y:S07]  /*12470*/  LDSM.16.MT88.4 R48, [R192+0x3800] ;  /* 0x00380000c030783b */ /* 0x000eae0000004200 */
[C---:B------:R-:W-:Y:S07]  /*12480*/  HMMA.16816.F32.BF16 R60, R4.reuse, R44, R28 ;  /* 0x0000002c043c723c */ /* 0x040fee000004181c */
[----:B------:R-:W-:Y:S01]  /*12490*/  IMAD.MOV.U32 R44, RZ, RZ, R98 ;  /* 0x000000ffff2c7224 */ /* 0x000fe200078e0062 */
[----:B------:R-:W-:Y:S01]  /*124a0*/  HMMA.16816.F32.BF16 R184, R4, R42, R16 ;  /* 0x0000002a04b8723c */ /* 0x000fe20000041810 */
[----:B------:R-:W4:Y:S01]  /*124b0*/  LDSM.16.MT88.4 R40, [R191+0x4800] ;  /* 0x00480000bf28783b */ /* 0x000f220000004200 */
[----:B------:R-:W-:-:S06]  /*124c0*/  IMAD.MOV.U32 R45, RZ, RZ, R97 ;  /* 0x000000ffff2d7224 */ /* 0x000fcc00078e0061 */
[----:B------:R-:W-:Y:S08]  /*124d0*/  HMMA.16816.F32.BF16 R28, R8, R70, RZ ;  /* 0x00000046081c723c */ /* 0x000ff000000418ff */
[C---:B-1----:R-:W-:Y:S08]  /*124e0*/  HMMA.16816.F32.BF16 R172, R4.reuse, R36, R24 ;  /* 0x0000002404ac723c */ /* 0x042ff00000041818 */
[C---:B------:R-:W-:Y:S01]  /*124f0*/  HMMA.16816.F32.BF16 R168, R4.reuse, R38, R20 ;  /* 0x0000002604a8723c */ /* 0x040fe20000041814 */
[----:B------:R-:W1:Y:S07]  /*12500*/  LDSM.16.MT88.4 R36, [R190+0x5000] ;  /* 0x00500000be24783b */ /* 0x000e6e0000004200 */
[----:B------:R-:W-:Y:S08]  /*12510*/  HMMA.16816.F32.BF16 R180, R4, R72, R12 ;  /* 0x0000004804b4723c */ /* 0x000ff0000004180c */
[C---:B------:R-:W-:Y:S08]  /*12520*/  HMMA.16816.F32.BF16 R16, R8.reuse, R76, RZ ;  /* 0x0000004c0810723c */ /* 0x040ff000000418ff */
[----:B------:R-:W-:Y:S08]  /*12530*/  HMMA.16816.F32.BF16 R12, R8, R78, RZ ;  /* 0x0000004e080c723c */ /* 0x000ff000000418ff */
[----:B------:R-:W-:Y:S01]  /*12540*/  HMMA.16816.F32.BF16 R96, R4, R74, R28 ;  /* 0x0000004a0460723c */ /* 0x000fe2000004181c */
[----:B------:R-:W5:Y:S04]  /*12550*/  LDSM.16.MT88.4 R28, [R191+0x5000] ;  /* 0x00500000bf1c783b */ /* 0x000f680000004200 */
[----:B------:R-:W-:Y:S03]  /*12560*/  LDSM.16.MT88.4 R72, [R190+0x4000] ;  /* 0x00400000be48783b */ /* 0x000fe60000004200 */
[C---:B---3--:R-:W-:Y:S08]  /*12570*/  HMMA.16816.F32.BF16 R24, R8.reuse, R32, RZ ;  /* 0x000000200818723c */ /* 0x048ff000000418ff */
[----:B------:R-:W-:Y:S01]  /*12580*/  HMMA.16816.F32.BF16 R20, R8, R34, RZ ;  /* 0x000000220814723c */ /* 0x000fe200000418ff */
[----:B------:R-:W3:Y:S07]  /*12590*/  LDSM.16.MT88.4 R32, [R193+0x4800] ;  /* 0x00480000c120783b */ /* 0x000eee0000004200 */
[C---:B--2---:R-:W-:Y:S08]  /*125a0*/  HMMA.16816.F32.BF16 R112, R4.reuse, R48, R16 ;  /* 0x000000300470723c */ /* 0x044ff00000041810 */
[----:B------:R-:W-:Y:S01]  /*125b0*/  HMMA.16816.F32.BF16 R104, R4, R50, R12 ;  /* 0x000000320468723c */ /* 0x000fe2000004180c */
[----:B------:R-:W-:Y:S07]  /*125c0*/  LDSM.16.MT88.4 R48, [R191+0x2800] ;  /* 0x00280000bf30783b */ /* 0x000fee0000004200 */
[C---:B----4-:R-:W-:Y:S08]  /*125d0*/  HMMA.16816.F32.BF16 R16, R8.reuse, R40, RZ ;  /* 0x000000280810723c */ /* 0x050ff000000418ff */
[----:B------:R-:W-:Y:S01]  /*125e0*/  HMMA.16816.F32.BF16 R12, R8, R42, RZ ;  /* 0x0000002a080c723c */ /* 0x000fe200000418ff */
[----:B------:R-:W-:Y:S07]  /*125f0*/  LDSM.16.MT88.4 R40, [R190+0x2800] ;  /* 0x00280000be28783b */ /* 0x000fee0000004200 */
[C---:B-1----:R-:W-:Y:S01]  /*12600*/  HMMA.16816.F32.BF16 R120, R4.reuse, R38, R20 ;  /* 0x000000260478723c */ /* 0x042fe20000041814 */
[----:B------:R-:W1:Y:S07]  /*12610*/  LDSM.16.MT88.4 R20, [R193+0x5000] ;  /* 0x00500000c114783b */ /* 0x000e6e0000004200 */
[C---:B------:R-:W-:Y:S08]  /*12620*/  HMMA.16816.F32.BF16 R100, R4.reuse, R36, R24 ;  /* 0x000000240464723c */ /* 0x040ff00000041818 */
[C---:B-----5:R-:W-:Y:S08]  /*12630*/  HMMA.16816.F32.BF16 R108, R4.reuse, R28, R16 ;  /* 0x0000001c046c723c */ /* 0x060ff00000041810 */
[----:B------:R-:W-:Y:S08]  /*12640*/  HMMA.16816.F32.BF16 R24, R4, R30, R12 ;  /* 0x0000001e0418723c */ /* 0x000ff0000004180c */
[C---:B---3--:R-:W-:Y:S08]  /*12650*/  HMMA.16816.F32.BF16 R16, R8.reuse, R32, RZ ;  /* 0x000000200810723c */ /* 0x048ff000000418ff */
[----:B------:R-:W-:Y:S01]  /*12660*/  HMMA.16816.F32.BF16 R12, R8, R34, RZ ;  /* 0x00000022080c723c */ /* 0x000fe200000418ff */
[----:B------:R-:W-:Y:S11]  /*12670*/  LDSM.16.MT88.4 R32, [R192+0x1000] ;  /* 0x00100000c020783b */ /* 0x000ff60000004200 */
[----:B------:R-:W-:Y:S04]  /*12680*/  @!UPT UIADD3 URZ, URZ, URZ, URZ ;  /* 0x0000003f3f3ff290 */ /* 0x000fe8000fffe03f */
[C---:B-1----:R-:W-:Y:S08]  /*12690*/  HMMA.16816.F32.BF16 R116, R4.reuse, R20, R16 ;  /* 0x000000140474723c */ /* 0x042ff00000041810 */
[----:B------:R-:W-:Y:S01]  /*126a0*/  HMMA.16816.F32.BF16 R20, R4, R22, R12 ;  /* 0x000000160414723c */ /* 0x000fe2000004180c */
[----:B------:R-:W1:Y:S07]  /*126b0*/  LDSM.16.MT88.4 R12, [R192+0x4800] ;  /* 0x00480000c00c783b */ /* 0x000e6e0000004200 */
[C---:B-1----:R-:W-:Y:S08]  /*126c0*/  HMMA.16816.F32.BF16 R16, R8.reuse, R12, RZ ;  /* 0x0000000c0810723c */ /* 0x042ff000000418ff */
[----:B------:R-:W-:Y:S01]  /*126d0*/  HMMA.16816.F32.BF16 R8, R8, R14, RZ ;  /* 0x0000000e0808723c */ /* 0x000fe200000418ff */
[----:B------:R-:W1:Y:S11]  /*126e0*/  LDSM.16.MT88.4 R12, [R192+0x5000] ;  /* 0x00500000c00c783b */ /* 0x000e760000004200 */
[----:B------:R-:W-:Y:S04]  /*126f0*/  @!UPT UIADD3 URZ, URZ, URZ, URZ ;  /* 0x0000003f3f3ff290 */ /* 0x000fe8000fffe03f */
[C---:B-1----:R-:W-:Y:S01]  /*12700*/  HMMA.16816.F32.BF16 R124, R4.reuse, R12, R16 ;  /* 0x0000000c047c723c */ /* 0x042fe20000041810 */
[----:B------:R1:W-:Y:S07]  /*12710*/  MUFU.EX2 R12, R3 ;  /* 0x00000003000c7308 */ /* 0x0003ee0000000800 */
[----:B------:R-:W-:Y:S01]  /*12720*/  HMMA.16816.F32.BF16 R16, R4, R14, R8 ;  /* 0x0000000e0410723c */ /* 0x000fe20000041808 */
[----:B------:R-:W-:Y:S01]  /*12730*/  LDSM.16.MT88.4 R8, [R192+0x5800] ;  /* 0x00580000c008783b */ /* 0x000fe20000004200 */
[----:B-1----:R-:W-:-:S04]  /*12740*/  FFMA.FTZ R3, R93, c[0x0][0x2d0], -R2 ;  /* 0x0000b4005d037a23 */ /* 0x002fc80000010802 */
[----:B------:R1:W2:Y:S02]  /*12750*/  MUFU.EX2 R13, R3 ;  /* 0x00000003000d7308 */ /* 0x0002a40000000800 */
[--C-:B-1----:R-:W-:Y:S01]  /*12760*/  FFMA.FTZ R3, R92, c[0x0][0x2d0], -R2.reuse ;  /* 0x0000b4005c037a23 */ /* 0x102fe20000010802 */
[----:B--2---:R-:W-:Y:S01]  /*12770*/  F2FP.BF16.PACK_AB R128, R13, R12 ;  /* 0x0000000c0d80723e */ /* 0x004fe200000010ff */
[----:B------:R-:W-:-:S04]  /*12780*/  FFMA.FTZ R2, R91, c[0x0][0x2d0], -R2 ;  /* 0x0000b4005b027a23 */ /* 0x000fc80000010802 */
[----:B------:R1:W-:Y:S08]  /*12790*/  MUFU.EX2 R15, R3 ;  /* 0x00000003000f7308 */ /* 0x0003f00000000800 */
[----:B------:R2:W3:Y:S01]  /*127a0*/  MUFU.EX2 R14, R2 ;  /* 0x00000002000e7308 */ /* 0x0004e20000000800 */
[----:B-1----:R-:W-:Y:S02]  /*127b0*/  FADD.FTZ R3, R84, R83 ;  /* 0x0000005354037221 */ /* 0x002fe40000010000 */
[----:B--2---:R-:W-:Y:S01]  /*127c0*/  FFMA.FTZ R2, R90, c[0x0][0x2d0], -R0 ;  /* 0x0000b4005a027a23 */ /* 0x004fe20000010800 */
[----:B---3--:R-:W-:-:S04]  /*127d0*/  F2FP.BF16.PACK_AB R130, R14, R15 ;  /* 0x0000000f0e82723e */ /* 0x008fc800000010ff */
[----:B------:R1:W-:Y:S02]  /*127e0*/  MUFU.EX2 R7, R2 ;  /* 0x0000000200077308 */ /* 0x0003e40000000800 */
[----:B-1----:R-:W-:-:S06]  /*127f0*/  FFMA.FTZ R2, R89, c[0x0][0x2d0], -R0 ;  /* 0x0000b40059027a23 */ /* 0x002fcc0000010800 */
[----:B------:R1:W2:Y:S02]  /*12800*/  MUFU.EX2 R6, R2 ;  /* 0x0000000200067308 */ /* 0x0002a40000000800 */
[--C-:B-1----:R-:W-:Y:S01]  /*12810*/  FFMA.FTZ R2, R88, c[0x0][0x2d0], -R0.reuse ;  /* 0x0000b40058027a23 */ /* 0x102fe20000010800 */
[----:B--2---:R-:W-:Y:S01]  /*12820*/  F2FP.BF16.PACK_AB R129, R6, R7 ;  /* 0x000000070681723e */ /* 0x004fe200000010ff */
[----:B------:R-:W-:Y:S01]  /*12830*/  FFMA.FTZ R0, R87, c[0x0][0x2d0], -R0 ;  /* 0x0000b40057007a23 */ /* 0x000fe20000010800 */
[----:B------:R-:W-:Y:S03]  /*12840*/  LDSM.16.MT88.4 R88, [R193+0x4000] ;  /* 0x00400000c158783b */ /* 0x000fe60000004200 */
[----:B------:R1:W-:Y:S08]  /*12850*/  MUFU.EX2 R5, R2 ;  /* 0x0000000200057308 */ /* 0x0003f00000000800 */
[----:B------:R2:W3:Y:S01]  /*12860*/  MUFU.EX2 R4, R0 ;  /* 0x0000000000047308 */ /* 0x0004e20000000800 */
[----:B-1----:R-:W-:-:S02]  /*12870*/  FADD.FTZ R2, R82, R81 ;  /* 0x0000005152027221 */ /* 0x002fc40000010000 */
[----:B--2---:R-:W-:Y:S01]  /*12880*/  FADD.FTZ R0, R86, R3 ;  /* 0x0000000356007221 */ /* 0x004fe20000010000 */
[----:B---3--:R-:W-:Y:S01]  /*12890*/  F2FP.BF16.PACK_AB R131, R4, R5 ;  /* 0x000000050483723e */ /* 0x008fe200000010ff */
[----:B------:R-:W-:Y:S02]  /*128a0*/  FADD.FTZ R3, R80, R2 ;  /* 0x0000000250037221 */ /* 0x000fe40000010000 */
[----:B------:R-:W1:Y:S01]  /*128b0*/  LDSM.16.MT88.4 R80, [R191+0x4000] ;  /* 0x00400000bf50783b */ /* 0x000e620000004200 */
[----:B------:R-:W-:Y:S02]  /*128c0*/  FADD.FTZ R2, R85, R0 ;  /* 0x0000000055027221 */ /* 0x000fe40000010000 */
[----:B------:R-:W-:Y:S01]  /*128d0*/  FADD.FTZ R0, R203, R3 ;  /* 0x00000003cb007221 */ /* 0x000fe20000010000 */
[----:B------:R-:W-:Y:S03]  /*128e0*/  HMMA.16816.F32.BF16 R28, R128, R32, R248 ;  /* 0x00000020801c723c */ /* 0x000fe600000418f8 */
[----:B------:R-:W-:-:S04]  /*128f0*/  FADD.FTZ R0, R201, R0 ;  /* 0x00000000c9007221 */ /* 0x000fc80000010000 */
[----:B------:R-:W-:Y:S01]  /*12900*/  IMAD.MOV.U32 R250, RZ, RZ, R95 ;  /* 0x000000fffffa7224 */ /* 0x000fe200078e005f */
[C---:B------:R-:W-:Y:S01]  /*12910*/  HMMA.16816.F32.BF16 R164, R128.reuse, R160, R164 ;  /* 0x000000a080a4723c */ /* 0x040fe200000418a4 */
[----:B------:R-:W-:Y:S02]  /*12920*/  IMAD.MOV.U32 R251, RZ, RZ, R69 ;  /* 0x000000fffffb7224 */ /* 0x000fe400078e0045 */
[----:B------:R-:W-:Y:S02]  /*12930*/  FADD.FTZ R2, R250, R2 ;  /* 0x00000002fa027221 */ /* 0x000fe40000010000 */
[----:B------:R-:W-:Y:S01]  /*12940*/  FADD.FTZ R0, R199, R0 ;  /* 0x00000000c7007221 */ /* 0x000fe20000010000 */
[----:B------:R-:W-:Y:S01]  /*12950*/  IADD3 R201, R251, -0x2, RZ ;  /* 0xfffffffefbc97810 */ /* 0x000fe20007ffe0ff */
[----:B------:R-:W-:Y:S01]  /*12960*/  FADD.FTZ R2, R252, R2 ;  /* 0x00000002fc027221 */ /* 0x000fe20000010000 */
[----:B------:R-:W-:Y:S01]  /*12970*/  HMMA.16816.F32.BF16 R156, R128, R152, R156 ;  /* 0x00000098809c723c */ /* 0x000fe2000004189c */
[----:B------:R-:W-:Y:S01]  /*12980*/  FADD.FTZ R0, R198, R0 ;  /* 0x00000000c6007221 */ /* 0x000fe20000010000 */
[----:B------:R-:W-:Y:S01]  /*12990*/  ISETP.GE.AND P0, PT, R201, R219, PT ;  /* 0x000000dbc900720c */ /* 0x000fe20003f06270 */
        /* <DEDUP_REMOVED lines=9> */
[----:B------:R-:W2:Y:S01]  /*12a30*/  LDSM.16.MT88.4 R144, [R193+0x1000] ;  /* 0x00100000c190783b */ /* 0x000ea20000004200 */
[----:B------:R-:W-:-:S02]  /*12a40*/  FADD.FTZ R0, R5, R0 ;  /* 0x0000000005007221 */ /* 0x000fc40000010000 */
[----:B------:R-:W-:Y:S02]  /*12a50*/  FADD.FTZ R2, R15, R2 ;  /* 0x000000020f027221 */ /* 0x000fe40000010000 */
[----:B------:R-:W-:Y:S02]  /*12a60*/  FADD.FTZ R205, R4, R0 ;  /* 0x0000000004cd7221 */ /* 0x000fe40000010000 */
[----:B-1----:R-:W-:Y:S01]  /*12a70*/  HMMA.16816.F32.BF16 R76, R128, R80, R180 ;  /* 0x00000050804c723c */ /* 0x002fe200000418b4 */
[----:B------:R-:W-:-:S07]  /*12a80*/  FADD.FTZ R204, R14, R2 ;  /* 0x000000020ecc7221 */ /* 0x000fce0000010000 */
[C---:B------:R-:W-:Y:S01]  /*12a90*/  HMMA.16816.F32.BF16 R80, R128.reuse, R82, R96 ;  /* 0x000000528050723c */ /* 0x040fe20000041860 */
[----:B------:R-:W1:Y:S07]  /*12aa0*/  LDSM.16.MT88.4 R96, [R192+0x4000] ;  /* 0x00400000c060783b */ /* 0x000e6e0000004200 */
[C---:B------:R-:W-:Y:S08]  /*12ab0*/  HMMA.16816.F32.BF16 R44, R128.reuse, R48, R232 ;  /* 0x00000030802c723c */ /* 0x040ff000000418e8 */
[C---:B------:R-:W-:Y:S01]  /*12ac0*/  HMMA.16816.F32.BF16 R48, R128.reuse, R50, R56 ;  /* 0x000000328030723c */ /* 0x040fe20000041838 */
[----:B------:R-:W3:Y:S07]  /*12ad0*/  LDSM.16.MT88.4 R56, [R193+0x2800] ;  /* 0x00280000c138783b */ /* 0x000eee0000004200 */
[C---:B------:R-:W-:Y:S08]  /*12ae0*/  HMMA.16816.F32.BF16 R36, R128.reuse, R40, R244 ;  /* 0x000000288024723c */ /* 0x040ff000000418f4 */
[C---:B--2---:R-:W-:Y:S08]  /*12af0*/  HMMA.16816.F32.BF16 R148, R128.reuse, R144, R148 ;  /* 0x000000908094723c */ /* 0x044ff00000041894 */
[C---:B------:R-:W-:Y:S08]  /*12b00*/  HMMA.16816.F32.BF16 R144, R128.reuse, R146, R52 ;  /* 0x000000928090723c */ /* 0x040ff00000041834 */
[C---:B-1----:R-:W-:Y:S01]  /*12b10*/  HMMA.16816.F32.BF16 R92, R128.reuse, R96, R112 ;  /* 0x00000060805c723c */ /* 0x042fe20000041870 */
[----:B------:R-:W1:Y:S07]  /*12b20*/  LDSM.16.MT88.4 R112, [R191+0x5800] ;  /* 0x00580000bf70783b */ /* 0x000e6e0000004200 */
[C---:B------:R-:W-:Y:S01]  /*12b30*/  HMMA.16816.F32.BF16 R96, R128.reuse, R98, R104 ;  /* 0x000000628060723c */ /* 0x040fe20000041868 */
[----:B------:R-:W2:Y:S07]  /*12b40*/  LDSM.16.MT88.4 R104, [R190+0x5800] ;  /* 0x00580000be68783b */ /* 0x000eae0000004200 */
[C---:B---3--:R-:W-:Y:S08]  /*12b50*/  HMMA.16816.F32.BF16 R52, R128.reuse, R56, R228 ;  /* 0x000000388034723c */ /* 0x048ff000000418e4 */
[C---:B------:R-:W-:Y:S08]  /*12b60*/  HMMA.16816.F32.BF16 R60, R128.reuse, R64, R60 ;  /* 0x00000040803c723c */ /* 0x040ff0000004183c */
[C---:B------:R-:W-:Y:S08]  /*12b70*/  HMMA.16816.F32.BF16 R68, R128.reuse, R72, R224 ;  /* 0x000000488044723c */ /* 0x040ff000000418e0 */
[C---:B------:R-:W-:Y:S08]  /*12b80*/  HMMA.16816.F32.BF16 R84, R128.reuse, R88, R172 ;  /* 0x000000588054723c */ /* 0x040ff000000418ac */
[C---:B-1----:R-:W-:Y:S08]  /*12b90*/  HMMA.16816.F32.BF16 R108, R128.reuse, R112, R108 ;  /* 0x00000070806c723c */ /* 0x042ff0000004186c */
[C---:B--2---:R-:W-:Y:S08]  /*12ba0*/  HMMA.16816.F32.BF16 R100, R128.reuse, R104, R100 ;  /* 0x000000688064723c */ /* 0x044ff00000041864 */
[C---:B------:R-:W-:Y:S01]  /*12bb0*/  HMMA.16816.F32.BF16 R104, R128.reuse, R106, R120 ;  /* 0x0000006a8068723c */ /* 0x040fe20000041878 */
[----:B------:R-:W1:Y:S07]  /*12bc0*/  LDSM.16.MT88.4 R120, [R193+0x5800] ;  /* 0x00580000c178783b */ /* 0x000e6e0000004200 */
[C---:B------:R-:W-:Y:S08]  /*12bd0*/  HMMA.16816.F32.BF16 R32, R128.reuse, R34, R236 ;  /* 0x000000228020723c */ /* 0x040ff000000418ec */
[C---:B------:R-:W-:Y:S08]  /*12be0*/  HMMA.16816.F32.BF16 R40, R128.reuse, R42, R240 ;  /* 0x0000002a8028723c */ /* 0x040ff000000418f0 */
[C---:B------:R-:W-:Y:S08]  /*12bf0*/  HMMA.16816.F32.BF16 R56, R128.reuse, R58, R220 ;  /* 0x0000003a8038723c */ /* 0x040ff000000418dc */
        /* <DEDUP_REMOVED lines=8> */
[----:B------:R-:W-:Y:S07]  /*12c80*/  @!UPT UIADD3 URZ, URZ, URZ, URZ ;  /* 0x0000003f3f3ff290 */ /* 0x000fee000fffe03f */
[----:B------:R-:W-:Y:S11]  /*12c90*/  @!P0 BRA `(.L_x_1479) ;  /* 0x000029d000008947 */ /* 0x000ff60003800000 */
[----:B------:R-:W1:Y:S01]  /*12ca0*/  S2R R251, SR_TID.X ;  /* 0x0000000000fb7919 */ /* 0x000e620000002100 */
[----:B------:R-:W-:Y:S01]  /*12cb0*/  LOP3.LUT P0, RZ, R216, 0x2, RZ, 0xc0, !PT ;  /* 0x00000002d8ff7812 */ /* 0x000fe2000780c0ff */
[----:B------:R-:W-:Y:S01]  /*12cc0*/  IMAD.MOV.U32 R220, RZ, RZ, c[0x0][0x208] ;  /* 0x00008200ffdc7624 */ /* 0x000fe200078e00ff */
[----:B------:R-:W-:Y:S01]  /*12cd0*/  LOP3.LUT R207, R207, 0xffffffef, RZ, 0xc0, !PT ;  /* 0xffffffefcfcf7812 */ /* 0x000fe200078ec0ff */
[----:B------:R-:W-:Y:S01]  /*12ce0*/  IMAD.MOV.U32 R221, RZ, RZ, c[0x0][0x20c] ;  /* 0x00008300ffdd7624 */ /* 0x000fe200078e00ff */
[----:B------:R-:W-:-:S02]  /*12cf0*/  ISETP.GE.AND P1, PT, R209, c[0x0][0x1d4], PT ;  /* 0x00007500d1007a0c */ /* 0x000fc40003f26270 */
[----:B------:R-:W-:Y:S02]  /*12d00*/  ISETP.GE.AND P6, PT, R133, c[0x0][0x1d4], PT ;  /* 0x0000750085007a0c */ /* 0x000fe40003fc6270 */
[----:B------:R-:W-:-:S05]  /*12d10*/  ISETP.GE.AND P5, PT, R134, c[0x0][0x1d4], PT ;  /* 0x0000750086007a0c */ /* 0x000fca0003fa6270 */
[----:B------:R-:W-:Y:S02]  /*12d20*/  @P0 LOP3.LUT R207, R207, 0x10, RZ, 0xfc, !PT ;  /* 0x00000010cfcf0812 */ /* 0x000fe400078efcff */
[----:B------:R-:W-:Y:S02]  /*12d30*/  ISETP.GE.AND P0, PT, R208, c[0x0][0x1d4], PT ;  /* 0x00007500d0007a0c */ /* 0x000fe40003f06270 */
[----:B------:R-:W-:Y:S02]  /*12d40*/  LOP3.LUT R207, R207, 0xfffffffb, RZ, 0xc0, !PT ;  /* 0xfffffffbcfcf7812 */ /* 0x000fe400078ec0ff */
[----:B-1----:R-:W-:-:S13]  /*12d50*/  ISETP.GT.AND P2, PT, R251, 0x7f, PT ;  /* 0x0000007ffb00780c */ /* 0x002fda0003f44270 */
[----:B------:R-:W-:-:S04]  /*12d60*/  @P2 LOP3.LUT R207, R207, 0x4, RZ, 0xfc, !PT ;  /* 0x00000004cfcf2812 */ /* 0x000fc800078efcff */
[----:B------:R-:W-:-:S04]  /*12d70*/  LOP3.LUT R207, R207, 0xfffffffd, RZ, 0xc0, !PT ;  /* 0xfffffffdcfcf7812 */ /* 0x000fc800078ec0ff */
[----:B------:R-:W-:-:S04]  /*12d80*/  @P1 LOP3.LUT R207, R207, 0x2, RZ, 0xfc, !PT ;  /* 0x00000002cfcf1812 */ /* 0x000fc800078efcff */
[----:B------:R-:W-:-:S04]  /*12d90*/  LOP3.LUT R207, R207, 0xfffffffe, RZ, 0xc0, !PT ;  /* 0xfffffffecfcf7812 */ /* 0x000fc800078ec0ff */
[----:B------:R-:W-:Y:S02]  /*12da0*/  @P0 LOP3.LUT R207, R207, 0x1, RZ, 0xfc, !PT ;  /* 0x00000001cfcf0812 */ /* 0x000fe400078efcff */
[----:B------:R-:W-:Y:S02]  /*12db0*/  LOP3.LUT P0, RZ, R216, 0x4, RZ, 0xc0, !PT ;  /* 0x00000004d8ff7812 */ /* 0x000fe4000780c0ff */
[----:B------:R-:W-:-:S11]  /*12dc0*/  LOP3.LUT R207, R207, 0xfffffff7, RZ, 0xc0, !PT ;  /* 0xfffffff7cfcf7812 */ /* 0x000fd600078ec0ff */
[----:B------:R-:W-:Y:S02]  /*12dd0*/  @P0 LOP3.LUT R207, R207, 0x8, RZ, 0xfc, !PT ;  /* 0x00000008cfcf0812 */ /* 0x000fe400078efcff */
.L_x_1482:
[----:B------:R-:W-:Y:S04]  /*12de0*/  DEPBAR.LE SB0, 0x0 ;  /* 0x000080000000791a */ /* 0x000fe80000000000 */
[----:B------:R-:W-:Y:S01]  /*12df0*/  WARPSYNC 0xffffffff ;  /* 0xffffffff00007948 */ /* 0x000fe20003800000 */
[----:B------:R-:W-:Y:S01]  /*12e00*/  BAR.SYNC.DEFER_BLOCKING 0x0 ;  /* 0x0000000000007b1d */ /* 0x000fe20000010000 */
[----:B------:R-:W-:Y:S01]  /*12e10*/  SHF.R.S32.HI R0, RZ, 0x1f, R201 ;  /* 0x0000001fff007819 */ /* 0x000fe200000114c9 */
[----:B------:R-:W-:Y:S01]  /*12e20*/  IMAD.WIDE.U32 R2, R201, c[0x0][0x208], RZ ;  /* 0x00008200c9027a25 */ /* 0x000fe200078e00ff */
[----:B------:R-:W-:Y:S02]  /*12e30*/  LOP3.LUT P4, RZ, R216, 0x2, RZ, 0xc0, !PT ;  /* 0x00000002d8ff7812 */ /* 0x000fe4000788c0ff */
[C---:B------:R-:W-:Y:S01]  /*12e40*/  LOP3.LUT P3, RZ, R207.reuse, 0x1, RZ, 0xc0, !PT ;  /* 0x00000001cfff7812 */ /* 0x040fe2000786c0ff */
[----:B------:R-:W-:Y:S01]  /*12e50*/  IMAD R0, R0, c[0x0][0x208], RZ ;  /* 0x0000820000007a24 */ /* 0x000fe200078e02ff */
[----:B------:R-:W-:Y:S01]  /*12e60*/  LOP3.LUT P1, RZ, R207, 0x2, RZ, 0xc0, !PT ;  /* 0x00000002cfff7812 */ /* 0x000fe2000782c0ff */
[----:B------:R-:W-:Y:S02]  /*12e70*/  IMAD.MOV.U32 R132, RZ, RZ, R137 ;  /* 0x000000ffff847224 */ /* 0x000fe400078e0089 */
[----:B------:R-:W-:Y:S04]  /*12e80*/  IMAD R0, R201, c[0x0][0x20c], R0 ;  /* 0x00008300c9007a24 */ /* 0x000fe800078e0200 */
[----:B------:R-:W-:Y:S02]  /*12e90*/  IMAD.IADD R0, R3, 0x1, R0 ;  /* 0x0000000103007824 */ /* 0x000fe400078e0200 */
[----:B------:R-:W-:Y:S04]  /*12ea0*/  IMAD.WIDE.U32 R2, R2, 0x30, RZ ;  /* 0x0000003002027825 */ /* 0x000fe800078e00ff */
[----:B------:R-:W-:Y:S01]  /*12eb0*/  IMAD R0, R0, 0x30, RZ ;  /* 0x0000003000007824 */ /* 0x000fe200078e02ff */
[----:B------:R-:W-:Y:S03]  /*12ec0*/  LDSM.16.M88.4 R24, [R194] ;  /* 0x00000000c218783b */ /* 0x000fe60000000200 */
[----:B------:R-:W-:Y:S01]  /*12ed0*/  IMAD.IADD R0, R3, 0x1, R0 ;  /* 0x0000000103007824 */ /* 0x000fe200078e0200 */
[-C--:B------:R-:W-:Y:S01]  /*12ee0*/  IADD3 R3, P0, R212, R2.reuse, RZ ;  /* 0x00000002d4037210 */ /* 0x080fe20007f1e0ff */
[----:B------:R-:W-:Y:S01]  /*12ef0*/  BSSY B0, `(.L_x_1480) ;  /* 0x00000e7000007945 */ /* 0x000fe20003800000 */
[----:B------:R-:W1:Y:S03]  /*12f00*/  S2R R4, SR_TID.X ;  /* 0x0000000000047919 */ /* 0x000e660000002100 */
[----:B------:R-:W-:Y:S01]  /*12f10*/  IMAD.X R6, R0, 0x1, R215, P0 ;  /* 0x0000000100067824 */ /* 0x000fe200000e06d7 */
[----:B------:R-:W2:Y:S04]  /*12f20*/  LDSM.16.M88.4 R8, [R188] ;  /* 0x00000000bc08783b */ /* 0x000ea80000000200 */
[----:B------:R-:W3:Y:S04]  /*12f30*/  LDSM.16.M88.4 R16, [R188+0x800] ;  /* 0x00080000bc10783b */ /* 0x000ee80000000200 */
[----:B------:R-:W4:Y:S04]  /*12f40*/  LDSM.16.M88.4 R168, [R188+0x1000] ;  /* 0x00100000bca8783b */ /* 0x000f280000000200 */
[----:B------:R-:W-:Y:S01]  /*12f50*/  LDSM.16.M88.4 R172, [R195] ;  /* 0x00000000c3ac783b */ /* 0x000fe20000000200 */
[----:B-1----:R-:W-:Y:S11]  /*12f60*/  ISETP.GT.AND P2, PT, R4, 0x7f, PT ;  /* 0x0000007f0400780c */ /* 0x002ff60003f44270 */
[----:B------:R-:W-:Y:S02]  /*12f70*/  @!UPT UIADD3 URZ, URZ, URZ, URZ ;  /* 0x0000003f3f3ff290 */ /* 0x000fe4000fffe03f */
[C---:B------:R-:W-:Y:S04]  /*12f80*/  @!P2 LEA R5, P0, R220.reuse, R2, 0x5 ;  /* 0x00000002dc05a211 */ /* 0x040fe800078028ff */
[----:B------:R-:W-:Y:S02]  /*12f90*/  @!P2 LEA.HI.X R4, R220, R0, R221, 0x5, P0 ;  /* 0x00000000dc04a211 */ /* 0x000fe400000f2cdd */
[C---:B------:R-:W-:Y:S04]  /*12fa0*/  LEA R2, P0, R3.reuse, c[0x0][0x1f8], 0x1 ;  /* 0x00007e0003027a11 */ /* 0x040fe800078008ff */
[----:B------:R-:W-:Y:S02]  /*12fb0*/  LEA.HI.X R3, R3, c[0x0][0x1fc], R6, 0x1, P0 ;  /* 0x00007f0003037a11 */ /* 0x000fe400000f0c06 */
[----:B------:R-:W-:Y:S05]  /*12fc0*/  @!P2 IADD3 R0, P0, R5, R212, RZ ;  /* 0x000000d40500a210 */ /* 0x000fea0007f1e0ff */
[----:B------:R-:W-:Y:S01]  /*12fd0*/  @!P2 IMAD.X R4, R4, 0x1, R215, P0 ;  /* 0x000000010404a824 */ /* 0x000fe200000e06d7 */
[C---:B------:R-:W-:Y:S04]  /*12fe0*/  @!P2 LEA R198, P0, R0.reuse, c[0x0][0x1f8], 0x1 ;  /* 0x00007e0000c6aa11 */ /* 0x040fe800078008ff */
[----:B------:R-:W-:Y:S02]  /*12ff0*/  @!P2 LEA.HI.X R199, R0, c[0x0][0x1fc], R4, 0x1, P0 ;  /* 0x00007f0000c7aa11 */ /* 0x000fe400000f0c04 */
[C---:B--2---:R-:W-:Y:S03]  /*13000*/  HMMA.16816.F32.BF16 R4, R24.reuse, R8, RZ ;  /* 0x000000081804723c */ /* 0x044fe600000418ff */
[C---:B------:R-:W-:Y:S02]  /*13010*/  IADD3 R0, R188.reuse, 0x20, RZ ;  /* 0x00000020bc007810 */ /* 0x040fe40007ffe0ff */
[C---:B------:R-:W-:Y:S02]  /*13020*/  @P4 IADD3 R0, R188.reuse, -0x20, RZ ;  /* 0xffffffe0bc004810 */ /* 0x040fe40007ffe0ff */
[----:B------:R-:W-:Y:S01]  /*13030*/  ISETP.GT.AND P4, PT, R201, R219, PT ;  /* 0x000000dbc900720c */ /* 0x000fe20003f84270 */
[C---:B------:R-:W-:Y:S02]  /*13040*/  HMMA.16816.F32.BF16 R8, R24.reuse, R10, RZ ;  /* 0x0000000a1808723c */ /* 0x040fe400000418ff */
[----:B------:R-:W1:Y:S04]  /*13050*/  LDSM.16.M88.4 R176, [R0] ;  /* 0x0000000000b0783b */ /* 0x000e680000000200 */
[----:B------:R-:W2:Y:S02]  /*13060*/  LDSM.16.M88.4 R180, [R0+0x800] ;  /* 0x0008000000b4783b */ /* 0x000ea40000000200 */
[C---:B---3--:R-:W-:Y:S02]  /*13070*/  HMMA.16816.F32.BF16 R12, R24.reuse, R16, RZ ;  /* 0x00000010180c723c */ /* 0x048fe400000418ff */
[----:B------:R3:W5:Y:S04]  /*13080*/  LDSM.16.M88.4 R184, [R0+0x1000] ;  /* 0x0010000000b8783b */ /* 0x0007680000000200 */
[----:B------:R-:W-:Y:S01]  /*13090*/  @!PT LDS RZ, [RZ] ;  /* 0x00000000fffff984 */ /* 0x000fe20000000800 */
[----:B------:R-:W-:Y:S01]  /*130a0*/  @!PT LDS RZ, [RZ] ;  /* 0x00000000fffff984 */ /* 0x000fe20000000800 */
[----:B------:R-:W-:Y:S01]  /*130b0*/  @!PT LDS RZ, [RZ] ;  /* 0x00000000fffff984 */ /* 0x000fe20000000800 */
[----:B------:R1:W-:Y:S02]  /*130c0*/  LDGSTS.E.BYPASS.LTC128B.128 [R200+0x4080], [R2.64], !P5 ;  /* 0x0408000002c87fae */ /* 0x0003e4000e901d46 */
[C---:B------:R-:W-:Y:S02]  /*130d0*/  HMMA.16816.F32.BF16 R16, R24.reuse, R18, RZ ;  /* 0x000000121810723c */ /* 0x040fe400000418ff */
[----:B------:R2:W-:Y:S04]  /*130e0*/  LDGSTS.E.BYPASS.LTC128B.128 [R200+0x5880], [R2.64+0x80], !P6 ;  /* 0x0588008002c87fae */ /* 0x0005e8000f101d46 */
[----:B------:R2:W-:Y:S02]  /*130f0*/  LDGSTS.E.BYPASS.LTC128B.128 [R200+0x7080], [R2.64+0x100], !P3 ;  /* 0x0708010002c87fae */ /* 0x0005e4000d901d46 */
[C---:B----4-:R-:W-:Y:S02]  /*13100*/  HMMA.16816.F32.BF16 R20, R24.reuse, R168, RZ ;  /* 0x000000a81814723c */ /* 0x050fe400000418ff */
[----:B------:R4:W-:Y:S04]  /*13110*/  LDGSTS.E.BYPASS.LTC128B.128 [R200+0x8880], [R2.64+0x180], !P1 ;  /* 0x0888018002c87fae */ /* 0x0009e8000c901d46 */
[----:B------:R4:W-:Y:S02]  /*13120*/  @!P2 LDGSTS.E.BYPASS.LTC128B.128 [R202+0x5080], [R198.64], !P5 ;  /* 0x05080000c6caafae */ /* 0x0009e4000e901d46 */
[----:B------:R-:W-:Y:S01]  /*13130*/  HMMA.16816.F32.BF16 R24, R24, R170, RZ ;  /* 0x000000aa1818723c */ /* 0x000fe200000418ff */
[----:B---3--:R-:W-:Y:S01]  /*13140*/  IADD3 R0, R188, 0x40, RZ ;  /* 0x00000040bc007810 */ /* 0x008fe20007ffe0ff */
[----:B------:R4:W-:Y:S04]  /*13150*/  @!P2 LDGSTS.E.BYPASS.LTC128B.128 [R202+0x6880], [R198.64+0x80], !P6 ;  /* 0x06880080c6caafae */ /* 0x0009e8000f101d46 */
[----:B------:R4:W-:Y:S02]  /*13160*/  @!P2 LDGSTS.E.BYPASS.LTC128B.128 [R202+0x8080], [R198.64+0x100], !P3 ;  /* 0x08080100c6caafae */ /* 0x0009e4000d901d46 */
[C---:B-1----:R-:W-:Y:S02]  /*13170*/  HMMA.16816.F32.BF16 R4, R172.reuse, R176, R4 ;  /* 0x000000b0ac04723c */ /* 0x042fe40000041804 */
[----:B------:R4:W-:Y:S03]  /*13180*/  @!P2 LDGSTS.E.BYPASS.LTC128B.128 [R202+0x9880], [R198.64+0x180], !P1 ;  /* 0x09880180c6caafae */ /* 0x0009e6000c901d46 */
[----:B------:R-:W-:Y:S01]  /*13190*/  LOP3.LUT P1, RZ, R216, 0x4, RZ, 0xc0, !PT ;  /* 0x00000004d8ff7812 */ /* 0x000fe2000782c0ff */
[----:B------:R-:W-:Y:S02]  /*131a0*/  LDSM.16.M88.4 R168, [R197] ;  /* 0x00000000c5a8783b */ /* 0x000fe40000000200 */
[C---:B------:R-:W-:Y:S02]  /*131b0*/  HMMA.16816.F32.BF16 R8, R172.reuse, R178, R8 ;  /* 0x000000b2ac08723c */ /* 0x040fe40000041808 */
[----:B------:R-:W0:Y:S06]  /*131c0*/  LDGDEPBAR ;  /* 0x00000000000079af */ /* 0x000e2c0000000000 */
[C---:B--2---:R-:W-:Y:S04]  /*131d0*/  HMMA.16816.F32.BF16 R12, R172.reuse, R180, R12 ;  /* 0x000000b4ac0c723c */ /* 0x044fe8000004180c */
[----:B------:R-:W-:Y:S04]  /*131e0*/  @P1 IADD3 R0, R188, -0x40, RZ ;  /* 0xffffffc0bc001810 */ /* 0x000fe80007ffe0ff */
[C---:B------:R-:W-:Y:S01]  /*131f0*/  HMMA.16816.F32.BF16 R16, R172.reuse, R182, R16 ;  /* 0x000000b6ac10723c */ /* 0x040fe20000041810 */
[----:B------:R-:W1:Y:S04]  /*13200*/  LDSM.16.M88.4 R176, [R0] ;  /* 0x0000000000b0783b */ /* 0x000e680000000200 */
[----:B------:R-:W-:Y:S03]  /*13210*/  LDSM.16.M88.4 R180, [R0+0x1000] ;  /* 0x0010000000b4783b */ /* 0x000fe60000000200 */
[C---:B-----5:R-:W-:Y:S08]  /*13220*/  HMMA.16816.F32.BF16 R20, R172.reuse, R184, R20 ;  /* 0x000000b8ac14723c */ /* 0x060ff00000041814 */
[----:B------:R-:W-:Y:S01]  /*13230*/  HMMA.16816.F32.BF16 R24, R172, R186, R24 ;  /* 0x000000baac18723c */ /* 0x000fe20000041818 */
[----:B------:R-:W2:Y:S07]  /*13240*/  LDSM.16.M88.4 R172, [R0+0x800] ;  /* 0x0008000000ac783b */ /* 0x000eae0000000200 */
[C---:B-1----:R-:W-:Y:S08]  /*13250*/  HMMA.16816.F32.BF16 R4, R168.reuse, R176, R4 ;  /* 0x000000b0a804723c */ /* 0x042ff00000041804 */
[C---:B------:R-:W-:Y:S01]  /*13260*/  HMMA.16816.F32.BF16 R8, R168.reuse, R178, R8 ;  /* 0x000000b2a808723c */ /* 0x040fe20000041808 */
[----:B------:R-:W-:Y:S07]  /*13270*/  LDSM.16.M88.4 R176, [R143] ;  /* 0x000000008fb0783b */ /* 0x000fee0000000200 */
[C---:B--2---:R-:W-:Y:S08]  /*13280*/  HMMA.16816.F32.BF16 R12, R168.reuse, R172, R12 ;  /* 0x000000aca80c723c */ /* 0x044ff0000004180c */
[C---:B------:R-:W-:Y:S01]  /*13290*/  HMMA.16816.F32.BF16 R16, R168.reuse, R174, R16 ;  /* 0x000000aea810723c */ /* 0x040fe20000041810 */
[----:B------:R-:W1:Y:S07]  /*132a0*/  LDSM.16.M88.4 R172, [R196] ;  /* 0x00000000c4ac783b */ /* 0x000e6e0000000200 */
[C---:B------:R-:W-:Y:S08]  /*132b0*/  HMMA.16816.F32.BF16 R20, R168.reuse, R180, R20 ;  /* 0x000000b4a814723c */ /* 0x040ff00000041814 */
[----:B------:R-:W-:Y:S01]  /*132c0*/  HMMA.16816.F32.BF16 R24, R168, R182, R24 ;  /* 0x000000b6a818723c */ /* 0x000fe20000041818 */
[----:B------:R-:W2:Y:S04]  /*132d0*/  LDSM.16.M88.4 R168, [R143+0x800] ;  /* 0x000800008fa8783b */ /* 0x000ea80000000200 */
[----:B------:R-:W3:Y:S03]  /*132e0*/  LDSM.16.M88.4 R180, [R143+0x1000] ;  /* 0x001000008fb4783b */ /* 0x000ee60000000200 */
[C---:B-1----:R-:W-:Y:S08]  /*132f0*/  HMMA.16816.F32.BF16 R4, R172.reuse, R176, R4 ;  /* 0x000000b0ac04723c */ /* 0x042ff00000041804 */
[C---:B------:R-:W-:Y:S01]  /*13300*/  HMMA.16816.F32.BF16 R8, R172.reuse, R178, R8 ;  /* 0x000000b2ac08723c */ /* 0x040fe20000041808 */
[----:B------:R-:W-:Y:S07]  /*13310*/  LDSM.16.M88.4 R176, [R188+0x1800] ;  /* 0x00180000bcb0783b */ /* 0x000fee0000000200 */
[C---:B--2---:R-:W-:Y:S08]  /*13320*/  HMMA.16816.F32.BF16 R12, R172.reuse, R168, R12 ;  /* 0x000000a8ac0c723c */ /* 0x044ff0000004180c */
[C---:B------:R-:W-:Y:S01]  /*13330*/  HMMA.16816.F32.BF16 R16, R172.reuse, R170, R16 ;  /* 0x000000aaac10723c */ /* 0x040fe20000041810 */
[----:B------:R-:W1:Y:S07]  /*13340*/  LDSM.16.M88.4 R168, [R194+0x4000] ;  /* 0x00400000c2a8783b */ /* 0x000e6e0000000200 */
[C---:B---3--:R-:W-:Y:S08]  /*13350*/  HMMA.16816.F32.BF16 R20, R172.reuse, R180, R20 ;  /* 0x000000b4ac14723c */ /* 0x048ff00000041814 */
        /* <DEDUP_REMOVED lines=113> */
[----:B------:R-:W-:Y:S04]  /*13a70*/  DEPBAR.LE SB0, 0x0 ;  /* 0x000080000000791a */ /* 0x000fe80000000000 */
[----:B------:R-:W-:Y:S01]  /*13a80*/  BAR.SYNC.DEFER_BLOCKING 0x0 ;  /* 0x0000000000007b1d */ /* 0x000fe20000010000 */
[C---:B-1----:R-:W-:Y:S08]  /*13a90*/  HMMA.16816.F32.BF16 R4, R172.reuse, R176, R4 ;  /* 0x000000b0ac04723c */ /* 0x042ff00000041804 */
[C---:B------:R-:W-:Y:S08]  /*13aa0*/  HMMA.16816.F32.BF16 R8, R172.reuse, R178, R8 ;  /* 0x000000b2ac08723c */ /* 0x040ff00000041808 */
[C---:B--2---:R-:W-:Y:S08]  /*13ab0*/  HMMA.16816.F32.BF16 R12, R172.reuse, R168, R12 ;  /* 0x000000a8ac0c723c */ /* 0x044ff0000004180c */
[C---:B------:R-:W-:Y:S08]  /*13ac0*/  HMMA.16816.F32.BF16 R16, R172.reuse, R170, R16 ;  /* 0x000000aaac10723c */ /* 0x040ff00000041810 */
[C---:B---3--:R-:W-:Y:S08]  /*13ad0*/  HMMA.16816.F32.BF16 R20, R172.reuse, R180, R20 ;  /* 0x000000b4ac14723c */ /* 0x048ff00000041814 */
[----:B------:R-:W-:Y:S01]  /*13ae0*/  HMMA.16816.F32.BF16 R24, R172, R182, R24 ;  /* 0x000000b6ac18723c */ /* 0x000fe20000041818 */
[----:B------:R-:W-:Y:S07]  /*13af0*/  @!UPT UIADD3 URZ, URZ, URZ, URZ ;  /* 0x0000003f3f3ff290 */ /* 0x000fee000fffe03f */
[----:B------:R-:W-:-:S11]  /*13b00*/  @!P4 BRA `(.L_x_1481) ;  /* 0x000002500000c947 */ /* 0x000fd60003800000 */
[----:B----4-:R-:W-:Y:S04]  /*13b10*/  IADD3 R0, R201, -0x1, RZ ;  /* 0xffffffffc9007810 */ /* 0x010fe80007ffe0ff */
[----:B------:R-:W-:Y:S05]  /*13b20*/  SHF.R.S32.HI R2, RZ, 0x1f, R0 ;  /* 0x0000001fff027819 */ /* 0x000fea0000011400 */
[----:B------:R-:W-:Y:S01]  /*13b30*/  IMAD R168, R2, c[0x0][0x1e0], RZ ;  /* 0x0000780002a87a24 */ /* 0x000fe200078e02ff */
[----:B------:R-:W-:Y:S03]  /*13b40*/  IADD3 R2, -R206, 0x30, RZ ;  /* 0x00000030ce027810 */ /* 0x000fe60007ffe1ff */
[----:B------:R-:W-:Y:S01]  /*13b50*/  IMAD R168, R0, c[0x0][0x1e4], R168 ;  /* 0x0000790000a87a24 */ /* 0x000fe200078e02a8 */
[C---:B------:R-:W-:Y:S02]  /*13b60*/  ISETP.GE.AND P0, PT, R2.reuse, 0x21, PT ;  /* 0x000000210200780c */ /* 0x040fe40003f06270 */
[----:B------:R-:W-:Y:S01]  /*13b70*/  ISETP.GE.AND P1, PT, R2, 0x1, PT ;  /* 0x000000010200780c */ /* 0x000fe20003f26270 */
[----:B------:R-:W-:Y:S04]  /*13b80*/  IMAD.WIDE.U32 R2, R0, c[0x0][0x1e0], RZ ;  /* 0x0000780000027a25 */ /* 0x000fe800078e00ff */
[----:B------:R-:W-:Y:S02]  /*13b90*/  IMAD.IADD R0, R3, 0x1, R168 ;  /* 0x0000000103007824 */ /* 0x000fe400078e02a8 */
[----:B------:R-:W-:Y:S04]  /*13ba0*/  IMAD.WIDE.U32 R2, R2, 0x30, RZ ;  /* 0x0000003002027825 */ /* 0x000fe800078e00ff */
[----:B------:R-:W-:Y:S02]  /*13bb0*/  @P0 IMAD.MOV.U32 R168, RZ, RZ, c[0x0][0x1e0] ;  /* 0x00007800ffa80624 */ /* 0x000fe400078e00ff */
[----:B------:R-:W-:Y:S01]  /*13bc0*/  IMAD R0, R0, 0x30, RZ ;  /* 0x0000003000007824 */ /* 0x000fe200078e02ff */
[-C--:B------:R-:W-:Y:S02]  /*13bd0*/  @P1 IADD3 R169, P3, R210, R2.reuse, RZ ;  /* 0x00000002d2a91210 */ /* 0x080fe40007f7e0ff */
[----:B------:R-:W-:Y:S01]  /*13be0*/  @P0 LEA R2, P2, R168, R2, 0x5 ;  /* 0x00000002a8020211 */ /* 0x000fe200078428ff */
[----:B------:R-:W-:Y:S02]  /*13bf0*/  IMAD.IADD R0, R3, 0x1, R0 ;  /* 0x0000000103007824 */ /* 0x000fe400078e0200 */
[----:B------:R-:W-:Y:S02]  /*13c00*/  @P0 IMAD.MOV.U32 R3, RZ, RZ, c[0x0][0x1e4] ;  /* 0x00007900ff030624 */ /* 0x000fe400078e00ff */
[--C-:B------:R-:W-:Y:S01]  /*13c10*/  @P1 IMAD.X R170, R0, 0x1, R214.reuse, P3 ;  /* 0x0000000100aa1824 */ /* 0x100fe200018e06d6 */
[----:B------:R-:W-:Y:S02]  /*13c20*/  LOP3.LUT P3, RZ, R207, 0x2, RZ, 0xc0, !PT ;  /* 0x00000002cfff7812 */ /* 0x000fe4000786c0ff */
[----:B------:R-:W-:Y:S02]  /*13c30*/  @P0 LEA.HI.X R3, R168, R0, R3, 0x5, P2 ;  /* 0x00000000a8030211 */ /* 0x000fe400010f2c03 */
[----:B------:R-:W-:Y:S05]  /*13c40*/  @P0 IADD3 R0, P2, R2, R210, RZ ;  /* 0x000000d202000210 */ /* 0x000fea0007f5e0ff */
        /* <DEDUP_REMOVED lines=17> */
.L_x_1481:
[----:B----4-:R-:W-:Y:S05]  /*13d60*/  BSYNC B0 ;  /* 0x0000000000007941 */ /* 0x010fea0003800000 */
.L_x_1480:
[----:B-1----:R-:W-:Y:S01]  /*13d70*/  FMNMX.FTZ R3, R4, R137, !PT ;  /* 0x0000008904037209 */ /* 0x002fe20007810000 */
[----:B------:R-:W0:Y:S01]  /*13d80*/  LDGDEPBAR ;  /* 0x00000000000079af */ /* 0x000e220000000000 */
        /* <DEDUP_REMOVED lines=23> */
[----:B------:R-:W-:Y:S01]  /*13f00*/  IADD3 R201, R201, -0x1, RZ ;  /* 0xffffffffc9c97810 */ /* 0x000fe20007ffe0ff */
[----:B------:R-:W1:Y:S02]  /*13f10*/  SHFL.BFLY PT, R2, R3, 0x2, 0x1f ;  /* 0x0c401f0003027f89 */ /* 0x000e6400000e0000 */
[----:B-1----:R-:W-:Y:S06]  /*13f20*/  FMNMX.FTZ R3, R3, R2, !PT ;  /* 0x0000000203037209 */ /* 0x002fec0007810000 */
[----:B------:R-:W1:Y:S08]  /*13f30*/  SHFL.BFLY PT, R2, R0, 0x2, 0x1f ;  /* 0x0c401f0000027f89 */ /* 0x000e7000000e0000 */
[----:B------:R-:W2:Y:S01]  /*13f40*/  SHFL.BFLY PT, R137, R3, 0x1, 0x1f ;  /* 0x0c201f0003897f89 */ /* 0x000ea200000e0000 */
[----:B-1----:R-:W-:Y:S02]  /*13f50*/  FMNMX.FTZ R0, R0, R2, !PT ;  /* 0x0000000200007209 */ /* 0x002fe40007810000 */
[----:B--2---:R-:W-:Y:S05]  /*13f60*/  FMNMX.FTZ R137, R3, R137, !PT ;  /* 0x0000008903897209 */ /* 0x004fea0007810000 */
[----:B------:R-:W1:Y:S01]  /*13f70*/  SHFL.BFLY PT, R3, R0, 0x1, 0x1f ;  /* 0x0c201f0000037f89 */ /* 0x000e6200000e0000 */
[C---:B------:R-:W-:Y:S02]  /*13f80*/  FADD.FTZ R2, -R137.reuse, R132 ;  /* 0x0000008489027221 */ /* 0x040fe40000010100 */
[----:B------:R-:W-:Y:S02]  /*13f90*/  FMUL.FTZ R132, R137, c[0x0][0x2d0] ;  /* 0x0000b40089847a20 */ /* 0x000fe40000410000 */
        /* <DEDUP_REMOVED lines=10> */
[----:B-1----:R-:W-:Y:S01]  /*14040*/  FMNMX.FTZ R3, R0, R3, !PT ;  /* 0x0000000300037209 */ /* 0x002fe20007810000 */
[--C-:B------:R-:W-:Y:S02]  /*14050*/  FFMA.FTZ R180, R12, c[0x0][0x2d0], -R132.reuse ;  /* 0x0000b4000cb47a23 */ /* 0x100fe40000010884 */
[----:B------:R-:W-:Y:S02]  /*14060*/  FFMA.FTZ R198, R24, c[0x0][0x2d0], -R132 ;  /* 0x0000b40018c67a23 */ /* 0x000fe40000010884 */
[----:B------:R-:W-:Y:S02]  /*14070*/  FADD.FTZ R0, -R3, R136 ;  /* 0x0000008803007221 */ /* 0x000fe40000010100 */
[--C-:B------:R-:W-:Y:S02]  /*14080*/  FFMA.FTZ R136, R5, c[0x0][0x2d0], -R132.reuse ;  /* 0x0000b40005887a23 */ /* 0x100fe40000010884 */
[----:B------:R-:W-:Y:S02]  /*14090*/  FMUL.FTZ R0, R0, c[0x0][0x2d0] ;  /* 0x0000b40000007a20 */ /* 0x000fe40000410000 */
[--C-:B------:R-:W-:Y:S01]  /*140a0*/  FFMA.FTZ R5, R8, c[0x0][0x2d0], -R132.reuse ;  /* 0x0000b40008057a23 */ /* 0x100fe20000010884 */
[----:B------:R-:W1:Y:S01]  /*140b0*/  MUFU.EX2 R171, R136 ;  /* 0x0000008800ab7308 */ /* 0x000e620000000800 */
[----:B--2---:R-:W-:Y:S02]  /*140c0*/  FMUL.FTZ R4, R3, c[0x0][0x2d0] ;  /* 0x0000b40003047a20 */ /* 0x004fe40000410000 */
[----:B------:R-:W-:Y:S02]  /*140d0*/  FFMA.FTZ R132, R25, c[0x0][0x2d0], -R132 ;  /* 0x0000b40019847a23 */ /* 0x000fe40000010884 */
[--C-:B------:R-:W-:Y:S02]  /*140e0*/  FFMA.FTZ R183, R22, c[0x0][0x2d0], -R4.reuse ;  /* 0x0000b40016b77a23 */ /* 0x100fe40000010804 */
[--C-:B------:R-:W-:Y:S02]  /*140f0*/  FFMA.FTZ R182, R23, c[0x0][0x2d0], -R4.reuse ;  /* 0x0000b40017b67a23 */ /* 0x100fe40000010804 */
[--C-:B------:R-:W-:Y:S01]  /*14100*/  FFMA.FTZ R169, R10, c[0x0][0x2d0], -R4.reuse ;  /* 0x0000b4000aa97a23 */ /* 0x100fe20000010804 */
[----:B------:R-:W2:Y:S01]  /*14110*/  MUFU.EX2 R0, R0 ;  /* 0x0000000000007308 */ /* 0x000ea20000000800 */
[C---:B---3--:R-:W-:Y:S02]  /*14120*/  FMUL.FTZ R20, R2.reuse, R148 ;  /* 0x0000009402147220 */ /* 0x048fe40000410000 */
[----:B------:R-:W-:Y:S02]  /*14130*/  FMUL.FTZ R21, R2, R149 ;  /* 0x0000009502157220 */ /* 0x000fe40000410000 */
[--C-:B------:R-:W-:Y:S02]  /*14140*/  FFMA.FTZ R170, R11, c[0x0][0x2d0], -R4.reuse ;  /* 0x0000b4000baa7a23 */ /* 0x100fe40000010804 */
[--C-:B------:R-:W-:Y:S02]  /*14150*/  FFMA.FTZ R6, R6, c[0x0][0x2d0], -R4.reuse ;  /* 0x0000b40006067a23 */ /* 0x100fe40000010804 */
[--C-:B------:R-:W-:Y:S01]  /*14160*/  FFMA.FTZ R7, R7, c[0x0][0x2d0], -R4.reuse ;  /* 0x0000b40007077a23 */ /* 0x100fe20000010804 */
[----:B------:R3:W-:Y:S01]  /*14170*/  MUFU.EX2 R199, R5 ;  /* 0x0000000500c77308 */ /* 0x0007e20000000800 */
[C---:B------:R-:W-:Y:S02]  /*14180*/  FMUL.FTZ R8, R2.reuse, R160 ;  /* 0x000000a002087220 */ /* 0x040fe40000410000 */
[C---:B------:R-:W-:Y:S02]  /*14190*/  FMUL.FTZ R9, R2.reuse, R161 ;  /* 0x000000a102097220 */ /* 0x040fe40000410000 */
[----:B------:R-:W-:Y:S02]  /*141a0*/  FMUL.FTZ R13, R2, R157 ;  /* 0x0000009d020d7220 */ /* 0x000fe40000410000 */
[--C-:B------:R-:W-:Y:S02]  /*141b0*/  FFMA.FTZ R175, R18, c[0x0][0x2d0], -R4.reuse ;  /* 0x0000b40012af7a23 */ /* 0x100fe40000010804 */
[--C-:B------:R-:W-:Y:S01]  /*141c0*/  FFMA.FTZ R177, R19, c[0x0][0x2d0], -R4.reuse ;  /* 0x0000b40013b17a23 */ /* 0x100fe20000010804 */
[----:B------:R-:W4:Y:S01]  /*141d0*/  MUFU.EX2 R160, R168 ;  /* 0x000000a800a07308 */ /* 0x000f220000000800 */
[C---:B------:R-:W-:Y:S01]  /*141e0*/  FMUL.FTZ R24, R2.reuse, R144 ;  /* 0x0000009002187220 */ /* 0x040fe20000410000 */
[----:B-1----:R-:W-:Y:S01]  /*141f0*/  F2FP.BF16.PACK_AB R144, R171, R181 ;  /* 0x000000b5ab90723e */ /* 0x002fe200000010ff */
[----:B------:R-:W-:Y:S02]  /*14200*/  FMUL.FTZ R25, R2, R145 ;  /* 0x0000009102197220 */ /* 0x000fe40000410000 */
[C---:B--2---:R-:W-:Y:S02]  /*14210*/  FMUL.FTZ R22, R0.reuse, R150 ;  /* 0x0000009600167220 */ /* 0x044fe40000410000 */
[----:B------:R-:W-:Y:S02]  /*14220*/  FMUL.FTZ R23, R0, R151 ;  /* 0x0000009700177220 */ /* 0x000fe40000410000 */
[----:B------:R-:W1:Y:S01]  /*14230*/  LDSM.16.MT88.4 R148, [R190] ;  /* 0x00000000be94783b */ /* 0x000e620000004200 */
[----:B------:R-:W-:Y:S01]  /*14240*/  MUFU.EX2 R161, R170 ;  /* 0x000000aa00a17308 */ /* 0x000fe20000000800 */
[--C-:B------:R-:W-:Y:S02]  /*14250*/  FFMA.FTZ R173, R14, c[0x0][0x2d0], -R4.reuse ;  /* 0x0000b4000ead7a23 */ /* 0x100fe40000010804 */
[--C-:B------:R-:W-:Y:S02]  /*14260*/  FFMA.FTZ R172, R15, c[0x0][0x2d0], -R4.reuse ;  /* 0x0000b4000fac7a23 */ /* 0x100fe40000010804 */
[----:B---3--:R-:W-:Y:S02]  /*14270*/  FMUL.FTZ R5, R2, R165 ;  /* 0x000000a502057220 */ /* 0x008fe40000410000 */
[--C-:B------:R-:W-:Y:S02]  /*14280*/  FFMA.FTZ R184, R26, c[0x0][0x2d0], -R4.reuse ;  /* 0x0000b4001ab87a23 */ /* 0x100fe40000010804 */
[----:B------:R-:W-:Y:S01]  /*14290*/  FMUL.FTZ R26, R0, R146 ;  /* 0x00000092001a7220 */ /* 0x000fe20000410000 */
[----:B------:R-:W2:Y:S01]  /*142a0*/  MUFU.EX2 R157, R169 ;  /* 0x000000a9009d7308 */ /* 0x000ea20000000800 */
[----:B------:R-:W-:Y:S02]  /*142b0*/  FFMA.FTZ R185, R27, c[0x0][0x2d0], -R4 ;  /* 0x0000b4001bb97a23 */ /* 0x000fe40000010804 */
[----:B------:R-:W-:Y:S01]  /*142c0*/  FMUL.FTZ R4, R2, R164 ;  /* 0x000000a402047220 */ /* 0x000fe20000410000 */
[----:B----4-:R-:W-:Y:S01]  /*142d0*/  F2FP.BF16.PACK_AB R146, R160, R199 ;  /* 0x000000c7a092723e */ /* 0x010fe200000010ff */
[C---:B------:R-:W-:Y:S02]  /*142e0*/  FMUL.FTZ R27, R0.reuse, R147 ;  /* 0x00000093001b7220 */ /* 0x040fe40000410000 */
[C---:B------:R-:W-:Y:S02]  /*142f0*/  FMUL.FTZ R10, R0.reuse, R162 ;  /* 0x000000a2000a7220 */ /* 0x040fe40000410000 */
[----:B------:R-:W-:Y:S01]  /*14300*/  FMUL.FTZ R11, R0, R163 ;  /* 0x000000a3000b7220 */ /* 0x000fe20000410000 */
[----:B------:R3:W-:Y:S01]  /*14310*/  MUFU.EX2 R174, R6 ;  /* 0x0000000600ae7308 */ /* 0x0007e20000000800 */
[----:B------:R-:W-:Y:S02]  /*14320*/  FMUL.FTZ R12, R2, R156 ;  /* 0x0000009c020c7220 */ /* 0x000fe40000410000 */
[C---:B------:R-:W-:Y:S02]  /*14330*/  FMUL.FTZ R14, R0.reuse, R158 ;  /* 0x0000009e000e7220 */ /* 0x040fe40000410000 */
[----:B------:R-:W-:Y:S02]  /*14340*/  FMUL.FTZ R15, R0, R159 ;  /* 0x0000009f000f7220 */ /* 0x000fe40000410000 */
[C---:B------:R-:W-:Y:S02]  /*14350*/  FMUL.FTZ R16, R2.reuse, R152 ;  /* 0x0000009802107220 */ /* 0x040fe40000410000 */
[----:B------:R-:W-:Y:S01]  /*14360*/  FMUL.FTZ R17, R2, R153 ;  /* 0x0000009902117220 */ /* 0x000fe20000410000 */
[----:B------:R-:W4:Y:S01]  /*14370*/  MUFU.EX2 R203, R7 ;  /* 0x0000000700cb7308 */ /* 0x000f220000000800 */
[C---:B------:R-:W-:Y:S02]  /*14380*/  FMUL.FTZ R18, R0.reuse, R154 ;  /* 0x0000009a00127220 */ /* 0x040fe40000410000 */
[----:B------:R-:W-:Y:S01]  /*14390*/  FMUL.FTZ R19, R0, R155 ;  /* 0x0000009b00137220 */ /* 0x000fe20000410000 */
[----:B--2---:R-:W-:Y:S01]  /*143a0*/  F2FP.BF16.PACK_AB R147, R161, R157 ;  /* 0x0000009da193723e */ /* 0x004fe200000010ff */
[C---:B------:R-:W-:Y:S01]  /*143b0*/  FMUL.FTZ R28, R2.reuse, R28 ;  /* 0x0000001c021c7220 */ /* 0x040fe20000410000 */
[----:B------:R-:W-:Y:S01]  /*143c0*/  LDSM.16.MT88.4 R152, [R191+0x800] ;  /* 0x00080000bf98783b */ /* 0x000fe20000004200 */
[----:B------:R-:W-:Y:S02]  /*143d0*/  FMUL.FTZ R29, R2, R29 ;  /* 0x0000001d021d7220 */ /* 0x000fe40000410000 */
[C---:B------:R-:W-:Y:S01]  /*143e0*/  FMUL.FTZ R30, R0.reuse, R30 ;  /* 0x0000001e001e7220 */ /* 0x040fe20000410000 */
[----:B------:R-:W-:Y:S01]  /*143f0*/  MUFU.EX2 R156, R180 ;  /* 0x000000b4009c7308 */ /* 0x000fe20000000800 */
[----:B------:R-:W-:Y:S02]  /*14400*/  FMUL.FTZ R31, R0, R31 ;  /* 0x0000001f001f7220 */ /* 0x000fe40000410000 */
[----:B------:R-:W-:Y:S02]  /*14410*/  FMUL.FTZ R32, R2, R32 ;  /* 0x0000002002207220 */ /* 0x000fe40000410000 */
[----:B---3--:R-:W-:Y:S02]  /*14420*/  FMUL.FTZ R6, R0, R166 ;  /* 0x000000a600067220 */ /* 0x008fe40000410000 */
[----:B------:R-:W-:Y:S02]  /*14430*/  FMUL.FTZ R33, R2, R33 ;  /* 0x0000002102217220 */ /* 0x000fe40000410000 */
[C---:B------:R-:W-:Y:S01]  /*14440*/  FMUL.FTZ R34, R0.reuse, R34 ;  /* 0x0000002200227220 */ /* 0x040fe20000410000 */
[----:B------:R-:W-:Y:S01]  /*14450*/  MUFU.EX2 R165, R179 ;  /* 0x000000b300a57308 */ /* 0x000fe20000000800 */
[----:B------:R-:W-:Y:S02]  /*14460*/  FMUL.FTZ R35, R0, R35 ;  /* 0x0000002300237220 */ /* 0x000fe40000410000 */
[----:B------:R-:W-:Y:S01]  /*14470*/  FMUL.FTZ R36, R2, R36 ;  /* 0x0000002402247220 */ /* 0x000fe20000410000 */
[----:B----4-:R-:W-:Y:S01]  /*14480*/  F2FP.BF16.PACK_AB R145, R203, R174 ;  /* 0x000000aecb91723e */ /* 0x010fe200000010ff */
[----:B------:R-:W-:Y:S02]  /*14490*/  FMUL.FTZ R7, R0, R167 ;  /* 0x000000a700077220 */ /* 0x000fe40000410000 */
[----:B------:R-:W-:Y:S02]  /*144a0*/  FMUL.FTZ R37, R2, R37 ;  /* 0x0000002502257220 */ /* 0x000fe40000410000 */
[C---:B------:R-:W-:Y:S01]  /*144b0*/  FMUL.FTZ R38, R0.reuse, R38 ;  /* 0x0000002600267220 */ /* 0x040fe20000410000 */
[----:B------:R-:W-:Y:S01]  /*144c0*/  MUFU.EX2 R158, R173 ;  /* 0x000000ad009e7308 */ /* 0x000fe20000000800 */
[----:B------:R-:W-:Y:S01]  /*144d0*/  FMUL.FTZ R39, R0, R39 ;  /* 0x0000002700277220 */ /* 0x000fe20000410000 */
[C---:B-1----:R-:W-:Y:S05]  /*144e0*/  HMMA.16816.F32.BF16 R4, R144.reuse, R148, R4 ;  /* 0x000000949004723c */ /* 0x042fea0000041804 */
[C---:B------:R-:W-:Y:S02]  /*144f0*/  FMUL.FTZ R40, R2.reuse, R40 ;  /* 0x0000002802287220 */ /* 0x040fe40000410000 */
[----:B------:R-:W-:Y:S01]  /*14500*/  FMUL.FTZ R41, R2, R41 ;  /* 0x0000002902297220 */ /* 0x000fe20000410000 */
[C---:B------:R-:W-:Y:S01]  /*14510*/  HMMA.16816.F32.BF16 R8, R144.reuse, R150, R8 ;  /* 0x000000969008723c */ /* 0x040fe20000041808 */
[----:B------:R-:W1:Y:S01]  /*14520*/  LDSM.16.MT88.4 R148, [R191] ;  /* 0x00000000bf94783b */ /* 0x000e620000004200 */
[----:B------:R-:W-:Y:S02]  /*14530*/  MUFU.EX2 R159, R172 ;  /* 0x000000ac009f7308 */ /* 0x000fe40000000800 */
[C---:B------:R-:W-:Y:S02]  /*14540*/  FMUL.FTZ R42, R0.reuse, R42 ;  /* 0x0000002a002a7220 */ /* 0x040fe40000410000 */
[----:B------:R-:W-:Y:S02]  /*14550*/  FMUL.FTZ R43, R0, R43 ;  /* 0x0000002b002b7220 */ /* 0x000fe40000410000 */
[C---:B------:R-:W-:Y:S04]  /*14560*/  FMUL.FTZ R44, R2.reuse, R44 ;  /* 0x0000002c022c7220 */ /* 0x040fe80000410000 */
[----:B------:R-:W-:Y:S01]  /*14570*/  FMUL.FTZ R45, R2, R45 ;  /* 0x0000002d022d7220 */ /* 0x000fe20000410000 */
[----:B------:R-:W-:Y:S01]  /*14580*/  MUFU.EX2 R164, R178 ;  /* 0x000000b200a47308 */ /* 0x000fe20000000800 */
[C---:B------:R-:W-:Y:S02]  /*14590*/  FMUL.FTZ R46, R0.reuse, R46 ;  /* 0x0000002e002e7220 */ /* 0x040fe40000410000 */
[----:B------:R-:W-:Y:S02]  /*145a0*/  FMUL.FTZ R47, R0, R47 ;  /* 0x0000002f002f7220 */ /* 0x000fe40000410000 */
[C---:B------:R-:W-:Y:S02]  /*145b0*/  FMUL.FTZ R48, R2.reuse, R48 ;  /* 0x0000003002307220 */ /* 0x040fe40000410000 */
[----:B------:R-:W-:Y:S02]  /*145c0*/  FMUL.FTZ R49, R2, R49 ;  /* 0x0000003102317220 */ /* 0x000fe40000410000 */
[C---:B------:R-:W-:Y:S01]  /*145d0*/  FMUL.FTZ R50, R0.reuse, R50 ;  /* 0x0000003200327220 */ /* 0x040fe20000410000 */
[----:B------:R-:W-:Y:S01]  /*145e0*/  MUFU.EX2 R180, R175 ;  /* 0x000000af00b47308 */ /* 0x000fe20000000800 */
[----:B------:R-:W-:Y:S02]  /*145f0*/  FMUL.FTZ R51, R0, R51 ;  /* 0x0000003300337220 */ /* 0x000fe40000410000 */
[C---:B------:R-:W-:Y:S02]  /*14600*/  FMUL.FTZ R52, R2.reuse, R52 ;  /* 0x0000003402347220 */ /* 0x040fe40000410000 */
[----:B------:R-:W-:Y:S02]  /*14610*/  FMUL.FTZ R53, R2, R53 ;  /* 0x0000003502357220 */ /* 0x000fe40000410000 */
[C---:B------:R-:W-:Y:S02]  /*14620*/  FMUL.FTZ R54, R0.reuse, R54 ;  /* 0x0000003600367220 */ /* 0x040fe40000410000 */
[----:B------:R-:W-:Y:S01]  /*14630*/  FMUL.FTZ R55, R0, R55 ;  /* 0x0000003700377220 */ /* 0x000fe20000410000 */
[----:B------:R-:W-:Y:S01]  /*14640*/  MUFU.EX2 R179, R177 ;  /* 0x000000b100b37308 */ /* 0x000fe20000000800 */
[C---:B------:R-:W-:Y:S02]  /*14650*/  FMUL.FTZ R56, R2.reuse, R56 ;  /* 0x0000003802387220 */ /* 0x040fe40000410000 */
[----:B------:R-:W-:Y:S02]  /*14660*/  FMUL.FTZ R57, R2, R57 ;  /* 0x0000003902397220 */ /* 0x000fe40000410000 */
[C---:B------:R-:W-:Y:S02]  /*14670*/  FMUL.FTZ R58, R0.reuse, R58 ;  /* 0x0000003a003a7220 */ /* 0x040fe40000410000 */
[----:B------:R-:W-:Y:S01]  /*14680*/  FMUL.FTZ R59, R0, R59 ;  /* 0x0000003b003b7220 */ /* 0x000fe20000410000 */
[C---:B-1----:R-:W-:Y:S02]  /*14690*/  HMMA.16816.F32.BF16 R12, R144.reuse, R148, R12 ;  /* 0x00000094900c723c */ /* 0x042fe4000004180c */
[----:B------:R-:W-:Y:S01]  /*146a0*/  MUFU.EX2 R173, R186 ;  /* 0x000000ba00ad7308 */ /* 0x000fe20000000800 */
[C---:B------:R-:W-:Y:S02]  /*146b0*/  FMUL.FTZ R60, R2.reuse, R60 ;  /* 0x0000003c023c7220 */ /* 0x040fe40000410000 */
[----:B------:R-:W-:Y:S02]  /*146c0*/  FMUL.FTZ R61, R2, R61 ;  /* 0x0000003d023d7220 */ /* 0x000fe40000410000 */
[C---:B------:R-:W-:Y:S01]  /*146d0*/  FMUL.FTZ R62, R0.reuse, R62 ;  /* 0x0000003e003e7220 */ /* 0x040fe20000410000 */
[C---:B------:R-:W-:Y:S01]  /*146e0*/  HMMA.16816.F32.BF16 R16, R144.reuse, R150, R16 ;  /* 0x000000969010723c */ /* 0x040fe20000041810 */
[----:B------:R-:W1:Y:S03]  /*146f0*/  LDSM.16.MT88.4 R148, [R193] ;  /* 0x00000000c194783b */ /* 0x000e660000004200 */
[----:B------:R-:W-:Y:S01]  /*14700*/  FMUL.FTZ R63, R0, R63 ;  /* 0x0000003f003f7220 */ /* 0x000fe20000410000 */
[----:B------:R-:W2:Y:S01]  /*14710*/  MUFU.EX2 R175, R187 ;  /* 0x000000bb00af7308 */ /* 0x000ea20000000800 */
[C---:B------:R-:W-:Y:S02]  /*14720*/  FMUL.FTZ R64, R2.reuse, R64 ;  /* 0x0000004002407220 */ /* 0x040fe40000410000 */
[----:B------:R-:W-:Y:S04]  /*14730*/  FMUL.FTZ R65, R2, R65 ;  /* 0x0000004102417220 */ /* 0x000fe80000410000 */
[C---:B------:R-:W-:Y:S02]  /*14740*/  FMUL.FTZ R66, R0.reuse, R66 ;  /* 0x0000004200427220 */ /* 0x040fe40000410000 */
[----:B------:R-:W-:Y:S01]  /*14750*/  FMUL.FTZ R67, R0, R67 ;  /* 0x0000004300437220 */ /* 0x000fe20000410000 */
[----:B------:R-:W-:Y:S01]  /*14760*/  MUFU.EX2 R177, R198 ;  /* 0x000000c600b17308 */ /* 0x000fe20000000800 */
[C---:B------:R-:W-:Y:S02]  /*14770*/  FMUL.FTZ R68, R2.reuse, R68 ;  /* 0x0000004402447220 */ /* 0x040fe40000410000 */
[----:B------:R-:W-:Y:S02]  /*14780*/  FMUL.FTZ R69, R2, R69 ;  /* 0x0000004502457220 */ /* 0x000fe40000410000 */
[C---:B------:R-:W-:Y:S02]  /*14790*/  FMUL.FTZ R70, R0.reuse, R70 ;  /* 0x0000004600467220 */ /* 0x040fe40000410000 */
[----:B------:R-:W-:Y:S02]  /*147a0*/  FMUL.FTZ R71, R0, R71 ;  /* 0x0000004700477220 */ /* 0x000fe40000410000 */
[C---:B------:R-:W-:Y:S01]  /*147b0*/  FMUL.FTZ R72, R2.reuse, R72 ;  /* 0x0000004802487220 */ /* 0x040fe20000410000 */
[----:B------:R-:W3:Y:S01]  /*147c0*/  MUFU.EX2 R178, R132 ;  /* 0x0000008400b27308 */ /* 0x000ee20000000800 */
[----:B------:R-:W-:Y:S02]  /*147d0*/  FMUL.FTZ R73, R2, R73 ;  /* 0x0000004902497220 */ /* 0x000fe40000410000 */
[C---:B------:R-:W-:Y:S01]  /*147e0*/  FMUL.FTZ R74, R0.reuse, R74 ;  /* 0x0000004a004a7220 */ /* 0x040fe20000410000 */
[----:B--2---:R-:W-:Y:S01]  /*147f0*/  F2FP.BF16.PACK_AB R168, R175, R173 ;  /* 0x000000adafa8723e */ /* 0x004fe200000010ff */
[----:B------:R-:W-:Y:S02]  /*14800*/  FMUL.FTZ R75, R0, R75 ;  /* 0x0000004b004b7220 */ /* 0x000fe40000410000 */
[C---:B------:R-:W-:Y:S02]  /*14810*/  FMUL.FTZ R76, R2.reuse, R76 ;  /* 0x0000004c024c7220 */ /* 0x040fe40000410000 */
[----:B------:R-:W-:Y:S01]  /*14820*/  FMUL.FTZ R77, R2, R77 ;  /* 0x0000004d024d7220 */ /* 0x000fe20000410000 */
[----:B------:R-:W-:Y:S01]  /*14830*/  MUFU.EX2 R172, R185 ;  /* 0x000000b900ac7308 */ /* 0x000fe20000000800 */
        /* <DEDUP_REMOVED lines=8> */
[----:B------:R-:W1:Y:S03]  /*148c0*/  LDSM.16.MT88.4 R148, [R192] ;  /* 0x00000000c094783b */ /* 0x000e660000004200 */
[----:B------:R-:W-:Y:S01]  /*148d0*/  FMUL.FTZ R84, R2, R84 ;  /* 0x0000005402547220 */ /* 0x000fe20000410000 */
[----:B---3--:R-:W-:Y:S01]  /*148e0*/  F2FP.BF16.PACK_AB R170, R178, R177 ;  /* 0x000000b1b2aa723e */ /* 0x008fe200000010ff */
[----:B------:R-:W-:Y:S02]  /*148f0*/  FMUL.FTZ R85, R2, R85 ;  /* 0x0000005502557220 */ /* 0x000fe40000410000 */
[C---:B------:R-:W-:Y:S04]  /*14900*/  FMUL.FTZ R86, R0.reuse, R86 ;  /* 0x0000005600567220 */ /* 0x040fe80000410000 */
        /* <DEDUP_REMOVED lines=47> */
[C---:B------:R-:W-:Y:S04]  /*14c00*/  FMUL.FTZ R128, R2.reuse, R128 ;  /* 0x0000008002807220 */ /* 0x040fe80000410000 */
[----:B------:R-:W-:Y:S02]  /*14c10*/  FMUL.FTZ R129, R2, R129 ;  /* 0x0000008102817220 */ /* 0x000fe40000410000 */
[C---:B------:R-:W-:Y:S02]  /*14c20*/  FMUL.FTZ R130, R0.reuse, R130 ;  /* 0x0000008200827220 */ /* 0x040fe40000410000 */
[----:B------:R-:W-:Y:S02]  /*14c30*/  FMUL.FTZ R131, R0, R131 ;  /* 0x0000008300837220 */ /* 0x000fe40000410000 */
[----:B------:R-:W-:Y:S02]  /*14c40*/  FFMA.FTZ R136, R2, R204, R181 ;  /* 0x000000cc02887223 */ /* 0x000fe400000100b5 */
[----:B------:R-:W-:Y:S01]  /*14c50*/  MUFU.EX2 R181, R176 ;  /* 0x000000b000b57308 */ /* 0x000fe20000000800 */
[----:B------:R-:W-:Y:S02]  /*14c60*/  FFMA.FTZ R2, R0, R205, R174 ;  /* 0x000000cd00027223 */ /* 0x000fe400000100ae */
[----:B------:R-:W-:Y:S02]  /*14c70*/  FADD.FTZ R136, R171, R136 ;  /* 0x00000088ab887221 */ /* 0x000fe40000010000 */
[----:B------:R-:W-:Y:S02]  /*14c80*/  FADD.FTZ R0, R203, R2 ;  /* 0x00000002cb007221 */ /* 0x000fe40000010000 */
[----:B------:R-:W-:Y:S02]  /*14c90*/  FADD.FTZ R2, R199, R136 ;  /* 0x00000088c7027221 */ /* 0x000fe40000010000 */
[----:B------:R-:W-:Y:S01]  /*14ca0*/  FADD.FTZ R0, R157, R0 ;  /* 0x000000009d007221 */ /* 0x000fe20000010000 */
[----:B------:R-:W-:Y:S01]  /*14cb0*/  MUFU.EX2 R174, R183 ;  /* 0x000000b700ae7308 */ /* 0x000fe20000000800 */
[----:B------:R-:W-:Y:S02]  /*14cc0*/  FADD.FTZ R136, R160, R2 ;  /* 0x00000002a0887221 */ /* 0x000fe40000010000 */
[----:B------:R-:W-:Y:S02]  /*14cd0*/  FADD.FTZ R2, R161, R0 ;  /* 0x00000000a1027221 */ /* 0x000fe40000010000 */
[----:B------:R-:W-:Y:S01]  /*14ce0*/  LDSM.16.MT88.4 R160, [R190+0x1000] ;  /* 0x00100000bea0783b */ /* 0x000fe20000004200 */
[----:B------:R-:W-:Y:S02]  /*14cf0*/  FADD.FTZ R0, R156, R136 ;  /* 0x000000889c007221 */ /* 0x000fe40000010000 */
[----:B------:R-:W-:Y:S02]  /*14d00*/  FADD.FTZ R2, R158, R2 ;  /* 0x000000029e027221 */ /* 0x000fe40000010000 */
[----:B------:R-:W-:Y:S01]  /*14d10*/  FADD.FTZ R0, R165, R0 ;  /* 0x00000000a5007221 */ /* 0x000fe20000010000 */
[C---:B-1----:R-:W-:Y:S01]  /*14d20*/  HMMA.16816.F32.BF16 R44, R144.reuse, R148, R44 ;  /* 0x00000094902c723c */ /* 0x042fe2000004182c */
[----:B------:R-:W1:Y:S02]  /*14d30*/  MUFU.EX2 R176, R182 ;  /* 0x000000b600b07308 */ /* 0x000e640000000800 */
[----:B------:R-:W-:Y:S02]  /*14d40*/  FADD.FTZ R132, R159, R2 ;  /* 0x000000029f847221 */ /* 0x000fe40000010000 */
[----:B------:R-:W-:Y:S02]  /*14d50*/  FADD.FTZ R2, R164, R0 ;  /* 0x00000000a4027221 */ /* 0x000fe40000010000 */
[----:B------:R-:W-:Y:S01]  /*14d60*/  FADD.FTZ R0, R180, R132 ;  /* 0x00000084b4007221 */ /* 0x000fe20000010000 */
[C---:B------:R-:W-:Y:S01]  /*14d70*/  HMMA.16816.F32.BF16 R48, R144.reuse, R150, R48 ;  /* 0x000000969030723c */ /* 0x040fe20000041830 */
[----:B------:R-:W2:Y:S02]  /*14d80*/  LDSM.16.MT88.4 R148, [R193+0x1800] ;  /* 0x00180000c194783b */ /* 0x000ea40000004200 */
[----:B------:R-:W3:Y:S01]  /*14d90*/  MUFU.EX2 R136, R184 ;  /* 0x000000b800887308 */ /* 0x000ee20000000800 */
[----:B-1----:R-:W-:Y:S02]  /*14da0*/  F2FP.BF16.PACK_AB R169, R176, R174 ;  /* 0x000000aeb0a9723e */ /* 0x002fe400000010ff */
[----:B---3--:R-:W-:Y:S02]  /*14db0*/  F2FP.BF16.PACK_AB R171, R172, R136 ;  /* 0x00000088acab723e */ /* 0x008fe400000010ff */
        /* <DEDUP_REMOVED lines=29> */
[----:B------:R-:W1:Y:S06]  /*14f90*/  LDSM.16.MT88.4 R148, [R190+0x800] ;  /* 0x00080000be94783b */ /* 0x000e6c0000004200 */
[----:B------:R-:W-:Y:S02]  /*14fa0*/  F2FP.BF16.PACK_AB R144, R165, R156 ;  /* 0x0000009ca590723e */ /* 0x000fe400000010ff */
[----:B------:R-:W-:Y:S03]  /*14fb0*/  F2FP.BF16.PACK_AB R145, R159, R158 ;  /* 0x0000009e9f91723e */ /* 0x000fe600000010ff */
[----:B------:R-:W-:Y:S02]  /*14fc0*/  F2FP.BF16.PACK_AB R146, R181, R164 ;  /* 0x000000a4b592723e */ /* 0x000fe400000010ff */
[----:B------:R-:W-:Y:S07]  /*14fd0*/  F2FP.BF16.PACK_AB R147, R179, R180 ;  /* 0x000000b4b393723e */ /* 0x000fee00000010ff */
[C---:B-1----:R-:W-:Y:S08]  /*14fe0*/  HMMA.16816.F32.BF16 R4, R144.reuse, R148, R4 ;  /* 0x000000949004723c */ /* 0x042ff00000041804 */
[C---:B------:R-:W-:Y:S01]  /*14ff0*/  HMMA.16816.F32.BF16 R8, R144.reuse, R150, R8 ;  /* 0x000000969008723c */ /* 0x040fe20000041808 */
[----:B------:R-:W1:Y:S07]  /*15000*/  LDSM.16.MT88.4 R148, [R193+0x800] ;  /* 0x00080000c194783b */ /* 0x000e6e0000004200 */
        /* <DEDUP_REMOVED lines=101> */
[----:B------:R-:W-:-:S05]  /*15660*/  @P4 BRA `(.L_x_1482) ;  /* 0xffffd77000004947 */ /* 0x000fca000383ffff */
.L_x_1479:
        /* <DEDUP_REMOVED lines=8> */
.L_x_1552:
[----:B------:R-:W-:Y:S01]  /*156f0*/  FSETP.NE.FTZ.AND P1, PT, R0, RZ, PT ;  /* 0x000000ff0000720b */ /* 0x000fe20003f35000 */
[----:B---3--:R-:W-:Y:S01]  /*15700*/  FADD.FTZ R3, R3, R4 ;  /* 0x0000000403037221 */ /* 0x008fe20000010000 */
[----:B------:R-:W-:Y:S02]  /*15710*/  MOV R2, RZ ;  /* 0x000000ff00027202 */ /* 0x000fe40000000f00 */
[----:B------:R-:W-:Y:S02]  /*15720*/  MOV R21, 0xff800000 ;  /* 0xff80000000157802 */ /* 0x000fe40000000f00 */
[----:B------:R-:W-:-:S02]  /*15730*/  FSETP.NE.FTZ.AND P0, PT, R3, RZ, PT ;  /* 0x000000ff0300720b */ /* 0x000fc40003f15000 */
[----:B------:R-:W-:-:S05]  /*15740*/  MOV R20, 0xff800000 ;  /* 0xff80000000147802 */ /* 0x000fca0000000f00 */
        /* <DEDUP_REMOVED lines=75> */
[----:B------:R-:W-:Y:S02]  /*15c00*/  @P1 FMUL.FTZ R5, R5, 0.69314718246459960938 ;  /* 0x3f31721805051820 */ /* 0x000fe40000410000 */
[C---:B------:R-:W-:Y:S02]  /*15c10*/  FMUL.FTZ R34, R0.reuse, R42 ;  /* 0x0000002a00227220 */ /* 0x040fe40000410000 */
[----:B------:R-:W-:-:S02]  /*15c20*/  FMUL.FTZ R35, R0, R43 ;  /* 0x0000002b00237220 */ /* 0x000fc40000410000 */
[C---:B------:R-:W-:Y:S01]  /*15c30*/  FMUL.FTZ R42, R0.reuse, R50 ;  /* 0x00000032002a7220 */ /* 0x040fe20000410000 */
[----:B--2---:R-:W-:Y:S01]  /*15c40*/  @P0 MOV R3, 0x3f317218 ;  /* 0x3f31721800030802 */ /* 0x004fe20000000f00 */
        /* <DEDUP_REMOVED lines=11> */
[----:B---3--:R-:W-:-:S02]  /*15d00*/  @P0 FMUL.FTZ R2, R2, 0.69314718246459960938 ;  /* 0x3f31721802020820 */ /* 0x008fc40000410000 */
        /* <DEDUP_REMOVED lines=51> */
.L_x_1412:
[----:B------:R2:W5:Y:S04]  /*16040*/  LDL R6, [R1] ;  /* 0x0000000001067983 */ /* 0x0005680000100800 */
[----:B------:R-:W3:Y:S01]  /*16050*/  S2R R2, SR_TID.X ;  /* 0x0000000000027919 */ /* 0x000ee20000002100 */
[----:B------:R-:W-:Y:S01]  /*16060*/  BSSY B0, `(.L_x_1484) ;  /* 0x0000011000007945 */ /* 0x000fe20003800000 */
        /* <DEDUP_REMOVED lines=15> */
[----:B------:R2:W-:Y:S02]  /*16160*/  STL [R1], R6 ;  /* 0x0000000601007387 */ /* 0x0005e40000100800 */
.L_x_1485:
[----:B--2---:R-:W-:Y:S05]  /*16170*/  BSYNC B0 ;  /* 0x0000000000007941 */ /* 0x004fea0003800000 */
.L_x_1484:
[----:B------:R-:W-:Y:S01]  /*16180*/  PRMT R0, R0, 0x9910, RZ ;  /* 0x0000991000007816 */ /* 0x000fe200000000ff */
[----:B------:R-:W-:Y:S01]  /*16190*/  BSSY B1, `(.L_x_1486) ;  /* 0x0000423000017945 */ /* 0x000fe20003800000 */
[----:B-1---5:R-:W-:Y:S02]  /*161a0*/  IMAD.MOV.U32 R114, RZ, RZ, R6 ;  /* 0x000000ffff727224 */ /* 0x022fe400078e0006 */
        /* <DEDUP_REMOVED lines=15> */
[----:B------:R-:W-:Y:S01]  /*162a0*/  F2FP.BF16.PACK_AB R4, R97, R96 ;  /* 0x000000606104723e */ /* 0x000fe200000010ff */
[----:B--2---:R1:W-:Y:S04]  /*162b0*/  STS [R9+0x80], R0 ;  /* 0x0000800009007388 */ /* 0x0043e80000000800 */
[----:B------:R2:W-:Y:S04]  /*162c0*/  STS [R9+0x480], R2 ;  /* 0x0004800209007388 */ /* 0x0005e80000000800 */
[----:B---3--:R3:W-:Y:S01]  /*162d0*/  STS [R12], R3 ;  /* 0x000000030c007388 */ /* 0x0087e20000000800 */
[----:B-1----:R-:W-:-:S02]  /*162e0*/  F2FP.BF16.PACK_AB R0, R163, R162 ;  /* 0x000000a2a300723e */ /* 0x002fc400000010ff */
[----:B--2---:R-:W-:-:S03]  /*162f0*/  F2FP.BF16.PACK_AB R2, R25, R24 ;  /* 0x000000181902723e */ /* 0x004fc600000010ff */
[----:B------:R1:W-:Y:S01]  /*16300*/  STS [R12+0x400], R0 ;  /* 0x000400000c007388 */ /* 0x0003e20000000800 */
[----:B---3--:R-:W-:-:S03]  /*16310*/  F2FP.BF16.PACK_AB R3, R125, R124 ;  /* 0x0000007c7d03723e */ /* 0x008fc600000010ff */
[----:B----4-:R2:W-:Y:S04]  /*16320*/  STS [R8+0x80], R2 ;  /* 0x0000800208007388 */ /* 0x0105e80000000800 */
        /* <DEDUP_REMOVED lines=87> */
[----:B------:R1:W-:Y:S04]  /*168a0*/  STS [R9+0xc080], R0 ;  /* 0x00c0800009007388 */ /* 0x0003e80000000800 */
[----:B------:R2:W-:Y:S01]  /*168b0*/  STS [R9+0xc480], R2 ;  /* 0x00c4800209007388 */ /* 0x0005e20000000800 */
[----:B---3--:R-:W-:Y:S02]  /*168c0*/  F2FP.BF16.PACK_AB R3, R109, R108 ;  /* 0x0000006c6d03723e */ /* 0x008fe400000010ff */
[----:B-1----:R-:W-:Y:S01]  /*168d0*/  F2FP.BF16.PACK_AB R0, R173, R172 ;  /* 0x000000acad00723e */ /* 0x002fe200000010ff */
[----:B--2---:R-:W2:Y:S01]  /*168e0*/  LDL R9, [R1+0x14] ;  /* 0x0000140001097983 */ /* 0x004ea20000100800 */
[----:B------:R-:W-:-:S03]  /*168f0*/  F2FP.BF16.PACK_AB R2, R161, R160 ;  /* 0x000000a0a102723e */ /* 0x000fc600000010ff */
[----:B------:R1:W-:Y:S04]  /*16900*/  STS [R12+0xc000], R4 ;  /* 0x00c000040c007388 */ /* 0x0003e80000000800 */
[----:B------:R3:W-:Y:S04]  /*16910*/  STS [R12+0xc400], R0 ;  /* 0x00c400000c007388 */ /* 0x0007e80000000800 */
[----:B------:R4:W-:Y:S01]  /*16920*/  STS [R8+0xc080], R3 ;  /* 0x00c0800308007388 */ /* 0x0009e20000000800 */
[----:B-1----:R-:W-:Y:S02]  /*16930*/  F2FP.BF16.PACK_AB R4, R171, R170 ;  /* 0x000000aaab04723e */ /* 0x002fe400000010ff */
[----:B---3--:R-:W-:-:S03]  /*16940*/  F2FP.BF16.PACK_AB R0, R111, R110 ;  /* 0x0000006e6f00723e */ /* 0x008fc600000010ff */
[----:B------:R1:W-:Y:S01]  /*16950*/  STS [R8+0xc480], R4 ;  /* 0x00c4800408007388 */ /* 0x0003e20000000800 */
[----:B----4-:R-:W-:-:S03]  /*16960*/  F2FP.BF16.PACK_AB R3, R157, R156 ;  /* 0x0000009c9d03723e */ /* 0x010fc600000010ff */
[----:B------:R3:W-:Y:S04]  /*16970*/  STS [R11+0xc000], R2 ;  /* 0x00c000020b007388 */ /* 0x0007e80000000800 */
[----:B------:R4:W-:Y:S04]  /*16980*/  STS [R11+0xc400], R0 ;  /* 0x00c400000b007388 */ /* 0x0009e80000000800 */
[----:B------:R4:W-:Y:S01]  /*16990*/  STS [R7+0xc080], R3 ;  /* 0x00c0800307007388 */ /* 0x0009e20000000800 */
[----:B------:R-:W-:Y:S02]  /*169a0*/  ISETP.NE.U32.AND P0, PT, RZ, c[0x0][0x508], PT ;  /* 0x00014200ff007a0c */ /* 0x000fe40003f05070 */
[----:B------:R-:W-:Y:S01]  /*169b0*/  ISETP.NE.U32.AND P2, PT, RZ, c[0x0][0x500], PT ;  /* 0x00014000ff007a0c */ /* 0x000fe20003f45070 */
[----:B------:R-:W-:Y:S01]  /*169c0*/  IMAD.MOV.U32 R13, RZ, RZ, c[0x0][0x388] ;  /* 0x0000e200ff0d7624 */ /* 0x000fe200078e00ff */
[----:B-1----:R-:W2:Y:S01]  /*169d0*/  LDL.LU R8, [R1+0x34] ;  /* 0x0000340001087983 */ /* 0x002ea20000300800 */
[----:B------:R-:W-:-:S02]  /*169e0*/  ISETP.NE.AND.EX P1, PT, RZ, c[0x0][0x50c], PT, P0 ;  /* 0x00014300ff007a0c */ /* 0x000fc40003f25300 */
[----:B------:R-:W-:Y:S02]  /*169f0*/  ISETP.NE.AND.EX P2, PT, RZ, c[0x0][0x504], PT, P2 ;  /* 0x00014100ff007a0c */ /* 0x000fe40003f45320 */
[----:B---3--:R-:W-:Y:S02]  /*16a00*/  F2FP.BF16.PACK_AB R2, R107, R106 ;  /* 0x0000006a6b02723e */ /* 0x008fe400000010ff */
[----:B----4-:R-:W-:-:S03]  /*16a10*/  F2FP.BF16.PACK_AB R0, R117, R116 ;  /* 0x000000747500723e */ /* 0x010fc600000010ff */
[----:B------:R1:W-:Y:S01]  /*16a20*/  STS [R7+0xc480], R2 ;  /* 0x00c4800207007388 */ /* 0x0003e20000000800 */
[----:B------:R-:W-:-:S03]  /*16a30*/  F2FP.BF16.PACK_AB R3, R103, R102 ;  /* 0x000000666703723e */ /* 0x000fc600000010ff */
[----:B------:R3:W-:Y:S01]  /*16a40*/  STS [R6+0xc000], R0 ;  /* 0x00c0000006007388 */ /* 0x0007e20000000800 */
[----:B------:R-:W-:-:S03]  /*16a50*/  @P1 LEA R4, P0, R218, c[0x0][0x508], 0x2 ;  /* 0x00014200da041a11 */ /* 0x000fc600078010ff */
[----:B------:R4:W-:Y:S01]  /*16a60*/  STS [R6+0xc400], R3 ;  /* 0x00c4000306007388 */ /* 0x0009e20000000800 */
[----:B-1----:R-:W-:Y:S02]  /*16a70*/  F2FP.BF16.PACK_AB R2, R113, R112 ;  /* 0x000000707102723e */ /* 0x002fe400000010ff */
[----:B---3--:R-:W-:-:S03]  /*16a80*/  F2FP.BF16.PACK_AB R0, R99, R98 ;  /* 0x000000626300723e */ /* 0x008fc600000010ff */
[----:B------:R1:W-:Y:S01]  /*16a90*/  STS [R5+0xc080], R2 ;  /* 0x00c0800205007388 */ /* 0x0003e20000000800 */
[----:B----4-:R-:W-:-:S03]  /*16aa0*/  F2FP.BF16.PACK_AB R3, R105, R104 ;  /* 0x000000686903723e */ /* 0x010fc600000010ff */
[----:B------:R3:W-:Y:S01]  /*16ab0*/  STS [R5+0xc480], R0 ;  /* 0x00c4800005007388 */ /* 0x0007e20000000800 */
[----:B------:R-:W-:-:S03]  /*16ac0*/  IMAD.MOV.U32 R6, RZ, RZ, 0x4 ;  /* 0x00000004ff067424 */ /* 0x000fc600078e00ff */
[----:B------:R4:W-:Y:S01]  /*16ad0*/  STS [R10+0xc000], R3 ;  /* 0x00c000030a007388 */ /* 0x0009e20000000800 */
[----:B------:R-:W-:-:S04]  /*16ae0*/  IMAD.WIDE R6, R218, R6, c[0x0][0x500] ;  /* 0x00014000da067625 */ /* 0x000fc800078e0206 */
[----:B-1----:R-:W-:Y:S01]  /*16af0*/  IMAD.MOV.U32 R2, RZ, RZ, RZ ;  /* 0x000000ffff027224 */ /* 0x002fe200078e00ff */
[----:B---3--:R-:W-:-:S05]  /*16b00*/  F2FP.BF16.PACK_AB R0, R95, R94 ;  /* 0x0000005e5f00723e */ /* 0x008fca00000010ff */
[----:B------:R1:W-:Y:S04]  /*16b10*/  STS [R10+0xc400], R0 ;  /* 0x00c400000a007388 */ /* 0x0003e80000000800 */
[----:B------:R-:W-:Y:S06]  /*16b20*/  BAR.SYNC.DEFER_BLOCKING 0x1, 0x100 ;  /* 0x0044000000007b1d */ /* 0x000fec0000010000 */
[----:B------:R1:W5:Y:S01]  /*16b30*/  @P2 LDG.E R2, [R6.64] ;  /* 0x0000000606022981 */ /* 0x000362000c1e1900 */
[----:B--2---:R-:W-:-:S05]  /*16b40*/  @P1 LEA.HI.X R5, R218, c[0x0][0x50c], R9, 0x2, P0 ;  /* 0x00014300da051a11 */ /* 0x004fca00000f1409 */
[----:B------:R1:W5:Y:S01]  /*16b50*/  @P1 LDG.E R13, [R4.64] ;  /* 0x00000006040d1981 */ /* 0x000362000c1e1900 */
[----:B------:R-:W-:-:S04]  /*16b60*/  ISETP.NE.AND P0, PT, R8, RZ, PT ;  /* 0x000000ff0800720c */ /* 0x000fc80003f05270 */
[----:B----4-:R-:W-:Y:S01]  /*16b70*/  SEL R3, R8, c[0x0][0x3d4], P0 ;  /* 0x0000f50008037a07 */ /* 0x010fe20000000000 */
[----:B------:R-:W-:Y:S05]  /*16b80*/  @P1 BRA `(.L_x_1488) ;  /* 0x0000004000001947 */ /* 0x000fea0003800000 */
[----:B-1----:R-:W-:Y:S05]  /*16b90*/  @!P2 BRA `(.L_x_1488) ;  /* 0x000000300000a947 */ /* 0x002fea0003800000 */
[----:B------:R1:W2:Y:S04]  /*16ba0*/  LDG.E R0, [R6.64] ;  /* 0x0000000606007981 */ /* 0x0002a8000c1e1900 */
[----:B-1----:R-:W2:Y:S02]  /*16bb0*/  LDG.E R6, [R6.64+0x4] ;  /* 0x0000040606067981 */ /* 0x002ea4000c1e1900 */
[----:B--2--5:R-:W-:Y:S02]  /*16bc0*/  IADD3 R13, -R0, R6, RZ ;  /* 0x00000006000d7210 */ /* 0x024fe40007ffe1ff */
.L_x_1488:
[----:B-1----:R-:W2:Y:S04]  /*16bd0*/  LDL R4, [R1+0x5c] ;  /* 0x00005c0001047983 */ /* 0x002ea80000100800 */
[----:B------:R-:W2:Y:S04]  /*16be0*/  LDL R115, [R1+0x4] ;  /* 0x0000040001737983 */ /* 0x000ea80000100800 */
[----:B------:R-:W3:Y:S04]  /*16bf0*/  LDL R118, [R1+0x10] ;  /* 0x0000100001767983 */ /* 0x000ee80000100800 */
[----:B------:R-:W4:Y:S04]  /*16c00*/  LDL R12, [R1+0x40] ;  /* 0x00004000010c7983 */ /* 0x000f280000100800 */
[----:B------:R-:W3:Y:S01]  /*16c10*/  LDL R119, [R1+0x58] ;  /* 0x0000580001777983 */ /* 0x000ee20000100800 */
[----:B------:R-:W-:Y:S01]  /*16c20*/  IMAD.MOV.U32 R11, RZ, RZ, 0x368 ;  /* 0x00000368ff0b7424 */ /* 0x000fe200078e00ff */
[----:B------:R-:W-:-:S04]  /*16c30*/  ISETP.GT.AND P2, PT, R3, 0x1, PT ;  /* 0x000000010300780c */ /* 0x000fc80003f44270 */
[----:B------:R-:W-:-:S04]  /*16c40*/  SEL R11, R11, 0x328, P2 ;  /* 0x000003280b0b7807 */ /* 0x000fc80001000000 */
[----:B------:R-:W1:Y:S08]  /*16c50*/  LDC.64 R6, c[0x0][R11+0x170] ;  /* 0x00005c000b067b82 */ /* 0x000e700000000a00 */
[----:B------:R1:W3:Y:S08]  /*16c60*/  LDC.64 R14, c[0x0][R11+0x168] ;  /* 0x00005a000b0e7b82 */ /* 0x0002f00000000a00 */
[----:B------:R1:W2:Y:S08]  /*16c70*/  LDC.64 R16, c[0x0][R11+0x178] ;  /* 0x00005e000b107b82 */ /* 0x0002b00000000a00 */
[----:B------:R1:W2:Y:S01]  /*16c80*/  LDC.64 R18, c[0x0][R11+0x160] ;  /* 0x000058000b127b82 */ /* 0x0002a20000000a00 */
[----:B------:R-:W-:Y:S01]  /*16c90*/  IMAD.MOV.U32 R0, RZ, RZ, c[0x0][0x4e8] ;  /* 0x00013a00ff007624 */ /* 0x000fe200078e00ff */
[----:B------:R-:W-:-:S04]  /*16ca0*/  ISETP.NE.U32.AND P0, PT, RZ, c[0x0][0x500], PT ;  /* 0x00014000ff007a0c */ /* 0x000fc80003f05070 */
[----:B------:R-:W-:Y:S02]  /*16cb0*/  ISETP.NE.AND P3, PT, R0, 0x1, PT ;  /* 0x000000010000780c */ /* 0x000fe40003f65270 */
[----:B------:R-:W-:-:S04]  /*16cc0*/  ISETP.NE.AND.EX P0, PT, RZ, c[0x0][0x504], PT, P0 ;  /* 0x00014100ff007a0c */ /* 0x000fc80003f05300 */
[----:B------:R-:W-:Y:S01]  /*16cd0*/  SEL R0, R218, RZ, !P0 ;  /* 0x000000ffda007207 */ /* 0x000fe20004000000 */
[----:B------:R-:W2:Y:S04]  /*16ce0*/  S2R R122, SR_TID.X ;  /* 0x00000000007a7919 */ /* 0x000ea80000002100 */
[----:B-1----:R-:W-:Y:S02]  /*16cf0*/  IMAD R3, R7, R0, RZ ;  /* 0x0000000007037224 */ /* 0x002fe400078e02ff */
[----:B-----5:R-:W-:Y:S01]  /*16d00*/  IMAD R13, R13, c[0x0][0x4e8], RZ ;  /* 0x00013a000d0d7a24 */ /* 0x020fe200078e02ff */
[----:B------:R-:W-:Y:S01]  /*16d10*/  LOP3.LUT R207, R207, 0xfffffffd, RZ, 0xc0, !PT ;  /* 0xfffffffdcfcf7812 */ /* 0x000fe200078ec0ff */
[----:B--2---:R-:W-:Y:S01]  /*16d20*/  IMAD R8, R115, 0x80, R4 ;  /* 0x0000008073087824 */ /* 0x004fe200078e0204 */
[----:B------:R-:W-:-:S03]  /*16d30*/  SEL R4, R9, RZ, !P0 ;  /* 0x000000ff09047207 */ /* 0x000fc60004000000 */
[----:B------:R-:W-:-:S04]  /*16d40*/  @P3 IMAD.HI.U32 R9, R8, c[0x0][0x4ec], RZ ;  /* 0x00013b0008093a27 */ /* 0x000fc800078e00ff */
[C---:B------:R-:W-:Y:S02]  /*16d50*/  IMAD R11, R6.reuse, R4, R3 ;  /* 0x00000004060b7224 */ /* 0x040fe400078e0203 */
[----:B------:R-:W-:-:S04]  /*16d60*/  IMAD.WIDE.U32 R4, R6, R0, RZ ;  /* 0x0000000006047225 */ /* 0x000fc800078e00ff */
[----:B---3--:R-:W-:-:S04]  /*16d70*/  IMAD.WIDE.U32 R6, R14, R118, RZ ;  /* 0x000000760e067225 */ /* 0x008fc800078e00ff */
[----:B------:R-:W-:Y:S01]  /*16d80*/  IMAD.MOV.U32 R3, RZ, RZ, R8 ;  /* 0x000000ffff037224 */ /* 0x000fe200078e0008 */
[----:B------:R-:W-:Y:S01]  /*16d90*/  @P3 SHF.R.U32.HI R3, RZ, c[0x0][0x4f0], R9 ;  /* 0x00013c00ff033a19 */ /* 0x000fe20000011609 */
[----:B------:R-:W-:Y:S01]  /*16da0*/  IMAD R10, R15, R118, RZ ;  /* 0x000000760f0a7224 */ /* 0x000fe200078e02ff */
[----:B----4-:R-:W-:Y:S01]  /*16db0*/  SEL R9, R12, RZ, P2 ;  /* 0x000000ff0c097207 */ /* 0x010fe20001000000 */
        /* <DEDUP_REMOVED lines=30> */
[----:B------:R2:W-:Y:S02]  /*16fa0*/  SHFL.IDX PT, R4, R3, 0x1, 0x1c1f ;  /* 0x003c1f0003047f89 */ /* 0x0005e400000e0000 */
[----:B------:R-:W-:Y:S02]  /*16fb0*/  LOP3.LUT P0, RZ, R15, 0x3, RZ, 0xc0, !PT ;  /* 0x000000030fff7812 */ /* 0x000fe4000780c0ff */
[----:B------:R-:W3:Y:S01]  /*16fc0*/  SHFL.IDX PT, R5, R5, 0x1, 0x1c1f ;  /* 0x003c1f0005057f89 */ /* 0x000ee200000e0000 */
[----:B--2---:R-:W-:-:S05]  /*16fd0*/  IMAD R3, R115, 0x80, R119 ;  /* 0x0000008073037824 */ /* 0x004fca00078e0277 */
        /* <DEDUP_REMOVED lines=59> */
.L_x_1553:
[----:B------:R-:W-:Y:S05]  /*17390*/  BRA.DIV ~URZ, `(.L_x_1491) ;  /* 0x000045527f007947 */ /* 0x000fea000b800000 */
[----:B------:R4:W2:Y:S02]  /*173a0*/  SHFL.IDX PT, R0, R16, RZ, 0x181f ;  /* 0x00181fff10007589 */ /* 0x0008a400000e0000 */
.L_x_1554:
[----:B------:R-:W-:Y:S01]  /*173b0*/  ISETP.GE.AND P0, PT, R14, R13, PT ;  /* 0x0000000d0e00720c */ /* 0x000fe20003f06270 */
[----:B------:R-:W-:Y:S01]  /*173c0*/  BSSY B0, `(.L_x_1492) ;  /* 0x0000018000007945 */ /* 0x000fe20003800000 */
[----:B------:R-:W-:Y:S02]  /*173d0*/  SHF.R.S32.HI R2, RZ, 0x1f, R133 ;  /* 0x0000001fff027819 */ /* 0x000fe40000011485 */
[----:B------:R-:W-:Y:S02]  /*173e0*/  SHF.R.S32.HI R17, RZ, 0x1f, R208 ;  /* 0x0000001fff117819 */ /* 0x000fe400000114d0 */
[----:B------:R-:W-:Y:S02]  /*173f0*/  LEA.HI R2, R2, R133, RZ, 0x3 ;  /* 0x0000008502027211 */ /* 0x000fe400078f18ff */
[----:B------:R-:W-:Y:S02]  /*17400*/  SHF.R.S32.HI R19, RZ, 0x1f, R209 ;  /* 0x0000001fff137819 */ /* 0x000fe400000114d1 */
[----:B------:R-:W-:-:S04]  /*17410*/  LOP3.LUT R4, R2, 0xfffffff8, RZ, 0xc0, !PT ;  /* 0xfffffff802047812 */ /* 0x000fc800078ec0ff */
        /* <DEDUP_REMOVED lines=18> */
.L_x_1493:
[----:B------:R-:W-:Y:S05]  /*17540*/  BSYNC B0 ;  /* 0x0000000000007941 */ /* 0x000fea0003800000 */
.L_x_1492:
[----:B------:R-:W-:Y:S05]  /*17550*/  BRA.DIV ~URZ, `(.L_x_1494) ;  /* 0x000043f27f007947 */ /* 0x000fea000b800000 */
[----:B---3--:R3:W4:Y:S04]  /*17560*/  SHFL.IDX PT, R12, R15, 0x1, 0x181f ;  /* 0x00381f000f0c7f89 */ /* 0x00872800000e0000 */
[----:B--2---:R3:W2:Y:S02]  /*17570*/  SHFL.IDX PT, R0, R16, 0x1, 0x181f ;  /* 0x00381f0010007f89 */ /* 0x0046a400000e0000 */
.L_x_1555:
        /* <DEDUP_REMOVED lines=20> */
.L_x_1496:
[----:B------:R-:W-:Y:S05]  /*176c0*/  BSYNC B0 ;  /* 0x0000000000007941 */ /* 0x000fea0003800000 */
.L_x_1495:
[----:B------:R-:W-:Y:S05]  /*176d0*/  BRA.DIV ~URZ, `(.L_x_1497) ;  /* 0x000043327f007947 */ /* 0x000fea000b800000 */
[----:B----4-:R4:W3:Y:S02]  /*176e0*/  SHFL.IDX PT, R12, R15, 0x2, 0x181f ;  /* 0x00581f000f0c7f89 */ /* 0x0108e400000e0000 */
.L_x_1556:
[----:B------:R-:W-:Y:S05]  /*176f0*/  BRA.DIV ~URZ, `(.L_x_1498) ;  /* 0x000043827f007947 */ /* 0x000fea000b800000 */
[----:B--2---:R2:W4:Y:S02]  /*17700*/  SHFL.IDX PT, R0, R16, 0x2, 0x181f ;  /* 0x00581f0010007f89 */ /* 0x00452400000e0000 */
.L_x_1557:
        /* <DEDUP_REMOVED lines=20> */
.L_x_1500:
[----:B------:R-:W-:Y:S05]  /*17850*/  BSYNC B0 ;  /* 0x0000000000007941 */ /* 0x000fea0003800000 */
.L_x_1499:
[----:B------:R-:W-:Y:S05]  /*17860*/  BRA.DIV ~URZ, `(.L_x_1501) ;  /* 0x000042727f007947 */ /* 0x000fea000b800000 */
[----:B---3--:R3:W2:Y:S04]  /*17870*/  SHFL.IDX PT, R10, R15, 0x3, 0x181f ;  /* 0x00781f000f0a7f89 */ /* 0x0086a800000e0000 */
[----:B----4-:R3:W4:Y:S02]  /*17880*/  SHFL.IDX PT, R0, R16, 0x3, 0x181f ;  /* 0x00781f0010007f89 */ /* 0x01072400000e0000 */
.L_x_1558:
        /* <DEDUP_REMOVED lines=8> */
[----:B------:R-:W-:Y:S02]  /*17910*/  @!P0 LEA R2, P3, R208, R0, 0x1 ;  /* 0x00000000d0028211 */ /* 0x000fe400078608ff */
        /* <DEDUP_REMOVED lines=12> */
.L_x_1489:
        /* <DEDUP_REMOVED lines=35> */
.L_x_1559:
[----:B------:R-:W-:Y:S05]  /*17c10*/  BRA.DIV ~URZ, `(.L_x_1504) ;  /* 0x00003ff27f007947 */ /* 0x000fea000b800000 */
[----:B------:R3:W4:Y:S02]  /*17c20*/  SHFL.IDX PT, R0, R17, RZ, 0x1c1f ;  /* 0x001c1fff11007589 */ /* 0x00072400000e0000 */
.L_x_1560:
        /* <DEDUP_REMOVED lines=12> */
[----:B------:R-:W-:Y:S02]  /*17cf0*/  ISETP.GE.AND P6, PT, R14, c[0x0][0x3c8], PT ;  /* 0x0000f2000e007a0c */ /* 0x000fe40003fc6270 */
[----:B------:R-:W-:Y:S01]  /*17d00*/  SHF.R.S32.HI R11, RZ, 0x1f, R11 ;  /* 0x0000001fff0b7819 */ /* 0x000fe2000001140b */
[----:B------:R-:W-:Y:S01]  /*17d10*/  @!P2 IMAD.WIDE R6, R217, 0x4, R2 ;  /* 0x00000004d906a825 */ /* 0x000fe200078e0202 */
[----:B------:R-:W-:-:S02]  /*17d20*/  @!P1 LEA R2, P3, R10, R0, 0x2 ;  /* 0x000000000a029211 */ /* 0x000fc400078610ff */
[----:B------:R-:W-:Y:S02]  /*17d30*/  IADD3 R9, R217, 0x10, RZ ;  /* 0x00000010d9097810 */ /* 0x000fe40007ffe0ff */
[----:B------:R-:W-:Y:S01]  /*17d40*/  ISETP.GE.AND P5, PT, R5, c[0x0][0x3c8], PT ;  /* 0x0000f20005007a0c */ /* 0x000fe20003fa6270 */
[----:B------:R2:W-:Y:S01]  /*17d50*/  @!P2 ST.E.64 [R6.64], R164 ;  /* 0x000000a40600a985 */ /* 0x0005e2000c101b06 */
[----:B------:R-:W-:Y:S02]  /*17d60*/  IADD3 R13, R217, 0x28, RZ ;  /* 0x00000028d90d7810 */ /* 0x000fe40007ffe0ff */
[----:B------:R-:W-:Y:S02]  /*17d70*/  SHF.R.S32.HI R9, RZ, 0x1f, R9 ;  /* 0x0000001fff097819 */ /* 0x000fe40000011409 */
[----:B------:R-:W-:Y:S02]  /*17d80*/  @!P1 LEA.HI.X R3, R10, R4, R11, 0x2, P3 ;  /* 0x000000040a039211 */ /* 0x000fe400018f140b */
[----:B------:R-:W-:-:S02]  /*17d90*/  ISETP.GE.AND P4, PT, R13, c[0x0][0x3c8], PT ;  /* 0x0000f2000d007a0c */ /* 0x000fc40003f86270 */
[C---:B------:R-:W-:Y:S01]  /*17da0*/  IADD3 R15, R217.reuse, 0x18, RZ ;  /* 0x00000018d90f7810 */ /* 0x040fe20007ffe0ff */
[----:B------:R4:W-:Y:S01]  /*17db0*/  @!P1 ST.E.64 [R2.64], R22 ;  /* 0x0000001602009985 */ /* 0x0009e2000c101b06 */
[C---:B------:R-:W-:Y:S02]  /*17dc0*/  IADD3 R10, R217.reuse, 0x30, RZ ;  /* 0x00000030d90a7810 */ /* 0x040fe40007ffe0ff */
[C---:B------:R-:W-:Y:S02]  /*17dd0*/  IADD3 R11, R217.reuse, 0x20, RZ ;  /* 0x00000020d90b7810 */ /* 0x040fe40007ffe0ff */
[----:B------:R-:W-:Y:S02]  /*17de0*/  SHF.R.S32.HI R15, RZ, 0x1f, R15 ;  /* 0x0000001fff0f7819 */ /* 0x000fe4000001140f */
[----:B------:R-:W-:Y:S02]  /*17df0*/  ISETP.GE.AND P3, PT, R10, c[0x0][0x3c8], PT ;  /* 0x0000f2000a007a0c */ /* 0x000fe40003f66270 */
[----:B------:R-:W-:-:S02]  /*17e00*/  IADD3 R12, R217, 0x38, RZ ;  /* 0x00000038d90c7810 */ /* 0x000fc40007ffe0ff */
[----:B------:R-:W-:Y:S02]  /*17e10*/  SHF.R.S32.HI R11, RZ, 0x1f, R11 ;  /* 0x0000001fff0b7819 */ /* 0x000fe4000001140b */
[----:B--2---:R-:W-:-:S04]  /*17e20*/  @!P0 LEA R6, P2, R8, R0, 0x2 ;  /* 0x0000000008068211 */ /* 0x004fc800078410ff */
[----:B------:R-:W-:Y:S02]  /*17e30*/  @!P0 LEA.HI.X R7, R8, R4, R9, 0x2, P2 ;  /* 0x0000000408078211 */ /* 0x000fe400010f1409 */
[----:B------:R-:W-:-:S03]  /*17e40*/  ISETP.GE.AND P2, PT, R12, c[0x0][0x3c8], PT ;  /* 0x0000f2000c007a0c */ /* 0x000fc60003f46270 */
[----:B------:R2:W-:Y:S01]  /*17e50*/  @!P0 ST.E.64 [R6.64], R24 ;  /* 0x0000001806008985 */ /* 0x0005e2000c101b06 */
[CC--:B----4-:R-:W-:Y:S02]  /*17e60*/  @!P6 LEA R2, P1, R14.reuse, R0.reuse, 0x2 ;  /* 0x000000000e02e211 */ /* 0x0d0fe400078210ff */
[----:B------:R-:W-:Y:S02]  /*17e70*/  @!P5 LEA R8, P0, R5, R0, 0x2 ;  /* 0x000000000508d211 */ /* 0x000fe400078010ff */
[-C--:B------:R-:W-:Y:S02]  /*17e80*/  @!P6 LEA.HI.X R3, R14, R4.reuse, R15, 0x2, P1 ;  /* 0x000000040e03e211 */ /* 0x080fe400008f140f */
[----:B------:R-:W-:Y:S02]  /*17e90*/  IADD3 R15, R217, 0x28, RZ ;  /* 0x00000028d90f7810 */ /* 0x000fe40007ffe0ff */
[----:B------:R-:W-:Y:S01]  /*17ea0*/  @!P5 LEA.HI.X R9, R5, R4, R11, 0x2, P0 ;  /* 0x000000040509d211 */ /* 0x000fe200000f140b */
[----:B------:R4:W-:Y:S01]  /*17eb0*/  @!P6 ST.E.64 [R2.64], R26 ;  /* 0x0000001a0200e985 */ /* 0x0009e2000c101b06 */
[----:B------:R-:W-:-:S02]  /*17ec0*/  SHF.R.S32.HI R15, RZ, 0x1f, R15 ;  /* 0x0000001fff0f7819 */ /* 0x000fc4000001140f */
[C---:B------:R-:W-:Y:S01]  /*17ed0*/  IADD3 R11, R217.reuse, 0x30, RZ ;  /* 0x00000030d90b7810 */ /* 0x040fe20007ffe0ff */
[----:B------:R5:W-:Y:S01]  /*17ee0*/  @!P5 ST.E.64 [R8.64], R148 ;  /* 0x000000940800d985 */ /* 0x000be2000c101b06 */
[C---:B------:R-:W-:Y:S02]  /*17ef0*/  IADD3 R14, R217.reuse, 0x40, RZ ;  /* 0x00000040d90e7810 */ /* 0x040fe40007ffe0ff */
[----:B------:R-:W-:Y:S02]  /*17f00*/  IADD3 R5, R217, 0x48, RZ ;  /* 0x00000048d9057810 */ /* 0x000fe40007ffe0ff */
[----:B------:R-:W-:Y:S02]  /*17f10*/  SHF.R.S32.HI R11, RZ, 0x1f, R11 ;  /* 0x0000001fff0b7819 */ /* 0x000fe4000001140b */
[----:B------:R-:W-:Y:S02]  /*17f20*/  ISETP.GE.AND P1, PT, R14, c[0x0][0x3c8], PT ;  /* 0x0000f2000e007a0c */ /* 0x000fe40003f26270 */
[----:B--2---:R-:W-:-:S04]  /*17f30*/  @!P4 LEA R6, P0, R13, R0, 0x2 ;  /* 0x000000000d06c211 */ /* 0x004fc800078010ff */
[----:B------:R-:W-:Y:S02]  /*17f40*/  @!P4 LEA.HI.X R7, R13, R4, R15, 0x2, P0 ;  /* 0x000000040d07c211 */ /* 0x000fe400000f140f */
[----:B------:R-:W-:Y:S02]  /*17f50*/  IADD3 R15, R217, 0x38, RZ ;  /* 0x00000038d90f7810 */ /* 0x000fe40007ffe0ff */
[----:B------:R-:W-:Y:S01]  /*17f60*/  ISETP.GE.AND P0, PT, R5, c[0x0][0x3c8], PT ;  /* 0x0000f20005007a0c */ /* 0x000fe20003f06270 */
[----:B------:R2:W-:Y:S01]  /*17f70*/  @!P4 ST.E.64 [R6.64], R144 ;  /* 0x000000900600c985 */ /* 0x0005e2000c101b06 */
[C---:B----4-:R-:W-:Y:S02]  /*17f80*/  @!P3 LEA R2, P5, R10.reuse, R0, 0x2 ;  /* 0x000000000a02b211 */ /* 0x050fe400078a10ff */
[----:B------:R-:W-:Y:S02]  /*17f90*/  SHF.R.S32.HI R15, RZ, 0x1f, R15 ;  /* 0x0000001fff0f7819 */ /* 0x000fe4000001140f */
[----:B------:R-:W-:-:S02]  /*17fa0*/  @!P3 LEA.HI.X R3, R10, R4, R11, 0x2, P5 ;  /* 0x000000040a03b211 */ /* 0x000fc400028f140b */
[C---:B------:R-:W-:Y:S02]  /*17fb0*/  @!P2 LEA R10, P4, R12.reuse, R0, 0x2 ;  /* 0x000000000c0aa211 */ /* 0x040fe400078810ff */
[C---:B------:R-:W-:Y:S01]  /*17fc0*/  IADD3 R13, R217.reuse, 0x50, RZ ;  /* 0x00000050d90d7810 */ /* 0x040fe20007ffe0ff */
[----:B------:R4:W-:Y:S01]  /*17fd0*/  @!P3 ST.E.64 [R2.64], R28 ;  /* 0x0000001c0200b985 */ /* 0x0009e2000c101b06 */
[----:B------:R-:W-:Y:S02]  /*17fe0*/  @!P2 LEA.HI.X R11, R12, R4, R15, 0x2, P4 ;  /* 0x000000040c0ba211 */ /* 0x000fe400020f140f */
[C---:B------:R-:W-:Y:S02]  /*17ff0*/  IADD3 R15, R217.reuse, 0x40, RZ ;  /* 0x00000040d90f7810 */ /* 0x040fe40007ffe0ff */
[----:B------:R-:W-:Y:S01]  /*18000*/  IADD3 R12, R217, 0x48, RZ ;  /* 0x00000048d90c7810 */ /* 0x000fe20007ffe0ff */
[----:B------:R1:W-:Y:S01]  /*18010*/  @!P2 ST.E.64 [R10.64], R152 ;  /* 0x000000980a00a985 */ /* 0x0003e2000c101b06 */
[----:B------:R-:W-:-:S02]  /*18020*/  ISETP.GE.AND P6, PT, R13, c[0x0][0x3c8], PT ;  /* 0x0000f2000d007a0c */ /* 0x000fc40003fc6270 */
[----:B------:R-:W-:Y:S02]  /*18030*/  SHF.R.S32.HI R15, RZ, 0x1f, R15 ;  /* 0x0000001fff0f7819 */ /* 0x000fe4000001140f */
[----:B-----5:R-:W-:Y:S02]  /*18040*/  @!P0 LEA R8, P4, R5, R0, 0x2 ;  /* 0x0000000005088211 */ /* 0x020fe400078810ff */
[----:B------:R-:W-:-:S04]  /*18050*/  SHF.R.S32.HI R12, RZ, 0x1f, R12 ;  /* 0x0000001fff0c7819 */ /* 0x000fc8000001140c */
[----:B------:R-:W-:Y:S02]  /*18060*/  @!P0 LEA.HI.X R9, R5, R4, R12, 0x2, P4 ;  /* 0x0000000405098211 */ /* 0x000fe400020f140c */
[C---:B--2---:R-:W-:Y:S02]  /*18070*/  @!P1 LEA R6, P3, R14.reuse, R0, 0x2 ;  /* 0x000000000e069211 */ /* 0x044fe400078610ff */
[----:B------:R-:W-:Y:S02]  /*18080*/  IADD3 R5, R217, 0x68, RZ ;  /* 0x00000068d9057810 */ /* 0x000fe40007ffe0ff */
        /* <DEDUP_REMOVED lines=8> */
[----:B-1----:R-:W-:Y:S02]  /*18110*/  @!P6 LEA R10, P0, R13, R0, 0x2 ;  /* 0x000000000d0ae211 */ /* 0x002fe400078010ff */
[----:B------:R-:W-:-:S02]  /*18120*/  SHF.R.S32.HI R12, RZ, 0x1f, R2 ;  /* 0x0000001fff0c7819 */ /* 0x000fc40000011402 */
[----:B--2---:R-:W-:Y:S02]  /*18130*/  SHF.R.S32.HI R6, RZ, 0x1f, R13 ;  /* 0x0000001fff067819 */ /* 0x004fe4000001140d */
[----:B------:R-:W-:Y:S02]  /*18140*/  IADD3 R7, R217, 0x70, RZ ;  /* 0x00000070d9077810 */ /* 0x000fe40007ffe0ff */
[----:B----4-:R-:W-:Y:S02]  /*18150*/  SHF.R.S32.HI R9, RZ, 0x1f, R3 ;  /* 0x0000001fff097819 */ /* 0x010fe40000011403 */
[----:B------:R-:W-:Y:S02]  /*18160*/  @!P2 LEA R8, P1, R3, R0, 0x2 ;  /* 0x000000000308a211 */ /* 0x000fe400078210ff */
[----:B------:R-:W-:Y:S02]  /*18170*/  @!P6 LEA.HI.X R11, R13, R4, R6, 0x2, P0 ;  /* 0x000000040d0be211 */ /* 0x000fe400000f1406 */
[----:B------:R-:W-:-:S02]  /*18180*/  @!P5 LEA R14, P0, R2, R0, 0x2 ;  /* 0x00000000020ed211 */ /* 0x000fc400078010ff */
[----:B------:R-:W-:Y:S01]  /*18190*/  ISETP.GE.AND P4, PT, R7, c[0x0][0x3c8], PT ;  /* 0x0000f20007007a0c */ /* 0x000fe20003f86270 */
[----:B------:R1:W-:Y:S01]  /*181a0*/  @!P6 ST.E.64 [R10.64], R44 ;  /* 0x0000002c0a00e985 */ /* 0x0003e2000c101b06 */
[-C--:B------:R-:W-:Y:S02]  /*181b0*/  @!P2 LEA.HI.X R9, R3, R4.reuse, R9, 0x2, P1 ;  /* 0x000000040309a211 */ /* 0x080fe400008f1409 */
[----:B------:R-:W-:Y:S02]  /*181c0*/  @!P5 LEA.HI.X R15, R2, R4, R12, 0x2, P0 ;  /* 0x00000004020fd211 */ /* 0x000fe400000f140c */
[C---:B------:R-:W-:Y:S01]  /*181d0*/  IADD3 R6, R217.reuse, 0x78, RZ ;  /* 0x00000078d9067810 */ /* 0x040fe20007ffe0ff */
[----:B------:R2:W-:Y:S01]  /*181e0*/  @!P2 ST.E.64 [R8.64], R40 ;  /* 0x000000280800a985 */ /* 0x0005e2000c101b06 */
[----:B------:R-:W-:Y:S02]  /*181f0*/  IADD3 R2, R217, 0x80, RZ ;  /* 0x00000080d9027810 */ /* 0x000fe40007ffe0ff */
[----:B------:R-:W-:Y:S01]  /*18200*/  ISETP.GE.AND P2, PT, R6, c[0x0][0x3c8], PT ;  /* 0x0000f20006007a0c */ /* 0x000fe20003f46270 */
[----:B------:R4:W-:Y:S01]  /*18210*/  @!P5 ST.E.64 [R14.64], R52 ;  /* 0x000000340e00d985 */ /* 0x0009e2000c101b06 */
[----:B------:R-:W-:-:S02]  /*18220*/  ISETP.GE.AND P5, PT, R2, c[0x0][0x3c8], PT ;  /* 0x0000f20002007a0c */ /* 0x000fc40003fa6270 */
[----:B------:R-:W-:Y:S02]  /*18230*/  SHF.R.S32.HI R3, RZ, 0x1f, R7 ;  /* 0x0000001fff037819 */ /* 0x000fe40000011407 */
[----:B------:R-:W-:-:S04]  /*18240*/  @!P4 LEA R12, P0, R7, R0, 0x2 ;  /* 0x00000000070cc211 */ /* 0x000fc800078010ff */
[----:B------:R-:W-:Y:S02]  /*18250*/  @!P4 LEA.HI.X R13, R7, R4, R3, 0x2, P0 ;  /* 0x00000004070dc211 */ /* 0x000fe400000f1403 */
[----:B------:R-:W-:Y:S02]  /*18260*/  IADD3 R3, R217, 0x88, RZ ;  /* 0x00000088d9037810 */ /* 0x000fe40007ffe0ff */
[----:B------:R-:W-:Y:S02]  /*18270*/  SHF.R.S32.HI R7, RZ, 0x1f, R2 ;  /* 0x0000001fff077819 */ /* 0x000fe40000011402 */
[----:B-1----:R-:W-:-:S04]  /*18280*/  @!P5 LEA R10, P0, R2, R0, 0x2 ;  /* 0x00000000020ad211 */ /* 0x002fc800078010ff */
[----:B------:R-:W-:Y:S02]  /*18290*/  @!P5 LEA.HI.X R11, R2, R4, R7, 0x2, P0 ;  /* 0x00000004020bd211 */ /* 0x000fe400000f1407 */
[----:B--2---:R-:W-:Y:S02]  /*182a0*/  SHF.R.S32.HI R9, RZ, 0x1f, R5 ;  /* 0x0000001fff097819 */ /* 0x004fe40000011405 */
[----:B------:R-:W-:Y:S02]  /*182b0*/  @!P3 LEA R8, P1, R5, R0, 0x2 ;  /* 0x000000000508b211 */ /* 0x000fe400078210ff */
[----:B------:R-:W-:Y:S02]  /*182c0*/  IADD3 R7, R217, 0x98, RZ ;  /* 0x00000098d9077810 */ /* 0x000fe40007ffe0ff */
[----:B------:R-:W-:Y:S02]  /*182d0*/  @!P3 LEA.HI.X R9, R5, R4, R9, 0x2, P1 ;  /* 0x000000040509b211 */ /* 0x000fe400008f1409 */
[----:B------:R-:W-:-:S03]  /*182e0*/  IADD3 R5, R217, 0x90, RZ ;  /* 0x00000090d9057810 */ /* 0x000fc60007ffe0ff */
[----:B------:R1:W-:Y:S01]  /*182f0*/  @!P3 ST.E.64 [R8.64], R48 ;  /* 0x000000300800b985 */ /* 0x0003e2000c101b06 */
[----:B------:R-:W-:Y:S02]  /*18300*/  ISETP.GE.AND P3, PT, R3, c[0x0][0x3c8], PT ;  /* 0x0000f20003007a0c */ /* 0x000fe40003f66270 */
[----:B------:R-:W-:Y:S01]  /*18310*/  ISETP.GE.AND P6, PT, R5, c[0x0][0x3c8], PT ;  /* 0x0000f20005007a0c */ /* 0x000fe20003fc6270 */
[----:B------:R2:W-:Y:S01]  /*18320*/  @!P4 ST.E.64 [R12.64], R60 ;  /* 0x0000003c0c00c985 */ /* 0x0005e2000c101b06 */
[----:B------:R-:W-:Y:S02]  /*18330*/  ISETP.GE.AND P4, PT, R2, c[0x0][0x3c8], PT ;  /* 0x0000f20002007a0c */ /* 0x000fe40003f86270 */
[----:B------:R-:W-:-:S09]  /*18340*/  IADD3 R2, R217, 0xa8, RZ ;  /* 0x000000a8d9027810 */ /* 0x000fd20007ffe0ff */
[-C--:B----4-:R-:W-:Y:S02]  /*18350*/  @!P6 LEA R14, P0, R5, R0.reuse, 0x2 ;  /* 0x00000000050ee211 */ /* 0x090fe400078010ff */
[----:B-1----:R-:W-:Y:S02]  /*18360*/  SHF.R.S32.HI R9, RZ, 0x1f, R6 ;  /* 0x0000001fff097819 */ /* 0x002fe40000011406 */
[C---:B------:R-:W-:Y:S02]  /*18370*/  @!P2 LEA R8, P1, R6.reuse, R0, 0x2 ;  /* 0x000000000608a211 */ /* 0x040fe400078210ff */
[----:B--2---:R-:W-:Y:S02]  /*18380*/  SHF.R.S32.HI R12, RZ, 0x1f, R5 ;  /* 0x0000001fff0c7819 */ /* 0x004fe40000011405 */
[----:B------:R-:W-:Y:S02]  /*18390*/  @!P2 LEA.HI.X R9, R6, R4, R9, 0x2, P1 ;  /* 0x000000040609a211 */ /* 0x000fe400008f1409 */
[----:B------:R-:W-:-:S02]  /*183a0*/  IADD3 R6, R217, 0xa0, RZ ;  /* 0x000000a0d9067810 */ /* 0x000fc40007ffe0ff */
[----:B------:R-:W-:Y:S01]  /*183b0*/  @!P6 LEA.HI.X R15, R5, R4, R12, 0x2, P0 ;  /* 0x00000004050fe211 */ /* 0x000fe200000f140c */
[----:B------:R1:W-:Y:S01]  /*183c0*/  @!P2 ST.E.64 [R8.64], R56 ;  /* 0x000000380800a985 */ /* 0x0003e2000c101b06 */
[----:B------:R-:W-:Y:S02]  /*183d0*/  ISETP.GE.AND P2, PT, R7, c[0x0][0x3c8], PT ;  /* 0x0000f20007007a0c */ /* 0x000fe40003f46270 */
[----:B------:R-:W-:Y:S01]  /*183e0*/  ISETP.GE.AND P5, PT, R6, c[0x0][0x3c8], PT ;  /* 0x0000f20006007a0c */ /* 0x000fe20003fa6270 */
[----:B------:R2:W-:Y:S01]  /*183f0*/  @!P4 ST.E.64 [R10.64], R68 ;  /* 0x000000440a00c985 */ /* 0x0005e2000c101b06 */
[----:B------:R-:W-:-:S11]  /*18400*/  SHF.R.S32.HI R5, RZ, 0x1f, R6 ;  /* 0x0000001fff057819 */ /* 0x000fd60000011406 */
[----:B------:R-:W-:-:S04]  /*18410*/  @!P5 LEA R12, P0, R6, R0, 0x2 ;  /* 0x00000000060cd211 */ /* 0x000fc800078010ff */
[----:B------:R-:W-:Y:S02]  /*18420*/  @!P5 LEA.HI.X R13, R6, R4, R5, 0x2, P0 ;  /* 0x00000004060dd211 */ /* 0x000fe400000f1405 */
[C---:B------:R-:W-:Y:S02]  /*18430*/  IADD3 R6, R217.reuse, 0xb8, RZ ;  /* 0x000000b8d9067810 */ /* 0x040fe40007ffe0ff */
[----:B------:R-:W-:-:S04]  /*18440*/  IADD3 R5, R217, 0xc0, RZ ;  /* 0x000000c0d9057810 */ /* 0x000fc80007ffe0ff */
[----:B------:R-:W-:Y:S02]  /*18450*/  ISETP.GE.AND P4, PT, R5, c[0x0][0x3c8], PT ;  /* 0x0000f20005007a0c */ /* 0x000fe40003f86270 */
[----:B-1----:R-:W-:Y:S02]  /*18460*/  SHF.R.S32.HI R9, RZ, 0x1f, R3 ;  /* 0x0000001fff097819 */ /* 0x002fe40000011403 */
[----:B------:R-:W-:-:S04]  /*18470*/  @!P3 LEA R8, P1, R3, R0, 0x2 ;  /* 0x000000000308b211 */ /* 0x000fc800078210ff */
[----:B------:R-:W-:Y:S02]  /*18480*/  @!P3 LEA.HI.X R9, R3, R4, R9, 0x2, P1 ;  /* 0x000000040309b211 */ /* 0x000fe400008f1409 */
[----:B------:R-:W-:-:S03]  /*18490*/  IADD3 R3, R217, 0xb0, RZ ;  /* 0x000000b0d9037810 */ /* 0x000fc60007ffe0ff */
[----:B------:R1:W-:Y:S01]  /*184a0*/  @!P3 ST.E.64 [R8.64], R64 ;  /* 0x000000400800b985 */ /* 0x0003e2000c101b06 */
[----:B------:R-:W-:Y:S02]  /*184b0*/  ISETP.GE.AND P3, PT, R2, c[0x0][0x3c8], PT ;  /* 0x0000f20002007a0c */ /* 0x000fe40003f66270 */
[----:B--2---:R-:W-:Y:S01]  /*184c0*/  SHF.R.S32.HI R11, RZ, 0x1f, R3 ;  /* 0x0000001fff0b7819 */ /* 0x004fe20000011403 */
[----:B------:R-:W-:Y:S01]  /*184d0*/  @!P6 ST.E.64 [R14.64], R76 ;  /* 0x0000004c0e00e985 */ /* 0x000fe2000c101b06 */
[----:B------:R-:W-:-:S13]  /*184e0*/  ISETP.GE.AND P6, PT, R3, c[0x0][0x3c8], PT ;  /* 0x0000f20003007a0c */ /* 0x000fda0003fc6270 */
[----:B------:R-:W-:-:S04]  /*184f0*/  @!P6 LEA R10, P0, R3, R0, 0x2 ;  /* 0x00000000030ae211 */ /* 0x000fc800078010ff */
[----:B------:R-:W-:Y:S02]  /*18500*/  @!P6 LEA.HI.X R11, R3, R4, R11, 0x2, P0 ;  /* 0x00000004030be211 */ /* 0x000fe400000f140b */
[----:B------:R-:W-:Y:S02]  /*18510*/  IADD3 R3, R217, 0xc8, RZ ;  /* 0x000000c8d9037810 */ /* 0x000fe40007ffe0ff */
[----:B-1----:R-:W-:Y:S02]  /*18520*/  SHF.R.S32.HI R9, RZ, 0x1f, R7 ;  /* 0x0000001fff097819 */ /* 0x002fe40000011407 */
[----:B------:R-:W-:-:S04]  /*18530*/  @!P2 LEA R8, P1, R7, R0, 0x2 ;  /* 0x000000000708a211 */ /* 0x000fc800078210ff */
[----:B------:R-:W-:Y:S02]  /*18540*/  @!P2 LEA.HI.X R9, R7, R4, R9, 0x2, P1 ;  /* 0x000000040709a211 */ /* 0x000fe400008f1409 */
[----:B------:R-:W-:-:S03]  /*18550*/  SHF.R.S32.HI R7, RZ, 0x1f, R2 ;  /* 0x0000001fff077819 */ /* 0x000fc60000011402 */
[----:B------:R1:W-:Y:S01]  /*18560*/  @!P2 ST.E.64 [R8.64], R72 ;  /* 0x000000480800a985 */ /* 0x0003e2000c101b06 */
[----:B------:R-:W-:-:S03]  /*18570*/  ISETP.GE.AND P2, PT, R6, c[0x0][0x3c8], PT ;  /* 0x0000f20006007a0c */ /* 0x000fc60003f46270 */
[----:B------:R2:W-:Y:S01]  /*18580*/  @!P5 ST.E.64 [R12.64], R84 ;  /* 0x000000540c00d985 */ /* 0x0005e2000c101b06 */
[----:B-1----:R-:W-:-:S04]  /*18590*/  @!P3 LEA R8, P1, R2, R0, 0x2 ;  /* 0x000000000208b211 */ /* 0x002fc800078210ff */
[----:B------:R-:W-:Y:S02]  /*185a0*/  @!P3 LEA.HI.X R9, R2, R4, R7, 0x2, P1 ;  /* 0x000000040209b211 */ /* 0x000fe400008f1407 */
[----:B------:R-:W-:Y:S02]  /*185b0*/  IADD3 R2, R217, 0xd0, RZ ;  /* 0x000000d0d9027810 */ /* 0x000fe40007ffe0ff */
[----:B------:R-:W-:Y:S01]  /*185c0*/  ISETP.GE.AND P1, PT, R3, c[0x0][0x3c8], PT ;  /* 0x0000f20003007a0c */ /* 0x000fe20003f26270 */
[----:B------:R1:W-:Y:S01]  /*185d0*/  @!P3 ST.E.64 [R8.64], R80 ;  /* 0x000000500800b985 */ /* 0x0003e2000c101b06 */
[----:B------:R-:W-:Y:S02]  /*185e0*/  SHF.R.S32.HI R7, RZ, 0x1f, R5 ;  /* 0x0000001fff077819 */ /* 0x000fe40000011405 */
[----:B--2---:R-:W-:Y:S01]  /*185f0*/  @!P4 LEA R12, P0, R5, R0, 0x2 ;  /* 0x00000000050cc211 */ /* 0x004fe200078010ff */
[----:B------:R2:W-:Y:S01]  /*18600*/  @!P6 ST.E.64 [R10.64], R92 ;  /* 0x0000005c0a00e985 */ /* 0x0005e2000c101b06 */
[----:B------:R-:W-:-:S02]  /*18610*/  ISETP.GE.AND P5, PT, R2, c[0x0][0x3c8], PT ;  /* 0x0000f20002007a0c */ /* 0x000fc40003fa6270 */
[----:B------:R-:W-:Y:S02]  /*18620*/  @!P4 LEA.HI.X R13, R5, R4, R7, 0x2, P0 ;  /* 0x00000004050dc211 */ /* 0x000fe400000f1407 */
[----:B------:R-:W-:Y:S02]  /*18630*/  IADD3 R7, R217, 0xe0, RZ ;  /* 0x000000e0d9077810 */ /* 0x000fe40007ffe0ff */
[----:B------:R-:W-:Y:S02]  /*18640*/  SHF.R.S32.HI R5, RZ, 0x1f, R2 ;  /* 0x0000001fff057819 */ /* 0x000fe40000011402 */
[----:B------:R-:W-:Y:S02]  /*18650*/  ISETP.GE.AND P6, PT, R7, c[0x0][0x3c8], PT ;  /* 0x0000f20007007a0c */ /* 0x000fe40003fc6270 */
[----:B-1----:R-:W-:Y:S02]  /*18660*/  SHF.R.S32.HI R9, RZ, 0x1f, R6 ;  /* 0x0000001fff097819 */ /* 0x002fe40000011406 */
[----:B------:R-:W-:-:S02]  /*18670*/  @!P2 LEA R8, P3, R6, R0, 0x2 ;  /* 0x000000000608a211 */ /* 0x000fc400078610ff */
[----:B--2---:R-:W-:Y:S02]  /*18680*/  @!P5 LEA R10, P0, R2, R0, 0x2 ;  /* 0x00000000020ad211 */ /* 0x004fe400078010ff */
[-C--:B------:R-:W-:Y:S02]  /*18690*/  @!P2 LEA.HI.X R9, R6, R4.reuse, R9, 0x2, P3 ;  /* 0x000000040609a211 */ /* 0x080fe400018f1409 */
[C---:B------:R-:W-:Y:S02]  /*186a0*/  IADD3 R6, R217.reuse, 0xd8, RZ ;  /* 0x000000d8d9067810 */ /* 0x040fe40007ffe0ff */
[----:B------:R-:W-:Y:S01]  /*186b0*/  @!P5 LEA.HI.X R11, R2, R4, R5, 0x2, P0 ;  /* 0x00000004020bd211 */ /* 0x000fe200000f1405 */
[----:B------:R1:W-:Y:S01]  /*186c0*/  @!P2 ST.E.64 [R8.64], R88 ;  /* 0x000000580800a985 */ /* 0x0003e2000c101b06 */
[----:B------:R-:W-:Y:S02]  /*186d0*/  IADD3 R5, R217, 0xe8, RZ ;  /* 0x000000e8d9057810 */ /* 0x000fe40007ffe0ff */
[----:B------:R-:W-:Y:S01]  /*186e0*/  SHF.R.S32.HI R2, RZ, 0x1f, R6 ;  /* 0x0000001fff027819 */ /* 0x000fe20000011406 */
[----:B------:R2:W-:Y:S01]  /*186f0*/  @!P4 ST.E.64 [R12.64], R100 ;  /* 0x000000640c00c985 */ /* 0x0005e2000c101b06 */
[----:B------:R-:W-:-:S02]  /*18700*/  ISETP.GE.AND P4, PT, R6, c[0x0][0x3c8], PT ;  /* 0x0000f20006007a0c */ /* 0x000fc40003f86270 */
[----:B------:R-:W-:Y:S02]  /*18710*/  ISETP.GE.AND P3, PT, R5, c[0x0][0x3c8], PT ;  /* 0x0000f20005007a0c */ /* 0x000fe40003f66270 */
[----:B-1----:R-:W-:Y:S02]  /*18720*/  SHF.R.S32.HI R9, RZ, 0x1f, R3 ;  /* 0x0000001fff097819 */ /* 0x002fe40000011403 */
[-C--:B------:R-:W-:Y:S02]  /*18730*/  @!P1 LEA R8, P2, R3, R0.reuse, 0x2 ;  /* 0x0000000003089211 */ /* 0x080fe400078410ff */
[----:B--2---:R-:W-:Y:S02]  /*18740*/  @!P6 LEA R12, P0, R7, R0, 0x2 ;  /* 0x00000000070ce211 */ /* 0x004fe400078010ff */
        /* <DEDUP_REMOVED lines=25> */
.L_x_1506:
[----:B------:R-:W-:Y:S05]  /*188e0*/  BSYNC B0 ;  /* 0x0000000000007941 */ /* 0x000fea0003800000 */
.L_x_1505:
[----:B------:R-:W-:Y:S05]  /*188f0*/  BRA.DIV ~URZ, `(.L_x_1507) ;  /* 0x000033727f007947 */ /* 0x000fea000b800000 */
[----:B--2---:R2:W1:Y:S04]  /*18900*/  SHFL.IDX PT, R4, R16, 0x1, 0x1c1f ;  /* 0x003c1f0010047f89 */ /* 0x00446800000e0000 */
[----:B----4-:R2:W4:Y:S02]  /*18910*/  SHFL.IDX PT, R0, R17, 0x1, 0x1c1f ;  /* 0x003c1f0011007f89 */ /* 0x01052400000e0000 */
.L_x_1561:
[----:B------:R-:W-:-:S13]  /*18920*/  LOP3.LUT P0, RZ, R207, 0x2, RZ, 0xc0, !PT ;  /* 0x00000002cfff7812 */ /* 0x000fda000780c0ff */
[----:B------:R-:W-:Y:S05]  /*18930*/  @P0 BRA `(.L_x_1502) ;  /* 0x00001a8000000947 */ /* 0x000fea0003800000 */
[C---:B------:R-:W-:Y:S02]  /*18940*/  IADD3 R10, R217.reuse, 0x8, RZ ;  /* 0x00000008d90a7810 */ /* 0x040fe40007ffe0ff */
[C---:B------:R-:W-:Y:S02]  /*18950*/  ISETP.GE.AND P2, PT, R217.reuse, c[0x0][0x3c8], PT ;  /* 0x0000f200d9007a0c */ /* 0x040fe40003f46270 */
[----:B------:R-:W-:Y:S02]  /*18960*/  ISETP.GE.AND P1, PT, R10, c[0x0][0x3c8], PT ;  /* 0x0000f2000a007a0c */ /* 0x000fe40003f26270 */
[C---:B------:R-:W-:Y:S02]  /*18970*/  IADD3 R11, R217.reuse, 0x10, RZ ;  /* 0x00000010d90b7810 */ /* 0x040fe40007ffe0ff */
[----:B------:R-:W-:Y:S02]  /*18980*/  IADD3 R15, R217, 0x8, RZ ;  /* 0x00000008d90f7810 */ /* 0x000fe40007ffe0ff */
[----:B------:R-:W-:-:S02]  /*18990*/  ISETP.GE.AND P0, PT, R11, c[0x0][0x3c8], PT ;  /* 0x0000f2000b007a0c */ /* 0x000fc40003f06270 */
[----:B------:R-:W-:Y:S02]  /*189a0*/  IADD3 R5, R217, 0x18, RZ ;  /* 0x00000018d9057810 */ /* 0x000fe40007ffe0ff */
[----:B------:R-:W-:Y:S01]  /*189b0*/  SHF.R.S32.HI R15, RZ, 0x1f, R15 ;  /* 0x0000001fff0f7819 */ /* 0x000fe2000001140f */
[----:B----4-:R-:W-:Y:S01]  /*189c0*/  @!P2 IMAD.MOV.U32 R2, RZ, RZ, R0 ;  /* 0x000000ffff02a224 */ /* 0x010fe200078e0000 */
[----:B------:R-:W-:Y:S01]  /*189d0*/  ISETP.GE.AND P3, PT, R5, c[0x0][0x3c8], PT ;  /* 0x0000f20005007a0c */ /* 0x000fe20003f66270 */
[----:B-1----:R-:W-:Y:S01]  /*189e0*/  @!P2 IMAD.MOV.U32 R3, RZ, RZ, R4 ;  /* 0x000000ffff03a224 */ /* 0x002fe200078e0004 */
[C---:B------:R-:W-:Y:S02]  /*189f0*/  @!P1 LEA R8, P4, R10.reuse, R0, 0x2 ;  /* 0x000000000a089211 */ /* 0x040fe400078810ff */
[C---:B------:R-:W-:Y:S01]  /*18a00*/  IADD3 R14, R217.reuse, 0x20, RZ ;  /* 0x00000020d90e7810 */ /* 0x040fe20007ffe0ff */
[----:B------:R-:W-:Y:S01]  /*18a10*/  @!P2 IMAD.WIDE R2, R217, 0x4, R2 ;  /* 0x00000004d902a825 */ /* 0x000fe200078e0202 */
[----:B------:R-:W-:-:S02]  /*18a20*/  @!P1 LEA.HI.X R9, R10, R4, R15, 0x2, P4 ;  /* 0x000000040a099211 */ /* 0x000fc400020f140f */
[----:B------:R-:W-:Y:S02]  /*18a30*/  IADD3 R15, R217, 0x10, RZ ;  /* 0x00000010d90f7810 */ /* 0x000fe40007ffe0ff */
[----:B------:R-:W-:Y:S01]  /*18a40*/  ISETP.GE.AND P5, PT, R14, c[0x0][0x3c8], PT ;  /* 0x0000f2000e007a0c */ /* 0x000fe20003fa6270 */
[----:B------:R1:W-:Y:S01]  /*18a50*/  @!P2 ST.E.64 [R2.64], R120 ;  /* 0x000000780200a985 */ /* 0x0003e2000c101b06 */
[----:B------:R-:W-:Y:S02]  /*18a60*/  @!P0 LEA R6, P2, R11, R0, 0x2 ;  /* 0x000000000b068211 */ /* 0x000fe400078410ff */
[----:B------:R-:W-:Y:S01]  /*18a70*/  SHF.R.S32.HI R15, RZ, 0x1f, R15 ;  /* 0x0000001fff0f7819 */ /* 0x000fe2000001140f */
[----:B------:R4:W-:Y:S01]  /*18a80*/  @!P1 ST.E.64 [R8.64], R162 ;  /* 0x000000a208009985 */ /* 0x0009e2000c101b06 */
[C---:B------:R-:W-:Y:S02]  /*18a90*/  IADD3 R10, R217.reuse, 0x18, RZ ;  /* 0x00000018d90a7810 */ /* 0x040fe40007ffe0ff */
[----:B------:R-:W-:-:S02]  /*18aa0*/  IADD3 R13, R217, 0x28, RZ ;  /* 0x00000028d90d7810 */ /* 0x000fc40007ffe0ff */
[----:B------:R-:W-:Y:S02]  /*18ab0*/  @!P0 LEA.HI.X R7, R11, R4, R15, 0x2, P2 ;  /* 0x000000040b078211 */ /* 0x000fe400010f140f */
[----:B------:R-:W-:Y:S02]  /*18ac0*/  SHF.R.S32.HI R10, RZ, 0x1f, R10 ;  /* 0x0000001fff0a7819 */ /* 0x000fe4000001140a */
[----:B------:R-:W-:Y:S01]  /*18ad0*/  ISETP.GE.AND P4, PT, R13, c[0x0][0x3c8], PT ;  /* 0x0000f2000d007a0c */ /* 0x000fe20003f86270 */
[----:B------:R5:W-:Y:S01]  /*18ae0*/  @!P0 ST.E.64 [R6.64], R124 ;  /* 0x0000007c06008985 */ /* 0x000be2000c101b06 */
[C---:B------:R-:W-:Y:S02]  /*18af0*/  IADD3 R15, R217.reuse, 0x20, RZ ;  /* 0x00000020d90f7810 */ /* 0x040fe40007ffe0ff */
[----:B------:R-:W-:Y:S02]  /*18b00*/  IADD3 R12, R217, 0x30, RZ ;  /* 0x00000030d90c7810 */ /* 0x000fe40007ffe0ff */
[----:B------:R-:W-:-:S02]  /*18b10*/  SHF.R.S32.HI R15, RZ, 0x1f, R15 ;  /* 0x0000001fff0f7819 */ /* 0x000fc4000001140f */
[----:B------:R-:W-:Y:S02]  /*18b20*/  ISETP.GE.AND P2, PT, R12, c[0x0][0x3c8], PT ;  /* 0x0000f2000c007a0c */ /* 0x000fe40003f46270 */
[C---:B--23--:R-:W-:Y:S02]  /*18b30*/  IADD3 R17, R217.reuse, 0x48, RZ ;  /* 0x00000048d9117810 */ /* 0x04cfe40007ffe0ff */
[C---:B------:R-:W-:Y:S02]  /*18b40*/  IADD3 R18, R217.reuse, 0x40, RZ ;  /* 0x00000040d9127810 */ /* 0x040fe40007ffe0ff */
[----:B------:R-:W-:Y:S02]  /*18b50*/  IADD3 R16, R217, 0x50, RZ ;  /* 0x00000050d9107810 */ /* 0x000fe40007ffe0ff */
[----:B-1----:R-:W-:Y:S02]  /*18b60*/  @!P3 LEA R2, P6, R5, R0, 0x2 ;  /* 0x000000000502b211 */ /* 0x002fe400078c10ff */
[----:B------:R-:W-:-:S02]  /*18b70*/  SHF.R.S32.HI R18, RZ, 0x1f, R18 ;  /* 0x0000001fff127819 */ /* 0x000fc40000011412 */
[----:B------:R-:W-:Y:S02]  /*18b80*/  @!P3 LEA.HI.X R3, R5, R4, R10, 0x2, P6 ;  /* 0x000000040503b211 */ /* 0x000fe400030f140a */
[CC--:B------:R-:W-:Y:S02]  /*18b90*/  @!P5 LEA R10, P0, R14.reuse, R0.reuse, 0x2 ;  /* 0x000000000e0ad211 */ /* 0x0c0fe400078010ff */
[----:B----4-:R-:W-:Y:S01]  /*18ba0*/  @!P4 LEA R8, P1, R13, R0, 0x2 ;  /* 0x000000000d08c211 */ /* 0x010fe200078210ff */
[----:B------:R1:W-:Y:S01]  /*18bb0*/  @!P3 ST.E.64 [R2.64], R128 ;  /* 0x000000800200b985 */ /* 0x0003e2000c101b06 */
[----:B------:R-:W-:Y:S02]  /*18bc0*/  @!P5 LEA.HI.X R11, R14, R4, R15, 0x2, P0 ;  /* 0x000000040e0bd211 */ /* 0x000fe400000f140f */
[C---:B------:R-:W-:Y:S02]  /*18bd0*/  IADD3 R14, R217.reuse, 0x28, RZ ;  /* 0x00000028d90e7810 */ /* 0x040fe40007ffe0ff */
[----:B------:R-:W-:Y:S01]  /*18be0*/  IADD3 R5, R217, 0x40, RZ ;  /* 0x00000040d9057810 */ /* 0x000fe20007ffe0ff */
[----:B------:R2:W-:Y:S01]  /*18bf0*/  @!P5 ST.E.64 [R10.64], R150 ;  /* 0x000000960a00d985 */ /* 0x0005e2000c101b06 */
[----:B------:R-:W-:-:S02]  /*18c00*/  SHF.R.S32.HI R14, RZ, 0x1f, R14 ;  /* 0x0000001fff0e7819 */ /* 0x000fc4000001140e */
[----:B------:R-:W-:Y:S02]  /*18c10*/  ISETP.GE.AND P6, PT, R5, c[0x0][0x3c8], PT ;  /* 0x0000f20005007a0c */ /* 0x000fe40003fc6270 */
[----:B------:R-:W-:Y:S02]  /*18c20*/  @!P4 LEA.HI.X R9, R13, R4, R14, 0x2, P1 ;  /* 0x000000040d09c211 */ /* 0x000fe400008f140e */
[C---:B------:R-:W-:Y:S02]  /*18c30*/  IADD3 R14, R217.reuse, 0x38, RZ ;  /* 0x00000038d90e7810 */ /* 0x040fe40007ffe0ff */
[----:B------:R-:W-:Y:S01]  /*18c40*/  IADD3 R13, R217, 0x30, RZ ;  /* 0x00000030d90d7810 */ /* 0x000fe20007ffe0ff */
[----:B------:R3:W-:Y:S01]  /*18c50*/  @!P4 ST.E.64 [R8.64], R146 ;  /* 0x000000920800c985 */ /* 0x0007e2000c101b06 */
[----:B------:R-:W-:Y:S02]  /*18c60*/  ISETP.GE.AND P5, PT, R14, c[0x0][0x3c8], PT ;  /* 0x0000f2000e007a0c */ /* 0x000fe40003fa6270 */
[----:B-----5:R-:W-:-:S02]  /*18c70*/  @!P2 LEA R6, P0, R12, R0, 0x2 ;  /* 0x000000000c06a211 */ /* 0x020fc400078010ff */
[----:B------:R-:W-:Y:S02]  /*18c80*/  SHF.R.S32.HI R13, RZ, 0x1f, R13 ;  /* 0x0000001fff0d7819 */ /* 0x000fe4000001140d */
[----:B------:R-:W-:Y:S02]  /*18c90*/  IADD3 R15, R217, 0x38, RZ ;  /* 0x00000038d90f7810 */ /* 0x000fe40007ffe0ff */
[----:B------:R-:W-:Y:S02]  /*18ca0*/  @!P2 LEA.HI.X R7, R12, R4, R13, 0x2, P0 ;  /* 0x000000040c07a211 */ /* 0x000fe400000f140d */
[----:B------:R-:W-:Y:S02]  /*18cb0*/  ISETP.GE.AND P0, PT, R17, c[0x0][0x3c8], PT ;  /* 0x0000f20011007a0c */ /* 0x000fe40003f06270 */
[----:B-1----:R-:W-:Y:S01]  /*18cc0*/  IADD3 R2, R217, 0x58, RZ ;  /* 0x00000058d9027810 */ /* 0x002fe20007ffe0ff */
[----:B------:R1:W-:Y:S01]  /*18cd0*/  @!P2 ST.E.64 [R6.64], R30 ;  /* 0x0000001e0600a985 */ /* 0x0003e2000c101b06 */
[----:B------:R-:W-:-:S02]  /*18ce0*/  @!P5 LEA R12, P1, R14, R0, 0x2 ;  /* 0x000000000e0cd211 */ /* 0x000fc400078210ff */
[----:B------:R-:W-:Y:S02]  /*18cf0*/  ISETP.GE.AND P3, PT, R2, c[0x0][0x3c8], PT ;  /* 0x0000f20002007a0c */ /* 0x000fe40003f66270 */
[C---:B--2---:R-:W-:Y:S02]  /*18d00*/  @!P6 LEA R10, P2, R5.reuse, R0, 0x2 ;  /* 0x00000000050ae211 */ /* 0x044fe400078410ff */
[----:B------:R-:W-:Y:S02]  /*18d10*/  SHF.R.S32.HI R15, RZ, 0x1f, R15 ;  /* 0x0000001fff0f7819 */ /* 0x000fe4000001140f */
[-C--:B------:R-:W-:Y:S02]  /*18d20*/  @!P6 LEA.HI.X R11, R5, R4.reuse, R18, 0x2, P2 ;  /* 0x00000004050be211 */ /* 0x080fe400010f1412 */
[----:B------:R-:W-:Y:S02]  /*18d30*/  @!P5 LEA.HI.X R13, R14, R4, R15, 0x2, P1 ;  /* 0x000000040e0dd211 */ /* 0x000fe400008f140f */
[----:B------:R-:W-:-:S02]  /*18d40*/  IADD3 R18, R217, 0x48, RZ ;  /* 0x00000048d9127810 */ /* 0x000fc40007ffe0ff */
[----:B------:R-:W-:Y:S01]  /*18d50*/  ISETP.GE.AND P4, PT, R16, c[0x0][0x3c8], PT ;  /* 0x0000f20010007a0c */ /* 0x000fe20003f86270 */
[----:B------:R-:W-:Y:S01]  /*18d60*/  @!P5 ST.E.64 [R12.64], R154 ;  /* 0x0000009a0c00d985 */ /* 0x000fe2000c101b06 */
[----:B------:R-:W-:Y:S02]  /*18d70*/  SHF.R.S32.HI R3, RZ, 0x1f, R2 ;  /* 0x0000001fff037819 */ /* 0x000fe40000011402 */
[CC--:B------:R-:W-:Y:S01]  /*18d80*/  @!P3 LEA R14, P1, R2.reuse, R0.reuse, 0x2 ;  /* 0x00000000020eb211 */ /* 0x0c0fe200078210ff */
[----:B------:R2:W-:Y:S01]  /*18d90*/  @!P6 ST.E.64 [R10.64], R38 ;  /* 0x000000260a00e985 */ /* 0x0005e2000c101b06 */
[----:B---3--:R-:W-:Y:S02]  /*18da0*/  @!P0 LEA R8, P2, R17, R0, 0x2 ;  /* 0x0000000011088211 */ /* 0x008fe400078410ff */
[----:B------:R-:W-:Y:S02]  /*18db0*/  SHF.R.S32.HI R18, RZ, 0x1f, R18 ;  /* 0x0000001fff127819 */ /* 0x000fe40000011412 */
[----:B------:R-:W-:-:S02]  /*18dc0*/  @!P3 LEA.HI.X R15, R2, R4, R3, 0x2, P1 ;  /* 0x00000004020fb211 */ /* 0x000fc400008f1403 */
[----:B------:R-:W-:Y:S02]  /*18dd0*/  @!P0 LEA.HI.X R9, R17, R4, R18, 0x2, P2 ;  /* 0x0000000411098211 */ /* 0x000fe400010f1412 */
[C---:B-1----:R-:W-:Y:S02]  /*18de0*/  IADD3 R6, R217.reuse, 0x60, RZ ;  /* 0x00000060d9067810 */ /* 0x042fe40007ffe0ff */
[----:B------:R-:W-:Y:S01]  /*18df0*/  IADD3 R5, R217, 0x68, RZ ;  /* 0x00000068d9057810 */ /* 0x000fe20007ffe0ff */
[----:B------:R1:W-:Y:S01]  /*18e00*/  @!P0 ST.E.64 [R8.64], R34 ;  /* 0x0000002208008985 */ /* 0x0003e2000c101b06 */
[----:B------:R-:W-:Y:S02]  /*18e10*/  ISETP.GE.AND P3, PT, R6, c[0x0][0x3c8], PT ;  /* 0x0000f20006007a0c */ /* 0x000fe40003f66270 */
[----:B------:R-:W-:Y:S02]  /*18e20*/  ISETP.GE.AND P2, PT, R5, c[0x0][0x3c8], PT ;  /* 0x0000f20005007a0c */ /* 0x000fe40003f46270 */
[----:B------:R-:W-:-:S02]  /*18e30*/  IADD3 R3, R217, 0x70, RZ ;  /* 0x00000070d9037810 */ /* 0x000fc40007ffe0ff */
[----:B------:R-:W-:Y:S02]  /*18e40*/  IADD3 R7, R217, 0x78, RZ ;  /* 0x00000078d9077810 */ /* 0x000fe40007ffe0ff */
[----:B------:R-:W-:Y:S02]  /*18e50*/  ISETP.GE.AND P6, PT, R3, c[0x0][0x3c8], PT ;  /* 0x0000f20003007a0c */ /* 0x000fe40003fc6270 */
[----:B------:R-:W-:Y:S02]  /*18e60*/  ISETP.GE.AND P5, PT, R7, c[0x0][0x3c8], PT ;  /* 0x0000f20007007a0c */ /* 0x000fe40003fa6270 */
[----:B--2---:R-:W-:Y:S02]  /*18e70*/  SHF.R.S32.HI R11, RZ, 0x1f, R6 ;  /* 0x0000001fff0b7819 */ /* 0x004fe40000011406 */
[----:B------:R-:W-:Y:S02]  /*18e80*/  SHF.R.S32.HI R10, RZ, 0x1f, R5 ;  /* 0x0000001fff0a7819 */ /* 0x000fe40000011405 */
[----:B-1----:R-:W-:-:S02]  /*18e90*/  SHF.R.S32.HI R9, RZ, 0x1f, R16 ;  /* 0x0000001fff097819 */ /* 0x002fc40000011410 */
[----:B------:R-:W-:-:S04]  /*18ea0*/  @!P4 LEA R8, P0, R16, R0, 0x2 ;  /* 0x000000001008c211 */ /* 0x000fc800078010ff */
[----:B------:R-:W-:Y:S02]  /*18eb0*/  @!P4 LEA.HI.X R9, R16, R4, R9, 0x2, P0 ;  /* 0x000000041009c211 */ /* 0x000fe400000f1409 */
[CC--:B------:R-:W-:Y:S02]  /*18ec0*/  @!P3 LEA R16, P1, R6.reuse, R0.reuse, 0x2 ;  /* 0x000000000610b211 */ /* 0x0c0fe400078210ff */
[C---:B------:R-:W-:Y:S01]  /*18ed0*/  @!P2 LEA R12, P0, R5.reuse, R0, 0x2 ;  /* 0x00000000050ca211 */ /* 0x040fe200078010ff */
[----:B------:R1:W-:Y:S01]  /*18ee0*/  @!P4 ST.E.64 [R8.64], R46 ;  /* 0x0000002e0800c985 */ /* 0x0003e2000c101b06 */
[-C--:B------:R-:W-:Y:S02]  /*18ef0*/  @!P3 LEA.HI.X R17, R6, R4.reuse, R11, 0x2, P1 ;  /* 0x000000040611b211 */ /* 0x080fe400008f140b */
[----:B------:R-:W-:Y:S02]  /*18f00*/  ISETP.GE.AND P1, PT, R2, c[0x0][0x3c8], PT ;  /* 0x0000f20002007a0c */ /* 0x000fe40003f26270 */
[----:B------:R-:W-:-:S02]  /*18f10*/  @!P2 LEA.HI.X R13, R5, R4, R10, 0x2, P0 ;  /* 0x00000004050da211 */ /* 0x000fc400000f140a */
[C---:B------:R-:W-:Y:S02]  /*18f20*/  IADD3 R2, R217.reuse, 0x80, RZ ;  /* 0x00000080d9027810 */ /* 0x040fe40007ffe0ff */
[----:B------:R-:W-:Y:S02]  /*18f30*/  SHF.R.S32.HI R6, RZ, 0x1f, R3 ;  /* 0x0000001fff067819 */ /* 0x000fe40000011403 */
[----:B------:R-:W-:-:S05]  /*18f40*/  IADD3 R5, R217, 0x88, RZ ;  /* 0x00000088d9057810 */ /* 0x000fca0007ffe0ff */
[----:B------:R2:W-:Y:S01]  /*18f50*/  @!P1 ST.E.64 [R14.64], R42 ;  /* 0x0000002a0e009985 */ /* 0x0005e2000c101b06 */
[----:B------:R-:W-:-:S03]  /*18f60*/  @!P6 LEA R10, P1, R3, R0, 0x2 ;  /* 0x00000000030ae211 */ /* 0x000fc600078210ff */
[----:B------:R3:W-:Y:S01]  /*18f70*/  @!P3 ST.E.64 [R16.64], R54 ;  /* 0x000000361000b985 */ /* 0x0007e2000c101b06 */
[----:B------:R-:W-:Y:S02]  /*18f80*/  @!P6 LEA.HI.X R11, R3, R4, R6, 0x2, P1 ;  /* 0x00000004030be211 */ /* 0x000fe400008f1406 */
[----:B------:R-:W-:Y:S01]  /*18f90*/  ISETP.GE.AND P3, PT, R2, c[0x0][0x3c8], PT ;  /* 0x0000f20002007a0c */ /* 0x000fe20003f66270 */
[----:B------:R4:W-:Y:S01]  /*18fa0*/  @!P2 ST.E.64 [R12.64], R50 ;  /* 0x000000320c00a985 */ /* 0x0009e2000c101b06 */
[----:B------:R-:W-:Y:S02]  /*18fb0*/  ISETP.GE.AND P6, PT, R5, c[0x0][0x3c8], PT ;  /* 0x0000f20005007a0c */ /* 0x000fe40003fc6270 */
[----:B------:R-:W-:Y:S02]  /*18fc0*/  ISETP.GE.AND P2, PT, R3, c[0x0][0x3c8], PT ;  /* 0x0000f20003007a0c */ /* 0x000fe40003f46270 */
[----:B-1----:R-:W-:Y:S02]  /*18fd0*/  SHF.R.S32.HI R9, RZ, 0x1f, R7 ;  /* 0x0000001fff097819 */ /* 0x002fe40000011407 */
[----:B------:R-:W-:-:S02]  /*18fe0*/  @!P5 LEA R8, P0, R7, R0, 0x2 ;  /* 0x000000000708d211 */ /* 0x000fc400078010ff */
[----:B------:R-:W-:Y:S02]  /*18ff0*/  IADD3 R6, R217, 0x98, RZ ;  /* 0x00000098d9067810 */ /* 0x000fe40007ffe0ff */
[----:B------:R-:W-:Y:S02]  /*19000*/  @!P5 LEA.HI.X R9, R7, R4, R9, 0x2, P0 ;  /* 0x000000040709d211 */ /* 0x000fe400000f1409 */
[C---:B------:R-:W-:Y:S02]  /*19010*/  IADD3 R7, R217.reuse, 0x90, RZ ;  /* 0x00000090d9077810 */ /* 0x040fe40007ffe0ff */
[----:B------:R-:W-:Y:S01]  /*19020*/  IADD3 R3, R217, 0xa8, RZ ;  /* 0x000000a8d9037810 */ /* 0x000fe20007ffe0ff */
[----:B------:R1:W-:Y:S01]  /*19030*/  @!P2 ST.E.64 [R10.64], R62 ;  /* 0x0000003e0a00a985 */ /* 0x0003e2000c101b06 */
[----:B------:R-:W-:-:S03]  /*19040*/  ISETP.GE.AND P4, PT, R7, c[0x0][0x3c8], PT ;  /* 0x0000f20007007a0c */ /* 0x000fc60003f86270 */
[----:B------:R5:W-:Y:S01]  /*19050*/  @!P5 ST.E.64 [R8.64], R58 ;  /* 0x0000003a0800d985 */ /* 0x000be2000c101b06 */
[CC--:B--2---:R-:W-:Y:S02]  /*19060*/  @!P3 LEA R14, P1, R2.reuse, R0.reuse, 0x2 ;  /* 0x00000000020eb211 */ /* 0x0c4fe400078210ff */
[----:B---3--:R-:W-:Y:S02]  /*19070*/  SHF.R.S32.HI R16, RZ, 0x1f, R5 ;  /* 0x0000001fff107819 */ /* 0x008fe40000011405 */
[----:B----4-:R-:W-:Y:S02]  /*19080*/  SHF.R.S32.HI R13, RZ, 0x1f, R2 ;  /* 0x0000001fff0d7819 */ /* 0x010fe40000011402 */
[C---:B------:R-:W-:Y:S02]  /*19090*/  @!P6 LEA R12, P0, R5.reuse, R0, 0x2 ;  /* 0x00000000050ce211 */ /* 0x040fe400078010ff */
[-C--:B------:R-:W-:Y:S02]  /*190a0*/  @!P3 LEA.HI.X R15, R2, R4.reuse, R13, 0x2, P1 ;  /* 0x00000004020fb211 */ /* 0x080fe400008f140d */
[----:B------:R-:W-:-:S02]  /*190b0*/  @!P6 LEA.HI.X R13, R5, R4, R16, 0x2, P0 ;  /* 0x00000004050de211 */ /* 0x000fc400000f1410 */
[----:B------:R-:W-:Y:S02]  /*190c0*/  ISETP.GE.AND P3, PT, R6, c[0x0][0x3c8], PT ;  /* 0x0000f20006007a0c */ /* 0x000fe40003f66270 */
[----:B------:R-:W-:Y:S02]  /*190d0*/  IADD3 R5, R217, 0xa0, RZ ;  /* 0x000000a0d9057810 */ /* 0x000fe40007ffe0ff */
[----:B------:R-:W-:Y:S02]  /*190e0*/  SHF.R.S32.HI R16, RZ, 0x1f, R6 ;  /* 0x0000001fff107819 */ /* 0x000fe40000011406 */
[----:B------:R-:W-:Y:S02]  /*190f0*/  ISETP.GE.AND P2, PT, R5, c[0x0][0x3c8], PT ;  /* 0x0000f20005007a0c */ /* 0x000fe40003f46270 */
[----:B-1----:R-:W-:Y:S02]  /*19100*/  @!P4 LEA R10, P0, R7, R0, 0x2 ;  /* 0x00000000070ac211 */ /* 0x002fe400078010ff */
[----:B------:R-:W-:-:S02]  /*19110*/  ISETP.GE.AND P1, PT, R3, c[0x0][0x3c8], PT ;  /* 0x0000f20003007a0c */ /* 0x000fc40003f26270 */
[----:B-----5:R-:W-:Y:S02]  /*19120*/  SHF.R.S32.HI R9, RZ, 0x1f, R7 ;  /* 0x0000001fff097819 */ /* 0x020fe40000011407 */
[----:B------:R-:W-:Y:S02]  /*19130*/  @!P3 LEA R8, P5, R6, R0, 0x2 ;  /* 0x000000000608b211 */ /* 0x000fe400078a10ff */
[-C--:B------:R-:W-:Y:S02]  /*19140*/  @!P4 LEA.HI.X R11, R7, R4.reuse, R9, 0x2, P0 ;  /* 0x00000004070bc211 */ /* 0x080fe400000f1409 */
[----:B------:R-:W-:Y:S02]  /*19150*/  ISETP.GE.AND P0, PT, R2, c[0x0][0x3c8], PT ;  /* 0x0000f20002007a0c */ /* 0x000fe40003f06270 */
[----:B------:R-:W-:Y:S02]  /*19160*/  @!P3 LEA.HI.X R9, R6, R4, R16, 0x2, P5 ;  /* 0x000000040609b211 */ /* 0x000fe400028f1410 */
[----:B------:R-:W-:-:S02]  /*19170*/  IADD3 R7, R217, 0xb0, RZ ;  /* 0x000000b0d9077810 */ /* 0x000fc40007ffe0ff */
[----:B------:R-:W-:Y:S02]  /*19180*/  IADD3 R6, R217, 0xb8, RZ ;  /* 0x000000b8d9067810 */ /* 0x000fe40007ffe0ff */
[----:B------:R-:W-:Y:S02]  /*19190*/  ISETP.GE.AND P5, PT, R7, c[0x0][0x3c8], PT ;  /* 0x0000f20007007a0c */ /* 0x000fe40003fa6270 */
        /* <DEDUP_REMOVED lines=11> */
[----:B---3--:R-:W-:Y:S01]  /*19250*/  SHF.R.S32.HI R9, RZ, 0x1f, R7 ;  /* 0x0000001fff097819 */ /* 0x008fe20000011407 */
[----:B------:R1:W-:Y:S01]  /*19260*/  @!P2 ST.E.64 [R16.64], R86 ;  /* 0x000000561000a985 */ /* 0x0003e2000c101b06 */
[----:B------:R-:W-:Y:S02]  /*19270*/  @!P5 LEA R12, P4, R7, R0, 0x2 ;  /* 0x00000000070cd211 */ /* 0x000fe400078810ff */
[----:B------:R-:W-:Y:S01]  /*19280*/  IADD3 R3, R217, 0xc0, RZ ;  /* 0x000000c0d9037810 */ /* 0x000fe20007ffe0ff */
[----:B------:R2:W-:Y:S01]  /*19290*/  @!P1 ST.E.64 [R14.64], R82 ;  /* 0x000000520e009985 */ /* 0x0005e2000c101b06 */
[----:B------:R-:W-:-:S02]  /*192a0*/  SHF.R.S32.HI R5, RZ, 0x1f, R6 ;  /* 0x0000001fff057819 */ /* 0x000fc40000011406 */
        /* <DEDUP_REMOVED lines=56> */
.L_x_1487:
[----:B------:R-:W2:Y:S04]  /*19630*/  LDL.LU R0, [R1+0x34] ;  /* 0x0000340001007983 */ /* 0x000ea80000300800 */
[----:B------:R-:W3:Y:S01]  /*19640*/  LDL R7, [R1+0x14] ;  /* 0x0000140001077983 */ /* 0x000ee20000100800 */
        /* <DEDUP_REMOVED lines=10> */
[----:B---3--:R-:W-:-:S05]  /*196f0*/  @P1 LEA.HI.X R3, R218, c[0x0][0x50c], R7, 0x2, P0 ;  /* 0x00014300da031a11 */ /* 0x008fca00000f1407 */
        /* <DEDUP_REMOVED lines=8> */
.L_x_1508:
        /* <DEDUP_REMOVED lines=34> */
[--C-:B------:R-:W-:Y:S01]  /*199a0*/  IMAD.MOV R2, RZ, RZ, -R0.reuse ;  /* 0x000000ffff027224 */ /* 0x100fe200078e0a00 */
[----:B------:R-:W-:Y:S01]  /*199b0*/  IADD3 R3, R3, R8, RZ ;  /* 0x0000000803037210 */ /* 0x000fe20007ffe0ff */
[-C--:B-----5:R-:W-:Y:S02]  /*199c0*/  IMAD R8, R15, R7.reuse, RZ ;  /* 0x000000070f087224 */ /* 0x0a0fe400078e02ff */
        /* <DEDUP_REMOVED lines=20> */
.L_x_1510:
[----:B------:R-:W-:Y:S05]  /*19b10*/  BSYNC B0 ;  /* 0x0000000000007941 */ /* 0x000fea0003800000 */
.L_x_1509:
[----:B------:R-:W-:-:S13]  /*19b20*/  ISETP.GT.AND P0, PT, R18, 0x1, PT ;  /* 0x000000011200780c */ /* 0x000fda0003f04270 */
[----:B------:R-:W-:Y:S05]  /*19b30*/  @P0 BRA `(.L_x_1502) ;  /* 0x0000088000000947 */ /* 0x000fea0003800000 */
[----:B------:R-:W2:Y:S04]  /*19b40*/  LDL.LU R7, [R1+0x10] ;  /* 0x0000100001077983 */ /* 0x000ea80000300800 */
[----:B------:R-:W3:Y:S01]  /*19b50*/  LDL.LU R8, [R1+0x4] ;  /* 0x0000040001087983 */ /* 0x000ee20000300800 */
[----:B------:R-:W-:Y:S01]  /*19b60*/  MOV R2, c[0x0][0x4e8] ;  /* 0x00013a0000027a02 */ /* 0x000fe20000000f00 */
[----:B-1----:R-:W-:Y:S01]  /*19b70*/  IMAD R0, R17, c[0x0][0x3a0], RZ ;  /* 0x0000e80011007a24 */ /* 0x002fe200078e02ff */
[----:B------:R-:W-:Y:S01]  /*19b80*/  LEA R4, R216, R206, 0x5 ;  /* 0x000000ced8047211 */ /* 0x000fe200078e28ff */
[----:B------:R-:W-:Y:S01]  /*19b90*/  IMAD R5, R20, c[0x0][0x3f0], RZ ;  /* 0x0000fc0014057a24 */ /* 0x000fe200078e02ff */
[----:B------:R-:W-:Y:S01]  /*19ba0*/  ISETP.NE.AND P0, PT, R2, 0x1, PT ;  /* 0x000000010200780c */ /* 0x000fe20003f05270 */
[----:B------:R-:W-:-:S04]  /*19bb0*/  IMAD.WIDE.U32 R2, R6, c[0x0][0x3a0], RZ ;  /* 0x0000e80006027a25 */ /* 0x000fc800078e00ff */
[----:B------:R-:W-:-:S05]  /*19bc0*/  IMAD R6, R6, c[0x0][0x3a4], R0 ;  /* 0x0000e90006067a24 */ /* 0x000fca00078e0200 */
[----:B------:R-:W-:-:S05]  /*19bd0*/  IADD3 R3, R3, R6, RZ ;  /* 0x0000000603037210 */ /* 0x000fca0007ffe0ff */
[----:B--2---:R-:W-:Y:S01]  /*19be0*/  IMAD.WIDE.U32 R2, R7, c[0x0][0x3e8], R2 ;  /* 0x0000fa0007027a25 */ /* 0x004fe200078e0002 */
[----:B---3--:R-:W-:-:S03]  /*19bf0*/  LEA R4, R8, R4, 0x7 ;  /* 0x0000000408047211 */ /* 0x008fc600078e38ff */
[----:B------:R-:W-:Y:S01]  /*19c00*/  IMAD R3, R7, c[0x0][0x3ec], R3 ;  /* 0x0000fb0007037a24 */ /* 0x000fe200078e0203 */
[----:B------:R-:W-:Y:S01]  /*19c10*/  LEA R15, R8, R206, 0x7 ;  /* 0x000000ce080f7211 */ /* 0x000fe200078e38ff */
[----:B------:R-:W-:Y:S01]  /*19c20*/  IMAD R7, R12, c[0x0][0x3f4], R5 ;  /* 0x0000fd000c077a24 */ /* 0x000fe200078e0205 */
[----:B------:R-:W-:Y:S01]  /*19c30*/  MOV R0, R4 ;  /* 0x0000000400007202 */ /* 0x000fe20000000f00 */
[----:B------:R-:W-:-:S04]  /*19c40*/  @P0 IMAD.HI.U32 R6, R4, c[0x0][0x4ec], RZ ;  /* 0x00013b0004060a27 */ /* 0x000fc800078e00ff */
[----:B------:R-:W-:Y:S01]  /*19c50*/  IMAD.WIDE.U32 R2, R12, c[0x0][0x3f0], R2 ;  /* 0x0000fc000c027a25 */ /* 0x000fe200078e0002 */
[----:B------:R-:W-:-:S04]  /*19c60*/  @P0 SHF.R.U32.HI R0, RZ, c[0x0][0x4f0], R6 ;  /* 0x00013c00ff000a19 */ /* 0x000fc80000011606 */
[----:B------:R-:W-:Y:S02]  /*19c70*/  SHF.R.S32.HI R6, RZ, 0x1f, R0 ;  /* 0x0000001fff067819 */ /* 0x000fe40000011400 */
[----:B------:R-:W-:Y:S02]  /*19c80*/  IADD3 R5, -R0, RZ, RZ ;  /* 0x000000ff00057210 */ /* 0x000fe40007ffe1ff */
[----:B------:R-:W-:Y:S01]  /*19c90*/  IADD3 R3, R3, R7, RZ ;  /* 0x0000000703037210 */ /* 0x000fe20007ffe0ff */
[----:B------:R-:W-:Y:S02]  /*19ca0*/  IMAD R6, R6, c[0x0][0x3e0], RZ ;  /* 0x0000f80006067a24 */ /* 0x000fe400078e02ff */
        /* <DEDUP_REMOVED lines=13> */
.L_x_1562:
[----:B------:R-:W-:Y:S05]  /*19d80*/  BRA.DIV ~URZ, `(.L_x_1512) ;  /* 0x000020127f007947 */ /* 0x000fea000b800000 */
[----:B------:R3:W4:Y:S02]  /*19d90*/  SHFL.IDX PT, R0, R16, RZ, 0x181f ;  /* 0x00181fff10007589 */ /* 0x00072400000e0000 */
.L_x_1563:
        /* <DEDUP_REMOVED lines=26> */
.L_x_1514:
[----:B------:R-:W-:Y:S05]  /*19f40*/  BSYNC B0 ;  /* 0x0000000000007941 */ /* 0x000fea0003800000 */
.L_x_1513:
[----:B------:R-:W-:Y:S05]  /*19f50*/  BRA.DIV ~URZ, `(.L_x_1515) ;  /* 0x00001ea27f007947 */ /* 0x000fea000b800000 */
[----:B--2---:R2:W1:Y:S04]  /*19f60*/  SHFL.IDX PT, R12, R13, 0x1, 0x181f ;  /* 0x00381f000d0c7f89 */ /* 0x00446800000e0000 */
[----:B----4-:R2:W4:Y:S02]  /*19f70*/  SHFL.IDX PT, R0, R16, 0x1, 0x181f ;  /* 0x00381f0010007f89 */ /* 0x01052400000e0000 */
.L_x_1564:
        /* <DEDUP_REMOVED lines=20> */
.L_x_1517:
[----:B------:R-:W-:Y:S05]  /*1a0c0*/  BSYNC B0 ;  /* 0x0000000000007941 */ /* 0x000fea0003800000 */
.L_x_1516:
[----:B------:R-:W-:Y:S05]  /*1a0d0*/  BRA.DIV ~URZ, `(.L_x_1518) ;  /* 0x00001de27f007947 */ /* 0x000fea000b800000 */
[----:B-1----:R1:W2:Y:S02]  /*1a0e0*/  SHFL.IDX PT, R12, R13, 0x2, 0x181f ;  /* 0x00581f000d0c7f89 */ /* 0x0022a400000e0000 */
.L_x_1565:
[----:B------:R-:W-:Y:S05]  /*1a0f0*/  BRA.DIV ~URZ, `(.L_x_1519) ;  /* 0x00001e327f007947 */ /* 0x000fea000b800000 */
[----:B----4-:R4:W1:Y:S02]  /*1a100*/  SHFL.IDX PT, R0, R16, 0x2, 0x181f ;  /* 0x00581f0010007f89 */ /* 0x01086400000e0000 */
.L_x_1566:
        /* <DEDUP_REMOVED lines=20> */
.L_x_1521:
[----:B------:R-:W-:Y:S05]  /*1a250*/  BSYNC B0 ;  /* 0x0000000000007941 */ /* 0x000fea0003800000 */
.L_x_1520:
[----:B------:R-:W-:Y:S05]  /*1a260*/  BRA.DIV ~URZ, `(.L_x_1522) ;  /* 0x00001d227f007947 */ /* 0x000fea000b800000 */
[----:B--2---:R2:W3:Y:S04]  /*1a270*/  SHFL.IDX PT, R12, R13, 0x3, 0x181f ;  /* 0x00781f000d0c7f89 */ /* 0x0044e800000e0000 */
[----:B-1----:R2:W1:Y:S02]  /*1a280*/  SHFL.IDX PT, R0, R16, 0x3, 0x181f ;  /* 0x00781f0010007f89 */ /* 0x00246400000e0000 */
.L_x_1567:
        /* <DEDUP_REMOVED lines=19> */
.L_x_1502:
[----:B------:R-:W-:Y:S05]  /*1a3c0*/  BSYNC B1 ;  /* 0x0000000000017941 */ /* 0x000fea0003800000 */
.L_x_1486:
[----:B-1--4-:R-:W4:Y:S02]  /*1a3d0*/  LDL R0, [R1+0x54] ;  /* 0x0000540001007983 */ /* 0x012f240000100800 */
[----:B----4-:R-:W-:-:S13]  /*1a3e0*/  ISETP.NE.AND P0, PT, R0, RZ, PT ;  /* 0x000000ff0000720c */ /* 0x010fda0003f05270 */
[----:B------:R-:W-:Y:S01]  /*1a3f0*/  @P0 WARPSYNC 0xffffffff ;  /* 0xffffffff00000948 */ /* 0x000fe20003800000 */
[----:B------:R-:W-:Y:S06]  /*1a400*/  @P0 BAR.SYNC.DEFER_BLOCKING 0x5, 0x100 ;  /* 0x0144000000000b1d */ /* 0x000fec0000010000 */
[----:B------:R-:W1:Y:S04]  /*1a410*/  @P0 LDS.128 R4, [0x20080] ;  /* 0x02008000ff040984 */ /* 0x000e680000000c00 */
[----:B-1----:R1:W-:Y:S04]  /*1a420*/  @P0 STL.64 [R1], R4 ;  /* 0x0000000401000387 */ /* 0x0023e80000100a00 */
[----:B------:R1:W-:Y:S04]  /*1a430*/  @P0 STL.64 [R1+0x8], R6 ;  /* 0x0000080601000387 */ /* 0x0003e80000100a00 */
[----:B------:R-:W-:Y:S06]  /*1a440*/  @P0 BAR.ARV 0x4, 0x100 ;  /* 0x0104000000000b1d */ /* 0x000fec0000002000 */
[----:B------:R-:W-:Y:S05]  /*1a450*/  @P0 BRA `(.L_x_1523) ;  /* 0x00000ba000000947 */ /* 0x000fea0003800000 */
[----:B------:R-:W4:Y:S01]  /*1a460*/  S2R R0, SR_TID.X ;  /* 0x0000000000007919 */ /* 0x000f220000002100 */
[----:B-1----:R-:W-:Y:S01]  /*1a470*/  IMAD.MOV.U32 R7, RZ, RZ, RZ ;  /* 0x000000ffff077224 */ /* 0x002fe200078e00ff */
[----:B--2-4-:R-:W-:-:S04]  /*1a480*/  LOP3.LUT R13, R0, 0x1f, RZ, 0xc0, !PT ;  /* 0x0000001f000d7812 */ /* 0x014fc800078ec0ff */
[----:B------:R-:W-:Y:S01]  /*1a490*/  ISETP.NE.AND P6, PT, R13, 0x1f, PT ;  /* 0x0000001f0d00780c */ /* 0x000fe20003fc5270 */
[----:B------:R-:W-:Y:S10]  /*1a4a0*/  BRA.DIV ~URZ, `(.L_x_1524) ;  /* 0x00001ba27f007947 */ /* 0x000ff4000b800000 */
[----:B------:R1:W2:Y:S02]  /*1a4b0*/  SHFL.IDX PT, R9, R114, RZ, 0x1f ;  /* 0x00001fff72097589 */ /* 0x0002a400000e0000 */
.L_x_1568:
[----:B------:R-:W-:Y:S05]  /*1a4c0*/  BRA.DIV ~URZ, `(.L_x_1525) ;  /* 0x00001bf27f007947 */ /* 0x000fea000b800000 */
[----:B------:R4:W1:Y:S02]  /*1a4d0*/  SHFL.IDX PT, R8, R114, 0x1, 0x1f ;  /* 0x00201f0072087f89 */ /* 0x00086400000e0000 */
.L_x_1569:
[----:B------:R-:W5:Y:S01]  /*1a4e0*/  LDL R0, [R1+0xc] ;  /* 0x00000c0001007983 */ /* 0x000f620000100800 */
[----:B------:R-:W-:Y:S02]  /*1a4f0*/  IMAD.MOV.U32 R6, RZ, RZ, RZ ;  /* 0x000000ffff067224 */ /* 0x000fe400078e00ff */
[----:B-----5:R-:W-:-:S05]  /*1a500*/  IMAD.IADD R0, R0, 0x1, R13 ;  /* 0x0000000100007824 */ /* 0x020fca00078e020d */
        /* <DEDUP_REMOVED lines=15> */
[----:B------:R3:W4:Y:S02]  /*1a600*/  SHFL.UP PT, R4, R0, 0x1, RZ ;  /* 0x0420000000047989 */ /* 0x00072400000e00ff */
.L_x_1570:
[----:B----4-:R-:W-:-:S04]  /*1a610*/  SEL R4, R4, RZ, P5 ;  /* 0x000000ff04047207 */ /* 0x010fc80002800000 */
[----:B---3--:R-:W-:Y:S01]  /*1a620*/  IADD3 R0, R0, R4, RZ ;  /* 0x0000000400007210 */ /* 0x008fe20007ffe0ff */
[----:B------:R-:W-:Y:S05]  /*1a630*/  BRA.DIV ~URZ, `(.L_x_1527) ;  /* 0x00001b327f007947 */ /* 0x000fea000b800000 */
        /* <DEDUP_REMOVED lines=12> */
[----:B------:R3:W4:Y:S02]  /*1a700*/  SHFL.IDX PT, R0, R4, 0x1f, 0x1f ;  /* 0x03e01f0004007f89 */ /* 0x00072400000e0000 */
.L_x_1571:
[----:B----4-:R-:W-:Y:S01]  /*1a710*/  IMAD R0, R0, c[0x0][0x538], RZ ;  /* 0x00014e0000007a24 */ /* 0x010fe200078e02ff */
[----:B------:R-:W-:Y:S04]  /*1a720*/  BSSY B1, `(.L_x_1528) ;  /* 0x0000084000017945 */ /* 0x000fe80003800000 */
[----:B-1----:R-:W-:-:S04]  /*1a730*/  IADD3 R8, R0, R8, RZ ;  /* 0x0000000800087210 */ /* 0x002fc80007ffe0ff */
[----:B--2---:R-:W-:-:S13]  /*1a740*/  ISETP.GT.AND P0, PT, R8, R9, PT ;  /* 0x000000090800720c */ /* 0x004fda0003f04270 */
[----:B------:R-:W-:Y:S05]  /*1a750*/  @P0 BRA `(.L_x_1529) ;  /* 0x0000025000000947 */ /* 0x000fea0003800000 */
.L_x_1533:
[----:B------:R-:W2:Y:S02]  /*1a760*/  LDL.LU R0, [R1+0xc] ;  /* 0x00000c0001007983 */ /* 0x000ea40000300800 */
[----:B--2---:R-:W-:-:S04]  /*1a770*/  IADD3 R0, R0, 0x1f, RZ ;  /* 0x0000001f00007810 */ /* 0x004fc80007ffe0ff */
[----:B------:R-:W-:-:S13]  /*1a780*/  ISETP.GE.AND P0, PT, R0, c[0x0][0x53c], PT ;  /* 0x00014f0000007a0c */ /* 0x000fda0003f06270 */
[----:B------:R-:W-:Y:S05]  /*1a790*/  @P0 BRA `(.L_x_1530) ;  /* 0x0000077000000947 */ /* 0x000fea0003800000 */
[----:B------:R1:W-:Y:S01]  /*1a7a0*/  STL [R1+0xc], R0 ;  /* 0x00000c0001007387 */ /* 0x0003e20000100800 */
[----:B------:R-:W-:Y:S01]  /*1a7b0*/  CS2R R6, SRZ ;  /* 0x0000000000067805 */ /* 0x000fe2000001ff00 */
[----:B-1----:R-:W-:-:S04]  /*1a7c0*/  IADD3 R0, R0, R13, RZ ;  /* 0x0000000d00007210 */ /* 0x002fc80007ffe0ff */
[----:B------:R-:W-:-:S13]  /*1a7d0*/  ISETP.GE.OR P0, PT, R0, c[0x0][0x53c], !P6 ;  /* 0x00014f0000007a0c */ /* 0x000fda0007706670 */
[----:B---3--:R-:W-:Y:S02]  /*1a7e0*/  @!P0 MOV R4, 0x4 ;  /* 0x0000000400048802 */ /* 0x008fe40000000f00 */
        /* <DEDUP_REMOVED lines=8> */
.L_x_1572:
        /* <DEDUP_REMOVED lines=16> */
.L_x_1573:
[----:B--2---:R-:W-:-:S05]  /*1a970*/  IMAD R0, R0, c[0x0][0x538], RZ ;  /* 0x00014e0000007a24 */ /* 0x004fca00078e02ff */
[----:B------:R-:W-:-:S04]  /*1a980*/  IADD3 R8, R0, R8, RZ ;  /* 0x0000000800087210 */ /* 0x000fc80007ffe0ff */
[----:B------:R-:W-:-:S13]  /*1a990*/  ISETP.GT.AND P0, PT, R8, R9, PT ;  /* 0x000000090800720c */ /* 0x000fda0003f04270 */
[----:B-1----:R-:W-:Y:S05]  /*1a9a0*/  @!P0 BRA `(.L_x_1533) ;  /* 0xfffffdb000008947 */ /* 0x002fea000383ffff */
.L_x_1529:
[----:B------:R-:W-:-:S05]  /*1a9b0*/  IADD3 R10, -R0, R8, RZ ;  /* 0x00000008000a7210 */ /* 0x000fca0007ffe1ff */
[----:B------:R-:W-:-:S05]  /*1a9c0*/  IMAD R0, R4, c[0x0][0x538], R10 ;  /* 0x00014e0004007a24 */ /* 0x000fca00078e020a */
[----:B------:R-:W-:Y:S01]  /*1a9d0*/  ISETP.GT.AND P0, PT, R0, R9, PT ;  /* 0x000000090000720c */ /* 0x000fe20003f04270 */
[----:B------:R-:W-:-:S12]  /*1a9e0*/  BRA.DIV ~URZ, `(.L_x_1534) ;  /* 0x00001b127f007947 */ /* 0x000fd8000b800000 */
[----:B------:R-:W-:-:S04]  /*1a9f0*/  VOTE.ANY R8, PT, !P0 ;  /* 0x0000000000087806 */ /* 0x000fc800040e0100 */
.L_x_1574:
[----:B------:R1:W2:Y:S01]  /*1aa00*/  POPC R11, R8 ;  /* 0x00000008000b7309 */ /* 0x0002a20000000000 */
[----:B------:R-:W-:Y:S05]  /*1aa10*/  BRA.DIV ~URZ, `(.L_x_1535) ;  /* 0x00001b327f007947 */ /* 0x000fea000b800000 */
[----:B--2---:R2:W4:Y:S04]  /*1aa20*/  SHFL.IDX PT, R6, R6, R11, 0x1f ;  /* 0x00001f0b06067589 */ /* 0x00452800000e0000 */
[----:B------:R2:W1:Y:S02]  /*1aa30*/  SHFL.IDX PT, R7, R7, R11, 0x1f ;  /* 0x00001f0b07077589 */ /* 0x00046400000e0000 */
.L_x_1575:
[----:B------:R-:W-:Y:S01]  /*1aa40*/  ISETP.NE.AND P0, PT, R8, RZ, PT ;  /* 0x000000ff0800720c */ /* 0x000fe20003f05270 */
[----:B------:R-:W-:-:S12]  /*1aa50*/  BSSY B0, `(.L_x_1536) ;  /* 0x0000005000007945 */ /* 0x000fd80003800000 */
[----:B------:R-:W-:Y:S05]  /*1aa60*/  @!P0 BRA `(.L_x_1537) ;  /* 0x0000003000008947 */ /* 0x000fea0003800000 */
[----:B------:R-:W-:Y:S01]  /*1aa70*/  IADD3 R3, R11, -0x1, RZ ;  /* 0xffffffff0b037810 */ /* 0x000fe20007ffe0ff */
[----:B------:R-:W-:Y:S05]  /*1aa80*/  BRA.DIV ~URZ, `(.L_x_1538) ;  /* 0x00001b927f007947 */ /* 0x000fea000b800000 */
[----:B------:R2:W3:Y:S02]  /*1aa90*/  SHFL.IDX PT, R12, R4, R3, 0x1f ;  /* 0x00001f03040c7589 */ /* 0x0004e400000e0000 */
.L_x_1537:
[----:B------:R-:W-:Y:S05]  /*1aaa0*/  BSYNC B0 ;  /* 0x0000000000007941 */ /* 0x000fea0003800000 */
.L_x_1536:
[----:B---3--:R-:W-:Y:S01]  /*1aab0*/  IMAD R5, R12, c[0x0][0x538], R10 ;  /* 0x00014e000c057a24 */ /* 0x008fe200078e020a */
[----:B--2-4-:R-:W-:-:S03]  /*1aac0*/  IABS R4, R6 ;  /* 0x0000000600047213 */ /* 0x014fc60000000000 */
[----:B-1----:R-:W-:Y:S01]  /*1aad0*/  IMAD.IADD R8, R9, 0x1, -R5 ;  /* 0x0000000109087824 */ /* 0x002fe200078e0a05 */
[----:B------:R1:W-:Y:S01]  /*1aae0*/  STL [R1], R5 ;  /* 0x0000000501007387 */ /* 0x0003e20000100800 */
[----:B------:R-:W2:Y:S03]  /*1aaf0*/  I2F.RP R2, R4 ;  /* 0x0000000400027306 */ /* 0x000ea60000209400 */
[----:B------:R-:W3:Y:S05]  /*1ab00*/  LDL.LU R14, [R1+0xc] ;  /* 0x00000c00010e7983 */ /* 0x000eea0000300800 */
[----:B--2---:R-:W2:Y:S02]  /*1ab10*/  MUFU.RCP R2, R2 ;  /* 0x0000000200027308 */ /* 0x004ea40000001000 */
[----:B--2---:R-:W-:-:S06]  /*1ab20*/  IADD3 R2, R2, 0xffffffe, RZ ;  /* 0x0ffffffe02027810 */ /* 0x004fcc0007ffe0ff */
[----:B------:R2:W4:Y:S02]  /*1ab30*/  F2I.FTZ.U32.TRUNC.NTZ R3, R2 ;  /* 0x0000000200037305 */ /* 0x000524000021f000 */
[----:B--2---:R-:W-:Y:S01]  /*1ab40*/  IABS R2, R7 ;  /* 0x0000000700027213 */ /* 0x004fe20000000000 */
[----:B----4-:R-:W-:-:S03]  /*1ab50*/  IMAD.MOV R0, RZ, RZ, -R3 ;  /* 0x000000ffff007224 */ /* 0x010fc600078e0a03 */
[----:B-1----:R-:W-:Y:S01]  /*1ab60*/  MOV R5, R2 ;  /* 0x0000000200057202 */ /* 0x002fe20000000f00 */
[----:B------:R-:W-:Y:S01]  /*1ab70*/  IMAD.MOV.U32 R10, RZ, RZ, R0 ;  /* 0x000000ffff0a7224 */ /* 0x000fe200078e0000 */
[----:B------:R-:W-:Y:S01]  /*1ab80*/  IABS R0, R6 ;  /* 0x0000000600007213 */ /* 0x000fe20000000000 */
[----:B------:R-:W-:Y:S01]  /*1ab90*/  IMAD.MOV.U32 R2, RZ, RZ, RZ ;  /* 0x000000ffff027224 */ /* 0x000fe200078e00ff */
[----:B------:R-:W1:Y:S01]  /*1aba0*/  I2F.RP R12, R5 ;  /* 0x00000005000c7306 */ /* 0x000e620000209400 */
[----:B------:R-:W-:Y:S01]  /*1abb0*/  IMAD R9, R10, R4, RZ ;  /* 0x000000040a097224 */ /* 0x000fe200078e02ff */
[----:B------:R-:W-:Y:S01]  /*1abc0*/  IABS R10, R8 ;  /* 0x00000008000a7213 */ /* 0x000fe20000000000 */
[----:B------:R-:W-:Y:S02]  /*1abd0*/  IMAD.MOV R0, RZ, RZ, -R0 ;  /* 0x000000ffff007224 */ /* 0x000fe400078e0a00 */
[----:B------:R-:W-:-:S04]  /*1abe0*/  IMAD.HI.U32 R9, R3, R9, R2 ;  /* 0x0000000903097227 */ /* 0x000fc800078e0002 */
[----:B------:R-:W-:Y:S01]  /*1abf0*/  IMAD.MOV.U32 R2, RZ, RZ, R10 ;  /* 0x000000ffff027224 */ /* 0x000fe200078e000a */
[----:B------:R-:W-:-:S03]  /*1ac00*/  MOV R3, R0 ;  /* 0x0000000000037202 */ /* 0x000fc60000000f00 */
[----:B------:R-:W-:-:S04]  /*1ac10*/  IMAD.HI.U32 R0, R9, R2, RZ ;  /* 0x0000000209007227 */ /* 0x000fc800078e00ff */
[----:B------:R-:W-:Y:S02]  /*1ac20*/  IMAD R2, R0, R3, R2 ;  /* 0x0000000300027224 */ /* 0x000fe400078e0202 */
[----:B-1----:R-:W1:Y:S03]  /*1ac30*/  MUFU.RCP R3, R12 ;  /* 0x0000000c00037308 */ /* 0x002e660000001000 */
[----:B------:R-:W-:Y:S02]  /*1ac40*/  ISETP.GT.U32.AND P0, PT, R4, R2, PT ;  /* 0x000000020400720c */ /* 0x000fe40003f04070 */
[----:B-1----:R-:W-:-:S11]  /*1ac50*/  IADD3 R3, R3, 0xffffffe, RZ ;  /* 0x0ffffffe03037810 */ /* 0x002fd60007ffe0ff */
[----:B------:R-:W-:Y:S01]  /*1ac60*/  @!P0 IMAD.IADD R2, R2, 0x1, -R4 ;  /* 0x0000000102028824 */ /* 0x000fe200078e0a04 */
[----:B------:R-:W1:Y:S04]  /*1ac70*/  F2I.FTZ.U32.TRUNC.NTZ R3, R3 ;  /* 0x0000000300037305 */ /* 0x000e68000021f000 */
[----:B------:R-:W-:Y:S02]  /*1ac80*/  ISETP.GE.U32.AND P2, PT, R2, R4, PT ;  /* 0x000000040200720c */ /* 0x000fe40003f46070 */
[----:B------:R-:W-:Y:S02]  /*1ac90*/  LOP3.LUT R2, R8, R6, RZ, 0x3c, !PT ;  /* 0x0000000608027212 */ /* 0x000fe400078e3cff */
[----:B------:R-:W-:Y:S02]  /*1aca0*/  @!P0 IADD3 R0, R0, 0x1, RZ ;  /* 0x0000000100008810 */ /* 0x000fe40007ffe0ff */
[----:B------:R-:W-:-:S02]  /*1acb0*/  ISETP.GE.AND P1, PT, R2, RZ, PT ;  /* 0x000000ff0200720c */ /* 0x000fc40003f26270 */
[----:B------:R-:W-:Y:S01]  /*1acc0*/  ISETP.NE.AND P0, PT, R6, RZ, PT ;  /* 0x000000ff0600720c */ /* 0x000fe20003f05270 */
[----:B-1----:R-:W-:-:S04]  /*1acd0*/  IMAD.MOV R2, RZ, RZ, -R3 ;  /* 0x000000ffff027224 */ /* 0x002fc800078e0a03 */
[----:B------:R-:W-:Y:S02]  /*1ace0*/  @P2 IADD3 R0, R0, 0x1, RZ ;  /* 0x0000000100002810 */ /* 0x000fe40007ffe0ff */
[----:B------:R-:W-:Y:S02]  /*1acf0*/  MOV R4, R2 ;  /* 0x0000000200047202 */ /* 0x000fe40000000f00 */
[----:B------:R-:W-:Y:S02]  /*1ad00*/  IABS R2, R7 ;  /* 0x0000000700027213 */ /* 0x000fe40000000000 */
[----:B------:R-:W-:Y:S02]  /*1ad10*/  @!P1 IMAD.MOV R0, RZ, RZ, -R0 ;  /* 0x000000ffff009224 */ /* 0x000fe400078e0a00 */
[----:B------:R-:W-:Y:S01]  /*1ad20*/  @!P0 LOP3.LUT R0, RZ, R6, RZ, 0x33, !PT ;  /* 0x00000006ff008212 */ /* 0x000fe200078e33ff */
[----:B------:R-:W-:Y:S02]  /*1ad30*/  IMAD R4, R4, R5, RZ ;  /* 0x0000000504047224 */ /* 0x000fe400078e02ff */
[----:B------:R-:W-:Y:S01]  /*1ad40*/  IMAD.MOV R9, RZ, RZ, -R2 ;  /* 0x000000ffff097224 */ /* 0x000fe200078e0a02 */
[----:B------:R-:W-:Y:S01]  /*1ad50*/  IABS R10, R0 ;  /* 0x00000000000a7213 */ /* 0x000fe20000000000 */
[----:B------:R-:W-:-:S04]  /*1ad60*/  IMAD.MOV.U32 R2, RZ, RZ, RZ ;  /* 0x000000ffff027224 */ /* 0x000fc800078e00ff */
        /* <DEDUP_REMOVED lines=26> */
.L_x_1530:
[----:B------:R-:W-:Y:S01]  /*1af10*/  MOV R0, c[0x0][0x53c] ;  /* 0x00014f0000007a02 */ /* 0x000fe20000000f00 */
[----:B------:R1:W-:Y:S04]  /*1af20*/  STL [R1], R9 ;  /* 0x0000000901007387 */ /* 0x0003e80000100800 */
[----:B------:R1:W-:Y:S04]  /*1af30*/  STL [R1+0x4], RZ ;  /* 0x000004ff01007387 */ /* 0x0003e80000100800 */
[----:B------:R1:W-:Y:S04]  /*1af40*/  STL [R1+0x8], RZ ;  /* 0x000008ff01007387 */ /* 0x0003e80000100800 */
[----:B------:R1:W-:Y:S02]  /*1af50*/  STL [R1+0xc], R0 ;  /* 0x00000c0001007387 */ /* 0x0003e40000100800 */
.L_x_1539:
[----:B------:R-:W-:Y:S05]  /*1af60*/  BSYNC B1 ;  /* 0x0000000000017941 */ /* 0x000fea0003800000 */
.L_x_1528:
[----:B---3--:R-:W2:Y:S04]  /*1af70*/  LDL R4, [R1] ;  /* 0x0000000001047983 */ /* 0x008ea80000100800 */
        /* <DEDUP_REMOVED lines=8> */
.L_x_1523:
[----:B-1----:R-:W4:Y:S02]  /*1b000*/  LDL R0, [R1+0xc] ;  /* 0x00000c0001007983 */ /* 0x002f240000100800 */
[----:B----4-:R-:W-:-:S13]  /*1b010*/  ISETP.GE.AND P0, PT, R0, c[0x0][0x53c], PT ;  /* 0x00014f0000007a0c */ /* 0x010fda0003f06270 */
[----:B--23--:R-:W-:Y:S01]  /*1b020*/  @P0 CALL.REL.NOINC `(.L_x_1540) ;  /* 0x0000001000000944 */ /* 0x00cfe20003c00000 */
[----:B------:R-:W-:Y:S05]  /*1b030*/  BRA `(.L_x_1541) ;  /* 0xfffe670000007947 */ /* 0x000fea000383ffff */
.L_x_1540:
[----:B------:R-:W-:Y:S05]  /*1b040*/  EXIT ;  /* 0x000000000000794d */ /* 0x000fea0003800000 */
.L_x_1354:
[----:B------:R-:W-:Y:S01]  /*1b050*/  IMAD.MOV.U32 R0, RZ, RZ, R5 ;  /* 0x000000ffff007224 */ /* 0x000fe200078e0005 */
[----:B------:R-:W-:Y:S02]  /*1b060*/  MOV R2, 0x1 ;  /* 0x0000000100027802 */ /* 0x000fe40000000f00 */
[----:B------:R-:W-:Y:S02]  /*1b070*/  MOV R3, 0x1b090 ;  /* 0x0001b09000037802 */ /* 0x000fe40000000f00 */
[----:B------:R-:W-:Y:S05]  /*1b080*/  CALL.REL.NOINC `($__internal_32_$__cuda_sm70_shflsync_up_p) ;  /* 0x0000169000007944 */ /* 0x000fea0003c00000 */
[----:B------:R-:W-:Y:S01]  /*1b090*/  MOV R0, R4 ;  /* 0x0000000400007202 */ /* 0x000fe20000000f00 */
[----:B------:R-:W-:Y:S05]  /*1b0a0*/  BRA `(.L_x_1542) ;  /* 0xfffe53c000007947 */ /* 0x000fea000383ffff */
.L_x_1355:
[----:B------:R-:W-:Y:S01]  /*1b0b0*/  IMAD.MOV.U32 R0, RZ, RZ, R5 ;  /* 0x000000ffff007224 */ /* 0x000fe200078e0005 */
[----:B------:R-:W-:Y:S02]  /*1b0c0*/  MOV R2, 0x2 ;  /* 0x0000000200027802 */ /* 0x000fe40000000f00 */
[----:B------:R-:W-:Y:S02]  /*1b0d0*/  MOV R3, 0x1b0f0 ;  /* 0x0001b0f000037802 */ /* 0x000fe40000000f00 */
[----:B------:R-:W-:Y:S05]  /*1b0e0*/  CALL.REL.NOINC `($__internal_32_$__cuda_sm70_shflsync_up_p) ;  /* 0x0000163000007944 */ /* 0x000fea0003c00000 */
[----:B------:R-:W-:Y:S01]  /*1b0f0*/  SEL R0, R4, RZ, P4 ;  /* 0x000000ff04007207 */ /* 0x000fe20002000000 */
[----:B------:R-:W-:Y:S01]  /*1b100*/  IMAD.MOV.U32 R2, RZ, RZ, 0x4 ;  /* 0x00000004ff027424 */ /* 0x000fe200078e00ff */
[----:B------:R-:W-:-:S03]  /*1b110*/  MOV R3, 0x1b140 ;  /* 0x0001b14000037802 */ /* 0x000fc60000000f00 */
[----:B------:R-:W-:Y:S02]  /*1b120*/  IMAD.IADD R0, R5, 0x1, R0 ;  /* 0x0000000105007824 */ /* 0x000fe400078e0200 */
        /* <DEDUP_REMOVED lines=14> */
[----:B------:R-:W-:Y:S01]  /*1b210*/  IMAD.IADD R4, R0, 0x1, R4 ;  /* 0x0000000100047824 */ /* 0x000fe200078e0204 */
[----:B------:R-:W-:-:S03]  /*1b220*/  MOV R0, 0x1f ;  /* 0x0000001f00007802 */ /* 0x000fc60000000f00 */
[----:B------:R-:W-:Y:S02]  /*1b230*/  IMAD.MOV.U32 R5, RZ, RZ, R4 ;  /* 0x000000ffff057224 */ /* 0x000fe400078e0004 */
[----:B------:R-:W-:Y:S05]  /*1b240*/  CALL.REL.NOINC `($__internal_31_$__cuda_sm70_shflsync_idx_p) ;  /* 0x0000148000007944 */ /* 0x000fea0003c00000 */
[----:B------:R-:W-:Y:S05]  /*1b250*/  BRA `(.L_x_1543) ;  /* 0xfffe531000007947 */ /* 0x000fea000383ffff */
.L_x_1357:
[----:B------:R-:W-:Y:S02]  /*1b260*/  SEL R0, RZ, 0x1, P0 ;  /* 0x00000001ff007807 */ /* 0x000fe40000000000 */
[----:B------:R-:W-:Y:S02]  /*1b270*/  MOV R2, 0x1b290 ;  /* 0x0001b29000027802 */ /* 0x000fe40000000f00 */
[----:B------:R-:W-:Y:S05]  /*1b280*/  CALL.REL.NOINC `($__internal_33_$__cuda_sm70_votesync_ballot) ;  /* 0x0000150000007944 */ /* 0x000fea0003c00000 */
[----:B------:R-:W-:Y:S01]  /*1b290*/  MOV R6, R0 ;  /* 0x0000000000067202 */ /* 0x000fe20000000f00 */
[----:B------:R-:W-:Y:S05]  /*1b2a0*/  BRA `(.L_x_1544) ;  /* 0xfffe535000007947 */ /* 0x000fea000383ffff */
.L_x_1358:
[----:B------:R-:W-:Y:S01]  /*1b2b0*/  IMAD.MOV.U32 R5, RZ, RZ, R8 ;  /* 0x000000ffff057224 */ /* 0x000fe200078e0008 */
[----:B--2---:R-:W-:Y:S01]  /*1b2c0*/  MOV R3, R13 ;  /* 0x0000000d00037202 */ /* 0x004fe20000000f00 */
[----:B------:R-:W-:Y:S01]  /*1b2d0*/  IMAD.MOV.U32 R0, RZ, RZ, 0x1f ;  /* 0x0000001fff007424 */ /* 0x000fe200078e00ff */
[----:B------:R-:W-:Y:S02]  /*1b2e0*/  MOV R2, 0x1b300 ;  /* 0x0001b30000027802 */ /* 0x000fe40000000f00 */
[----:B-1----:R-:W-:Y:S05]  /*1b2f0*/  CALL.REL.NOINC `($__internal_31_$__cuda_sm70_shflsync_idx_p) ;  /* 0x000013d000007944 */ /* 0x002fea0003c00000 */
[----:B------:R-:W-:Y:S01]  /*1b300*/  IMAD.MOV.U32 R11, RZ, RZ, R0 ;  /* 0x000000ffff0b7224 */ /* 0x000fe200078e0000 */
[----:B------:R-:W-:Y:S01]  /*1b310*/  MOV R5, R7 ;  /* 0x0000000700057202 */ /* 0x000fe20000000f00 */
[----:B------:R-:W-:Y:S01]  /*1b320*/  IMAD.MOV.U32 R7, RZ, RZ, RZ ;  /* 0x000000ffff077224 */ /* 0x000fe200078e00ff */
[----:B------:R-:W-:Y:S01]  /*1b330*/  MOV R3, R13 ;  /* 0x0000000d00037202 */ /* 0x000fe20000000f00 */
[----:B------:R-:W-:Y:S01]  /*1b340*/  IMAD.MOV.U32 R0, RZ, RZ, 0x1f ;  /* 0x0000001fff007424 */ /* 0x000fe200078e00ff */
[----:B------:R-:W-:-:S02]  /*1b350*/  MOV R2, 0x1b370 ;  /* 0x0001b37000027802 */ /* 0x000fc40000000f00 */
[----:B------:R-:W-:Y:S05]  /*1b360*/  CALL.REL.NOINC `($__internal_31_$__cuda_sm70_shflsync_idx_p) ;  /* 0x0000136000007944 */ /* 0x000fea0003c00000 */
[----:B------:R-:W-:Y:S01]  /*1b370*/  MOV R10, R0 ;  /* 0x00000000000a7202 */ /* 0x000fe20000000f00 */
[----:B------:R-:W-:Y:S05]  /*1b380*/  BRA `(.L_x_1545) ;  /* 0xfffe52c000007947 */ /* 0x000fea000383ffff */
.L_x_1361:
[----:B------:R-:W-:Y:S01]  /*1b390*/  IMAD.MOV.U32 R5, RZ, RZ, R4 ;  /* 0x000000ffff057224 */ /* 0x000fe200078e0004 */
[----:B------:R-:W-:-:S02]  /*1b3a0*/  MOV R0, 0x1f ;  /* 0x0000001f00007802 */ /* 0x000fc40000000f00 */
[----:B------:R-:W-:Y:S02]  /*1b3b0*/  MOV R2, 0x1b3d0 ;  /* 0x0001b3d000027802 */ /* 0x000fe40000000f00 */
[----:B-1----:R-:W-:Y:S05]  /*1b3c0*/  CALL.REL.NOINC `($__internal_31_$__cuda_sm70_shflsync_idx_p) ;  /* 0x0000130000007944 */ /* 0x002fea0003c00000 */
[----:B------:R-:W-:Y:S01]  /*1b3d0*/  MOV R7, R0 ;  /* 0x0000000000077202 */ /* 0x000fe20000000f00 */
[----:B------:R-:W-:Y:S05]  /*1b3e0*/  BRA `(.L_x_1360) ;  /* 0xfffe52c000007947 */ /* 0x000fea000383ffff */
.L_x_1413:
[----:B------:R-:W-:Y:S01]  /*1b3f0*/  IMAD.MOV.U32 R5, RZ, RZ, R13 ;  /* 0x000000ffff057224 */ /* 0x000fe200078e000d */
[----:B------:R-:W-:Y:S01]  /*1b400*/  MOV R3, RZ ;  /* 0x000000ff00037202 */ /* 0x000fe20000000f00 */
[----:B------:R-:W-:Y:S01]  /*1b410*/  IMAD.MOV.U32 R0, RZ, RZ, 0x181f ;  /* 0x0000181fff007424 */ /* 0x000fe200078e00ff */
[----:B------:R-:W-:Y:S02]  /*1b420*/  MOV R2, 0x1b440 ;  /* 0x0001b44000027802 */ /* 0x000fe40000000f00 */
[----:B-----5:R-:W-:Y:S05]  /*1b430*/  CALL.REL.NOINC `($__internal_31_$__cuda_sm70_shflsync_idx_p) ;  /* 0x0000129000007944 */ /* 0x020fea0003c00000 */
[----:B------:R-:W-:Y:S01]  /*1b440*/  MOV R10, R0 ;  /* 0x00000000000a7202 */ /* 0x000fe20000000f00 */
[----:B------:R-:W-:Y:S05]  /*1b450*/  BRA `(.L_x_1546) ;  /* 0xfffee12000007947 */ /* 0x000fea000383ffff */
.L_x_1414:
[----:B------:R-:W-:Y:S01]  /*1b460*/  IMAD.MOV.U32 R5, RZ, RZ, R15 ;  /* 0x000000ffff057224 */ /* 0x000fe200078e000f */
[----:B------:R-:W-:Y:S01]  /*1b470*/  MOV R3, RZ ;  /* 0x000000ff00037202 */ /* 0x000fe20000000f00 */
[----:B------:R-:W-:Y:S01]  /*1b480*/  IMAD.MOV.U32 R0, RZ, RZ, 0x181f ;  /* 0x0000181fff007424 */ /* 0x000fe200078e00ff */
[----:B------:R-:W-:Y:S02]  /*1b490*/  MOV R2, 0x1b4b0 ;  /* 0x0001b4b000027802 */ /* 0x000fe40000000f00 */
[----:B-12--5:R-:W-:Y:S05]  /*1b4a0*/  CALL.REL.NOINC `($__internal_31_$__cuda_sm70_shflsync_idx_p) ;  /* 0x0000122000007944 */ /* 0x026fea0003c00000 */
[----:B------:R-:W-:Y:S05]  /*1b4b0*/  BRA `(.L_x_1547) ;  /* 0xfffee0e000007947 */ /* 0x000fea000383ffff */
.L_x_1417:
[----:B--2---:R-:W-:Y:S01]  /*1b4c0*/  IMAD.MOV.U32 R5, RZ, RZ, R13 ;  /* 0x000000ffff057224 */ /* 0x004fe200078e000d */
[----:B------:R-:W-:Y:S01]  /*1b4d0*/  MOV R3, 0x1 ;  /* 0x0000000100037802 */ /* 0x000fe20000000f00 */
[----:B----4-:R-:W-:Y:S01]  /*1b4e0*/  IMAD.MOV.U32 R0, RZ, RZ, 0x181f ;  /* 0x0000181fff007424 */ /* 0x010fe200078e00ff */
[----:B------:R-:W-:-:S02]  /*1b4f0*/  MOV R2, 0x1b510 ;  /* 0x0001b51000027802 */ /* 0x000fc40000000f00 */
[----:B-1-3-5:R-:W-:Y:S05]  /*1b500*/  CALL.REL.NOINC `($__internal_31_$__cuda_sm70_shflsync_idx_p) ;  /* 0x000011c000007944 */ /* 0x02afea0003c00000 */
[----:B------:R-:W-:Y:S01]  /*1b510*/  IMAD.MOV.U32 R10, RZ, RZ, R0 ;  /* 0x000000ffff0a7224 */ /* 0x000fe200078e0000 */
[----:B------:R-:W-:Y:S01]  /*1b520*/  MOV R3, 0x1 ;  /* 0x0000000100037802 */ /* 0x000fe20000000f00 */
[----:B------:R-:W-:Y:S01]  /*1b530*/  IMAD.MOV.U32 R5, RZ, RZ, R15 ;  /* 0x000000ffff057224 */ /* 0x000fe200078e000f */
[----:B------:R-:W-:-:S02]  /*1b540*/  MOV R0, 0x181f ;  /* 0x0000181f00007802 */ /* 0x000fc40000000f00 */
[----:B------:R-:W-:Y:S02]  /*1b550*/  MOV R2, 0x1b570 ;  /* 0x0001b57000027802 */ /* 0x000fe40000000f00 */
[----:B------:R-:W-:Y:S05]  /*1b560*/  CALL.REL.NOINC `($__internal_31_$__cuda_sm70_shflsync_idx_p) ;  /* 0x0000116000007944 */ /* 0x000fea0003c00000 */
[----:B------:R-:W-:Y:S05]  /*1b570*/  BRA `(.L_x_1548) ;  /* 0xfffee1f000007947 */ /* 0x000fea000383ffff */
.L_x_1420:
[----:B-1----:R-:W-:Y:S01]  /*1b580*/  IMAD.MOV.U32 R5, RZ, RZ, R13 ;  /* 0x000000ffff057224 */ /* 0x002fe200078e000d */
[----:B------:R-:W-:Y:S01]  /*1b590*/  MOV R3, 0x2 ;  /* 0x0000000200037802 */ /* 0x000fe20000000f00 */
[----:B----4-:R-:W-:Y:S01]  /*1b5a0*/  IMAD.MOV.U32 R0, RZ, RZ, 0x181f ;  /* 0x0000181fff007424 */ /* 0x010fe200078e00ff */
[----:B------:R-:W-:Y:S02]  /*1b5b0*/  MOV R2, 0x1b5d0 ;  /* 0x0001b5d000027802 */ /* 0x000fe40000000f00 */
[----:B--23-5:R-:W-:Y:S05]  /*1b5c0*/  CALL.REL.NOINC `($__internal_31_$__cuda_sm70_shflsync_idx_p) ;  /* 0x0000110000007944 */ /* 0x02cfea0003c00000 */
[----:B------:R-:W-:Y:S01]  /*1b5d0*/  MOV R10, R0 ;  /* 0x00000000000a7202 */ /* 0x000fe20000000f00 */
[----:B------:R-:W-:Y:S05]  /*1b5e0*/  BRA `(.L_x_1549) ;  /* 0xfffee2e000007947 */ /* 0x000fea000383ffff */
.L_x_1421:
[----:B------:R-:W-:Y:S01]  /*1b5f0*/  IMAD.MOV.U32 R5, RZ, RZ, R15 ;  /* 0x000000ffff057224 */ /* 0x000fe200078e000f */
[----:B------:R-:W-:Y:S01]  /*1b600*/  MOV R3, 0x2 ;  /* 0x0000000200037802 */ /* 0x000fe20000000f00 */
[----:B----4-:R-:W-:Y:S01]  /*1b610*/  IMAD.MOV.U32 R0, RZ, RZ, 0x181f ;  /* 0x0000181fff007424 */ /* 0x010fe200078e00ff */
[----:B------:R-:W-:Y:S02]  /*1b620*/  MOV R2, 0x1b640 ;  /* 0x0001b64000027802 */ /* 0x000fe40000000f00 */
[----:B-123-5:R-:W-:Y:S05]  /*1b630*/  CALL.REL.NOINC `($__internal_31_$__cuda_sm70_shflsync_idx_p) ;  /* 0x0000109000007944 */ /* 0x02efea0003c00000 */
[----:B------:R-:W-:Y:S05]  /*1b640*/  BRA `(.L_x_1550) ;  /* 0xfffee2a000007947 */ /* 0x000fea000383ffff */
.L_x_1424:
[----:B-1----:R-:W-:Y:S01]  /*1b650*/  IMAD.MOV.U32 R5, RZ, RZ, R13 ;  /* 0x000000ffff057224 */ /* 0x002fe200078e000d */
[----:B------:R-:W-:Y:S01]  /*1b660*/  MOV R3, 0x3 ;  /* 0x0000000300037802 */ /* 0x000fe20000000f00 */
[----:B------:R-:W-:Y:S01]  /*1b670*/  IMAD.MOV.U32 R0, RZ, RZ, 0x181f ;  /* 0x0000181fff007424 */ /* 0x000fe200078e00ff */
[----:B------:R-:W-:-:S02]  /*1b680*/  MOV R2, 0x1b6a0 ;  /* 0x0001b6a000027802 */ /* 0x000fc40000000f00 */
[----:B--2345:R-:W-:Y:S05]  /*1b690*/  CALL.REL.NOINC `($__internal_31_$__cuda_sm70_shflsync_idx_p) ;  /* 0x0000103000007944 */ /* 0x03cfea0003c00000 */
[----:B------:R-:W-:Y:S01]  /*1b6a0*/  IMAD.MOV.U32 R10, RZ, RZ, R0 ;  /* 0x000000ffff0a7224 */ /* 0x000fe200078e0000 */
[----:B------:R-:W-:Y:S01]  /*1b6b0*/  MOV R3, 0x3 ;  /* 0x0000000300037802 */ /* 0x000fe20000000f00 */
[----:B------:R-:W-:Y:S01]  /*1b6c0*/  IMAD.MOV.U32 R5, RZ, RZ, R15 ;  /* 0x000000ffff057224 */ /* 0x000fe200078e000f */
[----:B------:R-:W-:-:S02]  /*1b6d0*/  MOV R0, 0x181f ;  /* 0x0000181f00007802 */ /* 0x000fc40000000f00 */
[----:B------:R-:W-:Y:S02]  /*1b6e0*/  MOV R2, 0x1b700 ;  /* 0x0001b70000027802 */ /* 0x000fe40000000f00 */
[----:B------:R-:W-:Y:S05]  /*1b6f0*/  CALL.REL.NOINC `($__internal_31_$__cuda_sm70_shflsync_idx_p) ;  /* 0x00000fd000007944 */ /* 0x000fea0003c00000 */
[----:B------:R-:W-:Y:S05]  /*1b700*/  BRA `(.L_x_1551) ;  /* 0xfffee35000007947 */ /* 0x000fea000383ffff */
.L_x_1483:
[----:B------:R-:W-:Y:S01]  /*1b710*/  IMAD.MOV.U32 R2, RZ, RZ, R204 ;  /* 0x000000ffff027224 */ /* 0x000fe200078e00cc */
[----:B------:R-:W-:Y:S01]  /*1b720*/  MOV R7, 0x1f ;  /* 0x0000001f00077802 */ /* 0x000fe20000000f00 */
[----:B------:R-:W-:Y:S01]  /*1b730*/  IMAD.MOV.U32 R5, RZ, RZ, 0x2 ;  /* 0x00000002ff057424 */ /* 0x000fe200078e00ff */
[----:B------:R-:W-:Y:S02]  /*1b740*/  MOV R6, 0xffffffff ;  /* 0xffffffff00067802 */ /* 0x000fe40000000f00 */
[----:B------:R-:W-:Y:S02]  /*1b750*/  MOV R3, 0x1b770 ;  /* 0x0001b77000037802 */ /* 0x000fe40000000f00 */
[----:B------:R-:W-:Y:S05]  /*1b760*/  CALL.REL.NOINC `($__internal_30_$__cuda_sm70_shflsync_bfly_p) ;  /* 0x00000f1000007944 */ /* 0x000fea0003c00000 */
[----:B------:R-:W-:Y:S01]  /*1b770*/  FADD.FTZ R0, R204, R5 ;  /* 0x00000005cc007221 */ /* 0x000fe20000010000 */
[----:B------:R-:W-:Y:S02]  /*1b780*/  MOV R5, 0x1 ;  /* 0x0000000100057802 */ /* 0x000fe40000000f00 */
[----:B------:R-:W-:Y:S02]  /*1b790*/  MOV R3, 0x1b7c0 ;  /* 0x0001b7c000037802 */ /* 0x000fe40000000f00 */
[----:B------:R-:W-:-:S02]  /*1b7a0*/  MOV R2, R0 ;  /* 0x0000000000027202 */ /* 0x000fc40000000f00 */
[----:B------:R-:W-:Y:S05]  /*1b7b0*/  CALL.REL.NOINC `($__internal_30_$__cuda_sm70_shflsync_bfly_p) ;  /* 0x00000ec000007944 */ /* 0x000fea0003c00000 */
[----:B------:R-:W-:Y:S01]  /*1b7c0*/  FADD.FTZ R0, R0, R5 ;  /* 0x0000000500007221 */ /* 0x000fe20000010000 */
[----:B------:R-:W-:-:S02]  /*1b7d0*/  MOV R2, R205 ;  /* 0x000000cd00027202 */ /* 0x000fc40000000f00 */
[----:B------:R-:W-:Y:S02]  /*1b7e0*/  MOV R5, 0x2 ;  /* 0x0000000200057802 */ /* 0x000fe40000000f00 */
[----:B------:R-:W-:Y:S02]  /*1b7f0*/  MOV R3, 0x1b810 ;  /* 0x0001b81000037802 */ /* 0x000fe40000000f00 */
[----:B------:R-:W-:Y:S05]  /*1b800*/  CALL.REL.NOINC `($__internal_30_$__cuda_sm70_shflsync_bfly_p) ;  /* 0x00000e7000007944 */ /* 0x000fea0003c00000 */
[----:B------:R-:W-:Y:S01]  /*1b810*/  FADD.FTZ R4, R205, R5 ;  /* 0x00000005cd047221 */ /* 0x000fe20000010000 */
[----:B------:R-:W-:Y:S02]  /*1b820*/  MOV R5, 0x1 ;  /* 0x0000000100057802 */ /* 0x000fe40000000f00 */
[----:B------:R-:W-:Y:S02]  /*1b830*/  MOV R3, 0x1b860 ;  /* 0x0001b86000037802 */ /* 0x000fe40000000f00 */
[----:B------:R-:W-:Y:S02]  /*1b840*/  MOV R2, R4 ;  /* 0x0000000400027202 */ /* 0x000fe40000000f00 */
[----:B------:R-:W-:Y:S05]  /*1b850*/  CALL.REL.NOINC `($__internal_30_$__cuda_sm70_shflsync_bfly_p) ;  /* 0x00000e2000007944 */ /* 0x000fea0003c00000 */
[----:B------:R-:W-:Y:S01]  /*1b860*/  MOV R3, R5 ;  /* 0x0000000500037202 */ /* 0x000fe20000000f00 */
[----:B------:R-:W-:Y:S05]  /*1b870*/  BRA `(.L_x_1552) ;  /* 0xffff9e7000007947 */ /* 0x000fea000383ffff */
.L_x_1490:
[----:B--234-:R-:W-:Y:S01]  /*1b880*/  IMAD.MOV.U32 R5, RZ, RZ, R15 ;  /* 0x000000ffff057224 */ /* 0x01cfe200078e000f */
[----:B------:R-:W-:Y:S01]  /*1b890*/  MOV R3, RZ ;  /* 0x000000ff00037202 */ /* 0x000fe20000000f00 */
[----:B------:R-:W-:Y:S01]  /*1b8a0*/  IMAD.MOV.U32 R0, RZ, RZ, 0x181f ;  /* 0x0000181fff007424 */ /* 0x000fe200078e00ff */
[----:B------:R-:W-:-:S02]  /*1b8b0*/  MOV R2, 0x1b8d0 ;  /* 0x0001b8d000027802 */ /* 0x000fc40000000f00 */
[----:B-1----:R-:W-:Y:S05]  /*1b8c0*/  CALL.REL.NOINC `($__internal_31_$__cuda_sm70_shflsync_idx_p) ;  /* 0x00000e0000007944 */ /* 0x002fea0003c00000 */
[----:B------:R-:W-:Y:S01]  /*1b8d0*/  MOV R12, R0 ;  /* 0x00000000000c7202 */ /* 0x000fe20000000f00 */
[----:B------:R-:W-:Y:S05]  /*1b8e0*/  BRA `(.L_x_1553) ;  /* 0xffffbaa000007947 */ /* 0x000fea000383ffff */
.L_x_1491:
[----:B------:R-:W-:Y:S01]  /*1b8f0*/  IMAD.MOV.U32 R5, RZ, RZ, R16 ;  /* 0x000000ffff057224 */ /* 0x000fe200078e0010 */
[----:B------:R-:W-:Y:S01]  /*1b900*/  MOV R3, RZ ;  /* 0x000000ff00037202 */ /* 0x000fe20000000f00 */
[----:B------:R-:W-:Y:S01]  /*1b910*/  IMAD.MOV.U32 R0, RZ, RZ, 0x181f ;  /* 0x0000181fff007424 */ /* 0x000fe200078e00ff */
[----:B------:R-:W-:-:S02]  /*1b920*/  MOV R2, 0x1b940 ;  /* 0x0001b94000027802 */ /* 0x000fc40000000f00 */
[----:B-123--:R-:W-:Y:S05]  /*1b930*/  CALL.REL.NOINC `($__internal_31_$__cuda_sm70_shflsync_idx_p) ;  /* 0x00000d9000007944 */ /* 0x00efea0003c00000 */
[----:B------:R-:W-:Y:S05]  /*1b940*/  BRA `(.L_x_1554) ;  /* 0xffffba6000007947 */ /* 0x000fea000383ffff */
.L_x_1494:
[----:B------:R-:W-:Y:S01]  /*1b950*/  IMAD.MOV.U32 R5, RZ, RZ, R15 ;  /* 0x000000ffff057224 */ /* 0x000fe200078e000f */
[----:B--2---:R-:W-:Y:S01]  /*1b960*/  MOV R3, 0x1 ;  /* 0x0000000100037802 */ /* 0x004fe20000000f00 */
[----:B------:R-:W-:Y:S01]  /*1b970*/  IMAD.MOV.U32 R0, RZ, RZ, 0x181f ;  /* 0x0000181fff007424 */ /* 0x000fe200078e00ff */
[----:B------:R-:W-:-:S02]  /*1b980*/  MOV R2, 0x1b9a0 ;  /* 0x0001b9a000027802 */ /* 0x000fc40000000f00 */
[----:B-1-34-:R-:W-:Y:S05]  /*1b990*/  CALL.REL.NOINC `($__internal_31_$__cuda_sm70_shflsync_idx_p) ;  /* 0x00000d3000007944 */ /* 0x01afea0003c00000 */
[----:B------:R-:W-:Y:S01]  /*1b9a0*/  IMAD.MOV.U32 R12, RZ, RZ, R0 ;  /* 0x000000ffff0c7224 */ /* 0x000fe200078e0000 */
[----:B------:R-:W-:Y:S01]  /*1b9b0*/  MOV R3, 0x1 ;  /* 0x0000000100037802 */ /* 0x000fe20000000f00 */
[----:B------:R-:W-:Y:S01]  /*1b9c0*/  IMAD.MOV.U32 R5, RZ, RZ, R16 ;  /* 0x000000ffff057224 */ /* 0x000fe200078e0010 */
[----:B------:R-:W-:-:S02]  /*1b9d0*/  MOV R0, 0x181f ;  /* 0x0000181f00007802 */ /* 0x000fc40000000f00 */
[----:B------:R-:W-:Y:S02]  /*1b9e0*/  MOV R2, 0x1ba00 ;  /* 0x0001ba0000027802 */ /* 0x000fe40000000f00 */
[----:B------:R-:W-:Y:S05]  /*1b9f0*/  CALL.REL.NOINC `($__internal_31_$__cuda_sm70_shflsync_idx_p) ;  /* 0x00000cd000007944 */ /* 0x000fea0003c00000 */
[----:B------:R-:W-:Y:S05]  /*1ba00*/  BRA `(.L_x_1555) ;  /* 0xffffbb7000007947 */ /* 0x000fea000383ffff */
.L_x_1497:
[----:B------:R-:W-:Y:S01]  /*1ba10*/  IMAD.MOV.U32 R5, RZ, RZ, R15 ;  /* 0x000000ffff057224 */ /* 0x000fe200078e000f */
[----:B--2---:R-:W-:Y:S01]  /*1ba20*/  MOV R3, 0x2 ;  /* 0x0000000200037802 */ /* 0x004fe20000000f00 */
[----:B------:R-:W-:Y:S01]  /*1ba30*/  IMAD.MOV.U32 R0, RZ, RZ, 0x181f ;  /* 0x0000181fff007424 */ /* 0x000fe200078e00ff */
[----:B------:R-:W-:Y:S02]  /*1ba40*/  MOV R2, 0x1ba60 ;  /* 0x0001ba6000027802 */ /* 0x000fe40000000f00 */
[----:B-1-34-:R-:W-:Y:S05]  /*1ba50*/  CALL.REL.NOINC `($__internal_31_$__cuda_sm70_shflsync_idx_p) ;  /* 0x00000c7000007944 */ /* 0x01afea0003c00000 */
[----:B------:R-:W-:Y:S01]  /*1ba60*/  MOV R12, R0 ;  /* 0x00000000000c7202 */ /* 0x000fe20000000f00 */
[----:B------:R-:W-:Y:S05]  /*1ba70*/  BRA `(.L_x_1556) ;  /* 0xffffbc7000007947 */ /* 0x000fea000383ffff */
.L_x_1498:
[----:B------:R-:W-:Y:S01]  /*1ba80*/  IMAD.MOV.U32 R5, RZ, RZ, R16 ;  /* 0x000000ffff057224 */ /* 0x000fe200078e0010 */
[----:B--2---:R-:W-:Y:S01]  /*1ba90*/  MOV R3, 0x2 ;  /* 0x0000000200037802 */ /* 0x004fe20000000f00 */
[----:B------:R-:W-:Y:S01]  /*1baa0*/  IMAD.MOV.U32 R0, RZ, RZ, 0x181f ;  /* 0x0000181fff007424 */ /* 0x000fe200078e00ff */
[----:B------:R-:W-:Y:S02]  /*1bab0*/  MOV R2, 0x1bad0 ;  /* 0x0001bad000027802 */ /* 0x000fe40000000f00 */
[----:B-1-34-:R-:W-:Y:S05]  /*1bac0*/  CALL.REL.NOINC `($__internal_31_$__cuda_sm70_shflsync_idx_p) ;  /* 0x00000c0000007944 */ /* 0x01afea0003c00000 */
[----:B------:R-:W-:Y:S05]  /*1bad0*/  BRA `(.L_x_1557) ;  /* 0xffffbc3000007947 */ /* 0x000fea000383ffff */
.L_x_1501:
[----:B------:R-:W-:Y:S01]  /*1bae0*/  IMAD.MOV.U32 R5, RZ, RZ, R15 ;  /* 0x000000ffff057224 */ /* 0x000fe200078e000f */
[----:B---3--:R-:W-:Y:S01]  /*1baf0*/  MOV R3, 0x3 ;  /* 0x0000000300037802 */ /* 0x008fe20000000f00 */
[----:B----4-:R-:W-:Y:S01]  /*1bb00*/  IMAD.MOV.U32 R0, RZ, RZ, 0x181f ;  /* 0x0000181fff007424 */ /* 0x010fe200078e00ff */
[----:B------:R-:W-:-:S02]  /*1bb10*/  MOV R2, 0x1bb30 ;  /* 0x0001bb3000027802 */ /* 0x000fc40000000f00 */
[----:B-12---:R-:W-:Y:S05]  /*1bb20*/  CALL.REL.NOINC `($__internal_31_$__cuda_sm70_shflsync_idx_p) ;  /* 0x00000ba000007944 */ /* 0x006fea0003c00000 */
[----:B------:R-:W-:Y:S01]  /*1bb30*/  IMAD.MOV.U32 R10, RZ, RZ, R0 ;  /* 0x000000ffff0a7224 */ /* 0x000fe200078e0000 */
[----:B------:R-:W-:Y:S01]  /*1bb40*/  MOV R3, 0x3 ;  /* 0x0000000300037802 */ /* 0x000fe20000000f00 */
[----:B------:R-:W-:Y:S01]  /*1bb50*/  IMAD.MOV.U32 R5, RZ, RZ, R16 ;  /* 0x000000ffff057224 */ /* 0x000fe200078e0010 */
[----:B------:R-:W-:-:S02]  /*1bb60*/  MOV R0, 0x181f ;  /* 0x0000181f00007802 */ /* 0x000fc40000000f00 */
[----:B------:R-:W-:Y:S02]  /*1bb70*/  MOV R2, 0x1bb90 ;  /* 0x0001bb9000027802 */ /* 0x000fe40000000f00 */
[----:B------:R-:W-:Y:S05]  /*1bb80*/  CALL.REL.NOINC `($__internal_31_$__cuda_sm70_shflsync_idx_p) ;  /* 0x00000b4000007944 */ /* 0x000fea0003c00000 */
[----:B------:R-:W-:Y:S05]  /*1bb90*/  BRA `(.L_x_1558) ;  /* 0xffffbcf000007947 */ /* 0x000fea000383ffff */
.L_x_1503:
[----:B------:R-:W-:Y:S01]  /*1bba0*/  IMAD.MOV.U32 R5, RZ, RZ, R16 ;  /* 0x000000ffff057224 */ /* 0x000fe200078e0010 */
[----:B------:R-:W-:Y:S01]  /*1bbb0*/  MOV R3, RZ ;  /* 0x000000ff00037202 */ /* 0x000fe20000000f00 */
[----:B------:R-:W-:Y:S01]  /*1bbc0*/  IMAD.MOV.U32 R0, RZ, RZ, 0x1c1f ;  /* 0x00001c1fff007424 */ /* 0x000fe200078e00ff */
[----:B------:R-:W-:Y:S02]  /*1bbd0*/  MOV R2, 0x1bbf0 ;  /* 0x0001bbf000027802 */ /* 0x000fe40000000f00 */
[----:B------:R-:W-:Y:S05]  /*1bbe0*/  CALL.REL.NOINC `($__internal_31_$__cuda_sm70_shflsync_idx_p) ;  /* 0x00000ae000007944 */ /* 0x000fea0003c00000 */
[----:B------:R-:W-:Y:S01]  /*1bbf0*/  MOV R4, R0 ;  /* 0x0000000000047202 */ /* 0x000fe20000000f00 */
[----:B------:R-:W-:Y:S05]  /*1bc00*/  BRA `(.L_x_1559) ;  /* 0xffffc00000007947 */ /* 0x000fea000383ffff */
.L_x_1504:
[----:B------:R-:W-:Y:S01]  /*1bc10*/  IMAD.MOV.U32 R5, RZ, RZ, R17 ;  /* 0x000000ffff057224 */ /* 0x000fe200078e0011 */
[----:B------:R-:W-:Y:S01]  /*1bc20*/  MOV R3, RZ ;  /* 0x000000ff00037202 */ /* 0x000fe20000000f00 */
[----:B------:R-:W-:Y:S01]  /*1bc30*/  IMAD.MOV.U32 R0, RZ, RZ, 0x1c1f ;  /* 0x00001c1fff007424 */ /* 0x000fe200078e00ff */
[----:B------:R-:W-:Y:S02]  /*1bc40*/  MOV R2, 0x1bc60 ;  /* 0x0001bc6000027802 */ /* 0x000fe40000000f00 */
[----:B-12---:R-:W-:Y:S05]  /*1bc50*/  CALL.REL.NOINC `($__internal_31_$__cuda_sm70_shflsync_idx_p) ;  /* 0x00000a7000007944 */ /* 0x006fea0003c00000 */
[----:B------:R-:W-:Y:S05]  /*1bc60*/  BRA `(.L_x_1560) ;  /* 0xffffbfc000007947 */ /* 0x000fea000383ffff */
.L_x_1507:
[----:B------:R-:W-:Y:S01]  /*1bc70*/  IMAD.MOV.U32 R5, RZ, RZ, R16 ;  /* 0x000000ffff057224 */ /* 0x000fe200078e0010 */
[----:B------:R-:W-:Y:S01]  /*1bc80*/  MOV R3, 0x1 ;  /* 0x0000000100037802 */ /* 0x000fe20000000f00 */
[----:B----4-:R-:W-:Y:S01]  /*1bc90*/  IMAD.MOV.U32 R0, RZ, RZ, 0x1c1f ;  /* 0x00001c1fff007424 */ /* 0x010fe200078e00ff */
[----:B------:R-:W-:-:S02]  /*1bca0*/  MOV R2, 0x1bcc0 ;  /* 0x0001bcc000027802 */ /* 0x000fc40000000f00 */
[----:B-123--:R-:W-:Y:S05]  /*1bcb0*/  CALL.REL.NOINC `($__internal_31_$__cuda_sm70_shflsync_idx_p) ;  /* 0x00000a1000007944 */ /* 0x00efea0003c00000 */
[----:B------:R-:W-:Y:S01]  /*1bcc0*/  IMAD.MOV.U32 R4, RZ, RZ, R0 ;  /* 0x000000ffff047224 */ /* 0x000fe200078e0000 */
[----:B------:R-:W-:Y:S01]  /*1bcd0*/  MOV R3, 0x1 ;  /* 0x0000000100037802 */ /* 0x000fe20000000f00 */
[----:B------:R-:W-:Y:S01]  /*1bce0*/  IMAD.MOV.U32 R5, RZ, RZ, R17 ;  /* 0x000000ffff057224 */ /* 0x000fe200078e0011 */
[----:B------:R-:W-:-:S02]  /*1bcf0*/  MOV R0, 0x1c1f ;  /* 0x00001c1f00007802 */ /* 0x000fc40000000f00 */
[----:B------:R-:W-:Y:S02]  /*1bd00*/  MOV R2, 0x1bd20 ;  /* 0x0001bd2000027802 */ /* 0x000fe40000000f00 */
[----:B------:R-:W-:Y:S05]  /*1bd10*/  CALL.REL.NOINC `($__internal_31_$__cuda_sm70_shflsync_idx_p) ;  /* 0x000009b000007944 */ /* 0x000fea0003c00000 */
[----:B------:R-:W-:Y:S05]  /*1bd20*/  BRA `(.L_x_1561) ;  /* 0xffffcbf000007947 */ /* 0x000fea000383ffff */
.L_x_1511:
[----:B------:R-:W-:Y:S01]  /*1bd30*/  IMAD.MOV.U32 R5, RZ, RZ, R13 ;  /* 0x000000ffff057224 */ /* 0x000fe200078e000d */
[----:B------:R-:W-:Y:S01]  /*1bd40*/  MOV R3, RZ ;  /* 0x000000ff00037202 */ /* 0x000fe20000000f00 */
[----:B------:R-:W-:Y:S01]  /*1bd50*/  IMAD.MOV.U32 R0, RZ, RZ, 0x181f ;  /* 0x0000181fff007424 */ /* 0x000fe200078e00ff */
[----:B------:R-:W-:Y:S02]  /*1bd60*/  MOV R2, 0x1bd80 ;  /* 0x0001bd8000027802 */ /* 0x000fe40000000f00 */
[----:B------:R-:W-:Y:S05]  /*1bd70*/  CALL.REL.NOINC `($__internal_31_$__cuda_sm70_shflsync_idx_p) ;  /* 0x0000095000007944 */ /* 0x000fea0003c00000 */
[----:B------:R-:W-:Y:S01]  /*1bd80*/  MOV R12, R0 ;  /* 0x00000000000c7202 */ /* 0x000fe20000000f00 */
[----:B------:R-:W-:Y:S05]  /*1bd90*/  BRA `(.L_x_1562) ;  /* 0xffffdfe000007947 */ /* 0x000fea000383ffff */
.L_x_1512:
[----:B------:R-:W-:Y:S01]  /*1bda0*/  IMAD.MOV.U32 R5, RZ, RZ, R16 ;  /* 0x000000ffff057224 */ /* 0x000fe200078e0010 */
[----:B------:R-:W-:Y:S01]  /*1bdb0*/  MOV R3, RZ ;  /* 0x000000ff00037202 */ /* 0x000fe20000000f00 */
[----:B------:R-:W-:Y:S01]  /*1bdc0*/  IMAD.MOV.U32 R0, RZ, RZ, 0x181f ;  /* 0x0000181fff007424 */ /* 0x000fe200078e00ff */
[----:B------:R-:W-:Y:S02]  /*1bdd0*/  MOV R2, 0x1bdf0 ;  /* 0x0001bdf000027802 */ /* 0x000fe40000000f00 */
[----:B-12---:R-:W-:Y:S05]  /*1bde0*/  CALL.REL.NOINC `($__internal_31_$__cuda_sm70_shflsync_idx_p) ;  /* 0x000008e000007944 */ /* 0x006fea0003c00000 */
[----:B------:R-:W-:Y:S05]  /*1bdf0*/  BRA `(.L_x_1563) ;  /* 0xffffdfa000007947 */ /* 0x000fea000383ffff */
.L_x_1515:
[----:B------:R-:W-:Y:S01]  /*1be00*/  IMAD.MOV.U32 R5, RZ, RZ, R13 ;  /* 0x000000ffff057224 */ /* 0x000fe200078e000d */
[----:B--2---:R-:W-:Y:S01]  /*1be10*/  MOV R3, 0x1 ;  /* 0x0000000100037802 */ /* 0x004fe20000000f00 */
[----:B----4-:R-:W-:Y:S01]  /*1be20*/  IMAD.MOV.U32 R0, RZ, RZ, 0x181f ;  /* 0x0000181fff007424 */ /* 0x010fe200078e00ff */
[----:B------:R-:W-:-:S02]  /*1be30*/  MOV R2, 0x1be50 ;  /* 0x0001be5000027802 */ /* 0x000fc40000000f00 */
[----:B-1-3--:R-:W-:Y:S05]  /*1be40*/  CALL.REL.NOINC `($__internal_31_$__cuda_sm70_shflsync_idx_p) ;  /* 0x0000088000007944 */ /* 0x00afea0003c00000 */
[----:B------:R-:W-:Y:S01]  /*1be50*/  IMAD.MOV.U32 R12, RZ, RZ, R0 ;  /* 0x000000ffff0c7224 */ /* 0x000fe200078e0000 */
[----:B------:R-:W-:Y:S01]  /*1be60*/  MOV R3, 0x1 ;  /* 0x0000000100037802 */ /* 0x000fe20000000f00 */
[----:B------:R-:W-:Y:S01]  /*1be70*/  IMAD.MOV.U32 R5, RZ, RZ, R16 ;  /* 0x000000ffff057224 */ /* 0x000fe200078e0010 */
[----:B------:R-:W-:-:S02]  /*1be80*/  MOV R0, 0x181f ;  /* 0x0000181f00007802 */ /* 0x000fc40000000f00 */
[----:B------:R-:W-:Y:S02]  /*1be90*/  MOV R2, 0x1beb0 ;  /* 0x0001beb000027802 */ /* 0x000fe40000000f00 */
[----:B------:R-:W-:Y:S05]  /*1bea0*/  CALL.REL.NOINC `($__internal_31_$__cuda_sm70_shflsync_idx_p) ;  /* 0x0000082000007944 */ /* 0x000fea0003c00000 */
[----:B------:R-:W-:Y:S05]  /*1beb0*/  BRA `(.L_x_1564) ;  /* 0xffffe0c000007947 */ /* 0x000fea000383ffff */
.L_x_1518:
[----:B------:R-:W-:Y:S01]  /*1bec0*/  IMAD.MOV.U32 R5, RZ, RZ, R13 ;  /* 0x000000ffff057224 */ /* 0x000fe200078e000d */
[----:B-1----:R-:W-:Y:S01]  /*1bed0*/  MOV R3, 0x2 ;  /* 0x0000000200037802 */ /* 0x002fe20000000f00 */
[----:B----4-:R-:W-:Y:S01]  /*1bee0*/  IMAD.MOV.U32 R0, RZ, RZ, 0x181f ;  /* 0x0000181fff007424 */ /* 0x010fe200078e00ff */
[----:B------:R-:W-:Y:S02]  /*1bef0*/  MOV R2, 0x1bf10 ;  /* 0x0001bf1000027802 */ /* 0x000fe40000000f00 */
[----:B--23--:R-:W-:Y:S05]  /*1bf00*/  CALL.REL.NOINC `($__internal_31_$__cuda_sm70_shflsync_idx_p) ;  /* 0x000007c000007944 */ /* 0x00cfea0003c00000 */
[----:B------:R-:W-:Y:S01]  /*1bf10*/  MOV R12, R0 ;  /* 0x00000000000c7202 */ /* 0x000fe20000000f00 */
[----:B------:R-:W-:Y:S05]  /*1bf20*/  BRA `(.L_x_1565) ;  /* 0xffffe1c000007947 */ /* 0x000fea000383ffff */
.L_x_1519:
[----:B------:R-:W-:Y:S01]  /*1bf30*/  IMAD.MOV.U32 R5, RZ, RZ, R16 ;  /* 0x000000ffff057224 */ /* 0x000fe200078e0010 */
[----:B------:R-:W-:Y:S01]  /*1bf40*/  MOV R3, 0x2 ;  /* 0x0000000200037802 */ /* 0x000fe20000000f00 */
[----:B----4-:R-:W-:Y:S01]  /*1bf50*/  IMAD.MOV.U32 R0, RZ, RZ, 0x181f ;  /* 0x0000181fff007424 */ /* 0x010fe200078e00ff */
[----:B------:R-:W-:Y:S02]  /*1bf60*/  MOV R2, 0x1bf80 ;  /* 0x0001bf8000027802 */ /* 0x000fe40000000f00 */
[----:B-123--:R-:W-:Y:S05]  /*1bf70*/  CALL.REL.NOINC `($__internal_31_$__cuda_sm70_shflsync_idx_p) ;  /* 0x0000075000007944 */ /* 0x00efea0003c00000 */
[----:B------:R-:W-:Y:S05]  /*1bf80*/  BRA `(.L_x_1566) ;  /* 0xffffe18000007947 */ /* 0x000fea000383ffff */
.L_x_1522:
[----:B------:R-:W-:Y:S01]  /*1bf90*/  IMAD.MOV.U32 R5, RZ, RZ, R13 ;  /* 0x000000ffff057224 */ /* 0x000fe200078e000d */
[----:B-1----:R-:W-:Y:S01]  /*1bfa0*/  MOV R3, 0x3 ;  /* 0x0000000300037802 */ /* 0x002fe20000000f00 */
[----:B------:R-:W-:Y:S01]  /*1bfb0*/  IMAD.MOV.U32 R0, RZ, RZ, 0x181f ;  /* 0x0000181fff007424 */ /* 0x000fe200078e00ff */
[----:B------:R-:W-:-:S02]  /*1bfc0*/  MOV R2, 0x1bfe0 ;  /* 0x0001bfe000027802 */ /* 0x000fc40000000f00 */
[----:B--234-:R-:W-:Y:S05]  /*1bfd0*/  CALL.REL.NOINC `($__internal_31_$__cuda_sm70_shflsync_idx_p) ;  /* 0x000006f000007944 */ /* 0x01cfea0003c00000 */
[----:B------:R-:W-:Y:S01]  /*1bfe0*/  IMAD.MOV.U32 R12, RZ, RZ, R0 ;  /* 0x000000ffff0c7224 */ /* 0x000fe200078e0000 */
[----:B------:R-:W-:Y:S01]  /*1bff0*/  MOV R3, 0x3 ;  /* 0x0000000300037802 */ /* 0x000fe20000000f00 */
[----:B------:R-:W-:Y:S01]  /*1c000*/  IMAD.MOV.U32 R5, RZ, RZ, R16 ;  /* 0x000000ffff057224 */ /* 0x000fe200078e0010 */
[----:B------:R-:W-:-:S02]  /*1c010*/  MOV R0, 0x181f ;  /* 0x0000181f00007802 */ /* 0x000fc40000000f00 */
[----:B------:R-:W-:Y:S02]  /*1c020*/  MOV R2, 0x1c040 ;  /* 0x0001c04000027802 */ /* 0x000fe40000000f00 */
[----:B------:R-:W-:Y:S05]  /*1c030*/  CALL.REL.NOINC `($__internal_31_$__cuda_sm70_shflsync_idx_p) ;  /* 0x0000069000007944 */ /* 0x000fea0003c00000 */
[----:B------:R-:W-:Y:S05]  /*1c040*/  BRA `(.L_x_1567) ;  /* 0xffffe24000007947 */ /* 0x000fea000383ffff */
.L_x_1524:
[----:B------:R-:W-:Y:S01]  /*1c050*/  IMAD.MOV.U32 R5, RZ, RZ, R114 ;  /* 0x000000ffff057224 */ /* 0x000fe200078e0072 */
[----:B------:R-:W-:Y:S01]  /*1c060*/  MOV R3, RZ ;  /* 0x000000ff00037202 */ /* 0x000fe20000000f00 */
[----:B------:R-:W-:Y:S01]  /*1c070*/  IMAD.MOV.U32 R0, RZ, RZ, 0x1f ;  /* 0x0000001fff007424 */ /* 0x000fe200078e00ff */
[----:B------:R-:W-:Y:S02]  /*1c080*/  MOV R2, 0x1c0a0 ;  /* 0x0001c0a000027802 */ /* 0x000fe40000000f00 */
[----:B---3--:R-:W-:Y:S05]  /*1c090*/  CALL.REL.NOINC `($__internal_31_$__cuda_sm70_shflsync_idx_p) ;  /* 0x0000063000007944 */ /* 0x008fea0003c00000 */
[----:B------:R-:W-:Y:S01]  /*1c0a0*/  MOV R9, R0 ;  /* 0x0000000000097202 */ /* 0x000fe20000000f00 */
[----:B------:R-:W-:Y:S05]  /*1c0b0*/  BRA `(.L_x_1568) ;  /* 0xffffe40000007947 */ /* 0x000fea000383ffff */
.L_x_1525:
[----:B------:R-:W-:Y:S01]  /*1c0c0*/  IMAD.MOV.U32 R5, RZ, RZ, R114 ;  /* 0x000000ffff057224 */ /* 0x000fe200078e0072 */
[----:B------:R-:W-:Y:S01]  /*1c0d0*/  MOV R3, 0x1 ;  /* 0x0000000100037802 */ /* 0x000fe20000000f00 */
[----:B------:R-:W-:Y:S01]  /*1c0e0*/  IMAD.MOV.U32 R0, RZ, RZ, 0x1f ;  /* 0x0000001fff007424 */ /* 0x000fe200078e00ff */
[----:B------:R-:W-:Y:S02]  /*1c0f0*/  MOV R2, 0x1c110 ;  /* 0x0001c11000027802 */ /* 0x000fe40000000f00 */
[----:B-123--:R-:W-:Y:S05]  /*1c100*/  CALL.REL.NOINC `($__internal_31_$__cuda_sm70_shflsync_idx_p) ;  /* 0x000005c000007944 */ /* 0x00efea0003c00000 */
[----:B------:R-:W-:Y:S01]  /*1c110*/  MOV R8, R0 ;  /* 0x0000000000087202 */ /* 0x000fe20000000f00 */
[----:B------:R-:W-:Y:S05]  /*1c120*/  BRA `(.L_x_1569) ;  /* 0xffffe3b000007947 */ /* 0x000fea000383ffff */
.L_x_1526:
[----:B------:R-:W-:Y:S02]  /*1c130*/  MOV R2, 0x1 ;  /* 0x0000000100027802 */ /* 0x000fe40000000f00 */
[----:B------:R-:W-:-:S02]  /*1c140*/  MOV R3, 0x1c160 ;  /* 0x0001c16000037802 */ /* 0x000fc40000000f00 */
[----:B-12-4-:R-:W-:Y:S05]  /*1c150*/  CALL.REL.NOINC `($__internal_32_$__cuda_sm70_shflsync_up_p) ;  /* 0x000005c000007944 */ /* 0x016fea0003c00000 */
[----:B------:R-:W-:Y:S05]  /*1c160*/  BRA `(.L_x_1570) ;  /* 0xffffe4a000007947 */ /* 0x000fea000383ffff */
.L_x_1527:
[----:B------:R-:W-:Y:S02]  /*1c170*/  MOV R2, 0x2 ;  /* 0x0000000200027802 */ /* 0x000fe40000000f00 */
[----:B------:R-:W-:-:S02]  /*1c180*/  MOV R3, 0x1c1a0 ;  /* 0x0001c1a000037802 */ /* 0x000fc40000000f00 */
[----:B-12---:R-:W-:Y:S05]  /*1c190*/  CALL.REL.NOINC `($__internal_32_$__cuda_sm70_shflsync_up_p) ;  /* 0x0000058000007944 */ /* 0x006fea0003c00000 */
        /* <DEDUP_REMOVED lines=23> */
.L_x_1531:
[----:B------:R-:W-:Y:S02]  /*1c310*/  MOV R2, 0x1 ;  /* 0x0000000100027802 */ /* 0x000fe40000000f00 */
[----:B------:R-:W-:Y:S02]  /*1c320*/  MOV R3, 0x1c340 ;  /* 0x0001c34000037802 */ /* 0x000fe40000000f00 */
[----:B------:R-:W-:Y:S05]  /*1c330*/  CALL.REL.NOINC `($__internal_32_$__cuda_sm70_shflsync_up_p) ;  /* 0x000003e000007944 */ /* 0x000fea0003c00000 */
[----:B------:R-:W-:Y:S01]  /*1c340*/  MOV R2, R4 ;  /* 0x0000000400027202 */ /* 0x000fe20000000f00 */
[----:B------:R-:W-:Y:S05]  /*1c350*/  BRA `(.L_x_1572) ;  /* 0xffffe51000007947 */ /* 0x000fea000383ffff */
.L_x_1532:
        /* <DEDUP_REMOVED lines=26> */
.L_x_1534:
[----:B------:R-:W-:Y:S02]  /*1c500*/  SEL R0, RZ, 0x1, P0 ;  /* 0x00000001ff007807 */ /* 0x000fe40000000000 */
[----:B------:R-:W-:Y:S02]  /*1c510*/  MOV R2, 0x1c530 ;  /* 0x0001c53000027802 */ /* 0x000fe40000000f00 */
[----:B---3--:R-:W-:Y:S05]  /*1c520*/  CALL.REL.NOINC `($__internal_33_$__cuda_sm70_votesync_ballot) ;  /* 0x0000026000007944 */ /* 0x008fea0003c00000 */
[----:B------:R-:W-:Y:S01]  /*1c530*/  MOV R8, R0 ;  /* 0x0000000000087202 */ /* 0x000fe20000000f00 */
[----:B------:R-:W-:Y:S05]  /*1c540*/  BRA `(.L_x_1574) ;  /* 0xffffe4b000007947 */ /* 0x000fea000383ffff */
.L_x_1535:
[----:B------:R-:W-:Y:S01]  /*1c550*/  IMAD.MOV.U32 R5, RZ, RZ, R6 ;  /* 0x000000ffff057224 */ /* 0x000fe200078e0006 */
[----:B--2---:R-:W-:Y:S01]  /*1c560*/  MOV R3, R11 ;  /* 0x0000000b00037202 */ /* 0x004fe20000000f00 */
[----:B------:R-:W-:Y:S01]  /*1c570*/  IMAD.MOV.U32 R0, RZ, RZ, 0x1f ;  /* 0x0000001fff007424 */ /* 0x000fe200078e00ff */
[----:B------:R-:W-:Y:S02]  /*1c580*/  MOV R2, 0x1c5a0 ;  /* 0x0001c5a000027802 */ /* 0x000fe40000000f00 */
[----:B-1-3--:R-:W-:Y:S05]  /*1c590*/  CALL.REL.NOINC `($__internal_31_$__cuda_sm70_shflsync_idx_p) ;  /* 0x0000013000007944 */ /* 0x00afea0003c00000 */
[----:B------:R-:W-:Y:S01]  /*1c5a0*/  IMAD.MOV.U32 R6, RZ, RZ, R0 ;  /* 0x000000ffff067224 */ /* 0x000fe200078e0000 */
[----:B------:R-:W-:Y:S01]  /*1c5b0*/  MOV R3, R11 ;  /* 0x0000000b00037202 */ /* 0x000fe20000000f00 */
[----:B------:R-:W-:Y:S01]  /*1c5c0*/  IMAD.MOV.U32 R5, RZ, RZ, R7 ;  /* 0x000000ffff057224 */ /* 0x000fe200078e0007 */
[----:B------:R-:W-:Y:S02]  /*1c5d0*/  MOV R0, 0x1f ;  /* 0x0000001f00007802 */ /* 0x000fe40000000f00 */
[----:B------:R-:W-:-:S02]  /*1c5e0*/  MOV R2, 0x1c600 ;  /* 0x0001c60000027802 */ /* 0x000fc40000000f00 */
[----:B------:R-:W-:Y:S05]  /*1c5f0*/  CALL.REL.NOINC `($__internal_31_$__cuda_sm70_shflsync_idx_p) ;  /* 0x000000d000007944 */ /* 0x000fea0003c00000 */
[----:B------:R-:W-:Y:S01]  /*1c600*/  MOV R7, R0 ;  /* 0x0000000000077202 */ /* 0x000fe20000000f00 */
[----:B------:R-:W-:Y:S05]  /*1c610*/  BRA `(.L_x_1575) ;  /* 0xffffe42000007947 */ /* 0x000fea000383ffff */
.L_x_1538:
[----:B------:R-:W-:Y:S01]  /*1c620*/  IMAD.MOV.U32 R5, RZ, RZ, R4 ;  /* 0x000000ffff057224 */ /* 0x000fe200078e0004 */
[----:B------:R-:W-:-:S02]  /*1c630*/  MOV R0, 0x1f ;  /* 0x0000001f00007802 */ /* 0x000fc40000000f00 */
[----:B------:R-:W-:Y:S02]  /*1c640*/  MOV R2, 0x1c660 ;  /* 0x0001c66000027802 */ /* 0x000fe40000000f00 */
[----:B-1234-:R-:W-:Y:S05]  /*1c650*/  CALL.REL.NOINC `($__internal_31_$__cuda_sm70_shflsync_idx_p) ;  /* 0x0000007000007944 */ /* 0x01efea0003c00000 */
[----:B------:R-:W-:Y:S01]  /*1c660*/  MOV R12, R0 ;  /* 0x00000000000c7202 */ /* 0x000fe20000000f00 */
[----:B------:R-:W-:Y:S05]  /*1c670*/  BRA `(.L_x_1537) ;  /* 0xffffe42000007947 */ /* 0x000fea000383ffff */
        .weak           $__internal_30_$__cuda_sm70_shflsync_bfly_p
        .type           $__internal_30_$__cuda_sm70_shflsync_bfly_p,@function
        .size           $__internal_30_$__cuda_sm70_shflsync_bfly_p,($__internal_31_$__cuda_sm70_shflsync_idx_p - $__internal_30_$__cuda_sm70_shflsync_bfly_p)
$__internal_30_$__cuda_sm70_shflsync_bfly_p:
[----:B------:R-:W-:Y:S04]  /*1c680*/  WARPSYNC R6 ;  /* 0x0000000600007348 */ /* 0x000fe80003800000 */
[----:B------:R1:W2:Y:S02]  /*1c690*/  SHFL.BFLY PT, R5, R2, R5, R7 ;  /* 0x0c00000502057389 */ /* 0x0002a400000e0007 */
[----:B-1----:R-:W-:Y:S02]  /*1c6a0*/  MOV R2, R3 ;  /* 0x0000000300027202 */ /* 0x002fe40000000f00 */
[----:B------:R-:W-:-:S04]  /*1c6b0*/  MOV R3, 0x0 ;  /* 0x0000000000037802 */ /* 0x000fc80000000f00 */
[----:B--2---:R-:W-:Y:S05]  /*1c6c0*/  RET.REL.NODEC R2 `(_ZN7cutlass13device_kernelIN5flash19enable_sm80_to_sm89INS1_16FlashAttnFwdSm80INS1_25CollectiveMainloopFwdSm80ILi8ELi1ELb0EN4cute5tupleIJNS5_1CILi128EEENS7_ILi48EEENS7_ILi256EEEEEELi256ENS_10bfloat16_tEfNS_4arch4Sm80ELb0ELb0ELb0ELb1ELb0ELb1ELb1ELb1EEENS1_21CollectiveEpilogueFwdINS6_IJS8_SA_S9_EEENS6_IJNS7_ILi1EEESI_SI_EEESC_SE_Li256ELb1ELb1ELb1ELb0EEENS1_36VarlenDynamicPersistentTileSchedulerILi128ELi48ELi256ELi256ELb1ELb1ELb0ELb0ELb1ELb1EEEEEEEEEvNT_6ParamsE) ;  /* 0xfffe393002007950 */ /* 0x004fea0003c3ffff */
        .weak           $__internal_31_$__cuda_sm70_shflsync_idx_p
        .type           $__internal_31_$__cuda_sm70_shflsync_idx_p,@function
        .size           $__internal_31_$__cuda_sm70_shflsync_idx_p,($__internal_32_$__cuda_sm70_shflsync_up_p - $__internal_31_$__cuda_sm70_shflsync_idx_p)
$__internal_31_$__cuda_sm70_shflsync_idx_p:
[----:B------:R-:W-:-:S04]  /*1c6d0*/  MOV R115, 0xffffffff ;  /* 0xffffffff00737802 */ /* 0x000fc80000000f00 */
[----:B------:R-:W-:Y:S04]  /*1c6e0*/  WARPSYNC R115 ;  /* 0x0000007300007348 */ /* 0x000fe80003800000 */
[----:B------:R1:W2:Y:S02]  /*1c6f0*/  SHFL.IDX PT, R0, R5, R3, R0 ;  /* 0x0000000305007389 */ /* 0x0002a400000e0000 */
[----:B-1----:R-:W-:-:S04]  /*1c700*/  MOV R3, 0x0 ;  /* 0x0000000000037802 */ /* 0x002fc80000000f00 */
[----:B--2---:R-:W-:Y:S05]  /*1c710*/  RET.REL.NODEC R2 `(_ZN7cutlass13device_kernelIN5flash19enable_sm80_to_sm89INS1_16FlashAttnFwdSm80INS1_25CollectiveMainloopFwdSm80ILi8ELi1ELb0EN4cute5tupleIJNS5_1CILi128EEENS7_ILi48EEENS7_ILi256EEEEEELi256ENS_10bfloat16_tEfNS_4arch4Sm80ELb0ELb0ELb0ELb1ELb0ELb1ELb1ELb1EEENS1_21CollectiveEpilogueFwdINS6_IJS8_SA_S9_EEENS6_IJNS7_ILi1EEESI_SI_EEESC_SE_Li256ELb1ELb1ELb1ELb0EEENS1_36VarlenDynamicPersistentTileSchedulerILi128ELi48ELi256ELi256ELb1ELb1ELb0ELb0ELb1ELb1EEEEEEEEEvNT_6ParamsE) ;  /* 0xfffe38e002007950 */ /* 0x004fea0003c3ffff */
        .weak           $__internal_32_$__cuda_sm70_shflsync_up_p
        .type           $__internal_32_$__cuda_sm70_shflsync_up_p,@function
        .size           $__internal_32_$__cuda_sm70_shflsync_up_p,($__internal_33_$__cuda_sm70_votesync_ballot - $__internal_32_$__cuda_sm70_shflsync_up_p)
$__internal_32_$__cuda_sm70_shflsync_up_p:
[----:B------:R-:W-:Y:S02]  /*1c720*/  IMAD.MOV.U32 R4, RZ, RZ, RZ ;  /* 0x000000ffff047224 */ /* 0x000fe400078e00ff */
[----:B------:R-:W-:-:S04]  /*1c730*/  IMAD.MOV.U32 R10, RZ, RZ, -0x1 ;  /* 0xffffffffff0a7424 */ /* 0x000fc800078e00ff */
[----:B------:R-:W-:Y:S04]  /*1c740*/  WARPSYNC R10 ;  /* 0x0000000a00007348 */ /* 0x000fe80003800000 */
[----:B------:R1:W2:Y:S02]  /*1c750*/  SHFL.UP PT, R4, R0, R2, R4 ;  /* 0x0400000200047389 */ /* 0x0002a400000e0004 */
[----:B-1----:R-:W-:Y:S02]  /*1c760*/  MOV R2, R3 ;  /* 0x0000000300027202 */ /* 0x002fe40000000f00 */
[----:B------:R-:W-:-:S04]  /*1c770*/  MOV R3, 0x0 ;  /* 0x0000000000037802 */ /* 0x000fc80000000f00 */
[----:B--2---:R-:W-:Y:S05]  /*1c780*/  RET.REL.NODEC R2 `(_ZN7cutlass13device_kernelIN5flash19enable_sm80_to_sm89INS1_16FlashAttnFwdSm80INS1_25CollectiveMainloopFwdSm80ILi8ELi1ELb0EN4cute5tupleIJNS5_1CILi128EEENS7_ILi48EEENS7_ILi256EEEEEELi256ENS_10bfloat16_tEfNS_4arch4Sm80ELb0ELb0ELb0ELb1ELb0ELb1ELb1ELb1EEENS1_21CollectiveEpilogueFwdINS6_IJS8_SA_S9_EEENS6_IJNS7_ILi1EEESI_SI_EEESC_SE_Li256ELb1ELb1ELb1ELb0EEENS1_36VarlenDynamicPersistentTileSchedulerILi128ELi48ELi256ELi256ELb1ELb1ELb0ELb0ELb1ELb1EEEEEEEEEvNT_6ParamsE) ;  /* 0xfffe387002007950 */ /* 0x004fea0003c3ffff */
        .weak           $__internal_33_$__cuda_sm70_votesync_ballot
        .type           $__internal_33_$__cuda_sm70_votesync_ballot,@function
        .size           $__internal_33_$__cuda_sm70_votesync_ballot,(.L_x_2625 - $__internal_33_$__cuda_sm70_votesync_ballot)
$__internal_33_$__cuda_sm70_votesync_ballot:
[----:B------:R-:W-:Y:S01]  /*1c790*/  ISETP.NE.U32.AND P0, PT, R0, 0x1, PT ;  /* 0x000000010000780c */ /* 0x000fe20003f05070 */
[----:B------:R-:W-:-:S04]  /*1c7a0*/  IMAD.MOV.U32 R3, RZ, RZ, -0x1 ;  /* 0xffffffffff037424 */ /* 0x000fc800078e00ff */
[----:B------:R-:W-:Y:S08]  /*1c7b0*/  WARPSYNC R3 ;  /* 0x0000000300007348 */ /* 0x000ff00003800000 */
[----:B------:R-:W-:-:S04]  /*1c7c0*/  VOTE.ANY R0, PT, !P0 ;  /* 0x0000000000007806 */ /* 0x000fc800040e0100 */
[----:B------:R-:W-:Y:S01]  /*1c7d0*/  LOP3.LUT R0, R0, R3, RZ, 0xc0, !PT ;  /* 0x0000000300007212 */ /* 0x000fe200078ec0ff */
[----:B------:R-:W-:-:S04]  /*1c7e0*/  IMAD.MOV.U32 R3, RZ, RZ, 0x0 ;  /* 0x00000000ff037424 */ /* 0x000fc800078e00ff */
[----:B------:R-:W-:Y:S05]  /*1c7f0*/  RET.REL.NODEC R2 `(_ZN7cutlass13device_kernelIN5flash19enable_sm80_to_sm89INS1_16FlashAttnFwdSm80INS1_25CollectiveMainloopFwdSm80ILi8ELi1ELb0EN4cute5tupleIJNS5_1CILi128EEENS7_ILi48EEENS7_ILi256EEEEEELi256ENS_10bfloat16_tEfNS_4arch4Sm80ELb0ELb0ELb0ELb1ELb0ELb1ELb1ELb1EEENS1_21CollectiveEpilogueFwdINS6_IJS8_SA_S9_EEENS6_IJNS7_ILi1EEESI_SI_EEESC_SE_Li256ELb1ELb1ELb1ELb0EEENS1_36VarlenDynamicPersistentTileSchedulerILi128ELi48ELi256ELi256ELb1ELb1ELb0ELb0ELb1ELb1EEEEEEEEEvNT_6ParamsE) ;  /* 0xfffe380002007950 */ /* 0x000fea0003c3ffff */
.L_x_1576:
        /* <DEDUP_REMOVED lines=16> */
.L_x_2625:


//--------------------- .text._ZN7cutlass13device_kernelIN5flash19enable_sm80_to_sm89INS1_16FlashAttnFwdSm80INS1_25CollectiveMainloopFwdSm80ILi8ELi1ELb0EN4cute5tupleIJNS5_1CILi128EEENS7_ILi64EEENS7_ILi256EEEEEELi256ENS_10bfloat16_tEfNS_4arch4Sm80ELb0ELb1ELb0ELb0ELb0ELb0ELb1ELb1EEENS1_21CollectiveEpilogueFwdINS6_IJS8_SA_S9_EEENS6_IJNS7_ILi1EEESI_SI_EEESC_SE_Li256ELb0ELb1ELb1ELb0EEENS1_19SingleTileSchedulerILb0ELb1ELb1ELi128EEEEEEEEEvNT_6ParamsE --------------------------
	.section	.text._ZN7cutlass13device_kernelIN5flash19enable_sm80_to_sm89INS1_16FlashAttnFwdSm80INS1_25CollectiveMainloopFwdSm80ILi8ELi1ELb0EN4cute5tupleIJNS5_1CILi128EEENS7_ILi64EEENS7_ILi256EEEEEELi256ENS_10bfloat16_tEfNS_4arch4Sm80ELb0ELb1ELb0ELb0ELb0ELb0ELb1ELb1EEENS1_21CollectiveEpilogueFwdINS6_IJS8_SA_S9_EEENS6_IJNS7_ILi1EEESI_SI_EEESC_SE_Li256ELb0ELb1ELb1ELb0EEENS1_19SingleTileSchedulerILb0ELb1ELb1ELi128EEEEEEEEEvNT_6ParamsE,"ax",@progbits
	.sectioninfo	@"SHI_REGISTERS=255"
	.align	128
.text._ZN7cutlass13device_kernelIN5flash19enable_sm80_to_sm89INS1_16FlashAttnFwdSm80INS1_25CollectiveMainloopFwdSm80ILi8ELi1ELb0EN4cute5tupleIJNS5_1CILi128EEENS7_ILi64EEENS7_ILi256EEEEEELi256ENS_10bfloat16_tEfNS_4arch4Sm80ELb0ELb1ELb0ELb0ELb0ELb0ELb1ELb1EEENS1_21CollectiveEpilogueFwdINS6_IJS8_SA_S9_EEENS6_IJNS7_ILi1EEESI_SI_EEESC_SE_Li256ELb0ELb1ELb1ELb0EEENS1_19SingleTileSchedulerILb0ELb1ELb1ELi128EEEEEEEEEvNT_6ParamsE:
        .type           _ZN7cutlass13device_kernelIN5flash19enable_sm80_to_sm89INS1_16FlashAttnFwdSm80INS1_25CollectiveMainloopFwdSm80ILi8ELi1ELb0EN4cute5tupleIJNS5_1CILi128EEENS7_ILi64EEENS7_ILi256EEEEEELi256ENS_10bfloat16_tEfNS_4arch4Sm80ELb0ELb1ELb0ELb0ELb0ELb0ELb1ELb1EEENS1_21CollectiveEpilogueFwdINS6_IJS8_SA_S9_EEENS6_IJNS7_ILi1EEESI_SI_EEESC_SE_Li256ELb0ELb1ELb1ELb0EEENS1_19SingleTileSchedulerILb0ELb1ELb1ELi128EEEEEEEEEvNT_6ParamsE,@function
        .size           _ZN7cutlass13device_kernelIN5flash19enable_sm80_to_sm89INS1_16FlashAttnFwdSm80INS1_25CollectiveMainloopFwdSm80ILi8ELi1ELb0EN4cute5tupleIJNS5_1CILi128EEENS7_ILi64EEENS7_ILi256EEEEEELi256ENS_10bfloat16_tEfNS_4arch4Sm80ELb0ELb1ELb0ELb0ELb0ELb0ELb1ELb1EEENS1_21CollectiveEpilogueFwdINS6_IJS8_SA_S9_EEENS6_IJNS7_ILi1EEESI_SI_EEESC_SE_Li256ELb0ELb1ELb1ELb0EEENS1_19SingleTileSchedulerILb0ELb1ELb1ELi128EEEEEEEEEvNT_6ParamsE,(.L_x_2630 - _ZN7cutlass13device_kernelIN5flash19enable_sm80_to_sm89INS1_16FlashAttnFwdSm80INS1_25CollectiveMainloopFwdSm80ILi8ELi1ELb0EN4cute5tupleIJNS5_1CILi128EEENS7_ILi64EEENS7_ILi256EEEEEELi256ENS_10bfloat16_tEfNS_4arch4Sm80ELb0ELb1ELb0ELb0ELb0ELb0ELb1ELb1EEENS1_21CollectiveEpilogueFwdINS6_IJS8_SA_S9_EEENS6_IJNS7_ILi1EEESI_SI_EEESC_SE_Li256ELb0ELb1ELb1ELb0EEENS1_19SingleTileSchedulerILb0ELb1ELb1ELi128EEEEEEEEEvNT_6ParamsE)
        .other          _ZN7cutlass13device_kernelIN5flash19enable_sm80_to_sm89INS1_16FlashAttnFwdSm80INS1_25CollectiveMainloopFwdSm80ILi8ELi1ELb0EN4cute5tupleIJNS5_1CILi128EEENS7_ILi64EEENS7_ILi256EEEEEELi256ENS_10bfloat16_tEfNS_4arch4Sm80ELb0ELb1ELb0ELb0ELb0ELb0ELb1ELb1EEENS1_21CollectiveEpilogueFwdINS6_IJS8_SA_S9_EEENS6_IJNS7_ILi1EEESI_SI_EEESC_SE_Li256ELb0ELb1ELb1ELb0EEENS1_19SingleTileSchedulerILb0ELb1ELb1ELi128EEEEEEEEEvNT_6ParamsE,@"STO_CUDA_ENTRY STV_DEFAULT"
_ZN7cutlass13device_kernelIN5flash19enable_sm80_to_sm89INS1_16FlashAttnFwdSm80INS1_25CollectiveMainloopFwdSm80ILi8ELi1ELb0EN4cute5tupleIJNS5_1CILi128EEENS7_ILi64EEENS7_ILi256EEEEEELi256ENS_10bfloat16_tEfNS_4arch4Sm80ELb0ELb1ELb0ELb0ELb0ELb0ELb1ELb1EEENS1_21CollectiveEpilogueFwdINS6_IJS8_SA_S9_EEENS6_IJNS7_ILi1EEESI_SI_EEESC_SE_Li256ELb0ELb1ELb1ELb0EEENS1_19SingleTileSchedulerILb0ELb1ELb1ELi128EEEEEEEEEvNT_6ParamsE:
        /* <DEDUP_REMOVED lines=18> */
.L_x_1577:
[----:B---3--:R-:W-:Y:S02]  /*0120*/  ULDC.64 UR4, c[0x0][0x550] ;  /* 0x0001540000047ab9 */ /* 0x008fe40000000a00 */
[----:B------:R-:W-:Y:S02]  /*0130*/  UISETP.NE.AND UP0, UPT, UR4, 0x1, UPT ;  /* 0x000000010400788c */ /* 0x000fe4000bf05270 */
[----:B------:R-:W-:-:S02]  /*0140*/  UIMAD.WIDE.U32 UR8, UR6, UR5, URZ ;  /* 0x00000005060872a5 */ /* 0x000fc4000f8e003f */
[----:B------:R-:W-:Y:S02]  /*0150*/  ULDC UR4, c[0x0][0x558] ;  /* 0x0001560000047ab9 */ /* 0x000fe40000000800 */
[----:B------:R-:W-:-:S05]  /*0160*/  UMOV UR10, UR6 ;  /* 0x00000006000a7c82 */ /* 0x000fca0008000000 */
[----:B------:R-:W-:-:S03]  /*0170*/  @UP0 USHF.R.U32.HI UR10, URZ, UR4, UR9 ;  /* 0x000000043f0a0299 */ /* 0x000fc60008011609 */
.L_x_1578:
        /* <DEDUP_REMOVED lines=14> */
[----:B------:R-:W-:Y:S02]  /*0260*/  UIADD3 UR13, UR11, -UR13, URZ ;  /* 0x8000000d0b0d7290 */ /* 0x000fe4000fffe03f */
[----:B------:R-:W-:Y:S02]  /*0270*/  ULDC UR5, c[0x0][0x1d0] ;  /* 0x0000740000057ab9 */ /* 0x000fe40000000800 */
[----:B-1----:R-:W-:-:S04]  /*0280*/  USHF.L.U32 UR9, UR8, 0x7, URZ ;  /* 0x0000000708097899 */ /* 0x002fc8000800063f */
[----:B------:R-:W-:-:S04]  /*0290*/  @UP2 UIADD3 UR14, UR9, 0x7f, URZ ;  /* 0x0000007f090e2890 */ /* 0x000fc8000fffe03f */
[----:B------:R-:W-:Y:S02]  /*02a0*/  UIMAD.WIDE.U32 UR14, UR14, UR6, URZ ;  /* 0x000000060e0e72a5 */ /* 0x000fe4000f8e003f */
[----:B------:R-:W-:Y:S02]  /*02b0*/  UIADD3 UR6, UR9, 0x7f, URZ ;  /* 0x0000007f09067890 */ /* 0x000fe4000fffe03f */
[----:B------:R-:W-:-:S04]  /*02c0*/  @UP2 USHF.R.U32.HI UR6, URZ, UR7, UR15 ;  /* 0x000000073f062299 */ /* 0x000fc8000801160f */
        /* <DEDUP_REMOVED lines=14> */
.L_x_1580:
[----:B------:R-:W-:Y:S02]  /*03b0*/  ULDC UR4, c[0x0][0x32c] ;  /* 0x0000cb0000047ab9 */ /* 0x000fe40000000800 */
[----:B------:R-:W-:-:S03]  /*03c0*/  UISETP.NE.AND UP0, UPT, UR11, UR4, UPT ;  /* 0x000000040b00728c */ /* 0x000fc6000bf05270 */
[----:B------:R-:W-:Y:S02]  /*03d0*/  ULDC.64 UR4, c[0x0][0x330] ;  /* 0x0000cc0000047ab9 */ /* 0x000fe40000000a00 */
[----:B------:R-:W-:-:S06]  /*03e0*/  UIMAD.WIDE.U32 UR14, UR7, UR4, URZ ;  /* 0x00000004070e72a5 */ /* 0x000fcc000f8e003f */
[----:B------:R-:W-:Y:S02]  /*03f0*/  @UP0 USHF.R.U32.HI UR7, URZ, UR5, UR15 ;  /* 0x000000053f070299 */ /* 0x000fe4000801160f */
.L_x_1581:
[----:B------:R-:W-:Y:S02]  /*0400*/  ULDC UR4, c[0x0][0x32c] ;  /* 0x0000cb0000047ab9 */ /* 0x000fe40000000800 */
[----:B------:R-:W-:-:S04]  /*0410*/  UIMAD UR4, UR7, UR4, UR4 ;  /* 0x00000004070472a4 */ /* 0x000fc8000f8e0204 */
[----:B------:R-:W-:-:S04]  /*0420*/  UISETP.LT.AND UP0, UPT, UR6, UR4, UPT ;  /* 0x000000040600728c */ /* 0x000fc8000bf01270 */
[----:B------:R-:W-:-:S03]  /*0430*/  USEL UR6, UR6, UR4, UP0 ;  /* 0x0000000406067287 */ /* 0x000fc60008000000 */
.L_x_1579:
[----:B------:R-:W-:Y:S01]  /*0440*/  ULDC.64 UR4, c[0x0][0x2c8] ;  /* 0x0000b20000047ab9 */ /* 0x000fe20000000a00 */
[----:B------:R-:W-:Y:S01]  /*0450*/  PLOP3.LUT P0, PT, PT, PT, UP1, 0x40, 0x0 ;  /* 0x000000000000781c */ /* 0x000fe20003f0e818 */
[----:B------:R-:W-:Y:S02]  /*0460*/  UMOV UR7, 0x3f ;  /* 0x0000003f00077882 */ /* 0x000fe40000000000 */
[----:B------:R-:W-:Y:S02]  /*0470*/  ULDC UR11, c[0x0][0x1d0] ;  /* 0x00007400000b7ab9 */ /* 0x000fe40000000800 */
[----:B------:R-:W-:Y:S02]  /*0480*/  UIMAD.WIDE.U32 UR14, UR9, UR4, URZ ;  /* 0x00000004090e72a5 */ /* 0x000fe4000f8e003f */
[----:B------:R-:W-:Y:S02]  /*0490*/  UIADD3 UR6, UR6, 0x3f, URZ ;  /* 0x0000003f06067890 */ /* 0x000fe4000fffe03f */
[----:B------:R-:W-:-:S02]  /*04a0*/  UIADD3 UR7, UR7, UR11, URZ ;  /* 0x0000000b07077290 */ /* 0x000fc4000fffe03f */
[----:B------:R-:W-:Y:S02]  /*04b0*/  UMOV UR4, UR9 ;  /* 0x0000000900047c82 */ /* 0x000fe40008000000 */
[----:B------:R-:W-:Y:S02]  /*04c0*/  @UP2 USHF.R.U32.HI UR4, URZ, UR5, UR15 ;  /* 0x000000053f042299 */ /* 0x000fe4000801160f */
[----:B------:R-:W-:Y:S02]  /*04d0*/  ULDC UR13, c[0x0][0x168] ;  /* 0x00005a00000d7ab9 */ /* 0x000fe40000000800 */
[----:B------:R-:W-:Y:S02]  /*04e0*/  USHF.R.S32.HI UR15, URZ, 0x1f, UR6 ;  /* 0x0000001f3f0f7899 */ /* 0x000fe40008011406 */
[----:B------:R-:W-:Y:S02]  /*04f0*/  USHF.R.S32.HI UR14, URZ, 0x1f, UR7 ;  /* 0x0000001f3f0e7899 */ /* 0x000fe40008011407 */
[----:B------:R-:W-:-:S02]  /*0500*/  UIADD3 UR11, UR11, -UR13, URZ ;  /* 0x8000000d0b0b7290 */ /* 0x000fc4000fffe03f */
[----:B------:R-:W-:Y:S02]  /*0510*/  ULEA.HI UR6, UR15, UR6, URZ, 0x6 ;  /* 0x000000060f067291 */ /* 0x000fe4000f8f303f */
[----:B------:R-:W-:Y:S02]  /*0520*/  ULEA.HI UR14, UR14, UR7, URZ, 0x6 ;  /* 0x000000070e0e7291 */ /* 0x000fe4000f8f303f */
[----:B------:R-:W-:Y:S02]  /*0530*/  UIADD3 UR4, UR11, UR4, URZ ;  /* 0x000000040b047290 */ /* 0x000fe4000fffe03f */
[----:B------:R-:W-:Y:S02]  /*0540*/  ULDC UR5, c[0x0][0x324] ;  /* 0x0000c90000057ab9 */ /* 0x000fe40000000800 */
[----:B------:R-:W-:Y:S02]  /*0550*/  USHF.R.S32.HI UR6, URZ, 0x6, UR6 ;  /* 0x000000063f067899 */ /* 0x000fe40008011406 */
[----:B------:R-:W-:-:S02]  /*0560*/  USHF.R.S32.HI UR14, URZ, 0x6, UR14 ;  /* 0x000000063f0e7899 */ /* 0x000fc4000801140e */
[----:B------:R-:W-:Y:S02]  /*0570*/  UIADD3 UR5, UR4, -UR5, URZ ;  /* 0x8000000504057290 */ /* 0x000fe4000fffe03f */
[----:B------:R-:W-:-:S04]  /*0580*/  UISETP.LT.AND UP0, UPT, UR14, UR6, UPT ;  /* 0x000000060e00728c */ /* 0x000fc8000bf01270 */
[----:B------:R-:W-:Y:S01]  /*0590*/  USEL UR6, UR14, UR6, UP0 ;  /* 0x000000060e067287 */ /* 0x000fe20008000000 */
[----:B------:R-:W-:Y:S01]  /*05a0*/  MOV R2, UR5 ;  /* 0x0000000500027c02 */ /* 0x000fe20008000f00 */
[----:B------:R-:W-:Y:S05]  /*05b0*/  @P0 BRA `(.L_x_1582) ;  /* 0x0000010000000947 */ /* 0x000fea0003800000 */
[----:B------:R-:W-:-:S04]  /*05c0*/  MOV R0, UR4 ;  /* 0x0000000400007c02 */ /* 0x000fc80008000f00 */
        /* <DEDUP_REMOVED lines=9> */
.L_x_1583:
[----:B------:R-:W-:-:S04]  /*0660*/  MOV R3, c[0x0][0x32c] ;  /* 0x0000cb0000037a02 */ /* 0x000fc80000000f00 */
[----:B------:R-:W-:-:S13]  /*0670*/  ISETP.NE.AND P0, PT, R3, 0x1, PT ;  /* 0x000000010300780c */ /* 0x000fda0003f05270 */
[----:B------:R-:W-:-:S05]  /*0680*/  @P0 IMAD.HI.U32 R3, R0, c[0x0][0x330], RZ ;  /* 0x0000cc0000030a27 */ /* 0x000fca00078e00ff */
[----:B------:R-:W-:-:S05]  /*0690*/  @P0 SHF.R.U32.HI R0, RZ, c[0x0][0x334], R3 ;  /* 0x0000cd00ff000a19 */ /* 0x000fca0000011603 */
.L_x_1584:
[----:B------:R-:W-:-:S05]  /*06a0*/  IMAD R0, R0, c[0x0][0x32c], RZ ;  /* 0x0000cb0000007a24 */ /* 0x000fca00078e02ff */
[----:B------:R-:W-:-:S04]  /*06b0*/  IMNMX R2, R2, R0, !PT ;  /* 0x0000000002027217 */ /* 0x000fc80007800200 */
.L_x_1582:
[----:B------:R-:W-:Y:S01]  /*06c0*/  SHF.R.S32.HI R0, RZ, 0x1f, R2 ;  /* 0x0000001fff007819 */ /* 0x000fe20000011402 */
[----:B------:R-:W-:Y:S02]  /*06d0*/  USHF.R.U32.HI UR5, URZ, 0x10, UR12 ;  /* 0x000000103f057899 */ /* 0x000fe4000801160c */
[----:B------:R-:W-:Y:S01]  /*06e0*/  ULDC UR4, c[0x0][0x338] ;  /* 0x0000ce0000047ab9 */ /* 0x000fe20000000800 */
[----:B------:R-:W-:Y:S01]  /*06f0*/  LEA.HI R0, R0, R2, RZ, 0x6 ;  /* 0x0000000200007211 */ /* 0x000fe200078f30ff */
[----:B------:R-:W-:-:S03]  /*0700*/  UISETP.NE.AND UP0, UPT, UR5, URZ, UPT ;  /* 0x0000003f0500728c */ /* 0x000fc6000bf05270 */
[----:B------:R-:W-:Y:S01]  /*0710*/  SHF.R.S32.HI R0, RZ, 0x6, R0 ;  /* 0x00000006ff007819 */ /* 0x000fe20000011400 */
[----:B------:R-:W-:-:S03]  /*0720*/  USEL UR4, UR5, UR4, UP0 ;  /* 0x0000000405047287 */ /* 0x000fc60008000000 */
[----:B------:R-:W-:Y:S01]  /*0730*/  IMNMX R9, RZ, R0, !PT ;  /* 0x00000000ff097217 */ /* 0x000fe20007800200 */
[----:B------:R-:W-:-:S03]  /*0740*/  IMAD.MOV.U32 R0, RZ, RZ, RZ ;  /* 0x000000ffff007224 */ /* 0x000fc600078e00ff */
[----:B------:R-:W-:-:S13]  /*0750*/  ISETP.LT.AND P0, PT, R9, UR6, PT ;  /* 0x0000000609007c0c */ /* 0x000fda000bf01270 */
[----:B------:R-:W-:Y:S05]  /*0760*/  @!P0 BRA `(.L_x_1585) ;  /* 0x000001f000008947 */ /* 0x000fea0003800000 */
[----:B------:R-:W-:Y:S01]  /*0770*/  IMAD.U32 R5, RZ, RZ, UR4 ;  /* 0x00000004ff057e24 */ /* 0x000fe2000f8e00ff */
[----:B------:R-:W-:-:S04]  /*0780*/  UIADD3 UR5, UR4, -0x1, UR6 ;  /* 0xffffffff04057890 */ /* 0x000fc8000fffe006 */
[----:B------:R-:W-:Y:S02]  /*0790*/  IABS R0, R5 ;  /* 0x0000000500007213 */ /* 0x000fe40000000000 */
[----:B------:R-:W-:-:S03]  /*07a0*/  IADD3 R8, -R9, UR5, RZ ;  /* 0x0000000509087c10 */ /* 0x000fc6000fffe1ff */
        /* <DEDUP_REMOVED lines=11> */
[----:B------:R-:W-:-:S04]  /*0860*/  IMAD.MOV R6, RZ, RZ, -R0 ;  /* 0x000000ffff067224 */ /* 0x000fc800078e0a00 */
        /* <DEDUP_REMOVED lines=9> */
[----:B------:R-:W-:Y:S02]  /*0900*/  LOP3.LUT R2, R8, UR4, RZ, 0x3c, !PT ;  /* 0x0000000408027c12 */ /* 0x000fe4000f8e3cff */
[----:B------:R-:W-:Y:S02]  /*0910*/  ISETP.NE.AND P1, PT, RZ, UR4, PT ;  /* 0x00000004ff007c0c */ /* 0x000fe4000bf25270 */
[----:B------:R-:W-:-:S07]  /*0920*/  ISETP.GE.AND P0, PT, R2, RZ, PT ;  /* 0x000000ff0200720c */ /* 0x000fce0003f06270 */
[----:B------:R-:W-:-:S06]  /*0930*/  @P2 IADD3 R0, R0, 0x1, RZ ;  /* 0x0000000100002810 */ /* 0x000fcc0007ffe0ff */
[----:B------:R-:W-:Y:S01]  /*0940*/  @!P0 IMAD.MOV R0, RZ, RZ, -R0 ;  /* 0x000000ffff008224 */ /* 0x000fe200078e0a00 */
[----:B------:R-:W-:Y:S02]  /*0950*/  @!P1 LOP3.LUT R0, RZ, UR4, RZ, 0x33, !PT ;  /* 0x00000004ff009c12 */ /* 0x000fe4000f8e33ff */
.L_x_1585:
[----:B------:R-:W-:Y:S01]  /*0960*/  ULOP3.LUT UR12, UR12, 0xffff, URZ, 0xc0, !UPT ;  /* 0x0000ffff0c0c7892 */ /* 0x000fe2000f8ec03f */
[----:B------:R-:W-:Y:S01]  /*0970*/  PLOP3.LUT P2, PT, PT, PT, PT, 0x80, 0x0 ;  /* 0x000000000000781c */ /* 0x000fe20003f4f070 */
[----:B------:R-:W-:Y:S01]  /*0980*/  IMAD.MOV.U32 R18, RZ, RZ, RZ ;  /* 0x000000ffff127224 */ /* 0x000fe200078e00ff */
[----:B------:R-:W-:Y:S01]  /*0990*/  MOV R17, RZ ;  /* 0x000000ff00117202 */ /* 0x000fe20000000f00 */
[----:B------:R-:W-:Y:S01]  /*09a0*/  CS2R R116, SRZ ;  /* 0x0000000000747805 */ /* 0x000fe2000001ff00 */
[----:B------:R-:W-:Y:S01]  /*09b0*/  CS2R R114, SRZ ;  /* 0x0000000000727805 */ /* 0x000fe2000001ff00 */
[----:B------:R-:W-:Y:S01]  /*09c0*/  IMAD R233, R0, UR12, R9 ;  /* 0x0000000c00e97c24 */ /* 0x000fe2000f8e0209 */
[----:B------:R-:W-:Y:S01]  /*09d0*/  ULDC.64 UR12, c[0x0][0x118] ;  /* 0x00004600000c7ab9 */ /* 0x000fe20000000a00 */
[----:B------:R-:W-:Y:S01]  /*09e0*/  CS2R R112, SRZ ;  /* 0x0000000000707805 */ /* 0x000fe2000001ff00 */
[----:B------:R-:W-:Y:S01]  /*09f0*/  CS2R R110, SRZ ;  /* 0x00000000006e7805 */ /* 0x000fe2000001ff00 */
[----:B------:R-:W-:Y:S01]  /*0a00*/  IMAD.IADD R0, R233, 0x1, R0 ;  /* 0x00000001e9007824 */ /* 0x000fe200078e0200 */
[----:B------:R-:W-:Y:S01]  /*0a10*/  CS2R R108, SRZ ;  /* 0x00000000006c7805 */ /* 0x000fe2000001ff00 */
[----:B------:R-:W-:Y:S01]  /*0a20*/  CS2R R106, SRZ ;  /* 0x00000000006a7805 */ /* 0x000fe2000001ff00 */
[----:B------:R-:W-:Y:S01]  /*0a30*/  CS2R R104, SRZ ;  /* 0x0000000000687805 */ /* 0x000fe2000001ff00 */
[----:B------:R-:W-:Y:S01]  /*0a40*/  CS2R R102, SRZ ;  /* 0x0000000000667805 */ /* 0x000fe2000001ff00 */
[----:B------:R-:W-:Y:S01]  /*0a50*/  IMNMX R185, R0, UR6, PT ;  /* 0x0000000600b97c17 */ /* 0x000fe2000b800200 */
        /* <DEDUP_REMOVED lines=59> */
[----:B------:R-:W-:Y:S01]  /*0e10*/  USHF.R.S32.HI UR14, URZ, 0x1f, UR10 ;  /* 0x0000001f3f0e7899 */ /* 0x000fe2000801140a */
[----:B------:R-:W-:Y:S01]  /*0e20*/  SHF.R.S32.HI R100, RZ, 0x1f, R156 ;  /* 0x0000001fff647819 */ /* 0x000fe2000001149c */
[----:B------:R-:W-:Y:S01]  /*0e30*/  ULDC.64 UR4, c[0x0][0x1b8] ;  /* 0x00006e0000047ab9 */ /* 0x000fe20000000a00 */
[----:B------:R-:W-:-:S13]  /*0e40*/  ISETP.NE.AND.EX P4, PT, RZ, c[0x0][0x344], PT, P4 ;  /* 0x0000d100ff007a0c */ /* 0x000fda0003f85340 */
[----:B------:R-:W-:-:S04]  /*0e50*/  @P4 IMAD.MOV.U32 R2, RZ, RZ, 0x4 ;  /* 0x00000004ff024424 */ /* 0x000fc800078e00ff */
[----:B------:R-:W-:-:S05]  /*0e60*/  @P4 IMAD.WIDE R2, R25, R2, c[0x0][0x340] ;  /* 0x0000d00019024625 */ /* 0x000fca00078e0202 */
[----:B------:R1:W2:Y:S01]  /*0e70*/  @P4 LDG.E R16, [R2.64] ;  /* 0x0000000c02104981 */ /* 0x0002a2000c1e1900 */
[----:B------:R-:W-:Y:S01]  /*0e80*/  UIMAD UR6, UR14, UR4, URZ ;  /* 0x000000040e0672a4 */ /* 0x000fe2000f8e023f */
[----:B------:R-:W-:Y:S01]  /*0e90*/  PLOP3.LUT P1, PT, PT, PT, UP2, 0x80, 0x0 ;  /* 0x000000000000781c */ /* 0x000fe20003f2f028 */
[----:B------:R-:W-:Y:S01]  /*0ea0*/  UIMAD.WIDE.U32 UR16, UR10, UR4, URZ ;  /* 0x000000040a1072a5 */ /* 0x000fe2000f8e003f */
[----:B------:R-:W-:Y:S01]  /*0eb0*/  PLOP3.LUT P0, PT, PT, PT, UP2, 0x80, 0x0 ;  /* 0x000000000000781c */ /* 0x000fe20003f0f028 */
[----:B------:R-:W-:Y:S01]  /*0ec0*/  UIMAD UR5, UR10, UR5, UR6 ;  /* 0x000000050a0572a4 */ /* 0x000fe2000f8e0206 */
[----:B------:R-:W-:Y:S01]  /*0ed0*/  SHF.R.S32.HI R17, RZ, 0x1f, R25 ;  /* 0x0000001fff117819 */ /* 0x000fe20000011419 */
[----:B------:R-:W-:Y:S01]  /*0ee0*/  ULDC UR4, c[0x0][0x2c4] ;  /* 0x0000b10000047ab9 */ /* 0x000fe20000000800 */
[----:B------:R-:W-:Y:S01]  /*0ef0*/  LEA.HI R9, R100, R156, RZ, 0x4 ;  /* 0x0000009c64097211 */ /* 0x000fe200078f20ff */
[----:B------:R-:W-:Y:S01]  /*0f00*/  UIADD3 UR5, UR17, UR5, URZ ;  /* 0x0000000511057290 */ /* 0x000fe2000fffe03f */
[----:B------:R-:W-:Y:S01]  /*0f10*/  BSSY B0, `(.L_x_1587) ;  /* 0x00000b1000007945 */ /* 0x000fe20003800000 */
[----:B------:R-:W-:Y:S01]  /*0f20*/  IMAD R5, R17, c[0x0][0x1c0], RZ ;  /* 0x0000700011057a24 */ /* 0x000fe200078e02ff */
[----:B------:R-:W-:Y:S01]  /*0f30*/  SHF.R.S32.HI R8, RZ, 0x4, R9 ;  /* 0x00000004ff087819 */ /* 0x000fe20000011409 */
[----:B------:R-:W-:-:S02]  /*0f40*/  ULDC UR15, c[0x0][0x168] ;  /* 0x00005a00000f7ab9 */ /* 0x000fc40000000800 */
[----:B------:R-:W-:Y:S01]  /*0f50*/  IMAD R5, R25, c[0x0][0x1c4], R5 ;  /* 0x0000710019057a24 */ /* 0x000fe200078e0205 */
[----:B------:R-:W-:Y:S01]  /*0f60*/  LEA.HI R7, R9, R8, RZ, 0x1 ;  /* 0x0000000809077211 */ /* 0x000fe200078f08ff */
[----:B------:R-:W-:Y:S02]  /*0f70*/  UIMAD UR15, UR4, UR15, URZ ;  /* 0x0000000f040f72a4 */ /* 0x000fe4000f8e023f */
[----:B------:R-:W-:Y:S02]  /*0f80*/  ULDC.64 UR6, c[0x0][0x1e8] ;  /* 0x00007a0000067ab9 */ /* 0x000fe40000000a00 */
[----:B------:R-:W-:Y:S01]  /*0f90*/  UIMAD UR6, UR14, UR6, URZ ;  /* 0x000000060e0672a4 */ /* 0x000fe2000f8e023f */
[----:B-1----:R-:W-:Y:S01]  /*0fa0*/  LEA.HI R2, R100, R156, RZ, 0x3 ;  /* 0x0000009c64027211 */ /* 0x002fe200078f18ff */
[----:B------:R-:W-:Y:S02]  /*0fb0*/  IMAD.U32 R3, RZ, RZ, UR17 ;  /* 0x00000011ff037e24 */ /* 0x000fe4000f8e00ff */
[----:B------:R-:W-:Y:S01]  /*0fc0*/  UIMAD UR6, UR10, UR7, UR6 ;  /* 0x000000070a0672a4 */ /* 0x000fe2000f8e0206 */
[----:B------:R-:W-:Y:S01]  /*0fd0*/  IMAD.U32 R3, RZ, RZ, UR5 ;  /* 0x00000005ff037e24 */ /* 0x000fe2000f8e00ff */
[----:B------:R-:W-:Y:S01]  /*0fe0*/  LOP3.LUT R0, R2, 0xfffffff8, RZ, 0xc0, !PT ;  /* 0xfffffff802007812 */ /* 0x000fe200078ec0ff */
[----:B------:R-:W-:Y:S01]  /*0ff0*/  ULDC.64 UR4, c[0x0][0x210] ;  /* 0x0000840000047ab9 */ /* 0x000fe20000000a00 */
[----:B------:R-:W-:Y:S01]  /*1000*/  SHF.R.S32.HI R22, RZ, 0x3, R2 ;  /* 0x00000003ff167819 */ /* 0x000fe20000011402 */
[----:B------:R-:W-:Y:S01]  /*1010*/  IMAD.U32 R2, RZ, RZ, UR16 ;  /* 0x00000010ff027e24 */ /* 0x000fe2000f8e00ff */
[----:B------:R-:W-:Y:S01]  /*1020*/  UIMAD UR4, UR14, UR4, URZ ;  /* 0x000000040e0472a4 */ /* 0x000fe2000f8e023f */
[----:B------:R-:W-:Y:S01]  /*1030*/  IMAD.IADD R28, R156, 0x1, -R0 ;  /* 0x000000019c1c7824 */ /* 0x000fe200078e0a00 */
[----:B------:R-:W-:Y:S01]  /*1040*/  IADD3 R27, R22, UR9, RZ ;  /* 0x00000009161b7c10 */ /* 0x000fe2000fffe0ff */
[----:B------:R-:W-:Y:S01]  /*1050*/  IMAD.WIDE.U32 R2, R25, c[0x0][0x1c0], R2 ;  /* 0x0000700019027a25 */ /* 0x000fe200078e0002 */
[----:B------:R-:W-:-:S03]  /*1060*/  UIMAD UR4, UR10, UR5, UR4 ;  /* 0x000000050a0472a4 */ /* 0x000fc6000f8e0204 */
[C---:B------:R-:W-:Y:S02]  /*1070*/  IMAD R4, R28.reuse, 0x20, R22 ;  /* 0x000000201c047824 */ /* 0x040fe400078e0216 */
[----:B------:R-:W-:Y:S02]  /*1080*/  IMAD.IADD R3, R3, 0x1, R5 ;  /* 0x0000000103037824 */ /* 0x000fe400078e0205 */
[----:B------:R-:W-:Y:S01]  /*1090*/  IMAD.SHL.U32 R10, R28, 0x8, RZ ;  /* 0x000000081c0a7824 */ /* 0x000fe200078e00ff */
[----:B------:R-:W-:Y:S01]  /*10a0*/  IADD3 R4, R4, UR9, RZ ;  /* 0x0000000904047c10 */ /* 0x000fe2000fffe0ff */
[----:B------:R-:W-:-:S03]  /*10b0*/  IMAD.SHL.U32 R19, R28, 0x8, RZ ;  /* 0x000000081c137824 */ /* 0x000fc600078e00ff */
[----:B------:R-:W-:Y:S01]  /*10c0*/  SHF.R.S32.HI R11, RZ, 0x1f, R10 ;  /* 0x0000001fff0b7819 */ /* 0x000fe2000001140a */
[----:B------:R-:W-:Y:S01]  /*10d0*/  @P1 IMAD.HI.U32 R6, R4, c[0x0][0x2c8], RZ ;  /* 0x0000b20004061a27 */ /* 0x000fe200078e00ff */
[----:B------:R-:W-:Y:S02]  /*10e0*/  ISETP.GE.AND P1, PT, R27, UR15, PT ;  /* 0x0000000f1b007c0c */ /* 0x000fe4000bf26270 */
[----:B------:R-:W-:Y:S01]  /*10f0*/  IADD3 R20, R19, 0xc0, RZ ;  /* 0x000000c013147810 */ /* 0x000fe20007ffe0ff */
[----:B------:R-:W-:Y:S01]  /*1100*/  IMAD.MOV.U32 R0, RZ, RZ, R4 ;  /* 0x000000ffff007224 */ /* 0x000fe200078e0004 */
[----:B------:R-:W-:Y:S02]  /*1110*/  @P0 SHF.R.U32.HI R0, RZ, c[0x0][0x2cc], R6 ;  /* 0x0000b300ff000a19 */ /* 0x000fe40000011606 */
[----:B------:R-:W-:Y:S02]  /*1120*/  LOP3.LUT R6, R7, 0xfffffffe, RZ, 0xc0, !PT ;  /* 0xfffffffe07067812 */ /* 0x000fe400078ec0ff */
[----:B------:R-:W-:Y:S01]  /*1130*/  ISETP.GE.AND P5, PT, R20, c[0x0][0x198], PT ;  /* 0x0000660014007a0c */ /* 0x000fe20003fa6270 */
[----:B------:R-:W-:Y:S01]  /*1140*/  IMAD.MOV R5, RZ, RZ, -R0 ;  /* 0x000000ffff057224 */ /* 0x000fe200078e0a00 */
[----:B------:R-:W-:Y:S01]  /*1150*/  IADD3 R18, R10, 0x40, RZ ;  /* 0x000000400a127810 */ /* 0x000fe20007ffe0ff */
[----:B------:R-:W-:Y:S01]  /*1160*/  IMAD.IADD R29, R8, 0x1, -R6 ;  /* 0x00000001081d7824 */ /* 0x000fe200078e0a06 */
[----:B------:R-:W-:Y:S01]  /*1170*/  SHF.R.S32.HI R6, RZ, 0x1f, R0 ;  /* 0x0000001fff067819 */ /* 0x000fe20000011400 */
[----:B------:R-:W-:Y:S01]  /*1180*/  IMAD R5, R5, c[0x0][0x2c4], R4 ;  /* 0x0000b10005057a24 */ /* 0x000fe200078e0204 */
[----:B------:R-:W-:Y:S01]  /*1190*/  IADD3 R8, R27, 0x20, RZ ;  /* 0x000000201b087810 */ /* 0x000fe20007ffe0ff */
[----:B------:R-:W-:Y:S01]  /*11a0*/  IMAD.SHL.U32 R4, R22, 0x40, RZ ;  /* 0x0000004016047824 */ /* 0x000fe200078e00ff */
[----:B------:R-:W-:Y:S01]  /*11b0*/  @!P1 SHF.R.S32.HI R13, RZ, 0x1f, R20 ;  /* 0x0000001fff0d9819 */ /* 0x000fe20000011414 */
[----:B------:R-:W-:Y:S01]  /*11c0*/  IMAD R6, R6, c[0x0][0x1b0], RZ ;  /* 0x00006c0006067a24 */ /* 0x000fe200078e02ff */
[----:B------:R-:W-:Y:S01]  /*11d0*/  ISETP.GE.AND P0, PT, R8, UR15, PT ;  /* 0x0000000f08007c0c */ /* 0x000fe2000bf06270 */
[----:B------:R-:W-:Y:S01]  /*11e0*/  IMAD.WIDE.U32 R2, R0, c[0x0][0x1b0], R2 ;  /* 0x00006c0000027a25 */ /* 0x000fe200078e0002 */
[----:B------:R-:W-:-:S02]  /*11f0*/  LOP3.LUT R4, R4, 0x1c0, RZ, 0xc0, !PT ;  /* 0x000001c004047812 */ /* 0x000fc400078ec0ff */
[----:B------:R-:W-:Y:S01]  /*1200*/  @!P1 LEA.HI R20, R13, R20, RZ, 0x3 ;  /* 0x000000140d149211 */ /* 0x000fe200078f18ff */
[----:B------:R-:W-:Y:S01]  /*1210*/  IMAD R0, R0, c[0x0][0x1b4], R6 ;  /* 0x00006d0000007a24 */ /* 0x000fe200078e0206 */
[----:B------:R-:W-:Y:S02]  /*1220*/  LOP3.LUT R7, R4, 0x38, R10, 0xf8, !PT ;  /* 0x0000003804077812 */ /* 0x000fe400078ef80a */
[----:B------:R-:W-:Y:S01]  /*1230*/  SHF.R.U32.HI R4, RZ, 0x3, R4 ;  /* 0x00000003ff047819 */ /* 0x000fe20000011604 */
[----:B------:R-:W-:Y:S01]  /*1240*/  IMAD.IADD R3, R3, 0x1, R0 ;  /* 0x0000000103037824 */ /* 0x000fe200078e0200 */
[----:B------:R-:W-:Y:S02]  /*1250*/  IADD3 R6, R10, 0x80, RZ ;  /* 0x000000800a067810 */ /* 0x000fe40007ffe0ff */
[----:B------:R-:W-:Y:S01]  /*1260*/  LOP3.LUT R7, R7, R4, RZ, 0x3c, !PT ;  /* 0x0000000407077212 */ /* 0x000fe200078e3cff */
[----:B------:R-:W-:Y:S01]  /*1270*/  IMAD.WIDE.U32 R2, R5, c[0x0][0x1a8], R2 ;  /* 0x00006a0005027a25 */ /* 0x000fe200078e0002 */
[----:B------:R-:W-:-:S02]  /*1280*/  SHF.R.S32.HI R4, RZ, 0x1f, R5 ;  /* 0x0000001fff047819 */ /* 0x000fc40000011405 */
[----:B------:R-:W-:Y:S02]  /*1290*/  ISETP.GE.AND P2, PT, R6, c[0x0][0x1d4], PT ;  /* 0x0000750006007a0c */ /* 0x000fe40003f46270 */
[----:B------:R-:W-:Y:S01]  /*12a0*/  LEA.HI R6, R100, R156, RZ, 0x6 ;  /* 0x0000009c64067211 */ /* 0x000fe200078f30ff */
[----:B------:R-:W-:Y:S01]  /*12b0*/  IMAD R0, R4, c[0x0][0x1a8], RZ ;  /* 0x00006a0004007a24 */ /* 0x000fe200078e02ff */
[----:B------:R-:W-:Y:S02]  /*12c0*/  LEA R26, P3, R2, c[0x0][0x160], 0x1 ;  /* 0x00005800021a7a11 */ /* 0x000fe400078608ff */
[----:B------:R-:W-:Y:S01]  /*12d0*/  @!P1 LOP3.LUT R20, R20, 0xfffffff8, RZ, 0xc0, !PT ;  /* 0xfffffff814149812 */ /* 0x000fe200078ec0ff */
[----:B------:R-:W-:Y:S01]  /*12e0*/  IMAD.SHL.U32 R4, R6, 0x8, RZ ;  /* 0x0000000806047824 */ /* 0x000fe200078e00ff */
[----:B------:R-:W-:Y:S01]  /*12f0*/  IADD3 R6, R19, 0x80, RZ ;  /* 0x0000008013067810 */ /* 0x000fe20007ffe0ff */
[----:B------:R-:W-:-:S03]  /*1300*/  IMAD R0, R5, c[0x0][0x1ac], R0 ;  /* 0x00006b0005007a24 */ /* 0x000fc600078e0200 */
[----:B------:R-:W-:Y:S01]  /*1310*/  LOP3.LUT R225, R7, 0xfffffe00, R4, 0xf8, !PT ;  /* 0xfffffe0007e17812 */ /* 0x000fe200078ef804 */
[----:B------:R-:W-:Y:S01]  /*1320*/  IMAD.IADD R0, R3, 0x1, R0 ;  /* 0x0000000103007824 */ /* 0x000fe200078e0200 */
[----:B------:R-:W-:Y:S02]  /*1330*/  LOP3.LUT R4, R9, 0xfffffff0, RZ, 0xc0, !PT ;  /* 0xfffffff009047812 */ /* 0x000fe400078ec0ff */
[----:B------:R-:W-:Y:S02]  /*1340*/  SHF.R.S32.HI R7, RZ, 0x1f, R22 ;  /* 0x0000001fff077819 */ /* 0x000fe40000011416 */
[----:B------:R-:W-:Y:S01]  /*1350*/  LEA.HI.X R24, R2, c[0x0][0x164], R0, 0x1, P3 ;  /* 0x0000590002187a11 */ /* 0x000fe200018f0c00 */
[----:B------:R-:W-:Y:S01]  /*1360*/  IMAD.IADD R8, R156, 0x1, -R4 ;  /* 0x000000019c087824 */ /* 0x000fe200078e0a04 */
[----:B------:R-:W-:Y:S01]  /*1370*/  @!P1 SHF.R.S32.HI R5, RZ, 0x1f, R6 ;  /* 0x0000001fff059819 */ /* 0x000fe20000011406 */
[----:B------:R-:W-:Y:S01]  /*1380*/  IMAD R0, R7, c[0x0][0x1e0], RZ ;  /* 0x0000780007007a24 */ /* 0x000fe200078e02ff */
[----:B------:R-:W-:Y:S01]  /*1390*/  ISETP.GE.AND P6, PT, R6, c[0x0][0x198], PT ;  /* 0x0000660006007a0c */ /* 0x000fe20003fc6270 */
[----:B------:R-:W-:Y:S01]  /*13a0*/  SHFL.IDX PT, R3, R24, RZ, 0x181f ;  /* 0x00181fff18037589 */ /* 0x000fe200000e0000 */
[----:B------:R-:W-:Y:S01]  /*13b0*/  SHF.R.S32.HI R2, RZ, 0x1f, R8 ;  /* 0x0000001fff027819 */ /* 0x000fe20000011408 */
[----:B------:R-:W-:Y:S01]  /*13c0*/  IMAD R0, R22, c[0x0][0x1e4], R0 ;  /* 0x0000790016007a24 */ /* 0x000fe200078e0200 */
[----:B------:R-:W-:Y:S01]  /*13d0*/  @!P1 LEA.HI R15, R5, R6, RZ, 0x3 ;  /* 0x00000006050f9211 */ /* 0x000fe200078f18ff */
[----:B------:R-:W-:Y:S01]  /*13e0*/  IMAD R6, R7, c[0x0][0x208], RZ ;  /* 0x0000820007067a24 */ /* 0x000fe200078e02ff */
[----:B------:R-:W-:Y:S01]  /*13f0*/  LEA.HI R23, R2, R8, RZ, 0x3 ;  /* 0x0000000802177211 */ /* 0x000fe200078f18ff */
[C---:B------:R-:W-:Y:S01]  /*1400*/  IMAD.WIDE.U32 R4, R22.reuse, c[0x0][0x1e0], R10 ;  /* 0x0000780016047a25 */ /* 0x040fe200078e000a */
[----:B------:R-:W1:Y:S02]  /*1410*/  SHFL.IDX PT, R2, R26, RZ, 0x181f ;  /* 0x00181fff1a027589 */ /* 0x000e6400000e0000 */
[----:B------:R-:W-:Y:S01]  /*1420*/  LOP3.LUT R14, R23, 0xfffffff8, RZ, 0xc0, !PT ;  /* 0xfffffff8170e7812 */ /* 0x000fe200078ec0ff */
[----:B------:R-:W-:-:S02]  /*1430*/  IMAD R12, R22, c[0x0][0x20c], R6 ;  /* 0x00008300160c7a24 */ /* 0x000fc400078e0206 */
[----:B------:R-:W-:-:S04]  /*1440*/  IMAD.WIDE.U32 R6, R22, c[0x0][0x208], R10 ;  /* 0x0000820016067a25 */ /* 0x000fc800078e000a */
[----:B------:R-:W-:Y:S02]  /*1450*/  IMAD.IADD R9, R5, 0x1, R0 ;  /* 0x0000000105097824 */ /* 0x000fe400078e0200 */
[----:B------:R-:W-:Y:S01]  /*1460*/  IMAD.IADD R21, R8, 0x1, -R14 ;  /* 0x0000000108157824 */ /* 0x000fe200078e0a0e */
[----:B------:R-:W-:Y:S01]  /*1470*/  @!P1 LOP3.LUT R14, R15, 0xfffffff8, RZ, 0xc0, !PT ;  /* 0xfffffff80f0e9812 */ /* 0x000fe200078ec0ff */
[----:B------:R-:W-:Y:S02]  /*1480*/  IMAD.IADD R5, R7, 0x1, R12 ;  /* 0x0000000107057824 */ /* 0x000fe400078e020c */
[----:B------:R-:W-:Y:S02]  /*1490*/  IMAD.MOV.U32 R8, RZ, RZ, R4 ;  /* 0x000000ffff087224 */ /* 0x000fe400078e0004 */
[----:B------:R-:W-:Y:S02]  /*14a0*/  IMAD.U32 R12, RZ, RZ, UR10 ;  /* 0x0000000aff0c7e24 */ /* 0x000fe4000f8e00ff */
[----:B------:R-:W-:-:S02]  /*14b0*/  IMAD.U32 R0, RZ, RZ, UR10 ;  /* 0x0000000aff007e24 */ /* 0x000fc4000f8e00ff */
[----:B------:R-:W-:Y:S02]  /*14c0*/  IMAD.MOV.U32 R4, RZ, RZ, R6 ;  /* 0x000000ffff047224 */ /* 0x000fe400078e0006 */
[----:B------:R-:W-:-:S04]  /*14d0*/  IMAD.WIDE.U32 R12, R12, c[0x0][0x1e8], R8 ;  /* 0x00007a000c0c7a25 */ /* 0x000fc800078e0008 */
[----:B------:R-:W-:Y:S01]  /*14e0*/  IMAD.WIDE.U32 R8, R0, c[0x0][0x210], R4 ;  /* 0x0000840000087a25 */ /* 0x000fe200078e0004 */
[C---:B-1----:R-:W-:Y:S02]  /*14f0*/  @!P1 LEA R4, P3, R19.reuse, R2, 0x1 ;  /* 0x0000000213049211 */ /* 0x042fe400078608ff */
[----:B------:R-:W-:Y:S01]  /*1500*/  @!P1 SHF.R.S32.HI R0, RZ, 0x1f, R18 ;  /* 0x0000001fff009819 */ /* 0x000fe20000011412 */
[----:B------:R-:W-:Y:S01]  /*1510*/  @!P1 IMAD.WIDE R14, R14, 0x2, R2 ;  /* 0x000000020e0e9825 */ /* 0x000fe200078e0202 */
[C---:B------:R-:W-:Y:S02]  /*1520*/  @!P1 LEA.HI.X R5, R19.reuse, R3, R11, 0x1, P3 ;  /* 0x0000000313059211 */ /* 0x040fe400018f0c0b */
[----:B------:R-:W-:Y:S02]  /*1530*/  ISETP.GE.AND P3, PT, R19, c[0x0][0x198], PT ;  /* 0x0000660013007a0c */ /* 0x000fe40003f66270 */
[----:B------:R-:W-:Y:S02]  /*1540*/  @!P1 LEA.HI R0, R0, R18, RZ, 0x3 ;  /* 0x0000001200009211 */ /* 0x000fe400078f18ff */
[----:B------:R-:W-:-:S02]  /*1550*/  IADD3 R13, R13, UR6, RZ ;  /* 0x000000060d0d7c10 */ /* 0x000fc4000fffe0ff */
[--C-:B--2---:R-:W-:Y:S01]  /*1560*/  @P4 SHF.R.S32.HI R7, RZ, 0x1f, R16.reuse ;  /* 0x0000001fff074819 */ /* 0x104fe20000011410 */
[----:B------:R-:W-:Y:S01]  /*1570*/  @P4 IMAD.MOV.U32 R6, RZ, RZ, R16 ;  /* 0x000000ffff064224 */ /* 0x000fe200078e0010 */
[----:B------:R-:W-:Y:S01]  /*1580*/  @!P1 LOP3.LUT R16, R0, 0xfffffff8, RZ, 0xc0, !PT ;  /* 0xfffffff800109812 */ /* 0x000fe200078ec0ff */
[----:B------:R-:W-:Y:S02]  /*1590*/  @!P4 IMAD.MOV.U32 R6, RZ, RZ, R25 ;  /* 0x000000ffff06c224 */ /* 0x000fe400078e0019 */
[----:B------:R-:W-:Y:S01]  /*15a0*/  @!P4 IMAD.MOV.U32 R7, RZ, RZ, R17 ;  /* 0x000000ffff07c224 */ /* 0x000fe200078e0011 */
[----:B------:R-:W-:Y:S01]  /*15b0*/  ISETP.GE.AND P4, PT, R19, c[0x0][0x198], PT ;  /* 0x0000660013007a0c */ /* 0x000fe20003f86270 */
[----:B------:R-:W-:Y:S01]  /*15c0*/  @!P1 IMAD.SHL.U32 R0, R225, 0x2, RZ ;  /* 0x00000002e1009824 */ /* 0x000fe200078e00ff */
[----:B------:R-:W-:Y:S01]  /*15d0*/  ISETP.GE.AND P4, PT, R18, c[0x0][0x198], PT ;  /* 0x0000660012007a0c */ /* 0x000fe20003f86270 */
[----:B------:R-:W-:-:S03]  /*15e0*/  @!P1 IMAD.WIDE R16, R16, 0x2, R2 ;  /* 0x0000000210109825 */ /* 0x000fc600078e0202 */
[----:B------:R-:W-:Y:S01]  /*15f0*/  @!PT LDS RZ, [RZ] ;  /* 0x00000000fffff984 */ /* 0x000fe20000000800 */
[----:B------:R1:W-:Y:S01]  /*1600*/  @!P1 LDGSTS.E.BYPASS.LTC128B.128 [R0+0x10100], [R4.64], !P3 ;  /* 0x1010000004009fae */ /* 0x0003e2000d901d4c */
[----:B------:R-:W-:Y:S01]  /*1610*/  @!P1 IMAD.WIDE R2, R20, 0x2, R2 ;  /* 0x0000000214029825 */ /* 0x000fe200078e0202 */
[----:B------:R-:W-:Y:S02]  /*1620*/  P2R R25, PR, RZ, 0x10 ;  /* 0x00000010ff197803 */ /* 0x000fe40000000000 */
[----:B------:R-:W-:Y:S01]  /*1630*/  ISETP.GE.AND P3, PT, R18, c[0x0][0x1d4], PT ;  /* 0x0000750012007a0c */ /* 0x000fe20003f66270 */
[----:B------:R-:W-:-:S04]  /*1640*/  IMAD.WIDE.U32 R34, R6, c[0x0][0x1f0], R12 ;  /* 0x00007c0006227a25 */ /* 0x000fc800078e000c */
[----:B------:R2:W-:Y:S01]  /*1650*/  @!P1 LDGSTS.E.BYPASS.LTC128B.128 [R0+0x14100], [R16.64], !P4 ;  /* 0x1410000010009fae */ /* 0x0005e2000e101d4c */
[----:B------:R-:W-:-:S03]  /*1660*/  ISETP.GE.AND P4, PT, R10, c[0x0][0x1d4], PT ;  /* 0x000075000a007a0c */ /* 0x000fc60003f86270 */
[----:B------:R3:W-:Y:S04]  /*1670*/  @!P1 LDGSTS.E.BYPASS.LTC128B.128 [R0+0x18100], [R14.64], !P6 ;  /* 0x181000000e009fae */ /* 0x0007e8000f101d4c */
[----:B------:R4:W-:Y:S01]  /*1680*/  @!P1 LDGSTS.E.BYPASS.LTC128B.128 [R0+0x1c100], [R2.64], !P5 ;  /* 0x1c10000002009fae */ /* 0x0009e2000e901d4c */
[----:B------:R-:W-:-:S03]  /*1690*/  LOP3.LUT P1, RZ, R21, 0x2, RZ, 0xc0, !PT ;  /* 0x0000000215ff7812 */ /* 0x000fc6000782c0ff */
[----:B------:R4:W-:Y:S01]  /*16a0*/  STL.64 [R1+0x28], R34 ;  /* 0x0000282201007387 */ /* 0x0009e20000100a00 */
[----:B-1----:R-:W-:Y:S02]  /*16b0*/  IMAD.SHL.U32 R4, R21, 0x40, RZ ;  /* 0x0000004015047824 */ /* 0x002fe400078e00ff */
[----:B------:R-:W-:Y:S02]  /*16c0*/  IMAD R5, R7, c[0x0][0x1f0], RZ ;  /* 0x00007c0007057a24 */ /* 0x000fe400078e02ff */
[----:B--2---:R-:W-:Y:S02]  /*16d0*/  IMAD.MOV.U32 R16, RZ, RZ, 0x20 ;  /* 0x00000020ff107424 */ /* 0x004fe400078e00ff */
[----:B---3--:R-:W-:Y:S02]  /*16e0*/  IMAD R14, R6, c[0x0][0x1f4], R5 ;  /* 0x00007d00060e7a24 */ /* 0x008fe400078e0205 */
[----:B------:R-:W-:Y:S02]  /*16f0*/  IMAD.SHL.U32 R5, R23, 0x40, RZ ;  /* 0x0000004017057824 */ /* 0x000fe400078e00ff */
[----:B----4-:R-:W-:Y:S01]  /*1700*/  IMAD.SHL.U32 R2, R29, 0x8, RZ ;  /* 0x000000081d027824 */ /* 0x010fe200078e00ff */
[----:B------:R-:W-:Y:S01]  /*1710*/  LOP3.LUT R0, R4, 0x1c0, RZ, 0xc0, !PT ;  /* 0x000001c004007812 */ /* 0x000fe200078ec0ff */
[----:B------:R-:W-:Y:S01]  /*1720*/  IMAD.IADD R37, R35, 0x1, R14 ;  /* 0x0000000123257824 */ /* 0x000fe200078e020e */
[----:B------:R-:W-:Y:S01]  /*1730*/  IADD3 R3, R9, UR4, RZ ;  /* 0x0000000409037c10 */ /* 0x000fe2000fffe0ff */
[----:B------:R-:W-:Y:S01]  /*1740*/  IMAD.MOV.U32 R4, RZ, RZ, 0x10 ;  /* 0x00000010ff047424 */ /* 0x000fe200078e00ff */
[----:B------:R-:W-:Y:S01]  /*1750*/  LOP3.LUT R2, R0, 0x8, R2, 0xf8, !PT ;  /* 0x0000000800027812 */ /* 0x000fe200078ef802 */
[----:B------:R1:W2:Y:S01]  /*1760*/  SHFL.IDX PT, R9, R24, 0x1, 0x181f ;  /* 0x00381f0018097f89 */ /* 0x0002a200000e0000 */
[----:B------:R-:W-:-:S02]  /*1770*/  SHF.R.U32.HI R0, RZ, 0x3, R0 ;  /* 0x00000003ff007819 */ /* 0x000fc40000011600 */
[----:B------:R-:W-:Y:S02]  /*1780*/  SEL R4, R4, 0xfffffff0, !P1 ;  /* 0xfffffff004047807 */ /* 0x000fe40004800000 */
[----:B------:R-:W-:Y:S01]  /*1790*/  LOP3.LUT R15, R2, R0, RZ, 0x3c, !PT ;  /* 0x00000000020f7212 */ /* 0x000fe200078e3cff */
[----:B------:R-:W-:Y:S01]  /*17a0*/  IMAD R0, R7, c[0x0][0x218], RZ ;  /* 0x0000860007007a24 */ /* 0x000fe200078e02ff */
[----:B------:R-:W-:Y:S01]  /*17b0*/  LOP3.LUT P1, RZ, R21, 0x4, RZ, 0xc0, !PT ;  /* 0x0000000415ff7812 */ /* 0x000fe2000782c0ff */
[----:B------:R-:W-:Y:S01]  /*17c0*/  IMAD.MOV.U32 R2, RZ, RZ, R8 ;  /* 0x000000ffff027224 */ /* 0x000fe200078e0008 */
[----:B------:R-:W-:Y:S01]  /*17d0*/  LOP3.LUT R5, R15, 0xfffffe00, R5, 0xf8, !PT ;  /* 0xfffffe000f057812 */ /* 0x000fe200078ef805 */
[----:B------:R-:W-:Y:S01]  /*17e0*/  IMAD R7, R6, c[0x0][0x21c], R0 ;  /* 0x0000870006077a24 */ /* 0x000fe200078e0200 */
[----:B------:R-:W-:Y:S01]  /*17f0*/  IADD3 R0, R10, 0xc0, RZ ;  /* 0x000000c00a007810 */ /* 0x000fe20007ffe0ff */
[----:B------:R-:W-:Y:S01]  /*1800*/  IMAD.WIDE.U32 R32, R6, c[0x0][0x218], R2 ;  /* 0x0000860006207a25 */ /* 0x000fe200078e0002 */
[----:B------:R1:W3:Y:S01]  /*1810*/  SHFL.IDX PT, R8, R26, 0x1, 0x181f ;  /* 0x00381f001a087f89 */ /* 0x0002e200000e0000 */
[----:B------:R-:W-:-:S02]  /*1820*/  SEL R2, R16, 0xffffffe0, !P1 ;  /* 0xffffffe010027807 */ /* 0x000fc40004800000 */
[----:B------:R-:W-:Y:S01]  /*1830*/  IMAD.IADD R31, R33, 0x1, R7 ;  /* 0x00000001211f7824 */ /* 0x000fe200078e0207 */
[----:B------:R1:W-:Y:S01]  /*1840*/  STL.64 [R1+0x30], R32 ;  /* 0x0000302001007387 */ /* 0x0003e20000100a00 */
[----:B------:R-:W-:-:S03]  /*1850*/  ISETP.GE.AND P1, PT, R0, c[0x0][0x1d4], PT ;  /* 0x0000750000007a0c */ /* 0x000fc60003f26270 */
[----:B------:R1:W-:Y:S04]  /*1860*/  STL [R1+0x24], R37 ;  /* 0x0000242501007387 */ /* 0x0003e80000100800 */
[----:B------:R1:W-:Y:S01]  /*1870*/  STL [R1+0x1c], R31 ;  /* 0x00001c1f01007387 */ /* 0x0003e20000100800 */
[----:B------:R-:W-:Y:S05]  /*1880*/  @P0 BRA `(.L_x_1588) ;  /* 0x0000019000000947 */ /* 0x000fea0003800000 */
[C---:B--2---:R-:W-:Y:S02]  /*1890*/  IADD3 R3, R19.reuse, 0x80, RZ ;  /* 0x0000008013037810 */ /* 0x044fe40007ffe0ff */
[C---:B------:R-:W-:Y:S02]  /*18a0*/  IADD3 R0, R19.reuse, 0xc0, RZ ;  /* 0x000000c013007810 */ /* 0x040fe40007ffe0ff */
[----:B---3--:R-:W-:Y:S02]  /*18b0*/  LEA R6, P0, R19, R8, 0x1 ;  /* 0x0000000813067211 */ /* 0x008fe400078008ff */
[----:B------:R-:W-:-:S02]  /*18c0*/  SHF.R.S32.HI R14, RZ, 0x1f, R18 ;  /* 0x0000001fff0e7819 */ /* 0x000fc40000011412 */
[----:B------:R-:W-:Y:S02]  /*18d0*/  SHF.R.S32.HI R12, RZ, 0x1f, R3 ;  /* 0x0000001fff0c7819 */ /* 0x000fe40000011403 */
[----:B------:R-:W-:Y:S02]  /*18e0*/  SHF.R.S32.HI R13, RZ, 0x1f, R0 ;  /* 0x0000001fff0d7819 */ /* 0x000fe40000011400 */
[----:B------:R-:W-:Y:S02]  /*18f0*/  P2R R17, PR, RZ, 0x2 ;  /* 0x00000002ff117803 */ /* 0x000fe40000000000 */
[C---:B------:R-:W-:Y:S02]  /*1900*/  LEA.HI.X R7, R19.reuse, R9, R11, 0x1, P0 ;  /* 0x0000000913077211 */ /* 0x040fe400000f0c0b */
[----:B------:R-:W-:Y:S02]  /*1910*/  LEA.HI R14, R14, R18, RZ, 0x3 ;  /* 0x000000120e0e7211 */ /* 0x000fe400078f18ff */
[----:B------:R-:W-:-:S02]  /*1920*/  ISETP.GE.AND P1, PT, R19, c[0x0][0x198], PT ;  /* 0x0000660013007a0c */ /* 0x000fc40003f26270 */
[----:B------:R-:W-:Y:S02]  /*1930*/  ISETP.NE.AND P0, PT, R25, RZ, PT ;  /* 0x000000ff1900720c */ /* 0x000fe40003f05270 */
[----:B------:R-:W-:Y:S02]  /*1940*/  LEA.HI R3, R12, R3, RZ, 0x3 ;  /* 0x000000030c037211 */ /* 0x000fe400078f18ff */
[----:B------:R-:W-:Y:S02]  /*1950*/  LEA.HI R0, R13, R0, RZ, 0x3 ;  /* 0x000000000d007211 */ /* 0x000fe400078f18ff */
[----:B------:R-:W-:Y:S02]  /*1960*/  LOP3.LUT R14, R14, 0xfffffff8, RZ, 0xc0, !PT ;  /* 0xfffffff80e0e7812 */ /* 0x000fe400078ec0ff */
[----:B------:R-:W-:Y:S02]  /*1970*/  LOP3.LUT R3, R3, 0xfffffff8, RZ, 0xc0, !PT ;  /* 0xfffffff803037812 */ /* 0x000fe400078ec0ff */
[----:B------:R-:W-:Y:S01]  /*1980*/  LOP3.LUT R16, R0, 0xfffffff8, RZ, 0xc0, !PT ;  /* 0xfffffff800107812 */ /* 0x000fe200078ec0ff */
[----:B------:R-:W-:-:S02]  /*1990*/  IMAD.SHL.U32 R0, R225, 0x2, RZ ;  /* 0x00000002e1007824 */ /* 0x000fc400078e00ff */
[----:B------:R-:W-:-:S03]  /*19a0*/  IMAD.WIDE R14, R14, 0x2, R8 ;  /* 0x000000020e0e7825 */ /* 0x000fc600078e0208 */
[----:B------:R2:W-:Y:S01]  /*19b0*/  LDGSTS.E.BYPASS.LTC128B.128 [R0+0x11100], [R6.64], !P1 ;  /* 0x1110000006007fae */ /* 0x0005e2000c901d4c */
[--C-:B------:R-:W-:Y:S01]  /*19c0*/  IMAD.WIDE R12, R3, 0x2, R8.reuse ;  /* 0x00000002030c7825 */ /* 0x100fe200078e0208 */
[----:B------:R-:W-:Y:S02]  /*19d0*/  ISETP.NE.AND P1, PT, R17, RZ, PT ;  /* 0x000000ff1100720c */ /* 0x000fe40003f25270 */
[----:B------:R2:W-:Y:S01]  /*19e0*/  LDGSTS.E.BYPASS.LTC128B.128 [R0+0x15100], [R14.64], !P0 ;  /* 0x151000000e007fae */ /* 0x0005e2000c101d4c */
[----:B------:R-:W-:-:S03]  /*19f0*/  IMAD.WIDE R8, R16, 0x2, R8 ;  /* 0x0000000210087825 */ /* 0x000fc600078e0208 */
[----:B------:R2:W-:Y:S04]  /*1a00*/  LDGSTS.E.BYPASS.LTC128B.128 [R0+0x19100], [R12.64], !P6 ;  /* 0x191000000c007fae */ /* 0x0005e8000f101d4c */
[----:B------:R2:W-:Y:S03]  /*1a10*/  LDGSTS.E.BYPASS.LTC128B.128 [R0+0x1d100], [R8.64], !P5 ;  /* 0x1d10000008007fae */ /* 0x0005e6000e901d4c */
.L_x_1588:
[----:B--2---:R-:W-:Y:S05]  /*1a20*/  BSYNC B0 ;  /* 0x0000000000007941 */ /* 0x004fea0003800000 */
.L_x_1587:
[----:B------:R-:W-:Y:S01]  /*1a30*/  IADD3 R0, R27, 0x40, RZ ;  /* 0x000000401b007810 */ /* 0x000fe20007ffe0ff */
[----:B------:R2:W4:Y:S01]  /*1a40*/  SHFL.IDX PT, R7, R24, 0x2, 0x181f ;  /* 0x00581f0018077f89 */ /* 0x00052200000e0000 */
[----:B------:R-:W-:Y:S02]  /*1a50*/  BSSY B0, `(.L_x_1589) ;  /* 0x000001e000007945 */ /* 0x000fe40003800000 */
[----:B------:R-:W-:Y:S01]  /*1a60*/  ISETP.GE.AND P0, PT, R0, UR15, PT ;  /* 0x0000000f00007c0c */ /* 0x000fe2000bf06270 */
[----:B------:R2:W1:-:S12]  /*1a70*/  SHFL.IDX PT, R6, R26, 0x2, 0x181f ;  /* 0x00581f001a067f89 */ /* 0x00045800000e0000 */
[----:B------:R-:W-:Y:S05]  /*1a80*/  @P0 BRA `(.L_x_1590) ;  /* 0x000001a000000947 */ /* 0x000fea0003800000 */
[C---:B------:R-:W-:Y:S02]  /*1a90*/  IADD3 R3, R19.reuse, 0x80, RZ ;  /* 0x0000008013037810 */ /* 0x040fe40007ffe0ff */
[C---:B------:R-:W-:Y:S02]  /*1aa0*/  IADD3 R0, R19.reuse, 0xc0, RZ ;  /* 0x000000c013007810 */ /* 0x040fe40007ffe0ff */
[----:B-1-3--:R-:W-:Y:S02]  /*1ab0*/  LEA R8, P0, R19, R6, 0x1 ;  /* 0x0000000613087211 */ /* 0x00afe400078008ff */
[----:B------:R-:W-:Y:S02]  /*1ac0*/  SHF.R.S32.HI R14, RZ, 0x1f, R18 ;  /* 0x0000001fff0e7819 */ /* 0x000fe40000011412 */
[----:B------:R-:W-:Y:S02]  /*1ad0*/  SHF.R.S32.HI R12, RZ, 0x1f, R3 ;  /* 0x0000001fff0c7819 */ /* 0x000fe40000011403 */
[----:B------:R-:W-:-:S02]  /*1ae0*/  SHF.R.S32.HI R13, RZ, 0x1f, R0 ;  /* 0x0000001fff0d7819 */ /* 0x000fc40000011400 */
[----:B------:R-:W-:Y:S02]  /*1af0*/  P2R R17, PR, RZ, 0x2 ;  /* 0x00000002ff117803 */ /* 0x000fe40000000000 */
[C---:B----4-:R-:W-:Y:S02]  /*1b00*/  LEA.HI.X R9, R19.reuse, R7, R11, 0x1, P0 ;  /* 0x0000000713097211 */ /* 0x050fe400000f0c0b */
[----:B------:R-:W-:Y:S02]  /*1b10*/  LEA.HI R14, R14, R18, RZ, 0x3 ;  /* 0x000000120e0e7211 */ /* 0x000fe400078f18ff */
[----:B------:R-:W-:Y:S02]  /*1b20*/  ISETP.GE.AND P1, PT, R19, c[0x0][0x198], PT ;  /* 0x0000660013007a0c */ /* 0x000fe40003f26270 */
[----:B------:R-:W-:Y:S02]  /*1b30*/  ISETP.NE.AND P0, PT, R25, RZ, PT ;  /* 0x000000ff1900720c */ /* 0x000fe40003f05270 */
[----:B------:R-:W-:-:S02]  /*1b40*/  LEA.HI R3, R12, R3, RZ, 0x3 ;  /* 0x000000030c037211 */ /* 0x000fc400078f18ff */
[----:B------:R-:W-:Y:S02]  /*1b50*/  LEA.HI R0, R13, R0, RZ, 0x3 ;  /* 0x000000000d007211 */ /* 0x000fe400078f18ff */
[----:B------:R-:W-:Y:S02]  /*1b60*/  LOP3.LUT R14, R14, 0xfffffff8, RZ, 0xc0, !PT ;  /* 0xfffffff80e0e7812 */ /* 0x000fe400078ec0ff */
[----:B------:R-:W-:Y:S02]  /*1b70*/  LOP3.LUT R3, R3, 0xfffffff8, RZ, 0xc0, !PT ;  /* 0xfffffff803037812 */ /* 0x000fe400078ec0ff */
[----:B------:R-:W-:Y:S01]  /*1b80*/  LOP3.LUT R16, R0, 0xfffffff8, RZ, 0xc0, !PT ;  /* 0xfffffff800107812 */ /* 0x000fe200078ec0ff */
[----:B------:R-:W-:Y:S02]  /*1b90*/  IMAD.SHL.U32 R0, R225, 0x2, RZ ;  /* 0x00000002e1007824 */ /* 0x000fe400078e00ff */
[----:B------:R-:W-:-:S03]  /*1ba0*/  IMAD.WIDE R14, R14, 0x2, R6 ;  /* 0x000000020e0e7825 */ /* 0x000fc600078e0206 */
[----:B------:R-:W-:Y:S01]  /*1bb0*/  @!PT LDS RZ, [RZ] ;  /* 0x00000000fffff984 */ /* 0x000fe20000000800 */
[----:B------:R1:W-:Y:S01]  /*1bc0*/  LDGSTS.E.BYPASS.LTC128B.128 [R0+0x12100], [R8.64], !P1 ;  /* 0x1210000008007fae */ /* 0x0003e2000c901d4c */
[--C-:B------:R-:W-:Y:S01]  /*1bd0*/  IMAD.WIDE R12, R3, 0x2, R6.reuse ;  /* 0x00000002030c7825 */ /* 0x100fe200078e0206 */
[----:B------:R-:W-:Y:S02]  /*1be0*/  ISETP.NE.AND P1, PT, R17, RZ, PT ;  /* 0x000000ff1100720c */ /* 0x000fe40003f25270 */
[----:B------:R1:W-:Y:S01]  /*1bf0*/  LDGSTS.E.BYPASS.LTC128B.128 [R0+0x16100], [R14.64], !P0 ;  /* 0x161000000e007fae */ /* 0x0003e2000c101d4c */
[----:B------:R-:W-:-:S03]  /*1c00*/  IMAD.WIDE R6, R16, 0x2, R6 ;  /* 0x0000000210067825 */ /* 0x000fc600078e0206 */
[----:B------:R1:W-:Y:S04]  /*1c10*/  LDGSTS.E.BYPASS.LTC128B.128 [R0+0x1a100], [R12.64], !P6 ;  /* 0x1a1000000c007fae */ /* 0x0003e8000f101d4c */
[----:B------:R1:W-:Y:S03]  /*1c20*/  LDGSTS.E.BYPASS.LTC128B.128 [R0+0x1e100], [R6.64], !P5 ;  /* 0x1e10000006007fae */ /* 0x0003e6000e901d4c */
.L_x_1590:
[----:B------:R-:W-:Y:S05]  /*1c30*/  BSYNC B0 ;  /* 0x0000000000007941 */ /* 0x000fea0003800000 */
.L_x_1589:
[----:B-1----:R-:W-:Y:S01]  /*1c40*/  IADD3 R0, R27, 0x60, RZ ;  /* 0x000000601b007810 */ /* 0x002fe20007ffe0ff */
[----:B------:R-:W-:Y:S01]  /*1c50*/  IMAD.MOV.U32 R13, RZ, RZ, c[0x0][0x1e0] ;  /* 0x00007800ff0d7624 */ /* 0x000fe200078e00ff */
[----:B----4-:R1:W4:Y:S01]  /*1c60*/  SHFL.IDX PT, R7, R24, 0x3, 0x181f ;  /* 0x00781f0018077f89 */ /* 0x01032200000e0000 */
[----:B------:R-:W-:Y:S01]  /*1c70*/  IMAD.MOV.U32 R17, RZ, RZ, 0x6 ;  /* 0x00000006ff117424 */ /* 0x000fe200078e00ff */
[----:B------:R-:W-:Y:S01]  /*1c80*/  ISETP.GE.AND P0, PT, R0, UR15, PT ;  /* 0x0000000f00007c0c */ /* 0x000fe2000bf06270 */
[----:B------:R-:W-:Y:S01]  /*1c90*/  BSSY B0, `(.L_x_1591) ;  /* 0x0000020000007945 */ /* 0x000fe20003800000 */
[----:B------:R1:W2:Y:S01]  /*1ca0*/  SHFL.IDX PT, R6, R26, 0x3, 0x181f ;  /* 0x00781f001a067f89 */ /* 0x0002a200000e0000 */
[----:B------:R-:W-:Y:S01]  /*1cb0*/  IADD3 R96, R185, -0x1, RZ ;  /* 0xffffffffb9607810 */ /* 0x000fe20007ffe0ff */
[C---:B------:R-:W-:Y:S01]  /*1cc0*/  IMAD.SHL.U32 R102, R13.reuse, 0x40, RZ ;  /* 0x000000400d667824 */ /* 0x040fe200078e00ff */
[----:B------:R-:W-:-:S08]  /*1cd0*/  SHF.L.U64.HI R101, R13, R17, c[0x0][0x1e4] ;  /* 0x000079000d657619 */ /* 0x000fd00000010211 */
[----:B------:R-:W-:Y:S05]  /*1ce0*/  @P0 BRA `(.L_x_1592) ;  /* 0x000001a000000947 */ /* 0x000fea0003800000 */
[----:B------:R-:W-:Y:S01]  /*1cf0*/  P2R R0, PR, RZ, 0x2 ;  /* 0x00000002ff007803 */ /* 0x000fe20000000000 */
[----:B------:R-:W-:Y:S01]  /*1d00*/  IMAD.SHL.U32 R12, R225, 0x2, RZ ;  /* 0x00000002e10c7824 */ /* 0x000fe200078e00ff */
[C---:B------:R-:W-:Y:S02]  /*1d10*/  ISETP.GE.AND P1, PT, R19.reuse, c[0x0][0x198], PT ;  /* 0x0000660013007a0c */ /* 0x040fe40003f26270 */
[C---:B--23--:R-:W-:Y:S02]  /*1d20*/  LEA R8, P0, R19.reuse, R6, 0x1 ;  /* 0x0000000613087211 */ /* 0x04cfe400078008ff */
[C---:B------:R-:W-:Y:S02]  /*1d30*/  IADD3 R3, R19.reuse, 0xc0, RZ ;  /* 0x000000c013037810 */ /* 0x040fe40007ffe0ff */
[----:B----4-:R-:W-:Y:S02]  /*1d40*/  LEA.HI.X R9, R19, R7, R11, 0x1, P0 ;  /* 0x0000000713097211 */ /* 0x010fe400000f0c0b */
[----:B------:R-:W-:-:S02]  /*1d50*/  SHF.R.S32.HI R10, RZ, 0x1f, R3 ;  /* 0x0000001fff0a7819 */ /* 0x000fc40000011403 */
[----:B------:R-:W-:Y:S02]  /*1d60*/  ISETP.NE.AND P0, PT, R25, RZ, PT ;  /* 0x000000ff1900720c */ /* 0x000fe40003f05270 */
[----:B------:R-:W-:Y:S01]  /*1d70*/  LEA.HI R3, R10, R3, RZ, 0x3 ;  /* 0x000000030a037211 */ /* 0x000fe200078f18ff */
[----:B------:R-:W-:Y:S01]  /*1d80*/  @!PT LDS RZ, [RZ] ;  /* 0x00000000fffff984 */ /* 0x000fe20000000800 */
[----:B------:R2:W-:Y:S01]  /*1d90*/  LDGSTS.E.BYPASS.LTC128B.128 [R12+0x13100], [R8.64], !P1 ;  /* 0x13100000080c7fae */ /* 0x0005e2000c901d4c */
[----:B------:R-:W-:Y:S02]  /*1da0*/  ISETP.NE.AND P1, PT, R0, RZ, PT ;  /* 0x000000ff0000720c */ /* 0x000fe40003f25270 */
[----:B------:R-:W-:Y:S02]  /*1db0*/  SHF.R.S32.HI R0, RZ, 0x1f, R18 ;  /* 0x0000001fff007819 */ /* 0x000fe40000011412 */
[----:B------:R-:W-:Y:S02]  /*1dc0*/  LOP3.LUT R3, R3, 0xfffffff8, RZ, 0xc0, !PT ;  /* 0xfffffff803037812 */ /* 0x000fe400078ec0ff */
[----:B------:R-:W-:-:S04]  /*1dd0*/  LEA.HI R0, R0, R18, RZ, 0x3 ;  /* 0x0000001200007211 */ /* 0x000fc800078f18ff */
[----:B------:R-:W-:-:S05]  /*1de0*/  LOP3.LUT R0, R0, 0xfffffff8, RZ, 0xc0, !PT ;  /* 0xfffffff800007812 */ /* 0x000fca00078ec0ff */
        /* <DEDUP_REMOVED lines=10> */
.L_x_1592:
[----:B------:R-:W-:Y:S05]  /*1e90*/  BSYNC B0 ;  /* 0x0000000000007941 */ /* 0x000fea0003800000 */
.L_x_1591:
[----:B------:R-:W-:Y:S01]  /*1ea0*/  IMAD.SHL.U32 R97, R96, 0x40, RZ ;  /* 0x0000004060617824 */ /* 0x000fe200078e00ff */
[----:B---3--:R-:W-:Y:S01]  /*1eb0*/  SHF.R.S32.HI R10, RZ, 0x1f, R96 ;  /* 0x0000001fff0a7819 */ /* 0x008fe20000011460 */
[----:B------:R-:W-:Y:S01]  /*1ec0*/  IMAD.MOV.U32 R106, RZ, RZ, R36 ;  /* 0x000000ffff6a7224 */ /* 0x000fe200078e0024 */
[----:B------:R-:W0:Y:S01]  /*1ed0*/  LDGDEPBAR ;  /* 0x00000000000079af */ /* 0x000e220000000000 */
[----:B------:R-:W-:Y:S01]  /*1ee0*/  IMAD.MOV.U32 R107, RZ, RZ, R37 ;  /* 0x000000ffff6b7224 */ /* 0x000fe200078e0025 */
[----:B------:R-:W-:Y:S01]  /*1ef0*/  IADD3 R0, -R97, c[0x0][0x1d0], -R22 ;  /* 0x0000740061007a10 */ /* 0x000fe20007ffe916 */
[----:B------:R-:W-:Y:S01]  /*1f00*/  IMAD R3, R101, R96, RZ ;  /* 0x0000006065037224 */ /* 0x000fe200078e02ff */
[----:B------:R-:W-:Y:S01]  /*1f10*/  SEL R16, RZ, 0x1, P4 ;  /* 0x00000001ff107807 */ /* 0x000fe20002000000 */
[----:B------:R-:W-:Y:S01]  /*1f20*/  IMAD.MOV.U32 R106, RZ, RZ, R34 ;  /* 0x000000ffff6a7224 */ /* 0x000fe200078e0022 */
[C---:B------:R-:W-:Y:S01]  /*1f30*/  ISETP.GE.AND P6, PT, R0.reuse, 0x1, PT ;  /* 0x000000010000780c */ /* 0x040fe20003fc6270 */
[----:B------:R-:W-:Y:S01]  /*1f40*/  IMAD.SHL.U32 R103, R13, 0x20, RZ ;  /* 0x000000200d677824 */ /* 0x000fe200078e00ff */
[----:B------:R-:W-:Y:S01]  /*1f50*/  ISETP.GE.AND P5, PT, R0, 0x21, PT ;  /* 0x000000210000780c */ /* 0x000fe20003fa6270 */
[-C--:B------:R-:W-:Y:S01]  /*1f60*/  IMAD R0, R10, R102.reuse, R3 ;  /* 0x000000660a007224 */ /* 0x080fe200078e0203 */
[----:B------:R-:W-:Y:S01]  /*1f70*/  SEL R15, RZ, 0x2, P3 ;  /* 0x00000002ff0f7807 */ /* 0x000fe20001800000 */
[----:B--2-4-:R-:W-:Y:S01]  /*1f80*/  IMAD.WIDE.U32 R6, R96, R102, R106 ;  /* 0x0000006660067225 */ /* 0x014fe200078e006a */
[----:B------:R-:W-:Y:S01]  /*1f90*/  SEL R14, RZ, 0x4, P2 ;  /* 0x00000004ff0e7807 */ /* 0x000fe20001000000 */
[----:B------:R-:W-:Y:S01]  /*1fa0*/  STL.64 [R1+0x20], R106 ;  /* 0x0000206a01007387 */ /* 0x000fe20000100a00 */
[----:B------:R-:W-:Y:S01]  /*1fb0*/  LEA.HI R99, R100, R156, RZ, 0x5 ;  /* 0x0000009c64637211 */ /* 0x000fe200078f28ff */
[----:B------:R-:W-:Y:S01]  /*1fc0*/  IMAD.IADD R0, R7, 0x1, R0 ;  /* 0x0000000107007824 */ /* 0x000fe200078e0200 */
[----:B------:R-:W-:Y:S01]  /*1fd0*/  IADD3 R14, R14, R15, R16 ;  /* 0x0000000f0e0e7210 */ /* 0x000fe20007ffe010 */
[----:B------:R-:W-:Y:S01]  /*1fe0*/  IMAD.MOV.U32 R3, RZ, RZ, 0x5 ;  /* 0x00000005ff037424 */ /* 0x000fe200078e00ff */
[----:B------:R-:W-:Y:S01]  /*1ff0*/  SHF.R.S32.HI R98, RZ, 0x5, R99 ;  /* 0x00000005ff627819 */ /* 0x000fe20000011463 */
[----:B------:R-:W-:Y:S01]  /*2000*/  IMAD.SHL.U32 R225, R225, 0x2, RZ ;  /* 0x00000002e1e17824 */ /* 0x000fe200078e00ff */
[----:B------:R-:W-:Y:S01]  /*2010*/  BAR.SYNC.DEFER_BLOCKING 0x0 ;  /* 0x0000000000007b1d */ /* 0x000fe20000010000 */
[----:B------:R-:W-:Y:S01]  /*2020*/  @P6 LEA R8, P0, R6, c[0x0][0x1c8], 0x1 ;  /* 0x0000720006086a11 */ /* 0x000fe200078008ff */
[----:B------:R-:W-:Y:S01]  /*2030*/  IMAD.SHL.U32 R11, R28, 0x40, RZ ;  /* 0x000000401c0b7824 */ /* 0x000fe200078e00ff */
[----:B------:R-:W-:Y:S01]  /*2040*/  SHF.L.U64.HI R104, R13, R3, c[0x0][0x1e4] ;  /* 0x000079000d687619 */ /* 0x000fe20000010203 */
[----:B------:R-:W-:Y:S01]  /*2050*/  IMAD R3, R10, c[0x0][0x208], RZ ;  /* 0x000082000a037a24 */ /* 0x000fe200078e02ff */
[----:B------:R-:W-:Y:S01]  /*2060*/  @P6 LEA.HI.X R9, R6, c[0x0][0x1cc], R0, 0x1, P0 ;  /* 0x0000730006096a11 */ /* 0x000fe200000f0c00 */
[----:B------:R-:W-:Y:S01]  /*2070*/  IMAD.SHL.U32 R13, R22, 0x8, RZ ;  /* 0x00000008160d7824 */ /* 0x000fe200078e00ff */
[----:B------:R-:W-:Y:S01]  /*2080*/  @P5 IADD3 R7, P0, R103, R6, RZ ;  /* 0x0000000667075210 */ /* 0x000fe20007f1e0ff */
[----:B------:R-:W-:Y:S01]  /*2090*/  IMAD R3, R96, c[0x0][0x20c], R3 ;  /* 0x0000830060037a24 */ /* 0x000fe200078e0203 */
[----:B------:R-:W-:Y:S01]  /*20a0*/  P2R R19, PR, RZ, 0x8 ;  /* 0x00000008ff137803 */ /* 0x000fe20000000000 */
[----:B------:R-:W-:-:S02]  /*20b0*/  ULDC UR6, c[0x0][0x324] ;  /* 0x0000c90000067ab9 */ /* 0x000fc40000000800 */
[----:B------:R-:W-:Y:S01]  /*20c0*/  @P5 IMAD.X R0, R104, 0x1, R0, P0 ;  /* 0x0000000168005824 */ /* 0x000fe200000e0600 */
[----:B------:R-:W-:Y:S01]  /*20d0*/  @P5 LEA R6, P0, R7, c[0x0][0x1c8], 0x1 ;  /* 0x0000720007065a11 */ /* 0x000fe200078008ff */
[----:B------:R-:W-:-:S03]  /*20e0*/  ULOP3.LUT UR6, URZ, UR6, URZ, 0x33, !UPT ;  /* 0x000000063f067292 */ /* 0x000fc6000f8e333f */
[----:B------:R-:W-:Y:S02]  /*20f0*/  @P5 LEA.HI.X R7, R7, c[0x0][0x1cc], R0, 0x1, P0 ;  /* 0x0000730007075a11 */ /* 0x000fe400000f0c00 */
[----:B------:R-:W-:Y:S01]  /*2100*/  LOP3.LUT R0, R11, 0x1c0, RZ, 0xc0, !PT ;  /* 0x000001c00b007812 */ /* 0x000fe200078ec0ff */
[----:B------:R-:W-:-:S03]  /*2110*/  IMAD.WIDE.U32 R10, R96, c[0x0][0x208], RZ ;  /* 0x00008200600a7a25 */ /* 0x000fc600078e00ff */
[----:B------:R-:W-:Y:S01]  /*2120*/  LOP3.LUT R13, R0, 0x8, R13, 0xf8, !PT ;  /* 0x00000008000d7812 */ /* 0x000fe200078ef80d */
[----:B------:R-:W-:Y:S01]  /*2130*/  @!PT LDS RZ, [RZ] ;  /* 0x00000000fffff984 */ /* 0x000fe20000000800 */
[----:B------:R-:W-:Y:S01]  /*2140*/  @!PT LDS RZ, [RZ] ;  /* 0x00000000fffff984 */ /* 0x000fe20000000800 */
[----:B------:R-:W-:Y:S01]  /*2150*/  @!PT LDS RZ, [RZ] ;  /* 0x00000000fffff984 */ /* 0x000fe20000000800 */
[----:B------:R2:W-:Y:S01]  /*2160*/  @P6 LDGSTS.E.BYPASS.LTC128B.128 [R225+0x8100], [R8.64], !P4 ;  /* 0x0810000008e16fae */ /* 0x0005e2000e101d4c */
[----:B------:R-:W-:Y:S01]  /*2170*/  SHF.R.U32.HI R0, RZ, 0x3, R0 ;  /* 0x00000003ff007819 */ /* 0x000fe20000011600 */
[----:B------:R-:W-:Y:S01]  /*2180*/  IMAD.IADD R3, R11, 0x1, R3 ;  /* 0x000000010b037824 */ /* 0x000fe200078e0203 */
[C---:B------:R-:W-:Y:S01]  /*2190*/  LEA R12, P0, R10.reuse, R32, 0x6 ;  /* 0x000000200a0c7211 */ /* 0x040fe200078030ff */
[----:B------:R2:W-:Y:S01]  /*21a0*/  @P6 LDGSTS.E.BYPASS.LTC128B.128 [R225+0xa100], [R8.64+0x80], !P3 ;  /* 0x0a10008008e16fae */ /* 0x0005e2000d901d4c */
[----:B------:R-:W-:Y:S02]  /*21b0*/  LOP3.LUT R0, R13, R0, RZ, 0x3c, !PT ;  /* 0x000000000d007212 */ /* 0x000fe400078e3cff */
[----:B------:R-:W-:Y:S01]  /*21c0*/  LEA.HI.X R10, R10, R31, R3, 0x6, P0 ;  /* 0x0000001f0a0a7211 */ /* 0x000fe200000f3403 */
[----:B------:R2:W-:Y:S01]  /*21d0*/  @P6 LDGSTS.E.BYPASS.LTC128B.128 [R225+0xc100], [R8.64+0x100], !P2 ;  /* 0x0c10010008e16fae */ /* 0x0005e2000d101d4c */
[----:B------:R-:W-:Y:S01]  /*21e0*/  SEL R3, RZ, 0x8, P1 ;  /* 0x00000008ff037807 */ /* 0x000fe20000800000 */
[----:B------:R-:W-:-:S02]  /*21f0*/  IMAD R0, R29, 0x200, R0 ;  /* 0x000002001d007824 */ /* 0x000fc400078e0200 */
[----:B------:R2:W-:Y:S02]  /*2200*/  @P6 LDGSTS.E.BYPASS.LTC128B.128 [R225+0xe100], [R8.64+0x180], !P1 ;  /* 0x0e10018008e16fae */ /* 0x0005e4000c901d4c */
[----:B------:R-:W-:Y:S02]  /*2210*/  IMAD.IADD R18, R14, 0x1, R3 ;  /* 0x000000010e127824 */ /* 0x000fe400078e0203 */
[----:B------:R3:W-:Y:S01]  /*2220*/  @P5 LDGSTS.E.BYPASS.LTC128B.128 [R225+0x9100], [R6.64], !P4 ;  /* 0x0910000006e15fae */ /* 0x0007e2000e101d4c */
[----:B------:R-:W-:Y:S02]  /*2230*/  IMAD.SHL.U32 R196, R0, 0x2, RZ ;  /* 0x0000000200c47824 */ /* 0x000fe400078e00ff */
[----:B------:R-:W-:Y:S01]  /*2240*/  IMAD.MOV.U32 R3, RZ, RZ, c[0x0][0x208] ;  /* 0x00008200ff037624 */ /* 0x000fe200078e00ff */
[----:B------:R3:W-:Y:S01]  /*2250*/  @P5 LDGSTS.E.BYPASS.LTC128B.128 [R225+0xb100], [R6.64+0x80], !P3 ;  /* 0x0b10008006e15fae */ /* 0x0007e2000d901d4c */
[----:B------:R-:W-:Y:S02]  /*2260*/  LOP3.LUT P6, RZ, R18, 0x2, RZ, 0xc0, !PT ;  /* 0x0000000212ff7812 */ /* 0x000fe400078cc0ff */
[----:B------:R-:W-:Y:S01]  /*2270*/  IMAD.SHL.U32 R15, R3, 0x40, RZ ;  /* 0x00000040030f7824 */ /* 0x000fe200078e00ff */
[----:B------:R3:W-:Y:S01]  /*2280*/  @P5 LDGSTS.E.BYPASS.LTC128B.128 [R225+0xd100], [R6.64+0x100], !P2 ;  /* 0x0d10010006e15fae */ /* 0x0007e2000d101d4c */
[----:B------:R-:W-:-:S02]  /*2290*/  IADD3 R0, R196, 0x8100, RZ ;  /* 0x00008100c4007810 */ /* 0x000fc40007ffe0ff */
[----:B------:R-:W-:Y:S01]  /*22a0*/  SHF.L.U64.HI R13, R3, R17, c[0x0][0x20c] ;  /* 0x00008300030d7619 */ /* 0x000fe20000010211 */
[----:B------:R3:W-:Y:S01]  /*22b0*/  @P5 LDGSTS.E.BYPASS.LTC128B.128 [R225+0xf100], [R6.64+0x180], !P1 ;  /* 0x0f10018006e15fae */ /* 0x0007e2000c901d4c */
[----:B------:R-:W-:Y:S02]  /*22c0*/  LOP3.LUT P5, RZ, R28, 0x2, RZ, 0xc0, !PT ;  /* 0x000000021cff7812 */ /* 0x000fe400078ac0ff */
[----:B------:R-:W-:Y:S01]  /*22d0*/  IADD3 R3, -R22, c[0x0][0x1d0], -R97 ;  /* 0x0000740016037a10 */ /* 0x000fe20007ffe961 */
[----:B------:R-:W0:Y:S01]  /*22e0*/  LDGDEPBAR ;  /* 0x00000000000079af */ /* 0x000e220000000000 */
[----:B------:R-:W-:-:S09]  /*22f0*/  IADD3 R207, R196, 0x8120, RZ ;  /* 0x00008120c4cf7810 */ /* 0x000fd20007ffe0ff */
[----:B------:R-:W-:Y:S01]  /*2300*/  @P5 IADD3 R207, R0, -0x20, RZ ;  /* 0xffffffe000cf5810 */ /* 0x000fe20007ffe0ff */
[----:B------:R-:W-:Y:S01]  /*2310*/  IMAD R0, R98, 0x400, R5 ;  /* 0x0000040062007824 */ /* 0x000fe200078e0205 */
[----:B------:R-:W-:Y:S02]  /*2320*/  ISETP.LT.OR P5, PT, R3, 0x1, P4 ;  /* 0x000000010300780c */ /* 0x000fe400027a1670 */
[C---:B------:R-:W-:Y:S01]  /*2330*/  IADD3 R222, R207.reuse, 0x800, RZ ;  /* 0x00000800cfde7810 */ /* 0x040fe20007ffe0ff */
[----:B------:R-:W-:Y:S01]  /*2340*/  IMAD.SHL.U32 R203, R0, 0x2, RZ ;  /* 0x0000000200cb7824 */ /* 0x000fe200078e00ff */
[C---:B------:R-:W-:Y:S01]  /*2350*/  IADD3 R221, R207.reuse, 0x1000, RZ ;  /* 0x00001000cfdd7810 */ /* 0x040fe20007ffe0ff */
[----:B------:R-:W-:Y:S01]  /*2360*/  IMAD.MOV.U32 R0, RZ, RZ, 0x40 ;  /* 0x00000040ff007424 */ /* 0x000fe200078e00ff */
[C---:B------:R-:W-:Y:S01]  /*2370*/  IADD3 R220, R207.reuse, 0x1800, RZ ;  /* 0x00001800cfdc7810 */ /* 0x040fe20007ffe0ff */
[--C-:B------:R-:W-:Y:S01]  /*2380*/  IMAD R204, R4, 0x2, R203.reuse ;  /* 0x0000000204cc7824 */ /* 0x100fe200078e02cb */
[C---:B------:R-:W-:Y:S01]  /*2390*/  IADD3 R219, R207.reuse, 0x2000, RZ ;  /* 0x00002000cfdb7810 */ /* 0x040fe20007ffe0ff */
[C---:B------:R-:W-:Y:S01]  /*23a0*/  IMAD R206, R2.reuse, 0x2, R203 ;  /* 0x0000000202ce7824 */ /* 0x040fe200078e02cb */
[----:B------:R-:W-:Y:S01]  /*23b0*/  IADD3 R218, R207, 0x2800, RZ ;  /* 0x00002800cfda7810 */ /* 0x000fe20007ffe0ff */
[----:B------:R-:W-:Y:S01]  /*23c0*/  IMAD R205, R2, 0x2, R204 ;  /* 0x0000000202cd7824 */ /* 0x000fe200078e02cc */
[----:B------:R-:W-:-:S04]  /*23d0*/  DEPBAR.LE SB0, 0x1 ;  /* 0x000080400000791a */ /* 0x000fc80000000000 */
[----:B------:R-:W-:-:S04]  /*23e0*/  DEPBAR.LE SB0, 0x0 ;  /* 0x000080000000791a */ /* 0x000fc80000000000 */
[----:B------:R-:W-:Y:S01]  /*23f0*/  BAR.SYNC.DEFER_BLOCKING 0x0 ;  /* 0x0000000000007b1d */ /* 0x000fe20000010000 */
[C---:B---3--:R-:W-:Y:S02]  /*2400*/  LEA R6, P0, R12.reuse, c[0x0][0x1f8], 0x1 ;  /* 0x00007e000c067a11 */ /* 0x048fe400078008ff */
[----:B------:R-:W-:Y:S02]  /*2410*/  IADD3 R217, R207, 0x3000, RZ ;  /* 0x00003000cfd97810 */ /* 0x000fe40007ffe0ff */
[----:B------:R-:W-:Y:S02]  /*2420*/  LEA.HI.X R7, R12, c[0x0][0x1fc], R10, 0x1, P0 ;  /* 0x00007f000c077a11 */ /* 0x000fe400000f0c0a */
[----:B------:R-:W-:Y:S02]  /*2430*/  IADD3 R16, P0, R15, R6, RZ ;  /* 0x000000060f107210 */ /* 0x000fe40007f1e0ff */
[C---:B------:R-:W-:Y:S02]  /*2440*/  IADD3 R216, R207.reuse, 0x3800, RZ ;  /* 0x00003800cfd87810 */ /* 0x040fe40007ffe0ff */
[----:B------:R-:W-:Y:S01]  /*2450*/  IADD3 R215, R207, 0x4000, RZ ;  /* 0x00004000cfd77810 */ /* 0x000fe20007ffe0ff */
[----:B------:R-:W-:Y:S01]  /*2460*/  IMAD.X R17, R13, 0x1, R7, P0 ;  /* 0x000000010d117824 */ /* 0x000fe200000e0607 */
[----:B------:R-:W-:-:S02]  /*2470*/  ISETP.LT.OR P0, PT, R3, 0x1, !P6 ;  /* 0x000000010300780c */ /* 0x000fc40007701670 */
[----:B------:R-:W-:Y:S02]  /*2480*/  ISETP.LT.OR P6, PT, R3, 0x21, !P6 ;  /* 0x000000210300780c */ /* 0x000fe400077c1670 */
[C---:B------:R-:W-:Y:S02]  /*2490*/  IADD3 R214, R207.reuse, 0x4800, RZ ;  /* 0x00004800cfd67810 */ /* 0x040fe40007ffe0ff */
[C---:B------:R-:W-:Y:S02]  /*24a0*/  IADD3 R213, R207.reuse, 0x5000, RZ ;  /* 0x00005000cfd57810 */ /* 0x040fe40007ffe0ff */
[C---:B------:R-:W-:Y:S02]  /*24b0*/  IADD3 R212, R207.reuse, 0x5800, RZ ;  /* 0x00005800cfd47810 */ /* 0x040fe40007ffe0ff */
[C---:B------:R-:W-:Y:S01]  /*24c0*/  IADD3 R211, R207.reuse, 0x6000, RZ ;  /* 0x00006000cfd37810 */ /* 0x040fe20007ffe0ff */
[----:B-1----:R-:W-:Y:S01]  /*24d0*/  LDSM.16.M88.4 R24, [R196+0x8100] ;  /* 0x00810000c418783b */ /* 0x002fe20000000200 */
[----:B------:R-:W-:-:S02]  /*24e0*/  IADD3 R210, R207, 0x6800, RZ ;  /* 0x00006800cfd27810 */ /* 0x000fc40007ffe0ff */
[C---:B------:R-:W-:Y:S01]  /*24f0*/  IADD3 R209, R207.reuse, 0x7000, RZ ;  /* 0x00007000cfd17810 */ /* 0x040fe20007ffe0ff */
[----:B------:R-:W-:Y:S01]  /*2500*/  LDSM.16.M88.4 R20, [R196+0x8900] ;  /* 0x00890000c414783b */ /* 0x000fe20000000200 */
[----:B------:R-:W-:-:S03]  /*2510*/  IADD3 R208, R207, 0x7800, RZ ;  /* 0x00007800cfd07810 */ /* 0x000fc60007ffe0ff */
[----:B------:R-:W-:Y:S04]  /*2520*/  LDSM.16.M88.4 R36, [R196+0x9100] ;  /* 0x00910000c424783b */ /* 0x000fe80000000200 */
[----:B------:R-:W-:Y:S04]  /*2530*/  LDSM.16.M88.4 R48, [R196+0x9900] ;  /* 0x00990000c430783b */ /* 0x000fe80000000200 */
[----:B------:R-:W-:Y:S04]  /*2540*/  LDSM.16.M88.4 R44, [R207] ;  /* 0x00000000cf2c783b */ /* 0x000fe80000000200 */
[----:B------:R-:W-:Y:S04]  /*2550*/  LDSM.16.M88.4 R60, [R207+0x800] ;  /* 0x00080000cf3c783b */ /* 0x000fe80000000200 */
[----:B------:R-:W-:Y:S04]  /*2560*/  LDSM.16.M88.4 R64, [R207+0x1000] ;  /* 0x00100000cf40783b */ /* 0x000fe80000000200 */
[----:B------:R-:W-:Y:S04]  /*2570*/  LDSM.16.M88.4 R68, [R207+0x1800] ;  /* 0x00180000cf44783b */ /* 0x000fe80000000200 */
[----:B------:R-:W1:Y:S04]  /*2580*/  LDSM.16.M88.4 R12, [R203+0x10100] ;  /* 0x01010000cb0c783b */ /* 0x000e680000000200 */
[----:B--2---:R-:W2:Y:S04]  /*2590*/  LDSM.16.M88.4 R8, [R204+0x10100] ;  /* 0x01010000cc08783b */ /* 0x004ea80000000200 */
[----:B------:R-:W-:Y:S01]  /*25a0*/  @!PT LDS RZ, [RZ] ;  /* 0x00000000fffff984 */ /* 0x000fe20000000800 */
[----:B------:R-:W-:Y:S01]  /*25b0*/  @!PT LDS RZ, [RZ] ;  /* 0x00000000fffff984 */ /* 0x000fe20000000800 */
[----:B------:R-:W-:Y:S01]  /*25c0*/  @!PT LDS RZ, [RZ] ;  /* 0x00000000fffff984 */ /* 0x000fe20000000800 */
[----:B------:R3:W-:Y:S01]  /*25d0*/  LDGSTS.E.BYPASS.LTC128B.128 [R225+0x100], [R6.64], !P5 ;  /* 0x0010000006e17fae */ /* 0x0007e2000e901d4c */
[----:B------:R-:W-:-:S03]  /*25e0*/  LOP3.LUT P5, RZ, R18, 0x4, RZ, 0xc0, !PT ;  /* 0x0000000412ff7812 */ /* 0x000fc600078ac0ff */
[----:B------:R3:W-:Y:S01]  /*25f0*/  LDGSTS.E.BYPASS.LTC128B.128 [R225+0x2100], [R6.64+0x80], !P0 ;  /* 0x0210008006e17fae */ /* 0x0007e2000c101d4c */
[C---:B------:R-:W-:Y:S02]  /*2600*/  ISETP.LT.OR P0, PT, R3.reuse, 0x1, !P5 ;  /* 0x000000010300780c */ /* 0x040fe40006f01670 */
[----:B------:R-:W-:-:S11]  /*2610*/  ISETP.LT.OR P5, PT, R3, 0x21, !P5 ;  /* 0x000000210300780c */ /* 0x000fd60006fa1670 */
[----:B------:R3:W-:Y:S01]  /*2620*/  LDGSTS.E.BYPASS.LTC128B.128 [R225+0x4100], [R6.64+0x100], !P0 ;  /* 0x0410010006e17fae */ /* 0x0007e2000c101d4c */
[----:B------:R-:W-:-:S04]  /*2630*/  LOP3.LUT P0, RZ, R28, 0x4, RZ, 0xc0, !PT ;  /* 0x000000041cff7812 */ /* 0x000fc8000780c0ff */
[----:B------:R-:W-:Y:S02]  /*2640*/  SEL R0, R0, 0xffffffc0, !P0 ;  /* 0xffffffc000007807 */ /* 0x000fe40004000000 */
[----:B------:R-:W-:-:S03]  /*2650*/  LOP3.LUT P0, RZ, R18, 0x8, RZ, 0xc0, !PT ;  /* 0x0000000812ff7812 */ /* 0x000fc6000780c0ff */
[----:B------:R-:W-:Y:S01]  /*2660*/  IMAD.IADD R202, R196, 0x1, R0 ;  /* 0x00000001c4ca7824 */ /* 0x000fe200078e0200 */
[C---:B------:R-:W-:Y:S01]  /*2670*/  ISETP.LT.OR P3, PT, R3.reuse, 0x1, !P0 ;  /* 0x000000010300780c */ /* 0x040fe20004761670 */
[----:B------:R-:W-:Y:S01]  /*2680*/  IMAD.IADD R201, R0, 0x1, R207 ;  /* 0x0000000100c97824 */ /* 0x000fe200078e02cf */
[C---:B------:R-:W-:Y:S01]  /*2690*/  ISETP.LT.OR P0, PT, R3.reuse, 0x21, !P0 ;  /* 0x000000210300780c */ /* 0x040fe20004701670 */
[C---:B-1----:R-:W-:Y:S08]  /*26a0*/  HMMA.16816.F32.BF16 R40, R12.reuse, R24, RZ ;  /* 0x000000180c28723c */ /* 0x042ff000000418ff */
[----:B------:R-:W-:Y:S02]  /*26b0*/  HMMA.16816.F32.BF16 R32, R12, R26, RZ ;  /* 0x0000001a0c20723c */ /* 0x000fe400000418ff */
[----:B------:R3:W-:Y:S01]  /*26c0*/  LDGSTS.E.BYPASS.LTC128B.128 [R225+0x6100], [R6.64+0x180], !P3 ;  /* 0x0610018006e17fae */ /* 0x0007e2000d901d4c */
[----:B------:R-:W-:-:S05]  /*26d0*/  ISETP.LT.OR P3, PT, R3, 0x21, P4 ;  /* 0x000000210300780c */ /* 0x000fca0002761670 */
[C---:B------:R-:W-:Y:S08]  /*26e0*/  HMMA.16816.F32.BF16 R28, R12.reuse, R20, RZ ;  /* 0x000000140c1c723c */ /* 0x040ff000000418ff */
[----:B------:R1:W-:Y:S01]  /*26f0*/  LDGSTS.E.BYPASS.LTC128B.128 [R225+0x1100], [R16.64], !P3 ;  /* 0x0110000010e17fae */ /* 0x0003e2000d901d4c */
[----:B------:R-:W-:Y:S01]  /*2700*/  ISETP.NE.AND P3, PT, R19, RZ, PT ;  /* 0x000000ff1300720c */ /* 0x000fe20003f65270 */
[----:B------:R-:W-:Y:S02]  /*2710*/  HMMA.16816.F32.BF16 R24, R12, R22, RZ ;  /* 0x000000160c18723c */ /* 0x000fe400000418ff */
[----:B------:R1:W-:Y:S01]  /*2720*/  LDGSTS.E.BYPASS.LTC128B.128 [R225+0x3100], [R16.64+0x80], !P6 ;  /* 0x0310008010e17fae */ /* 0x0003e2000f101d4c */
[----:B------:R-:W-:-:S03]  /*2730*/  ISETP.GT.AND P6, PT, R96, R233, PT ;  /* 0x000000e96000720c */ /* 0x000fc60003fc4270 */
[----:B------:R1:W-:Y:S01]  /*2740*/  LDGSTS.E.BYPASS.LTC128B.128 [R225+0x5100], [R16.64+0x100], !P5 ;  /* 0x0510010010e17fae */ /* 0x0003e2000e901d4c */
[----:B------:R-:W-:Y:S01]  /*2750*/  PLOP3.LUT P5, PT, PT, PT, UP2, 0x80, 0x0 ;  /* 0x000000000000781c */ /* 0x000fe20003faf028 */
[----:B------:R-:W-:Y:S02]  /*2760*/  HMMA.16816.F32.BF16 R20, R12, R36, RZ ;  /* 0x000000240c14723c */ /* 0x000fe400000418ff */
[----:B------:R1:W-:Y:S01]  /*2770*/  LDGSTS.E.BYPASS.LTC128B.128 [R225+0x7100], [R16.64+0x180], !P0 ;  /* 0x0710018010e17fae */ /* 0x0003e2000c101d4c */
[----:B---3--:R-:W-:-:S03]  /*2780*/  LEA.HI R7, R100, R156, RZ, 0x2 ;  /* 0x0000009c64077211 */ /* 0x008fc600078f10ff */
[----:B------:R-:W-:Y:S02]  /*2790*/  LDSM.16.M88.4 R76, [R202+0x8100] ;  /* 0x00810000ca4c783b */ /* 0x000fe40000000200 */
[C---:B------:R-:W-:Y:S01]  /*27a0*/  HMMA.16816.F32.BF16 R52, R12.reuse, R38, RZ ;  /* 0x000000260c34723c */ /* 0x040fe200000418ff */
[----:B------:R-:W-:Y:S01]  /*27b0*/  @P6 IADD3 R0, R185, -0x2, RZ ;  /* 0xfffffffeb9006810 */ /* 0x000fe20007ffe0ff */
[----:B------:R-:W-:Y:S03]  /*27c0*/  LDSM.16.M88.4 R72, [R202+0x9900] ;  /* 0x00990000ca48783b */ /* 0x000fe60000000200 */
[----:B------:R-:W-:Y:S01]  /*27d0*/  @P6 SHF.R.S32.HI R6, RZ, 0x1f, R0 ;  /* 0x0000001fff066819 */ /* 0x000fe20000011400 */
[----:B------:R-:W-:Y:S01]  /*27e0*/  LDSM.16.M88.4 R88, [R201+0x1000] ;  /* 0x00100000c958783b */ /* 0x000fe20000000200 */
[----:B------:R-:W-:Y:S01]  /*27f0*/  @P6 IMAD R3, R101, R0, RZ ;  /* 0x0000000065036224 */ /* 0x000fe200078e02ff */
[----:B------:R-:W-:Y:S02]  /*2800*/  HMMA.16816.F32.BF16 R36, R12, R48, RZ ;  /* 0x000000300c24723c */ /* 0x000fe400000418ff */
[----:B------:R-:W-:Y:S01]  /*2810*/  LDSM.16.M88.4 R84, [R196+0xa100] ;  /* 0x00a10000c454783b */ /* 0x000fe20000000200 */
[----:B------:R-:W-:-:S03]  /*2820*/  @P6 IMAD R3, R6, R102, R3 ;  /* 0x0000006606036224 */ /* 0x000fc600078e0203 */
[----:B------:R-:W-:Y:S02]  /*2830*/  LDSM.16.M88.4 R80, [R196+0xa900] ;  /* 0x00a90000c450783b */ /* 0x000fe40000000200 */
[----:B------:R-:W-:Y:S02]  /*2840*/  HMMA.16816.F32.BF16 R56, R12, R50, RZ ;  /* 0x000000320c38723c */ /* 0x000fe400000418ff */
[----:B------:R-:W-:Y:S04]  /*2850*/  LDSM.16.M88.4 R92, [R196+0xe100] ;  /* 0x00e10000c45c783b */ /* 0x000fe80000000200 */
[----:B-1----:R-:W1:Y:S02]  /*2860*/  LDSM.16.M88.4 R16, [R206+0x10100] ;  /* 0x01010000ce10783b */ /* 0x002e640000000200 */
[C---:B--2---:R-:W-:Y:S02]  /*2870*/  HMMA.16816.F32.BF16 R12, R8.reuse, R44, R40 ;  /* 0x0000002c080c723c */ /* 0x044fe40000041828 */
[----:B------:R-:W0:Y:S06]  /*2880*/  LDGDEPBAR ;  /* 0x00000000000079af */ /* 0x000e2c0000000000 */
[C---:B------:R-:W-:Y:S01]  /*2890*/  HMMA.16816.F32.BF16 R48, R8.reuse, R46, R32 ;  /* 0x0000002e0830723c */ /* 0x040fe20000041820 */
[----:B------:R-:W2:Y:S07]  /*28a0*/  LDSM.16.M88.4 R32, [R202+0x8900] ;  /* 0x00890000ca20783b */ /* 0x000eae0000000200 */
[C---:B------:R-:W-:Y:S01]  /*28b0*/  HMMA.16816.F32.BF16 R44, R8.reuse, R60, R28 ;  /* 0x0000003c082c723c */ /* 0x040fe2000004181c */
[----:B------:R-:W3:Y:S07]  /*28c0*/  LDSM.16.M88.4 R28, [R202+0x9100] ;  /* 0x00910000ca1c783b */ /* 0x000eee0000000200 */
[C---:B------:R-:W-:Y:S08]  /*28d0*/  HMMA.16816.F32.BF16 R40, R8.reuse, R62, R24 ;  /* 0x0000003e0828723c */ /* 0x040ff00000041818 */
[C---:B------:R-:W-:Y:S08]  /*28e0*/  HMMA.16816.F32.BF16 R24, R8.reuse, R64, R20 ;  /* 0x000000400818723c */ /* 0x040ff00000041814 */
[C---:B------:R-:W-:Y:S08]  /*28f0*/  HMMA.16816.F32.BF16 R20, R8.reuse, R66, R52 ;  /* 0x000000420814723c */ /* 0x040ff00000041834 */
[C---:B------:R-:W-:Y:S08]  /*2900*/  HMMA.16816.F32.BF16 R36, R8.reuse, R68, R36 ;  /* 0x000000440824723c */ /* 0x040ff00000041824 */
[----:B------:R-:W-:Y:S01]  /*2910*/  HMMA.16816.F32.BF16 R64, R8, R70, R56 ;  /* 0x000000460840723c */ /* 0x000fe20000041838 */
[----:B------:R-:W-:Y:S04]  /*2920*/  LDSM.16.M88.4 R68, [R201] ;  /* 0x00000000c944783b */ /* 0x000fe80000000200 */
[----:B------:R-:W-:Y:S03]  /*2930*/  LDSM.16.M88.4 R8, [R203+0x14100] ;  /* 0x01410000cb08783b */ /* 0x000fe60000000200 */
[C---:B-1----:R-:W-:Y:S01]  /*2940*/  HMMA.16816.F32.BF16 R60, R16.reuse, R76, R12 ;  /* 0x0000004c103c723c */ /* 0x042fe2000004180c */
[----:B------:R-:W1:Y:S07]  /*2950*/  LDSM.16.M88.4 R12, [R205+0x10100] ;  /* 0x01010000cd0c783b */ /* 0x000e6e0000000200 */
[C---:B------:R-:W-:Y:S01]  /*2960*/  HMMA.16816.F32.BF16 R56, R16.reuse, R78, R48 ;  /* 0x0000004e1038723c */ /* 0x040fe20000041830 */
[----:B------:R-:W4:Y:S07]  /*2970*/  LDSM.16.M88.4 R76, [R201+0x800] ;  /* 0x00080000c94c783b */ /* 0x000f2e0000000200 */
[C---:B--2---:R-:W-:Y:S08]  /*2980*/  HMMA.16816.F32.BF16 R48, R16.reuse, R32, R44 ;  /* 0x000000201030723c */ /* 0x044ff0000004182c */
[C---:B------:R-:W-:Y:S08]  /*2990*/  HMMA.16816.F32.BF16 R52, R16.reuse, R34, R40 ;  /* 0x000000221034723c */ /* 0x040ff00000041828 */
[C---:B------:R-:W-:Y:S01]  /*29a0*/  HMMA.16816.F32.BF16 R32, R16.reuse, R72, R36 ;  /* 0x000000481020723c */ /* 0x040fe20000041824 */
[----:B------:R-:W2:Y:S07]  /*29b0*/  LDSM.16.M88.4 R36, [R201+0x1800] ;  /* 0x00180000c924783b */ /* 0x000eae0000000200 */
[C---:B---3--:R-:W-:Y:S08]  /*29c0*/  HMMA.16816.F32.BF16 R44, R16.reuse, R28, R24 ;  /* 0x0000001c102c723c */ /* 0x048ff00000041818 */
[C---:B------:R-:W-:Y:S08]  /*29d0*/  HMMA.16816.F32.BF16 R24, R16.reuse, R30, R20 ;  /* 0x0000001e1018723c */ /* 0x040ff00000041814 */
[----:B------:R-:W-:Y:S01]  /*29e0*/  HMMA.16816.F32.BF16 R20, R16, R74, R64 ;  /* 0x0000004a1014723c */ /* 0x000fe20000041840 */
[----:B------:R-:W3:Y:S04]  /*29f0*/  LDSM.16.M88.4 R72, [R196+0xb100] ;  /* 0x00b10000c448783b */ /* 0x000ee80000000200 */
[----:B------:R-:W5:Y:S03]  /*2a00*/  LDSM.16.M88.4 R64, [R196+0xb900] ;  /* 0x00b90000c440783b */ /* 0x000f660000000200 */
[C---:B-1----:R-:W-:Y:S01]  /*2a10*/  HMMA.16816.F32.BF16 R28, R12.reuse, R68, R60 ;  /* 0x000000440c1c723c */ /* 0x042fe2000004183c */
[----:B------:R-:W-:Y:S04]  /*2a20*/  LDSM.16.M88.4 R16, [R204+0x14100] ;  /* 0x01410000cc10783b */ /* 0x000fe80000000200 */
[----:B------:R-:W-:Y:S03]  /*2a30*/  LDSM.16.M88.4 R60, [R207+0x3000] ;  /* 0x00300000cf3c783b */ /* 0x000fe60000000200 */
[C---:B------:R-:W-:Y:S08]  /*2a40*/  HMMA.16816.F32.BF16 R40, R12.reuse, R70, R56 ;  /* 0x000000460c28723c */ /* 0x040ff00000041838 */
[C---:B----4-:R-:W-:Y:S08]  /*2a50*/  HMMA.16816.F32.BF16 R48, R12.reuse, R76, R48 ;  /* 0x0000004c0c30723c */ /* 0x050ff00000041830 */
[C---:B------:R-:W-:Y:S01]  /*2a60*/  HMMA.16816.F32.BF16 R52, R12.reuse, R78, R52 ;  /* 0x0000004e0c34723c */ /* 0x040fe20000041834 */
[----:B------:R-:W1:Y:S07]  /*2a70*/  LDSM.16.M88.4 R76, [R207+0x2000] ;  /* 0x00200000cf4c783b */ /* 0x000e6e0000000200 */
[C---:B------:R-:W-:Y:S08]  /*2a80*/  HMMA.16816.F32.BF16 R56, R12.reuse, R88, R44 ;  /* 0x000000580c38723c */ /* 0x040ff0000004182c */
[C---:B------:R-:W-:Y:S01]  /*2a90*/  HMMA.16816.F32.BF16 R68, R12.reuse, R90, R24 ;  /* 0x0000005a0c44723c */ /* 0x040fe20000041818 */
[----:B------:R-:W-:Y:S07]  /*2aa0*/  LDSM.16.M88.4 R88, [R202+0xb900] ;  /* 0x00b90000ca58783b */ /* 0x000fee0000000200 */
[C---:B--2---:R-:W-:Y:S01]  /*2ab0*/  HMMA.16816.F32.BF16 R44, R12.reuse, R36, R32 ;  /* 0x000000240c2c723c */ /* 0x044fe20000041820 */
[----:B------:R-:W2:Y:S07]  /*2ac0*/  LDSM.16.M88.4 R32, [R207+0x2800] ;  /* 0x00280000cf20783b */ /* 0x000eae0000000200 */
[----:B------:R-:W-:Y:S08]  /*2ad0*/  HMMA.16816.F32.BF16 R20, R12, R38, R20 ;  /* 0x000000260c14723c */ /* 0x000ff00000041814 */
[C---:B------:R-:W-:Y:S08]  /*2ae0*/  HMMA.16816.F32.BF16 R12, R8.reuse, R84, R28 ;  /* 0x00000054080c723c */ /* 0x040ff0000004181c */
[C---:B------:R-:W-:Y:S01]  /*2af0*/  HMMA.16816.F32.BF16 R28, R8.reuse, R86, R40 ;  /* 0x00000056081c723c */ /* 0x040fe20000041828 */
[----:B------:R-:W4:Y:S07]  /*2b00*/  LDSM.16.M88.4 R84, [R207+0x3800] ;  /* 0x00380000cf54783b */ /* 0x000f2e0000000200 */
[C---:B------:R-:W-:Y:S08]  /*2b10*/  HMMA.16816.F32.BF16 R24, R8.reuse, R80, R48 ;  /* 0x000000500818723c */ /* 0x040ff00000041830 */
[C---:B------:R-:W-:Y:S01]  /*2b20*/  HMMA.16816.F32.BF16 R40, R8.reuse, R82, R52 ;  /* 0x000000520828723c */ /* 0x040fe20000041834 */
[----:B------:R-:W-:Y:S04]  /*2b30*/  LDSM.16.M88.4 R52, [R202+0xa100] ;  /* 0x00a10000ca34783b */ /* 0x000fe80000000200 */
[----:B------:R-:W-:Y:S03]  /*2b40*/  LDSM.16.M88.4 R80, [R202+0xb100] ;  /* 0x00b10000ca50783b */ /* 0x000fe60000000200 */
[C---:B---3--:R-:W-:Y:S08]  /*2b50*/  HMMA.16816.F32.BF16 R56, R8.reuse, R72, R56 ;  /* 0x000000480838723c */ /* 0x048ff00000041838 */
[C---:B------:R-:W-:Y:S08]  /*2b60*/  HMMA.16816.F32.BF16 R68, R8.reuse, R74, R68 ;  /* 0x0000004a0844723c */ /* 0x040ff00000041844 */
[----:B-----5:R-:W-:Y:S08]  /*2b70*/  HMMA.16816.F32.BF16 R72, R8, R64, R44 ;  /* 0x000000400848723c */ /* 0x020ff0000004182c */
[C---:B-1----:R-:W-:Y:S01]  /*2b80*/  HMMA.16816.F32.BF16 R48, R16.reuse, R76, R12 ;  /* 0x0000004c1030723c */ /* 0x042fe2000004180c */
[----:B------:R-:W1:Y:S07]  /*2b90*/  LDSM.16.M88.4 R12, [R206+0x14100] ;  /* 0x01410000ce0c783b */ /* 0x000e6e0000000200 */
[----:B------:R-:W-:Y:S01]  /*2ba0*/  HMMA.16816.F32.BF16 R44, R16, R78, R28 ;  /* 0x0000004e102c723c */ /* 0x000fe2000004181c */
[----:B------:R-:W3:Y:S07]  /*2bb0*/  LDSM.16.M88.4 R76, [R202+0xa900] ;  /* 0x00a90000ca4c783b */ /* 0x000eee0000000200 */
[----:B------:R-:W-:Y:S01]  /*2bc0*/  HMMA.16816.F32.BF16 R64, R8, R66, R20 ;  /* 0x000000420840723c */ /* 0x000fe20000041814 */
[----:B------:R-:W-:Y:S07]  /*2bd0*/  LDSM.16.M88.4 R8, [R205+0x14100] ;  /* 0x01410000cd08783b */ /* 0x000fee0000000200 */
[C---:B--2---:R-:W-:Y:S08]  /*2be0*/  HMMA.16816.F32.BF16 R36, R16.reuse, R32, R24 ;  /* 0x000000201024723c */ /* 0x044ff00000041818 */
[C---:B------:R-:W-:Y:S01]  /*2bf0*/  HMMA.16816.F32.BF16 R32, R16.reuse, R34, R40 ;  /* 0x000000221020723c */ /* 0x040fe20000041828 */
[----:B------:R-:W-:Y:S07]  /*2c00*/  LDSM.16.M88.4 R40, [R201+0x3000] ;  /* 0x00300000c928783b */ /* 0x000fee0000000200 */
[C---:B------:R-:W-:Y:S08]  /*2c10*/  HMMA.16816.F32.BF16 R28, R16.reuse, R60, R56 ;  /* 0x0000003c101c723c */ /* 0x040ff00000041838 */
[C---:B------:R-:W-:Y:S01]  /*2c20*/  HMMA.16816.F32.BF16 R24, R16.reuse, R62, R68 ;  /* 0x0000003e1018723c */ /* 0x040fe20000041844 */
[----:B------:R-:W-:Y:S04]  /*2c30*/  LDSM.16.M88.4 R60, [R201+0x2000] ;  /* 0x00200000c93c783b */ /* 0x000fe80000000200 */
[----:B------:R-:W-:Y:S03]  /*2c40*/  LDSM.16.M88.4 R68, [R196+0xc100] ;  /* 0x00c10000c444783b */ /* 0x000fe60000000200 */
[C---:B----4-:R-:W-:Y:S01]  /*2c50*/  HMMA.16816.F32.BF16 R20, R16.reuse, R84, R72 ;  /* 0x000000541014723c */ /* 0x050fe20000041848 */
[----:B------:R-:W2:Y:S07]  /*2c60*/  LDSM.16.M88.4 R72, [R201+0x2800] ;  /* 0x00280000c948783b */ /* 0x000eae0000000200 */
[----:B------:R-:W-:Y:S01]  /*2c70*/  HMMA.16816.F32.BF16 R64, R16, R86, R64 ;  /* 0x000000561040723c */ /* 0x000fe20000041840 */
[----:B------:R-:W-:Y:S07]  /*2c80*/  LDSM.16.M88.4 R84, [R196+0xd100] ;  /* 0x00d10000c454783b */ /* 0x000fee0000000200 */
[C---:B-1----:R-:W-:Y:S08]  /*2c90*/  HMMA.16816.F32.BF16 R16, R12.reuse, R52, R48 ;  /* 0x000000340c10723c */ /* 0x042ff00000041830 */
[C---:B---3--:R-:W-:Y:S01]  /*2ca0*/  HMMA.16816.F32.BF16 R48, R12.reuse, R78, R32 ;  /* 0x0000004e0c30723c */ /* 0x048fe20000041820 */
[----:B------:R-:W1:Y:S07]  /*2cb0*/  LDSM.16.M88.4 R32, [R201+0x3800] ;  /* 0x00380000c920783b */ /* 0x000e6e0000000200 */
[C---:B------:R-:W-:Y:S08]  /*2cc0*/  HMMA.16816.F32.BF16 R56, R12.reuse, R54, R44 ;  /* 0x000000360c38723c */ /* 0x040ff0000004182c */
[C---:B------:R-:W-:Y:S08]  /*2cd0*/  HMMA.16816.F32.BF16 R52, R12.reuse, R76, R36 ;  /* 0x0000004c0c34723c */ /* 0x040ff00000041824 */
[C---:B------:R-:W-:Y:S08]  /*2ce0*/  HMMA.16816.F32.BF16 R44, R12.reuse, R80, R28 ;  /* 0x000000500c2c723c */ /* 0x040ff0000004181c */
[C---:B------:R-:W-:Y:S01]  /*2cf0*/  HMMA.16816.F32.BF16 R36, R12.reuse, R82, R24 ;  /* 0x000000520c24723c */ /* 0x040fe20000041818 */
[----:B------:R-:W-:Y:S07]  /*2d00*/  LDSM.16.M88.4 R80, [R196+0xc900] ;  /* 0x00c90000c450783b */ /* 0x000fee0000000200 */
[C---:B------:R-:W-:Y:S01]  /*2d10*/  HMMA.16816.F32.BF16 R28, R12.reuse, R88, R20 ;  /* 0x000000580c1c723c */ /* 0x040fe20000041814 */
[----:B------:R-:W3:Y:S07]  /*2d20*/  LDSM.16.M88.4 R20, [R203+0x18100] ;  /* 0x01810000cb14783b */ /* 0x000eee0000000200 */
[----:B------:R-:W-:Y:S01]  /*2d30*/  HMMA.16816.F32.BF16 R24, R12, R90, R64 ;  /* 0x0000005a0c18723c */ /* 0x000fe20000041840 */
[----:B------:R-:W4:Y:S07]  /*2d40*/  LDSM.16.M88.4 R88, [R196+0xd900] ;  /* 0x00d90000c458783b */ /* 0x000f2e0000000200 */
[C---:B--2---:R-:W-:Y:S08]  /*2d50*/  HMMA.16816.F32.BF16 R76, R8.reuse, R74, R48 ;  /* 0x0000004a084c723c */ /* 0x044ff00000041830 */
[C---:B------:R-:W-:Y:S08]  /*2d60*/  HMMA.16816.F32.BF16 R16, R8.reuse, R60, R16 ;  /* 0x0000003c0810723c */ /* 0x040ff00000041810 */
[C---:B------:R-:W-:Y:S08]  /*2d70*/  HMMA.16816.F32.BF16 R12, R8.reuse, R62, R56 ;  /* 0x0000003e080c723c */ /* 0x040ff00000041838 */
[C---:B------:R-:W-:Y:S01]  /*2d80*/  HMMA.16816.F32.BF16 R60, R8.reuse, R72, R52 ;  /* 0x00000048083c723c */ /* 0x040fe20000041834 */
[----:B------:R-:W-:Y:S07]  /*2d90*/  LDSM.16.M88.4 R72, [R207+0x5000] ;  /* 0x00500000cf48783b */ /* 0x000fee0000000200 */
[C---:B------:R-:W-:Y:S08]  /*2da0*/  HMMA.16816.F32.BF16 R64, R8.reuse, R40, R44 ;  /* 0x000000280840723c */ /* 0x040ff0000004182c */
[C---:B------:R-:W-:Y:S01]  /*2db0*/  HMMA.16816.F32.BF16 R56, R8.reuse, R42, R36 ;  /* 0x0000002a0838723c */ /* 0x040fe20000041824 */
[----:B------:R-:W-:Y:S04]  /*2dc0*/  LDSM.16.M88.4 R40, [R207+0x4000] ;  /* 0x00400000cf28783b */ /* 0x000fe80000000200 */
[----:B------:R-:W-:Y:S03]  /*2dd0*/  LDSM.16.M88.4 R36, [R207+0x4800] ;  /* 0x00480000cf24783b */ /* 0x000fe60000000200 */
[C---:B-1----:R-:W-:Y:S08]  /*2de0*/  HMMA.16816.F32.BF16 R52, R8.reuse, R32, R28 ;  /* 0x000000200834723c */ /* 0x042ff0000004181c */
[----:B------:R-:W-:Y:S01]  /*2df0*/  HMMA.16816.F32.BF16 R48, R8, R34, R24 ;  /* 0x000000220830723c */ /* 0x000fe20000041818 */
[----:B------:R-:W1:Y:S07]  /*2e00*/  LDSM.16.M88.4 R8, [R204+0x18100] ;  /* 0x01810000cc08783b */ /* 0x000e6e0000000200 */
[C---:B---3--:R-:W-:Y:S01]  /*2e10*/  HMMA.16816.F32.BF16 R24, R20.reuse, R82, R76 ;  /* 0x000000521418723c */ /* 0x048fe2000004184c */
[----:B------:R-:W2:Y:S07]  /*2e20*/  LDSM.16.M88.4 R76, [R207+0x5800] ;  /* 0x00580000cf4c783b */ /* 0x000eae0000000200 */
[C---:B------:R-:W-:Y:S01]  /*2e30*/  HMMA.16816.F32.BF16 R44, R20.reuse, R68, R16 ;  /* 0x00000044142c723c */ /* 0x040fe20000041810 */
[----:B------:R-:W-:Y:S07]  /*2e40*/  LDSM.16.M88.4 R16, [R206+0x18100] ;  /* 0x01810000ce10783b */ /* 0x000fee0000000200 */
[C---:B------:R-:W-:Y:S01]  /*2e50*/  HMMA.16816.F32.BF16 R28, R20.reuse, R80, R60 ;  /* 0x00000050141c723c */ /* 0x040fe2000004183c */
[----:B------:R-:W3:Y:S07]  /*2e60*/  LDSM.16.M88.4 R80, [R202+0xc100] ;  /* 0x00c10000ca50783b */ /* 0x000eee0000000200 */
[C---:B------:R-:W-:Y:S08]  /*2e70*/  HMMA.16816.F32.BF16 R32, R20.reuse, R70, R12 ;  /* 0x000000461420723c */ /* 0x040ff0000004180c */
[C---:B------:R-:W-:Y:S08]  /*2e80*/  HMMA.16816.F32.BF16 R12, R20.reuse, R84, R64 ;  /* 0x00000054140c723c */ /* 0x040ff00000041840 */
[C---:B------:R-:W-:Y:S01]  /*2e90*/  HMMA.16816.F32.BF16 R56, R20.reuse, R86, R56 ;  /* 0x000000561438723c */ /* 0x040fe20000041838 */
[----:B------:R-:W5:Y:S07]  /*2ea0*/  LDSM.16.M88.4 R84, [R202+0xc900] ;  /* 0x00c90000ca54783b */ /* 0x000f6e0000000200 */
[C---:B----4-:R-:W-:Y:S08]  /*2eb0*/  HMMA.16816.F32.BF16 R52, R20.reuse, R88, R52 ;  /* 0x000000581434723c */ /* 0x050ff00000041834 */
[----:B------:R-:W-:Y:S01]  /*2ec0*/  HMMA.16816.F32.BF16 R20, R20, R90, R48 ;  /* 0x0000005a1414723c */ /* 0x000fe20000041830 */
[----:B------:R-:W4:Y:S07]  /*2ed0*/  LDSM.16.M88.4 R88, [R202+0xd100] ;  /* 0x00d10000ca58783b */ /* 0x000f2e0000000200 */
[C---:B-1----:R-:W-:Y:S08]  /*2ee0*/  HMMA.16816.F32.BF16 R68, R8.reuse, R40, R44 ;  /* 0x000000280844723c */ /* 0x042ff0000004182c */
[C---:B------:R-:W-:Y:S08]  /*2ef0*/  HMMA.16816.F32.BF16 R60, R8.reuse, R36, R28 ;  /* 0x00000024083c723c */ /* 0x040ff0000004181c */
[C---:B------:R-:W-:Y:S01]  /*2f00*/  HMMA.16816.F32.BF16 R64, R8.reuse, R42, R32 ;  /* 0x0000002a0840723c */ /* 0x040fe20000041820 */
[----:B------:R-:W-:Y:S07]  /*2f10*/  LDSM.16.M88.4 R40, [R201+0x4000] ;  /* 0x00400000c928783b */ /* 0x000fee0000000200 */
[C---:B------:R-:W-:Y:S01]  /*2f20*/  HMMA.16816.F32.BF16 R48, R8.reuse, R38, R24 ;  /* 0x000000260830723c */ /* 0x040fe20000041818 */
[----:B------:R-:W1:Y:S07]  /*2f30*/  LDSM.16.M88.4 R36, [R202+0xd900] ;  /* 0x00d90000ca24783b */ /* 0x000e6e0000000200 */
[C---:B------:R-:W-:Y:S01]  /*2f40*/  HMMA.16816.F32.BF16 R32, R8.reuse, R72, R12 ;  /* 0x000000480820723c */ /* 0x040fe2000004180c */
[----:B------:R-:W1:Y:S07]  /*2f50*/  LDSM.16.M88.4 R12, [R205+0x18100] ;  /* 0x01810000cd0c783b */ /* 0x000e6e0000000200 */
[C---:B--2---:R-:W-:Y:S08]  /*2f60*/  HMMA.16816.F32.BF16 R44, R8.reuse, R76, R52 ;  /* 0x0000004c082c723c */ /* 0x044ff00000041834 */
[C---:B------:R-:W-:Y:S01]  /*2f70*/  HMMA.16816.F32.BF16 R24, R8.reuse, R78, R20 ;  /* 0x0000004e0818723c */ /* 0x040fe20000041814 */
[----:B------:R-:W2:Y:S07]  /*2f80*/  LDSM.16.M88.4 R76, [R201+0x4800] ;  /* 0x00480000c94c783b */ /* 0x000eae0000000200 */
[----:B------:R-:W-:Y:S01]  /*2f90*/  HMMA.16816.F32.BF16 R28, R8, R74, R56 ;  /* 0x0000004a081c723c */ /* 0x000fe20000041838 */
[----:B------:R-:W-:Y:S07]  /*2fa0*/  LDSM.16.M88.4 R8, [R203+0x1c100] ;  /* 0x01c10000cb08783b */ /* 0x000fee0000000200 */
[C---:B---3--:R-:W-:Y:S08]  /*2fb0*/  HMMA.16816.F32.BF16 R20, R16.reuse, R80, R68 ;  /* 0x000000501014723c */ /* 0x048ff00000041844 */
[C---:B-----5:R-:W-:Y:S08]  /*2fc0*/  HMMA.16816.F32.BF16 R56, R16.reuse, R84, R60 ;  /* 0x000000541038723c */ /* 0x060ff0000004183c */
[C---:B------:R-:W-:Y:S01]  /*2fd0*/  HMMA.16816.F32.BF16 R52, R16.reuse, R82, R64 ;  /* 0x000000521034723c */ /* 0x040fe20000041840 */
[----:B------:R-:W3:Y:S07]  /*2fe0*/  LDSM.16.M88.4 R80, [R201+0x5000] ;  /* 0x00500000c950783b */ /* 0x000eee0000000200 */
[C---:B------:R-:W-:Y:S01]  /*2ff0*/  HMMA.16816.F32.BF16 R60, R16.reuse, R86, R48 ;  /* 0x00000056103c723c */ /* 0x040fe20000041830 */
[----:B------:R-:W5:Y:S07]  /*3000*/  LDSM.16.M88.4 R84, [R201+0x5800] ;  /* 0x00580000c954783b */ /* 0x000f6e0000000200 */
[C---:B----4-:R-:W-:Y:S08]  /*3010*/  HMMA.16816.F32.BF16 R72, R16.reuse, R88, R32 ;  /* 0x000000581048723c */ /* 0x050ff00000041820 */
[C---:B------:R-:W-:Y:S01]  /*3020*/  HMMA.16816.F32.BF16 R68, R16.reuse, R90, R28 ;  /* 0x0000005a1044723c */ /* 0x040fe2000004181c */
[----:B------:R-:W-:Y:S07]  /*3030*/  LDSM.16.M88.4 R88, [R207+0x6000] ;  /* 0x00600000cf58783b */ /* 0x000fee0000000200 */
[C---:B-1----:R-:W-:Y:S01]  /*3040*/  HMMA.16816.F32.BF16 R64, R16.reuse, R36, R44 ;  /* 0x000000241040723c */ /* 0x042fe2000004182c */
[----:B------:R-:W-:Y:S07]  /*3050*/  LDSM.16.M88.4 R44, [R196+0xf100] ;  /* 0x00f10000c42c783b */ /* 0x000fee0000000200 */
[----:B------:R-:W-:Y:S01]  /*3060*/  HMMA.16816.F32.BF16 R48, R16, R38, R24 ;  /* 0x000000261030723c */ /* 0x000fe20000041818 */
[----:B------:R-:W1:Y:S04]  /*3070*/  LDSM.16.M88.4 R36, [R196+0xe900] ;  /* 0x00e90000c424783b */ /* 0x000e680000000200 */
[----:B------:R-:W-:Y:S03]  /*3080*/  LDSM.16.M88.4 R16, [R204+0x1c100] ;  /* 0x01c10000cc10783b */ /* 0x000fe60000000200 */
[C---:B------:R-:W-:Y:S08]  /*3090*/  HMMA.16816.F32.BF16 R32, R12.reuse, R40, R20 ;  /* 0x000000280c20723c */ /* 0x040ff00000041814 */
[C---:B------:R-:W-:Y:S08]  /*30a0*/  HMMA.16816.F32.BF16 R28, R12.reuse, R42, R52 ;  /* 0x0000002a0c1c723c */ /* 0x040ff00000041834 */
[C---:B--2---:R-:W-:Y:S08]  /*30b0*/  HMMA.16816.F32.BF16 R24, R12.reuse, R76, R56 ;  /* 0x0000004c0c18723c */ /* 0x044ff00000041838 */
[C---:B------:R-:W-:Y:S01]  /*30c0*/  HMMA.16816.F32.BF16 R20, R12.reuse, R78, R60 ;  /* 0x0000004e0c14723c */ /* 0x040fe2000004183c */
[----:B------:R-:W2:Y:S07]  /*30d0*/  LDSM.16.M88.4 R76, [R196+0xf900] ;  /* 0x00f90000c44c783b */ /* 0x000eae0000000200 */
[C---:B---3--:R-:W-:Y:S01]  /*30e0*/  HMMA.16816.F32.BF16 R40, R12.reuse, R80, R72 ;  /* 0x000000500c28723c */ /* 0x048fe20000041848 */
[----:B------:R-:W-:Y:S07]  /*30f0*/  LDSM.16.M88.4 R72, [R202+0xf100] ;  /* 0x00f10000ca48783b */ /* 0x000fee0000000200 */
[C---:B------:R-:W-:Y:S01]  /*3100*/  HMMA.16816.F32.BF16 R52, R12.reuse, R82, R68 ;  /* 0x000000520c34723c */ /* 0x040fe20000041844 */
[----:B------:R-:W3:Y:S07]  /*3110*/  LDSM.16.M88.4 R80, [R207+0x6800] ;  /* 0x00680000cf50783b */ /* 0x000eee0000000200 */
[C---:B-----5:R-:W-:Y:S01]  /*3120*/  HMMA.16816.F32.BF16 R56, R12.reuse, R84, R64 ;  /* 0x000000540c38723c */ /* 0x060fe20000041840 */
[----:B------:R-:W-:Y:S07]  /*3130*/  LDSM.16.M88.4 R64, [R202+0xe900] ;  /* 0x00e90000ca40783b */ /* 0x000fee0000000200 */
[----:B------:R-:W-:Y:S01]  /*3140*/  HMMA.16816.F32.BF16 R48, R12, R86, R48 ;  /* 0x000000560c30723c */ /* 0x000fe20000041830 */
[----:B------:R-:W-:Y:S07]  /*3150*/  LDSM.16.M88.4 R84, [R207+0x7000] ;  /* 0x00700000cf54783b */ /* 0x000fee0000000200 */
[C---:B------:R-:W-:Y:S08]  /*3160*/  HMMA.16816.F32.BF16 R32, R8.reuse, R92, R32 ;  /* 0x0000005c0820723c */ /* 0x040ff00000041820 */
[C---:B------:R-:W-:Y:S01]  /*3170*/  HMMA.16816.F32.BF16 R60, R8.reuse, R94, R28 ;  /* 0x0000005e083c723c */ /* 0x040fe2000004181c */
[----:B------:R-:W4:Y:S07]  /*3180*/  LDSM.16.M88.4 R92, [R207+0x7800] ;  /* 0x00780000cf5c783b */ /* 0x000f2e0000000200 */
[C---:B-1----:R-:W-:Y:S08]  /*3190*/  HMMA.16816.F32.BF16 R68, R8.reuse, R36, R24 ;  /* 0x000000240844723c */ /* 0x042ff00000041818 */
[C---:B------:R-:W-:Y:S08]  /*31a0*/  HMMA.16816.F32.BF16 R28, R8.reuse, R38, R20 ;  /* 0x00000026081c723c */ /* 0x040ff00000041814 */
[C---:B------:R-:W-:Y:S08]  /*31b0*/  HMMA.16816.F32.BF16 R24, R8.reuse, R44, R40 ;  /* 0x0000002c0818723c */ /* 0x040ff00000041828 */
[C---:B------:R-:W-:Y:S01]  /*31c0*/  HMMA.16816.F32.BF16 R20, R8.reuse, R46, R52 ;  /* 0x0000002e0814723c */ /* 0x040fe20000041834 */
[----:B------:R-:W-:Y:S07]  /*31d0*/  LDSM.16.M88.4 R44, [R202+0xe100] ;  /* 0x00e10000ca2c783b */ /* 0x000fee0000000200 */
[C---:B--2---:R-:W-:Y:S08]  /*31e0*/  HMMA.16816.F32.BF16 R12, R8.reuse, R76, R56 ;  /* 0x0000004c080c723c */ /* 0x044ff00000041838 */
[----:B------:R-:W-:Y:S01]  /*31f0*/  HMMA.16816.F32.BF16 R36, R8, R78, R48 ;  /* 0x0000004e0824723c */ /* 0x000fe20000041830 */
[----:B------:R-:W1:Y:S04]  /*3200*/  LDSM.16.M88.4 R8, [R206+0x1c100] ;  /* 0x01c10000ce08783b */ /* 0x000e680000000200 */
[----:B------:R-:W2:Y:S03]  /*3210*/  LDSM.16.M88.4 R76, [R202+0xf900] ;  /* 0x00f90000ca4c783b */ /* 0x000ea60000000200 */
[C---:B------:R-:W-:Y:S08]  /*3220*/  HMMA.16816.F32.BF16 R40, R16.reuse, R88, R32 ;  /* 0x000000581028723c */ /* 0x040ff00000041820 */
[C---:B------:R-:W-:Y:S08]  /*3230*/  HMMA.16816.F32.BF16 R52, R16.reuse, R90, R60 ;  /* 0x0000005a1034723c */ /* 0x040ff0000004183c */
[C---:B---3--:R-:W-:Y:S08]  /*3240*/  HMMA.16816.F32.BF16 R56, R16.reuse, R82, R28 ;  /* 0x000000521038723c */ /* 0x048ff0000004181c */
[C---:B------:R-:W-:Y:S01]  /*3250*/  HMMA.16816.F32.BF16 R60, R16.reuse, R80, R68 ;  /* 0x00000050103c723c */ /* 0x040fe20000041844 */
[----:B------:R-:W-:Y:S04]  /*3260*/  LDSM.16.M88.4 R68, [R201+0x6000] ;  /* 0x00600000c944783b */ /* 0x000fe80000000200 */
[----:B------:R-:W-:Y:S03]  /*3270*/  LDSM.16.M88.4 R80, [R201+0x6800] ;  /* 0x00680000c950783b */ /* 0x000fe60000000200 */
[C---:B----4-:R-:W-:Y:S01]  /*3280*/  HMMA.16816.F32.BF16 R28, R16.reuse, R92, R12 ;  /* 0x0000005c101c723c */ /* 0x050fe2000004180c */
[----:B------:R-:W3:Y:S07]  /*3290*/  LDSM.16.M88.4 R12, [R205+0x1c100] ;  /* 0x01c10000cd0c783b */ /* 0x000eee0000000200 */
[C---:B------:R-:W-:Y:S08]  /*32a0*/  HMMA.16816.F32.BF16 R32, R16.reuse, R86, R20 ;  /* 0x000000561020723c */ /* 0x040ff00000041814 */
[C---:B------:R-:W-:Y:S08]  /*32b0*/  HMMA.16816.F32.BF16 R48, R16.reuse, R84, R24 ;  /* 0x000000541030723c */ /* 0x040ff00000041818 */
[----:B------:R-:W-:Y:S08]  /*32c0*/  HMMA.16816.F32.BF16 R20, R16, R94, R36 ;  /* 0x0000005e1014723c */ /* 0x000ff00000041824 */
[C---:B-1----:R-:W-:Y:S08]  /*32d0*/  HMMA.16816.F32.BF16 R16, R8.reuse, R44, R40 ;  /* 0x0000002c0810723c */ /* 0x042ff00000041828 */
[C---:B--2---:R-:W-:Y:S08]  /*32e0*/  HMMA.16816.F32.BF16 R40, R8.reuse, R76, R28 ;  /* 0x0000004c0828723c */ /* 0x044ff0000004181c */
[C---:B------:R-:W-:Y:S08]  /*32f0*/  HMMA.16816.F32.BF16 R24, R8.reuse, R46, R52 ;  /* 0x0000002e0818723c */ /* 0x040ff00000041834 */
[C---:B------:R-:W-:Y:S08]  /*3300*/  HMMA.16816.F32.BF16 R36, R8.reuse, R64, R60 ;  /* 0x000000400824723c */ /* 0x040ff0000004183c */
[C---:B------:R-:W-:Y:S08]  /*3310*/  HMMA.16816.F32.BF16 R56, R8.reuse, R66, R56 ;  /* 0x000000420838723c */ /* 0x040ff00000041838 */
[C---:B------:R-:W-:Y:S08]  /*3320*/  HMMA.16816.F32.BF16 R48, R8.reuse, R72, R48 ;  /* 0x000000480830723c */ /* 0x040ff00000041830 */
[C---:B------:R-:W-:Y:S08]  /*3330*/  HMMA.16816.F32.BF16 R32, R8.reuse, R74, R32 ;  /* 0x0000004a0820723c */ /* 0x040ff00000041820 */
[----:B------:R-:W-:Y:S01]  /*3340*/  HMMA.16816.F32.BF16 R28, R8, R78, R20 ;  /* 0x0000004e081c723c */ /* 0x000fe20000041814 */
[----:B------:R-:W-:Y:S06]  /*3350*/  LDSM.16.M88.4 R20, [R201+0x7000] ;  /* 0x00700000c914783b */ /* 0x000fec0000000200 */
[----:B------:R-:W-:Y:S01]  /*3360*/  @P6 IMAD.WIDE.U32 R8, R0, R102, R106 ;  /* 0x0000006600086225 */ /* 0x000fe200078e006a */
[----:B------:R-:W-:Y:S01]  /*3370*/  LOP3.LUT R0, R99, 0xffffffe0, RZ, 0xc0, !PT ;  /* 0xffffffe063007812 */ /* 0x000fe200078ec0ff */
[----:B---3--:R-:W-:Y:S01]  /*3380*/  HMMA.16816.F32.BF16 R44, R12, R68, R16 ;  /* 0x000000440c2c723c */ /* 0x008fe20000041810 */
[----:B------:R-:W-:Y:S01]  /*3390*/  LOP3.LUT R10, R7, 0xfffffffc, RZ, 0xc0, !PT ;  /* 0xfffffffc070a7812 */ /* 0x000fe200078ec0ff */
[----:B------:R-:W1:Y:S01]  /*33a0*/  LDSM.16.M88.4 R16, [R201+0x7800] ;  /* 0x00780000c910783b */ /* 0x000e620000000200 */
[----:B------:R-:W-:Y:S01]  /*33b0*/  SHF.R.S32.HI R11, RZ, 0x1f, R98 ;  /* 0x0000001fff0b7819 */ /* 0x000fe20000011462 */
[----:B------:R-:W-:Y:S01]  /*33c0*/  IMAD.IADD R0, R156, 0x1, -R0 ;  /* 0x000000019c007824 */ /* 0x000fe200078e0a00 */
[----:B------:R-:W-:Y:S01]  /*33d0*/  @P6 LEA R6, P0, R8, c[0x0][0x1c8], 0x1 ;  /* 0x0000720008066a11 */ /* 0x000fe200078008ff */
[----:B------:R-:W-:Y:S01]  /*33e0*/  @P6 IMAD.IADD R7, R9, 0x1, R3 ;  /* 0x0000000109076824 */ /* 0x000fe200078e0203 */
[----:B------:R-:W-:Y:S01]  /*33f0*/  LEA.HI R3, R11, R98, RZ, 0x3 ;  /* 0x000000620b037211 */ /* 0x000fe200078f18ff */
[----:B------:R-:W-:Y:S01]  /*3400*/  IMAD.IADD R9, R156, 0x1, -R10 ;  /* 0x000000019c097824 */ /* 0x000fe200078e0a0a */
[----:B------:R-:W-:Y:S01]  /*3410*/  SHF.R.S32.HI R11, RZ, 0x1f, R0 ;  /* 0x0000001fff0b7819 */ /* 0x000fe20000011400 */
[----:B------:R-:W-:-:S04]  /*3420*/  DEPBAR.LE SB0, 0x0 ;  /* 0x000080000000791a */ /* 0x000fc80000000000 */
[----:B------:R-:W-:Y:S01]  /*3430*/  @P6 LEA.HI.X R7, R8, c[0x0][0x1cc], R7, 0x1, P0 ;  /* 0x0000730008076a11 */ /* 0x000fe200000f0c07 */
[----:B------:R-:W-:Y:S01]  /*3440*/  BAR.SYNC.DEFER_BLOCKING 0x0 ;  /* 0x0000000000007b1d */ /* 0x000fe20000010000 */
[----:B------:R-:W-:Y:S01]  /*3450*/  LOP3.LUT R10, R3, 0xffffff8, RZ, 0xc0, !PT ;  /* 0x0ffffff8030a7812 */ /* 0x000fe200078ec0ff */
[C---:B------:R-:W-:Y:S01]  /*3460*/  HMMA.16816.F32.BF16 R36, R12.reuse, R80, R36 ;  /* 0x000000500c24723c */ /* 0x040fe20000041824 */
[----:B------:R-:W-:Y:S02]  /*3470*/  LEA.HI R8, R9, R9, RZ, 0x1 ;  /* 0x0000000909087211 */ /* 0x000fe400078f08ff */
[----:B------:R-:W-:Y:S01]  /*3480*/  LEA.HI R3, R11, R0, RZ, 0x2 ;  /* 0x000000000b037211 */ /* 0x000fe200078f10ff */
[----:B------:R-:W-:Y:S01]  /*3490*/  IMAD.IADD R11, R98, 0x1, -R10 ;  /* 0x00000001620b7824 */ /* 0x000fe200078e0a0a */
[----:B------:R-:W-:Y:S02]  /*34a0*/  LOP3.LUT R8, R8, 0x1ffffffe, RZ, 0xc0, !PT ;  /* 0x1ffffffe08087812 */ /* 0x000fe400078ec0ff */
[----:B------:R-:W-:Y:S01]  /*34b0*/  LEA.HI.SX32 R10, R3, UR9, 0x1e ;  /* 0x00000009030a7c11 */ /* 0x000fe2000f8ff2ff */
[----:B------:R-:W-:Y:S01]  /*34c0*/  HMMA.16816.F32.BF16 R24, R12, R70, R24 ;  /* 0x000000460c18723c */ /* 0x000fe20000041818 */
[----:B------:R-:W-:Y:S01]  /*34d0*/  PLOP3.LUT P0, PT, PT, PT, UP2, 0x80, 0x0 ;  /* 0x000000000000781c */ /* 0x000fe20003f0f028 */
[----:B------:R-:W-:Y:S01]  /*34e0*/  IMAD.IADD R9, R9, 0x1, -R8 ;  /* 0x0000000109097824 */ /* 0x000fe200078e0a08 */
[----:B------:R-:W-:Y:S01]  /*34f0*/  LOP3.LUT R3, R3, 0x7ffffffc, RZ, 0xc0, !PT ;  /* 0x7ffffffc03037812 */ /* 0x000fe200078ec0ff */
[----:B------:R-:W-:-:S04]  /*3500*/  IMAD R8, R11, 0x10, R10 ;  /* 0x000000100b087824 */ /* 0x000fc800078e020a */
[----:B------:R-:W-:Y:S01]  /*3510*/  IMAD R52, R9, 0x8, R8 ;  /* 0x0000000809347824 */ /* 0x000fe200078e0208 */
[C---:B------:R-:W-:Y:S01]  /*3520*/  HMMA.16816.F32.BF16 R80, R12.reuse, R82, R56 ;  /* 0x000000520c50723c */ /* 0x040fe20000041838 */
[----:B------:R-:W-:Y:S02]  /*3530*/  IMAD.IADD R3, R0, 0x1, -R3 ;  /* 0x0000000100037824 */ /* 0x000fe400078e0a03 */
[----:B------:R-:W-:Y:S01]  /*3540*/  @P5 IMAD.HI.U32 R9, R52, c[0x0][0x2c8], RZ ;  /* 0x0000b20034095a27 */ /* 0x000fe200078e00ff */
[----:B------:R-:W-:Y:S01]  /*3550*/  @P6 LEA R8, P5, R103, R6, 0x1 ;  /* 0x0000000667086211 */ /* 0x000fe200078a08ff */
[----:B------:R-:W-:Y:S01]  /*3560*/  @!PT LDS RZ, [RZ] ;  /* 0x00000000fffff984 */ /* 0x000fe20000000800 */
[----:B------:R-:W-:Y:S01]  /*3570*/  @!PT LDS RZ, [RZ] ;  /* 0x00000000fffff984 */ /* 0x000fe20000000800 */
[----:B------:R-:W-:Y:S01]  /*3580*/  @!PT LDS RZ, [RZ] ;  /* 0x00000000fffff984 */ /* 0x000fe20000000800 */
[----:B------:R2:W-:Y:S02]  /*3590*/  @P6 LDGSTS.E.BYPASS.LTC128B.128 [R225+0x8100], [R6.64], !P4 ;  /* 0x0810000006e16fae */ /* 0x0005e4000e101d4c */
[----:B------:R-:W-:Y:S01]  /*35a0*/  IMAD.MOV.U32 R10, RZ, RZ, R52 ;  /* 0x000000ffff0a7224 */ /* 0x000fe200078e0034 */
[----:B------:R-:W-:Y:S01]  /*35b0*/  @P0 SHF.R.U32.HI R10, RZ, c[0x0][0x2cc], R9 ;  /* 0x0000b300ff0a0a19 */ /* 0x000fe20000011609 */
[----:B------:R2:W-:Y:S01]  /*35c0*/  @P6 LDGSTS.E.BYPASS.LTC128B.128 [R225+0xa100], [R6.64+0x80], !P3 ;  /* 0x0a10008006e16fae */ /* 0x0005e2000d901d4c */
[----:B-1----:R-:W-:Y:S01]  /*35d0*/  HMMA.16816.F32.BF16 R40, R12, R16, R40 ;  /* 0x000000100c28723c */ /* 0x002fe20000041828 */
[----:B------:R-:W-:Y:S01]  /*35e0*/  IMAD.SHL.U32 R246, R3, 0x2, RZ ;  /* 0x0000000203f67824 */ /* 0x000fe200078e00ff */
[----:B------:R-:W-:Y:S01]  /*35f0*/  PLOP3.LUT P0, PT, PT, PT, UP1, 0x40, 0x0 ;  /* 0x000000000000781c */ /* 0x000fe20003f0e818 */
[----:B------:R2:W-:Y:S01]  /*3600*/  @P6 LDGSTS.E.BYPASS.LTC128B.128 [R225+0xc100], [R6.64+0x100], !P2 ;  /* 0x0c10010006e16fae */ /* 0x0005e2000d101d4c */
[----:B------:R-:W-:-:S03]  /*3610*/  @P6 LEA.HI.X R9, R103, R7, R104, 0x1, P5 ;  /* 0x0000000767096211 */ /* 0x000fc600028f0c68 */
[----:B------:R2:W-:Y:S01]  /*3620*/  @P6 LDGSTS.E.BYPASS.LTC128B.128 [R225+0xe100], [R6.64+0x180], !P1 ;  /* 0x0e10018006e16fae */ /* 0x0005e2000c901d4c */
[----:B------:R-:W-:Y:S01]  /*3630*/  IMAD.MOV.U32 R16, RZ, RZ, 0x1 ;  /* 0x00000001ff107424 */ /* 0x000fe200078e00ff */
[C---:B------:R-:W-:Y:S02]  /*3640*/  HMMA.16816.F32.BF16 R48, R12.reuse, R20, R48 ;  /* 0x000000140c30723c */ /* 0x040fe40000041830 */
[----:B------:R-:W-:Y:S02]  /*3650*/  STL [R1+0x3c], R52 ;  /* 0x00003c3401007387 */ /* 0x000fe40000100800 */
[----:B------:R-:W-:Y:S02]  /*3660*/  IADD3 R0, -R97, c[0x0][0x1d0], R16 ;  /* 0x0000740061007a10 */ /* 0x000fe40007ffe110 */
[----:B------:R1:W-:Y:S02]  /*3670*/  @P6 LDGSTS.E.BYPASS.LTC128B.128 [R225+0x9100], [R8.64], !P4 ;  /* 0x0910000008e16fae */ /* 0x0003e4000e101d4c */
[----:B------:R-:W-:Y:S01]  /*3680*/  IADD3 R0, R0, -c[0x0][0x168], -R246 ;  /* 0x80005a0000007a10 */ /* 0x000fe20007ffe8f6 */
[C---:B------:R-:W-:Y:S01]  /*3690*/  HMMA.16816.F32.BF16 R32, R12.reuse, R22, R32 ;  /* 0x000000160c20723c */ /* 0x040fe20000041820 */
[----:B------:R1:W-:Y:S04]  /*36a0*/  @P6 LDGSTS.E.BYPASS.LTC128B.128 [R225+0xb100], [R8.64+0x80], !P3 ;  /* 0x0b10008008e16fae */ /* 0x0003e8000d901d4c */
[----:B------:R1:W-:Y:S03]  /*36b0*/  @P6 LDGSTS.E.BYPASS.LTC128B.128 [R225+0xd100], [R8.64+0x100], !P2 ;  /* 0x0d10010008e16fae */ /* 0x0003e6000d101d4c */
[----:B------:R-:W-:Y:S01]  /*36c0*/  HMMA.16816.F32.BF16 R28, R12, R18, R28 ;  /* 0x000000120c1c723c */ /* 0x000fe2000004181c */
[----:B------:R1:W-:Y:S04]  /*36d0*/  @P6 LDGSTS.E.BYPASS.LTC128B.128 [R225+0xf100], [R8.64+0x180], !P1 ;  /* 0x0f10018008e16fae */ /* 0x0003e8000c901d4c */
[----:B------:R-:W0:Y:S01]  /*36e0*/  LDGDEPBAR ;  /* 0x00000000000079af */ /* 0x000e220000000000 */
[----:B--2---:R-:W-:-:S03]  /*36f0*/  IADD3 R7, R0, c[0x0][0x328], RZ ;  /* 0x0000ca0000077a10 */ /* 0x004fc60007ffe0ff */
[----:B------:R-:W2:Y:S01]  /*3700*/  SHFL.IDX PT, R6, R10, RZ, 0x1c1f ;  /* 0x001c1fff0a067589 */ /* 0x000ea200000e0000 */
[----:B-1----:R-:W-:Y:S02]  /*3710*/  IADD3 R9, R0, UR6, RZ ;  /* 0x0000000600097c10 */ /* 0x002fe4000fffe0ff */
[----:B------:R-:W-:Y:S01]  /*3720*/  IADD3 R8, -R246, c[0x0][0x1d0], -R97 ;  /* 0x00007400f6087a10 */ /* 0x000fe20007ffe961 */
[--C-:B--2---:R-:W-:Y:S02]  /*3730*/  IMAD.IADD R3, R7, 0x1, R6.reuse ;  /* 0x0000000107037824 */ /* 0x104fe400078e0206 */
[----:B------:R-:W-:-:S03]  /*3740*/  IMAD.IADD R0, R9, 0x1, R6 ;  /* 0x0000000109007824 */ /* 0x000fc600078e0206 */
[----:B------:R-:W-:Y:S01]  /*3750*/  IMNMX R3, R3, R8, PT ;  /* 0x0000000803037217 */ /* 0x000fe20003800200 */
[----:B------:R-:W-:Y:S05]  /*3760*/  @P0 BRA `(.L_x_1593) ;  /* 0x0000014000000947 */ /* 0x000fea0003800000 */
[----:B------:R-:W-:Y:S01]  /*3770*/  IADD3 R6, R6, c[0x0][0x1d0], RZ ;  /* 0x0000740006067a10 */ /* 0x000fe20007ffe0ff */
[----:B------:R-:W-:Y:S03]  /*3780*/  BSSY B0, `(.L_x_1594) ;  /* 0x000000d000007945 */ /* 0x000fe60003800000 */
[----:B------:R-:W-:-:S04]  /*3790*/  IADD3 R6, R6, -c[0x0][0x168], RZ ;  /* 0x80005a0006067a10 */ /* 0x000fc80007ffe0ff */
[----:B------:R-:W-:-:S13]  /*37a0*/  ISETP.GT.AND P0, PT, R6, -0x1, PT ;  /* 0xffffffff0600780c */ /* 0x000fda0003f04270 */
[----:B------:R-:W-:Y:S05]  /*37b0*/  @P0 BRA `(.L_x_1595) ;  /* 0x0000006000000947 */ /* 0x000fea0003800000 */
[----:B------:R-:W-:Y:S02]  /*37c0*/  ISETP.NE.AND P0, PT, R16, c[0x0][0x32c], PT ;  /* 0x0000cb0010007a0c */ /* 0x000fe40003f05270 */
[----:B------:R-:W-:-:S11]  /*37d0*/  LOP3.LUT R6, RZ, R6, RZ, 0x33, !PT ;  /* 0x00000006ff067212 */ /* 0x000fd600078e33ff */
[----:B------:R-:W-:-:S05]  /*37e0*/  @P0 IMAD.HI.U32 R11, R6, c[0x0][0x330], RZ ;  /* 0x0000cc00060b0a27 */ /* 0x000fca00078e00ff */
[----:B------:R-:W-:-:S04]  /*37f0*/  @P0 SHF.R.U32.HI R6, RZ, c[0x0][0x334], R11 ;  /* 0x0000cd00ff060a19 */ /* 0x000fc8000001160b */
[----:B------:R-:W-:Y:S01]  /*3800*/  LOP3.LUT R6, RZ, R6, RZ, 0x33, !PT ;  /* 0x00000006ff067212 */ /* 0x000fe200078e33ff */
[----:B------:R-:W-:Y:S05]  /*3810*/  BRA `(.L_x_1596) ;  /* 0x0000003000007947 */ /* 0x000fea0003800000 */
.L_x_1595:
[----:B------:R-:W-:-:S13]  /*3820*/  ISETP.NE.AND P0, PT, R16, c[0x0][0x32c], PT ;  /* 0x0000cb0010007a0c */ /* 0x000fda0003f05270 */
[----:B------:R-:W-:-:S05]  /*3830*/  @P0 IMAD.HI.U32 R11, R6, c[0x0][0x330], RZ ;  /* 0x0000cc00060b0a27 */ /* 0x000fca00078e00ff */
[----:B------:R-:W-:Y:S02]  /*3840*/  @P0 SHF.R.U32.HI R6, RZ, c[0x0][0x334], R11 ;  /* 0x0000cd00ff060a19 */ /* 0x000fe4000001160b */
.L_x_1596:
[----:B------:R-:W-:Y:S05]  /*3850*/  BSYNC B0 ;  /* 0x0000000000007941 */ /* 0x000fea0003800000 */
.L_x_1594:
[----:B------:R-:W-:-:S04]  /*3860*/  IMAD R6, R6, c[0x0][0x32c], -R97 ;  /* 0x0000cb0006067a24 */ /* 0x000fc800078e0a61 */
[----:B------:R-:W-:-:S05]  /*3870*/  IMAD.IADD R6, R6, 0x1, -R246 ;  /* 0x0000000106067824 */ /* 0x000fca00078e0af6 */
[----:B------:R-:W-:Y:S02]  /*3880*/  IADD3 R11, R6, c[0x0][0x32c], RZ ;  /* 0x0000cb00060b7a10 */ /* 0x000fe40007ffe0ff */
[----:B------:R-:W-:Y:S02]  /*3890*/  IMNMX R0, R0, R6, !PT ;  /* 0x0000000600007217 */ /* 0x000fe40007800200 */
[----:B------:R-:W-:Y:S02]  /*38a0*/  IMNMX R3, R3, R11, PT ;  /* 0x0000000b03037217 */ /* 0x000fe40003800200 */
.L_x_1593:
[----:B------:R-:W-:Y:S01]  /*38b0*/  ISETP.GT.AND P0, PT, R185, RZ, PT ;  /* 0x000000ffb900720c */ /* 0x000fe20003f04270 */
[----:B------:R-:W1:Y:S03]  /*38c0*/  SHFL.IDX PT, R6, R10, 0x1, 0x1c1f ;  /* 0x003c1f000a067f89 */ /* 0x000e6600000e0000 */
[C---:B------:R-:W-:Y:S02]  /*38d0*/  ISETP.GT.AND P5, PT, R0.reuse, RZ, P0 ;  /* 0x000000ff0000720c */ /* 0x040fe400007a4270 */
[----:B------:R-:W-:-:S02]  /*38e0*/  ISETP.GT.AND P6, PT, R0, 0x1, P0 ;  /* 0x000000010000780c */ /* 0x000fc400007c4270 */
[C---:B------:R-:W-:Y:S02]  /*38f0*/  ISETP.LT.OR P5, PT, R3.reuse, 0x1, P5 ;  /* 0x000000010300780c */ /* 0x040fe40002fa1670 */
[----:B------:R-:W-:Y:S02]  /*3900*/  ISETP.LT.OR P6, PT, R3, 0x2, P6 ;  /* 0x000000020300780c */ /* 0x000fe400037c1670 */
[----:B------:R-:W-:Y:S02]  /*3910*/  FSEL R12, R44, -INF , !P5 ;  /* 0xff8000002c0c7808 */ /* 0x000fe40006800000 */
[----:B------:R-:W-:Y:S02]  /*3920*/  ISETP.GT.AND P5, PT, R0, 0x8, P0 ;  /* 0x000000080000780c */ /* 0x000fe400007a4270 */
[----:B------:R-:W-:Y:S02]  /*3930*/  FSEL R13, R45, -INF , !P6 ;  /* 0xff8000002d0d7808 */ /* 0x000fe40007000000 */
[----:B------:R-:W-:-:S02]  /*3940*/  ISETP.LT.OR P5, PT, R3, 0x9, P5 ;  /* 0x000000090300780c */ /* 0x000fc40002fa1670 */
[----:B------:R-:W-:Y:S02]  /*3950*/  ISETP.GT.AND P6, PT, R0, 0x9, P0 ;  /* 0x000000090000780c */ /* 0x000fe400007c4270 */
[----:B------:R-:W-:Y:S02]  /*3960*/  FSEL R14, R24, -INF , !P5 ;  /* 0xff800000180e7808 */ /* 0x000fe40006800000 */
[----:B------:R-:W-:Y:S02]  /*3970*/  ISETP.GT.AND P5, PT, R0, 0x10, P0 ;  /* 0x000000100000780c */ /* 0x000fe400007a4270 */
[C---:B------:R-:W-:Y:S02]  /*3980*/  ISETP.LT.OR P6, PT, R3.reuse, 0xa, P6 ;  /* 0x0000000a0300780c */ /* 0x040fe400037c1670 */
[----:B------:R-:W-:Y:S02]  /*3990*/  ISETP.LT.OR P5, PT, R3, 0x11, P5 ;  /* 0x000000110300780c */ /* 0x000fe40002fa1670 */
[----:B------:R-:W-:-:S02]  /*39a0*/  FSEL R15, R25, -INF , !P6 ;  /* 0xff800000190f7808 */ /* 0x000fc40007000000 */
[----:B------:R-:W-:Y:S02]  /*39b0*/  FSEL R60, R36, -INF , !P5 ;  /* 0xff800000243c7808 */ /* 0x000fe40006800000 */
[C---:B------:R-:W-:Y:S02]  /*39c0*/  ISETP.GT.AND P5, PT, R0.reuse, 0x18, P0 ;  /* 0x000000180000780c */ /* 0x040fe400007a4270 */
[----:B------:R-:W-:Y:S02]  /*39d0*/  ISETP.GT.AND P6, PT, R0, 0x11, P0 ;  /* 0x000000110000780c */ /* 0x000fe400007c4270 */
[C---:B------:R-:W-:Y:S02]  /*39e0*/  ISETP.LT.OR P5, PT, R3.reuse, 0x19, P5 ;  /* 0x000000190300780c */ /* 0x040fe40002fa1670 */
[----:B------:R-:W-:Y:S02]  /*39f0*/  ISETP.LT.OR P6, PT, R3, 0x12, P6 ;  /* 0x000000120300780c */ /* 0x000fe400037c1670 */
[----:B------:R-:W-:-:S02]  /*3a00*/  FSEL R62, R80, -INF , !P5 ;  /* 0xff800000503e7808 */ /* 0x000fc40006800000 */
[C---:B------:R-:W-:Y:S02]  /*3a10*/  ISETP.GT.AND P5, PT, R0.reuse, 0x20, P0 ;  /* 0x000000200000780c */ /* 0x040fe400007a4270 */
[----:B------:R-:W-:Y:S02]  /*3a20*/  FSEL R61, R37, -INF , !P6 ;  /* 0xff800000253d7808 */ /* 0x000fe40007000000 */
[C---:B------:R-:W-:Y:S02]  /*3a30*/  ISETP.LT.OR P5, PT, R3.reuse, 0x21, P5 ;  /* 0x000000210300780c */ /* 0x040fe40002fa1670 */
[----:B------:R-:W-:Y:S02]  /*3a40*/  ISETP.GT.AND P6, PT, R0, 0x19, P0 ;  /* 0x000000190000780c */ /* 0x000fe400007c4270 */
[----:B------:R-:W-:Y:S02]  /*3a50*/  FSEL R157, R48, -INF , !P5 ;  /* 0xff800000309d7808 */ /* 0x000fe40006800000 */
[----:B------:R-:W-:-:S02]  /*3a60*/  ISETP.LT.OR P6, PT, R3, 0x1a, P6 ;  /* 0x0000001a0300780c */ /* 0x000fc400037c1670 */
        /* <DEDUP_REMOVED lines=18> */
[----:B------:R-:W-:Y:S02]  /*3b90*/  PLOP3.LUT P5, PT, PT, PT, UP1, 0x40, 0x0 ;  /* 0x000000000000781c */ /* 0x000fe40003fae818 */
[----:B------:R-:W-:Y:S02]  /*3ba0*/  FSEL R227, R41, -INF , !P6 ;  /* 0xff80000029e37808 */ /* 0x000fe40007000000 */
[----:B------:R-:W-:Y:S01]  /*3bb0*/  ISETP.GT.AND P6, PT, R0, 0x39, P0 ;  /* 0x000000390000780c */ /* 0x000fe200007c4270 */
[----:B-1----:R-:W-:-:S03]  /*3bc0*/  IMAD.IADD R0, R9, 0x1, R6 ;  /* 0x0000000109007824 */ /* 0x002fc600078e0206 */
[----:B------:R-:W-:Y:S01]  /*3bd0*/  ISETP.LT.OR P6, PT, R3, 0x3a, P6 ;  /* 0x0000003a0300780c */ /* 0x000fe200037c1670 */
[----:B------:R-:W-:-:S03]  /*3be0*/  IMAD.IADD R3, R7, 0x1, R6 ;  /* 0x0000000107037824 */ /* 0x000fc600078e0206 */
[----:B------:R-:W-:Y:S02]  /*3bf0*/  FSEL R234, R29, -INF , !P6 ;  /* 0xff8000001dea7808 */ /* 0x000fe40007000000 */
        /* <DEDUP_REMOVED lines=13> */
.L_x_1599:
[----:B------:R-:W-:-:S13]  /*3cd0*/  ISETP.NE.AND P5, PT, R16, c[0x0][0x32c], PT ;  /* 0x0000cb0010007a0c */ /* 0x000fda0003fa5270 */
[----:B------:R-:W-:-:S05]  /*3ce0*/  @P5 IMAD.HI.U32 R7, R6, c[0x0][0x330], RZ ;  /* 0x0000cc0006075a27 */ /* 0x000fca00078e00ff */
[----:B------:R-:W-:Y:S02]  /*3cf0*/  @P5 SHF.R.U32.HI R6, RZ, c[0x0][0x334], R7 ;  /* 0x0000cd00ff065a19 */ /* 0x000fe40000011607 */
.L_x_1600:
[----:B------:R-:W-:Y:S05]  /*3d00*/  BSYNC B0 ;  /* 0x0000000000007941 */ /* 0x000fea0003800000 */
.L_x_1598:
[----:B------:R-:W-:-:S04]  /*3d10*/  IMAD R6, R6, c[0x0][0x32c], -R97 ;  /* 0x0000cb0006067a24 */ /* 0x000fc800078e0a61 */
[----:B------:R-:W-:-:S05]  /*3d20*/  IMAD.IADD R6, R6, 0x1, -R246 ;  /* 0x0000000106067824 */ /* 0x000fca00078e0af6 */
[----:B------:R-:W-:Y:S02]  /*3d30*/  IADD3 R7, R6, c[0x0][0x32c], RZ ;  /* 0x0000cb0006077a10 */ /* 0x000fe40007ffe0ff */
[----:B------:R-:W-:Y:S02]  /*3d40*/  IMNMX R0, R0, R6, !PT ;  /* 0x0000000600007217 */ /* 0x000fe40007800200 */
[----:B------:R-:W-:Y:S02]  /*3d50*/  IMNMX R3, R3, R7, PT ;  /* 0x0000000703037217 */ /* 0x000fe40003800200 */
.L_x_1597:
[----:B------:R-:W-:Y:S01]  /*3d60*/  ISETP.GT.AND P6, PT, R0, 0x8, P0 ;  /* 0x000000080000780c */ /* 0x000fe200007c4270 */
[----:B------:R-:W-:Y:S01]  /*3d70*/  IMAD.SHL.U32 R197, R5, 0x2, RZ ;  /* 0x0000000205c57824 */ /* 0x000fe200078e00ff */
[----:B------:R-:W-:Y:S01]  /*3d80*/  FMNMX.FTZ R156, R12, R13, !PT ;  /* 0x0000000d0c9c7209 */ /* 0x000fe20007810000 */
[----:B------:R-:W-:Y:S01]  /*3d90*/  @UP2 USHF.L.U32 UR8, UR8, 0x7, URZ ;  /* 0x0000000708082899 */ /* 0x000fe2000800063f */
[----:B------:R-:W-:Y:S01]  /*3da0*/  ISETP.LT.OR P6, PT, R3, 0x9, P6 ;  /* 0x000000090300780c */ /* 0x000fe200037c1670 */
[----:B------:R-:W-:Y:S01]  /*3db0*/  IMAD R200, R2, 0x2, R197 ;  /* 0x0000000202c87824 */ /* 0x000fe200078e02c5 */
[----:B------:R-:W-:Y:S01]  /*3dc0*/  ISETP.GT.AND P5, PT, R0, 0x1, P0 ;  /* 0x000000010000780c */ /* 0x000fe200007a4270 */
[----:B------:R-:W-:Y:S01]  /*3dd0*/  LDSM.16.MT88.4 R52, [R197+0x4100] ;  /* 0x00410000c534783b */ /* 0x000fe20000004200 */
[----:B------:R-:W-:Y:S01]  /*3de0*/  FSEL R11, R26, -INF , !P6 ;  /* 0xff8000001a0b7808 */ /* 0x000fe20007000000 */
[----:B------:R-:W-:Y:S01]  /*3df0*/  ULDC.64 UR4, c[0x0][0x2c8] ;  /* 0x0000b20000047ab9 */ /* 0x000fe20000000a00 */
[----:B------:R-:W-:Y:S01]  /*3e00*/  ISETP.GT.AND P6, PT, R0, 0x10, P0 ;  /* 0x000000100000780c */ /* 0x000fe200007c4270 */
[----:B------:R-:W-:Y:S01]  /*3e10*/  UIMAD.WIDE.U32 UR14, UR8, UR4, URZ ;  /* 0x00000004080e72a5 */ /* 0x000fe2000f8e003f */
[----:B------:R-:W-:-:S02]  /*3e20*/  FMNMX.FTZ R156, R14, R156, !PT ;  /* 0x0000009c0e9c7209 */ /* 0x000fc40007810000 */
[C---:B------:R-:W-:Y:S02]  /*3e30*/  ISETP.LT.OR P5, PT, R3.reuse, 0x2, P5 ;  /* 0x000000020300780c */ /* 0x040fe40002fa1670 */
[----:B------:R-:W-:Y:S02]  /*3e40*/  ISETP.LT.OR P6, PT, R3, 0x11, P6 ;  /* 0x000000110300780c */ /* 0x000fe400037c1670 */
[----:B------:R-:W-:Y:S01]  /*3e50*/  FMNMX.FTZ R156, R15, R156, !PT ;  /* 0x0000009c0f9c7209 */ /* 0x000fe20007810000 */
[----:B------:R-:W-:Y:S01]  /*3e60*/  @UP2 UMOV UR7, UR15 ;  /* 0x0000000f00072c82 */ /* 0x000fe20008000000 */
[----:B------:R-:W-:Y:S01]  /*3e70*/  FSEL R10, R47, -INF , !P5 ;  /* 0xff8000002f0a7808 */ /* 0x000fe20006800000 */
[----:B------:R-:W-:Y:S01]  /*3e80*/  @UP2 USHF.R.U32.HI UR9, URZ, UR5, UR7 ;  /* 0x000000053f092299 */ /* 0x000fe20008011607 */
[----:B------:R-:W-:Y:S02]  /*3e90*/  ISETP.GT.AND P5, PT, R0, 0x9, P0 ;  /* 0x000000090000780c */ /* 0x000fe400007a4270 */
[----:B------:R-:W-:Y:S01]  /*3ea0*/  FSEL R58, R38, -INF , !P6 ;  /* 0xff800000263a7808 */ /* 0x000fe20007000000 */
[----:B------:R-:W-:Y:S01]  /*3eb0*/  UIADD3 UR9, UR11, UR9, URZ ;  /* 0x000000090b097290 */ /* 0x000fe2000fffe03f */
[----:B------:R-:W-:Y:S01]  /*3ec0*/  FMNMX.FTZ R156, R60, R156, !PT ;  /* 0x0000009c3c9c7209 */ /* 0x000fe20007810000 */
[----:B------:R-:W-:Y:S01]  /*3ed0*/  ULDC UR7, c[0x0][0x328] ;  /* 0x0000ca0000077ab9 */ /* 0x000fe20000000800 */
[----:B------:R-:W-:Y:S01]  /*3ee0*/  ISETP.GT.AND P6, PT, R0, RZ, P0 ;  /* 0x000000ff0000720c */ /* 0x000fe200007c4270 */
[----:B------:R-:W-:Y:S01]  /*3ef0*/  UIADD3 UR7, UR9, UR7, URZ ;  /* 0x0000000709077290 */ /* 0x000fe2000fffe03f */
[----:B------:R-:W-:-:S02]  /*3f00*/  ISETP.LT.OR P5, PT, R3, 0xa, P5 ;  /* 0x0000000a0300780c */ /* 0x000fc40002fa1670 */
[----:B------:R-:W-:Y:S02]  /*3f10*/  FMNMX.FTZ R156, R61, R156, !PT ;  /* 0x0000009c3d9c7209 */ /* 0x000fe40007810000 */
[----:B------:R-:W-:Y:S02]  /*3f20*/  ISETP.LT.OR P6, PT, R3, 0x1, P6 ;  /* 0x000000010300780c */ /* 0x000fe400037c1670 */
[----:B------:R-:W-:Y:S02]  /*3f30*/  FSEL R24, R27, -INF , !P5 ;  /* 0xff8000001b187808 */ /* 0x000fe40006800000 */
[----:B------:R-:W-:Y:S02]  /*3f40*/  ISETP.GT.AND P5, PT, R0, 0x11, P0 ;  /* 0x000000110000780c */ /* 0x000fe400007a4270 */
[----:B------:R-:W-:Y:S02]  /*3f50*/  FMNMX.FTZ R156, R62, R156, !PT ;  /* 0x0000009c3e9c7209 */ /* 0x000fe40007810000 */
[----:B------:R-:W-:-:S02]  /*3f60*/  FSEL R9, R46, -INF , !P6 ;  /* 0xff8000002e097808 */ /* 0x000fc40007000000 */
[----:B------:R-:W-:Y:S01]  /*3f70*/  ISETP.LT.OR P5, PT, R3, 0x12, P5 ;  /* 0x000000120300780c */ /* 0x000fe20002fa1670 */
[----:B------:R-:W-:Y:S01]  /*3f80*/  LDSM.16.MT88.4 R44, [R200+0x4100] ;  /* 0x00410000c82c783b */ /* 0x000fe20000004200 */
[----:B------:R-:W-:Y:S02]  /*3f90*/  FMNMX.FTZ R156, R63, R156, !PT ;  /* 0x0000009c3f9c7209 */ /* 0x000fe40007810000 */
[----:B------:R-:W-:Y:S02]  /*3fa0*/  FMNMX.FTZ R6, R9, R10, !PT ;  /* 0x0000000a09067209 */ /* 0x000fe40007810000 */
[----:B------:R-:W-:Y:S02]  /*3fb0*/  FSEL R56, R39, -INF , !P5 ;  /* 0xff80000027387808 */ /* 0x000fe40006800000 */
[----:B------:R-:W-:Y:S02]  /*3fc0*/  FMNMX.FTZ R156, R157, R156, !PT ;  /* 0x0000009c9d9c7209 */ /* 0x000fe40007810000 */
[----:B------:R-:W-:-:S02]  /*3fd0*/  ISETP.GT.AND P5, PT, R0, 0x19, P0 ;  /* 0x000000190000780c */ /* 0x000fc400007a4270 */
[----:B------:R-:W-:Y:S02]  /*3fe0*/  FMNMX.FTZ R6, R11, R6, !PT ;  /* 0x000000060b067209 */ /* 0x000fe40007810000 */
[----:B------:R-:W-:Y:S02]  /*3ff0*/  ISETP.GT.AND P6, PT, R0, 0x18, P0 ;  /* 0x000000180000780c */ /* 0x000fe400007c4270 */
[----:B------:R-:W-:Y:S02]  /*4000*/  FMNMX.FTZ R156, R158, R156, !PT ;  /* 0x0000009c9e9c7209 */ /* 0x000fe40007810000 */
[C---:B------:R-:W-:Y:S02]  /*4010*/  ISETP.LT.OR P5, PT, R3.reuse, 0x1a, P5 ;  /* 0x0000001a0300780c */ /* 0x040fe40002fa1670 */
[----:B------:R-:W-:Y:S02]  /*4020*/  FMNMX.FTZ R6, R24, R6, !PT ;  /* 0x0000000618067209 */ /* 0x000fe40007810000 */
[----:B------:R-:W-:-:S02]  /*4030*/  ISETP.LT.OR P6, PT, R3, 0x19, P6 ;  /* 0x000000190300780c */ /* 0x000fc400037c1670 */
[----:B------:R-:W-:Y:S02]  /*4040*/  FMNMX.FTZ R156, R159, R156, !PT ;  /* 0x0000009c9f9c7209 */ /* 0x000fe40007810000 */
[----:B------:R-:W-:Y:S02]  /*4050*/  FSEL R59, R83, -INF , !P5 ;  /* 0xff800000533b7808 */ /* 0x000fe40006800000 */
[----:B------:R-:W-:Y:S02]  /*4060*/  FMNMX.FTZ R6, R58, R6, !PT ;  /* 0x000000063a067209 */ /* 0x000fe40007810000 */
[----:B------:R-:W-:Y:S02]  /*4070*/  ISETP.GT.AND P5, PT, R0, 0x21, P0 ;  /* 0x000000210000780c */ /* 0x000fe400007a4270 */
[----:B------:R-:W-:Y:S02]  /*4080*/  FSEL R57, R82, -INF , !P6 ;  /* 0xff80000052397808 */ /* 0x000fe40007000000 */
[----:B------:R-:W-:-:S02]  /*4090*/  FMNMX.FTZ R156, R168, R156, !PT ;  /* 0x0000009ca89c7209 */ /* 0x000fc40007810000 */
[----:B------:R-:W-:Y:S02]  /*40a0*/  ISETP.GT.AND P6, PT, R0, 0x20, P0 ;  /* 0x000000200000780c */ /* 0x000fe400007c4270 */
[----:B------:R-:W-:Y:S02]  /*40b0*/  FMNMX.FTZ R6, R56, R6, !PT ;  /* 0x0000000638067209 */ /* 0x000fe40007810000 */
[C---:B------:R-:W-:Y:S02]  /*40c0*/  ISETP.LT.OR P5, PT, R3.reuse, 0x22, P5 ;  /* 0x000000220300780c */ /* 0x040fe40002fa1670 */
[----:B------:R-:W-:Y:S02]  /*40d0*/  FMNMX.FTZ R156, R226, R156, !PT ;  /* 0x0000009ce29c7209 */ /* 0x000fe40007810000 */
[----:B------:R-:W-:Y:S02]  /*40e0*/  ISETP.LT.OR P6, PT, R3, 0x21, P6 ;  /* 0x000000210300780c */ /* 0x000fe400037c1670 */
[----:B------:R-:W-:-:S02]  /*40f0*/  FMNMX.FTZ R6, R57, R6, !PT ;  /* 0x0000000639067209 */ /* 0x000fc40007810000 */
[----:B------:R-:W-:Y:S02]  /*4100*/  FSEL R145, R51, -INF , !P5 ;  /* 0xff80000033917808 */ /* 0x000fe40006800000 */
[----:B------:R-:W-:Y:S02]  /*4110*/  ISETP.GT.AND P5, PT, R0, 0x28, P0 ;  /* 0x000000280000780c */ /* 0x000fe400007a4270 */
[----:B------:R-:W-:Y:S02]  /*4120*/  FMNMX.FTZ R156, R227, R156, !PT ;  /* 0x0000009ce39c7209 */ /* 0x000fe40007810000 */
[----:B------:R-:W-:Y:S02]  /*4130*/  FSEL R144, R50, -INF , !P6 ;  /* 0xff80000032907808 */ /* 0x000fe40007000000 */
[----:B------:R-:W-:Y:S02]  /*4140*/  FMNMX.FTZ R6, R59, R6, !PT ;  /* 0x000000063b067209 */ /* 0x000fe40007810000 */
[----:B------:R-:W-:-:S02]  /*4150*/  ISETP.LT.OR P5, PT, R3, 0x29, P5 ;  /* 0x000000290300780c */ /* 0x000fc40002fa1670 */
[----:B------:R-:W-:Y:S02]  /*4160*/  ISETP.GT.AND P6, PT, R0, 0x29, P0 ;  /* 0x000000290000780c */ /* 0x000fe400007c4270 */
[----:B------:R-:W-:Y:S02]  /*4170*/  FMNMX.FTZ R156, R232, R156, !PT ;  /* 0x0000009ce89c7209 */ /* 0x000fe40007810000 */
[----:B------:R-:W-:Y:S02]  /*4180*/  FMNMX.FTZ R6, R144, R6, !PT ;  /* 0x0000000690067209 */ /* 0x000fe40007810000 */
[----:B------:R-:W-:Y:S02]  /*4190*/  FSEL R147, R34, -INF , !P5 ;  /* 0xff80000022937808 */ /* 0x000fe40006800000 */
[----:B------:R-:W-:Y:S02]  /*41a0*/  ISETP.LT.OR P6, PT, R3, 0x2a, P6 ;  /* 0x0000002a0300780c */ /* 0x000fe400037c1670 */
[----:B------:R-:W-:-:S02]  /*41b0*/  ISETP.GT.AND P5, PT, R0, 0x30, P0 ;  /* 0x000000300000780c */ /* 0x000fc400007a4270 */
[----:B------:R-:W-:Y:S02]  /*41c0*/  FMNMX.FTZ R156, R234, R156, !PT ;  /* 0x0000009cea9c7209 */ /* 0x000fe40007810000 */
[----:B------:R-:W-:Y:S02]  /*41d0*/  FMNMX.FTZ R6, R145, R6, !PT ;  /* 0x0000000691067209 */ /* 0x000fe40007810000 */
[----:B------:R-:W-:Y:S01]  /*41e0*/  FSEL R146, R35, -INF , !P6 ;  /* 0xff80000023927808 */ /* 0x000fe20007000000 */
[----:B------:R-:W1:Y:S01]  /*41f0*/  SHFL.BFLY PT, R7, R156, 0x2, 0x1f ;  /* 0x0c401f009c077f89 */ /* 0x000e6200000e0000 */
[----:B------:R-:W-:Y:S02]  /*4200*/  ISETP.LT.OR P5, PT, R3, 0x31, P5 ;  /* 0x000000310300780c */ /* 0x000fe40002fa1670 */
[----:B------:R-:W-:Y:S01]  /*4210*/  ISETP.GT.AND P6, PT, R0, 0x31, P0 ;  /* 0x000000310000780c */ /* 0x000fe200007c4270 */
[----:B------:R-:W-:Y:S01]  /*4220*/  LDSM.16.MT88.4 R32, [R197+0x2100] ;  /* 0x00210000c520783b */ /* 0x000fe20000004200 */
[----:B------:R-:W-:-:S02]  /*4230*/  FMNMX.FTZ R6, R147, R6, !PT ;  /* 0x0000000693067209 */ /* 0x000fc40007810000 */
[----:B------:R-:W-:Y:S02]  /*4240*/  FSEL R169, R42, -INF , !P5 ;  /* 0xff8000002aa97808 */ /* 0x000fe40006800000 */
[----:B------:R-:W-:Y:S02]  /*4250*/  ISETP.LT.OR P6, PT, R3, 0x32, P6 ;  /* 0x000000320300780c */ /* 0x000fe400037c1670 */
[----:B------:R-:W-:Y:S02]  /*4260*/  ISETP.GT.AND P5, PT, R0, 0x38, P0 ;  /* 0x000000380000780c */ /* 0x000fe400007a4270 */
[----:B------:R-:W-:Y:S02]  /*4270*/  FMNMX.FTZ R6, R146, R6, !PT ;  /* 0x0000000692067209 */ /* 0x000fe40007810000 */
[----:B------:R-:W-:Y:S02]  /*4280*/  ISETP.GT.AND P0, PT, R0, 0x39, P0 ;  /* 0x000000390000780c */ /* 0x000fe40000704270 */
[----:B------:R-:W-:-:S02]  /*4290*/  FSEL R170, R43, -INF , !P6 ;  /* 0xff8000002baa7808 */ /* 0x000fc40007000000 */
[----:B------:R-:W-:Y:S01]  /*42a0*/  ISETP.LT.OR P5, PT, R3, 0x39, P5 ;  /* 0x000000390300780c */ /* 0x000fe20002fa1670 */
[----:B------:R-:W-:Y:S01]  /*42b0*/  LDSM.16.MT88.4 R40, [R197+0x100] ;  /* 0x00010000c528783b */ /* 0x000fe20000004200 */
[----:B------:R-:W-:Y:S02]  /*42c0*/  FMNMX.FTZ R0, R169, R6, !PT ;  /* 0x00000006a9007209 */ /* 0x000fe40007810000 */
[----:B------:R-:W-:Y:S02]  /*42d0*/  ISETP.LT.OR P0, PT, R3, 0x3a, P0 ;  /* 0x0000003a0300780c */ /* 0x000fe40000701670 */
[----:B------:R-:W-:Y:S02]  /*42e0*/  FSEL R224, R30, -INF , !P5 ;  /* 0xff8000001ee07808 */ /* 0x000fe40006800000 */
[----:B------:R-:W-:Y:S02]  /*42f0*/  FMNMX.FTZ R0, R170, R0, !PT ;  /* 0x00000000aa007209 */ /* 0x000fe40007810000 */
[----:B------:R-:W-:-:S02]  /*4300*/  FSEL R171, R31, -INF , !P0 ;  /* 0xff8000001fab7808 */ /* 0x000fc40004000000 */
[----:B------:R-:W-:Y:S02]  /*4310*/  FMNMX.FTZ R0, R224, R0, !PT ;  /* 0x00000000e0007209 */ /* 0x000fe40007810000 */
[----:B-1----:R-:W-:Y:S02]  /*4320*/  FMNMX.FTZ R156, R156, R7, !PT ;  /* 0x000000079c9c7209 */ /* 0x002fe40007810000 */
[----:B------:R-:W-:Y:S02]  /*4330*/  FMNMX.FTZ R0, R171, R0, !PT ;  /* 0x00000000ab007209 */ /* 0x000fe40007810000 */
[----:B------:R-:W-:Y:S01]  /*4340*/  LEA R198, R4, R197, 0x1 ;  /* 0x000000c504c67211 */ /* 0x000fe200078e08ff */
[----:B------:R-:W1:Y:S04]  /*4350*/  SHFL.BFLY PT, R6, R156, 0x1, 0x1f ;  /* 0x0c201f009c067f89 */ /* 0x000e6800000e0000 */
[----:B------:R-:W2:Y:S01]  /*4360*/  SHFL.BFLY PT, R3, R0, 0x2, 0x1f ;  /* 0x0c401f0000037f89 */ /* 0x000ea200000e0000 */
[----:B------:R-:W-:-:S03]  /*4370*/  IMAD R199, R2, 0x2, R198 ;  /* 0x0000000202c77824 */ /* 0x000fc600078e02c6 */
[----:B------:R-:W-:Y:S04]  /*4380*/  LDSM.16.MT88.4 R20, [R198+0x100] ;  /* 0x00010000c614783b */ /* 0x000fe80000004200 */
[----:B------:R-:W-:Y:S04]  /*4390*/  LDSM.16.MT88.4 R28, [R198+0x2100] ;  /* 0x00210000c61c783b */ /* 0x000fe80000004200 */
[----:B------:R-:W-:Y:S04]  /*43a0*/  LDSM.16.MT88.4 R36, [R199+0x2100] ;  /* 0x00210000c724783b */ /* 0x000fe80000004200 */
[----:B------:R-:W-:Y:S01]  /*43b0*/  LDSM.16.MT88.4 R48, [R198+0x4100] ;  /* 0x00410000c630783b */ /* 0x000fe20000004200 */
[----:B-1----:R-:W-:-:S02]  /*43c0*/  FMNMX.FTZ R156, R156, R6, !PT ;  /* 0x000000069c9c7209 */ /* 0x002fc40007810000 */
[----:B--2---:R-:W-:-:S03]  /*43d0*/  FMNMX.FTZ R0, R0, R3, !PT ;  /* 0x0000000300007209 */ /* 0x004fc60007810000 */
[C---:B------:R-:W-:Y:S01]  /*43e0*/  FMUL.FTZ R8, R156.reuse, c[0x0][0x2d0] ;  /* 0x0000b4009c087a20 */ /* 0x040fe20000410000 */
[----:B------:R-:W-:Y:S01]  /*43f0*/  FSETP.NEU.FTZ.AND P0, PT, R156, -INF , PT ;  /* 0xff8000009c00780b */ /* 0x000fe20003f1d000 */
[----:B------:R-:W1:Y:S03]  /*4400*/  SHFL.BFLY PT, R6, R0, 0x1, 0x1f ;  /* 0x0c201f0000067f89 */ /* 0x000e6600000e0000 */
[----:B------:R-:W-:-:S05]  /*4410*/  FSEL R8, R8, RZ, P0 ;  /* 0x000000ff08087208 */ /* 0x000fca0000000000 */
[----:B------:R-:W-:-:S04]  /*4420*/  FFMA.FTZ R3, R12, c[0x0][0x2d0], -R8 ;  /* 0x0000b4000c037a23 */ /* 0x000fc80000010808 */
[----:B------:R2:W-:Y:S02]  /*4430*/  MUFU.EX2 R173, R3 ;  /* 0x0000000300ad7308 */ /* 0x0005e40000000800 */
[----:B--2---:R-:W-:-:S06]  /*4440*/  FFMA.FTZ R3, R13, c[0x0][0x2d0], -R8 ;  /* 0x0000b4000d037a23 */ /* 0x004fcc0000010808 */
[----:B------:R1:W-:Y:S02]  /*4450*/  MUFU.EX2 R174, R3 ;  /* 0x0000000300ae7308 */ /* 0x0003e40000000800 */
[----:B-1----:R-:W-:Y:S01]  /*4460*/  FMNMX.FTZ R3, R0, R6, !PT ;  /* 0x0000000600037209 */ /* 0x002fe20007810000 */
[--C-:B------:R-:W-:Y:S02]  /*4470*/  FFMA.FTZ R0, R14, c[0x0][0x2d0], -R8.reuse ;  /* 0x0000b4000e007a23 */ /* 0x100fe40000010808 */
[----:B------:R-:W-:Y:S01]  /*4480*/  FFMA.FTZ R6, R15, c[0x0][0x2d0], -R8 ;  /* 0x0000b4000f067a23 */ /* 0x000fe20000010808 */
[C---:B------:R-:W-:Y:S01]  /*4490*/  FSETP.NEU.FTZ.AND P0, PT, R3.reuse, -INF , PT ;  /* 0xff8000000300780b */ /* 0x040fe20003f1d000 */
[----:B------:R-:W1:Y:S01]  /*44a0*/  LDSM.16.MT88.4 R12, [R199+0x100] ;  /* 0x00010000c70c783b */ /* 0x000e620000004200 */
[----:B------:R2:W3:Y:S08]  /*44b0*/  MUFU.EX2 R16, R0 ;  /* 0x0000000000107308 */ /* 0x0004f00000000800 */
[----:B------:R4:W5:Y:S01]  /*44c0*/  MUFU.EX2 R167, R6 ;  /* 0x0000000600a77308 */ /* 0x0009620000000800 */
[----:B--2---:R-:W-:-:S05]  /*44d0*/  FMUL.FTZ R0, R3, c[0x0][0x2d0] ;  /* 0x0000b40003007a20 */ /* 0x004fca0000410000 */
[----:B------:R-:W-:Y:S02]  /*44e0*/  FSEL R0, R0, RZ, P0 ;  /* 0x000000ff00007208 */ /* 0x000fe40000000000 */
[----:B------:R-:W-:-:S03]  /*44f0*/  PLOP3.LUT P0, PT, PT, PT, UP1, 0x40, 0x0 ;  /* 0x000000000000781c */ /* 0x000fc60003f0e818 */
[--C-:B----4-:R-:W-:Y:S02]  /*4500*/  FFMA.FTZ R6, R9, c[0x0][0x2d0], -R0.reuse ;  /* 0x0000b40009067a23 */ /* 0x110fe40000010800 */
[--C-:B------:R-:W-:Y:S02]  /*4510*/  FFMA.FTZ R5, R10, c[0x0][0x2d0], -R0.reuse ;  /* 0x0000b4000a057a23 */ /* 0x100fe40000010800 */
[--C-:B------:R-:W-:Y:S01]  /*4520*/  FFMA.FTZ R4, R11, c[0x0][0x2d0], -R0.reuse ;  /* 0x0000b4000b047a23 */ /* 0x100fe20000010800 */
[----:B------:R5:W-:Y:S01]  /*4530*/  MUFU.EX2 R176, R6 ;  /* 0x0000000600b07308 */ /* 0x000be20000000800 */
[----:B------:R-:W-:Y:S02]  /*4540*/  FFMA.FTZ R2, R24, c[0x0][0x2d0], -R0 ;  /* 0x0000b40018027a23 */ /* 0x000fe40000010800 */
[----:B---3--:R-:W-:Y:S01]  /*4550*/  IMAD.MOV.U32 R9, RZ, RZ, R16 ;  /* 0x000000ffff097224 */ /* 0x008fe200078e0010 */
[----:B------:R-:W-:Y:S04]  /*4560*/  LDSM.16.MT88.4 R24, [R200+0x2100] ;  /* 0x00210000c818783b */ /* 0x000fe80000004200 */
[----:B------:R-:W2:Y:S01]  /*4570*/  MUFU.EX2 R252, R5 ;  /* 0x0000000500fc7308 */ /* 0x000ea20000000800 */
[----:B------:R-:W3:Y:S07]  /*4580*/  LDSM.16.MT88.4 R16, [R200+0x100] ;  /* 0x00010000c810783b */ /* 0x000eee0000004200 */
[----:B------:R4:W-:Y:S01]  /*4590*/  MUFU.EX2 R10, R4 ;  /* 0x00000004000a7308 */ /* 0x0009e20000000800 */
[----:B-----5:R-:W-:-:S07]  /*45a0*/  F2FP.BF16.PACK_AB R6, R167, R9 ;  /* 0x00000009a706723e */ /* 0x020fce00000010ff */
[----:B------:R-:W5:Y:S01]  /*45b0*/  MUFU.EX2 R172, R2 ;  /* 0x0000000200ac7308 */ /* 0x000f620000000800 */
[----:B--2---:R-:W-:Y:S02]  /*45c0*/  F2FP.BF16.PACK_AB R5, R252, R176 ;  /* 0x000000b0fc05723e */ /* 0x004fe400000010ff */
[----:B----4-:R-:W-:Y:S02]  /*45d0*/  F2FP.BF16.PACK_AB R4, R174, R173 ;  /* 0x000000adae04723e */ /* 0x010fe400000010ff */
[----:B-----5:R-:W-:Y:S01]  /*45e0*/  F2FP.BF16.PACK_AB R7, R172, R10 ;  /* 0x0000000aac07723e */ /* 0x020fe200000010ff */
[----:B------:R-:W-:-:S04]  /*45f0*/  FFMA.FTZ R2, R60, c[0x0][0x2d0], -R8 ;  /* 0x0000b4003c027a23 */ /* 0x000fc80000010808 */
[----:B------:R2:W-:Y:S02]  /*4600*/  MUFU.EX2 R175, R2 ;  /* 0x0000000200af7308 */ /* 0x0005e40000000800 */
[C---:B-1----:R-:W-:Y:S08]  /*4610*/  HMMA.16816.F32.BF16 R104, R4.reuse, R12, RZ ;  /* 0x0000000c0468723c */ /* 0x042ff000000418ff */
[----:B------:R-:W-:Y:S01]  /*4620*/  HMMA.16816.F32.BF16 R80, R4, R14, RZ ;  /* 0x0000000e0450723c */ /* 0x000fe200000418ff */
[----:B------:R-:W1:Y:S01]  /*4630*/  LDSM.16.MT88.4 R12, [R199+0x4100] ;  /* 0x00410000c70c783b */ /* 0x000e620000004200 */
[----:B--2---:R-:W-:-:S06]  /*4640*/  FFMA.FTZ R2, R61, c[0x0][0x2d0], -R8 ;  /* 0x0000b4003d027a23 */ /* 0x004fcc0000010808 */
[C---:B------:R-:W-:Y:S01]  /*4650*/  HMMA.16816.F32.BF16 R112, R4.reuse, R20, RZ ;  /* 0x000000140470723c */ /* 0x040fe200000418ff */
[----:B------:R2:W4:Y:S07]  /*4660*/  MUFU.EX2 R177, R2 ;  /* 0x0000000200b17308 */ /* 0x00052e0000000800 */
[C---:B------:R-:W-:Y:S01]  /*4670*/  HMMA.16816.F32.BF16 R84, R4.reuse, R22, RZ ;  /* 0x000000160454723c */ /* 0x040fe200000418ff */
[----:B------:R-:W-:Y:S07]  /*4680*/  LDSM.16.MT88.4 R20, [R200+0x6100] ;  /* 0x00610000c814783b */ /* 0x000fee0000004200 */
[----:B---3--:R-:W-:Y:S01]  /*4690*/  HMMA.16816.F32.BF16 R108, R4, R16, RZ ;  /* 0x00000010046c723c */ /* 0x008fe200000418ff */
[----:B--2---:R-:W-:-:S04]  /*46a0*/  FFMA.FTZ R2, R62, c[0x0][0x2d0], -R8 ;  /* 0x0000b4003e027a23 */ /* 0x004fc80000010808 */
[----:B------:R2:W-:Y:S03]  /*46b0*/  MUFU.EX2 R223, R2 ;  /* 0x0000000200df7308 */ /* 0x0005e60000000800 */
[C---:B------:R-:W-:Y:S01]  /*46c0*/  HMMA.16816.F32.BF16 R124, R4.reuse, R18, RZ ;  /* 0x00000012047c723c */ /* 0x040fe200000418ff */
[----:B------:R-:W-:Y:S07]  /*46d0*/  LDSM.16.MT88.4 R16, [R197+0x6100] ;  /* 0x00610000c510783b */ /* 0x000fee0000004200 */
[----:B------:R-:W-:Y:S01]  /*46e0*/  HMMA.16816.F32.BF16 R100, R4, R24, RZ ;  /* 0x000000180464723c */ /* 0x000fe200000418ff */
[----:B--2---:R-:W-:-:S07]  /*46f0*/  FFMA.FTZ R2, R63, c[0x0][0x2d0], -R8 ;  /* 0x0000b4003f027a23 */ /* 0x004fce0000010808 */
[C---:B-1----:R-:W-:Y:S01]  /*4700*/  HMMA.16816.F32.BF16 R136, R4.reuse, R12, RZ ;  /* 0x0000000c0488723c */ /* 0x042fe200000418ff */
[----:B------:R1:W2:Y:S07]  /*4710*/  MUFU.EX2 R11, R2 ;  /* 0x00000002000b7308 */ /* 0x0002ae0000000800 */
[C---:B------:R-:W-:Y:S01]  /*4720*/  HMMA.16816.F32.BF16 R132, R4.reuse, R14, RZ ;  /* 0x0000000e0484723c */ /* 0x040fe200000418ff */
[----:B------:R-:W3:Y:S07]  /*4730*/  LDSM.16.MT88.4 R12, [R199+0x6100] ;  /* 0x00610000c70c783b */ /* 0x000eee0000004200 */
[----:B------:R-:W-:Y:S01]  /*4740*/  HMMA.16816.F32.BF16 R68, R4, R26, RZ ;  /* 0x0000001a0444723c */ /* 0x000fe200000418ff */
[----:B------:R-:W5:Y:S01]  /*4750*/  LDSM.16.MT88.4 R24, [R198+0x6100] ;  /* 0x00610000c618783b */ /* 0x000f620000004200 */
[----:B-1----:R-:W-:-:S04]  /*4760*/  FFMA.FTZ R2, R58, c[0x0][0x2d0], -R0 ;  /* 0x0000b4003a027a23 */ /* 0x002fc80000010800 */
[----:B------:R1:W-:Y:S02]  /*4770*/  MUFU.EX2 R247, R2 ;  /* 0x0000000200f77308 */ /* 0x0003e40000000800 */
[C---:B------:R-:W-:Y:S08]  /*4780*/  HMMA.16816.F32.BF16 R64, R4.reuse, R32, RZ ;  /* 0x000000200440723c */ /* 0x040ff000000418ff */
[----:B------:R-:W-:Y:S01]  /*4790*/  HMMA.16816.F32.BF16 R76, R4, R34, RZ ;  /* 0x00000022044c723c */ /* 0x000fe200000418ff */
[----:B------:R-:W2:Y:S01]  /*47a0*/  LDSM.16.MT88.4 R32, [R197+0x900] ;  /* 0x00090000c520783b */ /* 0x000ea20000004200 */
[----:B-1----:R-:W-:-:S06]  /*47b0*/  FFMA.FTZ R2, R56, c[0x0][0x2d0], -R0 ;  /* 0x0000b40038027a23 */ /* 0x002fcc0000010800 */
[C---:B------:R-:W-:Y:S01]  /*47c0*/  HMMA.16816.F32.BF16 R116, R4.reuse, R40, RZ ;  /* 0x000000280474723c */ /* 0x040fe200000418ff */
[----:B------:R1:W1:Y:S07]  /*47d0*/  MUFU.EX2 R244, R2 ;  /* 0x0000000200f47308 */ /* 0x00026e0000000800 */
[C---:B------:R-:W-:Y:S08]  /*47e0*/  HMMA.16816.F32.BF16 R128, R4.reuse, R42, RZ ;  /* 0x0000002a0480723c */ /* 0x040ff000000418ff */
[----:B------:R-:W-:Y:S01]  /*47f0*/  HMMA.16816.F32.BF16 R40, R4, R28, RZ ;  /* 0x0000001c0428723c */ /* 0x000fe200000418ff */
[----:B-1----:R-:W-:-:S04]  /*4800*/  FFMA.FTZ R2, R57, c[0x0][0x2d0], -R0 ;  /* 0x0000b40039027a23 */ /* 0x002fc80000010800 */
[----:B------:R1:W-:Y:S03]  /*4810*/  MUFU.EX2 R245, R2 ;  /* 0x0000000200f57308 */ /* 0x0003e60000000800 */
[C---:B------:R-:W-:Y:S01]  /*4820*/  HMMA.16816.F32.BF16 R72, R4.reuse, R30, RZ ;  /* 0x0000001e0448723c */ /* 0x040fe200000418ff */
[----:B------:R-:W2:Y:S07]  /*4830*/  LDSM.16.MT88.4 R28, [R198+0x900] ;  /* 0x00090000c61c783b */ /* 0x000eae0000004200 */
[----:B---3--:R-:W-:Y:S01]  /*4840*/  HMMA.16816.F32.BF16 R188, R4, R14, RZ ;  /* 0x0000000e04bc723c */ /* 0x008fe200000418ff */
[----:B-1----:R-:W-:-:S07]  /*4850*/  FFMA.FTZ R2, R59, c[0x0][0x2d0], -R0 ;  /* 0x0000b4003b027a23 */ /* 0x002fce0000010800 */
[C---:B------:R-:W-:Y:S01]  /*4860*/  HMMA.16816.F32.BF16 R160, R4.reuse, R20, RZ ;  /* 0x0000001404a0723c */ /* 0x040fe200000418ff */
[----:B------:R1:W3:Y:S07]  /*4870*/  MUFU.EX2 R235, R2 ;  /* 0x0000000200eb7308 */ /* 0x0002ee0000000800 */
[C---:B------:R-:W-:Y:S01]  /*4880*/  HMMA.16816.F32.BF16 R56, R4.reuse, R22, RZ ;  /* 0x000000160438723c */ /* 0x040fe200000418ff */
[----:B------:R-:W2:Y:S07]  /*4890*/  LDSM.16.MT88.4 R20, [R200+0x900] ;  /* 0x00090000c814783b */ /* 0x000eae0000004200 */
[----:B------:R-:W-:Y:S01]  /*48a0*/  HMMA.16816.F32.BF16 R140, R4, R16, RZ ;  /* 0x00000010048c723c */ /* 0x000fe200000418ff */
[----:B------:R-:W-:Y:S01]  /*48b0*/  MOV R184, R189 ;  /* 0x000000bd00b87202 */ /* 0x000fe20000000f00 */
[----:B------:R-:W-:Y:S01]  /*48c0*/  IMAD.MOV.U32 R179, RZ, RZ, R190 ;  /* 0x000000ffffb37224 */ /* 0x000fe200078e00be */
[----:B-1----:R-:W-:Y:S01]  /*48d0*/  MOV R2, R188 ;  /* 0x000000bc00027202 */ /* 0x002fe20000000f00 */
[----:B------:R-:W-:-:S04]  /*48e0*/  IMAD.MOV.U32 R178, RZ, RZ, R191 ;  /* 0x000000ffffb27224 */ /* 0x000fc800078e00bf */
[C---:B------:R-:W-:Y:S01]  /*48f0*/  HMMA.16816.F32.BF16 R60, R4.reuse, R18, RZ ;  /* 0x00000012043c723c */ /* 0x040fe200000418ff */
[----:B------:R-:W1:Y:S07]  /*4900*/  LDSM.16.MT88.4 R16, [R199+0x900] ;  /* 0x00090000c710783b */ /* 0x000e6e0000004200 */
[C---:B------:R-:W-:Y:S01]  /*4910*/  HMMA.16816.F32.BF16 R180, R4.reuse, R12, RZ ;  /* 0x0000000c04b4723c */ /* 0x040fe200000418ff */
        /* <DEDUP_REMOVED lines=8> */
[C---:B------:R-:W-:Y:S08]  /*49a0*/  HMMA.16816.F32.BF16 R44, R4.reuse, R46, RZ ;  /* 0x0000002e042c723c */ /* 0x040ff000000418ff */
[C---:B-----5:R-:W-:Y:S08]  /*49b0*/  HMMA.16816.F32.BF16 R148, R4.reuse, R24, RZ ;  /* 0x000000180494723c */ /* 0x060ff000000418ff */
[----:B------:R-:W-:Y:S07]  /*49c0*/  HMMA.16816.F32.BF16 R152, R4, R26, RZ ;  /* 0x0000001a0498723c */ /* 0x000fee00000418ff */
[----:B----4-:R-:W-:-:S02]  /*49d0*/  F2FP.BF16.PACK_AB R4, R177, R175 ;  /* 0x000000afb104723e */ /* 0x010fc400000010ff */
[----:B--2---:R-:W-:Y:S02]  /*49e0*/  F2FP.BF16.PACK_AB R6, R11, R223 ;  /* 0x000000df0b06723e */ /* 0x004fe400000010ff */
[----:B------:R-:W-:Y:S02]  /*49f0*/  F2FP.BF16.PACK_AB R5, R244, R247 ;  /* 0x000000f7f405723e */ /* 0x000fe400000010ff */
[----:B---3--:R-:W-:-:S07]  /*4a00*/  F2FP.BF16.PACK_AB R7, R235, R245 ;  /* 0x000000f5eb07723e */ /* 0x008fce00000010ff */
[C---:B------:R-:W-:Y:S08]  /*4a10*/  HMMA.16816.F32.BF16 R24, R4.reuse, R32, R116 ;  /* 0x000000200418723c */ /* 0x040ff00000041874 */
[C---:B------:R-:W-:Y:S08]  /*4a20*/  HMMA.16816.F32.BF16 R228, R4.reuse, R28, R112 ;  /* 0x0000001c04e4723c */ /* 0x040ff00000041870 */
[C---:B------:R-:W-:Y:S01]  /*4a30*/  HMMA.16816.F32.BF16 R188, R4.reuse, R30, R84 ;  /* 0x0000001e04bc723c */ /* 0x040fe20000041854 */
[----:B------:R-:W2:Y:S07]  /*4a40*/  LDSM.16.MT88.4 R28, [R200+0x2900] ;  /* 0x00290000c81c783b */ /* 0x000eae0000004200 */
[----:B------:R-:W-:Y:S01]  /*4a50*/  HMMA.16816.F32.BF16 R32, R4, R34, R128 ;  /* 0x000000220420723c */ /* 0x000fe20000041880 */
[----:B------:R-:W-:Y:S01]  /*4a60*/  IMAD.MOV.U32 R116, RZ, RZ, R24 ;  /* 0x000000ffff747224 */ /* 0x000fe200078e0018 */
[----:B------:R-:W-:Y:S01]  /*4a70*/  MOV R165, R26 ;  /* 0x0000001a00a57202 */ /* 0x000fe20000000f00 */
[----:B------:R-:W-:-:S02]  /*4a80*/  IMAD.MOV.U32 R166, RZ, RZ, R25 ;  /* 0x000000ffffa67224 */ /* 0x000fc400078e0019 */
[----:B------:R-:W-:Y:S02]  /*4a90*/  IMAD.MOV.U32 R164, RZ, RZ, R27 ;  /* 0x000000ffffa47224 */ /* 0x000fe400078e001b */
[----:B------:R-:W3:Y:S01]  /*4aa0*/  LDSM.16.MT88.4 R24, [R198+0x2900] ;  /* 0x00290000c618783b */ /* 0x000ee20000004200 */
[C---:B------:R-:W-:Y:S08]  /*4ab0*/  HMMA.16816.F32.BF16 R248, R4.reuse, R22, R124 ;  /* 0x0000001604f8723c */ /* 0x040ff0000004187c */
[C---:B-1----:R-:W-:Y:S08]  /*4ac0*/  HMMA.16816.F32.BF16 R124, R4.reuse, R16, R104 ;  /* 0x00000010047c723c */ /* 0x042ff00000041868 */
[----:B------:R-:W-:Y:S01]  /*4ad0*/  HMMA.16816.F32.BF16 R192, R4, R20, R108 ;  /* 0x0000001404c0723c */ /* 0x000fe2000004186c */
[----:B------:R-:W-:Y:S01]  /*4ae0*/  IMAD.MOV.U32 R128, RZ, RZ, R35 ;  /* 0x000000ffff807224 */ /* 0x000fe200078e0023 */
[----:B------:R-:W-:Y:S01]  /*4af0*/  MOV R119, R33 ;  /* 0x0000002100777202 */ /* 0x000fe20000000f00 */
[----:B------:R-:W-:Y:S01]  /*4b00*/  IMAD.MOV.U32 R118, RZ, RZ, R34 ;  /* 0x000000ffff767224 */ /* 0x000fe200078e0022 */
[----:B------:R-:W-:Y:S01]  /*4b10*/  LDSM.16.MT88.4 R20, [R197+0x4900] ;  /* 0x00490000c514783b */ /* 0x000fe20000004200 */
[----:B------:R-:W-:-:S03]  /*4b20*/  IMAD.MOV.U32 R117, RZ, RZ, R32 ;  /* 0x000000ffff757224 */ /* 0x000fc600078e0020 */
[C---:B------:R-:W-:Y:S01]  /*4b30*/  HMMA.16816.F32.BF16 R104, R4.reuse, R18, R80 ;  /* 0x000000120468723c */ /* 0x040fe20000041850 */
[----:B------:R-:W1:Y:S04]  /*4b40*/  LDSM.16.MT88.4 R16, [R198+0x4900] ;  /* 0x00490000c610783b */ /* 0x000e680000004200 */
[----:B------:R-:W-:Y:S02]  /*4b50*/  LDSM.16.MT88.4 R32, [R199+0x2900] ;  /* 0x00290000c720783b */ /* 0x000fe40000004200 */
[----:B------:R-:W-:Y:S01]  /*4b60*/  IMAD.MOV.U32 R80, RZ, RZ, R128 ;  /* 0x000000ffff507224 */ /* 0x000fe200078e0080 */
[----:B------:R-:W-:Y:S01]  /*4b70*/  HMMA.16816.F32.BF16 R108, R4, R12, R64 ;  /* 0x0000000c046c723c */ /* 0x000fe20000041840 */
[----:B------:R-:W-:Y:S01]  /*4b80*/  MOV R83, R179 ;  /* 0x000000b300537202 */ /* 0x000fe20000000f00 */
[----:B------:R-:W-:Y:S01]  /*4b90*/  IMAD.MOV.U32 R82, RZ, RZ, R184 ;  /* 0x000000ffff527224 */ /* 0x000fe200078e00b8 */
[----:B------:R-:W-:-:S04]  /*4ba0*/  MOV R81, R185 ;  /* 0x000000b900517202 */ /* 0x000fc80000000f00 */
[----:B------:R-:W-:Y:S01]  /*4bb0*/  IMAD.MOV.U32 R66, RZ, RZ, R119 ;  /* 0x000000ffff427224 */ /* 0x000fe200078e0077 */
[----:B------:R-:W-:Y:S01]  /*4bc0*/  HMMA.16816.F32.BF16 R112, R4, R14, R76 ;  /* 0x0000000e0470723c */ /* 0x000fe2000004184c */
[----:B------:R-:W4:Y:S01]  /*4bd0*/  LDSM.16.MT88.4 R12, [R200+0x4900] ;  /* 0x00490000c80c783b */ /* 0x000f220000004200 */
[----:B------:R-:W-:Y:S01]  /*4be0*/  IMAD.MOV.U32 R67, RZ, RZ, R118 ;  /* 0x000000ffff437224 */ /* 0x000fe200078e0076 */
[----:B------:R-:W-:Y:S01]  /*4bf0*/  MOV R65, R117 ;  /* 0x0000007500417202 */ /* 0x000fe20000000f00 */
[----:B------:R-:W-:-:S03]  /*4c00*/  IMAD.MOV.U32 R64, RZ, RZ, R178 ;  /* 0x000000ffff407224 */ /* 0x000fc600078e00b2 */
[----:B------:R-:W-:Y:S01]  /*4c10*/  IMAD.MOV.U32 R79, RZ, RZ, R116 ;  /* 0x000000ffff4f7224 */ /* 0x000fe200078e0074 */
[C---:B--2---:R-:W-:Y:S08]  /*4c20*/  HMMA.16816.F32.BF16 R84, R4.reuse, R28, R100 ;  /* 0x0000001c0454723c */ /* 0x044ff00000041864 */
[C---:B---3--:R-:W-:Y:S07]  /*4c30*/  HMMA.16816.F32.BF16 R116, R4.reuse, R24, R40 ;  /* 0x000000180474723c */ /* 0x048fee0000041828 */
[----:B------:R-:W-:Y:S01]  /*4c40*/  IMAD.MOV.U32 R43, RZ, RZ, R173 ;  /* 0x000000ffff2b7224 */ /* 0x000fe200078e00ad */
[----:B------:R-:W-:Y:S01]  /*4c50*/  HMMA.16816.F32.BF16 R240, R4, R26, R72 ;  /* 0x0000001a04f0723c */ /* 0x000fe20000041848 */
[----:B------:R-:W2:Y:S01]  /*4c60*/  LDSM.16.MT88.4 R24, [R199+0x4900] ;  /* 0x00490000c718783b */ /* 0x000ea20000004200 */
[----:B------:R-:W-:Y:S01]  /*4c70*/  MOV R42, R172 ;  /* 0x000000ac002a7202 */ /* 0x000fe20000000f00 */
[----:B------:R-:W-:-:S05]  /*4c80*/  IMAD.MOV.U32 R41, RZ, RZ, R167 ;  /* 0x000000ffff297224 */ /* 0x000fca00078e00a7 */
[C---:B------:R-:W-:Y:S01]  /*4c90*/  HMMA.16816.F32.BF16 R236, R4.reuse, R30, R68 ;  /* 0x0000001e04ec723c */ /* 0x040fe20000041844 */
[----:B------:R-:W3:Y:S01]  /*4ca0*/  LDSM.16.MT88.4 R28, [R197+0x6900] ;  /* 0x00690000c51c783b */ /* 0x000ee20000004200 */
[----:B------:R-:W-:Y:S01]  /*4cb0*/  IMAD.MOV.U32 R101, RZ, RZ, R86 ;  /* 0x000000ffff657224 */ /* 0x000fe200078e0056 */
[----:B------:R-:W-:Y:S01]  /*4cc0*/  MOV R100, R87 ;  /* 0x0000005700647202 */ /* 0x000fe20000000f00 */
[----:B------:R-:W-:Y:S01]  /*4cd0*/  IMAD.MOV.U32 R87, RZ, RZ, R177 ;  /* 0x000000ffff577224 */ /* 0x000fe200078e00b1 */
[----:B------:R-:W-:Y:S01]  /*4ce0*/  MOV R103, R84 ;  /* 0x0000005400677202 */ /* 0x000fe20000000f00 */
[----:B------:R-:W-:Y:S02]  /*4cf0*/  IMAD.MOV.U32 R86, RZ, RZ, R176 ;  /* 0x000000ffff567224 */ /* 0x000fe400078e00b0 */
[----:B-1----:R-:W-:Y:S01]  /*4d00*/  HMMA.16816.F32.BF16 R128, R4, R16, R88 ;  /* 0x000000100480723c */ /* 0x002fe20000041858 */
[----:B------:R-:W-:Y:S01]  /*4d10*/  IMAD.MOV.U32 R102, RZ, RZ, R85 ;  /* 0x000000ffff667224 */ /* 0x000fe200078e0055 */
[----:B------:R-:W-:Y:S01]  /*4d20*/  MOV R85, R175 ;  /* 0x000000af00557202 */ /* 0x000fe20000000f00 */
[----:B------:R-:W-:-:S04]  /*4d30*/  IMAD.MOV.U32 R84, RZ, RZ, R174 ;  /* 0x000000ffff547224 */ /* 0x000fc800078e00ae */
[----:B------:R-:W-:Y:S01]  /*4d40*/  IMAD.MOV.U32 R17, RZ, RZ, R79 ;  /* 0x000000ffff117224 */ /* 0x000fe200078e004f */
[----:B----4-:R-:W-:Y:S01]  /*4d50*/  HMMA.16816.F32.BF16 R88, R4, R12, R36 ;  /* 0x0000000c0458723c */ /* 0x010fe20000041824 */
[----:B------:R-:W-:-:S06]  /*4d60*/  MOV R16, R64 ;  /* 0x0000004000107202 */ /* 0x000fcc0000000f00 */
[----:B------:R-:W-:Y:S01]  /*4d70*/  IMAD.MOV.U32 R39, RZ, RZ, R2 ;  /* 0x000000ffff277224 */ /* 0x000fe200078e0002 */
[C---:B------:R-:W-:Y:S01]  /*4d80*/  HMMA.16816.F32.BF16 R72, R4.reuse, R14, R44 ;  /* 0x0000000e0448723c */ /* 0x040fe2000004182c */
[----:B------:R-:W1:Y:S01]  /*4d90*/  LDSM.16.MT88.4 R12, [R200+0x6900] ;  /* 0x00690000c80c783b */ /* 0x000e620000004200 */
[----:B------:R-:W-:Y:S02]  /*4da0*/  FFMA.FTZ R2, R157, c[0x0][0x2d0], -R8 ;  /* 0x0000b4009d027a23 */ /* 0x000fe40000010808 */
[----:B------:R-:W-:Y:S02]  /*4db0*/  IMAD.MOV.U32 R38, RZ, RZ, R84 ;  /* 0x000000ffff267224 */ /* 0x000fe400078e0054 */
[----:B------:R4:W-:Y:S01]  /*4dc0*/  MUFU.EX2 R40, R2 ;  /* 0x0000000200287308 */ /* 0x0009e20000000800 */
[----:B------:R-:W-:Y:S01]  /*4dd0*/  IMAD.MOV.U32 R44, RZ, RZ, R39 ;  /* 0x000000ffff2c7224 */ /* 0x000fe200078e0027 */
[----:B------:R-:W-:Y:S01]  /*4de0*/  HMMA.16816.F32.BF16 R176, R4, R34, R120 ;  /* 0x0000002204b0723c */ /* 0x000fe20000041878 */
[----:B------:R-:W-:-:S02]  /*4df0*/  IMAD.MOV.U32 R39, RZ, RZ, R85 ;  /* 0x000000ffff277224 */ /* 0x000fc400078e0055 */
[----:B------:R-:W-:-:S04]  /*4e00*/  IMAD.MOV.U32 R47, RZ, RZ, R16 ;  /* 0x000000ffff2f7224 */ /* 0x000fc800078e0010 */
[----:B------:R-:W-:Y:S01]  /*4e10*/  IMAD.MOV.U32 R120, RZ, RZ, R166 ;  /* 0x000000ffff787224 */ /* 0x000fe200078e00a6 */
[----:B------:R-:W-:Y:S01]  /*4e20*/  MOV R121, R165 ;  /* 0x000000a500797202 */ /* 0x000fe20000000f00 */
[----:B------:R-:W-:Y:S01]  /*4e30*/  IMAD.MOV.U32 R122, RZ, RZ, R164 ;  /* 0x000000ffff7a7224 */ /* 0x000fe200078e00a4 */
[----:B------:R-:W-:Y:S01]  /*4e40*/  HMMA.16816.F32.BF16 R172, R4, R20, R92 ;  /* 0x0000001404ac723c */ /* 0x000fe2000004185c */
[----:B------:R-:W-:Y:S02]  /*4e50*/  IMAD.MOV.U32 R123, RZ, RZ, R81 ;  /* 0x000000ffff7b7224 */ /* 0x000fe400078e0051 */
[----:B----4-:R-:W-:-:S05]  /*4e60*/  FFMA.FTZ R2, R158, c[0x0][0x2d0], -R8 ;  /* 0x0000b4009e027a23 */ /* 0x010fca0000010808 */
[C---:B------:R-:W-:Y:S01]  /*4e70*/  HMMA.16816.F32.BF16 R164, R4.reuse, R22, R52 ;  /* 0x0000001604a4723c */ /* 0x040fe20000041834 */
[----:B------:R-:W4:Y:S01]  /*4e80*/  LDSM.16.MT88.4 R20, [R198+0x6900] ;  /* 0x00690000c614783b */ /* 0x000f220000004200 */
[----:B------:R5:W1:Y:S06]  /*4e90*/  MUFU.EX2 R36, R2 ;  /* 0x0000000200247308 */ /* 0x000a6c0000000800 */
[C---:B------:R-:W-:Y:S01]  /*4ea0*/  HMMA.16816.F32.BF16 R184, R4.reuse, R32, R96 ;  /* 0x0000002004b8723c */ /* 0x040fe20000041860 */
[----:B------:R-:W1:Y:S06]  /*4eb0*/  LDSM.16.MT88.4 R32, [R199+0x6900] ;  /* 0x00690000c720783b */ /* 0x000e6c0000004200 */
[----:B------:R-:W-:Y:S01]  /*4ec0*/  IMAD.MOV.U32 R99, RZ, RZ, R80 ;  /* 0x000000ffff637224 */ /* 0x000fe200078e0050 */
[----:B------:R-:W-:Y:S01]  /*4ed0*/  HMMA.16816.F32.BF16 R92, R4, R18, R48 ;  /* 0x00000012045c723c */ /* 0x000fe20000041830 */
[----:B------:R-:W-:Y:S01]  /*4ee0*/  IMAD.MOV.U32 R96, RZ, RZ, R65 ;  /* 0x000000ffff607224 */ /* 0x000fe200078e0041 */
[----:B------:R-:W-:Y:S01]  /*4ef0*/  MOV R98, R67 ;  /* 0x0000004300627202 */ /* 0x000fe20000000f00 */
[----:B-----5:R-:W-:-:S02]  /*4f00*/  FFMA.FTZ R2, R159, c[0x0][0x2d0], -R8 ;  /* 0x0000b4009f027a23 */ /* 0x020fc40000010808 */
[----:B------:R-:W-:Y:S02]  /*4f10*/  IMAD.MOV.U32 R97, RZ, RZ, R66 ;  /* 0x000000ffff617224 */ /* 0x000fe400078e0042 */
[----:B------:R5:W1:Y:S01]  /*4f20*/  MUFU.EX2 R37, R2 ;  /* 0x0000000200257308 */ /* 0x000a620000000800 */
[----:B------:R-:W-:Y:S01]  /*4f30*/  MOV R18, R82 ;  /* 0x0000005200127202 */ /* 0x000fe20000000f00 */
[----:B------:R-:W-:Y:S01]  /*4f40*/  IMAD.MOV.U32 R19, RZ, RZ, R83 ;  /* 0x000000ffff137224 */ /* 0x000fe200078e0053 */
[----:B--2---:R-:W-:Y:S02]  /*4f50*/  HMMA.16816.F32.BF16 R52, R4, R24, R136 ;  /* 0x000000180434723c */ /* 0x004fe40000041888 */
[----:B------:R-:W-:Y:S01]  /*4f60*/  MOV R45, R18 ;  /* 0x00000012002d7202 */ /* 0x000fe20000000f00 */
[----:B------:R-:W-:-:S04]  /*4f70*/  IMAD.MOV.U32 R46, RZ, RZ, R19 ;  /* 0x000000ffff2e7224 */ /* 0x000fc800078e0013 */
[----:B------:R-:W-:Y:S01]  /*4f80*/  IMAD.MOV.U32 R138, RZ, RZ, R38 ;  /* 0x000000ffff8a7224 */ /* 0x000fe200078e0026 */
[----:B------:R-:W-:Y:S01]  /*4f90*/  HMMA.16816.F32.BF16 R80, R4, R26, R132 ;  /* 0x0000001a0450723c */ /* 0x000fe20000041884 */
[----:B------:R-:W2:Y:S01]  /*4fa0*/  LDSM.16.MT88.4 R24, [R197+0x1100] ;  /* 0x00110000c518783b */ /* 0x000ea20000004200 */
[----:B------:R-:W-:Y:S02]  /*4fb0*/  IMAD.MOV.U32 R139, RZ, RZ, R41 ;  /* 0x000000ffff8b7224 */ /* 0x000fe400078e0029 */
[----:B-----5:R-:W-:-:S03]  /*4fc0*/  FFMA.FTZ R2, R168, c[0x0][0x2d0], -R8 ;  /* 0x0000b400a8027a23 */ /* 0x020fc60000010808 */
[----:B------:R-:W-:Y:S01]  /*4fd0*/  IMAD.MOV.U32 R133, RZ, RZ, R120 ;  /* 0x000000ffff857224 */ /* 0x000fe200078e0078 */
[C---:B---3--:R-:W-:Y:S01]  /*4fe0*/  HMMA.16816.F32.BF16 R76, R4.reuse, R30, R60 ;  /* 0x0000001e044c723c */ /* 0x048fe2000004183c */
[----:B------:R3:W5:Y:S01]  /*4ff0*/  MUFU.EX2 R168, R2 ;  /* 0x0000000200a87308 */ /* 0x0007620000000800 */
[----:B------:R-:W-:Y:S01]  /*5000*/  IMAD.MOV.U32 R134, RZ, RZ, R121 ;  /* 0x000000ffff867224 */ /* 0x000fe200078e0079 */
[----:B------:R-:W-:Y:S01]  /*5010*/  MOV R120, R86 ;  /* 0x0000005600787202 */ /* 0x000fe20000000f00 */
[----:B------:R-:W-:Y:S01]  /*5020*/  IMAD.MOV.U32 R121, RZ, RZ, R87 ;  /* 0x000000ffff797224 */ /* 0x000fe200078e0057 */
[----:B------:R-:W-:Y:S01]  /*5030*/  MOV R135, R122 ;  /* 0x0000007a00877202 */ /* 0x000fe20000000f00 */
[----:B------:R-:W-:Y:S01]  /*5040*/  IMAD.MOV.U32 R122, RZ, RZ, R223 ;  /* 0x000000ffff7a7224 */ /* 0x000fe200078e00df */
[----:B------:R-:W-:Y:S01]  /*5050*/  MOV R132, R17 ;  /* 0x0000001100847202 */ /* 0x000fe20000000f00 */
[----:B-1----:R-:W-:Y:S01]  /*5060*/  HMMA.16816.F32.BF16 R60, R4, R12, R160 ;  /* 0x0000000c043c723c */ /* 0x002fe200000418a0 */
[----:B------:R-:W-:Y:S01]  /*5070*/  LDSM.16.MT88.4 R16, [R199+0x1100] ;  /* 0x00110000c710783b */ /* 0x000fe20000004200 */
[----:B------:R-:W-:Y:S01]  /*5080*/  IMAD.MOV.U32 R136, RZ, RZ, R139 ;  /* 0x000000ffff887224 */ /* 0x000fe200078e008b */
[----:B------:R-:W-:-:S05]  /*5090*/  MOV R139, R120 ;  /* 0x00000078008b7202 */ /* 0x000fca0000000f00 */
[C---:B------:R-:W-:Y:S01]  /*50a0*/  HMMA.16816.F32.BF16 R84, R4.reuse, R14, R56 ;  /* 0x0000000e0454723c */ /* 0x040fe20000041838 */
[----:B---3--:R-:W-:Y:S01]  /*50b0*/  FFMA.FTZ R2, R144, c[0x0][0x2d0], -R0 ;  /* 0x0000b40090027a23 */ /* 0x008fe20000010800 */
[----:B------:R-:W1:Y:S01]  /*50c0*/  LDSM.16.MT88.4 R12, [R197+0x3100] ;  /* 0x00310000c50c783b */ /* 0x000e620000004200 */
[----:B------:R-:W-:Y:S02]  /*50d0*/  IMAD.MOV.U32 R144, RZ, RZ, R36 ;  /* 0x000000ffff907224 */ /* 0x000fe400078e0024 */
[----:B------:R3:W-:Y:S01]  /*50e0*/  MUFU.EX2 R223, R2 ;  /* 0x0000000200df7308 */ /* 0x0007e20000000800 */
[----:B------:R-:W-:Y:S02]  /*50f0*/  IMAD.MOV.U32 R36, RZ, RZ, R42 ;  /* 0x000000ffff247224 */ /* 0x000fe400078e002a */
[C---:B----4-:R-:W-:Y:S07]  /*5100*/  HMMA.16816.F32.BF16 R48, R4.reuse, R22, R152 ;  /* 0x000000160430723c */ /* 0x050fee0000041898 */
[----:B------:R-:W-:Y:S01]  /*5110*/  MOV R155, R37 ;  /* 0x00000025009b7202 */ /* 0x000fe20000000f00 */
[----:B------:R-:W-:Y:S01]  /*5120*/  IMAD.MOV.U32 R154, RZ, RZ, R36 ;  /* 0x000000ffff9a7224 */ /* 0x000fe200078e0024 */
[----:B------:R-:W-:Y:S01]  /*5130*/  MOV R37, R43 ;  /* 0x0000002b00257202 */ /* 0x000fe20000000f00 */
[----:B------:R-:W-:Y:S01]  /*5140*/  IMAD.MOV.U32 R153, RZ, RZ, R39 ;  /* 0x000000ffff997224 */ /* 0x000fe200078e0027 */
[----:B------:R-:W-:Y:S01]  /*5150*/  HMMA.16816.F32.BF16 R64, R4, R20, R148 ;  /* 0x000000140440723c */ /* 0x000fe20000041894 */
[----:B------:R-:W-:Y:S01]  /*5160*/  LDSM.16.MT88.4 R20, [R198+0x1100] ;  /* 0x00110000c614783b */ /* 0x000fe20000004200 */
[----:B---3--:R-:W-:Y:S01]  /*5170*/  FFMA.FTZ R2, R145, c[0x0][0x2d0], -R0 ;  /* 0x0000b40091027a23 */ /* 0x008fe20000010800 */
[----:B------:R-:W-:-:S02]  /*5180*/  MOV R137, R37 ;  /* 0x0000002500897202 */ /* 0x000fc40000000f00 */
[----:B------:R-:W3:Y:S01]  /*5190*/  LDSM.16.MT88.4 R36, [R199+0x3100] ;  /* 0x00310000c724783b */ /* 0x000ee20000004200 */
[----:B------:R4:W1:Y:S01]  /*51a0*/  MUFU.EX2 R159, R2 ;  /* 0x00000002009f7308 */ /* 0x0008620000000800 */
[----:B------:R-:W-:Y:S01]  /*51b0*/  MOV R145, R40 ;  /* 0x0000002800917202 */ /* 0x000fe20000000f00 */
[C---:B------:R-:W-:Y:S01]  /*51c0*/  HMMA.16816.F32.BF16 R68, R4.reuse, R28, R140 ;  /* 0x0000001c0444723c */ /* 0x040fe2000004188c */
[----:B------:R-:W2:Y:S04]  /*51d0*/  LDSM.16.MT88.4 R28, [R200+0x3100] ;  /* 0x00310000c81c783b */ /* 0x000ea80000004200 */
[----:B------:R-:W-:Y:S03]  /*51e0*/  LDSM.16.MT88.4 R40, [R200+0x1100] ;  /* 0x00110000c828783b */ /* 0x000fe60000004200 */
[----:B------:R-:W-:Y:S01]  /*51f0*/  HMMA.16816.F32.BF16 R56, R4, R32, R180 ;  /* 0x000000200438723c */ /* 0x000fe200000418b4 */
[----:B----4-:R-:W-:-:S06]  /*5200*/  FFMA.FTZ R2, R147, c[0x0][0x2d0], -R0 ;  /* 0x0000b40093027a23 */ /* 0x010fcc0000010800 */
[----:B------:R-:W-:Y:S01]  /*5210*/  MOV R182, R123 ;  /* 0x0000007b00b67202 */ /* 0x000fe20000000f00 */
[----:B------:R-:W-:Y:S01]  /*5220*/  HMMA.16816.F32.BF16 R44, R4, R34, R44 ;  /* 0x00000022042c723c */ /* 0x000fe2000004182c */
[----:B------:R-:W4:Y:S01]  /*5230*/  LDSM.16.MT88.4 R32, [R198+0x3100] ;  /* 0x00310000c620783b */ /* 0x000f220000004200 */
[----:B------:R3:W-:Y:S01]  /*5240*/  MUFU.EX2 R158, R2 ;  /* 0x00000002009e7308 */ /* 0x0007e20000000800 */
[----:B------:R-:W-:Y:S02]  /*5250*/  IMAD.MOV.U32 R181, RZ, RZ, R121 ;  /* 0x000000ffffb57224 */ /* 0x000fe400078e0079 */
[----:B------:R-:W-:Y:S02]  /*5260*/  IMAD.MOV.U32 R183, RZ, RZ, R122 ;  /* 0x000000ffffb77224 */ /* 0x000fe400078e007a */
[----:B------:R-:W-:Y:S02]  /*5270*/  F2FP.BF16.PACK_AB R4, R144, R145 ;  /* 0x000000919004723e */ /* 0x000fe400000010ff */
[----:B-----5:R-:W-:-:S02]  /*5280*/  F2FP.BF16.PACK_AB R6, R168, R155 ;  /* 0x0000009ba806723e */ /* 0x020fc400000010ff */
[----:B-1----:R-:W-:Y:S01]  /*5290*/  F2FP.BF16.PACK_AB R5, R159, R223 ;  /* 0x000000df9f05723e */ /* 0x002fe200000010ff */
[----:B---3--:R-:W-:-:S04]  /*52a0*/  FFMA.FTZ R2, R146, c[0x0][0x2d0], -R0 ;  /* 0x0000b40092027a23 */ /* 0x008fc80000010800 */
[----:B------:R-:W1:Y:S02]  /*52b0*/  MUFU.EX2 R157, R2 ;  /* 0x00000002009d7308 */ /* 0x000e640000000800 */
[----:B-1----:R-:W-:-:S07]  /*52c0*/  F2FP.BF16.PACK_AB R7, R157, R158 ;  /* 0x0000009e9d07723e */ /* 0x002fce00000010ff */
[C---:B--2---:R-:W-:Y:S08]  /*52d0*/  HMMA.16816.F32.BF16 R160, R4.reuse, R24, R132 ;  /* 0x0000001804a0723c */ /* 0x044ff00000041884 */
[C---:B------:R-:W-:Y:S08]  /*52e0*/  HMMA.16816.F32.BF16 R24, R4.reuse, R26, R96 ;  /* 0x0000001a0418723c */ /* 0x040ff00000041860 */
[C---:B------:R-:W-:Y:S08]  /*52f0*/  HMMA.16816.F32.BF16 R108, R4.reuse, R12, R108 ;  /* 0x0000000c046c723c */ /* 0x040ff0000004186c */
[C---:B------:R-:W-:Y:S01]  /*5300*/  HMMA.16816.F32.BF16 R112, R4.reuse, R14, R112 ;  /* 0x0000000e0470723c */ /* 0x040fe20000041870 */
[----:B------:R-:W1:Y:S07]  /*5310*/  LDSM.16.MT88.4 R12, [R200+0x5100] ;  /* 0x00510000c80c783b */ /* 0x000e6e0000004200 */
[----:B------:R-:W-:Y:S01]  /*5320*/  HMMA.16816.F32.BF16 R184, R4, R36, R184 ;  /* 0x0000002404b8723c */ /* 0x000fe200000418b8 */
[----:B------:R-:W-:Y:S01]  /*5330*/  IMAD.MOV.U32 R2, RZ, RZ, R24 ;  /* 0x000000ffff027224 */ /* 0x000fe200078e0018 */
[----:B------:R-:W-:Y:S01]  /*5340*/  MOV R147, R26 ;  /* 0x0000001a00937202 */ /* 0x000fe20000000f00 */
[----:B------:R-:W-:-:S02]  /*5350*/  IMAD.MOV.U32 R152, RZ, RZ, R25 ;  /* 0x000000ffff987224 */ /* 0x000fc400078e0019 */
[----:B------:R-:W-:Y:S02]  /*5360*/  IMAD.MOV.U32 R146, RZ, RZ, R27 ;  /* 0x000000ffff927224 */ /* 0x000fe400078e001b */
[----:B------:R-:W-:Y:S01]  /*5370*/  LDSM.16.MT88.4 R24, [R197+0x5100] ;  /* 0x00510000c518783b */ /* 0x000fe20000004200 */
[----:B------:R-:W-:Y:S01]  /*5380*/  HMMA.16816.F32.BF16 R148, R4, R16, R124 ;  /* 0x000000100494723c */ /* 0x000fe2000004187c */
[----:B------:R-:W-:Y:S01]  /*5390*/  MOV R37, R182 ;  /* 0x000000b600257202 */ /* 0x000fe20000000f00 */
[----:B------:R-:W-:-:S06]  /*53a0*/  IMAD.MOV.U32 R36, RZ, RZ, R183 ;  /* 0x000000ffff247224 */ /* 0x000fcc00078e00b7 */
[C---:B------:R-:W-:Y:S01]  /*53b0*/  HMMA.16816.F32.BF16 R104, R4.reuse, R18, R104 ;  /* 0x000000120468723c */ /* 0x040fe20000041868 */
[----:B------:R-:W2:Y:S07]  /*53c0*/  LDSM.16.MT88.4 R16, [R198+0x5100] ;  /* 0x00510000c610783b */ /* 0x000eae0000004200 */
[C---:B------:R-:W-:Y:S07]  /*53d0*/  HMMA.16816.F32.BF16 R132, R4.reuse, R20, R228 ;  /* 0x000000140484723c */ /* 0x040fee00000418e4 */
[----:B------:R-:W-:Y:S01]  /*53e0*/  IMAD.MOV.U32 R228, RZ, RZ, R103 ;  /* 0x000000ffffe47224 */ /* 0x000fe200078e0067 */
[----:B------:R-:W-:Y:S01]  /*53f0*/  MOV R229, R102 ;  /* 0x0000006600e57202 */ /* 0x000fe20000000f00 */
[----:B------:R-:W-:Y:S01]  /*5400*/  IMAD.MOV.U32 R230, RZ, RZ, R101 ;  /* 0x000000ffffe67224 */ /* 0x000fe200078e0065 */
[----:B------:R-:W-:Y:S01]  /*5410*/  HMMA.16816.F32.BF16 R236, R4, R30, R236 ;  /* 0x0000001e04ec723c */ /* 0x000fe200000418ec */
[----:B------:R-:W-:-:S07]  /*5420*/  IMAD.MOV.U32 R231, RZ, RZ, R100 ;  /* 0x000000ffffe77224 */ /* 0x000fce00078e0064 */
[C---:B------:R-:W-:Y:S01]  /*5430*/  HMMA.16816.F32.BF16 R124, R4.reuse, R28, R228 ;  /* 0x0000001c047c723c */ /* 0x040fe200000418e4 */
[----:B------:R-:W3:Y:S07]  /*5440*/  LDSM.16.MT88.4 R28, [R197+0x7100] ;  /* 0x00710000c51c783b */ /* 0x000eee0000004200 */
[C---:B------:R-:W-:Y:S01]  /*5450*/  HMMA.16816.F32.BF16 R96, R4.reuse, R22, R188 ;  /* 0x000000160460723c */ /* 0x040fe200000418bc */
[----:B------:R-:W5:Y:S07]  /*5460*/  LDSM.16.MT88.4 R20, [R199+0x5100] ;  /* 0x00510000c714783b */ /* 0x000f6e0000004200 */
[C---:B----4-:R-:W-:Y:S07]  /*5470*/  HMMA.16816.F32.BF16 R116, R4.reuse, R32, R116 ;  /* 0x000000200474723c */ /* 0x050fee0000041874 */
[----:B------:R-:W-:Y:S01]  /*5480*/  IMAD.MOV.U32 R32, RZ, RZ, R185 ;  /* 0x000000ffff207224 */ /* 0x000fe200078e00b9 */
[C---:B------:R-:W-:Y:S07]  /*5490*/  HMMA.16816.F32.BF16 R140, R4.reuse, R40, R192 ;  /* 0x00000028048c723c */ /* 0x040fee00000418c0 */
[----:B------:R-:W-:Y:S01]  /*54a0*/  IMAD.MOV.U32 R40, RZ, RZ, R181 ;  /* 0x000000ffff287224 */ /* 0x000fe200078e00b5 */
[----:B------:R-:W-:Y:S01]  /*54b0*/  HMMA.16816.F32.BF16 R100, R4, R42, R248 ;  /* 0x0000002a0464723c */ /* 0x000fe200000418f8 */
[----:B------:R-:W-:-:S02]  /*54c0*/  MOV R41, R2 ;  /* 0x0000000200297202 */ /* 0x000fc40000000f00 */
[----:B------:R-:W-:-:S04]  /*54d0*/  MOV R2, R186 ;  /* 0x000000ba00027202 */ /* 0x000fc80000000f00 */
[----:B------:R-:W-:Y:S01]  /*54e0*/  IMAD.MOV.U32 R43, RZ, RZ, R187 ;  /* 0x000000ffff2b7224 */ /* 0x000fe200078e00bb */
[----:B------:R-:W-:Y:S01]  /*54f0*/  HMMA.16816.F32.BF16 R180, R4, R38, R176 ;  /* 0x0000002604b4723c */ /* 0x000fe200000418b0 */
[----:B------:R-:W-:-:S06]  /*5500*/  IMAD.MOV.U32 R42, RZ, RZ, R184 ;  /* 0x000000ffff2a7224 */ /* 0x000fcc00078e00b8 */
[----:B------:R-:W-:Y:S01]  /*5510*/  MOV R178, R32 ;  /* 0x0000002000b27202 */ /* 0x000fe20000000f00 */
[----:B-1----:R-:W-:Y:S01]  /*5520*/  HMMA.16816.F32.BF16 R188, R4, R12, R88 ;  /* 0x0000000c04bc723c */ /* 0x002fe20000041858 */
[----:B------:R-:W-:Y:S02]  /*5530*/  IMAD.MOV.U32 R179, RZ, RZ, R2 ;  /* 0x000000ffffb37224 */ /* 0x000fe400078e0002 */
[----:B------:R-:W-:-:S04]  /*5540*/  FFMA.FTZ R2, R226, c[0x0][0x2d0], -R8 ;  /* 0x0000b400e2027a23 */ /* 0x000fc80000010808 */
[----:B------:R-:W-:Y:S01]  /*5550*/  MOV R91, R9 ;  /* 0x00000009005b7202 */ /* 0x000fe20000000f00 */
[----:B------:R-:W-:Y:S01]  /*5560*/  HMMA.16816.F32.BF16 R184, R4, R14, R72 ;  /* 0x0000000e04b8723c */ /* 0x000fe20000041848 */
[----:B------:R-:W-:Y:S01]  /*5570*/  LDSM.16.MT88.4 R12, [R199+0x7100] ;  /* 0x00710000c70c783b */ /* 0x000fe20000004200 */
[----:B------:R-:W-:Y:S01]  /*5580*/  IMAD.MOV.U32 R88, RZ, RZ, R137 ;  /* 0x000000ffff587224 */ /* 0x000fe200078e0089 */
[----:B------:R-:W-:Y:S01]  /*5590*/  MOV R89, R138 ;  /* 0x0000008a00597202 */ /* 0x000fe20000000f00 */
[----:B------:R-:W-:-:S04]  /*55a0*/  IMAD.MOV.U32 R90, RZ, RZ, R139 ;  /* 0x000000ffff5a7224 */ /* 0x000fc800078e008b */
[C---:B------:R-:W-:Y:S01]  /*55b0*/  HMMA.16816.F32.BF16 R120, R4.reuse, R34, R240 ;  /* 0x000000220478723c */ /* 0x040fe200000418f0 */
[----:B------:R-:W1:Y:S01]  /*55c0*/  LDSM.16.MT88.4 R32, [R198+0x7100] ;  /* 0x00710000c620783b */ /* 0x000e620000004200 */
[----:B------:R-:W-:Y:S01]  /*55d0*/  IMAD.MOV.U32 R177, RZ, RZ, R181 ;  /* 0x000000ffffb17224 */ /* 0x000fe200078e00b5 */
[----:B------:R-:W-:Y:S01]  /*55e0*/  MOV R176, R180 ;  /* 0x000000b400b07202 */ /* 0x000fe20000000f00 */
[----:B------:R-:W-:Y:S02]  /*55f0*/  IMAD.MOV.U32 R39, RZ, RZ, R182 ;  /* 0x000000ffff277224 */ /* 0x000fe400078e00b6 */
[----:B------:R-:W-:Y:S02]  /*5600*/  IMAD.MOV.U32 R38, RZ, RZ, R183 ;  /* 0x000000ffff267224 */ /* 0x000fe400078e00b7 */
[C---:B--2---:R-:W-:Y:S01]  /*5610*/  HMMA.16816.F32.BF16 R240, R4.reuse, R16, R128 ;  /* 0x0000001004f0723c */ /* 0x044fe20000041880 */
[----:B------:R2:W-:Y:S06]  /*5620*/  MUFU.EX2 R129, R2 ;  /* 0x0000000200817308 */ /* 0x0005ec0000000800 */
[----:B------:R-:W-:Y:S01]  /*5630*/  MOV R130, R177 ;  /* 0x000000b100827202 */ /* 0x000fe20000000f00 */
[----:B------:R-:W-:Y:S01]  /*5640*/  HMMA.16816.F32.BF16 R248, R4, R24, R172 ;  /* 0x0000001804f8723c */ /* 0x000fe200000418ac */
[----:B------:R-:W-:Y:S01]  /*5650*/  IMAD.MOV.U32 R131, RZ, RZ, R176 ;  /* 0x000000ffff837224 */ /* 0x000fe200078e00b0 */
[----:B------:R-:W-:Y:S01]  /*5660*/  MOV R177, R179 ;  /* 0x000000b300b17202 */ /* 0x000fe20000000f00 */
[----:B------:R-:W-:-:S02]  /*5670*/  IMAD.MOV.U32 R176, RZ, RZ, R178 ;  /* 0x000000ffffb07224 */ /* 0x000fc400078e00b2 */
[----:B------:R-:W-:Y:S01]  /*5680*/  IMAD.MOV.U32 R178, RZ, RZ, R43 ;  /* 0x000000ffffb27224 */ /* 0x000fe200078e002b */
[----:B------:R-:W-:Y:S01]  /*5690*/  MOV R72, R131 ;  /* 0x0000008300487202 */ /* 0x000fe20000000f00 */
[----:B------:R-:W-:Y:S01]  /*56a0*/  IMAD.MOV.U32 R179, RZ, RZ, R42 ;  /* 0x000000ffffb37224 */ /* 0x000fe200078e002a */
[----:B------:R-:W-:Y:S01]  /*56b0*/  MOV R42, R40 ;  /* 0x00000028002a7202 */ /* 0x000fe20000000f00 */
[----:B--2---:R-:W-:Y:S01]  /*56c0*/  FFMA.FTZ R2, R227, c[0x0][0x2d0], -R8 ;  /* 0x0000b400e3027a23 */ /* 0x004fe20000010808 */
[C---:B------:R-:W-:Y:S01]  /*56d0*/  HMMA.16816.F32.BF16 R228, R4.reuse, R26, R164 ;  /* 0x0000001a04e4723c */ /* 0x040fe200000418a4 */
[----:B------:R-:W-:Y:S01]  /*56e0*/  IMAD.MOV.U32 R43, RZ, RZ, R41 ;  /* 0x000000ffff2b7224 */ /* 0x000fe200078e0029 */
[----:B------:R-:W-:Y:S01]  /*56f0*/  MOV R41, R147 ;  /* 0x0000009300297202 */ /* 0x000fe20000000f00 */
[----:B------:R2:W4:Y:S01]  /*5700*/  MUFU.EX2 R175, R2 ;  /* 0x0000000200af7308 */ /* 0x0005220000000800 */
[----:B------:R-:W-:Y:S01]  /*5710*/  IMAD.MOV.U32 R40, RZ, RZ, R152 ;  /* 0x000000ffff287224 */ /* 0x000fe200078e0098 */
[----:B------:R-:W-:Y:S01]  /*5720*/  LDSM.16.MT88.4 R164, [R197+0x1900] ;  /* 0x00190000c5a4783b */ /* 0x000fe20000004200 */
[----:B------:R-:W-:Y:S01]  /*5730*/  MOV R152, R154 ;  /* 0x0000009a00987202 */ /* 0x000fe20000000f00 */
[----:B------:R-:W-:Y:S01]  /*5740*/  IMAD.MOV.U32 R147, RZ, RZ, R153 ;  /* 0x000000ffff937224 */ /* 0x000fe200078e0099 */
[----:B------:R-:W-:Y:S01]  /*5750*/  HMMA.16816.F32.BF16 R192, R4, R18, R92 ;  /* 0x0000001204c0723c */ /* 0x000fe2000004185c */
[----:B------:R-:W1:Y:S01]  /*5760*/  LDSM.16.MT88.4 R16, [R200+0x7100] ;  /* 0x00710000c810783b */ /* 0x000e620000004200 */
[----:B------:R-:W-:Y:S01]  /*5770*/  MOV R154, R11 ;  /* 0x0000000b009a7202 */ /* 0x000fe20000000f00 */
[----:B------:R-:W-:-:S02]  /*5780*/  IMAD.MOV.U32 R153, RZ, RZ, R136 ;  /* 0x000000ffff997224 */ /* 0x000fc400078e0088 */
[----:B------:R-:W-:Y:S02]  /*5790*/  IMAD.MOV.U32 R136, RZ, RZ, R10 ;  /* 0x000000ffff887224 */ /* 0x000fe400078e000a */
[----:B------:R-:W-:Y:S01]  /*57a0*/  IMAD.MOV.U32 R74, RZ, RZ, R152 ;  /* 0x000000ffff4a7224 */ /* 0x000fe200078e0098 */
[C---:B---3--:R-:W-:Y:S01]  /*57b0*/  HMMA.16816.F32.BF16 R24, R4.reuse, R28, R68 ;  /* 0x0000001c0418723c */ /* 0x048fe20000041844 */
[----:B------:R-:W-:Y:S01]  /*57c0*/  MOV R75, R153 ;  /* 0x00000099004b7202 */ /* 0x000fe20000000f00 */
[----:B------:R-:W-:Y:S02]  /*57d0*/  IMAD.MOV.U32 R73, RZ, RZ, R130 ;  /* 0x000000ffff497224 */ /* 0x000fe400078e0082 */
[----:B--2---:R-:W-:Y:S01]  /*57e0*/  FFMA.FTZ R2, R232, c[0x0][0x2d0], -R8 ;  /* 0x0000b400e8027a23 */ /* 0x004fe20000010808 */
[----:B------:R-:W-:Y:S02]  /*57f0*/  MOV R232, R37 ;  /* 0x0000002500e87202 */ /* 0x000fe40000000f00 */
[----:B------:R-:W-:Y:S01]  /*5800*/  IMAD.MOV.U32 R69, RZ, RZ, R154 ;  /* 0x000000ffff457224 */ /* 0x000fe200078e009a */
[----:B------:R2:W-:Y:S01]  /*5810*/  MUFU.EX2 R227, R2 ;  /* 0x0000000200e37308 */ /* 0x0005e20000000800 */
[----:B-----5:R-:W-:Y:S01]  /*5820*/  HMMA.16816.F32.BF16 R180, R4, R22, R80 ;  /* 0x0000001604b4723c */ /* 0x020fe20000041850 */
[----:B------:R-:W-:Y:S01]  /*5830*/  MOV R68, R147 ;  /* 0x0000009300447202 */ /* 0x000fe20000000f00 */
[----:B------:R-:W-:Y:S01]  /*5840*/  IMAD.MOV.U32 R71, RZ, RZ, R145 ;  /* 0x000000ffff477224 */ /* 0x000fe200078e0091 */
[----:B------:R-:W-:-:S04]  /*5850*/  MOV R70, R144 ;  /* 0x0000009000467202 */ /* 0x000fc80000000f00 */
[----:B------:R-:W-:Y:S01]  /*5860*/  IMAD.MOV.U32 R82, RZ, RZ, R42 ;  /* 0x000000ffff527224 */ /* 0x000fe200078e002a */
[C---:B------:R-:W-:Y:S01]  /*5870*/  HMMA.16816.F32.BF16 R28, R4.reuse, R30, R76 ;  /* 0x0000001e041c723c */ /* 0x040fe2000004184c */
[----:B------:R-:W-:Y:S01]  /*5880*/  MOV R80, R155 ;  /* 0x0000009b00507202 */ /* 0x000fe20000000f00 */
[----:B------:R-:W-:Y:S01]  /*5890*/  IMAD.MOV.U32 R81, RZ, RZ, R168 ;  /* 0x000000ffff517224 */ /* 0x000fe200078e00a8 */
[----:B------:R-:W-:Y:S01]  /*58a0*/  MOV R83, R136 ;  /* 0x0000008800537202 */ /* 0x000fe20000000f00 */
[----:B------:R-:W-:Y:S01]  /*58b0*/  LDSM.16.MT88.4 R152, [R199+0x1900] ;  /* 0x00190000c798783b */ /* 0x000fe20000004200 */
[----:B--2---:R-:W-:Y:S02]  /*58c0*/  FFMA.FTZ R2, R234, c[0x0][0x2d0], -R8 ;  /* 0x0000b400ea027a23 */ /* 0x004fe40000010808 */
[----:B------:R-:W-:Y:S01]  /*58d0*/  MOV R76, R43 ;  /* 0x0000002b004c7202 */ /* 0x000fe20000000f00 */
[----:B------:R-:W-:Y:S01]  /*58e0*/  IMAD.MOV.U32 R77, RZ, RZ, R40 ;  /* 0x000000ffff4d7224 */ /* 0x000fe200078e0028 */
[----:B------:R-:W-:Y:S01]  /*58f0*/  MOV R78, R41 ;  /* 0x00000029004e7202 */ /* 0x000fe20000000f00 */
[----:B------:R2:W3:Y:S01]  /*5900*/  MUFU.EX2 R226, R2 ;  /* 0x0000000200e27308 */ /* 0x0004e20000000800 */
[----:B------:R-:W-:Y:S01]  /*5910*/  LDSM.16.MT88.4 R40, [R197+0x3900] ;  /* 0x00390000c528783b */ /* 0x000fe20000004200 */
[----:B------:R-:W-:Y:S01]  /*5920*/  HMMA.16816.F32.BF16 R92, R4, R20, R52 ;  /* 0x00000014045c723c */ /* 0x000fe20000041834 */
[----:B----4-:R-:W-:-:S02]  /*5930*/  IMAD.MOV.U32 R234, RZ, RZ, R175 ;  /* 0x000000ffffea7224 */ /* 0x010fc400078e00af */
[----:B------:R-:W-:Y:S01]  /*5940*/  LDSM.16.MT88.4 R136, [R198+0x1900] ;  /* 0x00190000c688783b */ /* 0x000fe20000004200 */
[----:B------:R-:W-:-:S03]  /*5950*/  IMAD.MOV.U32 R79, RZ, RZ, R146 ;  /* 0x000000ffff4f7224 */ /* 0x000fc600078e0092 */
[----:B------:R-:W-:Y:S01]  /*5960*/  IMAD.MOV.U32 R53, RZ, RZ, R176 ;  /* 0x000000ffff357224 */ /* 0x000fe200078e00b0 */
[----:B------:R-:W-:Y:S01]  /*5970*/  MOV R54, R177 ;  /* 0x000000b100367202 */ /* 0x000fe20000000f00 */
[----:B------:R-:W-:Y:S01]  /*5980*/  IMAD.MOV.U32 R55, RZ, RZ, R178 ;  /* 0x000000ffff377224 */ /* 0x000fe200078e00b2 */
[----:B------:R-:W-:Y:S01]  /*5990*/  MOV R52, R179 ;  /* 0x000000b300347202 */ /* 0x000fe20000000f00 */
[C---:B-1----:R-:W-:Y:S01]  /*59a0*/  HMMA.16816.F32.BF16 R20, R4.reuse, R32, R64 ;  /* 0x000000200414723c */ /* 0x042fe20000041840 */
[----:B------:R-:W-:Y:S01]  /*59b0*/  LDSM.16.MT88.4 R144, [R200+0x1900] ;  /* 0x00190000c890783b */ /* 0x000fe20000004200 */
[--C-:B--2---:R-:W-:Y:S01]  /*59c0*/  FFMA.FTZ R2, R169, c[0x0][0x2d0], -R0.reuse ;  /* 0x0000b400a9027a23 */ /* 0x104fe20000010800 */
[----:B---3--:R-:W-:Y:S02]  /*59d0*/  F2FP.BF16.PACK_AB R130, R226, R227 ;  /* 0x000000e3e282723e */ /* 0x008fe400000010ff */
[----:B------:R-:W-:Y:S01]  /*59e0*/  LDSM.16.MT88.4 R64, [R199+0x3900] ;  /* 0x00390000c740783b */ /* 0x000fe20000004200 */
[----:B------:R1:W-:Y:S02]  /*59f0*/  MUFU.EX2 R11, R2 ;  /* 0x00000002000b7308 */ /* 0x0003e40000000800 */
[C---:B------:R-:W-:Y:S01]  /*5a00*/  HMMA.16816.F32.BF16 R176, R4.reuse, R12, R56 ;  /* 0x0000000c04b0723c */ /* 0x040fe20000041838 */
[----:B------:R-:W2:Y:S07]  /*5a10*/  LDSM.16.MT88.4 R56, [R200+0x3900] ;  /* 0x00390000c838783b */ /* 0x000eae0000004200 */
[----:B------:R-:W-:Y:S01]  /*5a20*/  HMMA.16816.F32.BF16 R32, R4, R34, R48 ;  /* 0x000000220420723c */ /* 0x000fe20000041830 */
[----:B------:R-:W3:Y:S01]  /*5a30*/  LDSM.16.MT88.4 R48, [R198+0x3900] ;  /* 0x00390000c630783b */ /* 0x000ee20000004200 */
[----:B-1----:R-:W-:-:S06]  /*5a40*/  FFMA.FTZ R2, R170, c[0x0][0x2d0], -R0 ;  /* 0x0000b400aa027a23 */ /* 0x002fcc0000010800 */
[C---:B------:R-:W-:Y:S01]  /*5a50*/  HMMA.16816.F32.BF16 R172, R4.reuse, R16, R60 ;  /* 0x0000001004ac723c */ /* 0x040fe2000004183c */
[----:B------:R1:W4:Y:S06]  /*5a60*/  MUFU.EX2 R10, R2 ;  /* 0x00000002000a7308 */ /* 0x00032c0000000800 */
[----:B------:R-:W-:Y:S01]  /*5a70*/  IMAD.MOV.U32 R60, RZ, RZ, R52 ;  /* 0x000000ffff3c7224 */ /* 0x000fe200078e0034 */
[----:B------:R-:W-:Y:S01]  /*5a80*/  MOV R61, R53 ;  /* 0x00000035003d7202 */ /* 0x000fe20000000f00 */
[----:B------:R-:W-:Y:S01]  /*5a90*/  IMAD.MOV.U32 R62, RZ, RZ, R54 ;  /* 0x000000ffff3e7224 */ /* 0x000fe200078e0036 */
[----:B------:R-:W-:Y:S01]  /*5aa0*/  MOV R63, R55 ;  /* 0x00000037003f7202 */ /* 0x000fe20000000f00 */
[--C-:B-1----:R-:W-:Y:S01]  /*5ab0*/  FFMA.FTZ R2, R224, c[0x0][0x2d0], -R0.reuse ;  /* 0x0000b400e0027a23 */ /* 0x102fe20000010800 */
[----:B------:R-:W-:Y:S01]  /*5ac0*/  MOV R224, R129 ;  /* 0x0000008100e07202 */ /* 0x000fe20000000f00 */
[----:B------:R-:W-:Y:S01]  /*5ad0*/  FFMA.FTZ R0, R171, c[0x0][0x2d0], -R0 ;  /* 0x0000b400ab007a23 */ /* 0x000fe20000010800 */
[----:B----4-:R-:W-:Y:S01]  /*5ae0*/  F2FP.BF16.PACK_AB R129, R10, R11 ;  /* 0x0000000b0a81723e */ /* 0x010fe200000010ff */
[----:B------:R1:W-:Y:S01]  /*5af0*/  MUFU.EX2 R9, R2 ;  /* 0x0000000200097308 */ /* 0x0003e20000000800 */
[----:B------:R-:W-:Y:S01]  /*5b00*/  F2FP.BF16.PACK_AB R128, R234, R224 ;  /* 0x000000e0ea80723e */ /* 0x000fe200000010ff */
[C---:B------:R-:W-:Y:S06]  /*5b10*/  HMMA.16816.F32.BF16 R168, R4.reuse, R18, R84 ;  /* 0x0000001204a8723c */ /* 0x040fec0000041854 */
[----:B------:R-:W4:Y:S01]  /*5b20*/  MUFU.EX2 R8, R0 ;  /* 0x0000000000087308 */ /* 0x000f220000000800 */
[----:B------:R-:W-:Y:S01]  /*5b30*/  IMAD.MOV.U32 R86, RZ, RZ, R39 ;  /* 0x000000ffff567224 */ /* 0x000fe200078e0027 */
[----:B------:R-:W-:Y:S01]  /*5b40*/  MOV R87, R38 ;  /* 0x0000002600577202 */ /* 0x000fe20000000f00 */
[----:B------:R-:W-:Y:S01]  /*5b50*/  HMMA.16816.F32.BF16 R16, R4, R14, R44 ;  /* 0x0000000e0410723c */ /* 0x000fe2000004182c */
[----:B------:R-:W-:Y:S01]  /*5b60*/  IMAD.MOV.U32 R84, RZ, RZ, R72 ;  /* 0x000000ffff547224 */ /* 0x000fe200078e0048 */
[----:B------:R-:W-:Y:S01]  /*5b70*/  MOV R85, R73 ;  /* 0x0000004900557202 */ /* 0x000fe20000000f00 */
[----:B------:R-:W-:Y:S01]  /*5b80*/  LDSM.16.MT88.4 R12, [R199+0x7900] ;  /* 0x00790000c70c783b */ /* 0x000fe20000004200 */
[----:B-1----:R-:W-:-:S03]  /*5b90*/  MOV R2, R88 ;  /* 0x0000005800027202 */ /* 0x002fc60000000f00 */
[----:B------:R-:W-:Y:S01]  /*5ba0*/  IMAD.MOV.U32 R4, RZ, RZ, R68 ;  /* 0x000000ffff047224 */ /* 0x000fe200078e0044 */
[----:B------:R-:W-:Y:S01]  /*5bb0*/  MOV R68, R80 ;  /* 0x0000005000447202 */ /* 0x000fe20000000f00 */
[----:B------:R-:W-:Y:S01]  /*5bc0*/  IMAD.MOV.U32 R5, RZ, RZ, R70 ;  /* 0x000000ffff057224 */ /* 0x000fe200078e0046 */
[----:B----4-:R-:W-:-:S03]  /*5bd0*/  F2FP.BF16.PACK_AB R131, R8, R9 ;  /* 0x000000090883723e */ /* 0x010fc600000010ff */
[----:B------:R-:W-:Y:S01]  /*5be0*/  IMAD.MOV.U32 R6, RZ, RZ, R68 ;  /* 0x000000ffff067224 */ /* 0x000fe200078e0044 */
[----:B------:R-:W-:-:S03]  /*5bf0*/  MOV R0, R90 ;  /* 0x0000005a00007202 */ /* 0x000fc60000000f00 */
[----:B------:R-:W-:Y:S02]  /*5c00*/  HMMA.16816.F32.BF16 R160, R128, R164, R160 ;  /* 0x000000a480a0723c */ /* 0x000fe400000418a0 */
[----:B------:R-:W-:-:S06]  /*5c10*/  FADD.FTZ R0, R0, R252 ;  /* 0x000000fc00007221 */ /* 0x000fcc0000010000 */
[C---:B------:R-:W-:Y:S07]  /*5c20*/  HMMA.16816.F32.BF16 R164, R128.reuse, R166, R76 ;  /* 0x000000a680a4723c */ /* 0x040fee000004184c */
[----:B------:R-:W-:Y:S01]  /*5c30*/  IMAD.MOV.U32 R78, RZ, RZ, R36 ;  /* 0x000000ffff4e7224 */ /* 0x000fe200078e0024 */
[----:B--2---:R-:W-:Y:S01]  /*5c40*/  HMMA.16816.F32.BF16 R52, R128, R56, R124 ;  /* 0x000000388034723c */ /* 0x004fe2000004187c */
[----:B------:R-:W-:Y:S01]  /*5c50*/  MOV R77, R82 ;  /* 0x00000052004d7202 */ /* 0x000fe20000000f00 */
[----:B------:R-:W-:-:S05]  /*5c60*/  IMAD.MOV.U32 R79, RZ, RZ, R81 ;  /* 0x000000ffff4f7224 */ /* 0x000fca00078e0051 */
[----:B------:R-:W-:Y:S01]  /*5c70*/  IMAD.MOV.U32 R125, RZ, RZ, R83 ;  /* 0x000000ffff7d7224 */ /* 0x000fe200078e0053 */
[C---:B------:R-:W-:Y:S01]  /*5c80*/  HMMA.16816.F32.BF16 R36, R128.reuse, R40, R108 ;  /* 0x000000288024723c */ /* 0x040fe2000004186c */
[----:B------:R-:W-:Y:S01]  /*5c90*/  LDSM.16.MT88.4 R80, [R198+0x5900] ;  /* 0x00590000c650783b */ /* 0x000fe20000004200 */
[----:B------:R-:W-:Y:S01]  /*5ca0*/  MOV R126, R69 ;  /* 0x00000045007e7202 */ /* 0x000fe20000000f00 */
[----:B------:R-:W-:Y:S01]  /*5cb0*/  FADD.FTZ R0, R125, R0 ;  /* 0x000000007d007221 */ /* 0x000fe20000010000 */
[----:B------:R-:W-:Y:S02]  /*5cc0*/  MOV R127, R71 ;  /* 0x00000047007f7202 */ /* 0x000fe40000000f00 */
[----:B------:R-:W-:Y:S01]  /*5cd0*/  MOV R7, R79 ;  /* 0x0000004f00077202 */ /* 0x000fe20000000f00 */
[----:B------:R-:W-:Y:S01]  /*5ce0*/  IMAD.MOV.U32 R110, RZ, RZ, R89 ;  /* 0x000000ffff6e7224 */ /* 0x000fe200078e0059 */
[----:B---3--:R-:W-:Y:S01]  /*5cf0*/  HMMA.16816.F32.BF16 R44, R128, R48, R116 ;  /* 0x00000030802c723c */ /* 0x008fe20000041874 */
[----:B------:R-:W-:-:S02]  /*5d00*/  IMAD.MOV.U32 R111, RZ, RZ, R91 ;  /* 0x000000ffff6f7224 */ /* 0x000fc400078e005b */
[----:B------:R-:W-:Y:S01]  /*5d10*/  FADD.FTZ R2, R2, R110 ;  /* 0x0000006e02027221 */ /* 0x000fe20000010000 */
[----:B------:R-:W-:Y:S03]  /*5d20*/  LDSM.16.MT88.4 R88, [R200+0x5900] ;  /* 0x00590000c858783b */ /* 0x000fe60000004200 */
[----:B------:R-:W-:Y:S01]  /*5d30*/  MOV R116, R75 ;  /* 0x0000004b00747202 */ /* 0x000fe20000000f00 */
[----:B------:R-:W-:Y:S01]  /*5d40*/  FADD.FTZ R2, R111, R2 ;  /* 0x000000026f027221 */ /* 0x000fe20000010000 */
[----:B------:R-:W-:Y:S01]  /*5d50*/  HMMA.16816.F32.BF16 R132, R128, R136, R132 ;  /* 0x000000888084723c */ /* 0x000fe20000041884 */
[----:B------:R-:W-:Y:S01]  /*5d60*/  IMAD.MOV.U32 R117, RZ, RZ, R74 ;  /* 0x000000ffff757224 */ /* 0x000fe200078e004a */
[----:B------:R-:W-:Y:S01]  /*5d70*/  MOV R118, R77 ;  /* 0x0000004d00767202 */ /* 0x000fe20000000f00 */
[----:B------:R-:W-:Y:S01]  /*5d80*/  FADD.FTZ R2, R116, R2 ;  /* 0x0000000274027221 */ /* 0x000fe20000010000 */
[----:B------:R-:W1:Y:S01]  /*5d90*/  LDSM.16.MT88.4 R72, [R197+0x5900] ;  /* 0x00590000c548783b */ /* 0x000e620000004200 */
[----:B------:R-:W-:-:S02]  /*5da0*/  FADD.FTZ R0, R117, R0 ;  /* 0x0000000075007221 */ /* 0x000fc40000010000 */
[----:B------:R-:W-:Y:S01]  /*5db0*/  FADD.FTZ R4, R4, R2 ;  /* 0x0000000204047221 */ /* 0x000fe20000010000 */
[C---:B------:R-:W-:Y:S01]  /*5dc0*/  HMMA.16816.F32.BF16 R148, R128.reuse, R152, R148 ;  /* 0x000000988094723c */ /* 0x040fe20000041894 */
[----:B------:R-:W-:Y:S02]  /*5dd0*/  FADD.FTZ R2, R247, R0 ;  /* 0x00000000f7027221 */ /* 0x000fe40000010000 */
[----:B------:R-:W-:Y:S02]  /*5de0*/  IMAD.MOV.U32 R119, RZ, RZ, R78 ;  /* 0x000000ffff777224 */ /* 0x000fe400078e004e */
[----:B------:R-:W-:Y:S02]  /*5df0*/  FADD.FTZ R0, R118, R4 ;  /* 0x0000000476007221 */ /* 0x000fe40000010000 */
[----:B------:R-:W-:Y:S01]  /*5e00*/  FADD.FTZ R2, R244, R2 ;  /* 0x00000002f4027221 */ /* 0x000fe20000010000 */
[----:B------:R-:W-:Y:S01]  /*5e10*/  HMMA.16816.F32.BF16 R136, R128, R138, R96 ;  /* 0x0000008a8088723c */ /* 0x000fe20000041860 */
[----:B------:R-:W2:Y:S01]  /*5e20*/  LDSM.16.MT88.4 R96, [R199+0x5900] ;  /* 0x00590000c760783b */ /* 0x000ea20000004200 */
[----:B------:R-:W-:-:S02]  /*5e30*/  FADD.FTZ R0, R119, R0 ;  /* 0x0000000077007221 */ /* 0x000fc40000010000 */
[----:B------:R-:W-:Y:S02]  /*5e40*/  FADD.FTZ R2, R245, R2 ;  /* 0x00000002f5027221 */ /* 0x000fe40000010000 */
[----:B------:R-:W-:Y:S02]  /*5e50*/  FADD.FTZ R0, R126, R0 ;  /* 0x000000007e007221 */ /* 0x000fe40000010000 */
[C---:B------:R-:W-:Y:S01]  /*5e60*/  HMMA.16816.F32.BF16 R152, R128.reuse, R154, R104 ;  /* 0x0000009a8098723c */ /* 0x040fe20000041868 */
[----:B------:R-:W3:Y:S01]  /*5e70*/  LDSM.16.MT88.4 R104, [R197+0x7900] ;  /* 0x00790000c568783b */ /* 0x000ee20000004200 */
[----:B------:R-:W-:Y:S02]  /*5e80*/  FADD.FTZ R2, R235, R2 ;  /* 0x00000002eb027221 */ /* 0x000fe40000010000 */
[----:B------:R-:W-:Y:S02]  /*5e90*/  FADD.FTZ R0, R127, R0 ;  /* 0x000000007f007221 */ /* 0x000fe40000010000 */
[----:B------:R-:W-:Y:S01]  /*5ea0*/  FADD.FTZ R2, R223, R2 ;  /* 0x00000002df027221 */ /* 0x000fe20000010000 */
[----:B------:R-:W-:Y:S01]  /*5eb0*/  IADD3 R223, R232, -0x2, RZ ;  /* 0xfffffffee8df7810 */ /* 0x000fe20007ffe0ff */
[----:B------:R-:W-:Y:S01]  /*5ec0*/  HMMA.16816.F32.BF16 R40, R128, R42, R112 ;  /* 0x0000002a8028723c */ /* 0x000fe20000041870 */
[----:B------:R-:W4:Y:S01]  /*5ed0*/  LDSM.16.MT88.4 R112, [R198+0x7900] ;  /* 0x00790000c670783b */ /* 0x000f220000004200 */
[----:B------:R-:W-:-:S02]  /*5ee0*/  FADD.FTZ R0, R5, R0 ;  /* 0x0000000005007221 */ /* 0x000fc40000010000 */
[----:B------:R-:W-:Y:S02]  /*5ef0*/  FADD.FTZ R2, R159, R2 ;  /* 0x000000029f027221 */ /* 0x000fe40000010000 */
[----:B------:R-:W-:Y:S02]  /*5f00*/  FADD.FTZ R0, R6, R0 ;  /* 0x0000000006007221 */ /* 0x000fe40000010000 */
[----:B------:R-:W-:Y:S01]  /*5f10*/  HMMA.16816.F32.BF16 R48, R128, R50, R120 ;  /* 0x000000328030723c */ /* 0x000fe20000041878 */
[----:B------:R-:W5:Y:S01]  /*5f20*/  LDSM.16.MT88.4 R120, [R200+0x7900] ;  /* 0x00790000c878783b */ /* 0x000f620000004200 */
[----:B------:R-:W-:Y:S02]  /*5f30*/  FADD.FTZ R2, R158, R2 ;  /* 0x000000029e027221 */ /* 0x000fe40000010000 */
[----:B------:R-:W-:Y:S02]  /*5f40*/  FADD.FTZ R0, R7, R0 ;  /* 0x0000000007007221 */ /* 0x000fe40000010000 */
[----:B------:R-:W-:-:S02]  /*5f50*/  FADD.FTZ R4, R157, R2 ;  /* 0x000000029d047221 */ /* 0x000fc40000010000 */
        /* <DEDUP_REMOVED lines=9> */
[----:B------:R-:W-:-:S03]  /*5ff0*/  FADD.FTZ R245, R8, R0 ;  /* 0x0000000008f57221 */ /* 0x000fc60000010000 */
[C---:B------:R-:W-:Y:S08]  /*6000*/  HMMA.16816.F32.BF16 R144, R128.reuse, R146, R100 ;  /* 0x000000928090723c */ /* 0x040ff00000041864 */
[C---:B------:R-:W-:Y:S08]  /*6010*/  HMMA.16816.F32.BF16 R64, R128.reuse, R66, R84 ;  /* 0x000000428040723c */ /* 0x040ff00000041854 */
[C---:B-1----:R-:W-:Y:S08]  /*6020*/  HMMA.16816.F32.BF16 R68, R128.reuse, R72, R248 ;  /* 0x000000488044723c */ /* 0x042ff000000418f8 */
[C---:B------:R-:W-:Y:S08]  /*6030*/  HMMA.16816.F32.BF16 R76, R128.reuse, R80, R240 ;  /* 0x00000050804c723c */ /* 0x040ff000000418f0 */
[C---:B------:R-:W-:Y:S08]  /*6040*/  HMMA.16816.F32.BF16 R84, R128.reuse, R88, R188 ;  /* 0x000000588054723c */ /* 0x040ff000000418bc */
[C---:B--2---:R-:W-:Y:S08]  /*6050*/  HMMA.16816.F32.BF16 R92, R128.reuse, R96, R92 ;  /* 0x00000060805c723c */ /* 0x044ff0000004185c */
[C---:B---3--:R-:W-:Y:S08]  /*6060*/  HMMA.16816.F32.BF16 R100, R128.reuse, R104, R24 ;  /* 0x000000688064723c */ /* 0x048ff00000041818 */
[C---:B----4-:R-:W-:Y:S08]  /*6070*/  HMMA.16816.F32.BF16 R108, R128.reuse, R112, R20 ;  /* 0x00000070806c723c */ /* 0x050ff00000041814 */
[C---:B-----5:R-:W-:Y:S08]  /*6080*/  HMMA.16816.F32.BF16 R116, R128.reuse, R120, R172 ;  /* 0x000000788074723c */ /* 0x060ff000000418ac */
[C---:B------:R-:W-:Y:S08]  /*6090*/  HMMA.16816.F32.BF16 R56, R128.reuse, R58, R236 ;  /* 0x0000003a8038723c */ /* 0x040ff000000418ec */
        /* <DEDUP_REMOVED lines=9> */
[----:B------:R-:W-:Y:S07]  /*6130*/  @P0 BRA `(.L_x_1601) ;  /* 0x0000013000000947 */ /* 0x000fee0003800000 */
[----:B------:R-:W-:Y:S01]  /*6140*/  ISETP.LT.AND P0, PT, RZ, UR9, PT ;  /* 0x00000009ff007c0c */ /* 0x000fe2000bf01270 */
[----:B------:R-:W-:Y:S01]  /*6150*/  UIADD3 UR4, UR9, -0x1, URZ ;  /* 0xffffffff09047890 */ /* 0x000fe2000fffe03f */
[----:B------:R-:W-:-:S05]  /*6160*/  IMAD.MOV.U32 R232, RZ, RZ, 0x1 ;  /* 0x00000001ffe87424 */ /* 0x000fca00078e00ff */
[----:B------:R-:W-:-:S06]  /*6170*/  MOV R0, UR4 ;  /* 0x0000000400007c02 */ /* 0x000fcc0008000f00 */
[----:B------:R-:W-:Y:S05]  /*6180*/  @P0 BRA `(.L_x_1602) ;  /* 0x0000006000000947 */ /* 0x000fea0003800000 */
[----:B------:R-:W-:Y:S01]  /*6190*/  ISETP.NE.AND P0, PT, R232, c[0x0][0x32c], PT ;  /* 0x0000cb00e8007a0c */ /* 0x000fe20003f05270 */
[----:B------:R-:W-:-:S12]  /*61a0*/  IMAD R0, RZ, RZ, -UR9 ;  /* 0x80000009ff007e24 */ /* 0x000fd8000f8e02ff */
[----:B------:R-:W-:-:S05]  /*61b0*/  @P0 IMAD.HI.U32 R2, R0, c[0x0][0x330], RZ ;  /* 0x0000cc0000020a27 */ /* 0x000fca00078e00ff */
[----:B------:R-:W-:-:S04]  /*61c0*/  @P0 SHF.R.U32.HI R0, RZ, c[0x0][0x334], R2 ;  /* 0x0000cd00ff000a19 */ /* 0x000fc80000011602 */
[----:B------:R-:W-:Y:S01]  /*61d0*/  LOP3.LUT R0, RZ, R0, RZ, 0x33, !PT ;  /* 0x00000000ff007212 */ /* 0x000fe200078e33ff */
[----:B------:R-:W-:Y:S05]  /*61e0*/  BRA `(.L_x_1603) ;  /* 0x0000003000007947 */ /* 0x000fea0003800000 */
.L_x_1602:
[----:B------:R-:W-:-:S13]  /*61f0*/  ISETP.NE.AND P0, PT, R232, c[0x0][0x32c], PT ;  /* 0x0000cb00e8007a0c */ /* 0x000fda0003f05270 */
[----:B------:R-:W-:-:S05]  /*6200*/  @P0 IMAD.HI.U32 R2, R0, c[0x0][0x330], RZ ;  /* 0x0000cc0000020a27 */ /* 0x000fca00078e00ff */
[----:B------:R-:W-:Y:S02]  /*6210*/  @P0 SHF.R.U32.HI R0, RZ, c[0x0][0x334], R2 ;  /* 0x0000cd00ff000a19 */ /* 0x000fe40000011602 */
.L_x_1603:
[----:B------:R-:W-:-:S05]  /*6220*/  MOV R2, c[0x0][0x32c] ;  /* 0x0000cb0000027a02 */ /* 0x000fca0000000f00 */
[----:B------:R-:W-:-:S04]  /*6230*/  IMAD R0, R0, R2, c[0x0][0x32c] ;  /* 0x0000cb0000007624 */ /* 0x000fc800078e0202 */
[----:B------:R-:W1:Y:S02]  /*6240*/  R2UR UR4, R0 ;  /* 0x00000000000473c2 */ /* 0x000e6400000e0000 */
[----:B-1----:R-:W-:-:S04]  /*6250*/  UISETP.LT.AND UP0, UPT, UR7, UR4, UPT ;  /* 0x000000040700728c */ /* 0x002fc8000bf01270 */
[----:B------:R-:W-:-:S03]  /*6260*/  USEL UR7, UR7, UR4, UP0 ;  /* 0x0000000407077287 */ /* 0x000fc60008000000 */
.L_x_1601:
[----:B------:R-:W1:Y:S01]  /*6270*/  R2UR UR4, R233 ;  /* 0x00000000e90473c2 */ /* 0x000e6200000e0000 */
[----:B------:R-:W-:-:S04]  /*6280*/  USHF.R.S32.HI UR5, URZ, 0x1f, UR7 ;  /* 0x0000001f3f057899 */ /* 0x000fc80008011407 */
[----:B------:R-:W-:-:S04]  /*6290*/  ULEA.HI UR5, UR5, UR7, URZ, 0x6 ;  /* 0x0000000705057291 */ /* 0x000fc8000f8f303f */
[----:B------:R-:W-:-:S04]  /*62a0*/  USHF.R.S32.HI UR5, URZ, 0x6, UR5 ;  /* 0x000000063f057899 */ /* 0x000fc80008011405 */
[----:B-1----:R-:W-:-:S04]  /*62b0*/  UISETP.LT.AND UP0, UPT, UR4, UR5, UPT ;  /* 0x000000050400728c */ /* 0x002fc8000bf01270 */
[----:B------:R-:W-:-:S06]  /*62c0*/  USEL UR4, UR4, UR5, !UP0 ;  /* 0x0000000504047287 */ /* 0x000fcc000c000000 */
[----:B------:R-:W-:-:S13]  /*62d0*/  ISETP.GE.AND P0, PT, R223, UR4, PT ;  /* 0x00000004df007c0c */ /* 0x000fda000bf06270 */
[----:B------:R-:W-:Y:S05]  /*62e0*/  @!P0 BRA `(.L_x_1604) ;  /* 0x0000404000008947 */ /* 0x000fea0003800000 */
[----:B------:R-:W2:Y:S04]  /*62f0*/  LDL R0, [R1+0x3c] ;  /* 0x00003c0001007983 */ /* 0x000ea80000100800 */
[----:B------:R-:W3:Y:S04]  /*6300*/  LDL.64 R10, [R1+0x30] ;  /* 0x00003000010a7983 */ /* 0x000ee80000100a00 */
[----:B------:R-:W4:Y:S04]  /*6310*/  LDL.64 R8, [R1+0x18] ;  /* 0x0000180001087983 */ /* 0x000f280000100a00 */
[----:B------:R-:W5:Y:S04]  /*6320*/  LDL.64 R6, [R1+0x28] ;  /* 0x0000280001067983 */ /* 0x000f680000100a00 */
[----:B------:R-:W4:Y:S01]  /*6330*/  LDL.64 R4, [R1+0x20] ;  /* 0x0000200001047983 */ /* 0x000f220000100a00 */
[----:B------:R-:W-:Y:S01]  /*6340*/  PLOP3.LUT P0, PT, PT, PT, UP2, 0x80, 0x0 ;  /* 0x000000000000781c */ /* 0x000fe20003f0f028 */
[----:B------:R-:W-:Y:S01]  /*6350*/  IMAD.MOV.U32 R157, RZ, RZ, R156 ;  /* 0x000000ffff9d7224 */ /* 0x000fe200078e009c */
[----:B------:R-:W-:Y:S01]  /*6360*/  MOV R158, R3 ;  /* 0x00000003009e7202 */ /* 0x000fe20000000f00 */
[----:B------:R-:W-:-:S10]  /*6370*/  IMAD.MOV.U32 R224, RZ, RZ, R223 ;  /* 0x000000ffffe07224 */ /* 0x000fd400078e00df */
[----:B--2---:R-:W-:Y:S01]  /*6380*/  @P0 IMAD.HI.U32 R0, R0, c[0x0][0x2c8], RZ ;  /* 0x0000b20000000a27 */ /* 0x004fe200078e00ff */
[----:B------:R-:W-:Y:S02]  /*6390*/  PLOP3.LUT P0, PT, PT, PT, UP2, 0x80, 0x0 ;  /* 0x000000000000781c */ /* 0x000fe40003f0f028 */
[C---:B---3--:R-:W-:Y:S02]  /*63a0*/  IADD3 R12, P6, R10.reuse, 0x40, RZ ;  /* 0x000000400a0c7810 */ /* 0x048fe40007fde0ff */
[----:B------:R-:W-:-:S03]  /*63b0*/  IADD3 R2, P5, R10, 0x80, RZ ;  /* 0x000000800a027810 */ /* 0x000fc60007fbe0ff */
[----:B------:R4:W-:Y:S04]  /*63c0*/  STL [R1+0x14], R12 ;  /* 0x0000140c01007387 */ /* 0x0009e80000100800 */
[----:B------:R1:W-:Y:S02]  /*63d0*/  STL [R1+0xc], R2 ;  /* 0x00000c0201007387 */ /* 0x0003e40000100800 */
[----:B------:R-:W-:Y:S01]  /*63e0*/  @P0 SHF.R.U32.HI R0, RZ, c[0x0][0x2cc], R0 ;  /* 0x0000b300ff000a19 */ /* 0x000fe20000011600 */
[----:B----4-:R-:W-:Y:S01]  /*63f0*/  IMAD.X R12, RZ, RZ, R9, P6 ;  /* 0x000000ffff0c7224 */ /* 0x010fe200030e0609 */
[----:B-1----:R-:W-:-:S04]  /*6400*/  IADD3 R2, P6, R10, 0xc0, RZ ;  /* 0x000000c00a027810 */ /* 0x002fc80007fde0ff */
[----:B------:R-:W-:Y:S01]  /*6410*/  STL [R1+0x10], R12 ;  /* 0x0000100c01007387 */ /* 0x000fe20000100800 */
[----:B------:R-:W-:Y:S01]  /*6420*/  IMAD.X R10, RZ, RZ, R9, P5 ;  /* 0x000000ffff0a7224 */ /* 0x000fe200028e0609 */
[C---:B-----5:R-:W-:Y:S02]  /*6430*/  IADD3 R252, P5, R6.reuse, 0x40, RZ ;  /* 0x0000004006fc7810 */ /* 0x060fe40007fbe0ff */
[----:B------:R1:W-:Y:S03]  /*6440*/  STL [R1+0x4], R2 ;  /* 0x0000040201007387 */ /* 0x0003e60000100800 */
[----:B------:R-:W-:Y:S01]  /*6450*/  IMAD.X R251, RZ, RZ, R5, P5 ;  /* 0x000000fffffb7224 */ /* 0x000fe200028e0605 */
[----:B------:R2:W-:Y:S01]  /*6460*/  STL [R1+0x8], R10 ;  /* 0x0000080a01007387 */ /* 0x0005e20000100800 */
[----:B------:R-:W-:-:S05]  /*6470*/  IADD3 R248, P5, R6, 0xc0, RZ ;  /* 0x000000c006f87810 */ /* 0x000fca0007fbe0ff */
[----:B------:R-:W-:Y:S02]  /*6480*/  IMAD.X R247, RZ, RZ, R5, P5 ;  /* 0x000000fffff77224 */ /* 0x000fe400028e0605 */
[----:B-1----:R-:W-:Y:S01]  /*6490*/  IMAD.X R2, RZ, RZ, R9, P6 ;  /* 0x000000ffff027224 */ /* 0x002fe200030e0609 */
[----:B------:R-:W-:-:S04]  /*64a0*/  IADD3 R250, P6, R6, 0x80, RZ ;  /* 0x0000008006fa7810 */ /* 0x000fc80007fde0ff */
[----:B------:R2:W-:Y:S01]  /*64b0*/  STL [R1], R2 ;  /* 0x0000000201007387 */ /* 0x0005e20000100800 */
[----:B------:R-:W-:-:S03]  /*64c0*/  IADD3.X R249, RZ, R5, RZ, P6, !PT ;  /* 0x00000005fff97210 */ /* 0x000fc600037fe4ff */
[----:B------:R2:W-:Y:S04]  /*64d0*/  @P0 STL [R1+0x38], R0 ;  /* 0x0000380001000387 */ /* 0x0005e80000100800 */
.L_x_1613:
[----:B------:R-:W3:Y:S01]  /*64e0*/  LDL.64 R236, [R1+0x30] ;  /* 0x0000300001ec7983 */ /* 0x000ee20000100a00 */
[----:B------:R-:W-:Y:S04]  /*64f0*/  DEPBAR.LE SB0, 0x0 ;  /* 0x000080000000791a */ /* 0x000fe80000000000 */
[----:B------:R-:W4:Y:S01]  /*6500*/  LDL.64 R230, [R1+0x18] ;  /* 0x0000180001e67983 */ /* 0x000f220000100a00 */
[----:B------:R-:W-:Y:S01]  /*6510*/  ISETP.GT.AND P6, PT, R233, R224, PT ;  /* 0x000000e0e900720c */ /* 0x000fe20003fc4270 */
[----:B------:R-:W-:Y:S02]  /*6520*/  IMAD.MOV.U32 R234, RZ, RZ, c[0x0][0x208] ;  /* 0x00008200ffea7624 */ /* 0x000fe400078e00ff */
[----:B------:R-:W5:Y:S01]  /*6530*/  LDL R232, [R1+0x14] ;  /* 0x0000140001e87983 */ /* 0x000f620000100800 */
[----:B------:R-:W-:Y:S03]  /*6540*/  IMAD.MOV.U32 R235, RZ, RZ, c[0x0][0x20c] ;  /* 0x00008300ffeb7624 */ /* 0x000fe600078e00ff */
[----:B--2---:R-:W2:Y:S04]  /*6550*/  LDL R229, [R1+0x10] ;  /* 0x0000100001e57983 */ /* 0x004ea80000100800 */
[----:B------:R-:W2:Y:S02]  /*6560*/  LDL R228, [R1+0xc] ;  /* 0x00000c0001e47983 */ /* 0x000ea40000100800 */
[----:B------:R-:W-:Y:S01]  /*6570*/  @!P6 SHF.R.S32.HI R0, RZ, 0x1f, R224 ;  /* 0x0000001fff00e819 */ /* 0x000fe200000114e0 */
[----:B------:R-:W-:Y:S01]  /*6580*/  @!P6 IMAD.WIDE.U32 R2, R224, c[0x0][0x208], RZ ;  /* 0x00008200e002ea25 */ /* 0x000fe200078e00ff */
[----:B------:R-:W2:Y:S03]  /*6590*/  LDL R226, [R1+0x8] ;  /* 0x0000080001e27983 */ /* 0x000ea60000100800 */
[----:B------:R-:W-:Y:S01]  /*65a0*/  @!P6 IMAD R0, R0, c[0x0][0x208], RZ ;  /* 0x000082000000ea24 */ /* 0x000fe200078e02ff */
[----:B------:R-:W2:Y:S03]  /*65b0*/  LDL R227, [R1+0x4] ;  /* 0x0000040001e37983 */ /* 0x000ea60000100800 */
[----:B------:R-:W-:Y:S01]  /*65c0*/  @!P6 IMAD R20, R224, c[0x0][0x20c], R0 ;  /* 0x00008300e014ea24 */ /* 0x000fe200078e0200 */
[----:B------:R-:W2:Y:S01]  /*65d0*/  LDL R223, [R1] ;  /* 0x0000000001df7983 */ /* 0x000ea20000100800 */
[C---:B------:R-:W-:Y:S02]  /*65e0*/  @!P6 IMAD.SHL.U32 R0, R2.reuse, 0x40, RZ ;  /* 0x000000400200e824 */ /* 0x040fe400078e00ff */
[----:B------:R-:W-:Y:S01]  /*65f0*/  @!P6 IMAD.IADD R28, R3, 0x1, R20 ;  /* 0x00000001031ce824 */ /* 0x000fe200078e0214 */
[----:B------:R-:W-:Y:S04]  /*6600*/  BAR.SYNC.DEFER_BLOCKING 0x0 ;  /* 0x0000000000007b1d */ /* 0x000fe80000010000 */
[----:B------:R-:W-:Y:S02]  /*6610*/  @!P6 SHF.L.U64.HI R2, R2, 0x6, R28 ;  /* 0x000000060202e819 */ /* 0x000fe4000001021c */
[----:B------:R-:W-:Y:S04]  /*6620*/  LDSM.16.M88.4 R32, [R203+0x10100] ;  /* 0x01010000cb20783b */ /* 0x000fe80000000200 */
[----:B------:R-:W1:Y:S04]  /*6630*/  LDSM.16.M88.4 R8, [R196+0x8100] ;  /* 0x00810000c408783b */ /* 0x000e680000000200 */
[----:B------:R-:W1:Y:S04]  /*6640*/  LDSM.16.M88.4 R16, [R196+0x8900] ;  /* 0x00890000c410783b */ /* 0x000e680000000200 */
[----:B------:R-:W1:Y:S04]  /*6650*/  LDSM.16.M88.4 R24, [R196+0x9100] ;  /* 0x00910000c418783b */ /* 0x000e680000000200 */
[----:B------:R-:W3:Y:S04]  /*6660*/  LDSM.16.M88.4 R168, [R196+0x9900] ;  /* 0x00990000c4a8783b */ /* 0x000ee80000000200 */
[----:B------:R-:W-:Y:S04]  /*6670*/  LDSM.16.M88.4 R172, [R204+0x10100] ;  /* 0x01010000ccac783b */ /* 0x000fe80000000200 */
[----:B------:R-:W2:Y:S04]  /*6680*/  LDSM.16.M88.4 R176, [R207] ;  /* 0x00000000cfb0783b */ /* 0x000ea80000000200 */
[----:B------:R-:W2:Y:S04]  /*6690*/  LDSM.16.M88.4 R180, [R222] ;  /* 0x00000000deb4783b */ /* 0x000ea80000000200 */
[----:B------:R-:W2:Y:S04]  /*66a0*/  LDSM.16.M88.4 R184, [R221] ;  /* 0x00000000ddb8783b */ /* 0x000ea80000000200 */
[----:B------:R-:W2:Y:S01]  /*66b0*/  LDSM.16.M88.4 R188, [R220] ;  /* 0x00000000dcbc783b */ /* 0x000ea20000000200 */
[C---:B-1----:R-:W-:Y:S08]  /*66c0*/  HMMA.16816.F32.BF16 R4, R32.reuse, R8, RZ ;  /* 0x000000082004723c */ /* 0x042ff000000418ff */
[C---:B------:R-:W-:Y:S08]  /*66d0*/  HMMA.16816.F32.BF16 R8, R32.reuse, R10, RZ ;  /* 0x0000000a2008723c */ /* 0x040ff000000418ff */
[C---:B------:R-:W-:Y:S08]  /*66e0*/  HMMA.16816.F32.BF16 R12, R32.reuse, R16, RZ ;  /* 0x00000010200c723c */ /* 0x040ff000000418ff */
[C---:B------:R-:W-:Y:S08]  /*66f0*/  HMMA.16816.F32.BF16 R16, R32.reuse, R18, RZ ;  /* 0x000000122010723c */ /* 0x040ff000000418ff */
[C---:B------:R-:W-:Y:S08]  /*6700*/  HMMA.16816.F32.BF16 R20, R32.reuse, R24, RZ ;  /* 0x000000182014723c */ /* 0x040ff000000418ff */
[C---:B------:R-:W-:Y:S01]  /*6710*/  HMMA.16816.F32.BF16 R24, R32.reuse, R26, RZ ;  /* 0x0000001a2018723c */ /* 0x040fe200000418ff */
[----:B---3--:R-:W-:Y:S04]  /*6720*/  @!P6 IADD3 R3, P5, R0, R236, RZ ;  /* 0x000000ec0003e210 */ /* 0x008fe80007fbe0ff */
[C---:B------:R-:W-:Y:S01]  /*6730*/  @!P6 LEA R192, P0, R3.reuse, c[0x0][0x1f8], 0x1 ;  /* 0x00007e0003c0ea11 */ /* 0x040fe200078008ff */
[----:B----4-:R-:W-:Y:S06]  /*6740*/  @!P6 IMAD.X R28, R2, 0x1, R231, P5 ;  /* 0x00000001021ce824 */ /* 0x010fec00028e06e7 */
[----:B------:R-:W-:Y:S02]  /*6750*/  @!P6 LEA.HI.X R193, R3, c[0x0][0x1fc], R28, 0x1, P0 ;  /* 0x00007f0003c1ea11 */ /* 0x000fe400000f0c1c */
[C---:B------:R-:W-:Y:S01]  /*6760*/  HMMA.16816.F32.BF16 R28, R32.reuse, R168, RZ ;  /* 0x000000a8201c723c */ /* 0x040fe200000418ff */
[----:B-----5:R-:W-:Y:S02]  /*6770*/  @!P6 IADD3 R3, P0, R0, R232, RZ ;  /* 0x000000e80003e210 */ /* 0x020fe40007f1e0ff */
[----:B------:R-:W-:Y:S01]  /*6780*/  @!PT LDS RZ, [RZ] ;  /* 0x00000000fffff984 */ /* 0x000fe20000000800 */
[----:B------:R-:W-:Y:S01]  /*6790*/  @!PT LDS RZ, [RZ] ;  /* 0x00000000fffff984 */ /* 0x000fe20000000800 */
[----:B------:R-:W-:Y:S01]  /*67a0*/  @!PT LDS RZ, [RZ] ;  /* 0x00000000fffff984 */ /* 0x000fe20000000800 */
[----:B------:R1:W-:Y:S02]  /*67b0*/  @!P6 LDGSTS.E.BYPASS.LTC128B.128 [R225+0x100], [R192.64], !P4 ;  /* 0x00100000c0e1efae */ /* 0x0003e4000e101d4c */
[C---:B------:R-:W-:Y:S01]  /*67c0*/  @!P6 LEA R194, P5, R3.reuse, c[0x0][0x1f8], 0x1 ;  /* 0x00007e0003c2ea11 */ /* 0x040fe200078a08ff */
[----:B--2---:R-:W-:Y:S01]  /*67d0*/  @!P6 IMAD.X R159, R2, 0x1, R229, P0 ;  /* 0x00000001029fe824 */ /* 0x004fe200000e06e5 */
[----:B------:R-:W-:Y:S01]  /*67e0*/  @!P6 IADD3 R156, P0, R0, R228, RZ ;  /* 0x000000e4009ce210 */ /* 0x000fe20007f1e0ff */
[----:B------:R-:W-:Y:S04]  /*67f0*/  HMMA.16816.F32.BF16 R32, R32, R170, RZ ;  /* 0x000000aa2020723c */ /* 0x000fe800000418ff */
[----:B------:R-:W-:Y:S01]  /*6800*/  @!P6 IMAD.X R169, R2, 0x1, R226, P0 ;  /* 0x0000000102a9e824 */ /* 0x000fe200000e06e2 */
[----:B------:R-:W-:Y:S02]  /*6810*/  @!P6 LEA.HI.X R195, R3, c[0x0][0x1fc], R159, 0x1, P5 ;  /* 0x00007f0003c3ea11 */ /* 0x000fe400028f0c9f */
[C---:B------:R-:W-:Y:S01]  /*6820*/  @!P6 LEA R168, P0, R156.reuse, c[0x0][0x1f8], 0x1 ;  /* 0x00007e009ca8ea11 */ /* 0x040fe200078008ff */
[C---:B------:R-:W-:Y:S02]  /*6830*/  HMMA.16816.F32.BF16 R4, R172.reuse, R176, R4 ;  /* 0x000000b0ac04723c */ /* 0x040fe40000041804 */
[----:B------:R2:W-:Y:S03]  /*6840*/  @!P6 LDGSTS.E.BYPASS.LTC128B.128 [R225+0x2100], [R194.64], !P3 ;  /* 0x02100000c2e1efae */ /* 0x0005e6000d901d4c */
[----:B------:R-:W-:Y:S02]  /*6850*/  @!P6 LEA.HI.X R169, R156, c[0x0][0x1fc], R169, 0x1, P0 ;  /* 0x00007f009ca9ea11 */ /* 0x000fe400000f0ca9 */
[-C--:B------:R-:W-:Y:S01]  /*6860*/  @!P6 IADD3 R3, P5, R0, R227.reuse, RZ ;  /* 0x000000e30003e210 */ /* 0x080fe20007fbe0ff */
[C---:B------:R-:W-:Y:S02]  /*6870*/  HMMA.16816.F32.BF16 R8, R172.reuse, R178, R8 ;  /* 0x000000b2ac08723c */ /* 0x040fe40000041808 */
[----:B------:R3:W-:Y:S02]  /*6880*/  @!P6 LDGSTS.E.BYPASS.LTC128B.128 [R225+0x4100], [R168.64], !P2 ;  /* 0x04100000a8e1efae */ /* 0x0007e4000d101d4c */
[----:B------:R-:W-:Y:S01]  /*6890*/  @!P6 IMAD.X R159, R2, 0x1, R223, P5 ;  /* 0x00000001029fe824 */ /* 0x000fe200028e06df */
[----:B------:R-:W-:Y:S02]  /*68a0*/  @!P6 LEA R0, P0, R234, R0, 0x5 ;  /* 0x00000000ea00e211 */ /* 0x000fe400078028ff */
[C---:B-1----:R-:W-:Y:S01]  /*68b0*/  @!P6 LEA R192, P5, R3.reuse, c[0x0][0x1f8], 0x1 ;  /* 0x00007e0003c0ea11 */ /* 0x042fe200078a08ff */
[C---:B------:R-:W-:Y:S04]  /*68c0*/  HMMA.16816.F32.BF16 R12, R172.reuse, R180, R12 ;  /* 0x000000b4ac0c723c */ /* 0x040fe8000004180c */
[----:B------:R-:W-:Y:S02]  /*68d0*/  @!P6 LEA.HI.X R193, R3, c[0x0][0x1fc], R159, 0x1, P5 ;  /* 0x00007f0003c1ea11 */ /* 0x000fe400028f0c9f */
[----:B------:R-:W-:Y:S02]  /*68e0*/  @!P6 IADD3 R156, P5, R0, R236, RZ ;  /* 0x000000ec009ce210 */ /* 0x000fe40007fbe0ff */
[C---:B------:R-:W-:Y:S01]  /*68f0*/  HMMA.16816.F32.BF16 R16, R172.reuse, R182, R16 ;  /* 0x000000b6ac10723c */ /* 0x040fe20000041810 */
[----:B------:R2:W-:Y:S03]  /*6900*/  @!P6 LDGSTS.E.BYPASS.LTC128B.128 [R225+0x6100], [R192.64], !P1 ;  /* 0x06100000c0e1efae */ /* 0x0005e6000c901d4c */
[----:B------:R-:W-:Y:S02]  /*6910*/  @!P6 LEA.HI.X R2, R234, R2, R235, 0x5, P0 ;  /* 0x00000002ea02e211 */ /* 0x000fe400000f2ceb */
[----:B------:R-:W-:Y:S02]  /*6920*/  @!P6 IADD3 R3, P0, R0, R232, RZ ;  /* 0x000000e80003e210 */ /* 0x000fe40007f1e0ff */
[C---:B------:R-:W-:Y:S04]  /*6930*/  HMMA.16816.F32.BF16 R20, R172.reuse, R184, R20 ;  /* 0x000000b8ac14723c */ /* 0x040fe80000041814 */
[----:B------:R-:W-:Y:S01]  /*6940*/  @!P6 IMAD.X R159, R2, 0x1, R231, P5 ;  /* 0x00000001029fe824 */ /* 0x000fe200028e06e7 */
[----:B------:R-:W-:Y:S01]  /*6950*/  @!P6 LEA R176, P5, R156, c[0x0][0x1f8], 0x1 ;  /* 0x00007e009cb0ea11 */ /* 0x000fe200078a08ff */
[----:B---3--:R-:W-:Y:S01]  /*6960*/  @!P6 IMAD.X R168, R2, 0x1, R229, P0 ;  /* 0x0000000102a8e824 */ /* 0x008fe200000e06e5 */
[C---:B------:R-:W-:Y:S01]  /*6970*/  @!P6 LEA R170, P0, R3.reuse, c[0x0][0x1f8], 0x1 ;  /* 0x00007e0003aaea11 */ /* 0x040fe200078008ff */
[C---:B------:R-:W-:Y:S01]  /*6980*/  HMMA.16816.F32.BF16 R24, R172.reuse, R186, R24 ;  /* 0x000000baac18723c */ /* 0x040fe20000041818 */
[----:B------:R-:W3:Y:S03]  /*6990*/  LDL.64 R230, [R1+0x28] ;  /* 0x0000280001e67983 */ /* 0x000ee60000100a00 */
[----:B------:R-:W-:Y:S01]  /*69a0*/  @!P6 LEA.HI.X R177, R156, c[0x0][0x1fc], R159, 0x1, P5 ;  /* 0x00007f009cb1ea11 */ /* 0x000fe200028f0c9f */
[----:B------:R-:W-:Y:S01]  /*69b0*/  IMAD.MOV.U32 R229, RZ, RZ, 0x5 ;  /* 0x00000005ffe57424 */ /* 0x000fe200078e00ff */
[----:B------:R-:W-:Y:S02]  /*69c0*/  @!P6 LEA.HI.X R171, R3, c[0x0][0x1fc], R168, 0x1, P0 ;  /* 0x00007f0003abea11 */ /* 0x000fe400000f0ca8 */
[C---:B------:R-:W-:Y:S01]  /*69d0*/  HMMA.16816.F32.BF16 R28, R172.reuse, R188, R28 ;  /* 0x000000bcac1c723c */ /* 0x040fe2000004181c */
[----:B------:R1:W-:Y:S03]  /*69e0*/  @!P6 LDGSTS.E.BYPASS.LTC128B.128 [R225+0x1100], [R176.64], !P4 ;  /* 0x01100000b0e1efae */ /* 0x0003e6000e101d4c */
[C---:B------:R-:W-:Y:S01]  /*69f0*/  @!P6 IADD3 R3, P5, R0.reuse, R228, RZ ;  /* 0x000000e40003e210 */ /* 0x040fe20007fbe0ff */
[----:B------:R4:W-:Y:S01]  /*6a00*/  @!P6 LDGSTS.E.BYPASS.LTC128B.128 [R225+0x3100], [R170.64], !P3 ;  /* 0x03100000aae1efae */ /* 0x0009e2000d901d4c */
[----:B------:R-:W-:Y:S01]  /*6a10*/  @!P6 IADD3 R0, P0, R0, R227, RZ ;  /* 0x000000e30000e210 */ /* 0x000fe20007f1e0ff */
[----:B------:R-:W-:Y:S01]  /*6a20*/  IMAD.MOV.U32 R228, RZ, RZ, c[0x0][0x1e0] ;  /* 0x00007800ffe47624 */ /* 0x000fe200078e00ff */
[----:B------:R-:W-:Y:S04]  /*6a30*/  HMMA.16816.F32.BF16 R32, R172, R190, R32 ;  /* 0x000000beac20723c */ /* 0x000fe80000041820 */
[C---:B------:R-:W-:Y:S01]  /*6a40*/  @!P6 IMAD.X R159, R2.reuse, 0x1, R226, P5 ;  /* 0x00000001029fe824 */ /* 0x040fe200028e06e2 */
[C---:B------:R-:W-:Y:S01]  /*6a50*/  @!P6 LEA R168, P5, R3.reuse, c[0x0][0x1f8], 0x1 ;  /* 0x00007e0003a8ea11 */ /* 0x040fe200078a08ff */
[----:B------:R-:W-:Y:S01]  /*6a60*/  @!P6 IMAD.X R156, R2, 0x1, R223, P0 ;  /* 0x00000001029ce824 */ /* 0x000fe200000e06df */
[C---:B------:R-:W-:Y:S01]  /*6a70*/  @!P6 LEA R2, P0, R0.reuse, c[0x0][0x1f8], 0x1 ;  /* 0x00007e000002ea11 */ /* 0x040fe200078008ff */
[----:B------:R-:W5:Y:S01]  /*6a80*/  LDL.64 R226, [R1+0x20] ;  /* 0x0000200001e27983 */ /* 0x000f620000100a00 */
[----:B------:R-:W-:Y:S03]  /*6a90*/  @!P6 LEA.HI.X R169, R3, c[0x0][0x1fc], R159, 0x1, P5 ;  /* 0x00007f0003a9ea11 */ /* 0x000fe600028f0c9f */
[----:B------:R-:W-:Y:S01]  /*6aa0*/  @!P6 LEA.HI.X R3, R0, c[0x0][0x1fc], R156, 0x1, P0 ;  /* 0x00007f000003ea11 */ /* 0x000fe200000f0c9c */
[----:B------:R-:W-:Y:S01]  /*6ab0*/  IMAD.MOV.U32 R223, RZ, RZ, c[0x0][0x1e0] ;  /* 0x00007800ffdf7624 */ /* 0x000fe200078e00ff */
[----:B------:R4:W-:Y:S01]  /*6ac0*/  @!P6 LDGSTS.E.BYPASS.LTC128B.128 [R225+0x5100], [R168.64], !P2 ;  /* 0x05100000a8e1efae */ /* 0x0009e2000d101d4c */
[----:B------:R-:W-:Y:S02]  /*6ad0*/  SHF.L.U64.HI R228, R228, R229, c[0x0][0x1e4] ;  /* 0x00007900e4e47619 */ /* 0x000fe400000102e5 */
[----:B------:R-:W-:Y:S01]  /*6ae0*/  IMAD.SHL.U32 R223, R223, 0x20, RZ ;  /* 0x00000020dfdf7824 */ /* 0x000fe200078e00ff */
[----:B------:R4:W-:Y:S01]  /*6af0*/  @!P6 LDGSTS.E.BYPASS.LTC128B.128 [R225+0x7100], [R2.64], !P1 ;  /* 0x0710000002e1efae */ /* 0x0009e2000c901d4c */
[C---:B------:R-:W-:Y:S03]  /*6b00*/  ISETP.GT.AND P6, PT, R224.reuse, R233, PT ;  /* 0x000000e9e000720c */ /* 0x040fe60003fc4270 */
[----:B--2---:R-:W-:Y:S04]  /*6b10*/  LDSM.16.M88.4 R192, [R202+0x8100] ;  /* 0x00810000cac0783b */ /* 0x004fe80000000200 */
[----:B-1----:R-:W-:Y:S04]  /*6b20*/  LDSM.16.M88.4 R176, [R202+0x8900] ;  /* 0x00890000cab0783b */ /* 0x002fe80000000200 */
[----:B------:R-:W-:Y:S04]  /*6b30*/  LDSM.16.M88.4 R180, [R202+0x9100] ;  /* 0x00910000cab4783b */ /* 0x000fe80000000200 */
[----:B------:R-:W-:Y:S04]  /*6b40*/  LDSM.16.M88.4 R172, [R202+0x9900] ;  /* 0x00990000caac783b */ /* 0x000fe80000000200 */
[----:B------:R-:W-:Y:S04]  /*6b50*/  LDSM.16.M88.4 R184, [R205+0x10100] ;  /* 0x01010000cdb8783b */ /* 0x000fe80000000200 */
[----:B----4-:R-:W1:Y:S01]  /*6b60*/  LDSM.16.M88.4 R168, [R206+0x10100] ;  /* 0x01010000cea8783b */ /* 0x010e620000000200 */
[----:B------:R-:W-:Y:S03]  /*6b70*/  @P6 IADD3 R2, R224, -0x1, RZ ;  /* 0xffffffffe0026810 */ /* 0x000fe60007ffe0ff */
[----:B------:R-:W0:Y:S01]  /*6b80*/  LDGDEPBAR ;  /* 0x00000000000079af */ /* 0x000e220000000000 */
[----:B------:R-:W-:Y:S03]  /*6b90*/  @P6 SHF.R.S32.HI R0, RZ, 0x1f, R2 ;  /* 0x0000001fff006819 */ /* 0x000fe60000011402 */
[----:B------:R-:W2:Y:S02]  /*6ba0*/  LDSM.16.M88.4 R188, [R201] ;  /* 0x00000000c9bc783b */ /* 0x000ea40000000200 */
[----:B------:R-:W-:Y:S04]  /*6bb0*/  @P6 IMAD R0, R0, c[0x0][0x1e0], RZ ;  /* 0x0000780000006a24 */ /* 0x000fe800078e02ff */
[C---:B------:R-:W-:Y:S02]  /*6bc0*/  @P6 IMAD R0, R2.reuse, c[0x0][0x1e4], R0 ;  /* 0x0000790002006a24 */ /* 0x040fe400078e0200 */
[----:B------:R-:W-:Y:S04]  /*6bd0*/  @P6 IMAD.WIDE.U32 R2, R2, c[0x0][0x1e0], RZ ;  /* 0x0000780002026a25 */ /* 0x000fe800078e00ff */
[----:B------:R-:W-:Y:S02]  /*6be0*/  @P6 IMAD.IADD R3, R3, 0x1, R0 ;  /* 0x0000000103036824 */ /* 0x000fe400078e0200 */
[C---:B------:R-:W-:Y:S03]  /*6bf0*/  @P6 IMAD.SHL.U32 R0, R2.reuse, 0x40, RZ ;  /* 0x0000004002006824 */ /* 0x040fe600078e00ff */
[----:B------:R-:W-:Y:S02]  /*6c00*/  @P6 SHF.L.U64.HI R2, R2, 0x6, R3 ;  /* 0x0000000602026819 */ /* 0x000fe40000010203 */
[C---:B------:R-:W-:Y:S01]  /*6c10*/  @P6 IADD3 R159, P5, R0.reuse, R252, RZ ;  /* 0x000000fc009f6210 */ /* 0x040fe20007fbe0ff */
[C---:B-1----:R-:W-:Y:S08]  /*6c20*/  HMMA.16816.F32.BF16 R4, R168.reuse, R192, R4 ;  /* 0x000000c0a804723c */ /* 0x042ff00000041804 */
[C---:B------:R-:W-:Y:S01]  /*6c30*/  HMMA.16816.F32.BF16 R8, R168.reuse, R194, R8 ;  /* 0x000000c2a808723c */ /* 0x040fe20000041808 */
[----:B------:R-:W1:Y:S07]  /*6c40*/  LDSM.16.M88.4 R192, [R201+0x800] ;  /* 0x00080000c9c0783b */ /* 0x000e6e0000000200 */
[C---:B------:R-:W-:Y:S08]  /*6c50*/  HMMA.16816.F32.BF16 R12, R168.reuse, R176, R12 ;  /* 0x000000b0a80c723c */ /* 0x040ff0000004180c */
[C---:B------:R-:W-:Y:S01]  /*6c60*/  HMMA.16816.F32.BF16 R16, R168.reuse, R178, R16 ;  /* 0x000000b2a810723c */ /* 0x040fe20000041810 */
[----:B------:R-:W4:Y:S07]  /*6c70*/  LDSM.16.M88.4 R176, [R201+0x1000] ;  /* 0x00100000c9b0783b */ /* 0x000f2e0000000200 */
[C---:B------:R-:W-:Y:S08]  /*6c80*/  HMMA.16816.F32.BF16 R20, R168.reuse, R180, R20 ;  /* 0x000000b4a814723c */ /* 0x040ff00000041814 */
[C---:B------:R-:W-:Y:S01]  /*6c90*/  HMMA.16816.F32.BF16 R24, R168.reuse, R182, R24 ;  /* 0x000000b6a818723c */ /* 0x040fe20000041818 */
[----:B------:R-:W-:Y:S07]  /*6ca0*/  LDSM.16.M88.4 R180, [R196+0xa100] ;  /* 0x00a10000c4b4783b */ /* 0x000fee0000000200 */
[C---:B------:R-:W-:Y:S08]  /*6cb0*/  HMMA.16816.F32.BF16 R28, R168.reuse, R172, R28 ;  /* 0x000000aca81c723c */ /* 0x040ff0000004181c */
[----:B------:R-:W-:Y:S01]  /*6cc0*/  HMMA.16816.F32.BF16 R32, R168, R174, R32 ;  /* 0x000000aea820723c */ /* 0x000fe20000041820 */
[----:B------:R-:W4:Y:S04]  /*6cd0*/  LDSM.16.M88.4 R168, [R201+0x1800] ;  /* 0x00180000c9a8783b */ /* 0x000f280000000200 */
[----:B------:R-:W4:Y:S03]  /*6ce0*/  LDSM.16.M88.4 R172, [R203+0x14100] ;  /* 0x01410000cbac783b */ /* 0x000f260000000200 */
[C---:B--2---:R-:W-:Y:S08]  /*6cf0*/  HMMA.16816.F32.BF16 R4, R184.reuse, R188, R4 ;  /* 0x000000bcb804723c */ /* 0x044ff00000041804 */
[C---:B------:R-:W-:Y:S01]  /*6d00*/  HMMA.16816.F32.BF16 R8, R184.reuse, R190, R8 ;  /* 0x000000beb808723c */ /* 0x040fe20000041808 */
[----:B------:R-:W2:Y:S07]  /*6d10*/  LDSM.16.M88.4 R188, [R196+0xa900] ;  /* 0x00a90000c4bc783b */ /* 0x000eae0000000200 */
[C---:B-1----:R-:W-:Y:S08]  /*6d20*/  HMMA.16816.F32.BF16 R12, R184.reuse, R192, R12 ;  /* 0x000000c0b80c723c */ /* 0x042ff0000004180c */
[C---:B------:R-:W-:Y:S01]  /*6d30*/  HMMA.16816.F32.BF16 R16, R184.reuse, R194, R16 ;  /* 0x000000c2b810723c */ /* 0x040fe20000041810 */
[----:B------:R-:W1:Y:S07]  /*6d40*/  LDSM.16.M88.4 R192, [R196+0xb100] ;  /* 0x00b10000c4c0783b */ /* 0x000e6e0000000200 */
[C---:B----4-:R-:W-:Y:S08]  /*6d50*/  HMMA.16816.F32.BF16 R20, R184.reuse, R176, R20 ;  /* 0x000000b0b814723c */ /* 0x050ff00000041814 */
[C---:B------:R-:W-:Y:S01]  /*6d60*/  HMMA.16816.F32.BF16 R24, R184.reuse, R178, R24 ;  /* 0x000000b2b818723c */ /* 0x040fe20000041818 */
[----:B------:R-:W4:Y:S07]  /*6d70*/  LDSM.16.M88.4 R176, [R196+0xb900] ;  /* 0x00b90000c4b0783b */ /* 0x000f2e0000000200 */
[C---:B------:R-:W-:Y:S08]  /*6d80*/  HMMA.16816.F32.BF16 R28, R184.reuse, R168, R28 ;  /* 0x000000a8b81c723c */ /* 0x040ff0000004181c */
[----:B------:R-:W-:Y:S01]  /*6d90*/  HMMA.16816.F32.BF16 R32, R184, R170, R32 ;  /* 0x000000aab820723c */ /* 0x000fe20000041820 */
[----:B------:R-:W-:Y:S04]  /*6da0*/  LDSM.16.M88.4 R168, [R204+0x14100] ;  /* 0x01410000cca8783b */ /* 0x000fe80000000200 */
[----:B------:R-:W-:Y:S03]  /*6db0*/  LDSM.16.M88.4 R184, [R218] ;  /* 0x00000000dab8783b */ /* 0x000fe60000000200 */
[C---:B------:R-:W-:Y:S08]  /*6dc0*/  HMMA.16816.F32.BF16 R4, R172.reuse, R180, R4 ;  /* 0x000000b4ac04723c */ /* 0x040ff00000041804 */
[C---:B------:R-:W-:Y:S01]  /*6dd0*/  HMMA.16816.F32.BF16 R8, R172.reuse, R182, R8 ;  /* 0x000000b6ac08723c */ /* 0x040fe20000041808 */
[----:B------:R-:W4:Y:S07]  /*6de0*/  LDSM.16.M88.4 R180, [R219] ;  /* 0x00000000dbb4783b */ /* 0x000f2e0000000200 */
[C---:B--2---:R-:W-:Y:S08]  /*6df0*/  HMMA.16816.F32.BF16 R12, R172.reuse, R188, R12 ;  /* 0x000000bcac0c723c */ /* 0x044ff0000004180c */
[C---:B------:R-:W-:Y:S01]  /*6e00*/  HMMA.16816.F32.BF16 R16, R172.reuse, R190, R16 ;  /* 0x000000beac10723c */ /* 0x040fe20000041810 */
[----:B------:R-:W2:Y:S07]  /*6e10*/  LDSM.16.M88.4 R188, [R217] ;  /* 0x00000000d9bc783b */ /* 0x000eae0000000200 */
[C---:B-1----:R-:W-:Y:S08]  /*6e20*/  HMMA.16816.F32.BF16 R20, R172.reuse, R192, R20 ;  /* 0x000000c0ac14723c */ /* 0x042ff00000041814 */
[C---:B------:R-:W-:Y:S01]  /*6e30*/  HMMA.16816.F32.BF16 R24, R172.reuse, R194, R24 ;  /* 0x000000c2ac18723c */ /* 0x040fe20000041818 */
[----:B------:R-:W1:Y:S07]  /*6e40*/  LDSM.16.M88.4 R192, [R216] ;  /* 0x00000000d8c0783b */ /* 0x000e6e0000000200 */
[C---:B----4-:R-:W-:Y:S08]  /*6e50*/  HMMA.16816.F32.BF16 R28, R172.reuse, R176, R28 ;  /* 0x000000b0ac1c723c */ /* 0x050ff0000004181c */
[----:B------:R-:W-:Y:S01]  /*6e60*/  HMMA.16816.F32.BF16 R32, R172, R178, R32 ;  /* 0x000000b2ac20723c */ /* 0x000fe20000041820 */
[----:B------:R-:W-:Y:S04]  /*6e70*/  LDSM.16.M88.4 R172, [R206+0x14100] ;  /* 0x01410000ceac783b */ /* 0x000fe80000000200 */
[----:B------:R-:W4:Y:S03]  /*6e80*/  LDSM.16.M88.4 R176, [R202+0xa100] ;  /* 0x00a10000cab0783b */ /* 0x000f260000000200 */
[C---:B------:R-:W-:Y:S08]  /*6e90*/  HMMA.16816.F32.BF16 R4, R168.reuse, R180, R4 ;  /* 0x000000b4a804723c */ /* 0x040ff00000041804 */
[C---:B------:R-:W-:Y:S01]  /*6ea0*/  HMMA.16816.F32.BF16 R8, R168.reuse, R182, R8 ;  /* 0x000000b6a808723c */ /* 0x040fe20000041808 */
[----:B------:R-:W4:Y:S03]  /*6eb0*/  LDSM.16.M88.4 R180, [R202+0xa900] ;  /* 0x00a90000cab4783b */ /* 0x000f260000000200 */
[----:B---3--:R-:W-:Y:S04]  /*6ec0*/  @P6 IADD3 R3, P0, R0, R230, RZ ;  /* 0x000000e600036210 */ /* 0x008fe80007f1e0ff */
[C---:B------:R-:W-:Y:S08]  /*6ed0*/  HMMA.16816.F32.BF16 R12, R168.reuse, R184, R12 ;  /* 0x000000b8a80c723c */ /* 0x040ff0000004180c */
[C---:B------:R-:W-:Y:S01]  /*6ee0*/  HMMA.16816.F32.BF16 R16, R168.reuse, R186, R16 ;  /* 0x000000baa810723c */ /* 0x040fe20000041810 */
[----:B------:R-:W3:Y:S07]  /*6ef0*/  LDSM.16.M88.4 R184, [R202+0xb100] ;  /* 0x00b10000cab8783b */ /* 0x000eee0000000200 */
[C---:B--2---:R-:W-:Y:S04]  /*6f00*/  HMMA.16816.F32.BF16 R20, R168.reuse, R188, R20 ;  /* 0x000000bca814723c */ /* 0x044fe80000041814 */
[----:B-----5:R-:W-:Y:S04]  /*6f10*/  @P6 IMAD.X R156, R2, 0x1, R227, P0 ;  /* 0x00000001029c6824 */ /* 0x020fe800000e06e3 */
[C---:B------:R-:W-:Y:S01]  /*6f20*/  HMMA.16816.F32.BF16 R24, R168.reuse, R190, R24 ;  /* 0x000000bea818723c */ /* 0x040fe20000041818 */
[----:B------:R-:W2:Y:S07]  /*6f30*/  LDSM.16.M88.4 R188, [R202+0xb900] ;  /* 0x00b90000cabc783b */ /* 0x000eae0000000200 */
[C---:B-1----:R-:W-:Y:S08]  /*6f40*/  HMMA.16816.F32.BF16 R28, R168.reuse, R192, R28 ;  /* 0x000000c0a81c723c */ /* 0x042ff0000004181c */
[----:B------:R-:W-:Y:S01]  /*6f50*/  HMMA.16816.F32.BF16 R32, R168, R194, R32 ;  /* 0x000000c2a820723c */ /* 0x000fe20000041820 */
[----:B------:R-:W-:Y:S04]  /*6f60*/  LDSM.16.M88.4 R168, [R205+0x14100] ;  /* 0x01410000cda8783b */ /* 0x000fe80000000200 */
[----:B------:R-:W1:Y:S03]  /*6f70*/  LDSM.16.M88.4 R192, [R201+0x2000] ;  /* 0x00200000c9c0783b */ /* 0x000e660000000200 */
[C---:B----4-:R-:W-:Y:S08]  /*6f80*/  HMMA.16816.F32.BF16 R4, R172.reuse, R176, R4 ;  /* 0x000000b0ac04723c */ /* 0x050ff00000041804 */
[C---:B------:R-:W-:Y:S01]  /*6f90*/  HMMA.16816.F32.BF16 R8, R172.reuse, R178, R8 ;  /* 0x000000b2ac08723c */ /* 0x040fe20000041808 */
[----:B------:R-:W4:Y:S07]  /*6fa0*/  LDSM.16.M88.4 R176, [R201+0x2800] ;  /* 0x00280000c9b0783b */ /* 0x000f2e0000000200 */
[C---:B------:R-:W-:Y:S08]  /*6fb0*/  HMMA.16816.F32.BF16 R12, R172.reuse, R180, R12 ;  /* 0x000000b4ac0c723c */ /* 0x040ff0000004180c */
[C---:B------:R-:W-:Y:S01]  /*6fc0*/  HMMA.16816.F32.BF16 R16, R172.reuse, R182, R16 ;  /* 0x000000b6ac10723c */ /* 0x040fe20000041810 */
[----:B------:R-:W5:Y:S07]  /*6fd0*/  LDSM.16.M88.4 R180, [R201+0x3000] ;  /* 0x00300000c9b4783b */ /* 0x000f6e0000000200 */
[C---:B---3--:R-:W-:Y:S08]  /*6fe0*/  HMMA.16816.F32.BF16 R20, R172.reuse, R184, R20 ;  /* 0x000000b8ac14723c */ /* 0x048ff00000041814 */
        /* <DEDUP_REMOVED lines=8> */
[----:B------:R-:W1:Y:S07]  /*7070*/  LDSM.16.M88.4 R192, [R196+0xc900] ;  /* 0x00c90000c4c0783b */ /* 0x000e6e0000000200 */
[C---:B----4-:R-:W-:Y:S08]  /*7080*/  HMMA.16816.F32.BF16 R12, R168.reuse, R176, R12 ;  /* 0x000000b0a80c723c */ /* 0x050ff0000004180c */
[C---:B------:R-:W-:Y:S01]  /*7090*/  HMMA.16816.F32.BF16 R16, R168.reuse, R178, R16 ;  /* 0x000000b2a810723c */ /* 0x040fe20000041810 */
[----:B------:R-:W4:Y:S07]  /*70a0*/  LDSM.16.M88.4 R176, [R196+0xd100] ;  /* 0x00d10000c4b0783b */ /* 0x000f2e0000000200 */
[C---:B-----5:R-:W-:Y:S08]  /*70b0*/  HMMA.16816.F32.BF16 R20, R168.reuse, R180, R20 ;  /* 0x000000b4a814723c */ /* 0x060ff00000041814 */
[C---:B------:R-:W-:Y:S01]  /*70c0*/  HMMA.16816.F32.BF16 R24, R168.reuse, R182, R24 ;  /* 0x000000b6a818723c */ /* 0x040fe20000041818 */
[----:B------:R-:W-:Y:S07]  /*70d0*/  LDSM.16.M88.4 R180, [R215] ;  /* 0x00000000d7b4783b */ /* 0x000fee0000000200 */
[C---:B--2---:R-:W-:Y:S08]  /*70e0*/  HMMA.16816.F32.BF16 R28, R168.reuse, R172, R28 ;  /* 0x000000aca81c723c */ /* 0x044ff0000004181c */
[----:B------:R-:W-:Y:S01]  /*70f0*/  HMMA.16816.F32.BF16 R32, R168, R174, R32 ;  /* 0x000000aea820723c */ /* 0x000fe20000041820 */
[----:B------:R-:W2:Y:S04]  /*7100*/  LDSM.16.M88.4 R168, [R196+0xd900] ;  /* 0x00d90000c4a8783b */ /* 0x000ea80000000200 */
[----:B------:R-:W5:Y:S03]  /*7110*/  LDSM.16.M88.4 R172, [R204+0x18100] ;  /* 0x01810000ccac783b */ /* 0x000f660000000200 */
[C---:B---3--:R-:W-:Y:S08]  /*7120*/  HMMA.16816.F32.BF16 R4, R184.reuse, R188, R4 ;  /* 0x000000bcb804723c */ /* 0x048ff00000041804 */
[C---:B------:R-:W-:Y:S01]  /*7130*/  HMMA.16816.F32.BF16 R8, R184.reuse, R190, R8 ;  /* 0x000000beb808723c */ /* 0x040fe20000041808 */
[----:B------:R-:W3:Y:S07]  /*7140*/  LDSM.16.M88.4 R188, [R214] ;  /* 0x00000000d6bc783b */ /* 0x000eee0000000200 */
[C---:B-1----:R-:W-:Y:S08]  /*7150*/  HMMA.16816.F32.BF16 R12, R184.reuse, R192, R12 ;  /* 0x000000c0b80c723c */ /* 0x042ff0000004180c */
[C---:B------:R-:W-:Y:S01]  /*7160*/  HMMA.16816.F32.BF16 R16, R184.reuse, R194, R16 ;  /* 0x000000c2b810723c */ /* 0x040fe20000041810 */
[----:B------:R-:W1:Y:S07]  /*7170*/  LDSM.16.M88.4 R192, [R213] ;  /* 0x00000000d5c0783b */ /* 0x000e6e0000000200 */
[C---:B----4-:R-:W-:Y:S08]  /*7180*/  HMMA.16816.F32.BF16 R20, R184.reuse, R176, R20 ;  /* 0x000000b0b814723c */ /* 0x050ff00000041814 */
[C---:B------:R-:W-:Y:S01]  /*7190*/  HMMA.16816.F32.BF16 R24, R184.reuse, R178, R24 ;  /* 0x000000b2b818723c */ /* 0x040fe20000041818 */
[----:B------:R-:W4:Y:S07]  /*71a0*/  LDSM.16.M88.4 R176, [R212] ;  /* 0x00000000d4b0783b */ /* 0x000f2e0000000200 */
[C---:B--2---:R-:W-:Y:S08]  /*71b0*/  HMMA.16816.F32.BF16 R28, R184.reuse, R168, R28 ;  /* 0x000000a8b81c723c */ /* 0x044ff0000004181c */
[----:B------:R-:W-:Y:S01]  /*71c0*/  HMMA.16816.F32.BF16 R32, R184, R170, R32 ;  /* 0x000000aab820723c */ /* 0x000fe20000041820 */
[----:B------:R-:W-:Y:S04]  /*71d0*/  LDSM.16.M88.4 R168, [R206+0x18100] ;  /* 0x01810000cea8783b */ /* 0x000fe80000000200 */
[----:B------:R-:W-:Y:S03]  /*71e0*/  LDSM.16.M88.4 R184, [R202+0xc900] ;  /* 0x00c90000cab8783b */ /* 0x000fe60000000200 */
[C---:B-----5:R-:W-:Y:S08]  /*71f0*/  HMMA.16816.F32.BF16 R4, R172.reuse, R180, R4 ;  /* 0x000000b4ac04723c */ /* 0x060ff00000041804 */
[C---:B------:R-:W-:Y:S01]  /*7200*/  HMMA.16816.F32.BF16 R8, R172.reuse, R182, R8 ;  /* 0x000000b6ac08723c */ /* 0x040fe20000041808 */
[----:B------:R-:W2:Y:S07]  /*7210*/  LDSM.16.M88.4 R180, [R202+0xc100] ;  /* 0x00c10000cab4783b */ /* 0x000eae0000000200 */
[C---:B---3--:R-:W-:Y:S08]  /*7220*/  HMMA.16816.F32.BF16 R12, R172.reuse, R188, R12 ;  /* 0x000000bcac0c723c */ /* 0x048ff0000004180c */
[C---:B------:R-:W-:Y:S01]  /*7230*/  HMMA.16816.F32.BF16 R16, R172.reuse, R190, R16 ;  /* 0x000000beac10723c */ /* 0x040fe20000041810 */
[----:B------:R-:W3:Y:S07]  /*7240*/  LDSM.16.M88.4 R188, [R202+0xd100] ;  /* 0x00d10000cabc783b */ /* 0x000eee0000000200 */
[C---:B-1----:R-:W-:Y:S08]  /*7250*/  HMMA.16816.F32.BF16 R20, R172.reuse, R192, R20 ;  /* 0x000000c0ac14723c */ /* 0x042ff00000041814 */
[C---:B------:R-:W-:Y:S01]  /*7260*/  HMMA.16816.F32.BF16 R24, R172.reuse, R194, R24 ;  /* 0x000000c2ac18723c */ /* 0x040fe20000041818 */
[----:B------:R-:W1:Y:S07]  /*7270*/  LDSM.16.M88.4 R192, [R202+0xd900] ;  /* 0x00d90000cac0783b */ /* 0x000e6e0000000200 */
[C---:B----4-:R-:W-:Y:S08]  /*7280*/  HMMA.16816.F32.BF16 R28, R172.reuse, R176, R28 ;  /* 0x000000b0ac1c723c */ /* 0x050ff0000004181c */
[----:B------:R-:W-:Y:S01]  /*7290*/  HMMA.16816.F32.BF16 R32, R172, R178, R32 ;  /* 0x000000b2ac20723c */ /* 0x000fe20000041820 */
[----:B------:R-:W-:Y:S04]  /*72a0*/  LDSM.16.M88.4 R172, [R205+0x18100] ;  /* 0x01810000cdac783b */ /* 0x000fe80000000200 */
[----:B------:R-:W4:Y:S03]  /*72b0*/  LDSM.16.M88.4 R176, [R201+0x4000] ;  /* 0x00400000c9b0783b */ /* 0x000f260000000200 */
[C---:B--2---:R-:W-:Y:S08]  /*72c0*/  HMMA.16816.F32.BF16 R4, R168.reuse, R180, R4 ;  /* 0x000000b4a804723c */ /* 0x044ff00000041804 */
[C---:B------:R-:W-:Y:S01]  /*72d0*/  HMMA.16816.F32.BF16 R8, R168.reuse, R182, R8 ;  /* 0x000000b6a808723c */ /* 0x040fe20000041808 */
[----:B------:R-:W2:Y:S07]  /*72e0*/  LDSM.16.M88.4 R180, [R201+0x4800] ;  /* 0x00480000c9b4783b */ /* 0x000eae0000000200 */
[C---:B------:R-:W-:Y:S08]  /*72f0*/  HMMA.16816.F32.BF16 R12, R168.reuse, R184, R12 ;  /* 0x000000b8a80c723c */ /* 0x040ff0000004180c */
[C---:B------:R-:W-:Y:S01]  /*7300*/  HMMA.16816.F32.BF16 R16, R168.reuse, R186, R16 ;  /* 0x000000baa810723c */ /* 0x040fe20000041810 */
[----:B------:R-:W5:Y:S07]  /*7310*/  LDSM.16.M88.4 R184, [R201+0x5000] ;  /* 0x00500000c9b8783b */ /* 0x000f6e0000000200 */
[C---:B---3--:R-:W-:Y:S08]  /*7320*/  HMMA.16816.F32.BF16 R20, R168.reuse, R188, R20 ;  /* 0x000000bca814723c */ /* 0x048ff00000041814 */
[C---:B------:R-:W-:Y:S01]  /*7330*/  HMMA.16816.F32.BF16 R24, R168.reuse, R190, R24 ;  /* 0x000000bea818723c */ /* 0x040fe20000041818 */
[----:B------:R-:W3:Y:S07]  /*7340*/  LDSM.16.M88.4 R188, [R201+0x5800] ;  /* 0x00580000c9bc783b */ /* 0x000eee0000000200 */
[C---:B-1----:R-:W-:Y:S08]  /*7350*/  HMMA.16816.F32.BF16 R28, R168.reuse, R192, R28 ;  /* 0x000000c0a81c723c */ /* 0x042ff0000004181c */
[----:B------:R-:W-:Y:S01]  /*7360*/  HMMA.16816.F32.BF16 R32, R168, R194, R32 ;  /* 0x000000c2a820723c */ /* 0x000fe20000041820 */
[----:B------:R-:W-:Y:S04]  /*7370*/  LDSM.16.M88.4 R168, [R203+0x1c100] ;  /* 0x01c10000cba8783b */ /* 0x000fe80000000200 */
[----:B------:R-:W1:Y:S03]  /*7380*/  LDSM.16.M88.4 R192, [R196+0xe100] ;  /* 0x00e10000c4c0783b */ /* 0x000e660000000200 */
[C---:B----4-:R-:W-:Y:S08]  /*7390*/  HMMA.16816.F32.BF16 R4, R172.reuse, R176, R4 ;  /* 0x000000b0ac04723c */ /* 0x050ff00000041804 */
[C---:B------:R-:W-:Y:S01]  /*73a0*/  HMMA.16816.F32.BF16 R8, R172.reuse, R178, R8 ;  /* 0x000000b2ac08723c */ /* 0x040fe20000041808 */
[----:B------:R-:W4:Y:S07]  /*73b0*/  LDSM.16.M88.4 R176, [R196+0xe900] ;  /* 0x00e90000c4b0783b */ /* 0x000f2e0000000200 */
[C---:B--2---:R-:W-:Y:S08]  /*73c0*/  HMMA.16816.F32.BF16 R12, R172.reuse, R180, R12 ;  /* 0x000000b4ac0c723c */ /* 0x044ff0000004180c */
[C---:B------:R-:W-:Y:S01]  /*73d0*/  HMMA.16816.F32.BF16 R16, R172.reuse, R182, R16 ;  /* 0x000000b6ac10723c */ /* 0x040fe20000041810 */
[----:B------:R-:W2:Y:S07]  /*73e0*/  LDSM.16.M88.4 R180, [R196+0xf100] ;  /* 0x00f10000c4b4783b */ /* 0x000eae0000000200 */
[C---:B-----5:R-:W-:Y:S08]  /*73f0*/  HMMA.16816.F32.BF16 R20, R172.reuse, R184, R20 ;  /* 0x000000b8ac14723c */ /* 0x060ff00000041814 */
[C---:B------:R-:W-:Y:S01]  /*7400*/  HMMA.16816.F32.BF16 R24, R172.reuse, R186, R24 ;  /* 0x000000baac18723c */ /* 0x040fe20000041818 */
[----:B------:R-:W-:Y:S07]  /*7410*/  LDSM.16.M88.4 R184, [R204+0x1c100] ;  /* 0x01c10000ccb8783b */ /* 0x000fee0000000200 */
[C---:B---3--:R-:W-:Y:S08]  /*7420*/  HMMA.16816.F32.BF16 R28, R172.reuse, R188, R28 ;  /* 0x000000bcac1c723c */ /* 0x048ff0000004181c */
[----:B------:R-:W-:Y:S01]  /*7430*/  HMMA.16816.F32.BF16 R32, R172, R190, R32 ;  /* 0x000000beac20723c */ /* 0x000fe20000041820 */
[----:B------:R-:W3:Y:S04]  /*7440*/  LDSM.16.M88.4 R172, [R196+0xf900] ;  /* 0x00f90000c4ac783b */ /* 0x000ee80000000200 */
[----:B------:R-:W5:Y:S03]  /*7450*/  LDSM.16.M88.4 R188, [R211] ;  /* 0x00000000d3bc783b */ /* 0x000f660000000200 */
[C---:B-1----:R-:W-:Y:S08]  /*7460*/  HMMA.16816.F32.BF16 R4, R168.reuse, R192, R4 ;  /* 0x000000c0a804723c */ /* 0x042ff00000041804 */
[C---:B------:R-:W-:Y:S01]  /*7470*/  HMMA.16816.F32.BF16 R8, R168.reuse, R194, R8 ;  /* 0x000000c2a808723c */ /* 0x040fe20000041808 */
[----:B------:R-:W1:Y:S07]  /*7480*/  LDSM.16.M88.4 R192, [R210] ;  /* 0x00000000d2c0783b */ /* 0x000e6e0000000200 */
[C---:B----4-:R-:W-:Y:S08]  /*7490*/  HMMA.16816.F32.BF16 R12, R168.reuse, R176, R12 ;  /* 0x000000b0a80c723c */ /* 0x050ff0000004180c */
[C---:B------:R-:W-:Y:S01]  /*74a0*/  HMMA.16816.F32.BF16 R16, R168.reuse, R178, R16 ;  /* 0x000000b2a810723c */ /* 0x040fe20000041810 */
[----:B------:R-:W4:Y:S07]  /*74b0*/  LDSM.16.M88.4 R176, [R209] ;  /* 0x00000000d1b0783b */ /* 0x000f2e0000000200 */
[C---:B--2---:R-:W-:Y:S08]  /*74c0*/  HMMA.16816.F32.BF16 R20, R168.reuse, R180, R20 ;  /* 0x000000b4a814723c */ /* 0x044ff00000041814 */
[C---:B------:R-:W-:Y:S01]  /*74d0*/  HMMA.16816.F32.BF16 R24, R168.reuse, R182, R24 ;  /* 0x000000b6a818723c */ /* 0x040fe20000041818 */
[----:B------:R-:W-:Y:S07]  /*74e0*/  LDSM.16.M88.4 R180, [R202+0xe100] ;  /* 0x00e10000cab4783b */ /* 0x000fee0000000200 */
[C---:B---3--:R-:W-:Y:S08]  /*74f0*/  HMMA.16816.F32.BF16 R28, R168.reuse, R172, R28 ;  /* 0x000000aca81c723c */ /* 0x048ff0000004181c */
[----:B------:R-:W-:Y:S01]  /*7500*/  HMMA.16816.F32.BF16 R32, R168, R174, R32 ;  /* 0x000000aea820723c */ /* 0x000fe20000041820 */
[----:B------:R-:W2:Y:S04]  /*7510*/  LDSM.16.M88.4 R168, [R208] ;  /* 0x00000000d0a8783b */ /* 0x000ea80000000200 */
[----:B------:R-:W3:Y:S03]  /*7520*/  LDSM.16.M88.4 R172, [R206+0x1c100] ;  /* 0x01c10000ceac783b */ /* 0x000ee60000000200 */
[C---:B-----5:R-:W-:Y:S08]  /*7530*/  HMMA.16816.F32.BF16 R4, R184.reuse, R188, R4 ;  /* 0x000000bcb804723c */ /* 0x060ff00000041804 */
[C---:B------:R-:W-:Y:S01]  /*7540*/  HMMA.16816.F32.BF16 R8, R184.reuse, R190, R8 ;  /* 0x000000beb808723c */ /* 0x040fe20000041808 */
[----:B------:R-:W5:Y:S07]  /*7550*/  LDSM.16.M88.4 R188, [R202+0xe900] ;  /* 0x00e90000cabc783b */ /* 0x000f6e0000000200 */
[C---:B-1----:R-:W-:Y:S08]  /*7560*/  HMMA.16816.F32.BF16 R12, R184.reuse, R192, R12 ;  /* 0x000000c0b80c723c */ /* 0x042ff0000004180c */
[C---:B------:R-:W-:Y:S01]  /*7570*/  HMMA.16816.F32.BF16 R16, R184.reuse, R194, R16 ;  /* 0x000000c2b810723c */ /* 0x040fe20000041810 */
[----:B------:R-:W1:Y:S07]  /*7580*/  LDSM.16.M88.4 R192, [R202+0xf100] ;  /* 0x00f10000cac0783b */ /* 0x000e6e0000000200 */
[C---:B----4-:R-:W-:Y:S08]  /*7590*/  HMMA.16816.F32.BF16 R20, R184.reuse, R176, R20 ;  /* 0x000000b0b814723c */ /* 0x050ff00000041814 */
[C---:B------:R-:W-:Y:S01]  /*75a0*/  HMMA.16816.F32.BF16 R24, R184.reuse, R178, R24 ;  /* 0x000000b2b818723c */ /* 0x040fe20000041818 */
[----:B------:R-:W4:Y:S07]  /*75b0*/  LDSM.16.M88.4 R176, [R202+0xf900] ;  /* 0x00f90000cab0783b */ /* 0x000f2e0000000200 */
[C---:B--2---:R-:W-:Y:S08]  /*75c0*/  HMMA.16816.F32.BF16 R28, R184.reuse, R168, R28 ;  /* 0x000000a8b81c723c */ /* 0x044ff0000004181c */
[----:B------:R-:W-:Y:S01]  /*75d0*/  HMMA.16816.F32.BF16 R32, R184, R170, R32 ;  /* 0x000000aab820723c */ /* 0x000fe20000041820 */
[----:B------:R-:W-:Y:S04]  /*75e0*/  LDSM.16.M88.4 R168, [R205+0x1c100] ;  /* 0x01c10000cda8783b */ /* 0x000fe80000000200 */
[----:B------:R-:W-:Y:S03]  /*75f0*/  LDSM.16.M88.4 R184, [R201+0x6800] ;  /* 0x00680000c9b8783b */ /* 0x000fe60000000200 */
[C---:B---3--:R-:W-:Y:S08]  /*7600*/  HMMA.16816.F32.BF16 R4, R172.reuse, R180, R4 ;  /* 0x000000b4ac04723c */ /* 0x048ff00000041804 */
[C---:B------:R-:W-:Y:S01]  /*7610*/  HMMA.16816.F32.BF16 R8, R172.reuse, R182, R8 ;  /* 0x000000b6ac08723c */ /* 0x040fe20000041808 */
[----:B------:R-:W2:Y:S07]  /*7620*/  LDSM.16.M88.4 R180, [R201+0x6000] ;  /* 0x00600000c9b4783b */ /* 0x000eae0000000200 */
[C---:B-----5:R-:W-:Y:S08]  /*7630*/  HMMA.16816.F32.BF16 R12, R172.reuse, R188, R12 ;  /* 0x000000bcac0c723c */ /* 0x060ff0000004180c */
[C---:B------:R-:W-:Y:S08]  /*7640*/  HMMA.16816.F32.BF16 R16, R172.reuse, R190, R16 ;  /* 0x000000beac10723c */ /* 0x040ff00000041810 */
[C---:B-1----:R-:W-:Y:S08]  /*7650*/  HMMA.16816.F32.BF16 R20, R172.reuse, R192, R20 ;  /* 0x000000c0ac14723c */ /* 0x042ff00000041814 */
[C---:B------:R-:W-:Y:S07]  /*7660*/  HMMA.16816.F32.BF16 R24, R172.reuse, R194, R24 ;  /* 0x000000c2ac18723c */ /* 0x040fee0000041818 */
[C---:B------:R-:W-:Y:S01]  /*7670*/  @P6 LEA R194, P0, R3.reuse, c[0x0][0x1c8], 0x1 ;  /* 0x0000720003c26a11 */ /* 0x040fe200078008ff */
[C---:B----4-:R-:W-:Y:S04]  /*7680*/  HMMA.16816.F32.BF16 R28, R172.reuse, R176, R28 ;  /* 0x000000b0ac1c723c */ /* 0x050fe8000004181c */
[----:B------:R-:W-:Y:S02]  /*7690*/  @P6 LEA.HI.X R195, R3, c[0x0][0x1cc], R156, 0x1, P0 ;  /* 0x0000730003c36a11 */ /* 0x000fe400000f0c9c */
[----:B------:R-:W-:Y:S01]  /*76a0*/  @P6 IADD3 R156, P0, R0, R250, RZ ;  /* 0x000000fa009c6210 */ /* 0x000fe20007f1e0ff */
[C---:B------:R-:W-:Y:S01]  /*76b0*/  @P6 IMAD.X R176, R2.reuse, 0x1, R251, P5 ;  /* 0x0000000102b06824 */ /* 0x040fe200028e06fb */
[----:B------:R-:W-:Y:S01]  /*76c0*/  HMMA.16816.F32.BF16 R32, R172, R178, R32 ;  /* 0x000000b2ac20723c */ /* 0x000fe20000041820 */
[----:B------:R-:W1:Y:S03]  /*76d0*/  LDSM.16.M88.4 R172, [R201+0x7000] ;  /* 0x00700000c9ac783b */ /* 0x000e660000000200 */
[C---:B------:R-:W-:Y:S04]  /*76e0*/  @P6 LEA R192, P5, R159.reuse, c[0x0][0x1c8], 0x1 ;  /* 0x000072009fc06a11 */ /* 0x040fe800078a08ff */
[C---:B--2---:R-:W-:Y:S05]  /*76f0*/  HMMA.16816.F32.BF16 R4, R168.reuse, R180, R4 ;  /* 0x000000b4a804723c */ /* 0x044fea0000041804 */
[----:B------:R-:W-:Y:S01]  /*7700*/  @P6 LEA.HI.X R193, R159, c[0x0][0x1cc], R176, 0x1, P5 ;  /* 0x000073009fc16a11 */ /* 0x000fe200028f0cb0 */
[----:B------:R-:W-:Y:S01]  /*7710*/  @P6 IMAD.X R159, R2, 0x1, R249, P0 ;  /* 0x00000001029f6824 */ /* 0x000fe200000e06f9 */
[----:B------:R-:W-:Y:S01]  /*7720*/  @P6 IADD3 R3, P5, R0, R248, RZ ;  /* 0x000000f800036210 */ /* 0x000fe20007fbe0ff */
[C---:B------:R-:W-:Y:S04]  /*7730*/  HMMA.16816.F32.BF16 R8, R168.reuse, R182, R8 ;  /* 0x000000b6a808723c */ /* 0x040fe80000041808 */
[----:B------:R-:W-:Y:S01]  /*7740*/  @P6 LEA R190, P0, R156, c[0x0][0x1c8], 0x1 ;  /* 0x000072009cbe6a11 */ /* 0x000fe200078008ff */
[----:B------:R-:W-:Y:S01]  /*7750*/  @P6 IMAD.X R176, R2, 0x1, R247, P5 ;  /* 0x0000000102b06824 */ /* 0x000fe200028e06f7 */
[----:B------:R-:W-:Y:S02]  /*7760*/  @P6 LEA R188, P5, R3, c[0x0][0x1c8], 0x1 ;  /* 0x0000720003bc6a11 */ /* 0x000fe400078a08ff */
[----:B------:R-:W-:Y:S01]  /*7770*/  @P6 LEA.HI.X R191, R156, c[0x0][0x1cc], R159, 0x1, P0 ;  /* 0x000073009cbf6a11 */ /* 0x000fe200000f0c9f */
[C---:B------:R-:W-:Y:S03]  /*7780*/  HMMA.16816.F32.BF16 R12, R168.reuse, R184, R12 ;  /* 0x000000b8a80c723c */ /* 0x040fe6000004180c */
[----:B------:R-:W-:Y:S02]  /*7790*/  @P6 IADD3 R0, P0, R223, R0, RZ ;  /* 0x00000000df006210 */ /* 0x000fe40007f1e0ff */
[----:B------:R-:W2:Y:S01]  /*77a0*/  LDL R223, [R1+0x38] ;  /* 0x0000380001df7983 */ /* 0x000ea20000100800 */
[----:B------:R-:W-:Y:S02]  /*77b0*/  @P6 LEA.HI.X R189, R3, c[0x0][0x1cc], R176, 0x1, P5 ;  /* 0x0000730003bd6a11 */ /* 0x000fe400028f0cb0 */
[----:B------:R-:W-:Y:S01]  /*77c0*/  @P6 IADD3 R156, P5, R0, R230, RZ ;  /* 0x000000e6009c6210 */ /* 0x000fe20007fbe0ff */
[----:B------:R-:W3:Y:S01]  /*77d0*/  LDSM.16.M88.4 R176, [R201+0x7800] ;  /* 0x00780000c9b0783b */ /* 0x000ee20000000200 */
[----:B------:R-:W-:Y:S04]  /*77e0*/  DEPBAR.LE SB0, 0x0 ;  /* 0x000080000000791a */ /* 0x000fe80000000000 */
[----:B------:R-:W-:Y:S01]  /*77f0*/  BAR.SYNC.DEFER_BLOCKING 0x0 ;  /* 0x0000000000007b1d */ /* 0x000fe20000010000 */
[----:B------:R-:W-:Y:S01]  /*7800*/  @P6 IMAD.X R2, R228, 0x1, R2, P0 ;  /* 0x00000001e4026824 */ /* 0x000fe200000e0602 */
[----:B------:R-:W-:Y:S01]  /*7810*/  @P6 IADD3 R3, P0, R0, R252, RZ ;  /* 0x000000fc00036210 */ /* 0x000fe20007f1e0ff */
[C---:B------:R-:W-:Y:S05]  /*7820*/  HMMA.16816.F32.BF16 R16, R168.reuse, R186, R16 ;  /* 0x000000baa810723c */ /* 0x040fea0000041810 */
[----:B------:R-:W-:Y:S01]  /*7830*/  @P6 IMAD.X R159, R2, 0x1, R227, P5 ;  /* 0x00000001029f6824 */ /* 0x000fe200028e06e3 */
[----:B------:R-:W-:Y:S01]  /*7840*/  @P6 LEA R182, P5, R156, c[0x0][0x1c8], 0x1 ;  /* 0x000072009cb66a11 */ /* 0x000fe200078a08ff */
[----:B------:R-:W-:Y:S01]  /*7850*/  @P6 IMAD.X R180, R2, 0x1, R251, P0 ;  /* 0x0000000102b46824 */ /* 0x000fe200000e06fb */
[C---:B------:R-:W-:Y:S01]  /*7860*/  @P6 LEA R184, P0, R3.reuse, c[0x0][0x1c8], 0x1 ;  /* 0x0000720003b86a11 */ /* 0x040fe200078008ff */
[C---:B-1----:R-:W-:Y:S03]  /*7870*/  HMMA.16816.F32.BF16 R20, R168.reuse, R172, R20 ;  /* 0x000000aca814723c */ /* 0x042fe60000041814 */
[----:B------:R-:W-:Y:S02]  /*7880*/  @P6 LEA.HI.X R183, R156, c[0x0][0x1cc], R159, 0x1, P5 ;  /* 0x000073009cb76a11 */ /* 0x000fe400028f0c9f */
[----:B------:R1:W2:Y:S01]  /*7890*/  LDL R159, [R1+0x3c] ;  /* 0x00003c00019f7983 */ /* 0x0002a20000100800 */
[----:B------:R-:W-:Y:S02]  /*78a0*/  @P6 LEA.HI.X R185, R3, c[0x0][0x1cc], R180, 0x1, P0 ;  /* 0x0000730003b96a11 */ /* 0x000fe400000f0cb4 */
[C---:B------:R-:W-:Y:S01]  /*78b0*/  @P6 IADD3 R156, P5, R0.reuse, R250, RZ ;  /* 0x000000fa009c6210 */ /* 0x040fe20007fbe0ff */
[C---:B------:R-:W-:Y:S01]  /*78c0*/  HMMA.16816.F32.BF16 R24, R168.reuse, R174, R24 ;  /* 0x000000aea818723c */ /* 0x040fe20000041818 */
[----:B------:R-:W-:Y:S01]  /*78d0*/  @!PT LDS RZ, [RZ] ;  /* 0x00000000fffff984 */ /* 0x000fe20000000800 */
[----:B------:R-:W-:Y:S01]  /*78e0*/  @!PT LDS RZ, [RZ] ;  /* 0x00000000fffff984 */ /* 0x000fe20000000800 */
[----:B------:R-:W-:Y:S01]  /*78f0*/  @!PT LDS RZ, [RZ] ;  /* 0x00000000fffff984 */ /* 0x000fe20000000800 */
[----:B------:R1:W-:Y:S02]  /*7900*/  @P6 LDGSTS.E.BYPASS.LTC128B.128 [R225+0x8100], [R194.64], !P4 ;  /* 0x08100000c2e16fae */ /* 0x0003e4000e101d4c */
[----:B------:R-:W-:Y:S01]  /*7910*/  @P6 IADD3 R0, P0, R0, R248, RZ ;  /* 0x000000f800006210 */ /* 0x000fe20007f1e0ff */
[----:B------:R-:W-:Y:S01]  /*7920*/  @P6 IMAD.X R3, R2, 0x1, R249, P5 ;  /* 0x0000000102036824 */ /* 0x000fe200028e06f9 */
[----:B------:R-:W-:Y:S01]  /*7930*/  @P6 LEA R180, P5, R156, c[0x0][0x1c8], 0x1 ;  /* 0x000072009cb46a11 */ /* 0x000fe200078a08ff */
[----:B------:R1:W-:Y:S02]  /*7940*/  @P6 LDGSTS.E.BYPASS.LTC128B.128 [R225+0xa100], [R192.64], !P3 ;  /* 0x0a100000c0e16fae */ /* 0x0003e4000d901d4c */
[----:B------:R-:W-:Y:S02]  /*7950*/  @P6 IMAD.X R2, R2, 0x1, R247, P0 ;  /* 0x0000000102026824 */ /* 0x000fe400000e06f7 */
[----:B------:R1:W-:Y:S02]  /*7960*/  @P6 LDGSTS.E.BYPASS.LTC128B.128 [R225+0xc100], [R190.64], !P2 ;  /* 0x0c100000bee16fae */ /* 0x0003e4000d101d4c */
[----:B------:R-:W-:Y:S02]  /*7970*/  @P6 LEA R172, P0, R0, c[0x0][0x1c8], 0x1 ;  /* 0x0000720000ac6a11 */ /* 0x000fe400078008ff */
[----:B------:R-:W-:Y:S01]  /*7980*/  @P6 LEA.HI.X R181, R156, c[0x0][0x1cc], R3, 0x1, P5 ;  /* 0x000073009cb56a11 */ /* 0x000fe200028f0c03 */
[----:B------:R1:W-:Y:S01]  /*7990*/  @P6 LDGSTS.E.BYPASS.LTC128B.128 [R225+0xe100], [R188.64], !P1 ;  /* 0x0e100000bce16fae */ /* 0x0003e2000c901d4c */
[----:B------:R-:W-:Y:S01]  /*79a0*/  @P6 LEA.HI.X R173, R0, c[0x0][0x1cc], R2, 0x1, P0 ;  /* 0x0000730000ad6a11 */ /* 0x000fe200000f0c02 */
[C---:B---3--:R-:W-:Y:S01]  /*79b0*/  HMMA.16816.F32.BF16 R28, R168.reuse, R176, R28 ;  /* 0x000000b0a81c723c */ /* 0x048fe2000004181c */
[----:B------:R-:W-:Y:S01]  /*79c0*/  PLOP3.LUT P0, PT, PT, PT, UP2, 0x80, 0x0 ;  /* 0x000000000000781c */ /* 0x000fe20003f0f028 */
[----:B------:R1:W-:Y:S01]  /*79d0*/  @P6 LDGSTS.E.BYPASS.LTC128B.128 [R225+0x9100], [R182.64], !P4 ;  /* 0x09100000b6e16fae */ /* 0x0003e2000e101d4c */
[----:B------:R-:W-:Y:S03]  /*79e0*/  IMAD.SHL.U32 R156, R224, 0x40, RZ ;  /* 0x00000040e09c7824 */ /* 0x000fe600078e00ff */
[----:B------:R1:W-:Y:S02]  /*79f0*/  @P6 LDGSTS.E.BYPASS.LTC128B.128 [R225+0xb100], [R184.64], !P3 ;  /* 0x0b100000b8e16fae */ /* 0x0003e4000d901d4c */
[----:B------:R-:W-:Y:S02]  /*7a00*/  HMMA.16816.F32.BF16 R32, R168, R178, R32 ;  /* 0x000000b2a820723c */ /* 0x000fe40000041820 */
[----:B------:R1:W-:Y:S02]  /*7a10*/  @P6 LDGSTS.E.BYPASS.LTC128B.128 [R225+0xd100], [R180.64], !P2 ;  /* 0x0d100000b4e16fae */ /* 0x0003e4000d101d4c */
[----:B------:R-:W-:Y:S02]  /*7a20*/  IADD3 R0, -R246, 0x1, -R156 ;  /* 0x00000001f6007810 */ /* 0x000fe40007ffe99c */
[----:B------:R1:W-:Y:S02]  /*7a30*/  @P6 LDGSTS.E.BYPASS.LTC128B.128 [R225+0xf100], [R172.64], !P1 ;  /* 0x0f100000ace16fae */ /* 0x0003e4000c901d4c */
[----:B------:R-:W-:Y:S02]  /*7a40*/  IADD3 R0, R0, c[0x0][0x1d0], RZ ;  /* 0x0000740000007a10 */ /* 0x000fe40007ffe0ff */
[----:B------:R-:W0:Y:S02]  /*7a50*/  LDGDEPBAR ;  /* 0x00000000000079af */ /* 0x000e240000000000 */
[----:B------:R-:W-:Y:S04]  /*7a60*/  IADD3 R0, R0, -c[0x0][0x168], RZ ;  /* 0x80005a0000007a10 */ /* 0x000fe80007ffe0ff */
[C---:B------:R-:W-:Y:S02]  /*7a70*/  IADD3 R169, R0.reuse, c[0x0][0x328], RZ ;  /* 0x0000ca0000a97a10 */ /* 0x040fe40007ffe0ff */
[----:B------:R-:W-:Y:S01]  /*7a80*/  IADD3 R168, R0, UR6, RZ ;  /* 0x0000000600a87c10 */ /* 0x000fe2000fffe0ff */
[----:B--2---:R-:W-:Y:S01]  /*7a90*/  @P0 IMAD.MOV.U32 R159, RZ, RZ, R223 ;  /* 0x000000ffff9f0224 */ /* 0x004fe200078e00df */
[----:B------:R-:W-:Y:S04]  /*7aa0*/  PLOP3.LUT P0, PT, PT, PT, UP1, 0x40, 0x0 ;  /* 0x000000000000781c */ /* 0x000fe80003f0e818 */
[----:B------:R-:W2:Y:S02]  /*7ab0*/  SHFL.IDX PT, R3, R159, RZ, 0x1c1f ;  /* 0x001c1fff9f037589 */ /* 0x000ea400000e0000 */
[--C-:B--2---:R-:W-:Y:S02]  /*7ac0*/  IMAD.IADD R2, R169, 0x1, R3.reuse ;  /* 0x00000001a9027824 */ /* 0x104fe400078e0203 */
[----:B------:R-:W-:Y:S05]  /*7ad0*/  IMAD.IADD R0, R168, 0x1, R3 ;  /* 0x00000001a8007824 */ /* 0x000fea00078e0203 */
[----:B------:R-:W-:-:S05]  /*7ae0*/  @P0 BRA `(.L_x_1605) ;  /* 0x0000019000000947 */ /* 0x000fca0003800000 */
[----:B-1----:R-:W-:Y:S01]  /*7af0*/  IADD3 R3, R3, c[0x0][0x1d0], RZ ;  /* 0x0000740003037a10 */ /* 0x002fe20007ffe0ff */
        /* <DEDUP_REMOVED lines=13> */
.L_x_1607:
[----:B------:R-:W-:Y:S04]  /*7bd0*/  MOV R170, c[0x0][0x32c] ;  /* 0x0000cb0000aa7a02 */ /* 0x000fe80000000f00 */
[----:B------:R-:W-:Y:S11]  /*7be0*/  ISETP.NE.AND P0, PT, R170, 0x1, PT ;  /* 0x00000001aa00780c */ /* 0x000ff60003f05270 */
[----:B------:R-:W-:Y:S02]  /*7bf0*/  @!UPT UIADD3 URZ, URZ, URZ, URZ ;  /* 0x0000003f3f3ff290 */ /* 0x000fe4000fffe03f */
[----:B------:R-:W-:Y:S05]  /*7c00*/  @P0 IMAD.HI.U32 R170, R3, c[0x0][0x330], RZ ;  /* 0x0000cc0003aa0a27 */ /* 0x000fea00078e00ff */
[----:B------:R-:W-:Y:S02]  /*7c10*/  @P0 SHF.R.U32.HI R3, RZ, c[0x0][0x334], R170 ;  /* 0x0000cd00ff030a19 */ /* 0x000fe400000116aa */
.L_x_1608:
[----:B------:R-:W-:Y:S05]  /*7c20*/  BSYNC B0 ;  /* 0x0000000000007941 */ /* 0x000fea0003800000 */
.L_x_1606:
[----:B------:R-:W-:Y:S04]  /*7c30*/  IMAD R3, R3, c[0x0][0x32c], -R156 ;  /* 0x0000cb0003037a24 */ /* 0x000fe800078e0a9c */
[----:B------:R-:W-:Y:S05]  /*7c40*/  IMAD.IADD R3, R3, 0x1, -R246 ;  /* 0x0000000103037824 */ /* 0x000fea00078e0af6 */
[----:B------:R-:W-:Y:S02]  /*7c50*/  IADD3 R170, R3, c[0x0][0x32c], RZ ;  /* 0x0000cb0003aa7a10 */ /* 0x000fe40007ffe0ff */
[----:B------:R-:W-:Y:S02]  /*7c60*/  IMNMX R0, R0, R3, !PT ;  /* 0x0000000300007217 */ /* 0x000fe40007800200 */
[----:B------:R-:W-:Y:S02]  /*7c70*/  IMNMX R2, R2, R170, PT ;  /* 0x000000aa02027217 */ /* 0x000fe40003800200 */
.L_x_1605:
[----:B-1----:R-:W-:Y:S01]  /*7c80*/  ISETP.GT.AND P0, PT, R224, -0x1, PT ;  /* 0xffffffffe000780c */ /* 0x002fe20003f04270 */
[----:B------:R-:W1:Y:S03]  /*7c90*/  SHFL.IDX PT, R3, R159, 0x1, 0x1c1f ;  /* 0x003c1f009f037f89 */ /* 0x000e6600000e0000 */
[C---:B------:R-:W-:Y:S02]  /*7ca0*/  ISETP.GT.AND P5, PT, R0.reuse, RZ, P0 ;  /* 0x000000ff0000720c */ /* 0x040fe400007a4270 */
[----:B------:R-:W-:Y:S02]  /*7cb0*/  ISETP.GT.AND P6, PT, R0, 0x1, P0 ;  /* 0x000000010000780c */ /* 0x000fe400007c4270 */
[C---:B------:R-:W-:Y:S02]  /*7cc0*/  ISETP.LT.OR P5, PT, R2.reuse, 0x1, P5 ;  /* 0x000000010200780c */ /* 0x040fe40002fa1670 */
[----:B------:R-:W-:Y:S02]  /*7cd0*/  ISETP.LT.OR P6, PT, R2, 0x2, P6 ;  /* 0x000000020200780c */ /* 0x000fe400037c1670 */
[----:B------:R-:W-:Y:S02]  /*7ce0*/  FSEL R4, R4, -INF , !P5 ;  /* 0xff80000004047808 */ /* 0x000fe40006800000 */
[----:B------:R-:W-:Y:S02]  /*7cf0*/  ISETP.GT.AND P5, PT, R0, 0x8, P0 ;  /* 0x000000080000780c */ /* 0x000fe400007a4270 */
[----:B------:R-:W-:Y:S02]  /*7d00*/  FSEL R5, R5, -INF , !P6 ;  /* 0xff80000005057808 */ /* 0x000fe40007000000 */
[----:B------:R-:W-:Y:S02]  /*7d10*/  ISETP.LT.OR P5, PT, R2, 0x9, P5 ;  /* 0x000000090200780c */ /* 0x000fe40002fa1670 */
[----:B------:R-:W-:Y:S02]  /*7d20*/  ISETP.GT.AND P6, PT, R0, 0x9, P0 ;  /* 0x000000090000780c */ /* 0x000fe400007c4270 */
[----:B------:R-:W-:Y:S02]  /*7d30*/  FSEL R8, R8, -INF , !P5 ;  /* 0xff80000008087808 */ /* 0x000fe40006800000 */
[----:B------:R-:W-:Y:S02]  /*7d40*/  ISETP.GT.AND P5, PT, R0, 0x10, P0 ;  /* 0x000000100000780c */ /* 0x000fe400007a4270 */
[C---:B------:R-:W-:Y:S02]  /*7d50*/  ISETP.LT.OR P6, PT, R2.reuse, 0xa, P6 ;  /* 0x0000000a0200780c */ /* 0x040fe400037c1670 */
[----:B------:R-:W-:Y:S02]  /*7d60*/  ISETP.LT.OR P5, PT, R2, 0x11, P5 ;  /* 0x000000110200780c */ /* 0x000fe40002fa1670 */
[----:B------:R-:W-:Y:S02]  /*7d70*/  FSEL R9, R9, -INF , !P6 ;  /* 0xff80000009097808 */ /* 0x000fe40007000000 */
[----:B------:R-:W-:Y:S02]  /*7d80*/  FSEL R173, R12, -INF , !P5 ;  /* 0xff8000000cad7808 */ /* 0x000fe40006800000 */
[C---:B------:R-:W-:Y:S02]  /*7d90*/  ISETP.GT.AND P5, PT, R0.reuse, 0x18, P0 ;  /* 0x000000180000780c */ /* 0x040fe400007a4270 */
        /* <DEDUP_REMOVED lines=27> */
[----:B------:R-:W-:Y:S02]  /*7f50*/  PLOP3.LUT P5, PT, PT, PT, UP1, 0x40, 0x0 ;  /* 0x000000000000781c */ /* 0x000fe40003fae818 */
[----:B------:R-:W-:Y:S04]  /*7f60*/  ISETP.LT.OR P6, PT, R2, 0x32, P6 ;  /* 0x000000320200780c */ /* 0x000fe800037c1670 */
[----:B------:R-:W-:Y:S02]  /*7f70*/  FSEL R226, R29, -INF , !P6 ;  /* 0xff8000001de27808 */ /* 0x000fe40007000000 */
[----:B------:R-:W-:Y:S01]  /*7f80*/  ISETP.GT.AND P6, PT, R0, 0x39, P0 ;  /* 0x000000390000780c */ /* 0x000fe200007c4270 */
[--C-:B-1----:R-:W-:Y:S03]  /*7f90*/  IMAD.IADD R0, R168, 0x1, R3.reuse ;  /* 0x00000001a8007824 */ /* 0x102fe600078e0203 */
[----:B------:R-:W-:Y:S01]  /*7fa0*/  ISETP.LT.OR P6, PT, R2, 0x3a, P6 ;  /* 0x0000003a0200780c */ /* 0x000fe200037c1670 */
[----:B------:R-:W-:Y:S03]  /*7fb0*/  IMAD.IADD R2, R169, 0x1, R3 ;  /* 0x00000001a9027824 */ /* 0x000fe600078e0203 */
[----:B------:R-:W-:Y:S01]  /*7fc0*/  FSEL R228, R33, -INF , !P6 ;  /* 0xff80000021e47808 */ /* 0x000fe20007000000 */
        /* <DEDUP_REMOVED lines=15> */
.L_x_1611:
[----:B------:R-:W-:Y:S04]  /*80c0*/  MOV R12, c[0x0][0x32c] ;  /* 0x0000cb00000c7a02 */ /* 0x000fe80000000f00 */
[----:B------:R-:W-:Y:S11]  /*80d0*/  ISETP.NE.AND P5, PT, R12, 0x1, PT ;  /* 0x000000010c00780c */ /* 0x000ff60003fa5270 */
[----:B------:R-:W-:Y:S02]  /*80e0*/  @!UPT UIADD3 URZ, URZ, URZ, URZ ;  /* 0x0000003f3f3ff290 */ /* 0x000fe4000fffe03f */
[----:B------:R-:W-:Y:S05]  /*80f0*/  @P5 IMAD.HI.U32 R12, R3, c[0x0][0x330], RZ ;  /* 0x0000cc00030c5a27 */ /* 0x000fea00078e00ff */
[----:B------:R-:W-:Y:S02]  /*8100*/  @P5 SHF.R.U32.HI R3, RZ, c[0x0][0x334], R12 ;  /* 0x0000cd00ff035a19 */ /* 0x000fe4000001160c */
.L_x_1612:
[----:B------:R-:W-:Y:S05]  /*8110*/  BSYNC B0 ;  /* 0x0000000000007941 */ /* 0x000fea0003800000 */
.L_x_1610:
[----:B------:R-:W-:Y:S04]  /*8120*/  IMAD R156, R3, c[0x0][0x32c], -R156 ;  /* 0x0000cb00039c7a24 */ /* 0x000fe800078e0a9c */
[----:B------:R-:W-:Y:S05]  /*8130*/  IMAD.IADD R156, R156, 0x1, -R246 ;  /* 0x000000019c9c7824 */ /* 0x000fea00078e0af6 */
[----:B------:R-:W-:Y:S02]  /*8140*/  IADD3 R3, R156, c[0x0][0x32c], RZ ;  /* 0x0000cb009c037a10 */ /* 0x000fe40007ffe0ff */
[----:B------:R-:W-:Y:S02]  /*8150*/  IMNMX R0, R0, R156, !PT ;  /* 0x0000009c00007217 */ /* 0x000fe40007800200 */
[----:B------:R-:W-:Y:S02]  /*8160*/  IMNMX R2, R2, R3, PT ;  /* 0x0000000302027217 */ /* 0x000fe40003800200 */
.L_x_1609:
[----:B------:R-:W-:Y:S02]  /*8170*/  FMNMX.FTZ R3, R4, R157, !PT ;  /* 0x0000009d04037209 */ /* 0x000fe40007810000 */
[C---:B------:R-:W-:Y:S02]  /*8180*/  ISETP.GT.AND P6, PT, R0.reuse, RZ, P0 ;  /* 0x000000ff0000720c */ /* 0x040fe400007c4270 */
[----:B------:R-:W-:Y:S02]  /*8190*/  FMNMX.FTZ R3, R5, R3, !PT ;  /* 0x0000000305037209 */ /* 0x000fe40007810000 */
[----:B------:R-:W-:Y:S02]  /*81a0*/  ISETP.GT.AND P5, PT, R0, 0x1, P0 ;  /* 0x000000010000780c */ /* 0x000fe400007a4270 */
[----:B------:R-:W-:Y:S02]  /*81b0*/  FMNMX.FTZ R3, R8, R3, !PT ;  /* 0x0000000308037209 */ /* 0x000fe40007810000 */
[C---:B------:R-:W-:Y:S02]  /*81c0*/  ISETP.LT.OR P6, PT, R2.reuse, 0x1, P6 ;  /* 0x000000010200780c */ /* 0x040fe400037c1670 */
[----:B------:R-:W-:Y:S02]  /*81d0*/  FMNMX.FTZ R3, R9, R3, !PT ;  /* 0x0000000309037209 */ /* 0x000fe40007810000 */
[----:B------:R-:W-:Y:S02]  /*81e0*/  ISETP.LT.OR P5, PT, R2, 0x2, P5 ;  /* 0x000000020200780c */ /* 0x000fe40002fa1670 */
[----:B------:R-:W-:Y:S02]  /*81f0*/  FMNMX.FTZ R3, R173, R3, !PT ;  /* 0x00000003ad037209 */ /* 0x000fe40007810000 */
[----:B------:R-:W-:Y:S02]  /*8200*/  FSEL R6, R6, -INF , !P6 ;  /* 0xff80000006067808 */ /* 0x000fe40007000000 */
[----:B------:R-:W-:Y:S02]  /*8210*/  FMNMX.FTZ R3, R175, R3, !PT ;  /* 0x00000003af037209 */ /* 0x000fe40007810000 */
[----:B------:R-:W-:Y:S02]  /*8220*/  FSEL R7, R7, -INF , !P5 ;  /* 0xff80000007077808 */ /* 0x000fe40006800000 */
[----:B------:R-:W-:Y:S02]  /*8230*/  FMNMX.FTZ R3, R178, R3, !PT ;  /* 0x00000003b2037209 */ /* 0x000fe40007810000 */
[----:B------:R-:W-:Y:S02]  /*8240*/  ISETP.GT.AND P6, PT, R0, 0x8, P0 ;  /* 0x000000080000780c */ /* 0x000fe400007c4270 */
[----:B------:R-:W-:Y:S02]  /*8250*/  FMNMX.FTZ R3, R180, R3, !PT ;  /* 0x00000003b4037209 */ /* 0x000fe40007810000 */
[----:B------:R-:W-:Y:S02]  /*8260*/  ISETP.GT.AND P5, PT, R0, 0x9, P0 ;  /* 0x000000090000780c */ /* 0x000fe400007a4270 */
[----:B------:R-:W-:Y:S02]  /*8270*/  FMNMX.FTZ R3, R184, R3, !PT ;  /* 0x00000003b8037209 */ /* 0x000fe40007810000 */
[----:B------:R-:W-:Y:S02]  /*8280*/  FMNMX.FTZ R12, R6, R158, !PT ;  /* 0x0000009e060c7209 */ /* 0x000fe40007810000 */
[----:B------:R-:W-:Y:S02]  /*8290*/  FMNMX.FTZ R3, R186, R3, !PT ;  /* 0x00000003ba037209 */ /* 0x000fe40007810000 */
[C---:B------:R-:W-:Y:S02]  /*82a0*/  ISETP.LT.OR P6, PT, R2.reuse, 0x9, P6 ;  /* 0x000000090200780c */ /* 0x040fe400037c1670 */
[----:B------:R-:W-:Y:S02]  /*82b0*/  ISETP.LT.OR P5, PT, R2, 0xa, P5 ;  /* 0x0000000a0200780c */ /* 0x000fe40002fa1670 */
[----:B------:R-:W-:Y:S02]  /*82c0*/  FMNMX.FTZ R3, R187, R3, !PT ;  /* 0x00000003bb037209 */ /* 0x000fe40007810000 */
[----:B------:R-:W-:Y:S02]  /*82d0*/  FSEL R10, R10, -INF , !P6 ;  /* 0xff8000000a0a7808 */ /* 0x000fe40007000000 */
[----:B------:R-:W-:Y:S02]  /*82e0*/  FSEL R11, R11, -INF , !P5 ;  /* 0xff8000000b0b7808 */ /* 0x000fe40006800000 */
[C---:B------:R-:W-:Y:S02]  /*82f0*/  ISETP.GT.AND P6, PT, R0.reuse, 0x10, P0 ;  /* 0x000000100000780c */ /* 0x040fe400007c4270 */
[----:B------:R-:W-:Y:S02]  /*8300*/  ISETP.GT.AND P5, PT, R0, 0x11, P0 ;  /* 0x000000110000780c */ /* 0x000fe400007a4270 */
[----:B------:R-:W-:Y:S02]  /*8310*/  FMNMX.FTZ R12, R7, R12, !PT ;  /* 0x0000000c070c7209 */ /* 0x000fe40007810000 */
[C---:B------:R-:W-:Y:S02]  /*8320*/  ISETP.LT.OR P6, PT, R2.reuse, 0x11, P6 ;  /* 0x000000110200780c */ /* 0x040fe400037c1670 */
[----:B------:R-:W-:Y:S02]  /*8330*/  ISETP.LT.OR P5, PT, R2, 0x12, P5 ;  /* 0x000000120200780c */ /* 0x000fe40002fa1670 */
[----:B------:R-:W-:Y:S02]  /*8340*/  FMNMX.FTZ R12, R10, R12, !PT ;  /* 0x0000000c0a0c7209 */ /* 0x000fe40007810000 */
[----:B------:R-:W-:Y:S02]  /*8350*/  FMNMX.FTZ R3, R188, R3, !PT ;  /* 0x00000003bc037209 */ /* 0x000fe40007810000 */
[----:B------:R-:W-:Y:S02]  /*8360*/  FSEL R174, R14, -INF , !P6 ;  /* 0xff8000000eae7808 */ /* 0x000fe40007000000 */
[----:B------:R-:W-:Y:S02]  /*8370*/  FSEL R176, R15, -INF , !P5 ;  /* 0xff8000000fb07808 */ /* 0x000fe40006800000 */
[----:B------:R-:W-:Y:S02]  /*8380*/  FMNMX.FTZ R156, R223, R3, !PT ;  /* 0x00000003df9c7209 */ /* 0x000fe40007810000 */
[----:B------:R-:W-:Y:S02]  /*8390*/  FMNMX.FTZ R3, R11, R12, !PT ;  /* 0x0000000c0b037209 */ /* 0x000fe40007810000 */
[C---:B------:R-:W-:Y:S02]  /*83a0*/  ISETP.GT.AND P6, PT, R0.reuse, 0x18, P0 ;  /* 0x000000180000780c */ /* 0x040fe400007c4270 */
[----:B------:R-:W-:Y:S02]  /*83b0*/  ISETP.GT.AND P5, PT, R0, 0x19, P0 ;  /* 0x000000190000780c */ /* 0x000fe400007a4270 */
[----:B------:R-:W-:Y:S02]  /*83c0*/  FMNMX.FTZ R3, R174, R3, !PT ;  /* 0x00000003ae037209 */ /* 0x000fe40007810000 */
[C---:B------:R-:W-:Y:S02]  /*83d0*/  ISETP.LT.OR P6, PT, R2.reuse, 0x19, P6 ;  /* 0x000000190200780c */ /* 0x040fe400037c1670 */
[----:B------:R-:W-:Y:S02]  /*83e0*/  ISETP.LT.OR P5, PT, R2, 0x1a, P5 ;  /* 0x0000001a0200780c */ /* 0x000fe40002fa1670 */
[----:B------:R-:W-:Y:S02]  /*83f0*/  FSEL R177, R18, -INF , !P6 ;  /* 0xff80000012b17808 */ /* 0x000fe40007000000 */
[----:B------:R-:W-:Y:S02]  /*8400*/  FSEL R179, R19, -INF , !P5 ;  /* 0xff80000013b37808 */ /* 0x000fe40006800000 */
[----:B------:R-:W-:Y:S02]  /*8410*/  FMNMX.FTZ R3, R176, R3, !PT ;  /* 0x00000003b0037209 */ /* 0x000fe40007810000 */
[C---:B------:R-:W-:Y:S02]  /*8420*/  ISETP.GT.AND P6, PT, R0.reuse, 0x20, P0 ;  /* 0x000000200000780c */ /* 0x040fe400007c4270 */
[----:B------:R-:W-:Y:S02]  /*8430*/  ISETP.GT.AND P5, PT, R0, 0x21, P0 ;  /* 0x000000210000780c */ /* 0x000fe400007a4270 */
[C---:B------:R-:W-:Y:S02]  /*8440*/  ISETP.LT.OR P6, PT, R2.reuse, 0x21, P6 ;  /* 0x000000210200780c */ /* 0x040fe400037c1670 */
[----:B------:R-:W-:Y:S02]  /*8450*/  ISETP.LT.OR P5, PT, R2, 0x22, P5 ;  /* 0x000000220200780c */ /* 0x000fe40002fa1670 */
[----:B------:R-:W-:Y:S02]  /*8460*/  FMNMX.FTZ R3, R177, R3, !PT ;  /* 0x00000003b1037209 */ /* 0x000fe40007810000 */
[----:B------:R-:W-:Y:S02]  /*8470*/  FMNMX.FTZ R156, R226, R156, !PT ;  /* 0x0000009ce29c7209 */ /* 0x000fe40007810000 */
[----:B------:R-:W-:Y:S02]  /*8480*/  FSEL R181, R22, -INF , !P6 ;  /* 0xff80000016b57808 */ /* 0x000fe40007000000 */
[----:B------:R-:W-:Y:S02]  /*8490*/  FSEL R182, R23, -INF , !P5 ;  /* 0xff80000017b67808 */ /* 0x000fe40006800000 */
[----:B------:R-:W-:Y:S01]  /*84a0*/  FMNMX.FTZ R3, R179, R3, !PT ;  /* 0x00000003b3037209 */ /* 0x000fe20007810000 */
[----:B------:R-:W-:Y:S01]  /*84b0*/  LDSM.16.MT88.4 R20, [R198+0x100] ;  /* 0x00010000c614783b */ /* 0x000fe20000004200 */
[----:B------:R-:W-:Y:S02]  /*84c0*/  ISETP.GT.AND P5, PT, R0, 0x28, P0 ;  /* 0x000000280000780c */ /* 0x000fe400007a4270 */
[----:B------:R-:W-:Y:S02]  /*84d0*/  FMNMX.FTZ R156, R227, R156, !PT ;  /* 0x0000009ce39c7209 */ /* 0x000fe40007810000 */
[----:B------:R-:W-:Y:S02]  /*84e0*/  FMNMX.FTZ R3, R181, R3, !PT ;  /* 0x00000003b5037209 */ /* 0x000fe40007810000 */
[----:B------:R-:W-:Y:S02]  /*84f0*/  ISETP.LT.OR P5, PT, R2, 0x29, P5 ;  /* 0x000000290200780c */ /* 0x000fe40002fa1670 */
[----:B------:R-:W-:Y:S02]  /*8500*/  ISETP.GT.AND P6, PT, R0, 0x29, P0 ;  /* 0x000000290000780c */ /* 0x000fe400007c4270 */
[----:B------:R-:W-:Y:S02]  /*8510*/  FMNMX.FTZ R156, R228, R156, !PT ;  /* 0x0000009ce49c7209 */ /* 0x000fe40007810000 */
[----:B------:R-:W-:Y:S02]  /*8520*/  FSEL R183, R26, -INF , !P5 ;  /* 0xff8000001ab77808 */ /* 0x000fe40006800000 */
[----:B------:R-:W-:Y:S01]  /*8530*/  FMNMX.FTZ R3, R182, R3, !PT ;  /* 0x00000003b6037209 */ /* 0x000fe20007810000 */
[----:B------:R-:W-:Y:S01]  /*8540*/  SHFL.BFLY PT, R12, R156, 0x2, 0x1f ;  /* 0x0c401f009c0c7f89 */ /* 0x000fe200000e0000 */
[----:B------:R-:W-:Y:S02]  /*8550*/  ISETP.LT.OR P6, PT, R2, 0x2a, P6 ;  /* 0x0000002a0200780c */ /* 0x000fe400037c1670 */
[----:B------:R-:W-:Y:S02]  /*8560*/  ISETP.GT.AND P5, PT, R0, 0x30, P0 ;  /* 0x000000300000780c */ /* 0x000fe400007a4270 */
[----:B------:R-:W-:Y:S02]  /*8570*/  FSEL R185, R27, -INF , !P6 ;  /* 0xff8000001bb97808 */ /* 0x000fe40007000000 */
[----:B------:R-:W-:Y:S02]  /*8580*/  ISETP.LT.OR P5, PT, R2, 0x31, P5 ;  /* 0x000000310200780c */ /* 0x000fe40002fa1670 */
[----:B------:R-:W-:Y:S02]  /*8590*/  ISETP.GT.AND P6, PT, R0, 0x31, P0 ;  /* 0x000000310000780c */ /* 0x000fe400007c4270 */
[----:B------:R-:W-:Y:S02]  /*85a0*/  FMNMX.FTZ R3, R183, R3, !PT ;  /* 0x00000003b7037209 */ /* 0x000fe40007810000 */
[----:B------:R-:W-:Y:S02]  /*85b0*/  FSEL R193, R30, -INF , !P5 ;  /* 0xff8000001ec17808 */ /* 0x000fe40006800000 */
[----:B------:R-:W-:Y:S02]  /*85c0*/  ISETP.LT.OR P6, PT, R2, 0x32, P6 ;  /* 0x000000320200780c */ /* 0x000fe400037c1670 */
[----:B------:R-:W-:Y:S02]  /*85d0*/  FMNMX.FTZ R3, R185, R3, !PT ;  /* 0x00000003b9037209 */ /* 0x000fe40007810000 */
[----:B------:R-:W-:Y:S02]  /*85e0*/  ISETP.GT.AND P5, PT, R0, 0x38, P0 ;  /* 0x000000380000780c */ /* 0x000fe400007a4270 */
[----:B------:R-:W-:Y:S02]  /*85f0*/  FSEL R194, R31, -INF , !P6 ;  /* 0xff8000001fc27808 */ /* 0x000fe40007000000 */
[----:B------:R-:W-:Y:S01]  /*8600*/  ISETP.LT.OR P5, PT, R2, 0x39, P5 ;  /* 0x000000390200780c */ /* 0x000fe20002fa1670 */
[----:B------:R-:W-:Y:S01]  /*8610*/  LDSM.16.MT88.4 R28, [R200+0x100] ;  /* 0x00010000c81c783b */ /* 0x000fe20000004200 */
[----:B------:R-:W-:Y:S02]  /*8620*/  ISETP.GT.AND P0, PT, R0, 0x39, P0 ;  /* 0x000000390000780c */ /* 0x000fe40000704270 */
[----:B------:R-:W-:Y:S02]  /*8630*/  FMNMX.FTZ R0, R193, R3, !PT ;  /* 0x00000003c1007209 */ /* 0x000fe40007810000 */
[----:B------:R-:W-:Y:S02]  /*8640*/  FSEL R195, R34, -INF , !P5 ;  /* 0xff80000022c37808 */ /* 0x000fe40006800000 */
[----:B------:R-:W-:Y:S02]  /*8650*/  ISETP.LT.OR P0, PT, R2, 0x3a, P0 ;  /* 0x0000003a0200780c */ /* 0x000fe40000701670 */
[----:B------:R-:W-:Y:S02]  /*8660*/  FMNMX.FTZ R0, R194, R0, !PT ;  /* 0x00000000c2007209 */ /* 0x000fe40007810000 */
[----:B------:R-:W-:Y:S02]  /*8670*/  FSEL R159, R35, -INF , !P0 ;  /* 0xff800000239f7808 */ /* 0x000fe40004000000 */
[----:B------:R-:W-:Y:S04]  /*8680*/  FMNMX.FTZ R0, R195, R0, !PT ;  /* 0x00000000c3007209 */ /* 0x000fe80007810000 */
[----:B------:R-:W-:Y:S05]  /*8690*/  FMNMX.FTZ R0, R159, R0, !PT ;  /* 0x000000009f007209 */ /* 0x000fea0007810000 */
[----:B------:R-:W1:Y:S02]  /*86a0*/  SHFL.BFLY PT, R2, R0, 0x2, 0x1f ;  /* 0x0c401f0000027f89 */ /* 0x000e6400000e0000 */
[----:B-1----:R-:W-:Y:S02]  /*86b0*/  FMNMX.FTZ R2, R0, R2, !PT ;  /* 0x0000000200027209 */ /* 0x002fe40007810000 */
[----:B------:R-:W-:Y:S04]  /*86c0*/  FMNMX.FTZ R156, R156, R12, !PT ;  /* 0x0000000c9c9c7209 */ /* 0x000fe80007810000 */
[----:B------:R-:W-:Y:S08]  /*86d0*/  LDSM.16.MT88.4 R12, [R197+0x100] ;  /* 0x00010000c50c783b */ /* 0x000ff00000004200 */
[----:B------:R-:W1:Y:S02]  /*86e0*/  SHFL.BFLY PT, R3, R156, 0x1, 0x1f ;  /* 0x0c201f009c037f89 */ /* 0x000e6400000e0000 */
[----:B-1----:R-:W-:Y:S06]  /*86f0*/  FMNMX.FTZ R156, R156, R3, !PT ;  /* 0x000000039c9c7209 */ /* 0x002fec0007810000 */
[----:B------:R-:W1:Y:S01]  /*8700*/  SHFL.BFLY PT, R3, R2, 0x1, 0x1f ;  /* 0x0c201f0002037f89 */ /* 0x000e6200000e0000 */
[C---:B------:R-:W-:Y:S01]  /*8710*/  FSETP.NEU.FTZ.AND P0, PT, R156.reuse, -INF , PT ;  /* 0xff8000009c00780b */ /* 0x040fe20003f1d000 */
[C---:B------:R-:W-:Y:S03]  /*8720*/  FMUL.FTZ R172, R156.reuse, c[0x0][0x2d0] ;  /* 0x0000b4009cac7a20 */ /* 0x040fe60000410000 */
[----:B------:R-:W-:Y:S02]  /*8730*/  FSEL R0, R156, RZ, P0 ;  /* 0x000000ff9c007208 */ /* 0x000fe40000000000 */
[----:B------:R-:W-:Y:S03]  /*8740*/  FSEL R172, R172, RZ, P0 ;  /* 0x000000ffacac7208 */ /* 0x000fe60000000000 */
[----:B------:R-:W-:Y:S02]  /*8750*/  FADD.FTZ R0, -R0, R157 ;  /* 0x0000009d00007221 */ /* 0x000fe40000010100 */
[--C-:B------:R-:W-:Y:S02]  /*8760*/  FFMA.FTZ R4, R4, c[0x0][0x2d0], -R172.reuse ;  /* 0x0000b40004047a23 */ /* 0x100fe400000108ac */
[----:B------:R-:W-:Y:S02]  /*8770*/  FMUL.FTZ R0, R0, c[0x0][0x2d0] ;  /* 0x0000b40000007a20 */ /* 0x000fe40000410000 */
[--C-:B------:R-:W-:Y:S01]  /*8780*/  FFMA.FTZ R5, R5, c[0x0][0x2d0], -R172.reuse ;  /* 0x0000b40005057a23 */ /* 0x100fe200000108ac */
[----:B------:R-:W-:Y:S01]  /*8790*/  MUFU.EX2 R240, R4 ;  /* 0x0000000400f07308 */ /* 0x000fe20000000800 */
[--C-:B------:R-:W-:Y:S02]  /*87a0*/  FFMA.FTZ R8, R8, c[0x0][0x2d0], -R172.reuse ;  /* 0x0000b40008087a23 */ /* 0x100fe400000108ac */
[----:B------:R-:W-:Y:S01]  /*87b0*/  FFMA.FTZ R9, R9, c[0x0][0x2d0], -R172 ;  /* 0x0000b40009097a23 */ /* 0x000fe200000108ac */
[----:B-1----:R-:W-:Y:S06]  /*87c0*/  FMNMX.FTZ R3, R2, R3, !PT ;  /* 0x0000000302037209 */ /* 0x002fec0007810000 */
[----:B------:R1:W2:Y:S01]  /*87d0*/  MUFU.EX2 R2, R0 ;  /* 0x0000000000027308 */ /* 0x0002a20000000800 */
[C---:B------:R-:W-:Y:S01]  /*87e0*/  FSETP.NEU.FTZ.AND P0, PT, R3.reuse, -INF , PT ;  /* 0xff8000000300780b */ /* 0x040fe20003f1d000 */
[----:B------:R-:W-:Y:S05]  /*87f0*/  FMUL.FTZ R157, R3, c[0x0][0x2d0] ;  /* 0x0000b400039d7a20 */ /* 0x000fea0000410000 */
[----:B------:R-:W-:Y:S03]  /*8800*/  FSEL R157, R157, RZ, P0 ;  /* 0x000000ff9d9d7208 */ /* 0x000fe60000000000 */
[----:B------:R3:W-:Y:S02]  /*8810*/  MUFU.EX2 R242, R8 ;  /* 0x0000000800f27308 */ /* 0x0007e40000000800 */
[--C-:B------:R-:W-:Y:S02]  /*8820*/  FFMA.FTZ R10, R10, c[0x0][0x2d0], -R157.reuse ;  /* 0x0000b4000a0a7a23 */ /* 0x100fe4000001089d */
[--C-:B------:R-:W-:Y:S02]  /*8830*/  FFMA.FTZ R11, R11, c[0x0][0x2d0], -R157.reuse ;  /* 0x0000b4000b0b7a23 */ /* 0x100fe4000001089d */
[--C-:B------:R-:W-:Y:S02]  /*8840*/  FFMA.FTZ R6, R6, c[0x0][0x2d0], -R157.reuse ;  /* 0x0000b40006067a23 */ /* 0x100fe4000001089d */
[--C-:B------:R-:W-:Y:S02]  /*8850*/  FFMA.FTZ R7, R7, c[0x0][0x2d0], -R157.reuse ;  /* 0x0000b40007077a23 */ /* 0x100fe4000001089d */
[----:B------:R-:W4:Y:S01]  /*8860*/  MUFU.EX2 R241, R9 ;  /* 0x0000000900f17308 */ /* 0x000f220000000800 */
[----:B-1----:R-:W-:Y:S01]  /*8870*/  FSEL R0, R3, RZ, P0 ;  /* 0x000000ff03007208 */ /* 0x002fe20000000000 */
[----:B--2---:R-:W-:Y:S01]  /*8880*/  FMUL.FTZ R4, R2, R160 ;  /* 0x000000a002047220 */ /* 0x004fe20000410000 */
[----:B------:R-:W-:Y:S01]  /*8890*/  ISETP.GT.AND P0, PT, R224, UR4, PT ;  /* 0x00000004e0007c0c */ /* 0x000fe2000bf04270 */
[----:B------:R-:W-:Y:S02]  /*88a0*/  FMUL.FTZ R16, R2, R136 ;  /* 0x0000008802107220 */ /* 0x000fe40000410000 */
[----:B------:R-:W-:Y:S04]  /*88b0*/  FADD.FTZ R0, -R0, R158 ;  /* 0x0000009e00007221 */ /* 0x000fe80000010100 */
[----:B------:R-:W-:Y:S01]  /*88c0*/  MUFU.EX2 R230, R10 ;  /* 0x0000000a00e67308 */ /* 0x000fe20000000800 */
[----:B------:R-:W-:Y:S02]  /*88d0*/  FMUL.FTZ R17, R2, R137 ;  /* 0x0000008902117220 */ /* 0x000fe40000410000 */
[----:B------:R-:W-:Y:S02]  /*88e0*/  FMUL.FTZ R0, R0, c[0x0][0x2d0] ;  /* 0x0000b40000007a20 */ /* 0x000fe40000410000 */
[C---:B---3--:R-:W-:Y:S02]  /*88f0*/  FMUL.FTZ R8, R2.reuse, R164 ;  /* 0x000000a402087220 */ /* 0x048fe40000410000 */
[C---:B------:R-:W-:Y:S02]  /*8900*/  FMUL.FTZ R24, R2.reuse, R144 ;  /* 0x0000009002187220 */ /* 0x040fe40000410000 */
[C---:B------:R-:W-:Y:S01]  /*8910*/  FMUL.FTZ R25, R2.reuse, R145 ;  /* 0x0000009102197220 */ /* 0x040fe20000410000 */
[----:B------:R-:W1:Y:S01]  /*8920*/  MUFU.EX2 R229, R11 ;  /* 0x0000000b00e57308 */ /* 0x000e620000000800 */
[C---:B------:R-:W-:Y:S02]  /*8930*/  FMUL.FTZ R32, R2.reuse, R152 ;  /* 0x0000009802207220 */ /* 0x040fe40000410000 */
[C---:B------:R-:W-:Y:S01]  /*8940*/  FMUL.FTZ R33, R2.reuse, R153 ;  /* 0x0000009902217220 */ /* 0x040fe20000410000 */
[----:B----4-:R-:W-:Y:S01]  /*8950*/  F2FP.BF16.PACK_AB R170, R241, R242 ;  /* 0x000000f2f1aa723e */ /* 0x010fe200000010ff */
[C---:B------:R-:W-:Y:S02]  /*8960*/  FMUL.FTZ R9, R2.reuse, R165 ;  /* 0x000000a502097220 */ /* 0x040fe40000410000 */
[C---:B------:R-:W-:Y:S02]  /*8970*/  FMUL.FTZ R36, R2.reuse, R36 ;  /* 0x0000002402247220 */ /* 0x040fe40000410000 */
[C---:B------:R-:W-:Y:S01]  /*8980*/  FMUL.FTZ R37, R2.reuse, R37 ;  /* 0x0000002502257220 */ /* 0x040fe20000410000 */
[----:B------:R-:W2:Y:S01]  /*8990*/  MUFU.EX2 R0, R0 ;  /* 0x0000000000007308 */ /* 0x000ea20000000800 */
[C---:B------:R-:W-:Y:S02]  /*89a0*/  FMUL.FTZ R40, R2.reuse, R40 ;  /* 0x0000002802287220 */ /* 0x040fe40000410000 */
[C---:B------:R-:W-:Y:S02]  /*89b0*/  FMUL.FTZ R41, R2.reuse, R41 ;  /* 0x0000002902297220 */ /* 0x040fe40000410000 */
[C---:B------:R-:W-:Y:S02]  /*89c0*/  FMUL.FTZ R44, R2.reuse, R44 ;  /* 0x0000002c022c7220 */ /* 0x040fe40000410000 */
[C---:B------:R-:W-:Y:S02]  /*89d0*/  FMUL.FTZ R45, R2.reuse, R45 ;  /* 0x0000002d022d7220 */ /* 0x040fe40000410000 */
[C---:B------:R-:W-:Y:S01]  /*89e0*/  FMUL.FTZ R48, R2.reuse, R48 ;  /* 0x0000003002307220 */ /* 0x040fe20000410000 */
[----:B------:R-:W3:Y:S01]  /*89f0*/  MUFU.EX2 R243, R5 ;  /* 0x0000000500f37308 */ /* 0x000ee20000000800 */
[C---:B------:R-:W-:Y:S02]  /*8a00*/  FMUL.FTZ R49, R2.reuse, R49 ;  /* 0x0000003102317220 */ /* 0x040fe40000410000 */
[C---:B------:R-:W-:Y:S01]  /*8a10*/  FMUL.FTZ R52, R2.reuse, R52 ;  /* 0x0000003402347220 */ /* 0x040fe20000410000 */
[----:B-1----:R-:W-:Y:S01]  /*8a20*/  F2FP.BF16.PACK_AB R171, R229, R230 ;  /* 0x000000e6e5ab723e */ /* 0x002fe200000010ff */
[C---:B------:R-:W-:Y:S02]  /*8a30*/  FMUL.FTZ R53, R2.reuse, R53 ;  /* 0x0000003502357220 */ /* 0x040fe40000410000 */
[C---:B------:R-:W-:Y:S02]  /*8a40*/  FMUL.FTZ R56, R2.reuse, R56 ;  /* 0x0000003802387220 */ /* 0x040fe40000410000 */
[C---:B------:R-:W-:Y:S01]  /*8a50*/  FMUL.FTZ R57, R2.reuse, R57 ;  /* 0x0000003902397220 */ /* 0x040fe20000410000 */
[----:B------:R1:W-:Y:S01]  /*8a60*/  MUFU.EX2 R232, R6 ;  /* 0x0000000600e87308 */ /* 0x0003e20000000800 */
[C---:B------:R-:W-:Y:S02]  /*8a70*/  FMUL.FTZ R60, R2.reuse, R60 ;  /* 0x0000003c023c7220 */ /* 0x040fe40000410000 */
[----:B------:R-:W-:Y:S02]  /*8a80*/  FMUL.FTZ R61, R2, R61 ;  /* 0x0000003d023d7220 */ /* 0x000fe40000410000 */
[C---:B--2---:R-:W-:Y:S02]  /*8a90*/  FMUL.FTZ R10, R0.reuse, R166 ;  /* 0x000000a6000a7220 */ /* 0x044fe40000410000 */
[C---:B------:R-:W-:Y:S02]  /*8aa0*/  FMUL.FTZ R11, R0.reuse, R167 ;  /* 0x000000a7000b7220 */ /* 0x040fe40000410000 */
[C---:B------:R-:W-:Y:S01]  /*8ab0*/  FMUL.FTZ R18, R0.reuse, R138 ;  /* 0x0000008a00127220 */ /* 0x040fe20000410000 */
[----:B------:R-:W2:Y:S01]  /*8ac0*/  MUFU.EX2 R231, R7 ;  /* 0x0000000700e77308 */ /* 0x000ea20000000800 */
[C---:B------:R-:W-:Y:S01]  /*8ad0*/  FMUL.FTZ R19, R0.reuse, R139 ;  /* 0x0000008b00137220 */ /* 0x040fe20000410000 */
[----:B------:R-:W-:Y:S01]  /*8ae0*/  LDSM.16.MT88.4 R164, [R197+0x1900] ;  /* 0x00190000c5a4783b */ /* 0x000fe20000004200 */
[----:B------:R-:W-:Y:S01]  /*8af0*/  FMUL.FTZ R26, R0, R146 ;  /* 0x00000092001a7220 */ /* 0x000fe20000410000 */
[----:B---3--:R-:W-:Y:S01]  /*8b00*/  F2FP.BF16.PACK_AB R168, R243, R240 ;  /* 0x000000f0f3a8723e */ /* 0x008fe200000010ff */
[----:B------:R-:W-:Y:S02]  /*8b10*/  FMUL.FTZ R5, R2, R161 ;  /* 0x000000a102057220 */ /* 0x000fe40000410000 */
[C---:B------:R-:W-:Y:S02]  /*8b20*/  FMUL.FTZ R27, R0.reuse, R147 ;  /* 0x00000093001b7220 */ /* 0x040fe40000410000 */
[C---:B------:R-:W-:Y:S01]  /*8b30*/  FMUL.FTZ R34, R0.reuse, R154 ;  /* 0x0000009a00227220 */ /* 0x040fe20000410000 */
[----:B------:R-:W-:Y:S01]  /*8b40*/  LDSM.16.MT88.4 R136, [R197+0x2100] ;  /* 0x00210000c588783b */ /* 0x000fe20000004200 */
[C---:B------:R-:W-:Y:S02]  /*8b50*/  FMUL.FTZ R35, R0.reuse, R155 ;  /* 0x0000009b00237220 */ /* 0x040fe40000410000 */
[C---:B------:R-:W-:Y:S02]  /*8b60*/  FMUL.FTZ R38, R0.reuse, R38 ;  /* 0x0000002600267220 */ /* 0x040fe40000410000 */
[C---:B-1----:R-:W-:Y:S02]  /*8b70*/  FMUL.FTZ R6, R0.reuse, R162 ;  /* 0x000000a200067220 */ /* 0x042fe40000410000 */
[C---:B------:R-:W-:Y:S01]  /*8b80*/  FMUL.FTZ R39, R0.reuse, R39 ;  /* 0x0000002700277220 */ /* 0x040fe20000410000 */
[----:B------:R-:W-:Y:S01]  /*8b90*/  LDSM.16.MT88.4 R144, [R200+0x900] ;  /* 0x00090000c890783b */ /* 0x000fe20000004200 */
[C---:B------:R-:W-:Y:S02]  /*8ba0*/  FMUL.FTZ R42, R0.reuse, R42 ;  /* 0x0000002a002a7220 */ /* 0x040fe40000410000 */
[C---:B------:R-:W-:Y:S02]  /*8bb0*/  FMUL.FTZ R43, R0.reuse, R43 ;  /* 0x0000002b002b7220 */ /* 0x040fe40000410000 */
[C---:B------:R-:W-:Y:S01]  /*8bc0*/  FMUL.FTZ R46, R0.reuse, R46 ;  /* 0x0000002e002e7220 */ /* 0x040fe20000410000 */
[----:B--2---:R-:W-:Y:S01]  /*8bd0*/  F2FP.BF16.PACK_AB R169, R231, R232 ;  /* 0x000000e8e7a9723e */ /* 0x004fe200000010ff */
[C---:B------:R-:W-:Y:S01]  /*8be0*/  FMUL.FTZ R7, R0.reuse, R163 ;  /* 0x000000a300077220 */ /* 0x040fe20000410000 */
[----:B------:R-:W-:Y:S01]  /*8bf0*/  LDSM.16.MT88.4 R152, [R197+0x2900] ;  /* 0x00290000c598783b */ /* 0x000fe20000004200 */
[C---:B------:R-:W-:Y:S02]  /*8c00*/  FMUL.FTZ R47, R0.reuse, R47 ;  /* 0x0000002f002f7220 */ /* 0x040fe40000410000 */
[C---:B------:R-:W-:Y:S02]  /*8c10*/  FMUL.FTZ R50, R0.reuse, R50 ;  /* 0x0000003200327220 */ /* 0x040fe40000410000 */
[C---:B------:R-:W-:Y:S01]  /*8c20*/  FMUL.FTZ R51, R0.reuse, R51 ;  /* 0x0000003300337220 */ /* 0x040fe20000410000 */
[C---:B------:R-:W-:Y:S05]  /*8c30*/  HMMA.16816.F32.BF16 R4, R168.reuse, R12, R4 ;  /* 0x0000000ca804723c */ /* 0x040fea0000041804 */
[----:B------:R-:W-:Y:S02]  /*8c40*/  FMUL.FTZ R54, R0, R54 ;  /* 0x0000003600367220 */ /* 0x000fe40000410000 */
[C---:B------:R-:W-:Y:S01]  /*8c50*/  FMUL.FTZ R12, R2.reuse, R132 ;  /* 0x00000084020c7220 */ /* 0x040fe20000410000 */
[C---:B------:R-:W-:Y:S04]  /*8c60*/  HMMA.16816.F32.BF16 R8, R168.reuse, R14, R8 ;  /* 0x0000000ea808723c */ /* 0x040fe80000041808 */
[----:B------:R-:W-:Y:S02]  /*8c70*/  FMUL.FTZ R13, R2, R133 ;  /* 0x00000085020d7220 */ /* 0x000fe40000410000 */
[C---:B------:R-:W-:Y:S02]  /*8c80*/  FMUL.FTZ R55, R0.reuse, R55 ;  /* 0x0000003700377220 */ /* 0x040fe40000410000 */
[C---:B------:R-:W-:Y:S04]  /*8c90*/  FMUL.FTZ R14, R0.reuse, R134 ;  /* 0x00000086000e7220 */ /* 0x040fe80000410000 */
[C---:B------:R-:W-:Y:S02]  /*8ca0*/  FMUL.FTZ R15, R0.reuse, R135 ;  /* 0x00000087000f7220 */ /* 0x040fe40000410000 */
[----:B------:R-:W1:Y:S01]  /*8cb0*/  LDSM.16.MT88.4 R132, [R199+0x100] ;  /* 0x00010000c784783b */ /* 0x000e620000004200 */
[C---:B------:R-:W-:Y:S02]  /*8cc0*/  FMUL.FTZ R58, R0.reuse, R58 ;  /* 0x0000003a003a7220 */ /* 0x040fe40000410000 */
[C---:B------:R-:W-:Y:S02]  /*8cd0*/  FMUL.FTZ R59, R0.reuse, R59 ;  /* 0x0000003b003b7220 */ /* 0x040fe40000410000 */
[C---:B------:R-:W-:Y:S03]  /*8ce0*/  HMMA.16816.F32.BF16 R12, R168.reuse, R20, R12 ;  /* 0x00000014a80c723c */ /* 0x040fe6000004180c */
[C---:B------:R-:W-:Y:S02]  /*8cf0*/  FMUL.FTZ R62, R0.reuse, R62 ;  /* 0x0000003e003e7220 */ /* 0x040fe40000410000 */
[----:B------:R-:W-:Y:S02]  /*8d00*/  FMUL.FTZ R63, R0, R63 ;  /* 0x0000003f003f7220 */ /* 0x000fe40000410000 */
[C---:B------:R-:W-:Y:S01]  /*8d10*/  FMUL.FTZ R20, R2.reuse, R140 ;  /* 0x0000008c02147220 */ /* 0x040fe20000410000 */
[C---:B------:R-:W-:Y:S04]  /*8d20*/  HMMA.16816.F32.BF16 R16, R168.reuse, R22, R16 ;  /* 0x00000016a810723c */ /* 0x040fe80000041810 */
[C---:B------:R-:W-:Y:S02]  /*8d30*/  FMUL.FTZ R21, R2.reuse, R141 ;  /* 0x0000008d02157220 */ /* 0x040fe40000410000 */
[----:B------:R-:W-:Y:S02]  /*8d40*/  FMUL.FTZ R64, R2, R64 ;  /* 0x0000004002407220 */ /* 0x000fe40000410000 */
[C---:B------:R-:W-:Y:S04]  /*8d50*/  FMUL.FTZ R22, R0.reuse, R142 ;  /* 0x0000008e00167220 */ /* 0x040fe80000410000 */
[----:B------:R-:W-:Y:S02]  /*8d60*/  FMUL.FTZ R23, R0, R143 ;  /* 0x0000008f00177220 */ /* 0x000fe40000410000 */
[----:B------:R-:W2:Y:S01]  /*8d70*/  LDSM.16.MT88.4 R140, [R198+0x2100] ;  /* 0x00210000c68c783b */ /* 0x000ea20000004200 */
[----:B------:R-:W-:Y:S02]  /*8d80*/  FMUL.FTZ R65, R2, R65 ;  /* 0x0000004102417220 */ /* 0x000fe40000410000 */
[C---:B------:R-:W-:Y:S02]  /*8d90*/  FMUL.FTZ R66, R0.reuse, R66 ;  /* 0x0000004200427220 */ /* 0x040fe40000410000 */
[C---:B------:R-:W-:Y:S03]  /*8da0*/  HMMA.16816.F32.BF16 R20, R168.reuse, R28, R20 ;  /* 0x0000001ca814723c */ /* 0x040fe60000041814 */
[----:B------:R-:W-:Y:S02]  /*8db0*/  FMUL.FTZ R67, R0, R67 ;  /* 0x0000004300437220 */ /* 0x000fe40000410000 */
[C---:B------:R-:W-:Y:S02]  /*8dc0*/  FMUL.FTZ R68, R2.reuse, R68 ;  /* 0x0000004402447220 */ /* 0x040fe40000410000 */
[C---:B------:R-:W-:Y:S01]  /*8dd0*/  FMUL.FTZ R28, R2.reuse, R148 ;  /* 0x00000094021c7220 */ /* 0x040fe20000410000 */
[C---:B------:R-:W-:Y:S04]  /*8de0*/  HMMA.16816.F32.BF16 R24, R168.reuse, R30, R24 ;  /* 0x0000001ea818723c */ /* 0x040fe80000041818 */
[C---:B------:R-:W-:Y:S02]  /*8df0*/  FMUL.FTZ R29, R2.reuse, R149 ;  /* 0x00000095021d7220 */ /* 0x040fe40000410000 */
[----:B------:R-:W-:Y:S02]  /*8e00*/  FMUL.FTZ R69, R2, R69 ;  /* 0x0000004502457220 */ /* 0x000fe40000410000 */
[C---:B------:R-:W-:Y:S04]  /*8e10*/  FMUL.FTZ R30, R0.reuse, R150 ;  /* 0x00000096001e7220 */ /* 0x040fe80000410000 */
[C---:B------:R-:W-:Y:S02]  /*8e20*/  FMUL.FTZ R31, R0.reuse, R151 ;  /* 0x00000097001f7220 */ /* 0x040fe40000410000 */
[----:B------:R-:W-:Y:S01]  /*8e30*/  LDSM.16.MT88.4 R148, [R199+0x900] ;  /* 0x00090000c794783b */ /* 0x000fe20000004200 */
[C---:B------:R-:W-:Y:S02]  /*8e40*/  FMUL.FTZ R70, R0.reuse, R70 ;  /* 0x0000004600467220 */ /* 0x040fe40000410000 */
[----:B------:R-:W-:Y:S02]  /*8e50*/  FMUL.FTZ R71, R0, R71 ;  /* 0x0000004700477220 */ /* 0x000fe40000410000 */
        /* <DEDUP_REMOVED lines=8> */
[C---:B------:R-:W-:Y:S04]  /*8ee0*/  HMMA.16816.F32.BF16 R36, R168.reuse, R136, R36 ;  /* 0x00000088a824723c */ /* 0x040fe80000041824 */
[----:B------:R-:W-:Y:S02]  /*8ef0*/  FMUL.FTZ R77, R2, R77 ;  /* 0x0000004d024d7220 */ /* 0x000fe40000410000 */
[C---:B------:R-:W-:Y:S02]  /*8f00*/  FMUL.FTZ R78, R0.reuse, R78 ;  /* 0x0000004e004e7220 */ /* 0x040fe40000410000 */
[C---:B------:R-:W-:Y:S01]  /*8f10*/  HMMA.16816.F32.BF16 R40, R168.reuse, R138, R40 ;  /* 0x0000008aa828723c */ /* 0x040fe20000041828 */
[----:B------:R-:W3:Y:S03]  /*8f20*/  LDSM.16.MT88.4 R136, [R199+0x2100] ;  /* 0x00210000c788783b */ /* 0x000ee60000004200 */
        /* <DEDUP_REMOVED lines=18> */
[C---:B---3--:R-:W-:Y:S04]  /*9050*/  HMMA.16816.F32.BF16 R60, R168.reuse, R136, R60 ;  /* 0x00000088a83c723c */ /* 0x048fe8000004183c */
        /* <DEDUP_REMOVED lines=28> */
[C---:B--2---:R-:W-:Y:S01]  /*9220*/  HMMA.16816.F32.BF16 R92, R168.reuse, R140, R92 ;  /* 0x0000008ca85c723c */ /* 0x044fe2000004185c */
[----:B------:R2:W-:Y:S03]  /*9230*/  MUFU.EX2 R239, R136 ;  /* 0x0000008800ef7308 */ /* 0x0005e60000000800 */
[C---:B------:R-:W-:Y:S02]  /*9240*/  FMUL.FTZ R108, R2.reuse, R108 ;  /* 0x0000006c026c7220 */ /* 0x040fe40000410000 */
[----:B------:R-:W-:Y:S02]  /*9250*/  FMUL.FTZ R109, R2, R109 ;  /* 0x0000006d026d7220 */ /* 0x000fe40000410000 */
[C---:B------:R-:W-:Y:S04]  /*9260*/  HMMA.16816.F32.BF16 R96, R168.reuse, R142, R96 ;  /* 0x0000008ea860723c */ /* 0x040fe80000041860 */
[--C-:B------:R-:W-:Y:S02]  /*9270*/  FFMA.FTZ R140, R175, c[0x0][0x2d0], -R172.reuse ;  /* 0x0000b400af8c7a23 */ /* 0x100fe400000108ac */
[C---:B------:R-:W-:Y:S02]  /*9280*/  FMUL.FTZ R110, R0.reuse, R110 ;  /* 0x0000006e006e7220 */ /* 0x040fe40000410000 */
[----:B------:R3:W4:Y:S01]  /*9290*/  MUFU.EX2 R238, R140 ;  /* 0x0000008c00ee7308 */ /* 0x0007220000000800 */
[C---:B-1----:R-:W-:Y:S03]  /*92a0*/  HMMA.16816.F32.BF16 R100, R168.reuse, R132, R100 ;  /* 0x00000084a864723c */ /* 0x042fe60000041864 */
[----:B------:R-:W-:Y:S02]  /*92b0*/  FMUL.FTZ R111, R0, R111 ;  /* 0x0000006f006f7220 */ /* 0x000fe40000410000 */
[----:B------:R-:W-:Y:S02]  /*92c0*/  FMUL.FTZ R112, R2, R112 ;  /* 0x0000007002707220 */ /* 0x000fe40000410000 */
[--C-:B------:R-:W-:Y:S01]  /*92d0*/  FFMA.FTZ R132, R180, c[0x0][0x2d0], -R172.reuse ;  /* 0x0000b400b4847a23 */ /* 0x100fe200000108ac */
[C---:B------:R-:W-:Y:S01]  /*92e0*/  HMMA.16816.F32.BF16 R104, R168.reuse, R134, R104 ;  /* 0x00000086a868723c */ /* 0x040fe20000041868 */
[----:B--2---:R-:W1:Y:S02]  /*92f0*/  LDSM.16.MT88.4 R136, [R198+0x6100] ;  /* 0x00610000c688783b */ /* 0x004e640000004200 */
[----:B------:R2:W-:Y:S01]  /*9300*/  MUFU.EX2 R236, R132 ;  /* 0x0000008400ec7308 */ /* 0x0005e20000000800 */
[----:B------:R-:W-:Y:S02]  /*9310*/  FMUL.FTZ R113, R2, R113 ;  /* 0x0000007102717220 */ /* 0x000fe40000410000 */
[C---:B------:R-:W-:Y:S02]  /*9320*/  FMUL.FTZ R114, R0.reuse, R114 ;  /* 0x0000007200727220 */ /* 0x040fe40000410000 */
[----:B------:R-:W-:Y:S04]  /*9330*/  FMUL.FTZ R115, R0, R115 ;  /* 0x0000007300737220 */ /* 0x000fe80000410000 */
[C---:B------:R-:W-:Y:S02]  /*9340*/  FMUL.FTZ R116, R2.reuse, R116 ;  /* 0x0000007402747220 */ /* 0x040fe40000410000 */
[----:B------:R-:W-:Y:S02]  /*9350*/  FMUL.FTZ R117, R2, R117 ;  /* 0x0000007502757220 */ /* 0x000fe40000410000 */
[--C-:B---3--:R-:W-:Y:S02]  /*9360*/  FFMA.FTZ R140, R178, c[0x0][0x2d0], -R172.reuse ;  /* 0x0000b400b28c7a23 */ /* 0x108fe400000108ac */
[C---:B------:R-:W-:Y:S02]  /*9370*/  FMUL.FTZ R118, R0.reuse, R118 ;  /* 0x0000007600767220 */ /* 0x040fe40000410000 */
[----:B------:R3:W-:Y:S01]  /*9380*/  MUFU.EX2 R237, R140 ;  /* 0x0000008c00ed7308 */ /* 0x0007e20000000800 */
[----:B------:R-:W-:Y:S02]  /*9390*/  FMUL.FTZ R119, R0, R119 ;  /* 0x0000007700777220 */ /* 0x000fe40000410000 */
[C---:B------:R-:W-:Y:S02]  /*93a0*/  FMUL.FTZ R120, R2.reuse, R120 ;  /* 0x0000007802787220 */ /* 0x040fe40000410000 */
[----:B------:R-:W-:Y:S02]  /*93b0*/  FMUL.FTZ R121, R2, R121 ;  /* 0x0000007902797220 */ /* 0x000fe40000410000 */
[--C-:B--2---:R-:W-:Y:S02]  /*93c0*/  FFMA.FTZ R132, R174, c[0x0][0x2d0], -R157.reuse ;  /* 0x0000b400ae847a23 */ /* 0x104fe4000001089d */
[C---:B------:R-:W-:Y:S02]  /*93d0*/  FMUL.FTZ R122, R0.reuse, R122 ;  /* 0x0000007a007a7220 */ /* 0x040fe40000410000 */
[----:B------:R2:W-:Y:S01]  /*93e0*/  MUFU.EX2 R192, R132 ;  /* 0x0000008400c07308 */ /* 0x0005e20000000800 */
[----:B------:R-:W-:Y:S02]  /*93f0*/  FMUL.FTZ R123, R0, R123 ;  /* 0x0000007b007b7220 */ /* 0x000fe40000410000 */
[C---:B------:R-:W-:Y:S02]  /*9400*/  FMUL.FTZ R124, R2.reuse, R124 ;  /* 0x0000007c027c7220 */ /* 0x040fe40000410000 */
[----:B------:R-:W-:Y:S02]  /*9410*/  FMUL.FTZ R125, R2, R125 ;  /* 0x0000007d027d7220 */ /* 0x000fe40000410000 */
[C---:B------:R-:W-:Y:S02]  /*9420*/  FMUL.FTZ R126, R0.reuse, R126 ;  /* 0x0000007e007e7220 */ /* 0x040fe40000410000 */
[----:B------:R-:W-:Y:S01]  /*9430*/  FMUL.FTZ R127, R0, R127 ;  /* 0x0000007f007f7220 */ /* 0x000fe20000410000 */
[C---:B-1----:R-:W-:Y:S01]  /*9440*/  HMMA.16816.F32.BF16 R108, R168.reuse, R136, R108 ;  /* 0x00000088a86c723c */ /* 0x042fe2000004186c */
[----:B---3--:R-:W1:Y:S02]  /*9450*/  LDSM.16.MT88.4 R140, [R200+0x6100] ;  /* 0x00610000c88c783b */ /* 0x008e640000004200 */
[C---:B------:R-:W-:Y:S02]  /*9460*/  FMUL.FTZ R128, R2.reuse, R128 ;  /* 0x0000008002807220 */ /* 0x040fe40000410000 */
[----:B------:R-:W-:Y:S03]  /*9470*/  FMUL.FTZ R129, R2, R129 ;  /* 0x0000008102817220 */ /* 0x000fe60000410000 */
[C---:B------:R-:W-:Y:S04]  /*9480*/  HMMA.16816.F32.BF16 R112, R168.reuse, R138, R112 ;  /* 0x0000008aa870723c */ /* 0x040fe80000041870 */
[--C-:B------:R-:W-:Y:S01]  /*9490*/  FFMA.FTZ R136, R176, c[0x0][0x2d0], -R157.reuse ;  /* 0x0000b400b0887a23 */ /* 0x100fe2000001089d */
[----:B--2---:R-:W2:Y:S01]  /*94a0*/  LDSM.16.MT88.4 R132, [R199+0x6100] ;  /* 0x00610000c784783b */ /* 0x004ea20000004200 */
[C---:B------:R-:W-:Y:S02]  /*94b0*/  FMUL.FTZ R130, R0.reuse, R130 ;  /* 0x0000008200827220 */ /* 0x040fe40000410000 */
[----:B------:R3:W5:Y:S01]  /*94c0*/  MUFU.EX2 R191, R136 ;  /* 0x0000008800bf7308 */ /* 0x0007620000000800 */
[----:B------:R-:W-:Y:S03]  /*94d0*/  FMUL.FTZ R131, R0, R131 ;  /* 0x0000008300837220 */ /* 0x000fe60000410000 */
[--C-:B---3--:R-:W-:Y:S01]  /*94e0*/  FFMA.FTZ R136, R177, c[0x0][0x2d0], -R157.reuse ;  /* 0x0000b400b1887a23 */ /* 0x108fe2000001089d */
[C---:B-1----:R-:W-:Y:S05]  /*94f0*/  HMMA.16816.F32.BF16 R116, R168.reuse, R140, R116 ;  /* 0x0000008ca874723c */ /* 0x042fea0000041874 */
[----:B------:R1:W-:Y:S02]  /*9500*/  MUFU.EX2 R190, R136 ;  /* 0x0000008800be7308 */ /* 0x0003e40000000800 */
[--C-:B------:R-:W-:Y:S01]  /*9510*/  FFMA.FTZ R140, R179, c[0x0][0x2d0], -R157.reuse ;  /* 0x0000b400b38c7a23 */ /* 0x100fe2000001089d */
[C---:B------:R-:W-:Y:S07]  /*9520*/  HMMA.16816.F32.BF16 R120, R168.reuse, R142, R120 ;  /* 0x0000008ea878723c */ /* 0x040fee0000041878 */
[----:B------:R3:W3:Y:S01]  /*9530*/  MUFU.EX2 R189, R140 ;  /* 0x0000008c00bd7308 */ /* 0x0006e20000000800 */
[C---:B--2---:R-:W-:Y:S07]  /*9540*/  HMMA.16816.F32.BF16 R124, R168.reuse, R132, R124 ;  /* 0x00000084a87c723c */ /* 0x044fee000004187c */
[----:B----4-:R-:W-:Y:S01]  /*9550*/  F2FP.BF16.PACK_AB R132, R238, R239 ;  /* 0x000000efee84723e */ /* 0x010fe200000010ff */
[----:B------:R-:W-:Y:S01]  /*9560*/  HMMA.16816.F32.BF16 R128, R168, R134, R128 ;  /* 0x00000086a880723c */ /* 0x000fe20000041880 */
[----:B-1----:R-:W1:Y:S03]  /*9570*/  LDSM.16.MT88.4 R136, [R197+0x900] ;  /* 0x00090000c588783b */ /* 0x002e660000004200 */
[----:B-----5:R-:W-:Y:S03]  /*9580*/  F2FP.BF16.PACK_AB R133, R191, R192 ;  /* 0x000000c0bf85723e */ /* 0x020fe600000010ff */
[----:B------:R-:W-:Y:S02]  /*9590*/  F2FP.BF16.PACK_AB R134, R236, R237 ;  /* 0x000000edec86723e */ /* 0x000fe400000010ff */
[----:B---3--:R-:W2:Y:S03]  /*95a0*/  LDSM.16.MT88.4 R140, [R198+0x900] ;  /* 0x00090000c68c783b */ /* 0x008ea60000004200 */
[----:B------:R-:W-:Y:S07]  /*95b0*/  F2FP.BF16.PACK_AB R135, R189, R190 ;  /* 0x000000bebd87723e */ /* 0x000fee00000010ff */
[C---:B-1----:R-:W-:Y:S08]  /*95c0*/  HMMA.16816.F32.BF16 R4, R132.reuse, R136, R4 ;  /* 0x000000888404723c */ /* 0x042ff00000041804 */
[C---:B------:R-:W-:Y:S01]  /*95d0*/  HMMA.16816.F32.BF16 R8, R132.reuse, R138, R8 ;  /* 0x0000008a8408723c */ /* 0x040fe20000041808 */
[----:B------:R-:W1:Y:S07]  /*95e0*/  LDSM.16.MT88.4 R136, [R198+0x2900] ;  /* 0x00290000c688783b */ /* 0x000e6e0000004200 */
[C---:B--2---:R-:W-:Y:S08]  /*95f0*/  HMMA.16816.F32.BF16 R12, R132.reuse, R140, R12 ;  /* 0x0000008c840c723c */ /* 0x044ff0000004180c */
[C---:B------:R-:W-:Y:S01]  /*9600*/  HMMA.16816.F32.BF16 R16, R132.reuse, R142, R16 ;  /* 0x0000008e8410723c */ /* 0x040fe20000041810 */
[----:B------:R-:W2:Y:S07]  /*9610*/  LDSM.16.MT88.4 R140, [R200+0x2900] ;  /* 0x00290000c88c783b */ /* 0x000eae0000004200 */
[C---:B------:R-:W-:Y:S08]  /*9620*/  HMMA.16816.F32.BF16 R20, R132.reuse, R144, R20 ;  /* 0x000000908414723c */ /* 0x040ff00000041814 */
[C---:B------:R-:W-:Y:S01]  /*9630*/  HMMA.16816.F32.BF16 R24, R132.reuse, R146, R24 ;  /* 0x000000928418723c */ /* 0x040fe20000041818 */
[----:B------:R-:W3:Y:S07]  /*9640*/  LDSM.16.MT88.4 R144, [R199+0x2900] ;  /* 0x00290000c790783b */ /* 0x000eee0000004200 */
[C---:B------:R-:W-:Y:S08]  /*9650*/  HMMA.16816.F32.BF16 R28, R132.reuse, R148, R28 ;  /* 0x00000094841c723c */ /* 0x040ff0000004181c */
[C---:B------:R-:W-:Y:S01]  /*9660*/  HMMA.16816.F32.BF16 R32, R132.reuse, R150, R32 ;  /* 0x000000968420723c */ /* 0x040fe20000041820 */
[----:B------:R-:W4:Y:S07]  /*9670*/  LDSM.16.MT88.4 R148, [R197+0x4900] ;  /* 0x00490000c594783b */ /* 0x000f2e0000004200 */
[C---:B------:R-:W-:Y:S08]  /*9680*/  HMMA.16816.F32.BF16 R36, R132.reuse, R152, R36 ;  /* 0x000000988424723c */ /* 0x040ff00000041824 */
[C---:B------:R-:W-:Y:S01]  /*9690*/  HMMA.16816.F32.BF16 R40, R132.reuse, R154, R40 ;  /* 0x0000009a8428723c */ /* 0x040fe20000041828 */
[----:B------:R-:W5:Y:S07]  /*96a0*/  LDSM.16.MT88.4 R152, [R198+0x4900] ;  /* 0x00490000c698783b */ /* 0x000f6e0000004200 */
        /* <DEDUP_REMOVED lines=9> */
[C---:B----4-:R-:W-:Y:S07]  /*9740*/  HMMA.16816.F32.BF16 R68, R132.reuse, R148, R68 ;  /* 0x000000948444723c */ /* 0x050fee0000041844 */
[--C-:B------:R-:W-:Y:S01]  /*9750*/  FFMA.FTZ R148, R184, c[0x0][0x2d0], -R172.reuse ;  /* 0x0000b400b8947a23 */ /* 0x100fe200000108ac */
[C---:B------:R-:W-:Y:S03]  /*9760*/  HMMA.16816.F32.BF16 R72, R132.reuse, R150, R72 ;  /* 0x000000968448723c */ /* 0x040fe60000041848 */
[----:B------:R4:W-:Y:S05]  /*9770*/  MUFU.EX2 R235, R148 ;  /* 0x0000009400eb7308 */ /* 0x0009ea0000000800 */
[C---:B-----5:R-:W-:Y:S07]  /*9780*/  HMMA.16816.F32.BF16 R76, R132.reuse, R152, R76 ;  /* 0x00000098844c723c */ /* 0x060fee000004184c */
[--C-:B------:R-:W-:Y:S01]  /*9790*/  FFMA.FTZ R152, R181, c[0x0][0x2d0], -R157.reuse ;  /* 0x0000b400b5987a23 */ /* 0x100fe2000001089d */
[C---:B------:R-:W-:Y:S03]  /*97a0*/  HMMA.16816.F32.BF16 R80, R132.reuse, R154, R80 ;  /* 0x0000009a8450723c */ /* 0x040fe60000041850 */
[----:B------:R5:W-:Y:S05]  /*97b0*/  MUFU.EX2 R181, R152 ;  /* 0x0000009800b57308 */ /* 0x000bea0000000800 */
[C---:B-1----:R-:W-:Y:S01]  /*97c0*/  HMMA.16816.F32.BF16 R84, R132.reuse, R136, R84 ;  /* 0x000000888454723c */ /* 0x042fe20000041854 */
[----:B----4-:R-:W1:Y:S06]  /*97d0*/  LDSM.16.MT88.4 R148, [R198+0x6900] ;  /* 0x00690000c694783b */ /* 0x010e6c0000004200 */
[--C-:B------:R-:W-:Y:S01]  /*97e0*/  FFMA.FTZ R136, R186, c[0x0][0x2d0], -R172.reuse ;  /* 0x0000b400ba887a23 */ /* 0x100fe200000108ac */
[C---:B------:R-:W-:Y:S03]  /*97f0*/  HMMA.16816.F32.BF16 R88, R132.reuse, R138, R88 ;  /* 0x0000008a8458723c */ /* 0x040fe60000041858 */
[----:B------:R4:W1:Y:S05]  /*9800*/  MUFU.EX2 R234, R136 ;  /* 0x0000008800ea7308 */ /* 0x00086a0000000800 */
[C---:B--2---:R-:W-:Y:S01]  /*9810*/  HMMA.16816.F32.BF16 R92, R132.reuse, R140, R92 ;  /* 0x0000008c845c723c */ /* 0x044fe2000004185c */
[----:B-----5:R-:W-:Y:S06]  /*9820*/  LDSM.16.MT88.4 R152, [R200+0x1100] ;  /* 0x00110000c898783b */ /* 0x020fec0000004200 */
[--C-:B------:R-:W-:Y:S01]  /*9830*/  FFMA.FTZ R140, R188, c[0x0][0x2d0], -R172.reuse ;  /* 0x0000b400bc8c7a23 */ /* 0x100fe200000108ac */
[C---:B------:R-:W-:Y:S03]  /*9840*/  HMMA.16816.F32.BF16 R96, R132.reuse, R142, R96 ;  /* 0x0000008e8460723c */ /* 0x040fe60000041860 */
[----:B------:R2:W-:Y:S05]  /*9850*/  MUFU.EX2 R186, R140 ;  /* 0x0000008c00ba7308 */ /* 0x0005ea0000000800 */
[C---:B---3--:R-:W-:Y:S04]  /*9860*/  HMMA.16816.F32.BF16 R100, R132.reuse, R144, R100 ;  /* 0x000000908464723c */ /* 0x048fe80000041864 */
[--C-:B----4-:R-:W-:Y:S03]  /*9870*/  FFMA.FTZ R136, R187, c[0x0][0x2d0], -R172.reuse ;  /* 0x0000b400bb887a23 */ /* 0x110fe600000108ac */
[--C-:B------:R-:W-:Y:S01]  /*9880*/  FFMA.FTZ R144, R182, c[0x0][0x2d0], -R157.reuse ;  /* 0x0000b400b6907a23 */ /* 0x100fe2000001089d */
[C---:B------:R-:W-:Y:S01]  /*9890*/  HMMA.16816.F32.BF16 R104, R132.reuse, R146, R104 ;  /* 0x000000928468723c */ /* 0x040fe20000041868 */
[----:B------:R3:W4:Y:S07]  /*98a0*/  MUFU.EX2 R187, R136 ;  /* 0x0000008800bb7308 */ /* 0x00072e0000000800 */
[C---:B-1----:R-:W-:Y:S03]  /*98b0*/  HMMA.16816.F32.BF16 R108, R132.reuse, R148, R108 ;  /* 0x00000094846c723c */ /* 0x042fe6000004186c */
[----:B------:R1:W5:Y:S01]  /*98c0*/  MUFU.EX2 R180, R144 ;  /* 0x0000009000b47308 */ /* 0x0003620000000800 */
[----:B--2---:R-:W-:Y:S03]  /*98d0*/  LDSM.16.MT88.4 R140, [R199+0x6900] ;  /* 0x00690000c78c783b */ /* 0x004fe60000004200 */
[--C-:B------:R-:W-:Y:S01]  /*98e0*/  FFMA.FTZ R148, R185, c[0x0][0x2d0], -R157.reuse ;  /* 0x0000b400b9947a23 */ /* 0x100fe2000001089d */
[C---:B------:R-:W-:Y:S05]  /*98f0*/  HMMA.16816.F32.BF16 R112, R132.reuse, R150, R112 ;  /* 0x000000968470723c */ /* 0x040fea0000041870 */
[----:B------:R2:W-:Y:S01]  /*9900*/  MUFU.EX2 R178, R148 ;  /* 0x0000009400b27308 */ /* 0x0005e20000000800 */
[----:B---3--:R-:W3:Y:S01]  /*9910*/  LDSM.16.MT88.4 R136, [R200+0x6900] ;  /* 0x00690000c888783b */ /* 0x008ee20000004200 */
[--C-:B-1----:R-:W-:Y:S08]  /*9920*/  FFMA.FTZ R144, R183, c[0x0][0x2d0], -R157.reuse ;  /* 0x0000b400b7907a23 */ /* 0x102ff0000001089d */
[----:B------:R1:W1:Y:S01]  /*9930*/  MUFU.EX2 R179, R144 ;  /* 0x0000009000b37308 */ /* 0x0002620000000800 */
[----:B--2---:R-:W-:Y:S08]  /*9940*/  LDSM.16.MT88.4 R148, [R198+0x1100] ;  /* 0x00110000c694783b */ /* 0x004ff00000004200 */
[----:B-1----:R-:W1:Y:S01]  /*9950*/  LDSM.16.MT88.4 R144, [R197+0x1100] ;  /* 0x00110000c590783b */ /* 0x002e620000004200 */
[C---:B---3--:R-:W-:Y:S08]  /*9960*/  HMMA.16816.F32.BF16 R116, R132.reuse, R136, R116 ;  /* 0x000000888474723c */ /* 0x048ff00000041874 */
[C---:B------:R-:W-:Y:S01]  /*9970*/  HMMA.16816.F32.BF16 R120, R132.reuse, R138, R120 ;  /* 0x0000008a8478723c */ /* 0x040fe20000041878 */
[----:B------:R-:W2:Y:S07]  /*9980*/  LDSM.16.MT88.4 R136, [R199+0x1100] ;  /* 0x00110000c788783b */ /* 0x000eae0000004200 */
[C---:B------:R-:W-:Y:S08]  /*9990*/  HMMA.16816.F32.BF16 R124, R132.reuse, R140, R124 ;  /* 0x0000008c847c723c */ /* 0x040ff0000004187c */
[----:B------:R-:W-:Y:S01]  /*99a0*/  HMMA.16816.F32.BF16 R128, R132, R142, R128 ;  /* 0x0000008e8480723c */ /* 0x000fe20000041880 */
[----:B------:R-:W3:Y:S06]  /*99b0*/  LDSM.16.MT88.4 R140, [R197+0x3100] ;  /* 0x00310000c58c783b */ /* 0x000eec0000004200 */
[----:B------:R-:W-:Y:S02]  /*99c0*/  F2FP.BF16.PACK_AB R132, R234, R235 ;  /* 0x000000ebea84723e */ /* 0x000fe400000010ff */
[----:B----4-:R-:W-:Y:S03]  /*99d0*/  F2FP.BF16.PACK_AB R134, R186, R187 ;  /* 0x000000bbba86723e */ /* 0x010fe600000010ff */
[----:B-----5:R-:W-:Y:S02]  /*99e0*/  F2FP.BF16.PACK_AB R133, R180, R181 ;  /* 0x000000b5b485723e */ /* 0x020fe400000010ff */
[----:B------:R-:W-:Y:S07]  /*99f0*/  F2FP.BF16.PACK_AB R135, R178, R179 ;  /* 0x000000b3b287723e */ /* 0x000fee00000010ff */
[C---:B-1----:R-:W-:Y:S08]  /*9a00*/  HMMA.16816.F32.BF16 R4, R132.reuse, R144, R4 ;  /* 0x000000908404723c */ /* 0x042ff00000041804 */
[C---:B------:R-:W-:Y:S01]  /*9a10*/  HMMA.16816.F32.BF16 R8, R132.reuse, R146, R8 ;  /* 0x000000928408723c */ /* 0x040fe20000041808 */
[----:B------:R-:W1:Y:S07]  /*9a20*/  LDSM.16.MT88.4 R144, [R198+0x3100] ;  /* 0x00310000c690783b */ /* 0x000e6e0000004200 */
        /* <DEDUP_REMOVED lines=21> */
[C---:B------:R-:W-:Y:S07]  /*9b80*/  HMMA.16816.F32.BF16 R68, R132.reuse, R152, R68 ;  /* 0x000000988444723c */ /* 0x040fee0000041844 */
[--C-:B------:R-:W-:Y:S01]  /*9b90*/  FFMA.FTZ R152, R194, c[0x0][0x2d0], -R157.reuse ;  /* 0x0000b400c2987a23 */ /* 0x100fe2000001089d */
[C---:B------:R-:W-:Y:S03]  /*9ba0*/  HMMA.16816.F32.BF16 R72, R132.reuse, R154, R72 ;  /* 0x0000009a8448723c */ /* 0x040fe60000041848 */
[----:B------:R5:W-:Y:S05]  /*9bb0*/  MUFU.EX2 R176, R152 ;  /* 0x0000009800b07308 */ /* 0x000bea0000000800 */
[C---:B---3--:R-:W-:Y:S07]  /*9bc0*/  HMMA.16816.F32.BF16 R76, R132.reuse, R140, R76 ;  /* 0x0000008c844c723c */ /* 0x048fee000004184c */
[--C-:B------:R-:W-:Y:S01]  /*9bd0*/  FFMA.FTZ R140, R223, c[0x0][0x2d0], -R172.reuse ;  /* 0x0000b400df8c7a23 */ /* 0x100fe200000108ac */
[C---:B------:R-:W-:Y:S03]  /*9be0*/  HMMA.16816.F32.BF16 R80, R132.reuse, R142, R80 ;  /* 0x0000008e8450723c */ /* 0x040fe60000041850 */
[----:B------:R3:W-:Y:S01]  /*9bf0*/  MUFU.EX2 R185, R140 ;  /* 0x0000008c00b97308 */ /* 0x0007e20000000800 */
[----:B------:R-:W-:Y:S04]  /*9c00*/  IADD3 R223, R224, -0x1, RZ ;  /* 0xffffffffe0df7810 */ /* 0x000fe80007ffe0ff */
[C---:B-1----:R-:W-:Y:S01]  /*9c10*/  HMMA.16816.F32.BF16 R84, R132.reuse, R144, R84 ;  /* 0x000000908454723c */ /* 0x042fe20000041854 */
[----:B-----5:R-:W-:Y:S03]  /*9c20*/  LDSM.16.MT88.4 R152, [R200+0x1900] ;  /* 0x00190000c898783b */ /* 0x020fe60000004200 */
[----:B------:R-:W-:Y:S03]  /*9c30*/  MOV R224, R223 ;  /* 0x000000df00e07202 */ /* 0x000fe60000000f00 */
[--C-:B------:R-:W-:Y:S01]  /*9c40*/  FFMA.FTZ R144, R227, c[0x0][0x2d0], -R172.reuse ;  /* 0x0000b400e3907a23 */ /* 0x100fe200000108ac */
[C---:B------:R-:W-:Y:S03]  /*9c50*/  HMMA.16816.F32.BF16 R88, R132.reuse, R146, R88 ;  /* 0x000000928458723c */ /* 0x040fe60000041858 */
[----:B------:R1:W-:Y:S05]  /*9c60*/  MUFU.EX2 R183, R144 ;  /* 0x0000009000b77308 */ /* 0x0003ea0000000800 */
[C---:B----4-:R-:W-:Y:S04]  /*9c70*/  HMMA.16816.F32.BF16 R92, R132.reuse, R148, R92 ;  /* 0x00000094845c723c */ /* 0x050fe8000004185c */
[--C-:B---3--:R-:W-:Y:S02]  /*9c80*/  FFMA.FTZ R140, R226, c[0x0][0x2d0], -R172.reuse ;  /* 0x0000b400e28c7a23 */ /* 0x108fe400000108ac */
[----:B------:R-:W-:Y:S02]  /*9c90*/  FFMA.FTZ R172, R228, c[0x0][0x2d0], -R172 ;  /* 0x0000b400e4ac7a23 */ /* 0x000fe400000108ac */
[C---:B------:R-:W-:Y:S01]  /*9ca0*/  HMMA.16816.F32.BF16 R96, R132.reuse, R150, R96 ;  /* 0x000000968460723c */ /* 0x040fe20000041860 */
[----:B------:R3:W4:Y:S01]  /*9cb0*/  MUFU.EX2 R184, R140 ;  /* 0x0000008c00b87308 */ /* 0x0007220000000800 */
[----:B------:R-:W-:Y:S06]  /*9cc0*/  LDSM.16.MT88.4 R148, [R199+0x7100] ;  /* 0x00710000c794783b */ /* 0x000fec0000004200 */
[C---:B--2---:R-:W-:Y:S03]  /*9cd0*/  HMMA.16816.F32.BF16 R100, R132.reuse, R136, R100 ;  /* 0x000000888464723c */ /* 0x044fe60000041864 */
[----:B------:R2:W5:Y:S01]  /*9ce0*/  MUFU.EX2 R182, R172 ;  /* 0x000000ac00b67308 */ /* 0x0005620000000800 */
[--C-:B-1----:R-:W-:Y:S03]  /*9cf0*/  FFMA.FTZ R144, R193, c[0x0][0x2d0], -R157.reuse ;  /* 0x0000b400c1907a23 */ /* 0x102fe6000001089d */
[--C-:B------:R-:W-:Y:S01]  /*9d00*/  FFMA.FTZ R136, R195, c[0x0][0x2d0], -R157.reuse ;  /* 0x0000b400c3887a23 */ /* 0x100fe2000001089d */
[C---:B------:R-:W-:Y:S04]  /*9d10*/  HMMA.16816.F32.BF16 R104, R132.reuse, R138, R104 ;  /* 0x0000008a8468723c */ /* 0x040fe80000041868 */
[----:B------:R-:W-:Y:S01]  /*9d20*/  FFMA.FTZ R157, R159, c[0x0][0x2d0], -R157 ;  /* 0x0000b4009f9d7a23 */ /* 0x000fe2000001089d */
[----:B------:R1:W1:Y:S01]  /*9d30*/  MUFU.EX2 R177, R144 ;  /* 0x0000009000b17308 */ /* 0x0002620000000800 */
[----:B---3--:R-:W3:Y:S01]  /*9d40*/  LDSM.16.MT88.4 R140, [R198+0x7100] ;  /* 0x00710000c68c783b */ /* 0x008ee20000004200 */
[----:B----4-:R-:W-:Y:S08]  /*9d50*/  F2FP.BF16.PACK_AB R168, R184, R185 ;  /* 0x000000b9b8a8723e */ /* 0x010ff000000010ff */
[----:B------:R4:W-:Y:S01]  /*9d60*/  MUFU.EX2 R158, R136 ;  /* 0x00000088009e7308 */ /* 0x0009e20000000800 */
[----:B--2---:R-:W-:Y:S01]  /*9d70*/  LDSM.16.MT88.4 R172, [R199+0x1900] ;  /* 0x00190000c7ac783b */ /* 0x004fe20000004200 */
[----:B-----5:R-:W-:Y:S08]  /*9d80*/  F2FP.BF16.PACK_AB R170, R182, R183 ;  /* 0x000000b7b6aa723e */ /* 0x020ff000000010ff */
[----:B------:R-:W2:Y:S01]  /*9d90*/  MUFU.EX2 R157, R157 ;  /* 0x0000009d009d7308 */ /* 0x000ea20000000800 */
[----:B-1----:R-:W1:Y:S01]  /*9da0*/  LDSM.16.MT88.4 R144, [R200+0x7100] ;  /* 0x00710000c890783b */ /* 0x002e620000004200 */
[----:B------:R-:W-:Y:S07]  /*9db0*/  F2FP.BF16.PACK_AB R169, R176, R177 ;  /* 0x000000b1b0a9723e */ /* 0x000fee00000010ff */
[----:B----4-:R-:W4:Y:S01]  /*9dc0*/  LDSM.16.MT88.4 R136, [R198+0x1900] ;  /* 0x00190000c688783b */ /* 0x010f220000004200 */
[C---:B---3--:R-:W-:Y:S03]  /*9dd0*/  HMMA.16816.F32.BF16 R108, R132.reuse, R140, R108 ;  /* 0x0000008c846c723c */ /* 0x048fe6000004186c */
[----:B--2---:R-:W-:Y:S05]  /*9de0*/  F2FP.BF16.PACK_AB R171, R157, R158 ;  /* 0x0000009e9dab723e */ /* 0x004fea00000010ff */
[C---:B------:R-:W-:Y:S08]  /*9df0*/  HMMA.16816.F32.BF16 R112, R132.reuse, R142, R112 ;  /* 0x0000008e8470723c */ /* 0x040ff00000041870 */
[C---:B-1----:R-:W-:Y:S08]  /*9e00*/  HMMA.16816.F32.BF16 R116, R132.reuse, R144, R116 ;  /* 0x000000908474723c */ /* 0x042ff00000041874 */
[C---:B------:R-:W-:Y:S08]  /*9e10*/  HMMA.16816.F32.BF16 R120, R132.reuse, R146, R120 ;  /* 0x000000928478723c */ /* 0x040ff00000041878 */
[C---:B------:R-:W-:Y:S08]  /*9e20*/  HMMA.16816.F32.BF16 R124, R132.reuse, R148, R124 ;  /* 0x00000094847c723c */ /* 0x040ff0000004187c */
[----:B------:R-:W-:Y:S08]  /*9e30*/  HMMA.16816.F32.BF16 R128, R132, R150, R128 ;  /* 0x000000968480723c */ /* 0x000ff00000041880 */
[C---:B------:R-:W-:Y:S01]  /*9e40*/  HMMA.16816.F32.BF16 R160, R168.reuse, R164, R4 ;  /* 0x000000a4a8a0723c */ /* 0x040fe20000041804 */
[----:B------:R-:W1:Y:S07]  /*9e50*/  LDSM.16.MT88.4 R4, [R197+0x3900] ;  /* 0x00390000c504783b */ /* 0x000e6e0000004200 */
[C---:B------:R-:W-:Y:S01]  /*9e60*/  HMMA.16816.F32.BF16 R164, R168.reuse, R166, R8 ;  /* 0x000000a6a8a4723c */ /* 0x040fe20000041808 */
[----:B------:R-:W2:Y:S07]  /*9e70*/  LDSM.16.MT88.4 R8, [R198+0x3900] ;  /* 0x00390000c608783b */ /* 0x000eae0000004200 */
[C---:B----4-:R-:W-:Y:S01]  /*9e80*/  HMMA.16816.F32.BF16 R132, R168.reuse, R136, R12 ;  /* 0x00000088a884723c */ /* 0x050fe2000004180c */
[----:B------:R-:W3:Y:S07]  /*9e90*/  LDSM.16.MT88.4 R12, [R200+0x3900] ;  /* 0x00390000c80c783b */ /* 0x000eee0000004200 */
[C---:B------:R-:W-:Y:S01]  /*9ea0*/  HMMA.16816.F32.BF16 R136, R168.reuse, R138, R16 ;  /* 0x0000008aa888723c */ /* 0x040fe20000041810 */
[----:B------:R-:W4:Y:S07]  /*9eb0*/  LDSM.16.MT88.4 R16, [R199+0x3900] ;  /* 0x00390000c710783b */ /* 0x000f2e0000004200 */
[C---:B------:R-:W-:Y:S01]  /*9ec0*/  HMMA.16816.F32.BF16 R140, R168.reuse, R152, R20 ;  /* 0x00000098a88c723c */ /* 0x040fe20000041814 */
[----:B------:R-:W5:Y:S07]  /*9ed0*/  LDSM.16.MT88.4 R20, [R197+0x5900] ;  /* 0x00590000c514783b */ /* 0x000f6e0000004200 */
[C---:B------:R-:W-:Y:S01]  /*9ee0*/  HMMA.16816.F32.BF16 R144, R168.reuse, R154, R24 ;  /* 0x0000009aa890723c */ /* 0x040fe20000041818 */
[----:B------:R-:W-:Y:S07]  /*9ef0*/  LDSM.16.MT88.4 R24, [R197+0x7900] ;  /* 0x00790000c518783b */ /* 0x000fee0000004200 */
        /* <DEDUP_REMOVED lines=14> */
[C---:B-----5:R-:W-:Y:S08]  /*9fe0*/  HMMA.16816.F32.BF16 R68, R168.reuse, R20, R68 ;  /* 0x00000014a844723c */ /* 0x060ff00000041844 */
[C---:B------:R-:W-:Y:S01]  /*9ff0*/  HMMA.16816.F32.BF16 R72, R168.reuse, R22, R72 ;  /* 0x00000016a848723c */ /* 0x040fe20000041848 */
[----:B------:R-:W5:Y:S07]  /*a000*/  LDSM.16.MT88.4 R20, [R200+0x7900] ;  /* 0x00790000c814783b */ /* 0x000f6e0000004200 */
[C---:B-1----:R-:W-:Y:S08]  /*a010*/  HMMA.16816.F32.BF16 R76, R168.reuse, R4, R76 ;  /* 0x00000004a84c723c */ /* 0x042ff0000004184c */
[C---:B------:R-:W-:Y:S01]  /*a020*/  HMMA.16816.F32.BF16 R80, R168.reuse, R6, R80 ;  /* 0x00000006a850723c */ /* 0x040fe20000041850 */
[----:B------:R-:W1:Y:S07]  /*a030*/  LDSM.16.MT88.4 R4, [R199+0x7900] ;  /* 0x00790000c704783b */ /* 0x000e6e0000004200 */
[C---:B--2---:R-:W-:Y:S07]  /*a040*/  HMMA.16816.F32.BF16 R84, R168.reuse, R8, R84 ;  /* 0x00000008a854723c */ /* 0x044fee0000041854 */
[----:B------:R-:W-:Y:S01]  /*a050*/  FFMA.FTZ R8, R2, R244, R240 ;  /* 0x000000f402087223 */ /* 0x000fe200000100f0 */
[C---:B------:R-:W-:Y:S04]  /*a060*/  HMMA.16816.F32.BF16 R88, R168.reuse, R10, R88 ;  /* 0x0000000aa858723c */ /* 0x040fe80000041858 */
[----:B------:R-:W-:Y:S02]  /*a070*/  FFMA.FTZ R2, R0, R245, R232 ;  /* 0x000000f500027223 */ /* 0x000fe400000100e8 */
[----:B------:R-:W-:Y:S02]  /*a080*/  FADD.FTZ R0, R243, R8 ;  /* 0x00000008f3007221 */ /* 0x000fe40000010000 */
[C---:B---3--:R-:W-:Y:S04]  /*a090*/  HMMA.16816.F32.BF16 R92, R168.reuse, R12, R92 ;  /* 0x0000000ca85c723c */ /* 0x048fe8000004185c */
[----:B------:R-:W-:Y:S02]  /*a0a0*/  FADD.FTZ R2, R231, R2 ;  /* 0x00000002e7027221 */ /* 0x000fe40000010000 */
[----:B------:R-:W-:Y:S02]  /*a0b0*/  FADD.FTZ R0, R242, R0 ;  /* 0x00000000f2007221 */ /* 0x000fe40000010000 */
[C---:B------:R-:W-:Y:S04]  /*a0c0*/  HMMA.16816.F32.BF16 R96, R168.reuse, R14, R96 ;  /* 0x0000000ea860723c */ /* 0x040fe80000041860 */
        /* <DEDUP_REMOVED lines=8> */
[C---:B----4-:R-:W-:Y:S04]  /*a150*/  HMMA.16816.F32.BF16 R108, R168.reuse, R16, R108 ;  /* 0x00000010a86c723c */ /* 0x050fe8000004186c */
[----:B------:R-:W-:Y:S02]  /*a160*/  FADD.FTZ R2, R191, R2 ;  /* 0x00000002bf027221 */ /* 0x000fe40000010000 */
[----:B------:R-:W-:Y:S02]  /*a170*/  FADD.FTZ R0, R237, R0 ;  /* 0x00000000ed007221 */ /* 0x000fe40000010000 */
[C---:B------:R-:W-:Y:S04]  /*a180*/  HMMA.16816.F32.BF16 R112, R168.reuse, R18, R112 ;  /* 0x00000012a870723c */ /* 0x040fe80000041870 */
[----:B------:R-:W-:Y:S02]  /*a190*/  FADD.FTZ R2, R190, R2 ;  /* 0x00000002be027221 */ /* 0x000fe40000010000 */
[----:B------:R-:W-:Y:S02]  /*a1a0*/  FADD.FTZ R0, R236, R0 ;  /* 0x00000000ec007221 */ /* 0x000fe40000010000 */
[----:B------:R-:W-:Y:S01]  /*a1b0*/  FADD.FTZ R2, R189, R2 ;  /* 0x00000002bd027221 */ /* 0x000fe20000010000 */
[C---:B-----5:R-:W-:Y:S03]  /*a1c0*/  HMMA.16816.F32.BF16 R116, R168.reuse, R20, R116 ;  /* 0x00000014a874723c */ /* 0x060fe60000041874 */
[----:B------:R-:W-:Y:S02]  /*a1d0*/  FADD.FTZ R0, R235, R0 ;  /* 0x00000000eb007221 */ /* 0x000fe40000010000 */
[----:B------:R-:W-:Y:S02]  /*a1e0*/  FADD.FTZ R2, R181, R2 ;  /* 0x00000002b5027221 */ /* 0x000fe40000010000 */
[----:B------:R-:W-:Y:S01]  /*a1f0*/  FADD.FTZ R0, R234, R0 ;  /* 0x00000000ea007221 */ /* 0x000fe20000010000 */
[C---:B------:R-:W-:Y:S04]  /*a200*/  HMMA.16816.F32.BF16 R120, R168.reuse, R22, R120 ;  /* 0x00000016a878723c */ /* 0x040fe80000041878 */
[----:B------:R-:W-:Y:S02]  /*a210*/  FADD.FTZ R2, R180, R2 ;  /* 0x00000002b4027221 */ /* 0x000fe40000010000 */
[----:B------:R-:W-:Y:S02]  /*a220*/  FADD.FTZ R0, R187, R0 ;  /* 0x00000000bb007221 */ /* 0x000fe40000010000 */
[----:B------:R-:W-:Y:S01]  /*a230*/  FADD.FTZ R2, R179, R2 ;  /* 0x00000002b3027221 */ /* 0x000fe20000010000 */
[C---:B-1----:R-:W-:Y:S03]  /*a240*/  HMMA.16816.F32.BF16 R124, R168.reuse, R4, R124 ;  /* 0x00000004a87c723c */ /* 0x042fe6000004187c */
[----:B------:R-:W-:Y:S04]  /*a250*/  FADD.FTZ R0, R186, R0 ;  /* 0x00000000ba007221 */ /* 0x000fe80000010000 */
        /* <DEDUP_REMOVED lines=13> */
.L_x_1604:
[----:B------:R-:W1:Y:S01]  /*a330*/  S2UR UR8, SR_CTAID.X ;  /* 0x00000000000879c3 */ /* 0x000e620000002500 */
[----:B------:R-:W-:Y:S01]  /*a340*/  ULDC.64 UR4, c[0x0][0x2c8] ;  /* 0x0000b20000047ab9 */ /* 0x000fe20000000a00 */
[----:B------:R-:W-:Y:S01]  /*a350*/  PLOP3.LUT P0, PT, PT, PT, UP1, 0x40, 0x0 ;  /* 0x000000000000781c */ /* 0x000fe20003f0e818 */
[----:B------:R-:W-:-:S02]  /*a360*/  UMOV UR7, 0x1 ;  /* 0x0000000100077882 */ /* 0x000fc40000000000 */
[----:B-1----:R-:W-:-:S04]  /*a370*/  ULEA UR8, UR8, 0x7f, 0x7 ;  /* 0x0000007f08087891 */ /* 0x002fc8000f8e383f */
[----:B------:R-:W-:-:S03]  /*a380*/  UIMAD.WIDE.U32 UR14, UR8, UR4, URZ ;  /* 0x00000004080e72a5 */ /* 0x000fc6000f8e003f */
[----:B------:R-:W-:Y:S02]  /*a390*/  ULDC UR4, c[0x0][0x168] ;  /* 0x00005a0000047ab9 */ /* 0x000fe40000000800 */
[----:B------:R-:W-:Y:S02]  /*a3a0*/  UIADD3 UR4, UR7, -UR4, URZ ;  /* 0x8000000407047290 */ /* 0x000fe4000fffe03f */
[----:B------:R-:W-:-:S03]  /*a3b0*/  @UP2 USHF.R.U32.HI UR8, URZ, UR5, UR15 ;  /* 0x000000053f082299 */ /* 0x000fc6000801160f */
[----:B------:R-:W-:Y:S02]  /*a3c0*/  ULDC UR5, c[0x0][0x1d0] ;  /* 0x0000740000057ab9 */ /* 0x000fe40000000800 */
[----:B------:R-:W-:-:S03]  /*a3d0*/  UIADD3 UR5, UR8, UR5, UR4 ;  /* 0x0000000508057290 */ /* 0x000fc6000fffe004 */
[----:B------:R-:W-:Y:S02]  /*a3e0*/  ULDC UR4, c[0x0][0x324] ;  /* 0x0000c90000047ab9 */ /* 0x000fe40000000800 */
[----:B------:R-:W-:-:S06]  /*a3f0*/  UIADD3 UR4, UR5, -UR4, URZ ;  /* 0x8000000405047290 */ /* 0x000fcc000fffe03f */
        /* <DEDUP_REMOVED lines=12> */
.L_x_1615:
[----:B------:R-:W-:-:S04]  /*a4c0*/  MOV R4, c[0x0][0x32c] ;  /* 0x0000cb0000047a02 */ /* 0x000fc80000000f00 */
[----:B------:R-:W-:-:S13]  /*a4d0*/  ISETP.NE.AND P0, PT, R4, 0x1, PT ;  /* 0x000000010400780c */ /* 0x000fda0003f05270 */
[----:B------:R-:W-:-:S05]  /*a4e0*/  @P0 IMAD.HI.U32 R4, R0, c[0x0][0x330], RZ ;  /* 0x0000cc0000040a27 */ /* 0x000fca00078e00ff */
[----:B------:R-:W-:-:S05]  /*a4f0*/  @P0 SHF.R.U32.HI R0, RZ, c[0x0][0x334], R4 ;  /* 0x0000cd00ff000a19 */ /* 0x000fca0000011604 */
.L_x_1616:
[----:B------:R-:W-:-:S05]  /*a500*/  IMAD R0, R0, c[0x0][0x32c], RZ ;  /* 0x0000cb0000007a24 */ /* 0x000fca00078e02ff */
[----:B------:R-:W-:-:S04]  /*a510*/  IMNMX R2, R2, R0, !PT ;  /* 0x0000000002027217 */ /* 0x000fc80007800200 */
.L_x_1614:
[----:B------:R-:W-:-:S04]  /*a520*/  IADD3 R2, R2, 0x3f, RZ ;  /* 0x0000003f02027810 */ /* 0x000fc80007ffe0ff */
[----:B------:R-:W-:-:S04]  /*a530*/  SHF.R.S32.HI R0, RZ, 0x1f, R2 ;  /* 0x0000001fff007819 */ /* 0x000fc80000011402 */
[----:B------:R-:W-:-:S04]  /*a540*/  LEA.HI R0, R0, R2, RZ, 0x6 ;  /* 0x0000000200007211 */ /* 0x000fc800078f30ff */
[----:B------:R-:W-:-:S04]  /*a550*/  SHF.R.S32.HI R0, RZ, 0x6, R0 ;  /* 0x00000006ff007819 */ /* 0x000fc80000011400 */
[----:B------:R-:W-:-:S04]  /*a560*/  IMNMX R240, R233, R0, !PT ;  /* 0x00000000e9f07217 */ /* 0x000fc80007800200 */
[----:B------:R-:W-:-:S13]  /*a570*/  ISETP.GE.AND P0, PT, R223, R240, PT ;  /* 0x000000f0df00720c */ /* 0x000fda0003f06270 */
[----:B------:R-:W-:Y:S05]  /*a580*/  @!P0 BRA `(.L_x_1617) ;  /* 0x0000341000008947 */ /* 0x000fea0003800000 */
[----:B------:R-:W2:Y:S04]  /*a590*/  LDL.64 R10, [R1+0x30] ;  /* 0x00003000010a7983 */ /* 0x000ea80000100a00 */
[----:B------:R-:W3:Y:S04]  /*a5a0*/  LDL.64 R8, [R1+0x18] ;  /* 0x0000180001087983 */ /* 0x000ee80000100a00 */
[----:B------:R-:W4:Y:S04]  /*a5b0*/  LDL.64 R6, [R1+0x28] ;  /* 0x0000280001067983 */ /* 0x000f280000100a00 */
[----:B------:R-:W5:Y:S01]  /*a5c0*/  LDL.64 R4, [R1+0x20] ;  /* 0x0000200001047983 */ /* 0x000f620000100a00 */
[----:B------:R-:W-:Y:S01]  /*a5d0*/  IMAD.MOV.U32 R158, RZ, RZ, R3 ;  /* 0x000000ffff9e7224 */ /* 0x000fe200078e0003 */
[----:B------:R-:W-:Y:S01]  /*a5e0*/  MOV R224, R223 ;  /* 0x000000df00e07202 */ /* 0x000fe20000000f00 */
[----:B------:R-:W-:Y:S01]  /*a5f0*/  IMAD.MOV.U32 R157, RZ, RZ, R156 ;  /* 0x000000ffff9d7224 */ /* 0x000fe200078e009c */
[----:B------:R-:W-:Y:S01]  /*a600*/  MOV R242, c[0x0][0x20c] ;  /* 0x0000830000f27a02 */ /* 0x000fe20000000f00 */
[----:B------:R-:W-:Y:S01]  /*a610*/  IMAD.MOV.U32 R241, RZ, RZ, c[0x0][0x208] ;  /* 0x00008200fff17624 */ /* 0x000fe200078e00ff */
[----:B--2---:R-:W-:-:S02]  /*a620*/  IADD3 R239, P6, R10, 0x40, RZ ;  /* 0x000000400aef7810 */ /* 0x004fc40007fde0ff */
[C---:B------:R-:W-:Y:S02]  /*a630*/  IADD3 R237, P5, R10.reuse, 0x80, RZ ;  /* 0x000000800aed7810 */ /* 0x040fe40007fbe0ff */
[----:B------:R-:W-:Y:S01]  /*a640*/  IADD3 R235, P0, R10, 0xc0, RZ ;  /* 0x000000c00aeb7810 */ /* 0x000fe20007f1e0ff */
[--C-:B---3--:R-:W-:Y:S02]  /*a650*/  IMAD.X R238, RZ, RZ, R9.reuse, P6 ;  /* 0x000000ffffee7224 */ /* 0x108fe400030e0609 */
[----:B------:R-:W-:Y:S01]  /*a660*/  IMAD.X R236, RZ, RZ, R9, P5 ;  /* 0x000000ffffec7224 */ /* 0x000fe200028e0609 */
[C---:B----4-:R-:W-:Y:S02]  /*a670*/  IADD3 R232, P6, R6.reuse, 0x40, RZ ;  /* 0x0000004006e87810 */ /* 0x050fe40007fde0ff */
[----:B------:R-:W-:Y:S02]  /*a680*/  IADD3 R230, P5, R6, 0x80, RZ ;  /* 0x0000008006e67810 */ /* 0x000fe40007fbe0ff */
[----:B------:R-:W-:-:S02]  /*a690*/  IADD3.X R234, RZ, R9, RZ, P0, !PT ;  /* 0x00000009ffea7210 */ /* 0x000fc400007fe4ff */
[----:B------:R-:W-:Y:S01]  /*a6a0*/  IADD3 R228, P0, R6, 0xc0, RZ ;  /* 0x000000c006e47810 */ /* 0x000fe20007f1e0ff */
[--C-:B-----5:R-:W-:Y:S02]  /*a6b0*/  IMAD.X R231, RZ, RZ, R5.reuse, P6 ;  /* 0x000000ffffe77224 */ /* 0x120fe400030e0605 */
[----:B------:R-:W-:Y:S01]  /*a6c0*/  IMAD.X R229, RZ, RZ, R5, P5 ;  /* 0x000000ffffe57224 */ /* 0x000fe200028e0605 */
[----:B------:R-:W-:Y:S02]  /*a6d0*/  IADD3.X R227, RZ, R5, RZ, P0, !PT ;  /* 0x00000005ffe37210 */ /* 0x000fe400007fe4ff */
.L_x_1618:
[----:B------:R-:W2:Y:S01]  /*a6e0*/  LDL.64 R250, [R1+0x30] ;  /* 0x0000300001fa7983 */ /* 0x000ea20000100a00 */
[----:B------:R-:W-:Y:S05]  /*a6f0*/  DEPBAR.LE SB0, 0x0 ;  /* 0x000080000000791a */ /* 0x000fea0000000000 */
[----:B------:R-:W-:Y:S01]  /*a700*/  BAR.SYNC.DEFER_BLOCKING 0x0 ;  /* 0x0000000000007b1d */ /* 0x000fe20000010000 */
[----:B------:R-:W-:Y:S02]  /*a710*/  ISETP.GT.AND P6, PT, R233, R224, PT ;  /* 0x000000e0e900720c */ /* 0x000fe40003fc4270 */
[C---:B------:R-:W-:Y:S02]  /*a720*/  IADD3 R223, R224.reuse, -0x1, RZ ;  /* 0xffffffffe0df7810 */ /* 0x040fe40007ffe0ff */
[----:B------:R-:W-:Y:S02]  /*a730*/  MOV R247, 0x5 ;  /* 0x0000000500f77802 */ /* 0x000fe40000000f00 */
[----:B------:R-:W-:Y:S04]  /*a740*/  MOV R243, c[0x0][0x1e0] ;  /* 0x0000780000f37a02 */ /* 0x000fe80000000f00 */
[----:B------:R-:W-:Y:S03]  /*a750*/  SHF.L.U32 R243, R243, 0x5, RZ ;  /* 0x00000005f3f37819 */ /* 0x000fe600000006ff */
[----:B------:R-:W-:Y:S01]  /*a760*/  @!P6 SHF.R.S32.HI R0, RZ, 0x1f, R224 ;  /* 0x0000001fff00e819 */ /* 0x000fe200000114e0 */
[----:B------:R-:W-:Y:S04]  /*a770*/  @!P6 IMAD.WIDE.U32 R20, R224, c[0x0][0x208], RZ ;  /* 0x00008200e014ea25 */ /* 0x000fe800078e00ff */
[----:B------:R-:W-:Y:S01]  /*a780*/  @!P6 IMAD R0, R0, c[0x0][0x208], RZ ;  /* 0x000082000000ea24 */ /* 0x000fe200078e02ff */
[----:B------:R-:W-:Y:S03]  /*a790*/  @!P6 SHF.L.U32 R2, R20, 0x6, RZ ;  /* 0x000000061402e819 */ /* 0x000fe600000006ff */
[----:B------:R-:W-:Y:S01]  /*a7a0*/  @!P6 IMAD R0, R224, c[0x0][0x20c], R0 ;  /* 0x00008300e000ea24 */ /* 0x000fe200078e0200 */
[----:B------:R-:W3:Y:S04]  /*a7b0*/  LDL.64 R248, [R1+0x18] ;  /* 0x0000180001f87983 */ /* 0x000ee80000100a00 */
[----:B------:R-:W-:Y:S02]  /*a7c0*/  @!P6 IADD3 R0, R21, R0, RZ ;  /* 0x000000001500e210 */ /* 0x000fe40007ffe0ff */
[----:B------:R-:W-:Y:S02]  /*a7d0*/  LDSM.16.M88.4 R32, [R203+0x10100] ;  /* 0x01010000cb20783b */ /* 0x000fe40000000200 */
[----:B------:R-:W-:Y:S04]  /*a7e0*/  @!P6 SHF.L.U64.HI R0, R20, 0x6, R0 ;  /* 0x000000061400e819 */ /* 0x000fe80000010200 */
[----:B------:R-:W1:Y:S06]  /*a7f0*/  LDSM.16.M88.4 R8, [R196+0x8100] ;  /* 0x00810000c408783b */ /* 0x000e6c0000000200 */
[----:B------:R-:W4:Y:S06]  /*a800*/  LDSM.16.M88.4 R16, [R196+0x8900] ;  /* 0x00890000c410783b */ /* 0x000f2c0000000200 */
[----:B------:R-:W5:Y:S06]  /*a810*/  LDSM.16.M88.4 R24, [R196+0x9100] ;  /* 0x00910000c418783b */ /* 0x000f6c0000000200 */
[----:B------:R-:W2:Y:S06]  /*a820*/  LDSM.16.M88.4 R168, [R196+0x9900] ;  /* 0x00990000c4a8783b */ /* 0x000eac0000000200 */
[----:B------:R-:W-:Y:S06]  /*a830*/  LDSM.16.M88.4 R172, [R204+0x10100] ;  /* 0x01010000ccac783b */ /* 0x000fec0000000200 */
[----:B------:R-:W2:Y:S06]  /*a840*/  LDSM.16.M88.4 R176, [R207] ;  /* 0x00000000cfb0783b */ /* 0x000eac0000000200 */
[----:B------:R-:W2:Y:S01]  /*a850*/  LDSM.16.M88.4 R180, [R222] ;  /* 0x00000000deb4783b */ /* 0x000ea20000000200 */
[C---:B-1----:R-:W-:Y:S05]  /*a860*/  HMMA.16816.F32.BF16 R4, R32.reuse, R8, RZ ;  /* 0x000000082004723c */ /* 0x042fea00000418ff */
[----:B------:R-:W1:Y:S03]  /*a870*/  LDSM.16.M88.4 R184, [R221] ;  /* 0x00000000ddb8783b */ /* 0x000e660000000200 */
[C---:B------:R-:W-:Y:S03]  /*a880*/  HMMA.16816.F32.BF16 R8, R32.reuse, R10, RZ ;  /* 0x0000000a2008723c */ /* 0x040fe600000418ff */
[----:B------:R-:W1:Y:S05]  /*a890*/  LDSM.16.M88.4 R188, [R220] ;  /* 0x00000000dcbc783b */ /* 0x000e6a0000000200 */
[C---:B----4-:R-:W-:Y:S08]  /*a8a0*/  HMMA.16816.F32.BF16 R12, R32.reuse, R16, RZ ;  /* 0x00000010200c723c */ /* 0x050ff000000418ff */
[C---:B------:R-:W-:Y:S08]  /*a8b0*/  HMMA.16816.F32.BF16 R16, R32.reuse, R18, RZ ;  /* 0x000000122010723c */ /* 0x040ff000000418ff */
[C---:B-----5:R-:W-:Y:S01]  /*a8c0*/  HMMA.16816.F32.BF16 R20, R32.reuse, R24, RZ ;  /* 0x000000182014723c */ /* 0x060fe200000418ff */
[----:B--2---:R-:W-:Y:S04]  /*a8d0*/  @!P6 IADD3 R3, P5, R2, R250, RZ ;  /* 0x000000fa0203e210 */ /* 0x004fe80007fbe0ff */
[C---:B------:R-:W-:Y:S02]  /*a8e0*/  @!P6 LEA R192, P0, R3.reuse, c[0x0][0x1f8], 0x1 ;  /* 0x00007e0003c0ea11 */ /* 0x040fe400078008ff */
[----:B---3--:R-:W-:Y:S05]  /*a8f0*/  @!P6 IADD3.X R24, R0, R249, RZ, P5, !PT ;  /* 0x000000f90018e210 */ /* 0x008fea0002ffe4ff */
[----:B------:R-:W-:Y:S02]  /*a900*/  @!P6 LEA.HI.X R193, R3, c[0x0][0x1fc], R24, 0x1, P0 ;  /* 0x00007f0003c1ea11 */ /* 0x000fe400000f0c18 */
[C---:B------:R-:W-:Y:S01]  /*a910*/  HMMA.16816.F32.BF16 R24, R32.reuse, R26, RZ ;  /* 0x0000001a2018723c */ /* 0x040fe200000418ff */
[----:B------:R-:W-:Y:S02]  /*a920*/  @!P6 IADD3 R3, P0, R2, R239, RZ ;  /* 0x000000ef0203e210 */ /* 0x000fe40007f1e0ff */
[----:B------:R-:W-:Y:S01]  /*a930*/  @!PT LDS RZ, [RZ] ;  /* 0x00000000fffff984 */ /* 0x000fe20000000800 */
[----:B------:R-:W-:Y:S01]  /*a940*/  @!PT LDS RZ, [RZ] ;  /* 0x00000000fffff984 */ /* 0x000fe20000000800 */
[----:B------:R-:W-:Y:S01]  /*a950*/  @!PT LDS RZ, [RZ] ;  /* 0x00000000fffff984 */ /* 0x000fe20000000800 */
[----:B------:R2:W-:Y:S02]  /*a960*/  @!P6 LDGSTS.E.BYPASS.LTC128B.128 [R225+0x100], [R192.64], !P4 ;  /* 0x00100000c0e1efae */ /* 0x0005e4000e101d4c */
[C---:B------:R-:W-:Y:S02]  /*a970*/  @!P6 LEA R194, P5, R3.reuse, c[0x0][0x1f8], 0x1 ;  /* 0x00007e0003c2ea11 */ /* 0x040fe400078a08ff */
[----:B------:R-:W-:Y:S01]  /*a980*/  @!P6 IADD3.X R159, R0, R238, RZ, P0, !PT ;  /* 0x000000ee009fe210 */ /* 0x000fe200007fe4ff */
[C---:B------:R-:W-:Y:S01]  /*a990*/  HMMA.16816.F32.BF16 R28, R32.reuse, R168, RZ ;  /* 0x000000a8201c723c */ /* 0x040fe200000418ff */
[----:B------:R-:W-:Y:S03]  /*a9a0*/  @!P6 IADD3 R156, P0, R2, R237, RZ ;  /* 0x000000ed029ce210 */ /* 0x000fe60007f1e0ff */
[----:B------:R-:W-:Y:S02]  /*a9b0*/  @!P6 LEA.HI.X R195, R3, c[0x0][0x1fc], R159, 0x1, P5 ;  /* 0x00007f0003c3ea11 */ /* 0x000fe400028f0c9f */
[----:B------:R-:W-:Y:S02]  /*a9c0*/  @!P6 IADD3.X R159, R0, R236, RZ, P0, !PT ;  /* 0x000000ec009fe210 */ /* 0x000fe400007fe4ff */
[----:B------:R-:W-:Y:S01]  /*a9d0*/  HMMA.16816.F32.BF16 R32, R32, R170, RZ ;  /* 0x000000aa2020723c */ /* 0x000fe200000418ff */
[----:B------:R-:W-:Y:S01]  /*a9e0*/  @!P6 LEA R168, P5, R156, c[0x0][0x1f8], 0x1 ;  /* 0x00007e009ca8ea11 */ /* 0x000fe200078a08ff */
[----:B------:R2:W-:Y:S02]  /*a9f0*/  @!P6 LDGSTS.E.BYPASS.LTC128B.128 [R225+0x2100], [R194.64], !P3 ;  /* 0x02100000c2e1efae */ /* 0x0005e4000d901d4c */
[----:B------:R-:W-:Y:S02]  /*aa00*/  @!P6 IADD3 R3, P0, R2, R235, RZ ;  /* 0x000000eb0203e210 */ /* 0x000fe40007f1e0ff */
[----:B------:R-:W-:Y:S02]  /*aa10*/  @!P6 LEA.HI.X R169, R156, c[0x0][0x1fc], R159, 0x1, P5 ;  /* 0x00007f009ca9ea11 */ /* 0x000fe400028f0c9f */
[C---:B------:R-:W-:Y:S03]  /*aa20*/  HMMA.16816.F32.BF16 R4, R172.reuse, R176, R4 ;  /* 0x000000b0ac04723c */ /* 0x040fe60000041804 */
[----:B------:R3:W-:Y:S02]  /*aa30*/  @!P6 LDGSTS.E.BYPASS.LTC128B.128 [R225+0x4100], [R168.64], !P2 ;  /* 0x04100000a8e1efae */ /* 0x0007e4000d101d4c */
[----:B------:R-:W-:Y:S02]  /*aa40*/  @!P6 LEA R170, P5, R3, c[0x0][0x1f8], 0x1 ;  /* 0x00007e0003aaea11 */ /* 0x000fe400078a08ff */
[----:B------:R-:W-:Y:S01]  /*aa50*/  @!P6 IADD3.X R156, R0, R234, RZ, P0, !PT ;  /* 0x000000ea009ce210 */ /* 0x000fe200007fe4ff */
[C---:B------:R-:W-:Y:S04]  /*aa60*/  HMMA.16816.F32.BF16 R8, R172.reuse, R178, R8 ;  /* 0x000000b2ac08723c */ /* 0x040fe80000041808 */
[----:B------:R-:W-:Y:S02]  /*aa70*/  @!P6 LEA R2, P0, R241, R2, 0x5 ;  /* 0x00000002f102e211 */ /* 0x000fe400078028ff */
[----:B------:R-:W-:Y:S02]  /*aa80*/  @!P6 LEA.HI.X R171, R3, c[0x0][0x1fc], R156, 0x1, P5 ;  /* 0x00007f0003abea11 */ /* 0x000fe400028f0c9c */
[C---:B------:R-:W-:Y:S03]  /*aa90*/  HMMA.16816.F32.BF16 R12, R172.reuse, R180, R12 ;  /* 0x000000b4ac0c723c */ /* 0x040fe6000004180c */
[----:B------:R4:W-:Y:S01]  /*aaa0*/  @!P6 LDGSTS.E.BYPASS.LTC128B.128 [R225+0x6100], [R170.64], !P1 ;  /* 0x06100000aae1efae */ /* 0x0009e2000c901d4c */
[----:B------:R-:W-:Y:S02]  /*aab0*/  @!P6 IADD3 R156, P5, R2, R250, RZ ;  /* 0x000000fa029ce210 */ /* 0x000fe40007fbe0ff */
[----:B------:R-:W-:Y:S02]  /*aac0*/  @!P6 LEA.HI.X R0, R241, R0, R242, 0x5, P0 ;  /* 0x00000000f100e211 */ /* 0x000fe400000f2cf2 */
[C---:B------:R-:W-:Y:S01]  /*aad0*/  HMMA.16816.F32.BF16 R16, R172.reuse, R182, R16 ;  /* 0x000000b6ac10723c */ /* 0x040fe20000041810 */
[----:B------:R-:W5:Y:S03]  /*aae0*/  LDL.64 R250, [R1+0x28] ;  /* 0x0000280001fa7983 */ /* 0x000f660000100a00 */
[----:B------:R-:W-:Y:S02]  /*aaf0*/  @!P6 IADD3.X R159, R0, R249, RZ, P5, !PT ;  /* 0x000000f9009fe210 */ /* 0x000fe40002ffe4ff */
[C---:B---3--:R-:W-:Y:S01]  /*ab00*/  @!P6 LEA R168, P5, R156.reuse, c[0x0][0x1f8], 0x1 ;  /* 0x00007e009ca8ea11 */ /* 0x048fe200078a08ff */
[----:B------:R-:W3:Y:S01]  /*ab10*/  LDL.64 R248, [R1+0x20] ;  /* 0x0000200001f87983 */ /* 0x000ee20000100a00 */
[C---:B-1----:R-:W-:Y:S04]  /*ab20*/  HMMA.16816.F32.BF16 R20, R172.reuse, R184, R20 ;  /* 0x000000b8ac14723c */ /* 0x042fe80000041814 */
[----:B------:R-:W-:Y:S02]  /*ab30*/  @!P6 LEA.HI.X R169, R156, c[0x0][0x1fc], R159, 0x1, P5 ;  /* 0x00007f009ca9ea11 */ /* 0x000fe400028f0c9f */
[C---:B------:R-:W-:Y:S02]  /*ab40*/  @!P6 IADD3 R3, P0, R2.reuse, R239, RZ ;  /* 0x000000ef0203e210 */ /* 0x040fe40007f1e0ff */
[C---:B------:R-:W-:Y:S01]  /*ab50*/  HMMA.16816.F32.BF16 R24, R172.reuse, R186, R24 ;  /* 0x000000baac18723c */ /* 0x040fe20000041818 */
[----:B------:R1:W-:Y:S03]  /*ab60*/  @!P6 LDGSTS.E.BYPASS.LTC128B.128 [R225+0x1100], [R168.64], !P4 ;  /* 0x01100000a8e1efae */ /* 0x0003e6000e101d4c */
[----:B------:R-:W-:Y:S02]  /*ab70*/  @!P6 IADD3 R156, P5, R2, R237, RZ ;  /* 0x000000ed029ce210 */ /* 0x000fe40007fbe0ff */
[C---:B----4-:R-:W-:Y:S02]  /*ab80*/  @!P6 IADD3.X R171, R0.reuse, R238, RZ, P0, !PT ;  /* 0x000000ee00abe210 */ /* 0x050fe400007fe4ff */
[C---:B------:R-:W-:Y:S04]  /*ab90*/  HMMA.16816.F32.BF16 R28, R172.reuse, R188, R28 ;  /* 0x000000bcac1c723c */ /* 0x040fe8000004181c */
[C---:B------:R-:W-:Y:S02]  /*aba0*/  @!P6 LEA R170, P0, R3.reuse, c[0x0][0x1f8], 0x1 ;  /* 0x00007e0003aaea11 */ /* 0x040fe400078008ff */
[----:B------:R-:W-:Y:S02]  /*abb0*/  @!P6 IADD3.X R159, R0, R236, RZ, P5, !PT ;  /* 0x000000ec009fe210 */ /* 0x000fe40002ffe4ff */
[----:B------:R-:W-:Y:S04]  /*abc0*/  HMMA.16816.F32.BF16 R32, R172, R190, R32 ;  /* 0x000000beac20723c */ /* 0x000fe80000041820 */
[----:B------:R-:W-:Y:S02]  /*abd0*/  @!P6 LEA.HI.X R171, R3, c[0x0][0x1fc], R171, 0x1, P0 ;  /* 0x00007f0003abea11 */ /* 0x000fe400000f0cab */
[----:B------:R-:W-:Y:S03]  /*abe0*/  @!P6 IADD3 R3, P0, R2, R235, RZ ;  /* 0x000000eb0203e210 */ /* 0x000fe60007f1e0ff */
[----:B------:R4:W-:Y:S03]  /*abf0*/  @!P6 LDGSTS.E.BYPASS.LTC128B.128 [R225+0x3100], [R170.64], !P3 ;  /* 0x03100000aae1efae */ /* 0x0009e6000d901d4c */
[----:B-1----:R-:W-:Y:S02]  /*ac00*/  @!P6 LEA R168, P5, R156, c[0x0][0x1f8], 0x1 ;  /* 0x00007e009ca8ea11 */ /* 0x002fe400078a08ff */
[----:B------:R-:W-:Y:S02]  /*ac10*/  @!P6 IADD3.X R0, R0, R234, RZ, P0, !PT ;  /* 0x000000ea0000e210 */ /* 0x000fe400007fe4ff */
[----:B------:R-:W-:Y:S02]  /*ac20*/  @!P6 LEA.HI.X R169, R156, c[0x0][0x1fc], R159, 0x1, P5 ;  /* 0x00007f009ca9ea11 */ /* 0x000fe400028f0c9f */
[C---:B------:R-:W-:Y:S03]  /*ac30*/  @!P6 LEA R2, P0, R3.reuse, c[0x0][0x1f8], 0x1 ;  /* 0x00007e000302ea11 */ /* 0x040fe600078008ff */
[----:B------:R4:W-:Y:S01]  /*ac40*/  @!P6 LDGSTS.E.BYPASS.LTC128B.128 [R225+0x5100], [R168.64], !P2 ;  /* 0x05100000a8e1efae */ /* 0x0009e2000d101d4c */
[----:B------:R-:W-:Y:S05]  /*ac50*/  @!P6 LEA.HI.X R3, R3, c[0x0][0x1fc], R0, 0x1, P0 ;  /* 0x00007f000303ea11 */ /* 0x000fea00000f0c00 */
[----:B------:R1:W-:Y:S01]  /*ac60*/  @!P6 LDGSTS.E.BYPASS.LTC128B.128 [R225+0x7100], [R2.64], !P1 ;  /* 0x0710000002e1efae */ /* 0x0003e2000c901d4c */
[----:B------:R-:W-:Y:S05]  /*ac70*/  ISETP.GT.AND P6, PT, R224, R233, PT ;  /* 0x000000e9e000720c */ /* 0x000fea0003fc4270 */
[----:B--2---:R-:W-:Y:S06]  /*ac80*/  LDSM.16.M88.4 R192, [R202+0x8100] ;  /* 0x00810000cac0783b */ /* 0x004fec0000000200 */
[----:B------:R-:W-:Y:S06]  /*ac90*/  LDSM.16.M88.4 R176, [R202+0x8900] ;  /* 0x00890000cab0783b */ /* 0x000fec0000000200 */
[----:B------:R-:W-:Y:S06]  /*aca0*/  LDSM.16.M88.4 R180, [R202+0x9100] ;  /* 0x00910000cab4783b */ /* 0x000fec0000000200 */
[----:B----4-:R-:W2:Y:S06]  /*acb0*/  LDSM.16.M88.4 R168, [R206+0x10100] ;  /* 0x01010000cea8783b */ /* 0x010eac0000000200 */
[----:B------:R-:W0:Y:S06]  /*acc0*/  LDGDEPBAR ;  /* 0x00000000000079af */ /* 0x000e2c0000000000 */
[----:B------:R-:W4:Y:S06]  /*acd0*/  LDSM.16.M88.4 R172, [R202+0x9900] ;  /* 0x00990000caac783b */ /* 0x000f2c0000000200 */
[----:B------:R-:W-:Y:S06]  /*ace0*/  LDSM.16.M88.4 R184, [R205+0x10100] ;  /* 0x01010000cdb8783b */ /* 0x000fec0000000200 */
[----:B------:R-:W1:Y:S01]  /*acf0*/  LDSM.16.M88.4 R188, [R201] ;  /* 0x00000000c9bc783b */ /* 0x000e620000000200 */
[C---:B--2---:R-:W-:Y:S08]  /*ad00*/  HMMA.16816.F32.BF16 R4, R168.reuse, R192, R4 ;  /* 0x000000c0a804723c */ /* 0x044ff00000041804 */
[C---:B------:R-:W-:Y:S01]  /*ad10*/  HMMA.16816.F32.BF16 R8, R168.reuse, R194, R8 ;  /* 0x000000c2a808723c */ /* 0x040fe20000041808 */
[----:B------:R-:W2:Y:S07]  /*ad20*/  LDSM.16.M88.4 R192, [R201+0x800] ;  /* 0x00080000c9c0783b */ /* 0x000eae0000000200 */
[C---:B------:R-:W-:Y:S08]  /*ad30*/  HMMA.16816.F32.BF16 R12, R168.reuse, R176, R12 ;  /* 0x000000b0a80c723c */ /* 0x040ff0000004180c */
[C---:B------:R-:W-:Y:S01]  /*ad40*/  HMMA.16816.F32.BF16 R16, R168.reuse, R178, R16 ;  /* 0x000000b2a810723c */ /* 0x040fe20000041810 */
[----:B------:R-:W2:Y:S07]  /*ad50*/  LDSM.16.M88.4 R176, [R201+0x1000] ;  /* 0x00100000c9b0783b */ /* 0x000eae0000000200 */
[C---:B------:R-:W-:Y:S08]  /*ad60*/  HMMA.16816.F32.BF16 R20, R168.reuse, R180, R20 ;  /* 0x000000b4a814723c */ /* 0x040ff00000041814 */
[C---:B------:R-:W-:Y:S01]  /*ad70*/  HMMA.16816.F32.BF16 R24, R168.reuse, R182, R24 ;  /* 0x000000b6a818723c */ /* 0x040fe20000041818 */
[----:B------:R-:W2:Y:S07]  /*ad80*/  LDSM.16.M88.4 R180, [R201+0x1800] ;  /* 0x00180000c9b4783b */ /* 0x000eae0000000200 */
[C---:B----4-:R-:W-:Y:S08]  /*ad90*/  HMMA.16816.F32.BF16 R28, R168.reuse, R172, R28 ;  /* 0x000000aca81c723c */ /* 0x050ff0000004181c */
[----:B------:R-:W-:Y:S01]  /*ada0*/  HMMA.16816.F32.BF16 R32, R168, R174, R32 ;  /* 0x000000aea820723c */ /* 0x000fe20000041820 */
[----:B------:R-:W-:Y:S06]  /*adb0*/  LDSM.16.M88.4 R168, [R203+0x14100] ;  /* 0x01410000cba8783b */ /* 0x000fec0000000200 */
[----:B------:R-:W4:Y:S01]  /*adc0*/  LDSM.16.M88.4 R172, [R196+0xa100] ;  /* 0x00a10000c4ac783b */ /* 0x000f220000000200 */
        /* <DEDUP_REMOVED lines=9> */
[C---:B------:R-:W-:Y:S08]  /*ae60*/  HMMA.16816.F32.BF16 R28, R184.reuse, R180, R28 ;  /* 0x000000b4b81c723c */ /* 0x040ff0000004181c */
[----:B------:R-:W-:Y:S01]  /*ae70*/  HMMA.16816.F32.BF16 R32, R184, R182, R32 ;  /* 0x000000b6b820723c */ /* 0x000fe20000041820 */
[----:B------:R-:W-:Y:S06]  /*ae80*/  LDSM.16.M88.4 R180, [R204+0x14100] ;  /* 0x01410000ccb4783b */ /* 0x000fec0000000200 */
[----:B------:R-:W3:Y:S01]  /*ae90*/  LDSM.16.M88.4 R184, [R219] ;  /* 0x00000000dbb8783b */ /* 0x000ee20000000200 */
        /* <DEDUP_REMOVED lines=8> */
[----:B------:R-:W2:Y:S07]  /*af20*/  LDSM.16.M88.4 R192, [R216] ;  /* 0x00000000d8c0783b */ /* 0x000eae0000000200 */
[C---:B------:R-:W-:Y:S08]  /*af30*/  HMMA.16816.F32.BF16 R28, R168.reuse, R176, R28 ;  /* 0x000000b0a81c723c */ /* 0x040ff0000004181c */
[----:B------:R-:W-:Y:S01]  /*af40*/  HMMA.16816.F32.BF16 R32, R168, R178, R32 ;  /* 0x000000b2a820723c */ /* 0x000fe20000041820 */
[----:B------:R-:W-:Y:S06]  /*af50*/  LDSM.16.M88.4 R168, [R206+0x14100] ;  /* 0x01410000cea8783b */ /* 0x000fec0000000200 */
[----:B------:R-:W2:Y:S01]  /*af60*/  LDSM.16.M88.4 R176, [R202+0xa100] ;  /* 0x00a10000cab0783b */ /* 0x000ea20000000200 */
        /* <DEDUP_REMOVED lines=8> */
[----:B------:R-:W-:Y:S07]  /*aff0*/  LDSM.16.M88.4 R188, [R205+0x14100] ;  /* 0x01410000cdbc783b */ /* 0x000fee0000000200 */
[C---:B--2---:R-:W-:Y:S08]  /*b000*/  HMMA.16816.F32.BF16 R28, R180.reuse, R192, R28 ;  /* 0x000000c0b41c723c */ /* 0x044ff0000004181c */
[----:B------:R-:W-:Y:S01]  /*b010*/  HMMA.16816.F32.BF16 R32, R180, R194, R32 ;  /* 0x000000c2b420723c */ /* 0x000fe20000041820 */
[----:B------:R-:W1:Y:S06]  /*b020*/  LDSM.16.M88.4 R180, [R202+0xb900] ;  /* 0x00b90000cab4783b */ /* 0x000e6c0000000200 */
[----:B------:R-:W2:Y:S01]  /*b030*/  LDSM.16.M88.4 R192, [R201+0x2000] ;  /* 0x00200000c9c0783b */ /* 0x000ea20000000200 */
[C---:B------:R-:W-:Y:S08]  /*b040*/  HMMA.16816.F32.BF16 R4, R168.reuse, R176, R4 ;  /* 0x000000b0a804723c */ /* 0x040ff00000041804 */
[C---:B------:R-:W-:Y:S01]  /*b050*/  HMMA.16816.F32.BF16 R8, R168.reuse, R178, R8 ;  /* 0x000000b2a808723c */ /* 0x040fe20000041808 */
[----:B------:R-:W2:Y:S07]  /*b060*/  LDSM.16.M88.4 R176, [R201+0x2800] ;  /* 0x00280000c9b0783b */ /* 0x000eae0000000200 */
[C---:B---3--:R-:W-:Y:S08]  /*b070*/  HMMA.16816.F32.BF16 R12, R168.reuse, R184, R12 ;  /* 0x000000b8a80c723c */ /* 0x048ff0000004180c */
[C---:B------:R-:W-:Y:S01]  /*b080*/  HMMA.16816.F32.BF16 R16, R168.reuse, R186, R16 ;  /* 0x000000baa810723c */ /* 0x040fe20000041810 */
[----:B------:R-:W3:Y:S07]  /*b090*/  LDSM.16.M88.4 R184, [R201+0x3000] ;  /* 0x00300000c9b8783b */ /* 0x000eee0000000200 */
[C---:B----4-:R-:W-:Y:S08]  /*b0a0*/  HMMA.16816.F32.BF16 R20, R168.reuse, R172, R20 ;  /* 0x000000aca814723c */ /* 0x050ff00000041814 */
[C---:B------:R-:W-:Y:S01]  /*b0b0*/  HMMA.16816.F32.BF16 R24, R168.reuse, R174, R24 ;  /* 0x000000aea818723c */ /* 0x040fe20000041818 */
[----:B------:R-:W-:Y:S07]  /*b0c0*/  LDSM.16.M88.4 R172, [R203+0x18100] ;  /* 0x01810000cbac783b */ /* 0x000fee0000000200 */
[C---:B-1----:R-:W-:Y:S08]  /*b0d0*/  HMMA.16816.F32.BF16 R28, R168.reuse, R180, R28 ;  /* 0x000000b4a81c723c */ /* 0x042ff0000004181c */
[----:B------:R-:W-:Y:S01]  /*b0e0*/  HMMA.16816.F32.BF16 R32, R168, R182, R32 ;  /* 0x000000b6a820723c */ /* 0x000fe20000041820 */
[----:B------:R-:W1:Y:S06]  /*b0f0*/  LDSM.16.M88.4 R168, [R201+0x3800] ;  /* 0x00380000c9a8783b */ /* 0x000e6c0000000200 */
[----:B------:R-:W4:Y:S01]  /*b100*/  LDSM.16.M88.4 R180, [R196+0xc100] ;  /* 0x00c10000c4b4783b */ /* 0x000f220000000200 */
[C---:B--2---:R-:W-:Y:S08]  /*b110*/  HMMA.16816.F32.BF16 R4, R188.reuse, R192, R4 ;  /* 0x000000c0bc04723c */ /* 0x044ff00000041804 */
[C---:B------:R-:W-:Y:S01]  /*b120*/  HMMA.16816.F32.BF16 R8, R188.reuse, R194, R8 ;  /* 0x000000c2bc08723c */ /* 0x040fe20000041808 */
[----:B------:R-:W2:Y:S07]  /*b130*/  LDSM.16.M88.4 R192, [R196+0xc900] ;  /* 0x00c90000c4c0783b */ /* 0x000eae0000000200 */
[C---:B------:R-:W-:Y:S08]  /*b140*/  HMMA.16816.F32.BF16 R12, R188.reuse, R176, R12 ;  /* 0x000000b0bc0c723c */ /* 0x040ff0000004180c */
[C---:B------:R-:W-:Y:S01]  /*b150*/  HMMA.16816.F32.BF16 R16, R188.reuse, R178, R16 ;  /* 0x000000b2bc10723c */ /* 0x040fe20000041810 */
[----:B------:R-:W2:Y:S07]  /*b160*/  LDSM.16.M88.4 R176, [R196+0xd100] ;  /* 0x00d10000c4b0783b */ /* 0x000eae0000000200 */
[C---:B---3--:R-:W-:Y:S08]  /*b170*/  HMMA.16816.F32.BF16 R20, R188.reuse, R184, R20 ;  /* 0x000000b8bc14723c */ /* 0x048ff00000041814 */
[C---:B------:R-:W-:Y:S01]  /*b180*/  HMMA.16816.F32.BF16 R24, R188.reuse, R186, R24 ;  /* 0x000000babc18723c */ /* 0x040fe20000041818 */
[----:B------:R-:W3:Y:S07]  /*b190*/  LDSM.16.M88.4 R184, [R196+0xd900] ;  /* 0x00d90000c4b8783b */ /* 0x000eee0000000200 */
[C---:B-1----:R-:W-:Y:S08]  /*b1a0*/  HMMA.16816.F32.BF16 R28, R188.reuse, R168, R28 ;  /* 0x000000a8bc1c723c */ /* 0x042ff0000004181c */
[----:B------:R-:W-:Y:S01]  /*b1b0*/  HMMA.16816.F32.BF16 R32, R188, R170, R32 ;  /* 0x000000aabc20723c */ /* 0x000fe20000041820 */
[----:B------:R-:W-:Y:S06]  /*b1c0*/  LDSM.16.M88.4 R168, [R204+0x18100] ;  /* 0x01810000cca8783b */ /* 0x000fec0000000200 */
[----:B------:R-:W-:Y:S01]  /*b1d0*/  LDSM.16.M88.4 R188, [R214] ;  /* 0x00000000d6bc783b */ /* 0x000fe20000000200 */
[C---:B----4-:R-:W-:Y:S08]  /*b1e0*/  HMMA.16816.F32.BF16 R4, R172.reuse, R180, R4 ;  /* 0x000000b4ac04723c */ /* 0x050ff00000041804 */
[C---:B------:R-:W-:Y:S01]  /*b1f0*/  HMMA.16816.F32.BF16 R8, R172.reuse, R182, R8 ;  /* 0x000000b6ac08723c */ /* 0x040fe20000041808 */
[----:B------:R-:W1:Y:S07]  /*b200*/  LDSM.16.M88.4 R180, [R215] ;  /* 0x00000000d7b4783b */ /* 0x000e6e0000000200 */
[C---:B--2---:R-:W-:Y:S08]  /*b210*/  HMMA.16816.F32.BF16 R12, R172.reuse, R192, R12 ;  /* 0x000000c0ac0c723c */ /* 0x044ff0000004180c */
[C---:B------:R-:W-:Y:S01]  /*b220*/  HMMA.16816.F32.BF16 R16, R172.reuse, R194, R16 ;  /* 0x000000c2ac10723c */ /* 0x040fe20000041810 */
[----:B------:R-:W2:Y:S07]  /*b230*/  LDSM.16.M88.4 R192, [R213] ;  /* 0x00000000d5c0783b */ /* 0x000eae0000000200 */
[C---:B------:R-:W-:Y:S08]  /*b240*/  HMMA.16816.F32.BF16 R20, R172.reuse, R176, R20 ;  /* 0x000000b0ac14723c */ /* 0x040ff00000041814 */
[C---:B------:R-:W-:Y:S01]  /*b250*/  HMMA.16816.F32.BF16 R24, R172.reuse, R178, R24 ;  /* 0x000000b2ac18723c */ /* 0x040fe20000041818 */
[----:B------:R-:W-:Y:S07]  /*b260*/  LDSM.16.M88.4 R176, [R206+0x18100] ;  /* 0x01810000ceb0783b */ /* 0x000fee0000000200 */
[C---:B---3--:R-:W-:Y:S08]  /*b270*/  HMMA.16816.F32.BF16 R28, R172.reuse, R184, R28 ;  /* 0x000000b8ac1c723c */ /* 0x048ff0000004181c */
[----:B------:R-:W-:Y:S01]  /*b280*/  HMMA.16816.F32.BF16 R32, R172, R186, R32 ;  /* 0x000000baac20723c */ /* 0x000fe20000041820 */
[----:B------:R-:W3:Y:S06]  /*b290*/  LDSM.16.M88.4 R172, [R212] ;  /* 0x00000000d4ac783b */ /* 0x000eec0000000200 */
[----:B------:R-:W4:Y:S01]  /*b2a0*/  LDSM.16.M88.4 R184, [R202+0xc100] ;  /* 0x00c10000cab8783b */ /* 0x000f220000000200 */
[C---:B-1----:R-:W-:Y:S08]  /*b2b0*/  HMMA.16816.F32.BF16 R4, R168.reuse, R180, R4 ;  /* 0x000000b4a804723c */ /* 0x042ff00000041804 */
[C---:B------:R-:W-:Y:S01]  /*b2c0*/  HMMA.16816.F32.BF16 R8, R168.reuse, R182, R8 ;  /* 0x000000b6a808723c */ /* 0x040fe20000041808 */
[----:B------:R-:W1:Y:S07]  /*b2d0*/  LDSM.16.M88.4 R180, [R202+0xc900] ;  /* 0x00c90000cab4783b */ /* 0x000e6e0000000200 */
        /* <DEDUP_REMOVED lines=8> */
[----:B------:R-:W-:Y:S06]  /*b360*/  LDSM.16.M88.4 R168, [R205+0x18100] ;  /* 0x01810000cda8783b */ /* 0x000fec0000000200 */
[----:B------:R-:W3:Y:S01]  /*b370*/  LDSM.16.M88.4 R172, [R201+0x4000] ;  /* 0x00400000c9ac783b */ /* 0x000ee20000000200 */
[C---:B----4-:R-:W-:Y:S08]  /*b380*/  HMMA.16816.F32.BF16 R4, R176.reuse, R184, R4 ;  /* 0x000000b8b004723c */ /* 0x050ff00000041804 */
[C---:B------:R-:W-:Y:S01]  /*b390*/  HMMA.16816.F32.BF16 R8, R176.reuse, R186, R8 ;  /* 0x000000bab008723c */ /* 0x040fe20000041808 */
[----:B------:R-:W4:Y:S07]  /*b3a0*/  LDSM.16.M88.4 R184, [R201+0x4800] ;  /* 0x00480000c9b8783b */ /* 0x000f2e0000000200 */
[C---:B-1----:R-:W-:Y:S08]  /*b3b0*/  HMMA.16816.F32.BF16 R12, R176.reuse, R180, R12 ;  /* 0x000000b4b00c723c */ /* 0x042ff0000004180c */
[C---:B------:R-:W-:Y:S01]  /*b3c0*/  HMMA.16816.F32.BF16 R16, R176.reuse, R182, R16 ;  /* 0x000000b6b010723c */ /* 0x040fe20000041810 */
[----:B------:R-:W1:Y:S07]  /*b3d0*/  LDSM.16.M88.4 R180, [R201+0x5000] ;  /* 0x00500000c9b4783b */ /* 0x000e6e0000000200 */
[C---:B------:R-:W-:Y:S08]  /*b3e0*/  HMMA.16816.F32.BF16 R20, R176.reuse, R188, R20 ;  /* 0x000000bcb014723c */ /* 0x040ff00000041814 */
[C---:B------:R-:W-:Y:S01]  /*b3f0*/  HMMA.16816.F32.BF16 R24, R176.reuse, R190, R24 ;  /* 0x000000beb018723c */ /* 0x040fe20000041818 */
[----:B------:R-:W-:Y:S07]  /*b400*/  LDSM.16.M88.4 R188, [R203+0x1c100] ;  /* 0x01c10000cbbc783b */ /* 0x000fee0000000200 */
[C---:B--2---:R-:W-:Y:S08]  /*b410*/  HMMA.16816.F32.BF16 R28, R176.reuse, R192, R28 ;  /* 0x000000c0b01c723c */ /* 0x044ff0000004181c */
[----:B------:R-:W-:Y:S01]  /*b420*/  HMMA.16816.F32.BF16 R32, R176, R194, R32 ;  /* 0x000000c2b020723c */ /* 0x000fe20000041820 */
[----:B------:R-:W2:Y:S06]  /*b430*/  LDSM.16.M88.4 R176, [R201+0x5800] ;  /* 0x00580000c9b0783b */ /* 0x000eac0000000200 */
        /* <DEDUP_REMOVED lines=9> */
[----:B------:R-:W-:Y:S07]  /*b4d0*/  LDSM.16.M88.4 R180, [R211] ;  /* 0x00000000d3b4783b */ /* 0x000fee0000000200 */
[C---:B--2---:R-:W-:Y:S08]  /*b4e0*/  HMMA.16816.F32.BF16 R28, R168.reuse, R176, R28 ;  /* 0x000000b0a81c723c */ /* 0x044ff0000004181c */
[----:B------:R-:W-:Y:S01]  /*b4f0*/  HMMA.16816.F32.BF16 R32, R168, R178, R32 ;  /* 0x000000b2a820723c */ /* 0x000fe20000041820 */
[----:B------:R-:W1:Y:S06]  /*b500*/  LDSM.16.M88.4 R168, [R196+0xf900] ;  /* 0x00f90000c4a8783b */ /* 0x000e6c0000000200 */
[----:B------:R-:W2:Y:S01]  /*b510*/  LDSM.16.M88.4 R176, [R204+0x1c100] ;  /* 0x01c10000ccb0783b */ /* 0x000ea20000000200 */
[C---:B------:R-:W-:Y:S08]  /*b520*/  HMMA.16816.F32.BF16 R4, R188.reuse, R192, R4 ;  /* 0x000000c0bc04723c */ /* 0x040ff00000041804 */
[C---:B------:R-:W-:Y:S01]  /*b530*/  HMMA.16816.F32.BF16 R8, R188.reuse, R194, R8 ;  /* 0x000000c2bc08723c */ /* 0x040fe20000041808 */
[----:B------:R-:W-:Y:S07]  /*b540*/  LDSM.16.M88.4 R192, [R209] ;  /* 0x00000000d1c0783b */ /* 0x000fee0000000200 */
[C---:B---3--:R-:W-:Y:S08]  /*b550*/  HMMA.16816.F32.BF16 R12, R188.reuse, R172, R12 ;  /* 0x000000acbc0c723c */ /* 0x048ff0000004180c */
[C---:B------:R-:W-:Y:S01]  /*b560*/  HMMA.16816.F32.BF16 R16, R188.reuse, R174, R16 ;  /* 0x000000aebc10723c */ /* 0x040fe20000041810 */
[----:B------:R-:W3:Y:S07]  /*b570*/  LDSM.16.M88.4 R172, [R210] ;  /* 0x00000000d2ac783b */ /* 0x000eee0000000200 */
[C---:B----4-:R-:W-:Y:S08]  /*b580*/  HMMA.16816.F32.BF16 R20, R188.reuse, R184, R20 ;  /* 0x000000b8bc14723c */ /* 0x050ff00000041814 */
[C---:B------:R-:W-:Y:S01]  /*b590*/  HMMA.16816.F32.BF16 R24, R188.reuse, R186, R24 ;  /* 0x000000babc18723c */ /* 0x040fe20000041818 */
[----:B------:R-:W4:Y:S07]  /*b5a0*/  LDSM.16.M88.4 R184, [R208] ;  /* 0x00000000d0b8783b */ /* 0x000f2e0000000200 */
[C---:B-1----:R-:W-:Y:S08]  /*b5b0*/  HMMA.16816.F32.BF16 R28, R188.reuse, R168, R28 ;  /* 0x000000a8bc1c723c */ /* 0x042ff0000004181c */
[----:B------:R-:W-:Y:S01]  /*b5c0*/  HMMA.16816.F32.BF16 R32, R188, R170, R32 ;  /* 0x000000aabc20723c */ /* 0x000fe20000041820 */
[----:B------:R-:W-:Y:S06]  /*b5d0*/  LDSM.16.M88.4 R168, [R206+0x1c100] ;  /* 0x01c10000cea8783b */ /* 0x000fec0000000200 */
[----:B------:R-:W-:Y:S01]  /*b5e0*/  LDSM.16.M88.4 R188, [R202+0xf100] ;  /* 0x00f10000cabc783b */ /* 0x000fe20000000200 */
        /* <DEDUP_REMOVED lines=20> */
[C---:B------:R-:W-:Y:S08]  /*b730*/  HMMA.16816.F32.BF16 R24, R168.reuse, R190, R24 ;  /* 0x000000bea818723c */ /* 0x040ff00000041818 */
[C---:B---3--:R-:W-:Y:S08]  /*b740*/  HMMA.16816.F32.BF16 R28, R168.reuse, R192, R28 ;  /* 0x000000c0a81c723c */ /* 0x048ff0000004181c */
[----:B------:R-:W-:Y:S01]  /*b750*/  HMMA.16816.F32.BF16 R32, R168, R194, R32 ;  /* 0x000000c2a820723c */ /* 0x000fe20000041820 */
[----:B------:R-:W3:Y:S01]  /*b760*/  LDSM.16.M88.4 R168, [R201+0x7800] ;  /* 0x00780000c9a8783b */ /* 0x000ee20000000200 */
[----:B------:R-:W-:Y:S05]  /*b770*/  DEPBAR.LE SB0, 0x0 ;  /* 0x000080000000791a */ /* 0x000fea0000000000 */
[----:B------:R-:W-:Y:S01]  /*b780*/  BAR.SYNC.DEFER_BLOCKING 0x0 ;  /* 0x0000000000007b1d */ /* 0x000fe20000010000 */
[C---:B----4-:R-:W-:Y:S08]  /*b790*/  HMMA.16816.F32.BF16 R4, R176.reuse, R184, R4 ;  /* 0x000000b8b004723c */ /* 0x050ff00000041804 */
[C---:B------:R-:W-:Y:S08]  /*b7a0*/  HMMA.16816.F32.BF16 R8, R176.reuse, R186, R8 ;  /* 0x000000bab008723c */ /* 0x040ff00000041808 */
[C---:B-1----:R-:W-:Y:S08]  /*b7b0*/  HMMA.16816.F32.BF16 R12, R176.reuse, R180, R12 ;  /* 0x000000b4b00c723c */ /* 0x042ff0000004180c */
[C---:B------:R-:W-:Y:S04]  /*b7c0*/  HMMA.16816.F32.BF16 R16, R176.reuse, R182, R16 ;  /* 0x000000b6b010723c */ /* 0x040fe80000041810 */
[----:B------:R-:W-:Y:S02]  /*b7d0*/  FMNMX.FTZ R0, R4, R157, !PT ;  /* 0x0000009d04007209 */ /* 0x000fe40007810000 */
[----:B------:R-:W-:Y:S02]  /*b7e0*/  FMNMX.FTZ R2, R6, R158, !PT ;  /* 0x0000009e06027209 */ /* 0x000fe40007810000 */
[C---:B--2---:R-:W-:Y:S04]  /*b7f0*/  HMMA.16816.F32.BF16 R20, R176.reuse, R172, R20 ;  /* 0x000000acb014723c */ /* 0x044fe80000041814 */
        /* <DEDUP_REMOVED lines=10> */
[----:B------:R-:W-:Y:S01]  /*b8a0*/  FMNMX.FTZ R2, R14, R2, !PT ;  /* 0x000000020e027209 */ /* 0x000fe20007810000 */
[----:B------:R-:W-:Y:S01]  /*b8b0*/  @P6 IMAD.WIDE.U32 R170, R223, c[0x0][0x1e0], RZ ;  /* 0x00007800dfaa6a25 */ /* 0x000fe200078e00ff */
        /* <DEDUP_REMOVED lines=21> */
[----:B------:R-:W-:Y:S01]  /*ba10*/  @P6 SHF.R.S32.HI R168, RZ, 0x1f, R223 ;  /* 0x0000001fffa86819 */ /* 0x000fe200000114df */
[----:B------:R-:W1:Y:S01]  /*ba20*/  SHFL.BFLY PT, R3, R156, 0x2, 0x1f ;  /* 0x0c401f009c037f89 */ /* 0x000e6200000e0000 */
[----:B------:R-:W-:Y:S03]  /*ba30*/  FMNMX.FTZ R0, R35, R0, !PT ;  /* 0x0000000023007209 */ /* 0x000fe60007810000 */
[----:B------:R-:W-:Y:S02]  /*ba40*/  @P6 IMAD R168, R168, c[0x0][0x1e0], RZ ;  /* 0x00007800a8a86a24 */ /* 0x000fe400078e02ff */
[----:B------:R-:W2:Y:S02]  /*ba50*/  SHFL.BFLY PT, R2, R0, 0x2, 0x1f ;  /* 0x0c401f0000027f89 */ /* 0x000ea400000e0000 */
[----:B------:R-:W-:Y:S01]  /*ba60*/  @P6 IMAD R168, R223, c[0x0][0x1e4], R168 ;  /* 0x00007900dfa86a24 */ /* 0x000fe200078e02a8 */
[----:B-1----:R-:W-:Y:S05]  /*ba70*/  FMNMX.FTZ R156, R156, R3, !PT ;  /* 0x000000039c9c7209 */ /* 0x002fea0007810000 */
[----:B------:R-:W1:Y:S01]  /*ba80*/  SHFL.BFLY PT, R159, R156, 0x1, 0x1f ;  /* 0x0c201f009c9f7f89 */ /* 0x000e6200000e0000 */
[----:B--2---:R-:W-:Y:S05]  /*ba90*/  FMNMX.FTZ R0, R0, R2, !PT ;  /* 0x0000000200007209 */ /* 0x004fea0007810000 */
[----:B------:R-:W2:Y:S01]  /*baa0*/  SHFL.BFLY PT, R3, R0, 0x1, 0x1f ;  /* 0x0c201f0000037f89 */ /* 0x000ea200000e0000 */
[----:B-1----:R-:W-:Y:S02]  /*bab0*/  FMNMX.FTZ R156, R156, R159, !PT ;  /* 0x0000009f9c9c7209 */ /* 0x002fe40007810000 */
[----:B------:R-:W-:Y:S03]  /*bac0*/  @P6 SHF.L.U32 R159, R170, 0x6, RZ ;  /* 0x00000006aa9f6819 */ /* 0x000fe600000006ff */
[----:B------:R-:W-:Y:S01]  /*bad0*/  FADD.FTZ R2, -R156, R157 ;  /* 0x0000009d9c027221 */ /* 0x000fe20000010100 */
[----:B--2---:R-:W-:Y:S01]  /*bae0*/  FMNMX.FTZ R3, R0, R3, !PT ;  /* 0x0000000300037209 */ /* 0x004fe20007810000 */
[----:B------:R-:W-:Y:S01]  /*baf0*/  FMUL.FTZ R181, R156, c[0x0][0x2d0] ;  /* 0x0000b4009cb57a20 */ /* 0x000fe20000410000 */
[----:B------:R-:W-:Y:S01]  /*bb00*/  @P6 IADD3 R157, R171, R168, RZ ;  /* 0x000000a8ab9d6210 */ /* 0x000fe20007ffe0ff */
[----:B------:R-:W-:Y:S01]  /*bb10*/  FMUL.FTZ R0, R2, c[0x0][0x2d0] ;  /* 0x0000b40002007a20 */ /* 0x000fe20000410000 */
[----:B-----5:R-:W-:Y:S01]  /*bb20*/  @P6 IADD3 R168, P5, R159, R250, RZ ;  /* 0x000000fa9fa86210 */ /* 0x020fe20007fbe0ff */
[----:B------:R-:W-:Y:S01]  /*bb30*/  FFMA.FTZ R4, R4, c[0x0][0x2d0], -R181 ;  /* 0x0000b40004047a23 */ /* 0x000fe200000108b5 */
[----:B------:R-:W-:Y:S01]  /*bb40*/  @P6 SHF.L.U64.HI R157, R170, 0x6, R157 ;  /* 0x00000006aa9d6819 */ /* 0x000fe2000001029d */
[----:B------:R1:W2:Y:S01]  /*bb50*/  MUFU.EX2 R2, R0 ;  /* 0x0000000000027308 */ /* 0x0002a20000000800 */
[----:B------:R-:W-:Y:S01]  /*bb60*/  @P6 LEA R178, P0, R168, c[0x0][0x1c8], 0x1 ;  /* 0x00007200a8b26a11 */ /* 0x000fe200078008ff */
[--C-:B------:R-:W-:Y:S02]  /*bb70*/  FFMA.FTZ R8, R8, c[0x0][0x2d0], -R181.reuse ;  /* 0x0000b40008087a23 */ /* 0x100fe400000108b5 */
[--C-:B------:R-:W-:Y:S02]  /*bb80*/  FFMA.FTZ R9, R9, c[0x0][0x2d0], -R181.reuse ;  /* 0x0000b40009097a23 */ /* 0x100fe400000108b5 */
        /* <DEDUP_REMOVED lines=8> */
[----:B------:R-:W-:Y:S01]  /*bc10*/  MUFU.EX2 R194, R8 ;  /* 0x0000000800c27308 */ /* 0x000fe20000000800 */
[--C-:B------:R-:W-:Y:S02]  /*bc20*/  FFMA.FTZ R25, R25, c[0x0][0x2d0], -R181.reuse ;  /* 0x0000b40019197a23 */ /* 0x100fe400000108b5 */
[----:B------:R-:W-:Y:S02]  /*bc30*/  FFMA.FTZ R28, R28, c[0x0][0x2d0], -R181 ;  /* 0x0000b4001c1c7a23 */ /* 0x000fe400000108b5 */
[----:B-1----:R-:W-:Y:S01]  /*bc40*/  FADD.FTZ R0, -R3, R158 ;  /* 0x0000009e03007221 */ /* 0x002fe20000010100 */
[----:B------:R-:W-:Y:S01]  /*bc50*/  @P6 IADD3.X R158, R157, R249, RZ, P5, !PT ;  /* 0x000000f99d9e6210 */ /* 0x000fe20002ffe4ff */
[----:B--2---:R-:W-:Y:S02]  /*bc60*/  FMUL.FTZ R132, R2, R132 ;  /* 0x0000008402847220 */ /* 0x004fe40000410000 */
[----:B------:R-:W-:Y:S01]  /*bc70*/  FMUL.FTZ R0, R0, c[0x0][0x2d0] ;  /* 0x0000b40000007a20 */ /* 0x000fe20000410000 */
[----:B------:R-:W-:Y:S01]  /*bc80*/  @P6 LEA.HI.X R179, R168, c[0x0][0x1cc], R158, 0x1, P0 ;  /* 0x00007300a8b36a11 */ /* 0x000fe200000f0c9e */
[----:B------:R-:W-:Y:S01]  /*bc90*/  MUFU.EX2 R193, R9 ;  /* 0x0000000900c17308 */ /* 0x000fe20000000800 */
[C---:B------:R-:W-:Y:S01]  /*bca0*/  @P6 IADD3 R168, P0, R159.reuse, R232, RZ ;  /* 0x000000e89fa86210 */ /* 0x040fe20007f1e0ff */
[C---:B------:R-:W-:Y:S01]  /*bcb0*/  FMUL.FTZ R133, R2.reuse, R133 ;  /* 0x0000008502857220 */ /* 0x040fe20000410000 */
[----:B------:R-:W-:Y:S01]  /*bcc0*/  @P6 IADD3 R158, P5, R159, R230, RZ ;  /* 0x000000e69f9e6210 */ /* 0x000fe20007fbe0ff */
[----:B------:R1:W-:Y:S01]  /*bcd0*/  @P6 LDGSTS.E.BYPASS.LTC128B.128 [R225+0x8100], [R178.64], !P4 ;  /* 0x08100000b2e16fae */ /* 0x0003e2000e101d4c */
[C---:B------:R-:W-:Y:S01]  /*bce0*/  @P6 IADD3.X R169, R157.reuse, R231, RZ, P0, !PT ;  /* 0x000000e79da96210 */ /* 0x040fe200007fe4ff */
[----:B------:R-:W-:Y:S01]  /*bcf0*/  FMUL.FTZ R136, R2, R136 ;  /* 0x0000008802887220 */ /* 0x000fe20000410000 */
[----:B------:R-:W-:Y:S01]  /*bd00*/  @P6 LEA R176, P0, R168, c[0x0][0x1c8], 0x1 ;  /* 0x00007200a8b06a11 */ /* 0x000fe200078008ff */
[----:B------:R-:W-:Y:S01]  /*bd10*/  FMUL.FTZ R137, R2, R137 ;  /* 0x0000008902897220 */ /* 0x000fe20000410000 */
[----:B------:R-:W-:Y:S01]  /*bd20*/  @P6 IADD3.X R170, R157, R229, RZ, P5, !PT ;  /* 0x000000e59daa6210 */ /* 0x000fe20002ffe4ff */
[----:B------:R-:W2:Y:S01]  /*bd30*/  MUFU.EX2 R0, R0 ;  /* 0x0000000000007308 */ /* 0x000ea20000000800 */
[----:B------:R-:W-:Y:S01]  /*bd40*/  @P6 LEA R174, P5, R158, c[0x0][0x1c8], 0x1 ;  /* 0x000072009eae6a11 */ /* 0x000fe200078a08ff */
[----:B------:R-:W-:Y:S01]  /*bd50*/  FMUL.FTZ R140, R2, R140 ;  /* 0x0000008c028c7220 */ /* 0x000fe20000410000 */
[----:B------:R-:W-:Y:S01]  /*bd60*/  @P6 LEA.HI.X R177, R168, c[0x0][0x1cc], R169, 0x1, P0 ;  /* 0x00007300a8b16a11 */ /* 0x000fe200000f0ca9 */
[----:B------:R-:W-:Y:S01]  /*bd70*/  FMUL.FTZ R141, R2, R141 ;  /* 0x0000008d028d7220 */ /* 0x000fe20000410000 */
[----:B------:R-:W-:Y:S01]  /*bd80*/  @P6 LEA.HI.X R175, R158, c[0x0][0x1cc], R170, 0x1, P5 ;  /* 0x000073009eaf6a11 */ /* 0x000fe200028f0caa */
[C---:B------:R-:W-:Y:S01]  /*bd90*/  FMUL.FTZ R144, R2.reuse, R144 ;  /* 0x0000009002907220 */ /* 0x040fe20000410000 */
[----:B------:R-:W-:Y:S01]  /*bda0*/  @P6 IADD3 R168, P0, R159, R228, RZ ;  /* 0x000000e49fa86210 */ /* 0x000fe20007f1e0ff */
[----:B------:R1:W-:Y:S01]  /*bdb0*/  @P6 LDGSTS.E.BYPASS.LTC128B.128 [R225+0xa100], [R176.64], !P3 ;  /* 0x0a100000b0e16fae */ /* 0x0003e2000d901d4c */
[----:B---3--:R-:W-:Y:S01]  /*bdc0*/  @P6 IADD3 R4, P5, R243, R159, RZ ;  /* 0x0000009ff3046210 */ /* 0x008fe20007fbe0ff */
[--C-:B------:R-:W-:Y:S01]  /*bdd0*/  FFMA.FTZ R159, R5, c[0x0][0x2d0], -R181.reuse ;  /* 0x0000b400059f7a23 */ /* 0x100fe200000108b5 */
[----:B------:R-:W-:Y:S01]  /*bde0*/  MOV R243, c[0x0][0x1e0] ;  /* 0x0000780000f37a02 */ /* 0x000fe20000000f00 */
[----:B------:R-:W-:Y:S01]  /*bdf0*/  FMUL.FTZ R145, R2, R145 ;  /* 0x0000009102917220 */ /* 0x000fe20000410000 */
[----:B------:R-:W-:Y:S01]  /*be00*/  @P6 IADD3.X R158, R157, R227, RZ, P0, !PT ;  /* 0x000000e39d9e6210 */ /* 0x000fe200007fe4ff */
[----:B------:R3:W4:Y:S01]  /*be10*/  MUFU.EX2 R195, R159 ;  /* 0x0000009f00c37308 */ /* 0x0007220000000800 */
[----:B------:R-:W-:Y:S01]  /*be20*/  SHF.L.U64.HI R243, R243, R247, c[0x0][0x1e4] ;  /* 0x00007900f3f37619 */ /* 0x000fe200000102f7 */
[----:B------:R5:W-:Y:S01]  /*be30*/  @P6 LDGSTS.E.BYPASS.LTC128B.128 [R225+0xc100], [R174.64], !P2 ;  /* 0x0c100000aee16fae */ /* 0x000be2000d101d4c */
[----:B------:R-:W-:Y:S01]  /*be40*/  @P6 LEA R170, P0, R168, c[0x0][0x1c8], 0x1 ;  /* 0x00007200a8aa6a11 */ /* 0x000fe200078008ff */
[----:B------:R-:W-:Y:S01]  /*be50*/  FFMA.FTZ R29, R29, c[0x0][0x2d0], -R181 ;  /* 0x0000b4001d1d7a23 */ /* 0x000fe200000108b5 */
[----:B------:R-:W-:Y:S01]  /*be60*/  @P6 IADD3.X R157, R243, R157, RZ, P5, !PT ;  /* 0x0000009df39d6210 */ /* 0x000fe20002ffe4ff */
[----:B------:R-:W-:Y:S01]  /*be70*/  FMUL.FTZ R148, R2, R148 ;  /* 0x0000009402947220 */ /* 0x000fe20000410000 */
[----:B------:R-:W-:Y:S01]  /*be80*/  @P6 IADD3 R5, P5, R4, R250, RZ ;  /* 0x000000fa04056210 */ /* 0x000fe20007fbe0ff */
[----:B------:R-:W-:Y:S01]  /*be90*/  FMUL.FTZ R149, R2, R149 ;  /* 0x0000009502957220 */ /* 0x000fe20000410000 */
[----:B------:R-:W-:Y:S01]  /*bea0*/  @P6 LEA.HI.X R171, R168, c[0x0][0x1cc], R158, 0x1, P0 ;  /* 0x00007300a8ab6a11 */ /* 0x000fe200000f0c9e */
[C---:B--2---:R-:W-:Y:S01]  /*beb0*/  FMUL.FTZ R134, R0.reuse, R134 ;  /* 0x0000008600867220 */ /* 0x044fe20000410000 */
[----:B------:R-:W-:Y:S01]  /*bec0*/  @P6 LEA R168, P0, R5, c[0x0][0x1c8], 0x1 ;  /* 0x0000720005a86a11 */ /* 0x000fe200078008ff */
[C---:B------:R-:W-:Y:S01]  /*bed0*/  FMUL.FTZ R135, R0.reuse, R135 ;  /* 0x0000008700877220 */ /* 0x040fe20000410000 */
[----:B------:R-:W-:Y:S01]  /*bee0*/  @P6 IADD3.X R158, R157, R249, RZ, P5, !PT ;  /* 0x000000f99d9e6210 */ /* 0x000fe20002ffe4ff */
[----:B------:R2:W-:Y:S01]  /*bef0*/  @P6 LDGSTS.E.BYPASS.LTC128B.128 [R225+0xe100], [R170.64], !P1 ;  /* 0x0e100000aae16fae */ /* 0x0005e2000c901d4c */
[C---:B------:R-:W-:Y:S01]  /*bf00*/  FMUL.FTZ R138, R0.reuse, R138 ;  /* 0x0000008a008a7220 */ /* 0x040fe20000410000 */
[----:B------:R-:W-:Y:S01]  /*bf10*/  MUFU.EX2 R192, R12 ;  /* 0x0000000c00c07308 */ /* 0x000fe20000000800 */
[----:B------:R-:W-:Y:S01]  /*bf20*/  @P6 LEA.HI.X R169, R5, c[0x0][0x1cc], R158, 0x1, P0 ;  /* 0x0000730005a96a11 */ /* 0x000fe200000f0c9e */
[C---:B------:R-:W-:Y:S02]  /*bf30*/  FMUL.FTZ R139, R0.reuse, R139 ;  /* 0x0000008b008b7220 */ /* 0x040fe40000410000 */
[C---:B------:R-:W-:Y:S02]  /*bf40*/  FMUL.FTZ R142, R0.reuse, R142 ;  /* 0x0000008e008e7220 */ /* 0x040fe40000410000 */
[----:B------:R2:W-:Y:S01]  /*bf50*/  @P6 LDGSTS.E.BYPASS.LTC128B.128 [R225+0x9100], [R168.64], !P4 ;  /* 0x09100000a8e16fae */ /* 0x0005e2000e101d4c */
[----:B------:R-:W-:Y:S01]  /*bf60*/  FMUL.FTZ R143, R0, R143 ;  /* 0x0000008f008f7220 */ /* 0x000fe20000410000 */
[----:B---3--:R-:W-:Y:S01]  /*bf70*/  @P6 IADD3 R159, P5, R4, R232, RZ ;  /* 0x000000e8049f6210 */ /* 0x008fe20007fbe0ff */
[C---:B------:R-:W-:Y:S01]  /*bf80*/  FMUL.FTZ R146, R0.reuse, R146 ;  /* 0x0000009200927220 */ /* 0x040fe20000410000 */
[----:B------:R-:W-:Y:S01]  /*bf90*/  MUFU.EX2 R191, R13 ;  /* 0x0000000d00bf7308 */ /* 0x000fe20000000800 */
[C---:B------:R-:W-:Y:S01]  /*bfa0*/  FMUL.FTZ R147, R0.reuse, R147 ;  /* 0x0000009300937220 */ /* 0x040fe20000410000 */
[----:B------:R-:W-:Y:S01]  /*bfb0*/  @P6 LEA R158, P0, R159, c[0x0][0x1c8], 0x1 ;  /* 0x000072009f9e6a11 */ /* 0x000fe200078008ff */
[C---:B------:R-:W-:Y:S01]  /*bfc0*/  FMUL.FTZ R150, R0.reuse, R150 ;  /* 0x0000009600967220 */ /* 0x040fe20000410000 */
[----:B------:R-:W-:Y:S01]  /*bfd0*/  @P6 IADD3.X R5, R157, R231, RZ, P5, !PT ;  /* 0x000000e79d056210 */ /* 0x000fe20002ffe4ff */
[----:B------:R-:W-:Y:S01]  /*bfe0*/  FMUL.FTZ R151, R0, R151 ;  /* 0x0000009700977220 */ /* 0x000fe20000410000 */
[----:B------:R-:W-:Y:S01]  /*bff0*/  @P6 IADD3 R172, P5, R4, R230, RZ ;  /* 0x000000e604ac6210 */ /* 0x000fe20007fbe0ff */
[C---:B------:R-:W-:Y:S01]  /*c000*/  FMUL.FTZ R152, R2.reuse, R152 ;  /* 0x0000009802987220 */ /* 0x040fe20000410000 */
[----:B------:R-:W-:Y:S01]  /*c010*/  @P6 LEA.HI.X R159, R159, c[0x0][0x1cc], R5, 0x1, P0 ;  /* 0x000073009f9f6a11 */ /* 0x000fe200000f0c05 */
[----:B------:R-:W-:Y:S01]  /*c020*/  FMUL.FTZ R153, R2, R153 ;  /* 0x0000009902997220 */ /* 0x000fe20000410000 */
[C---:B------:R-:W-:Y:S01]  /*c030*/  @P6 IADD3.X R180, R157.reuse, R229, RZ, P5, !PT ;  /* 0x000000e59db46210 */ /* 0x040fe20002ffe4ff */
[----:B------:R-:W-:Y:S01]  /*c040*/  MUFU.EX2 R190, R16 ;  /* 0x0000001000be7308 */ /* 0x000fe20000000800 */
[----:B------:R-:W-:Y:S01]  /*c050*/  @P6 LEA R8, P5, R172, c[0x0][0x1c8], 0x1 ;  /* 0x00007200ac086a11 */ /* 0x000fe200078a08ff */
[----:B------:R3:W-:Y:S01]  /*c060*/  @P6 LDGSTS.E.BYPASS.LTC128B.128 [R225+0xb100], [R158.64], !P3 ;  /* 0x0b1000009ee16fae */ /* 0x0007e2000d901d4c */
[----:B------:R-:W-:Y:S01]  /*c070*/  @P6 IADD3 R5, P0, R4, R228, RZ ;  /* 0x000000e404056210 */ /* 0x000fe20007f1e0ff */
[----:B------:R-:W-:Y:S01]  /*c080*/  FMUL.FTZ R154, R0, R154 ;  /* 0x0000009a009a7220 */ /* 0x000fe20000410000 */
[----:B------:R-:W-:Y:S01]  /*c090*/  @P6 LEA.HI.X R9, R172, c[0x0][0x1cc], R180, 0x1, P5 ;  /* 0x00007300ac096a11 */ /* 0x000fe200028f0cb4 */
[----:B------:R-:W-:Y:S01]  /*c0a0*/  FMUL.FTZ R155, R0, R155 ;  /* 0x0000009b009b7220 */ /* 0x000fe20000410000 */
[----:B------:R-:W-:Y:S01]  /*c0b0*/  @P6 IADD3.X R173, R157, R227, RZ, P0, !PT ;  /* 0x000000e39dad6210 */ /* 0x000fe200007fe4ff */
[----:B------:R-:W-:Y:S01]  /*c0c0*/  FMUL.FTZ R157, R3, c[0x0][0x2d0] ;  /* 0x0000b400039d7a20 */ /* 0x000fe20000410000 */
[C---:B------:R-:W-:Y:S01]  /*c0d0*/  @P6 LEA R4, P0, R5.reuse, c[0x0][0x1c8], 0x1 ;  /* 0x0000720005046a11 */ /* 0x040fe200078008ff */
[----:B------:R4:W-:Y:S01]  /*c0e0*/  @P6 LDGSTS.E.BYPASS.LTC128B.128 [R225+0xd100], [R8.64], !P2 ;  /* 0x0d10000008e16fae */ /* 0x0009e2000d101d4c */
[----:B------:R-:W-:Y:S01]  /*c0f0*/  MUFU.EX2 R189, R17 ;  /* 0x0000001100bd7308 */ /* 0x000fe20000000800 */
[----:B------:R-:W-:Y:S01]  /*c100*/  FFMA.FTZ R10, R10, c[0x0][0x2d0], -R157 ;  /* 0x0000b4000a0a7a23 */ /* 0x000fe2000001089d */
[----:B------:R-:W-:Y:S01]  /*c110*/  @P6 LEA.HI.X R5, R5, c[0x0][0x1cc], R173, 0x1, P0 ;  /* 0x0000730005056a11 */ /* 0x000fe200000f0cad */
[--C-:B------:R-:W-:Y:S01]  /*c120*/  FFMA.FTZ R11, R11, c[0x0][0x2d0], -R157.reuse ;  /* 0x0000b4000b0b7a23 */ /* 0x100fe2000001089d */
[----:B------:R-:W-:Y:S01]  /*c130*/  ISETP.GT.AND P0, PT, R224, R240, PT ;  /* 0x000000f0e000720c */ /* 0x000fe20003f04270 */
[--C-:B------:R-:W-:Y:S01]  /*c140*/  FFMA.FTZ R6, R6, c[0x0][0x2d0], -R157.reuse ;  /* 0x0000b40006067a23 */ /* 0x100fe2000001089d */
[----:B------:R-:W-:Y:S01]  /*c150*/  MOV R224, R223 ;  /* 0x000000df00e07202 */ /* 0x000fe20000000f00 */
[----:B------:R4:W-:Y:S01]  /*c160*/  @P6 LDGSTS.E.BYPASS.LTC128B.128 [R225+0xf100], [R4.64], !P1 ;  /* 0x0f10000004e16fae */ /* 0x0009e2000c901d4c */
[--C-:B------:R-:W-:Y:S02]  /*c170*/  FFMA.FTZ R7, R7, c[0x0][0x2d0], -R157.reuse ;  /* 0x0000b40007077a23 */ /* 0x100fe4000001089d */
[----:B------:R4:W-:Y:S01]  /*c180*/  MUFU.EX2 R185, R6 ;  /* 0x0000000600b97308 */ /* 0x0009e20000000800 */
[--C-:B------:R-:W-:Y:S02]  /*c190*/  FFMA.FTZ R14, R14, c[0x0][0x2d0], -R157.reuse ;  /* 0x0000b4000e0e7a23 */ /* 0x100fe4000001089d */
[----:B--2---:R-:W2:Y:S01]  /*c1a0*/  LDSM.16.MT88.4 R168, [R197+0x100] ;  /* 0x00010000c5a8783b */ /* 0x004ea20000004200 */
[--C-:B------:R-:W-:Y:S02]  /*c1b0*/  FFMA.FTZ R15, R15, c[0x0][0x2d0], -R157.reuse ;  /* 0x0000b4000f0f7a23 */ /* 0x100fe4000001089d */
[--C-:B------:R-:W-:Y:S02]  /*c1c0*/  FFMA.FTZ R18, R18, c[0x0][0x2d0], -R157.reuse ;  /* 0x0000b40012127a23 */ /* 0x100fe4000001089d */
[--C-:B---3--:R-:W-:Y:S01]  /*c1d0*/  FFMA.FTZ R158, R19, c[0x0][0x2d0], -R157.reuse ;  /* 0x0000b400139e7a23 */ /* 0x108fe2000001089d */
[----:B-----5:R-:W3:Y:S01]  /*c1e0*/  LDSM.16.MT88.4 R172, [R198+0x100] ;  /* 0x00010000c6ac783b */ /* 0x020ee20000004200 */
[----:B------:R-:W5:Y:S01]  /*c1f0*/  MUFU.EX2 R184, R7 ;  /* 0x0000000700b87308 */ /* 0x000f620000000800 */
[--C-:B------:R-:W-:Y:S02]  /*c200*/  FFMA.FTZ R22, R22, c[0x0][0x2d0], -R157.reuse ;  /* 0x0000b40016167a23 */ /* 0x100fe4000001089d */
[--C-:B------:R-:W-:Y:S02]  /*c210*/  FFMA.FTZ R23, R23, c[0x0][0x2d0], -R157.reuse ;  /* 0x0000b40017177a23 */ /* 0x100fe4000001089d */
[----:B-1----:R-:W1:Y:S01]  /*c220*/  LDSM.16.MT88.4 R176, [R200+0x100] ;  /* 0x00010000c8b0783b */ /* 0x002e620000004200 */
[C---:B----4-:R-:W-:Y:S02]  /*c230*/  FMUL.FTZ R8, R2.reuse, R164 ;  /* 0x000000a402087220 */ /* 0x050fe40000410000 */
[----:B------:R-:W-:Y:S02]  /*c240*/  FMUL.FTZ R9, R2, R165 ;  /* 0x000000a502097220 */ /* 0x000fe40000410000 */
[----:B------:R4:W-:Y:S01]  /*c250*/  MUFU.EX2 R183, R10 ;  /* 0x0000000a00b77308 */ /* 0x0009e20000000800 */
[----:B------:R-:W0:Y:S01]  /*c260*/  LDGDEPBAR ;  /* 0x00000000000079af */ /* 0x000e220000000000 */
[--C-:B------:R-:W-:Y:S02]  /*c270*/  FFMA.FTZ R26, R26, c[0x0][0x2d0], -R157.reuse ;  /* 0x0000b4001a1a7a23 */ /* 0x100fe4000001089d */
[C---:B------:R-:W-:Y:S01]  /*c280*/  FMUL.FTZ R4, R2.reuse, R160 ;  /* 0x000000a002047220 */ /* 0x040fe20000410000 */
[----:B------:R-:W-:Y:S01]  /*c290*/  F2FP.BF16.PACK_AB R160, R195, R226 ;  /* 0x000000e2c3a0723e */ /* 0x000fe200000010ff */
[----:B------:R-:W-:Y:S02]  /*c2a0*/  FMUL.FTZ R5, R2, R161 ;  /* 0x000000a102057220 */ /* 0x000fe40000410000 */
[----:B------:R-:W-:Y:S01]  /*c2b0*/  FMUL.FTZ R6, R0, R162 ;  /* 0x000000a200067220 */ /* 0x000fe20000410000 */
[----:B------:R-:W-:Y:S01]  /*c2c0*/  F2FP.BF16.PACK_AB R162, R193, R194 ;  /* 0x000000c2c1a2723e */ /* 0x000fe200000010ff */
[----:B------:R-:W2:Y:S01]  /*c2d0*/  MUFU.EX2 R182, R11 ;  /* 0x0000000b00b67308 */ /* 0x000ea20000000800 */
[--C-:B------:R-:W-:Y:S02]  /*c2e0*/  FFMA.FTZ R27, R27, c[0x0][0x2d0], -R157.reuse ;  /* 0x0000b4001b1b7a23 */ /* 0x100fe4000001089d */
[--C-:B------:R-:W-:Y:S01]  /*c2f0*/  FFMA.FTZ R30, R30, c[0x0][0x2d0], -R157.reuse ;  /* 0x0000b4001e1e7a23 */ /* 0x100fe2000001089d */
[----:B-----5:R-:W-:Y:S01]  /*c300*/  F2FP.BF16.PACK_AB R161, R184, R185 ;  /* 0x000000b9b8a1723e */ /* 0x020fe200000010ff */
[----:B------:R-:W-:Y:S02]  /*c310*/  FMUL.FTZ R7, R0, R163 ;  /* 0x000000a300077220 */ /* 0x000fe40000410000 */
[----:B------:R-:W-:Y:S02]  /*c320*/  FFMA.FTZ R31, R31, c[0x0][0x2d0], -R157 ;  /* 0x0000b4001f1f7a23 */ /* 0x000fe4000001089d */
[C---:B------:R-:W-:Y:S01]  /*c330*/  FMUL.FTZ R36, R2.reuse, R36 ;  /* 0x0000002402247220 */ /* 0x040fe20000410000 */
[----:B------:R-:W-:Y:S01]  /*c340*/  MUFU.EX2 R180, R14 ;  /* 0x0000000e00b47308 */ /* 0x000fe20000000800 */
[----:B------:R-:W-:Y:S02]  /*c350*/  FMUL.FTZ R37, R2, R37 ;  /* 0x0000002502257220 */ /* 0x000fe40000410000 */
[C---:B------:R-:W-:Y:S02]  /*c360*/  FMUL.FTZ R38, R0.reuse, R38 ;  /* 0x0000002600267220 */ /* 0x040fe40000410000 */
[C---:B----4-:R-:W-:Y:S02]  /*c370*/  FMUL.FTZ R10, R0.reuse, R166 ;  /* 0x000000a6000a7220 */ /* 0x050fe40000410000 */
[----:B------:R-:W-:Y:S02]  /*c380*/  FMUL.FTZ R39, R0, R39 ;  /* 0x0000002700277220 */ /* 0x000fe40000410000 */
[C---:B------:R-:W-:Y:S01]  /*c390*/  FMUL.FTZ R40, R2.reuse, R40 ;  /* 0x0000002802287220 */ /* 0x040fe20000410000 */
[----:B------:R-:W-:Y:S01]  /*c3a0*/  MUFU.EX2 R188, R20 ;  /* 0x0000001400bc7308 */ /* 0x000fe20000000800 */
[----:B------:R-:W-:Y:S02]  /*c3b0*/  FMUL.FTZ R41, R2, R41 ;  /* 0x0000002902297220 */ /* 0x000fe40000410000 */
[----:B------:R-:W-:Y:S01]  /*c3c0*/  FMUL.FTZ R42, R0, R42 ;  /* 0x0000002a002a7220 */ /* 0x000fe20000410000 */
[----:B--2---:R-:W-:Y:S01]  /*c3d0*/  F2FP.BF16.PACK_AB R163, R182, R183 ;  /* 0x000000b7b6a3723e */ /* 0x004fe200000010ff */
[C---:B------:R-:W-:Y:S02]  /*c3e0*/  FMUL.FTZ R11, R0.reuse, R167 ;  /* 0x000000a7000b7220 */ /* 0x040fe40000410000 */
[----:B------:R-:W2:Y:S01]  /*c3f0*/  LDSM.16.MT88.4 R164, [R199+0x100] ;  /* 0x00010000c7a4783b */ /* 0x000ea20000004200 */
[----:B------:R-:W-:Y:S02]  /*c400*/  FMUL.FTZ R43, R0, R43 ;  /* 0x0000002b002b7220 */ /* 0x000fe40000410000 */
[----:B------:R-:W-:Y:S01]  /*c410*/  MUFU.EX2 R187, R21 ;  /* 0x0000001500bb7308 */ /* 0x000fe20000000800 */
[C---:B------:R-:W-:Y:S05]  /*c420*/  HMMA.16816.F32.BF16 R4, R160.reuse, R168, R4 ;  /* 0x000000a8a004723c */ /* 0x040fea0000041804 */
[C---:B------:R-:W-:Y:S02]  /*c430*/  FMUL.FTZ R44, R2.reuse, R44 ;  /* 0x0000002c022c7220 */ /* 0x040fe40000410000 */
[----:B------:R-:W-:Y:S01]  /*c440*/  FMUL.FTZ R45, R2, R45 ;  /* 0x0000002d022d7220 */ /* 0x000fe20000410000 */
[C---:B------:R-:W-:Y:S01]  /*c450*/  HMMA.16816.F32.BF16 R8, R160.reuse, R170, R8 ;  /* 0x000000aaa008723c */ /* 0x040fe20000041808 */
[----:B------:R-:W4:Y:S01]  /*c460*/  LDSM.16.MT88.4 R168, [R197+0x2100] ;  /* 0x00210000c5a8783b */ /* 0x000f220000004200 */
[----:B------:R-:W-:Y:S02]  /*c470*/  MUFU.EX2 R186, R24 ;  /* 0x0000001800ba7308 */ /* 0x000fe40000000800 */
[C---:B------:R-:W-:Y:S02]  /*c480*/  FMUL.FTZ R46, R0.reuse, R46 ;  /* 0x0000002e002e7220 */ /* 0x040fe40000410000 */
[----:B------:R-:W-:Y:S02]  /*c490*/  FMUL.FTZ R47, R0, R47 ;  /* 0x0000002f002f7220 */ /* 0x000fe40000410000 */
[C---:B---3--:R-:W-:Y:S04]  /*c4a0*/  HMMA.16816.F32.BF16 R132, R160.reuse, R172, R132 ;  /* 0x000000aca084723c */ /* 0x048fe80000041884 */
[----:B------:R-:W-:Y:S01]  /*c4b0*/  MUFU.EX2 R159, R30 ;  /* 0x0000001e009f7308 */ /* 0x000fe20000000800 */
[C---:B------:R-:W-:Y:S02]  /*c4c0*/  FMUL.FTZ R48, R2.reuse, R48 ;  /* 0x0000003002307220 */ /* 0x040fe40000410000 */
[----:B------:R-:W-:Y:S01]  /*c4d0*/  FMUL.FTZ R49, R2, R49 ;  /* 0x0000003102317220 */ /* 0x000fe20000410000 */
[C---:B------:R-:W-:Y:S01]  /*c4e0*/  HMMA.16816.F32.BF16 R136, R160.reuse, R174, R136 ;  /* 0x000000aea088723c */ /* 0x040fe20000041888 */
[----:B------:R-:W3:Y:S03]  /*c4f0*/  LDSM.16.MT88.4 R172, [R198+0x2100] ;  /* 0x00210000c6ac783b */ /* 0x000ee60000004200 */
[C---:B------:R-:W-:Y:S02]  /*c500*/  FMUL.FTZ R50, R0.reuse, R50 ;  /* 0x0000003200327220 */ /* 0x040fe40000410000 */
[----:B------:R-:W-:Y:S02]  /*c510*/  FMUL.FTZ R51, R0, R51 ;  /* 0x0000003300337220 */ /* 0x000fe40000410000 */
[C---:B-1----:R-:W-:Y:S01]  /*c520*/  HMMA.16816.F32.BF16 R140, R160.reuse, R176, R140 ;  /* 0x000000b0a08c723c */ /* 0x042fe2000004188c */
[----:B------:R-:W-:Y:S03]  /*c530*/  MUFU.EX2 R176, R22 ;  /* 0x0000001600b07308 */ /* 0x000fe60000000800 */
[C---:B------:R-:W-:Y:S02]  /*c540*/  FMUL.FTZ R52, R2.reuse, R52 ;  /* 0x0000003402347220 */ /* 0x040fe40000410000 */
[----:B------:R-:W-:Y:S02]  /*c550*/  FMUL.FTZ R53, R2, R53 ;  /* 0x0000003502357220 */ /* 0x000fe40000410000 */
[C---:B------:R-:W-:Y:S03]  /*c560*/  HMMA.16816.F32.BF16 R144, R160.reuse, R178, R144 ;  /* 0x000000b2a090723c */ /* 0x040fe60000041890 */
[----:B------:R1:W5:Y:S01]  /*c570*/  MUFU.EX2 R179, R15 ;  /* 0x0000000f00b37308 */ /* 0x0003620000000800 */
[C---:B------:R-:W-:Y:S02]  /*c580*/  FMUL.FTZ R54, R0.reuse, R54 ;  /* 0x0000003600367220 */ /* 0x040fe40000410000 */
[----:B------:R-:W-:Y:S02]  /*c590*/  FMUL.FTZ R55, R0, R55 ;  /* 0x0000003700377220 */ /* 0x000fe40000410000 */
[C---:B--2---:R-:W-:Y:S04]  /*c5a0*/  HMMA.16816.F32.BF16 R148, R160.reuse, R164, R148 ;  /* 0x000000a4a094723c */ /* 0x044fe80000041894 */
[C---:B------:R-:W-:Y:S01]  /*c5b0*/  FMUL.FTZ R56, R2.reuse, R56 ;  /* 0x0000003802387220 */ /* 0x040fe20000410000 */
[----:B------:R2:W-:Y:S01]  /*c5c0*/  MUFU.EX2 R178, R18 ;  /* 0x0000001200b27308 */ /* 0x0005e20000000800 */
[----:B------:R-:W-:Y:S02]  /*c5d0*/  FMUL.FTZ R57, R2, R57 ;  /* 0x0000003902397220 */ /* 0x000fe40000410000 */
[C---:B------:R-:W-:Y:S01]  /*c5e0*/  HMMA.16816.F32.BF16 R152, R160.reuse, R166, R152 ;  /* 0x000000a6a098723c */ /* 0x040fe20000041898 */
[----:B------:R-:W5:Y:S03]  /*c5f0*/  LDSM.16.MT88.4 R164, [R200+0x2100] ;  /* 0x00210000c8a4783b */ /* 0x000f660000004200 */
[C---:B------:R-:W-:Y:S02]  /*c600*/  FMUL.FTZ R58, R0.reuse, R58 ;  /* 0x0000003a003a7220 */ /* 0x040fe40000410000 */
[----:B------:R-:W-:Y:S01]  /*c610*/  FMUL.FTZ R59, R0, R59 ;  /* 0x0000003b003b7220 */ /* 0x000fe20000410000 */
[----:B------:R-:W5:Y:S01]  /*c620*/  MUFU.EX2 R177, R158 ;  /* 0x0000009e00b17308 */ /* 0x000f620000000800 */
[C---:B----4-:R-:W-:Y:S01]  /*c630*/  HMMA.16816.F32.BF16 R36, R160.reuse, R168, R36 ;  /* 0x000000a8a024723c */ /* 0x050fe20000041824 */
[----:B-1----:R-:W-:Y:S03]  /*c640*/  LDSM.16.MT88.4 R12, [R199+0x6100] ;  /* 0x00610000c70c783b */ /* 0x002fe60000004200 */
[C---:B------:R-:W-:Y:S02]  /*c650*/  FMUL.FTZ R60, R2.reuse, R60 ;  /* 0x0000003c023c7220 */ /* 0x040fe40000410000 */
[----:B------:R-:W-:Y:S02]  /*c660*/  FMUL.FTZ R61, R2, R61 ;  /* 0x0000003d023d7220 */ /* 0x000fe40000410000 */
[C---:B------:R-:W-:Y:S01]  /*c670*/  HMMA.16816.F32.BF16 R40, R160.reuse, R170, R40 ;  /* 0x000000aaa028723c */ /* 0x040fe20000041828 */
[----:B------:R-:W1:Y:S01]  /*c680*/  LDSM.16.MT88.4 R168, [R199+0x2100] ;  /* 0x00210000c7a8783b */ /* 0x000e620000004200 */
[----:B------:R-:W-:Y:S02]  /*c690*/  MUFU.EX2 R158, R31 ;  /* 0x0000001f009e7308 */ /* 0x000fe40000000800 */
[C---:B------:R-:W-:Y:S02]  /*c6a0*/  FMUL.FTZ R62, R0.reuse, R62 ;  /* 0x0000003e003e7220 */ /* 0x040fe40000410000 */
[----:B------:R-:W-:Y:S01]  /*c6b0*/  FMUL.FTZ R63, R0, R63 ;  /* 0x0000003f003f7220 */ /* 0x000fe20000410000 */
[----:B--2---:R-:W-:Y:S01]  /*c6c0*/  LDSM.16.MT88.4 R16, [R198+0x900] ;  /* 0x00090000c610783b */ /* 0x004fe20000004200 */
[C---:B---3--:R-:W-:Y:S04]  /*c6d0*/  HMMA.16816.F32.BF16 R44, R160.reuse, R172, R44 ;  /* 0x000000aca02c723c */ /* 0x048fe8000004182c */
[C---:B------:R-:W-:Y:S02]  /*c6e0*/  FMUL.FTZ R64, R2.reuse, R64 ;  /* 0x0000004002407220 */ /* 0x040fe40000410000 */
[----:B------:R-:W-:Y:S02]  /*c6f0*/  FMUL.FTZ R65, R2, R65 ;  /* 0x0000004102417220 */ /* 0x000fe40000410000 */
[C---:B------:R-:W-:Y:S01]  /*c700*/  HMMA.16816.F32.BF16 R48, R160.reuse, R174, R48 ;  /* 0x000000aea030723c */ /* 0x040fe20000041830 */
[----:B------:R-:W2:Y:S03]  /*c710*/  LDSM.16.MT88.4 R172, [R197+0x4100] ;  /* 0x00410000c5ac783b */ /* 0x000ea60000004200 */
[C---:B------:R-:W-:Y:S02]  /*c720*/  FMUL.FTZ R66, R0.reuse, R66 ;  /* 0x0000004200427220 */ /* 0x040fe40000410000 */
[----:B------:R-:W-:Y:S02]  /*c730*/  FMUL.FTZ R67, R0, R67 ;  /* 0x0000004300437220 */ /* 0x000fe40000410000 */
[C---:B------:R-:W-:Y:S01]  /*c740*/  FMUL.FTZ R68, R2.reuse, R68 ;  /* 0x0000004402447220 */ /* 0x040fe20000410000 */
[C---:B-----5:R-:W-:Y:S03]  /*c750*/  HMMA.16816.F32.BF16 R52, R160.reuse, R164, R52 ;  /* 0x000000a4a034723c */ /* 0x060fe60000041834 */
[----:B------:R-:W-:Y:S02]  /*c760*/  FMUL.FTZ R69, R2, R69 ;  /* 0x0000004502457220 */ /* 0x000fe40000410000 */
[C---:B------:R-:W-:Y:S02]  /*c770*/  FMUL.FTZ R70, R0.reuse, R70 ;  /* 0x0000004600467220 */ /* 0x040fe40000410000 */
[----:B------:R-:W-:Y:S01]  /*c780*/  FMUL.FTZ R71, R0, R71 ;  /* 0x0000004700477220 */ /* 0x000fe20000410000 */
[C---:B------:R-:W-:Y:S01]  /*c790*/  HMMA.16816.F32.BF16 R56, R160.reuse, R166, R56 ;  /* 0x000000a6a038723c */ /* 0x040fe20000041838 */
[----:B------:R-:W3:Y:S03]  /*c7a0*/  LDSM.16.MT88.4 R164, [R198+0x4100] ;  /* 0x00410000c6a4783b */ /* 0x000ee60000004200 */
        /* <DEDUP_REMOVED lines=16> */
[C---:B------:R-:W-:Y:S01]  /*c8b0*/  FMUL.FTZ R82, R0.reuse, R82 ;  /* 0x0000005200527220 */ /* 0x040fe20000410000 */
[C---:B---3--:R-:W-:Y:S03]  /*c8c0*/  HMMA.16816.F32.BF16 R76, R160.reuse, R164, R76 ;  /* 0x000000a4a04c723c */ /* 0x048fe6000004184c */
[----:B------:R-:W-:Y:S02]  /*c8d0*/  FMUL.FTZ R83, R0, R83 ;  /* 0x0000005300537220 */ /* 0x000fe40000410000 */
[C---:B------:R-:W-:Y:S02]  /*c8e0*/  FMUL.FTZ R84, R2.reuse, R84 ;  /* 0x0000005402547220 */ /* 0x040fe40000410000 */
[----:B------:R-:W-:Y:S02]  /*c8f0*/  FMUL.FTZ R85, R2, R85 ;  /* 0x0000005502557220 */ /* 0x000fe40000410000 */
[C---:B------:R-:W-:Y:S01]  /*c900*/  FMUL.FTZ R86, R0.reuse, R86 ;  /* 0x0000005600567220 */ /* 0x040fe20000410000 */
[C---:B------:R-:W-:Y:S01]  /*c910*/  HMMA.16816.F32.BF16 R80, R160.reuse, R166, R80 ;  /* 0x000000a6a050723c */ /* 0x040fe20000041850 */
[----:B------:R-:W3:Y:S02]  /*c920*/  LDSM.16.MT88.4 R164, [R197+0x6100] ;  /* 0x00610000c5a4783b */ /* 0x000ee40000004200 */
[----:B------:R-:W-:Y:S02]  /*c930*/  FMUL.FTZ R87, R0, R87 ;  /* 0x0000005700577220 */ /* 0x000fe40000410000 */
[C---:B------:R-:W-:Y:S02]  /*c940*/  FMUL.FTZ R88, R2.reuse, R88 ;  /* 0x0000005802587220 */ /* 0x040fe40000410000 */
[----:B------:R-:W-:Y:S02]  /*c950*/  FMUL.FTZ R89, R2, R89 ;  /* 0x0000005902597220 */ /* 0x000fe40000410000 */
[C---:B------:R-:W-:Y:S01]  /*c960*/  FMUL.FTZ R90, R0.reuse, R90 ;  /* 0x0000005a005a7220 */ /* 0x040fe20000410000 */
[C---:B-1----:R-:W-:Y:S03]  /*c970*/  HMMA.16816.F32.BF16 R84, R160.reuse, R168, R84 ;  /* 0x000000a8a054723c */ /* 0x042fe60000041854 */
[----:B------:R-:W-:Y:S02]  /*c980*/  FMUL.FTZ R91, R0, R91 ;  /* 0x0000005b005b7220 */ /* 0x000fe40000410000 */
[C---:B------:R-:W-:Y:S02]  /*c990*/  FMUL.FTZ R92, R2.reuse, R92 ;  /* 0x0000005c025c7220 */ /* 0x040fe40000410000 */
[----:B------:R-:W-:Y:S02]  /*c9a0*/  FMUL.FTZ R93, R2, R93 ;  /* 0x0000005d025d7220 */ /* 0x000fe40000410000 */
[C---:B------:R-:W-:Y:S01]  /*c9b0*/  FMUL.FTZ R94, R0.reuse, R94 ;  /* 0x0000005e005e7220 */ /* 0x040fe20000410000 */
[C---:B------:R-:W-:Y:S01]  /*c9c0*/  HMMA.16816.F32.BF16 R88, R160.reuse, R170, R88 ;  /* 0x000000aaa058723c */ /* 0x040fe20000041858 */
[----:B------:R-:W1:Y:S02]  /*c9d0*/  LDSM.16.MT88.4 R168, [R198+0x6100] ;  /* 0x00610000c6a8783b */ /* 0x000e640000004200 */
[----:B------:R-:W-:Y:S02]  /*c9e0*/  FMUL.FTZ R95, R0, R95 ;  /* 0x0000005f005f7220 */ /* 0x000fe40000410000 */
[C---:B------:R-:W-:Y:S02]  /*c9f0*/  FMUL.FTZ R96, R2.reuse, R96 ;  /* 0x0000006002607220 */ /* 0x040fe40000410000 */
[----:B------:R-:W-:Y:S02]  /*ca00*/  FMUL.FTZ R97, R2, R97 ;  /* 0x0000006102617220 */ /* 0x000fe40000410000 */
[C---:B------:R-:W-:Y:S01]  /*ca10*/  FMUL.FTZ R98, R0.reuse, R98 ;  /* 0x0000006200627220 */ /* 0x040fe20000410000 */
[C---:B--2---:R-:W-:Y:S03]  /*ca20*/  HMMA.16816.F32.BF16 R92, R160.reuse, R172, R92 ;  /* 0x000000aca05c723c */ /* 0x044fe6000004185c */
[----:B------:R-:W-:Y:S02]  /*ca30*/  FMUL.FTZ R99, R0, R99 ;  /* 0x0000006300637220 */ /* 0x000fe40000410000 */
[C---:B------:R-:W-:Y:S02]  /*ca40*/  FMUL.FTZ R100, R2.reuse, R100 ;  /* 0x0000006402647220 */ /* 0x040fe40000410000 */
[----:B------:R-:W-:Y:S02]  /*ca50*/  FMUL.FTZ R101, R2, R101 ;  /* 0x0000006502657220 */ /* 0x000fe40000410000 */
[C---:B------:R-:W-:Y:S01]  /*ca60*/  FMUL.FTZ R102, R0.reuse, R102 ;  /* 0x0000006600667220 */ /* 0x040fe20000410000 */
[C---:B------:R-:W-:Y:S01]  /*ca70*/  HMMA.16816.F32.BF16 R96, R160.reuse, R174, R96 ;  /* 0x000000aea060723c */ /* 0x040fe20000041860 */
[----:B------:R-:W2:Y:S02]  /*ca80*/  LDSM.16.MT88.4 R172, [R200+0x6100] ;  /* 0x00610000c8ac783b */ /* 0x000ea40000004200 */
[----:B------:R-:W-:Y:S02]  /*ca90*/  FMUL.FTZ R103, R0, R103 ;  /* 0x0000006700677220 */ /* 0x000fe40000410000 */
        /* <DEDUP_REMOVED lines=31> */
[----:B------:R-:W-:Y:S02]  /*cc90*/  LDSM.16.MT88.4 R172, [R198+0x2900] ;  /* 0x00290000c6ac783b */ /* 0x000fe40000004200 */
[----:B------:R-:W-:Y:S02]  /*cca0*/  FMUL.FTZ R127, R0, R127 ;  /* 0x0000007f007f7220 */ /* 0x000fe40000410000 */
[C---:B------:R-:W-:Y:S02]  /*ccb0*/  FMUL.FTZ R128, R2.reuse, R128 ;  /* 0x0000008002807220 */ /* 0x040fe40000410000 */
[----:B------:R-:W-:Y:S02]  /*ccc0*/  FMUL.FTZ R129, R2, R129 ;  /* 0x0000008102817220 */ /* 0x000fe40000410000 */
[C---:B------:R-:W-:Y:S01]  /*ccd0*/  FMUL.FTZ R130, R0.reuse, R130 ;  /* 0x0000008200827220 */ /* 0x040fe20000410000 */
[C---:B------:R-:W-:Y:S03]  /*cce0*/  HMMA.16816.F32.BF16 R124, R160.reuse, R12, R124 ;  /* 0x0000000ca07c723c */ /* 0x040fe6000004187c */
[----:B------:R-:W-:Y:S02]  /*ccf0*/  FMUL.FTZ R131, R0, R131 ;  /* 0x0000008300837220 */ /* 0x000fe40000410000 */
[--C-:B------:R-:W-:Y:S02]  /*cd00*/  FFMA.FTZ R32, R32, c[0x0][0x2d0], -R181.reuse ;  /* 0x0000b40020207a23 */ /* 0x100fe400000108b5 */
[----:B------:R-:W-:Y:S01]  /*cd10*/  F2FP.BF16.PACK_AB R12, R191, R192 ;  /* 0x000000c0bf0c723e */ /* 0x000fe200000010ff */
[----:B------:R-:W-:Y:S01]  /*cd20*/  FFMA.FTZ R33, R33, c[0x0][0x2d0], -R181 ;  /* 0x0000b40021217a23 */ /* 0x000fe200000108b5 */
[----:B------:R-:W-:Y:S01]  /*cd30*/  F2FP.BF16.PACK_AB R13, R179, R180 ;  /* 0x000000b4b30d723e */ /* 0x000fe200000010ff */
[----:B------:R-:W-:Y:S01]  /*cd40*/  HMMA.16816.F32.BF16 R128, R160, R14, R128 ;  /* 0x0000000ea080723c */ /* 0x000fe20000041880 */
[----:B------:R-:W2:Y:S01]  /*cd50*/  LDSM.16.MT88.4 R160, [R199+0x900] ;  /* 0x00090000c7a0783b */ /* 0x000ea20000004200 */
[----:B------:R-:W-:Y:S01]  /*cd60*/  MUFU.EX2 R32, R32 ;  /* 0x0000002000207308 */ /* 0x000fe20000000800 */
[--C-:B------:R-:W-:Y:S02]  /*cd70*/  FFMA.FTZ R34, R34, c[0x0][0x2d0], -R157.reuse ;  /* 0x0000b40022227a23 */ /* 0x100fe4000001089d */
[----:B------:R-:W-:Y:S02]  /*cd80*/  FFMA.FTZ R157, R35, c[0x0][0x2d0], -R157 ;  /* 0x0000b400239d7a23 */ /* 0x000fe4000001089d */
[----:B------:R-:W-:Y:S01]  /*cd90*/  F2FP.BF16.PACK_AB R14, R189, R190 ;  /* 0x000000bebd0e723e */ /* 0x000fe200000010ff */
[----:B------:R-:W-:Y:S01]  /*cda0*/  FFMA.FTZ R2, R2, R244, R226 ;  /* 0x000000f402027223 */ /* 0x000fe200000100e2 */
[----:B------:R-:W-:Y:S03]  /*cdb0*/  F2FP.BF16.PACK_AB R15, R177, R178 ;  /* 0x000000b2b10f723e */ /* 0x000fe600000010ff */
[----:B------:R-:W-:Y:S01]  /*cdc0*/  MUFU.EX2 R33, R33 ;  /* 0x0000002100217308 */ /* 0x000fe20000000800 */
[----:B------:R-:W-:Y:S02]  /*cdd0*/  FFMA.FTZ R0, R0, R245, R185 ;  /* 0x000000f500007223 */ /* 0x000fe400000100b9 */
[----:B------:R-:W-:Y:S01]  /*cde0*/  FADD.FTZ R2, R195, R2 ;  /* 0x00000002c3027221 */ /* 0x000fe20000010000 */
[C---:B---3--:R-:W-:Y:S05]  /*cdf0*/  HMMA.16816.F32.BF16 R4, R12.reuse, R164, R4 ;  /* 0x000000a40c04723c */ /* 0x048fea0000041804 */
[----:B------:R-:W-:Y:S01]  /*ce00*/  FADD.FTZ R0, R184, R0 ;  /* 0x00000000b8007221 */ /* 0x000fe20000010000 */
[----:B------:R-:W-:Y:S01]  /*ce10*/  MUFU.EX2 R34, R34 ;  /* 0x0000002200227308 */ /* 0x000fe20000000800 */
[----:B------:R-:W-:Y:S01]  /*ce20*/  FADD.FTZ R2, R194, R2 ;  /* 0x00000002c2027221 */ /* 0x000fe20000010000 */
[C---:B------:R-:W-:Y:S01]  /*ce30*/  HMMA.16816.F32.BF16 R8, R12.reuse, R166, R8 ;  /* 0x000000a60c08723c */ /* 0x040fe20000041808 */
[----:B------:R-:W3:Y:S03]  /*ce40*/  LDSM.16.MT88.4 R164, [R197+0x2900] ;  /* 0x00290000c5a4783b */ /* 0x000ee60000004200 */
[----:B------:R-:W-:Y:S02]  /*ce50*/  FADD.FTZ R0, R183, R0 ;  /* 0x00000000b7007221 */ /* 0x000fe40000010000 */
[----:B------:R-:W-:Y:S02]  /*ce60*/  FADD.FTZ R2, R193, R2 ;  /* 0x00000002c1027221 */ /* 0x000fe40000010000 */
[C---:B------:R-:W-:Y:S01]  /*ce70*/  HMMA.16816.F32.BF16 R132, R12.reuse, R16, R132 ;  /* 0x000000100c84723c */ /* 0x040fe20000041884 */
[----:B------:R-:W-:Y:S03]  /*ce80*/  MUFU.EX2 R157, R157 ;  /* 0x0000009d009d7308 */ /* 0x000fe60000000800 */
[----:B------:R-:W-:Y:S02]  /*ce90*/  FADD.FTZ R0, R182, R0 ;  /* 0x00000000b6007221 */ /* 0x000fe40000010000 */
[----:B------:R-:W-:Y:S02]  /*cea0*/  FADD.FTZ R2, R192, R2 ;  /* 0x00000002c0027221 */ /* 0x000fe40000010000 */
[C---:B------:R-:W-:Y:S01]  /*ceb0*/  HMMA.16816.F32.BF16 R136, R12.reuse, R18, R136 ;  /* 0x000000120c88723c */ /* 0x040fe20000041888 */
[----:B------:R-:W4:Y:S03]  /*cec0*/  LDSM.16.MT88.4 R16, [R200+0x2900] ;  /* 0x00290000c810783b */ /* 0x000f260000004200 */
[----:B------:R-:W-:Y:S02]  /*ced0*/  FADD.FTZ R0, R180, R0 ;  /* 0x00000000b4007221 */ /* 0x000fe40000010000 */
[----:B------:R-:W-:Y:S02]  /*cee0*/  FADD.FTZ R2, R191, R2 ;  /* 0x00000002bf027221 */ /* 0x000fe40000010000 */
[C---:B-1----:R-:W-:Y:S04]  /*cef0*/  HMMA.16816.F32.BF16 R140, R12.reuse, R168, R140 ;  /* 0x000000a80c8c723c */ /* 0x042fe8000004188c */
[----:B------:R-:W-:Y:S02]  /*cf00*/  FADD.FTZ R0, R179, R0 ;  /* 0x00000000b3007221 */ /* 0x000fe40000010000 */
[----:B------:R-:W-:Y:S02]  /*cf10*/  FADD.FTZ R2, R190, R2 ;  /* 0x00000002be027221 */ /* 0x000fe40000010000 */
[C---:B------:R-:W-:Y:S01]  /*cf20*/  HMMA.16816.F32.BF16 R144, R12.reuse, R170, R144 ;  /* 0x000000aa0c90723c */ /* 0x040fe20000041890 */
[----:B------:R-:W1:Y:S03]  /*cf30*/  LDSM.16.MT88.4 R168, [R199+0x2900] ;  /* 0x00290000c7a8783b */ /* 0x000e660000004200 */
[----:B------:R-:W-:Y:S02]  /*cf40*/  FADD.FTZ R0, R178, R0 ;  /* 0x00000000b2007221 */ /* 0x000fe40000010000 */
[----:B------:R-:W-:Y:S02]  /*cf50*/  FADD.FTZ R2, R189, R2 ;  /* 0x00000002bd027221 */ /* 0x000fe40000010000 */
[C---:B--2---:R-:W-:Y:S04]  /*cf60*/  HMMA.16816.F32.BF16 R148, R12.reuse, R160, R148 ;  /* 0x000000a00c94723c */ /* 0x044fe80000041894 */
[----:B------:R-:W-:Y:S02]  /*cf70*/  FADD.FTZ R0, R177, R0 ;  /* 0x00000000b1007221 */ /* 0x000fe40000010000 */
[----:B------:R-:W-:Y:S02]  /*cf80*/  FADD.FTZ R2, R188, R2 ;  /* 0x00000002bc027221 */ /* 0x000fe40000010000 */
[C---:B------:R-:W-:Y:S01]  /*cf90*/  HMMA.16816.F32.BF16 R152, R12.reuse, R162, R152 ;  /* 0x000000a20c98723c */ /* 0x040fe20000041898 */
[----:B------:R-:W2:Y:S03]  /*cfa0*/  LDSM.16.MT88.4 R160, [R197+0x4900] ;  /* 0x00490000c5a0783b */ /* 0x000ea60000004200 */
[----:B------:R-:W-:Y:S02]  /*cfb0*/  FADD.FTZ R0, R176, R0 ;  /* 0x00000000b0007221 */ /* 0x000fe40000010000 */
[----:B------:R-:W-:Y:S02]  /*cfc0*/  FADD.FTZ R2, R187, R2 ;  /* 0x00000002bb027221 */ /* 0x000fe40000010000 */
[C---:B---3--:R-:W-:Y:S04]  /*cfd0*/  HMMA.16816.F32.BF16 R36, R12.reuse, R164, R36 ;  /* 0x000000a40c24723c */ /* 0x048fe80000041824 */
[----:B------:R-:W-:Y:S04]  /*cfe0*/  FADD.FTZ R2, R186, R2 ;  /* 0x00000002ba027221 */ /* 0x000fe80000010000 */
[C---:B------:R-:W-:Y:S01]  /*cff0*/  HMMA.16816.F32.BF16 R40, R12.reuse, R166, R40 ;  /* 0x000000a60c28723c */ /* 0x040fe20000041828 */
[----:B------:R-:W3:Y:S07]  /*d000*/  LDSM.16.MT88.4 R164, [R198+0x4900] ;  /* 0x00490000c6a4783b */ /* 0x000eee0000004200 */
[C---:B------:R-:W-:Y:S08]  /*d010*/  HMMA.16816.F32.BF16 R44, R12.reuse, R172, R44 ;  /* 0x000000ac0c2c723c */ /* 0x040ff0000004182c */
[C---:B------:R-:W-:Y:S01]  /*d020*/  HMMA.16816.F32.BF16 R48, R12.reuse, R174, R48 ;  /* 0x000000ae0c30723c */ /* 0x040fe20000041830 */
[----:B------:R-:W5:Y:S07]  /*d030*/  LDSM.16.MT88.4 R172, [R200+0x4900] ;  /* 0x00490000c8ac783b */ /* 0x000f6e0000004200 */
[C---:B----4-:R-:W-:Y:S08]  /*d040*/  HMMA.16816.F32.BF16 R52, R12.reuse, R16, R52 ;  /* 0x000000100c34723c */ /* 0x050ff00000041834 */
[C---:B------:R-:W-:Y:S01]  /*d050*/  HMMA.16816.F32.BF16 R56, R12.reuse, R18, R56 ;  /* 0x000000120c38723c */ /* 0x040fe20000041838 */
[----:B------:R-:W4:Y:S07]  /*d060*/  LDSM.16.MT88.4 R16, [R199+0x4900] ;  /* 0x00490000c710783b */ /* 0x000f2e0000004200 */
[C---:B-1----:R-:W-:Y:S08]  /*d070*/  HMMA.16816.F32.BF16 R60, R12.reuse, R168, R60 ;  /* 0x000000a80c3c723c */ /* 0x042ff0000004183c */
[C---:B------:R-:W-:Y:S01]  /*d080*/  HMMA.16816.F32.BF16 R64, R12.reuse, R170, R64 ;  /* 0x000000aa0c40723c */ /* 0x040fe20000041840 */
[----:B------:R-:W-:Y:S07]  /*d090*/  LDSM.16.MT88.4 R168, [R198+0x1100] ;  /* 0x00110000c6a8783b */ /* 0x000fee0000004200 */
[C---:B--2---:R-:W-:Y:S08]  /*d0a0*/  HMMA.16816.F32.BF16 R68, R12.reuse, R160, R68 ;  /* 0x000000a00c44723c */ /* 0x044ff00000041844 */
[C---:B------:R-:W-:Y:S01]  /*d0b0*/  HMMA.16816.F32.BF16 R72, R12.reuse, R162, R72 ;  /* 0x000000a20c48723c */ /* 0x040fe20000041848 */
[----:B------:R-:W1:Y:S07]  /*d0c0*/  LDSM.16.MT88.4 R160, [R197+0x6900] ;  /* 0x00690000c5a0783b */ /* 0x000e6e0000004200 */
[C---:B---3--:R-:W-:Y:S08]  /*d0d0*/  HMMA.16816.F32.BF16 R76, R12.reuse, R164, R76 ;  /* 0x000000a40c4c723c */ /* 0x048ff0000004184c */
[C---:B------:R-:W-:Y:S01]  /*d0e0*/  HMMA.16816.F32.BF16 R80, R12.reuse, R166, R80 ;  /* 0x000000a60c50723c */ /* 0x040fe20000041850 */
[----:B------:R-:W2:Y:S07]  /*d0f0*/  LDSM.16.MT88.4 R164, [R198+0x6900] ;  /* 0x00690000c6a4783b */ /* 0x000eae0000004200 */
[C---:B-----5:R-:W-:Y:S01]  /*d100*/  HMMA.16816.F32.BF16 R84, R12.reuse, R172, R84 ;  /* 0x000000ac0c54723c */ /* 0x060fe20000041854 */
[----:B------:R-:W-:Y:S07]  /*d110*/  MUFU.EX2 R173, R26 ;  /* 0x0000001a00ad7308 */ /* 0x000fee0000000800 */
[C---:B------:R-:W-:Y:S03]  /*d120*/  HMMA.16816.F32.BF16 R88, R12.reuse, R174, R88 ;  /* 0x000000ae0c58723c */ /* 0x040fe60000041858 */
[----:B------:R3:W5:Y:S05]  /*d130*/  MUFU.EX2 R174, R23 ;  /* 0x0000001700ae7308 */ /* 0x00076a0000000800 */
[C---:B----4-:R-:W-:Y:S05]  /*d140*/  HMMA.16816.F32.BF16 R92, R12.reuse, R16, R92 ;  /* 0x000000100c5c723c */ /* 0x050fea000004185c */
[----:B------:R-:W4:Y:S03]  /*d150*/  MUFU.EX2 R175, R25 ;  /* 0x0000001900af7308 */ /* 0x000f260000000800 */
[C---:B------:R-:W-:Y:S01]  /*d160*/  HMMA.16816.F32.BF16 R96, R12.reuse, R18, R96 ;  /* 0x000000120c60723c */ /* 0x040fe20000041860 */
[----:B------:R-:W-:Y:S06]  /*d170*/  LDSM.16.MT88.4 R16, [R199+0x6900] ;  /* 0x00690000c710783b */ /* 0x000fec0000004200 */
[----:B------:R2:W2:Y:S01]  /*d180*/  MUFU.EX2 R172, R27 ;  /* 0x0000001b00ac7308 */ /* 0x0004a20000000800 */
[C---:B-1----:R-:W-:Y:S01]  /*d190*/  HMMA.16816.F32.BF16 R100, R12.reuse, R160, R100 ;  /* 0x000000a00c64723c */ /* 0x042fe20000041864 */
[----:B---3--:R-:W1:Y:S03]  /*d1a0*/  LDSM.16.MT88.4 R20, [R200+0x6900] ;  /* 0x00690000c814783b */ /* 0x008e660000004200 */
[----:B-----5:R-:W-:Y:S04]  /*d1b0*/  FADD.FTZ R0, R174, R0 ;  /* 0x00000000ae007221 */ /* 0x020fe80000010000 */
[C---:B------:R-:W-:Y:S01]  /*d1c0*/  HMMA.16816.F32.BF16 R104, R12.reuse, R162, R104 ;  /* 0x000000a20c68723c */ /* 0x040fe20000041868 */
[----:B------:R-:W3:Y:S03]  /*d1d0*/  LDSM.16.MT88.4 R160, [R197+0x1100] ;  /* 0x00110000c5a0783b */ /* 0x000ee60000004200 */
[----:B------:R-:W-:Y:S02]  /*d1e0*/  FADD.FTZ R0, R173, R0 ;  /* 0x00000000ad007221 */ /* 0x000fe40000010000 */
[----:B----4-:R-:W-:Y:S02]  /*d1f0*/  FADD.FTZ R2, R175, R2 ;  /* 0x00000002af027221 */ /* 0x010fe40000010000 */
[C---:B--2---:R-:W-:Y:S01]  /*d200*/  HMMA.16816.F32.BF16 R108, R12.reuse, R164, R108 ;  /* 0x000000a40c6c723c */ /* 0x044fe2000004186c */
[----:B------:R-:W2:Y:S07]  /*d210*/  LDSM.16.MT88.4 R24, [R200+0x1100] ;  /* 0x00110000c818783b */ /* 0x000eae0000004200 */
[C---:B------:R-:W-:Y:S04]  /*d220*/  HMMA.16816.F32.BF16 R112, R12.reuse, R166, R112 ;  /* 0x000000a60c70723c */ /* 0x040fe80000041870 */
[----:B------:R-:W-:Y:S01]  /*d230*/  FADD.FTZ R0, R172, R0 ;  /* 0x00000000ac007221 */ /* 0x000fe20000010000 */
[----:B------:R-:W-:Y:S03]  /*d240*/  LDSM.16.MT88.4 R164, [R200+0x3100] ;  /* 0x00310000c8a4783b */ /* 0x000fe60000004200 */
[C---:B-1----:R-:W-:Y:S08]  /*d250*/  HMMA.16816.F32.BF16 R116, R12.reuse, R20, R116 ;  /* 0x000000140c74723c */ /* 0x042ff00000041874 */
[C---:B------:R-:W-:Y:S01]  /*d260*/  HMMA.16816.F32.BF16 R120, R12.reuse, R22, R120 ;  /* 0x000000160c78723c */ /* 0x040fe20000041878 */
[----:B------:R-:W-:Y:S07]  /*d270*/  LDSM.16.MT88.4 R20, [R197+0x3100] ;  /* 0x00310000c514783b */ /* 0x000fee0000004200 */
[C---:B------:R-:W-:Y:S08]  /*d280*/  HMMA.16816.F32.BF16 R124, R12.reuse, R16, R124 ;  /* 0x000000100c7c723c */ /* 0x040ff0000004187c */
[----:B------:R-:W-:Y:S01]  /*d290*/  HMMA.16816.F32.BF16 R128, R12, R18, R128 ;  /* 0x000000120c80723c */ /* 0x000fe20000041880 */
[----:B------:R-:W1:Y:S06]  /*d2a0*/  LDSM.16.MT88.4 R16, [R199+0x1100] ;  /* 0x00110000c710783b */ /* 0x000e6c0000004200 */
[----:B------:R-:W-:Y:S02]  /*d2b0*/  F2FP.BF16.PACK_AB R12, R187, R188 ;  /* 0x000000bcbb0c723e */ /* 0x000fe400000010ff */
[----:B------:R-:W-:Y:S03]  /*d2c0*/  F2FP.BF16.PACK_AB R13, R174, R176 ;  /* 0x000000b0ae0d723e */ /* 0x000fe600000010ff */
[----:B------:R-:W-:Y:S02]  /*d2d0*/  F2FP.BF16.PACK_AB R14, R175, R186 ;  /* 0x000000baaf0e723e */ /* 0x000fe400000010ff */
[----:B------:R-:W-:Y:S07]  /*d2e0*/  F2FP.BF16.PACK_AB R15, R172, R173 ;  /* 0x000000adac0f723e */ /* 0x000fee00000010ff */
[C---:B---3--:R-:W-:Y:S08]  /*d2f0*/  HMMA.16816.F32.BF16 R4, R12.reuse, R160, R4 ;  /* 0x000000a00c04723c */ /* 0x048ff00000041804 */
[C---:B------:R-:W-:Y:S01]  /*d300*/  HMMA.16816.F32.BF16 R8, R12.reuse, R162, R8 ;  /* 0x000000a20c08723c */ /* 0x040fe20000041808 */
[----:B------:R-:W3:Y:S07]  /*d310*/  LDSM.16.MT88.4 R160, [R198+0x3100] ;  /* 0x00310000c6a0783b */ /* 0x000eee0000004200 */
[C---:B------:R-:W-:Y:S01]  /*d320*/  HMMA.16816.F32.BF16 R132, R12.reuse, R168, R132 ;  /* 0x000000a80c84723c */ /* 0x040fe20000041884 */
[----:B------:R-:W4:Y:S07]  /*d330*/  MUFU.EX2 R169, R28 ;  /* 0x0000001c00a97308 */ /* 0x000f2e0000000800 */
[C---:B------:R-:W-:Y:S03]  /*d340*/  HMMA.16816.F32.BF16 R136, R12.reuse, R170, R136 ;  /* 0x000000aa0c88723c */ /* 0x040fe60000041888 */
[----:B------:R5:W3:Y:S05]  /*d350*/  MUFU.EX2 R168, R29 ;  /* 0x0000001d00a87308 */ /* 0x000aea0000000800 */
[C---:B--2---:R-:W-:Y:S08]  /*d360*/  HMMA.16816.F32.BF16 R140, R12.reuse, R24, R140 ;  /* 0x000000180c8c723c */ /* 0x044ff0000004188c */
[C---:B------:R-:W-:Y:S01]  /*d370*/  HMMA.16816.F32.BF16 R144, R12.reuse, R26, R144 ;  /* 0x0000001a0c90723c */ /* 0x040fe20000041890 */
[----:B------:R-:W2:Y:S03]  /*d380*/  LDSM.16.MT88.4 R24, [R199+0x3100] ;  /* 0x00310000c718783b */ /* 0x000ea60000004200 */
[----:B----4-:R-:W-:Y:S04]  /*d390*/  FADD.FTZ R2, R169, R2 ;  /* 0x00000002a9027221 */ /* 0x010fe80000010000 */
[C---:B-1----:R-:W-:Y:S01]  /*d3a0*/  HMMA.16816.F32.BF16 R148, R12.reuse, R16, R148 ;  /* 0x000000100c94723c */ /* 0x042fe20000041894 */
[----:B-----5:R-:W-:Y:S07]  /*d3b0*/  LDSM.16.MT88.4 R28, [R199+0x7100] ;  /* 0x00710000c71c783b */ /* 0x020fee0000004200 */
[C---:B------:R-:W-:Y:S01]  /*d3c0*/  HMMA.16816.F32.BF16 R152, R12.reuse, R18, R152 ;  /* 0x000000120c98723c */ /* 0x040fe20000041898 */
[----:B------:R-:W1:Y:S07]  /*d3d0*/  LDSM.16.MT88.4 R16, [R197+0x5100] ;  /* 0x00510000c510783b */ /* 0x000e6e0000004200 */
[C---:B------:R-:W-:Y:S08]  /*d3e0*/  HMMA.16816.F32.BF16 R36, R12.reuse, R20, R36 ;  /* 0x000000140c24723c */ /* 0x040ff00000041824 */
[C---:B------:R-:W-:Y:S01]  /*d3f0*/  HMMA.16816.F32.BF16 R40, R12.reuse, R22, R40 ;  /* 0x000000160c28723c */ /* 0x040fe20000041828 */
[----:B------:R-:W4:Y:S07]  /*d400*/  LDSM.16.MT88.4 R20, [R198+0x5100] ;  /* 0x00510000c614783b */ /* 0x000f2e0000004200 */
[C---:B---3--:R-:W-:Y:S08]  /*d410*/  HMMA.16816.F32.BF16 R44, R12.reuse, R160, R44 ;  /* 0x000000a00c2c723c */ /* 0x048ff0000004182c */
[C---:B------:R-:W-:Y:S01]  /*d420*/  HMMA.16816.F32.BF16 R48, R12.reuse, R162, R48 ;  /* 0x000000a20c30723c */ /* 0x040fe20000041830 */
[----:B------:R-:W3:Y:S07]  /*d430*/  LDSM.16.MT88.4 R160, [R200+0x5100] ;  /* 0x00510000c8a0783b */ /* 0x000eee0000004200 */
[C---:B------:R-:W-:Y:S08]  /*d440*/  HMMA.16816.F32.BF16 R52, R12.reuse, R164, R52 ;  /* 0x000000a40c34723c */ /* 0x040ff00000041834 */
[C---:B------:R-:W-:Y:S01]  /*d450*/  HMMA.16816.F32.BF16 R56, R12.reuse, R166, R56 ;  /* 0x000000a60c38723c */ /* 0x040fe20000041838 */
[----:B------:R-:W5:Y:S07]  /*d460*/  LDSM.16.MT88.4 R164, [R199+0x5100] ;  /* 0x00510000c7a4783b */ /* 0x000f6e0000004200 */
[C---:B--2---:R-:W-:Y:S08]  /*d470*/  HMMA.16816.F32.BF16 R60, R12.reuse, R24, R60 ;  /* 0x000000180c3c723c */ /* 0x044ff0000004183c */
[C---:B------:R-:W-:Y:S01]  /*d480*/  HMMA.16816.F32.BF16 R64, R12.reuse, R26, R64 ;  /* 0x0000001a0c40723c */ /* 0x040fe20000041840 */
[----:B------:R-:W-:Y:S07]  /*d490*/  LDSM.16.MT88.4 R24, [R200+0x7100] ;  /* 0x00710000c818783b */ /* 0x000fee0000004200 */
[C---:B-1----:R-:W-:Y:S08]  /*d4a0*/  HMMA.16816.F32.BF16 R68, R12.reuse, R16, R68 ;  /* 0x000000100c44723c */ /* 0x042ff00000041844 */
[C---:B------:R-:W-:Y:S01]  /*d4b0*/  HMMA.16816.F32.BF16 R72, R12.reuse, R18, R72 ;  /* 0x000000120c48723c */ /* 0x040fe20000041848 */
[----:B------:R-:W1:Y:S07]  /*d4c0*/  LDSM.16.MT88.4 R16, [R197+0x7100] ;  /* 0x00710000c510783b */ /* 0x000e6e0000004200 */
[C---:B----4-:R-:W-:Y:S08]  /*d4d0*/  HMMA.16816.F32.BF16 R76, R12.reuse, R20, R76 ;  /* 0x000000140c4c723c */ /* 0x050ff0000004184c */
[C---:B------:R-:W-:Y:S01]  /*d4e0*/  HMMA.16816.F32.BF16 R80, R12.reuse, R22, R80 ;  /* 0x000000160c50723c */ /* 0x040fe20000041850 */
[----:B------:R-:W2:Y:S07]  /*d4f0*/  LDSM.16.MT88.4 R20, [R198+0x7100] ;  /* 0x00710000c614783b */ /* 0x000eae0000004200 */
[C---:B---3--:R-:W-:Y:S08]  /*d500*/  HMMA.16816.F32.BF16 R84, R12.reuse, R160, R84 ;  /* 0x000000a00c54723c */ /* 0x048ff00000041854 */
[C---:B------:R-:W-:Y:S08]  /*d510*/  HMMA.16816.F32.BF16 R88, R12.reuse, R162, R88 ;  /* 0x000000a20c58723c */ /* 0x040ff00000041858 */
        /* <DEDUP_REMOVED lines=11> */
[----:B------:R-:W4:Y:S07]  /*d5d0*/  LDSM.16.MT88.4 R24, [R199+0x1900] ;  /* 0x00190000c718783b */ /* 0x000f2e0000004200 */
[C---:B------:R-:W-:Y:S08]  /*d5e0*/  HMMA.16816.F32.BF16 R124, R12.reuse, R28, R124 ;  /* 0x0000001c0c7c723c */ /* 0x040ff0000004187c */
[----:B------:R-:W-:Y:S07]  /*d5f0*/  HMMA.16816.F32.BF16 R128, R12, R30, R128 ;  /* 0x0000001e0c80723c */ /* 0x000fee0000041880 */
[----:B------:R-:W-:Y:S02]  /*d600*/  F2FP.BF16.PACK_AB R12, R168, R169 ;  /* 0x000000a9a80c723e */ /* 0x000fe400000010ff */
[----:B------:R-:W-:Y:S03]  /*d610*/  F2FP.BF16.PACK_AB R13, R158, R159 ;  /* 0x0000009f9e0d723e */ /* 0x000fe600000010ff */
[----:B------:R-:W-:Y:S02]  /*d620*/  F2FP.BF16.PACK_AB R14, R33, R32 ;  /* 0x00000020210e723e */ /* 0x000fe400000010ff */
[----:B------:R-:W-:Y:S07]  /*d630*/  F2FP.BF16.PACK_AB R15, R157, R34 ;  /* 0x000000229d0f723e */ /* 0x000fee00000010ff */
[C---:B---3--:R-:W-:Y:S01]  /*d640*/  HMMA.16816.F32.BF16 R160, R12.reuse, R164, R4 ;  /* 0x000000a40ca0723c */ /* 0x048fe20000041804 */
[----:B------:R-:W3:Y:S07]  /*d650*/  LDSM.16.MT88.4 R4, [R197+0x3900] ;  /* 0x00390000c504783b */ /* 0x000eee0000004200 */
        /* <DEDUP_REMOVED lines=11> */
[C---:B---3--:R-:W-:Y:S08]  /*d710*/  HMMA.16816.F32.BF16 R36, R12.reuse, R4, R36 ;  /* 0x000000040c24723c */ /* 0x048ff00000041824 */
[C---:B------:R-:W-:Y:S01]  /*d720*/  HMMA.16816.F32.BF16 R40, R12.reuse, R6, R40 ;  /* 0x000000060c28723c */ /* 0x040fe20000041828 */
[----:B------:R-:W3:Y:S07]  /*d730*/  LDSM.16.MT88.4 R4, [R198+0x5900] ;  /* 0x00590000c604783b */ /* 0x000eee0000004200 */
[C---:B-----5:R-:W-:Y:S08]  /*d740*/  HMMA.16816.F32.BF16 R44, R12.reuse, R8, R44 ;  /* 0x000000080c2c723c */ /* 0x060ff0000004182c */
        /* <DEDUP_REMOVED lines=18> */
[C---:B------:R-:W-:Y:S08]  /*d870*/  HMMA.16816.F32.BF16 R96, R12.reuse, R18, R96 ;  /* 0x000000120c60723c */ /* 0x040ff00000041860 */
[C---:B--2---:R-:W-:Y:S08]  /*d880*/  HMMA.16816.F32.BF16 R100, R12.reuse, R20, R100 ;  /* 0x000000140c64723c */ /* 0x044ff00000041864 */
[C---:B------:R-:W-:Y:S08]  /*d890*/  HMMA.16816.F32.BF16 R104, R12.reuse, R22, R104 ;  /* 0x000000160c68723c */ /* 0x040ff00000041868 */
[C---:B----4-:R-:W-:Y:S08]  /*d8a0*/  HMMA.16816.F32.BF16 R108, R12.reuse, R24, R108 ;  /* 0x000000180c6c723c */ /* 0x050ff0000004186c */
[C---:B------:R-:W-:Y:S08]  /*d8b0*/  HMMA.16816.F32.BF16 R112, R12.reuse, R26, R112 ;  /* 0x0000001a0c70723c */ /* 0x040ff00000041870 */
[C---:B---3--:R-:W-:Y:S07]  /*d8c0*/  HMMA.16816.F32.BF16 R116, R12.reuse, R4, R116 ;  /* 0x000000040c74723c */ /* 0x048fee0000041874 */
[----:B------:R-:W-:Y:S01]  /*d8d0*/  FADD.FTZ R4, R159, R0 ;  /* 0x000000009f047221 */ /* 0x000fe20000010000 */
[C---:B------:R-:W-:Y:S04]  /*d8e0*/  HMMA.16816.F32.BF16 R120, R12.reuse, R6, R120 ;  /* 0x000000060c78723c */ /* 0x040fe80000041878 */
[----:B------:R-:W-:Y:S02]  /*d8f0*/  FADD.FTZ R0, R168, R2 ;  /* 0x00000002a8007221 */ /* 0x000fe40000010000 */
[----:B------:R-:W-:Y:S01]  /*d900*/  FADD.FTZ R4, R158, R4 ;  /* 0x000000049e047221 */ /* 0x000fe20000010000 */
[----:B------:R-:W-:Y:S01]  /*d910*/  MOV R158, R3 ;  /* 0x00000003009e7202 */ /* 0x000fe20000000f00 */
[C---:B-----5:R-:W-:Y:S04]  /*d920*/  HMMA.16816.F32.BF16 R124, R12.reuse, R8, R124 ;  /* 0x000000080c7c723c */ /* 0x060fe8000004187c */
[----:B------:R-:W-:Y:S02]  /*d930*/  FADD.FTZ R2, R32, R0 ;  /* 0x0000000020027221 */ /* 0x000fe40000010000 */
[----:B------:R-:W-:Y:S02]  /*d940*/  FADD.FTZ R0, R34, R4 ;  /* 0x0000000422007221 */ /* 0x000fe40000010000 */
[----:B------:R-:W-:Y:S04]  /*d950*/  HMMA.16816.F32.BF16 R128, R12, R10, R128 ;  /* 0x0000000a0c80723c */ /* 0x000fe80000041880 */
[----:B------:R-:W-:Y:S02]  /*d960*/  FADD.FTZ R244, R33, R2 ;  /* 0x0000000221f47221 */ /* 0x000fe40000010000 */
[----:B------:R-:W-:Y:S01]  /*d970*/  FADD.FTZ R245, R157, R0 ;  /* 0x000000009df57221 */ /* 0x000fe20000010000 */
[----:B------:R-:W-:Y:S01]  /*d980*/  MOV R157, R156 ;  /* 0x0000009c009d7202 */ /* 0x000fe20000000f00 */
[----:B------:R-:W-:-:S05]  /*d990*/  @P0 BRA `(.L_x_1618) ;  /* 0xffffcd4000000947 */ /* 0x000fca000383ffff */
.L_x_1617:
[----:B------:R-:W-:-:S13]  /*d9a0*/  ISETP.GE.AND P0, PT, R223, R233, PT ;  /* 0x000000e9df00720c */ /* 0x000fda0003f06270 */
[----:B------:R-:W-:Y:S05]  /*d9b0*/  @!P0 BRA `(.L_x_1619) ;  /* 0x00003f5000008947 */ /* 0x000fea0003800000 */
[----:B------:R-:W2:Y:S01]  /*d9c0*/  LDL.64 R6, [R1+0x30] ;  /* 0x0000300001067983 */ /* 0x000ea20000100a00 */
[----:B------:R-:W-:-:S03]  /*d9d0*/  ULDC.64 UR4, c[0x0][0x208] ;  /* 0x0000820000047ab9 */ /* 0x000fc60000000a00 */
[----:B------:R-:W2:Y:S04]  /*d9e0*/  LDL.64 R4, [R1+0x18] ;  /* 0x0000180001047983 */ /* 0x000ea80000100a00 */
[----:B------:R-:W3:Y:S04]  /*d9f0*/  LDL.64 R10, [R1+0x28] ;  /* 0x00002800010a7983 */ /* 0x000ee80000100a00 */
[----:B------:R-:W4:Y:S01]  /*da00*/  LDL.64 R8, [R1+0x20] ;  /* 0x0000200001087983 */ /* 0x000f220000100a00 */
[----:B------:R-:W-:Y:S01]  /*da10*/  MOV R158, R3 ;  /* 0x00000003009e7202 */ /* 0x000fe20000000f00 */
[----:B------:R-:W-:Y:S01]  /*da20*/  IMAD.MOV.U32 R157, RZ, RZ, R156 ;  /* 0x000000ffff9d7224 */ /* 0x000fe200078e009c */
[----:B------:R-:W-:-:S02]  /*da30*/  USHF.L.U64.HI UR5, UR4, 0x5, UR5 ;  /* 0x0000000504057899 */ /* 0x000fc40008010205 */
[----:B------:R-:W-:Y:S01]  /*da40*/  USHF.L.U32 UR4, UR4, 0x5, URZ ;  /* 0x0000000504047899 */ /* 0x000fe2000800063f */
[----:B--2---:R-:W-:-:S05]  /*da50*/  MOV R4, R6 ;  /* 0x0000000600047202 */ /* 0x004fca0000000f00 */
[----:B------:R1:W-:Y:S01]  /*da60*/  STL.64 [R1+0x18], R4 ;  /* 0x0000180401007387 */ /* 0x0003e20000100a00 */
[C---:B------:R-:W-:Y:S02]  /*da70*/  IADD3 R230, P6, R6.reuse, 0x40, RZ ;  /* 0x0000004006e67810 */ /* 0x040fe40007fde0ff */
[C---:B------:R-:W-:Y:S02]  /*da80*/  IADD3 R226, P0, R6.reuse, 0xc0, RZ ;  /* 0x000000c006e27810 */ /* 0x040fe40007f1e0ff */
[----:B------:R-:W-:Y:S01]  /*da90*/  IADD3 R228, P5, R6, 0x80, RZ ;  /* 0x0000008006e47810 */ /* 0x000fe20007fbe0ff */
[--C-:B------:R-:W-:Y:S01]  /*daa0*/  IMAD.X R231, RZ, RZ, R5.reuse, P6 ;  /* 0x000000ffffe77224 */ /* 0x100fe200030e0605 */
[C---:B---3--:R-:W-:Y:S01]  /*dab0*/  IADD3 R248, P6, R10.reuse, 0x40, RZ ;  /* 0x000000400af87810 */ /* 0x048fe20007fde0ff */
[--C-:B------:R-:W-:Y:S01]  /*dac0*/  IMAD.X R227, RZ, RZ, R5.reuse, P0 ;  /* 0x000000ffffe37224 */ /* 0x100fe200000e0605 */
[C---:B------:R-:W-:Y:S01]  /*dad0*/  IADD3 R241, P0, R10.reuse, 0xc0, RZ ;  /* 0x000000c00af17810 */ /* 0x040fe20007f1e0ff */
[----:B------:R-:W-:Y:S01]  /*dae0*/  IMAD.X R229, RZ, RZ, R5, P5 ;  /* 0x000000ffffe57224 */ /* 0x000fe200028e0605 */
[----:B------:R-:W-:Y:S01]  /*daf0*/  IADD3 R243, P5, R10, 0x80, RZ ;  /* 0x000000800af37810 */ /* 0x000fe20007fbe0ff */
[----:B----4-:R-:W-:-:S02]  /*db00*/  IMAD.X R247, RZ, RZ, R9, P6 ;  /* 0x000000fffff77224 */ /* 0x010fc400030e0609 */
[----:B------:R-:W-:Y:S01]  /*db10*/  IMAD.X R240, RZ, RZ, R9, P0 ;  /* 0x000000fffff07224 */ /* 0x000fe200000e0609 */
[----:B------:R-:W-:Y:S02]  /*db20*/  IADD3.X R242, RZ, R9, RZ, P5, !PT ;  /* 0x00000009fff27210 */ /* 0x000fe40002ffe4ff */
.L_x_1628:
[----:B------:R-:W2:Y:S01]  /*db30*/  LDL.64 R24, [R1+0x18] ;  /* 0x0000180001187983 */ /* 0x000ea20000100a00 */
[----:B------:R-:W-:Y:S04]  /*db40*/  DEPBAR.LE SB0, 0x0 ;  /* 0x000080000000791a */ /* 0x000fe80000000000 */
[----:B------:R-:W3:Y:S01]  /*db50*/  LDL.64 R16, [R1+0x30] ;  /* 0x0000300001107983 */ /* 0x000ee20000100a00 */
[----:B------:R-:W-:Y:S01]  /*db60*/  IMAD.MOV.U32 R2, RZ, RZ, 0x6 ;  /* 0x00000006ff027424 */ /* 0x000fe200078e00ff */
[----:B-1----:R-:W-:Y:S01]  /*db70*/  SHF.R.S32.HI R4, RZ, 0x1f, R223 ;  /* 0x0000001fff047819 */ /* 0x002fe200000114df */
[----:B------:R-:W-:Y:S02]  /*db80*/  IMAD.MOV.U32 R0, RZ, RZ, c[0x0][0x208] ;  /* 0x00008200ff007624 */ /* 0x000fe400078e00ff */
[----:B------:R-:W-:Y:S01]  /*db90*/  BAR.SYNC.DEFER_BLOCKING 0x0 ;  /* 0x0000000000007b1d */ /* 0x000fe20000010000 */
[----:B------:R-:W-:Y:S02]  /*dba0*/  IMAD.MOV.U32 R18, RZ, RZ, c[0x0][0x208] ;  /* 0x00008200ff127624 */ /* 0x000fe400078e00ff */
[----:B------:R-:W-:Y:S01]  /*dbb0*/  SHF.L.U64.HI R0, R0, R2, c[0x0][0x20c] ;  /* 0x0000830000007619 */ /* 0x000fe20000010202 */
[----:B------:R-:W-:Y:S02]  /*dbc0*/  IMAD.MOV.U32 R238, RZ, RZ, c[0x0][0x1e0] ;  /* 0x00007800ffee7624 */ /* 0x000fe400078e00ff */
[----:B------:R-:W-:Y:S02]  /*dbd0*/  IMAD.SHL.U32 R18, R18, 0x40, RZ ;  /* 0x0000004012127824 */ /* 0x000fe400078e00ff */
[----:B------:R-:W-:Y:S02]  /*dbe0*/  IMAD R0, R0, R223, RZ ;  /* 0x000000df00007224 */ /* 0x000fe400078e02ff */
[CC--:B------:R-:W-:Y:S04]  /*dbf0*/  IMAD.WIDE.U32 R12, R223.reuse, R18.reuse, UR4 ;  /* 0x00000004df0c7e25 */ /* 0x0c0fe8000f8e0012 */
[-C--:B------:R-:W-:Y:S02]  /*dc00*/  IMAD R0, R4, R18.reuse, R0 ;  /* 0x0000001204007224 */ /* 0x080fe400078e0200 */
[CC--:B------:R-:W-:Y:S04]  /*dc10*/  IMAD.WIDE.U32 R4, R223.reuse, R18.reuse, R230 ;  /* 0x00000012df047225 */ /* 0x0c0fe800078e00e6 */
[C---:B------:R-:W-:Y:S01]  /*dc20*/  IMAD.WIDE.U32 R6, R223.reuse, R18, R228 ;  /* 0x00000012df067225 */ /* 0x040fe200078e00e4 */
[----:B------:R-:W-:Y:S03]  /*dc30*/  LDSM.16.M88.4 R32, [R203+0x10100] ;  /* 0x01010000cb20783b */ /* 0x000fe60000000200 */
[----:B------:R-:W-:Y:S01]  /*dc40*/  IMAD.IADD R7, R0, 0x1, R7 ;  /* 0x0000000100077824 */ /* 0x000fe200078e0207 */
[----:B------:R-:W-:Y:S01]  /*dc50*/  LEA R22, P6, R6, c[0x0][0x1f8], 0x1 ;  /* 0x00007e0006167a11 */ /* 0x000fe200078c08ff */
[----:B------:R-:W-:Y:S01]  /*dc60*/  IMAD.SHL.U32 R238, R238, 0x20, RZ ;  /* 0x00000020eeee7824 */ /* 0x000fe200078e00ff */
[----:B------:R-:W1:Y:S02]  /*dc70*/  LDSM.16.M88.4 R8, [R196+0x8100] ;  /* 0x00810000c408783b */ /* 0x000e640000000200 */
[----:B------:R-:W-:Y:S01]  /*dc80*/  LEA.HI.X R23, R6, c[0x0][0x1fc], R7, 0x1, P6 ;  /* 0x00007f0006177a11 */ /* 0x000fe200030f0c07 */
[----:B------:R-:W-:Y:S02]  /*dc90*/  IMAD.MOV.U32 R232, RZ, RZ, 0x5 ;  /* 0x00000005ffe87424 */ /* 0x000fe400078e00ff */
[----:B------:R-:W-:Y:S01]  /*dca0*/  IMAD.MOV.U32 R224, RZ, RZ, c[0x0][0x1e0] ;  /* 0x00007800ffe07624 */ /* 0x000fe200078e00ff */
[----:B------:R-:W-:Y:S04]  /*dcb0*/  LDSM.16.M88.4 R168, [R196+0x9900] ;  /* 0x00990000c4a8783b */ /* 0x000fe80000000200 */
[----:B------:R-:W-:Y:S01]  /*dcc0*/  SHF.L.U64.HI R224, R224, R232, c[0x0][0x1e4] ;  /* 0x00007900e0e07619 */ /* 0x000fe200000102e8 */
[----:B------:R-:W-:Y:S05]  /*dcd0*/  LDSM.16.M88.4 R172, [R204+0x10100] ;  /* 0x01010000ccac783b */ /* 0x000fea0000000200 */
[----:B------:R-:W-:Y:S05]  /*dce0*/  LDSM.16.M88.4 R176, [R207] ;  /* 0x00000000cfb0783b */ /* 0x000fea0000000200 */
[----:B------:R-:W-:Y:S05]  /*dcf0*/  LDSM.16.M88.4 R180, [R222] ;  /* 0x00000000deb4783b */ /* 0x000fea0000000200 */
[----:B------:R-:W-:Y:S05]  /*dd00*/  LDSM.16.M88.4 R184, [R221] ;  /* 0x00000000ddb8783b */ /* 0x000fea0000000200 */
[----:B------:R-:W-:Y:S05]  /*dd10*/  LDSM.16.M88.4 R188, [R220] ;  /* 0x00000000dcbc783b */ /* 0x000fea0000000200 */
[----:B------:R-:W4:Y:S05]  /*dd20*/  LDL R159, [R1+0x3c] ;  /* 0x00003c00019f7983 */ /* 0x000f2a0000100800 */
[----:B------:R-:W5:Y:S05]  /*dd30*/  LDL.64 R234, [R1+0x20] ;  /* 0x0000200001ea7983 */ /* 0x000f6a0000100a00 */
[----:B------:R-:W5:Y:S01]  /*dd40*/  LDL.64 R236, [R1+0x28] ;  /* 0x0000280001ec7983 */ /* 0x000f620000100a00 */
[-C--:B--2---:R-:W-:Y:S04]  /*dd50*/  IMAD.WIDE.U32 R2, R223, R18.reuse, R24 ;  /* 0x00000012df027225 */ /* 0x084fe800078e0018 */
[----:B------:R-:W-:Y:S01]  /*dd60*/  IMAD.IADD R3, R3, 0x1, R0 ;  /* 0x0000000103037824 */ /* 0x000fe200078e0200 */
[C---:B------:R-:W-:Y:S04]  /*dd70*/  LEA R20, P0, R2.reuse, c[0x0][0x1f8], 0x1 ;  /* 0x00007e0002147a11 */ /* 0x040fe800078008ff */
[----:B------:R-:W-:Y:S01]  /*dd80*/  LEA.HI.X R21, R2, c[0x0][0x1fc], R3, 0x1, P0 ;  /* 0x00007f0002157a11 */ /* 0x000fe200000f0c03 */
[----:B------:R-:W-:Y:S01]  /*dd90*/  IMAD.IADD R2, R0, 0x1, R5 ;  /* 0x0000000100027824 */ /* 0x000fe200078e0205 */
[C---:B------:R-:W-:Y:S04]  /*dda0*/  LEA R14, P0, R4.reuse, c[0x0][0x1f8], 0x1 ;  /* 0x00007e00040e7a11 */ /* 0x040fe800078008ff */
[----:B------:R-:W-:Y:S01]  /*ddb0*/  LEA.HI.X R15, R4, c[0x0][0x1fc], R2, 0x1, P0 ;  /* 0x00007f00040f7a11 */ /* 0x000fe200000f0c02 */
[----:B------:R-:W-:Y:S01]  /*ddc0*/  IMAD.WIDE.U32 R4, R223, R18, R226 ;  /* 0x00000012df047225 */ /* 0x000fe200078e00e2 */
[-C--:B---3--:R-:W-:Y:S02]  /*ddd0*/  IADD3 R3, P0, R16, R12.reuse, RZ ;  /* 0x0000000c10037210 */ /* 0x088fe40007f1e0ff */
[----:B------:R-:W2:Y:S01]  /*dde0*/  LDSM.16.M88.4 R16, [R196+0x8900] ;  /* 0x00890000c410783b */ /* 0x000ea20000000200 */
[----:B------:R-:W-:Y:S01]  /*ddf0*/  IMAD.IADD R2, R0, 0x1, R13 ;  /* 0x0000000100027824 */ /* 0x000fe200078e020d */
[----:B------:R-:W-:Y:S01]  /*de00*/  LEA R28, P5, R4, c[0x0][0x1f8], 0x1 ;  /* 0x00007e00041c7a11 */ /* 0x000fe200078a08ff */
[----:B------:R-:W-:Y:S02]  /*de10*/  IMAD.IADD R0, R0, 0x1, R5 ;  /* 0x0000000100007824 */ /* 0x000fe400078e0205 */
[----:B------:R-:W-:Y:S01]  /*de20*/  IMAD.X R5, R2, 0x1, R25, P0 ;  /* 0x0000000102057824 */ /* 0x000fe200000e0619 */
[C---:B------:R-:W-:Y:S01]  /*de30*/  LEA R192, P0, R3.reuse, c[0x0][0x1f8], 0x1 ;  /* 0x00007e0003c07a11 */ /* 0x040fe200078008ff */
[----:B------:R-:W3:Y:S01]  /*de40*/  LDSM.16.M88.4 R24, [R196+0x9100] ;  /* 0x00910000c418783b */ /* 0x000ee20000000200 */
[----:B------:R-:W-:Y:S02]  /*de50*/  LEA.HI.X R29, R4, c[0x0][0x1fc], R0, 0x1, P5 ;  /* 0x00007f00041d7a11 */ /* 0x000fe400028f0c00 */
[----:B------:R-:W-:Y:S02]  /*de60*/  LEA.HI.X R193, R3, c[0x0][0x1fc], R5, 0x1, P0 ;  /* 0x00007f0003c17a11 */ /* 0x000fe400000f0c05 */
[----:B------:R-:W-:Y:S01]  /*de70*/  @!PT LDS RZ, [RZ] ;  /* 0x00000000fffff984 */ /* 0x000fe20000000800 */
[----:B------:R-:W-:Y:S01]  /*de80*/  @!PT LDS RZ, [RZ] ;  /* 0x00000000fffff984 */ /* 0x000fe20000000800 */
[----:B------:R-:W-:Y:S01]  /*de90*/  @!PT LDS RZ, [RZ] ;  /* 0x00000000fffff984 */ /* 0x000fe20000000800 */
[----:B------:R3:W-:Y:S01]  /*dea0*/  LDGSTS.E.BYPASS.LTC128B.128 [R225+0x100], [R20.64], !P4 ;  /* 0x0010000014e17fae */ /* 0x0007e2000e101d4c */
[-C--:B------:R-:W-:Y:S02]  /*deb0*/  IADD3 R0, P6, R230, R12.reuse, RZ ;  /* 0x0000000ce6007210 */ /* 0x080fe40007fde0ff */
[-C--:B------:R-:W-:Y:S02]  /*dec0*/  IADD3 R3, P5, R228, R12.reuse, RZ ;  /* 0x0000000ce4037210 */ /* 0x080fe40007fbe0ff */
[----:B------:R-:W-:Y:S01]  /*ded0*/  IADD3 R12, P0, R226, R12, RZ ;  /* 0x0000000ce20c7210 */ /* 0x000fe20007f1e0ff */
[----:B------:R2:W-:Y:S01]  /*dee0*/  LDGSTS.E.BYPASS.LTC128B.128 [R225+0x2100], [R14.64], !P3 ;  /* 0x021000000ee17fae */ /* 0x0005e2000d901d4c */
[----:B------:R-:W-:Y:S01]  /*def0*/  IMAD.X R5, R2, 0x1, R231, P6 ;  /* 0x0000000102057824 */ /* 0x000fe200030e06e7 */
[----:B------:R-:W-:Y:S01]  /*df00*/  LEA R30, P6, R0, c[0x0][0x1f8], 0x1 ;  /* 0x00007e00001e7a11 */ /* 0x000fe200078c08ff */
[C---:B------:R-:W-:Y:S01]  /*df10*/  IMAD.X R6, R2.reuse, 0x1, R229, P5 ;  /* 0x0000000102067824 */ /* 0x040fe200028e06e5 */
[C---:B------:R-:W-:Y:S01]  /*df20*/  LEA R194, P5, R3.reuse, c[0x0][0x1f8], 0x1 ;  /* 0x00007e0003c27a11 */ /* 0x040fe200078a08ff */
[----:B------:R-:W-:Y:S01]  /*df30*/  IMAD.X R4, R2, 0x1, R227, P0 ;  /* 0x0000000102047824 */ /* 0x000fe200000e06e3 */
[----:B------:R-:W-:Y:S01]  /*df40*/  LEA R2, P0, R12, c[0x0][0x1f8], 0x1 ;  /* 0x00007e000c027a11 */ /* 0x000fe200078008ff */
[----:B------:R3:W-:Y:S01]  /*df50*/  LDGSTS.E.BYPASS.LTC128B.128 [R225+0x4100], [R22.64], !P2 ;  /* 0x0410000016e17fae */ /* 0x0007e2000d101d4c */
[----:B------:R-:W-:Y:S02]  /*df60*/  LEA.HI.X R31, R0, c[0x0][0x1fc], R5, 0x1, P6 ;  /* 0x00007f00001f7a11 */ /* 0x000fe400030f0c05 */
[----:B------:R-:W-:Y:S02]  /*df70*/  LEA.HI.X R195, R3, c[0x0][0x1fc], R6, 0x1, P5 ;  /* 0x00007f0003c37a11 */ /* 0x000fe400028f0c06 */
[----:B------:R-:W-:Y:S01]  /*df80*/  LEA.HI.X R3, R12, c[0x0][0x1fc], R4, 0x1, P0 ;  /* 0x00007f000c037a11 */ /* 0x000fe200000f0c04 */
[----:B------:R3:W-:Y:S01]  /*df90*/  LDGSTS.E.BYPASS.LTC128B.128 [R225+0x6100], [R28.64], !P1 ;  /* 0x061000001ce17fae */ /* 0x0007e2000c901d4c */
[C---:B-1----:R-:W-:Y:S01]  /*dfa0*/  HMMA.16816.F32.BF16 R4, R32.reuse, R8, RZ ;  /* 0x000000082004723c */ /* 0x042fe200000418ff */
[----:B------:R-:W-:Y:S02]  /*dfb0*/  PLOP3.LUT P5, PT, PT, PT, UP2, 0x80, 0x0 ;  /* 0x000000000000781c */ /* 0x000fe40003faf028 */
[----:B------:R-:W-:Y:S01]  /*dfc0*/  ISETP.GT.AND P6, PT, R223, R233, PT ;  /* 0x000000e9df00720c */ /* 0x000fe20003fc4270 */
[----:B------:R1:W-:Y:S01]  /*dfd0*/  LDGSTS.E.BYPASS.LTC128B.128 [R225+0x1100], [R192.64], !P4 ;  /* 0x01100000c0e17fae */ /* 0x0003e2000e101d4c */
[----:B------:R-:W-:Y:S03]  /*dfe0*/  PLOP3.LUT P0, PT, PT, PT, UP2, 0x80, 0x0 ;  /* 0x000000000000781c */ /* 0x000fe60003f0f028 */
[C---:B------:R-:W-:Y:S01]  /*dff0*/  HMMA.16816.F32.BF16 R8, R32.reuse, R10, RZ ;  /* 0x0000000a2008723c */ /* 0x040fe200000418ff */
[----:B------:R1:W-:Y:S05]  /*e000*/  LDGSTS.E.BYPASS.LTC128B.128 [R225+0x3100], [R30.64], !P3 ;  /* 0x031000001ee17fae */ /* 0x0003ea000d901d4c */
[----:B------:R1:W-:Y:S02]  /*e010*/  LDGSTS.E.BYPASS.LTC128B.128 [R225+0x5100], [R194.64], !P2 ;  /* 0x05100000c2e17fae */ /* 0x0003e4000d101d4c */
[C---:B--2---:R-:W-:Y:S03]  /*e020*/  HMMA.16816.F32.BF16 R12, R32.reuse, R16, RZ ;  /* 0x00000010200c723c */ /* 0x044fe600000418ff */
[----:B------:R2:W-:Y:S01]  /*e030*/  LDGSTS.E.BYPASS.LTC128B.128 [R225+0x7100], [R2.64], !P1 ;  /* 0x0710000002e17fae */ /* 0x0005e2000c901d4c */
[----:B----4-:R-:W-:Y:S04]  /*e040*/  @P5 IMAD.HI.U32 R156, R159, c[0x0][0x2c8], RZ ;  /* 0x0000b2009f9c5a27 */ /* 0x010fe800078e00ff */
[C---:B------:R-:W-:Y:S01]  /*e050*/  HMMA.16816.F32.BF16 R16, R32.reuse, R18, RZ ;  /* 0x000000122010723c */ /* 0x040fe200000418ff */
[----:B------:R-:W0:Y:S03]  /*e060*/  LDGDEPBAR ;  /* 0x00000000000079af */ /* 0x000e260000000000 */
[----:B------:R-:W-:Y:S04]  /*e070*/  @P0 SHF.R.U32.HI R159, RZ, c[0x0][0x2cc], R156 ;  /* 0x0000b300ff9f0a19 */ /* 0x000fe8000001169c */
[C---:B---3--:R-:W-:Y:S08]  /*e080*/  HMMA.16816.F32.BF16 R20, R32.reuse, R24, RZ ;  /* 0x000000182014723c */ /* 0x048ff000000418ff */
[C---:B------:R-:W-:Y:S08]  /*e090*/  HMMA.16816.F32.BF16 R24, R32.reuse, R26, RZ ;  /* 0x0000001a2018723c */ /* 0x040ff000000418ff */
[C---:B-1----:R-:W-:Y:S08]  /*e0a0*/  HMMA.16816.F32.BF16 R28, R32.reuse, R168, RZ ;  /* 0x000000a8201c723c */ /* 0x042ff000000418ff */
[----:B------:R-:W-:Y:S01]  /*e0b0*/  HMMA.16816.F32.BF16 R32, R32, R170, RZ ;  /* 0x000000aa2020723c */ /* 0x000fe200000418ff */
[----:B------:R-:W-:Y:S07]  /*e0c0*/  LDSM.16.M88.4 R168, [R206+0x10100] ;  /* 0x01010000cea8783b */ /* 0x000fee0000000200 */
[C---:B------:R-:W-:Y:S08]  /*e0d0*/  HMMA.16816.F32.BF16 R4, R172.reuse, R176, R4 ;  /* 0x000000b0ac04723c */ /* 0x040ff00000041804 */
[C---:B------:R-:W-:Y:S01]  /*e0e0*/  HMMA.16816.F32.BF16 R8, R172.reuse, R178, R8 ;  /* 0x000000b2ac08723c */ /* 0x040fe20000041808 */
[----:B------:R-:W1:Y:S07]  /*e0f0*/  LDSM.16.M88.4 R176, [R202+0x8100] ;  /* 0x00810000cab0783b */ /* 0x000e6e0000000200 */
[C---:B------:R-:W-:Y:S08]  /*e100*/  HMMA.16816.F32.BF16 R12, R172.reuse, R180, R12 ;  /* 0x000000b4ac0c723c */ /* 0x040ff0000004180c */
[C---:B------:R-:W-:Y:S01]  /*e110*/  HMMA.16816.F32.BF16 R16, R172.reuse, R182, R16 ;  /* 0x000000b6ac10723c */ /* 0x040fe20000041810 */
[----:B------:R-:W3:Y:S07]  /*e120*/  LDSM.16.M88.4 R180, [R202+0x8900] ;  /* 0x00890000cab4783b */ /* 0x000eee0000000200 */
[C---:B------:R-:W-:Y:S08]  /*e130*/  HMMA.16816.F32.BF16 R20, R172.reuse, R184, R20 ;  /* 0x000000b8ac14723c */ /* 0x040ff00000041814 */
[C---:B------:R-:W-:Y:S01]  /*e140*/  HMMA.16816.F32.BF16 R24, R172.reuse, R186, R24 ;  /* 0x000000baac18723c */ /* 0x040fe20000041818 */
[----:B------:R-:W4:Y:S07]  /*e150*/  LDSM.16.M88.4 R184, [R202+0x9100] ;  /* 0x00910000cab8783b */ /* 0x000f2e0000000200 */
[C---:B------:R-:W-:Y:S08]  /*e160*/  HMMA.16816.F32.BF16 R28, R172.reuse, R188, R28 ;  /* 0x000000bcac1c723c */ /* 0x040ff0000004181c */
[----:B------:R-:W-:Y:S01]  /*e170*/  HMMA.16816.F32.BF16 R32, R172, R190, R32 ;  /* 0x000000beac20723c */ /* 0x000fe20000041820 */
[----:B------:R-:W2:Y:S05]  /*e180*/  LDSM.16.M88.4 R172, [R202+0x9900] ;  /* 0x00990000caac783b */ /* 0x000eaa0000000200 */
[----:B------:R-:W-:Y:S02]  /*e190*/  LDSM.16.M88.4 R188, [R201+0x1000] ;  /* 0x00100000c9bc783b */ /* 0x000fe40000000200 */
[C---:B-1----:R-:W-:Y:S08]  /*e1a0*/  HMMA.16816.F32.BF16 R4, R168.reuse, R176, R4 ;  /* 0x000000b0a804723c */ /* 0x042ff00000041804 */
[C---:B------:R-:W-:Y:S01]  /*e1b0*/  HMMA.16816.F32.BF16 R8, R168.reuse, R178, R8 ;  /* 0x000000b2a808723c */ /* 0x040fe20000041808 */
[----:B------:R-:W-:Y:S07]  /*e1c0*/  LDSM.16.M88.4 R176, [R205+0x10100] ;  /* 0x01010000cdb0783b */ /* 0x000fee0000000200 */
[C---:B---3--:R-:W-:Y:S08]  /*e1d0*/  HMMA.16816.F32.BF16 R12, R168.reuse, R180, R12 ;  /* 0x000000b4a80c723c */ /* 0x048ff0000004180c */
[C---:B------:R-:W-:Y:S01]  /*e1e0*/  HMMA.16816.F32.BF16 R16, R168.reuse, R182, R16 ;  /* 0x000000b6a810723c */ /* 0x040fe20000041810 */
[----:B------:R-:W1:Y:S07]  /*e1f0*/  LDSM.16.M88.4 R180, [R201] ;  /* 0x00000000c9b4783b */ /* 0x000e6e0000000200 */
[C---:B----4-:R-:W-:Y:S08]  /*e200*/  HMMA.16816.F32.BF16 R20, R168.reuse, R184, R20 ;  /* 0x000000b8a814723c */ /* 0x050ff00000041814 */
[C---:B------:R-:W-:Y:S01]  /*e210*/  HMMA.16816.F32.BF16 R24, R168.reuse, R186, R24 ;  /* 0x000000baa818723c */ /* 0x040fe20000041818 */
[----:B------:R-:W3:Y:S07]  /*e220*/  LDSM.16.M88.4 R184, [R201+0x800] ;  /* 0x00080000c9b8783b */ /* 0x000eee0000000200 */
[C---:B--2---:R-:W-:Y:S08]  /*e230*/  HMMA.16816.F32.BF16 R28, R168.reuse, R172, R28 ;  /* 0x000000aca81c723c */ /* 0x044ff0000004181c */
[----:B------:R-:W-:Y:S01]  /*e240*/  HMMA.16816.F32.BF16 R32, R168, R174, R32 ;  /* 0x000000aea820723c */ /* 0x000fe20000041820 */
[----:B------:R-:W2:Y:S05]  /*e250*/  LDSM.16.M88.4 R168, [R201+0x1800] ;  /* 0x00180000c9a8783b */ /* 0x000eaa0000000200 */
[----:B------:R-:W-:Y:S02]  /*e260*/  LDSM.16.M88.4 R172, [R203+0x14100] ;  /* 0x01410000cbac783b */ /* 0x000fe40000000200 */
[C---:B-1----:R-:W-:Y:S08]  /*e270*/  HMMA.16816.F32.BF16 R4, R176.reuse, R180, R4 ;  /* 0x000000b4b004723c */ /* 0x042ff00000041804 */
[C---:B------:R-:W-:Y:S01]  /*e280*/  HMMA.16816.F32.BF16 R8, R176.reuse, R182, R8 ;  /* 0x000000b6b008723c */ /* 0x040fe20000041808 */
[----:B------:R-:W1:Y:S07]  /*e290*/  LDSM.16.M88.4 R180, [R196+0xa100] ;  /* 0x00a10000c4b4783b */ /* 0x000e6e0000000200 */
[C---:B---3--:R-:W-:Y:S08]  /*e2a0*/  HMMA.16816.F32.BF16 R12, R176.reuse, R184, R12 ;  /* 0x000000b8b00c723c */ /* 0x048ff0000004180c */
[C---:B------:R-:W-:Y:S01]  /*e2b0*/  HMMA.16816.F32.BF16 R16, R176.reuse, R186, R16 ;  /* 0x000000bab010723c */ /* 0x040fe20000041810 */
[----:B------:R-:W3:Y:S07]  /*e2c0*/  LDSM.16.M88.4 R184, [R196+0xa900] ;  /* 0x00a90000c4b8783b */ /* 0x000eee0000000200 */
[C---:B------:R-:W-:Y:S08]  /*e2d0*/  HMMA.16816.F32.BF16 R20, R176.reuse, R188, R20 ;  /* 0x000000bcb014723c */ /* 0x040ff00000041814 */
[C---:B------:R-:W-:Y:S01]  /*e2e0*/  HMMA.16816.F32.BF16 R24, R176.reuse, R190, R24 ;  /* 0x000000beb018723c */ /* 0x040fe20000041818 */
[----:B------:R-:W4:Y:S07]  /*e2f0*/  LDSM.16.M88.4 R188, [R196+0xb100] ;  /* 0x00b10000c4bc783b */ /* 0x000f2e0000000200 */
[C---:B--2---:R-:W-:Y:S08]  /*e300*/  HMMA.16816.F32.BF16 R28, R176.reuse, R168, R28 ;  /* 0x000000a8b01c723c */ /* 0x044ff0000004181c */
[----:B------:R-:W-:Y:S01]  /*e310*/  HMMA.16816.F32.BF16 R32, R176, R170, R32 ;  /* 0x000000aab020723c */ /* 0x000fe20000041820 */
[----:B------:R-:W2:Y:S05]  /*e320*/  LDSM.16.M88.4 R168, [R196+0xb900] ;  /* 0x00b90000c4a8783b */ /* 0x000eaa0000000200 */
[----:B------:R-:W-:Y:S02]  /*e330*/  LDSM.16.M88.4 R176, [R204+0x14100] ;  /* 0x01410000ccb0783b */ /* 0x000fe40000000200 */
[C---:B-1----:R-:W-:Y:S08]  /*e340*/  HMMA.16816.F32.BF16 R4, R172.reuse, R180, R4 ;  /* 0x000000b4ac04723c */ /* 0x042ff00000041804 */
[C---:B------:R-:W-:Y:S01]  /*e350*/  HMMA.16816.F32.BF16 R8, R172.reuse, R182, R8 ;  /* 0x000000b6ac08723c */ /* 0x040fe20000041808 */
[----:B------:R-:W1:Y:S07]  /*e360*/  LDSM.16.M88.4 R180, [R219] ;  /* 0x00000000dbb4783b */ /* 0x000e6e0000000200 */
[C---:B---3--:R-:W-:Y:S08]  /*e370*/  HMMA.16816.F32.BF16 R12, R172.reuse, R184, R12 ;  /* 0x000000b8ac0c723c */ /* 0x048ff0000004180c */
[C---:B------:R-:W-:Y:S01]  /*e380*/  HMMA.16816.F32.BF16 R16, R172.reuse, R186, R16 ;  /* 0x000000baac10723c */ /* 0x040fe20000041810 */
[----:B------:R-:W3:Y:S07]  /*e390*/  LDSM.16.M88.4 R184, [R218] ;  /* 0x00000000dab8783b */ /* 0x000eee0000000200 */
[C---:B----4-:R-:W-:Y:S08]  /*e3a0*/  HMMA.16816.F32.BF16 R20, R172.reuse, R188, R20 ;  /* 0x000000bcac14723c */ /* 0x050ff00000041814 */
[C---:B------:R-:W-:Y:S01]  /*e3b0*/  HMMA.16816.F32.BF16 R24, R172.reuse, R190, R24 ;  /* 0x000000beac18723c */ /* 0x040fe20000041818 */
[----:B------:R-:W4:Y:S07]  /*e3c0*/  LDSM.16.M88.4 R188, [R217] ;  /* 0x00000000d9bc783b */ /* 0x000f2e0000000200 */
[C---:B--2---:R-:W-:Y:S08]  /*e3d0*/  HMMA.16816.F32.BF16 R28, R172.reuse, R168, R28 ;  /* 0x000000a8ac1c723c */ /* 0x044ff0000004181c */
[----:B------:R-:W-:Y:S01]  /*e3e0*/  HMMA.16816.F32.BF16 R32, R172, R170, R32 ;  /* 0x000000aaac20723c */ /* 0x000fe20000041820 */
[----:B------:R-:W2:Y:S05]  /*e3f0*/  LDSM.16.M88.4 R168, [R216] ;  /* 0x00000000d8a8783b */ /* 0x000eaa0000000200 */
[----:B------:R-:W-:Y:S02]  /*e400*/  LDSM.16.M88.4 R172, [R206+0x14100] ;  /* 0x01410000ceac783b */ /* 0x000fe40000000200 */
[C---:B-1----:R-:W-:Y:S08]  /*e410*/  HMMA.16816.F32.BF16 R4, R176.reuse, R180, R4 ;  /* 0x000000b4b004723c */ /* 0x042ff00000041804 */
[C---:B------:R-:W-:Y:S01]  /*e420*/  HMMA.16816.F32.BF16 R8, R176.reuse, R182, R8 ;  /* 0x000000b6b008723c */ /* 0x040fe20000041808 */
        /* <DEDUP_REMOVED lines=122> */
[C---:B------:R-:W-:Y:S08]  /*ebd0*/  HMMA.16816.F32.BF16 R24, R172.reuse, R190, R24 ;  /* 0x000000beac18723c */ /* 0x040ff00000041818 */
[C---:B--2---:R-:W-:Y:S07]  /*ebe0*/  HMMA.16816.F32.BF16 R28, R172.reuse, R168, R28 ;  /* 0x000000a8ac1c723c */ /* 0x044fee000004181c */
[----:B------:R-:W-:Y:S01]  /*ebf0*/  @P6 IADD3 R168, R223, -0x1, RZ ;  /* 0xffffffffdfa86810 */ /* 0x000fe20007ffe0ff */
[----:B------:R-:W-:Y:S04]  /*ec00*/  HMMA.16816.F32.BF16 R32, R172, R170, R32 ;  /* 0x000000aaac20723c */ /* 0x000fe80000041820 */
[----:B------:R-:W-:Y:S04]  /*ec10*/  @P6 SHF.R.S32.HI R0, RZ, 0x1f, R168 ;  /* 0x0000001fff006819 */ /* 0x000fe800000114a8 */
[C---:B-1----:R-:W-:Y:S05]  /*ec20*/  HMMA.16816.F32.BF16 R4, R176.reuse, R180, R4 ;  /* 0x000000b4b004723c */ /* 0x042fea0000041804 */
[----:B------:R-:W-:Y:S03]  /*ec30*/  @P6 IMAD R0, R0, c[0x0][0x1e0], RZ ;  /* 0x0000780000006a24 */ /* 0x000fe600078e02ff */
[C---:B------:R-:W-:Y:S04]  /*ec40*/  HMMA.16816.F32.BF16 R8, R176.reuse, R182, R8 ;  /* 0x000000b6b008723c */ /* 0x040fe80000041808 */
[C---:B------:R-:W-:Y:S02]  /*ec50*/  @P6 IMAD R0, R168.reuse, c[0x0][0x1e4], R0 ;  /* 0x00007900a8006a24 */ /* 0x040fe400078e0200 */
[----:B------:R-:W-:Y:S02]  /*ec60*/  @P6 IMAD.WIDE.U32 R168, R168, c[0x0][0x1e0], RZ ;  /* 0x00007800a8a86a25 */ /* 0x000fe400078e00ff */
[C---:B---3--:R-:W-:Y:S04]  /*ec70*/  HMMA.16816.F32.BF16 R12, R176.reuse, R184, R12 ;  /* 0x000000b8b00c723c */ /* 0x048fe8000004180c */
[----:B------:R-:W-:Y:S02]  /*ec80*/  @P6 IMAD.IADD R0, R169, 0x1, R0 ;  /* 0x00000001a9006824 */ /* 0x000fe400078e0200 */
[C---:B------:R-:W-:Y:S02]  /*ec90*/  @P6 IMAD.SHL.U32 R2, R168.reuse, 0x40, RZ ;  /* 0x00000040a8026824 */ /* 0x040fe400078e00ff */
[C---:B------:R-:W-:Y:S04]  /*eca0*/  HMMA.16816.F32.BF16 R16, R176.reuse, R186, R16 ;  /* 0x000000bab010723c */ /* 0x040fe80000041810 */
[----:B------:R-:W-:Y:S02]  /*ecb0*/  @P6 SHF.L.U64.HI R0, R168, 0x6, R0 ;  /* 0x00000006a8006819 */ /* 0x000fe40000010200 */
[----:B------:R-:W1:Y:S01]  /*ecc0*/  LDSM.16.M88.4 R168, [R201+0x7000] ;  /* 0x00700000c9a8783b */ /* 0x000e620000000200 */
[C---:B-----5:R-:W-:Y:S02]  /*ecd0*/  @P6 IADD3 R3, P5, R2.reuse, R236, RZ ;  /* 0x000000ec02036210 */ /* 0x060fe40007fbe0ff */
[----:B------:R-:W-:Y:S03]  /*ece0*/  @P6 IADD3 R156, P0, R2, R248, RZ ;  /* 0x000000f8029c6210 */ /* 0x000fe60007f1e0ff */
[C---:B------:R-:W-:Y:S01]  /*ecf0*/  @P6 IMAD.X R172, R0.reuse, 0x1, R235, P5 ;  /* 0x0000000100ac6824 */ /* 0x040fe200028e06eb */
[C---:B------:R-:W-:Y:S01]  /*ed00*/  @P6 LEA R180, P5, R3.reuse, c[0x0][0x1c8], 0x1 ;  /* 0x0000720003b46a11 */ /* 0x040fe200078a08ff */
[----:B------:R-:W-:Y:S01]  /*ed10*/  @P6 IMAD.X R183, R0, 0x1, R247, P0 ;  /* 0x0000000100b76824 */ /* 0x000fe200000e06f7 */
[C---:B------:R-:W-:Y:S02]  /*ed20*/  @P6 LEA R182, P0, R156.reuse, c[0x0][0x1c8], 0x1 ;  /* 0x000072009cb66a11 */ /* 0x040fe400078008ff */
[----:B------:R-:W-:Y:S02]  /*ed30*/  @P6 LEA.HI.X R181, R3, c[0x0][0x1cc], R172, 0x1, P5 ;  /* 0x0000730003b56a11 */ /* 0x000fe400028f0cac */
[----:B------:R-:W2:Y:S01]  /*ed40*/  LDSM.16.M88.4 R172, [R201+0x7800] ;  /* 0x00780000c9ac783b */ /* 0x000ea20000000200 */
[----:B------:R-:W-:Y:S04]  /*ed50*/  DEPBAR.LE SB0, 0x0 ;  /* 0x000080000000791a */ /* 0x000fe80000000000 */
[----:B------:R-:W-:Y:S01]  /*ed60*/  BAR.SYNC.DEFER_BLOCKING 0x0 ;  /* 0x0000000000007b1d */ /* 0x000fe20000010000 */
[----:B------:R-:W-:Y:S02]  /*ed70*/  @P6 LEA.HI.X R183, R156, c[0x0][0x1cc], R183, 0x1, P0 ;  /* 0x000073009cb76a11 */ /* 0x000fe400000f0cb7 */
[C---:B------:R-:W-:Y:S02]  /*ed80*/  @P6 IADD3 R3, P5, R2.reuse, R243, RZ ;  /* 0x000000f302036210 */ /* 0x040fe40007fbe0ff */
[----:B------:R-:W-:Y:S01]  /*ed90*/  @P6 IADD3 R156, P0, R2, R241, RZ ;  /* 0x000000f1029c6210 */ /* 0x000fe20007f1e0ff */
[C---:B-1----:R-:W-:Y:S01]  /*eda0*/  HMMA.16816.F32.BF16 R20, R176.reuse, R168, R20 ;  /* 0x000000a8b014723c */ /* 0x042fe20000041814 */
[----:B------:R-:W-:Y:S01]  /*edb0*/  @!PT LDS RZ, [RZ] ;  /* 0x00000000fffff984 */ /* 0x000fe20000000800 */
[----:B------:R-:W-:Y:S01]  /*edc0*/  @!PT LDS RZ, [RZ] ;  /* 0x00000000fffff984 */ /* 0x000fe20000000800 */
[----:B------:R-:W-:Y:S01]  /*edd0*/  @!PT LDS RZ, [RZ] ;  /* 0x00000000fffff984 */ /* 0x000fe20000000800 */
[----:B------:R1:W-:Y:S05]  /*ede0*/  @P6 LDGSTS.E.BYPASS.LTC128B.128 [R225+0x8100], [R180.64], !P4 ;  /* 0x08100000b4e16fae */ /* 0x0003ea000e101d4c */
[----:B------:R3:W-:Y:S02]  /*edf0*/  @P6 LDGSTS.E.BYPASS.LTC128B.128 [R225+0xa100], [R182.64], !P3 ;  /* 0x0a100000b6e16fae */ /* 0x0007e4000d901d4c */
[C---:B------:R-:W-:Y:S08]  /*ee00*/  HMMA.16816.F32.BF16 R24, R176.reuse, R170, R24 ;  /* 0x000000aab018723c */ /* 0x040ff00000041818 */
[C---:B--2---:R-:W-:Y:S08]  /*ee10*/  HMMA.16816.F32.BF16 R28, R176.reuse, R172, R28 ;  /* 0x000000acb01c723c */ /* 0x044ff0000004181c */
[----:B------:R-:W-:Y:S04]  /*ee20*/  HMMA.16816.F32.BF16 R32, R176, R174, R32 ;  /* 0x000000aeb020723c */ /* 0x000fe80000041820 */
[C---:B-1----:R-:W-:Y:S01]  /*ee30*/  @P6 IMAD.X R180, R0.reuse, 0x1, R242, P5 ;  /* 0x0000000100b46824 */ /* 0x042fe200028e06f2 */
[C---:B------:R-:W-:Y:S04]  /*ee40*/  @P6 LEA R188, P5, R3.reuse, c[0x0][0x1c8], 0x1 ;  /* 0x0000720003bc6a11 */ /* 0x040fe800078a08ff */
[----:B------:R-:W-:Y:S03]  /*ee50*/  @P6 LEA.HI.X R189, R3, c[0x0][0x1cc], R180, 0x1, P5 ;  /* 0x0000730003bd6a11 */ /* 0x000fe600028f0cb4 */
[----:B------:R-:W-:Y:S01]  /*ee60*/  @P6 IMAD.X R3, R0, 0x1, R240, P0 ;  /* 0x0000000100036824 */ /* 0x000fe200000e06f0 */
[----:B------:R-:W-:Y:S02]  /*ee70*/  @P6 LEA R184, P5, R156, c[0x0][0x1c8], 0x1 ;  /* 0x000072009cb86a11 */ /* 0x000fe400078a08ff */
[----:B------:R-:W-:Y:S01]  /*ee80*/  @P6 IADD3 R2, P0, R238, R2, RZ ;  /* 0x00000002ee026210 */ /* 0x000fe20007f1e0ff */
[----:B------:R1:W-:Y:S01]  /*ee90*/  @P6 LDGSTS.E.BYPASS.LTC128B.128 [R225+0xc100], [R188.64], !P2 ;  /* 0x0c100000bce16fae */ /* 0x0003e2000d101d4c */
[----:B------:R-:W-:Y:S02]  /*eea0*/  @P6 LEA.HI.X R185, R156, c[0x0][0x1cc], R3, 0x1, P5 ;  /* 0x000073009cb96a11 */ /* 0x000fe400028f0c03 */
[----:B------:R-:W-:Y:S01]  /*eeb0*/  @P6 IADD3 R156, P5, R2, R236, RZ ;  /* 0x000000ec029c6210 */ /* 0x000fe20007fbe0ff */
[----:B------:R-:W-:Y:S01]  /*eec0*/  @P6 IMAD.X R0, R224, 0x1, R0, P0 ;  /* 0x00000001e0006824 */ /* 0x000fe200000e0600 */
[----:B------:R-:W-:Y:S01]  /*eed0*/  @P6 IADD3 R3, P0, R2, R248, RZ ;  /* 0x000000f802036210 */ /* 0x000fe20007f1e0ff */
[----:B------:R1:W-:Y:S02]  /*eee0*/  @P6 LDGSTS.E.BYPASS.LTC128B.128 [R225+0xe100], [R184.64], !P1 ;  /* 0x0e100000b8e16fae */ /* 0x0003e4000c901d4c */
[----:B------:R-:W-:Y:S01]  /*eef0*/  @P6 IMAD.X R168, R0, 0x1, R235, P5 ;  /* 0x0000000100a86824 */ /* 0x000fe200028e06eb */
[----:B------:R-:W-:Y:S01]  /*ef00*/  @P6 LEA R180, P5, R156, c[0x0][0x1c8], 0x1 ;  /* 0x000072009cb46a11 */ /* 0x000fe200078a08ff */
[----:B------:R-:W-:Y:S01]  /*ef10*/  @P6 IMAD.X R169, R0, 0x1, R247, P0 ;  /* 0x0000000100a96824 */ /* 0x000fe200000e06f7 */
[C---:B---3--:R-:W-:Y:S02]  /*ef20*/  @P6 LEA R182, P0, R3.reuse, c[0x0][0x1c8], 0x1 ;  /* 0x0000720003b66a11 */ /* 0x048fe400078008ff */
[----:B------:R-:W-:Y:S02]  /*ef30*/  @P6 LEA.HI.X R181, R156, c[0x0][0x1cc], R168, 0x1, P5 ;  /* 0x000073009cb56a11 */ /* 0x000fe400028f0ca8 */
[C---:B------:R-:W-:Y:S02]  /*ef40*/  @P6 IADD3 R156, P5, R2.reuse, R243, RZ ;  /* 0x000000f3029c6210 */ /* 0x040fe40007fbe0ff */
[----:B------:R-:W-:Y:S01]  /*ef50*/  @P6 LEA.HI.X R183, R3, c[0x0][0x1cc], R169, 0x1, P0 ;  /* 0x0000730003b76a11 */ /* 0x000fe200000f0ca9 */
[----:B------:R1:W-:Y:S01]  /*ef60*/  @P6 LDGSTS.E.BYPASS.LTC128B.128 [R225+0x9100], [R180.64], !P4 ;  /* 0x09100000b4e16fae */ /* 0x0003e2000e101d4c */
[----:B------:R-:W-:Y:S01]  /*ef70*/  @P6 IADD3 R2, P0, R2, R241, RZ ;  /* 0x000000f102026210 */ /* 0x000fe20007f1e0ff */
[----:B------:R-:W-:Y:S01]  /*ef80*/  @P6 IMAD.X R3, R0, 0x1, R242, P5 ;  /* 0x0000000100036824 */ /* 0x000fe200028e06f2 */
[----:B------:R-:W-:Y:S02]  /*ef90*/  @P6 LEA R170, P5, R156, c[0x0][0x1c8], 0x1 ;  /* 0x000072009caa6a11 */ /* 0x000fe400078a08ff */
[----:B------:R1:W-:Y:S01]  /*efa0*/  @P6 LDGSTS.E.BYPASS.LTC128B.128 [R225+0xb100], [R182.64], !P3 ;  /* 0x0b100000b6e16fae */ /* 0x0003e2000d901d4c */
[----:B------:R-:W-:Y:S01]  /*efb0*/  @P6 IMAD.X R0, R0, 0x1, R240, P0 ;  /* 0x0000000100006824 */ /* 0x000fe200000e06f0 */
[----:B------:R-:W-:Y:S01]  /*efc0*/  @P6 LEA.HI.X R171, R156, c[0x0][0x1cc], R3, 0x1, P5 ;  /* 0x000073009cab6a11 */ /* 0x000fe200028f0c03 */
[----:B------:R-:W-:Y:S01]  /*efd0*/  IMAD.SHL.U32 R156, R223, 0x40, RZ ;  /* 0x00000040df9c7824 */ /* 0x000fe200078e00ff */
[C---:B------:R-:W-:Y:S01]  /*efe0*/  @P6 LEA R168, P0, R2.reuse, c[0x0][0x1c8], 0x1 ;  /* 0x0000720002a86a11 */ /* 0x040fe200078008ff */
[----:B------:R-:W2:Y:S03]  /*eff0*/  SHFL.IDX PT, R3, R159, RZ, 0x1c1f ;  /* 0x001c1fff9f037589 */ /* 0x000ea600000e0000 */
[----:B------:R-:W-:Y:S02]  /*f000*/  @P6 LEA.HI.X R169, R2, c[0x0][0x1cc], R0, 0x1, P0 ;  /* 0x0000730002a96a11 */ /* 0x000fe400000f0c00 */
[----:B------:R1:W-:Y:S01]  /*f010*/  @P6 LDGSTS.E.BYPASS.LTC128B.128 [R225+0xd100], [R170.64], !P2 ;  /* 0x0d100000aae16fae */ /* 0x0003e2000d101d4c */
[----:B------:R-:W-:Y:S02]  /*f020*/  IADD3 R0, -R246, 0x1, -R156 ;  /* 0x00000001f6007810 */ /* 0x000fe40007ffe99c */
[----:B------:R-:W-:Y:S02]  /*f030*/  PLOP3.LUT P0, PT, PT, PT, UP1, 0x40, 0x0 ;  /* 0x000000000000781c */ /* 0x000fe40003f0e818 */
[----:B------:R3:W-:Y:S01]  /*f040*/  @P6 LDGSTS.E.BYPASS.LTC128B.128 [R225+0xf100], [R168.64], !P1 ;  /* 0x0f100000a8e16fae */ /* 0x0007e2000c901d4c */
[----:B------:R-:W-:Y:S04]  /*f050*/  IADD3 R0, R0, c[0x0][0x1d0], RZ ;  /* 0x0000740000007a10 */ /* 0x000fe80007ffe0ff */
[----:B------:R-:W-:Y:S01]  /*f060*/  IADD3 R0, R0, -c[0x0][0x168], RZ ;  /* 0x80005a0000007a10 */ /* 0x000fe20007ffe0ff */
[----:B------:R-:W0:Y:S03]  /*f070*/  LDGDEPBAR ;  /* 0x00000000000079af */ /* 0x000e260000000000 */
[C---:B---3--:R-:W-:Y:S02]  /*f080*/  IADD3 R169, R0.reuse, c[0x0][0x328], RZ ;  /* 0x0000ca0000a97a10 */ /* 0x048fe40007ffe0ff */
[----:B------:R-:W-:Y:S03]  /*f090*/  IADD3 R168, R0, UR6, RZ ;  /* 0x0000000600a87c10 */ /* 0x000fe6000fffe0ff */
[--C-:B--2---:R-:W-:Y:S02]  /*f0a0*/  IMAD.IADD R2, R169, 0x1, R3.reuse ;  /* 0x00000001a9027824 */ /* 0x104fe400078e0203 */
[----:B------:R-:W-:Y:S01]  /*f0b0*/  IMAD.IADD R0, R168, 0x1, R3 ;  /* 0x00000001a8007824 */ /* 0x000fe200078e0203 */
        /* <DEDUP_REMOVED lines=15> */
.L_x_1622:
[----:B------:R-:W-:Y:S04]  /*f1b0*/  MOV R170, c[0x0][0x32c] ;  /* 0x0000cb0000aa7a02 */ /* 0x000fe80000000f00 */
[----:B------:R-:W-:Y:S11]  /*f1c0*/  ISETP.NE.AND P0, PT, R170, 0x1, PT ;  /* 0x00000001aa00780c */ /* 0x000ff60003f05270 */
[----:B------:R-:W-:Y:S02]  /*f1d0*/  @!UPT UIADD3 URZ, URZ, URZ, URZ ;  /* 0x0000003f3f3ff290 */ /* 0x000fe4000fffe03f */
[----:B------:R-:W-:Y:S05]  /*f1e0*/  @P0 IMAD.HI.U32 R170, R3, c[0x0][0x330], RZ ;  /* 0x0000cc0003aa0a27 */ /* 0x000fea00078e00ff */
[----:B------:R-:W-:Y:S02]  /*f1f0*/  @P0 SHF.R.U32.HI R3, RZ, c[0x0][0x334], R170 ;  /* 0x0000cd00ff030a19 */ /* 0x000fe400000116aa */
.L_x_1623:
[----:B------:R-:W-:Y:S05]  /*f200*/  BSYNC B0 ;  /* 0x0000000000007941 */ /* 0x000fea0003800000 */
.L_x_1621:
[----:B------:R-:W-:Y:S04]  /*f210*/  IMAD R3, R3, c[0x0][0x32c], -R156 ;  /* 0x0000cb0003037a24 */ /* 0x000fe800078e0a9c */
[----:B------:R-:W-:Y:S05]  /*f220*/  IMAD.IADD R3, R3, 0x1, -R246 ;  /* 0x0000000103037824 */ /* 0x000fea00078e0af6 */
[----:B------:R-:W-:Y:S02]  /*f230*/  IADD3 R170, R3, c[0x0][0x32c], RZ ;  /* 0x0000cb0003aa7a10 */ /* 0x000fe40007ffe0ff */
[----:B------:R-:W-:Y:S02]  /*f240*/  IMNMX R0, R0, R3, !PT ;  /* 0x0000000300007217 */ /* 0x000fe40007800200 */
[----:B------:R-:W-:Y:S02]  /*f250*/  IMNMX R2, R2, R170, PT ;  /* 0x000000aa02027217 */ /* 0x000fe40003800200 */
.L_x_1620:
        /* <DEDUP_REMOVED lines=68> */
.L_x_1626:
[----:B------:R-:W-:Y:S04]  /*f6a0*/  MOV R12, c[0x0][0x32c] ;  /* 0x0000cb00000c7a02 */ /* 0x000fe80000000f00 */
[----:B------:R-:W-:Y:S11]  /*f6b0*/  ISETP.NE.AND P5, PT, R12, 0x1, PT ;  /* 0x000000010c00780c */ /* 0x000ff60003fa5270 */
[----:B------:R-:W-:Y:S02]  /*f6c0*/  @!UPT UIADD3 URZ, URZ, URZ, URZ ;  /* 0x0000003f3f3ff290 */ /* 0x000fe4000fffe03f */
[----:B------:R-:W-:Y:S05]  /*f6d0*/  @P5 IMAD.HI.U32 R12, R3, c[0x0][0x330], RZ ;  /* 0x0000cc00030c5a27 */ /* 0x000fea00078e00ff */
[----:B------:R-:W-:Y:S02]  /*f6e0*/  @P5 SHF.R.U32.HI R3, RZ, c[0x0][0x334], R12 ;  /* 0x0000cd00ff035a19 */ /* 0x000fe4000001160c */
.L_x_1627:
[----:B------:R-:W-:Y:S05]  /*f6f0*/  BSYNC B0 ;  /* 0x0000000000007941 */ /* 0x000fea0003800000 */
.L_x_1625:
[----:B------:R-:W-:Y:S04]  /*f700*/  IMAD R156, R3, c[0x0][0x32c], -R156 ;  /* 0x0000cb00039c7a24 */ /* 0x000fe800078e0a9c */
[----:B------:R-:W-:Y:S05]  /*f710*/  IMAD.IADD R156, R156, 0x1, -R246 ;  /* 0x000000019c9c7824 */ /* 0x000fea00078e0af6 */
[----:B------:R-:W-:Y:S02]  /*f720*/  IADD3 R3, R156, c[0x0][0x32c], RZ ;  /* 0x0000cb009c037a10 */ /* 0x000fe40007ffe0ff */
[----:B------:R-:W-:Y:S02]  /*f730*/  IMNMX R0, R0, R156, !PT ;  /* 0x0000009c00007217 */ /* 0x000fe40007800200 */
[----:B------:R-:W-:Y:S02]  /*f740*/  IMNMX R2, R2, R3, PT ;  /* 0x0000000302027217 */ /* 0x000fe40003800200 */
.L_x_1624:
        /* <DEDUP_REMOVED lines=13> */
[C---:B------:R-:W-:Y:S02]  /*f820*/  ISETP.GT.AND P6, PT, R0.reuse, 0x8, P0 ;  /* 0x000000080000780c */ /* 0x040fe400007c4270 */
[----:B------:R-:W-:Y:S02]  /*f830*/  FMNMX.FTZ R3, R173, R3, !PT ;  /* 0x00000003ad037209 */ /* 0x000fe40007810000 */
[----:B------:R-:W-:Y:S02]  /*f840*/  ISETP.GT.AND P5, PT, R0, 0x9, P0 ;  /* 0x000000090000780c */ /* 0x000fe400007a4270 */
[----:B------:R-:W-:Y:S02]  /*f850*/  FMNMX.FTZ R3, R177, R3, !PT ;  /* 0x00000003b1037209 */ /* 0x000fe40007810000 */
[----:B------:R-:W-:Y:S02]  /*f860*/  ISETP.LT.OR P6, PT, R2, 0x9, P6 ;  /* 0x000000090200780c */ /* 0x000fe400037c1670 */
[----:B------:R-:W-:Y:S02]  /*f870*/  FMNMX.FTZ R3, R178, R3, !PT ;  /* 0x00000003b2037209 */ /* 0x000fe40007810000 */
[----:B------:R-:W-:Y:S02]  /*f880*/  ISETP.LT.OR P5, PT, R2, 0xa, P5 ;  /* 0x0000000a0200780c */ /* 0x000fe40002fa1670 */
[----:B------:R-:W-:Y:S02]  /*f890*/  FMNMX.FTZ R12, R6, R158, !PT ;  /* 0x0000009e060c7209 */ /* 0x000fe40007810000 */
[----:B------:R-:W-:Y:S02]  /*f8a0*/  FSEL R10, R10, -INF , !P6 ;  /* 0xff8000000a0a7808 */ /* 0x000fe40007000000 */
[----:B------:R-:W-:Y:S02]  /*f8b0*/  FSEL R11, R11, -INF , !P5 ;  /* 0xff8000000b0b7808 */ /* 0x000fe40006800000 */
[C---:B------:R-:W-:Y:S02]  /*f8c0*/  ISETP.GT.AND P6, PT, R0.reuse, 0x10, P0 ;  /* 0x000000100000780c */ /* 0x040fe400007c4270 */
[----:B------:R-:W-:Y:S02]  /*f8d0*/  ISETP.GT.AND P5, PT, R0, 0x11, P0 ;  /* 0x000000110000780c */ /* 0x000fe400007a4270 */
[----:B------:R-:W-:Y:S02]  /*f8e0*/  FMNMX.FTZ R3, R179, R3, !PT ;  /* 0x00000003b3037209 */ /* 0x000fe40007810000 */
        /* <DEDUP_REMOVED lines=26> */
[----:B------:R-:W-:Y:S01]  /*fa90*/  FSEL R174, R23, -INF , !P5 ;  /* 0xff80000017ae7808 */ /* 0x000fe20006800000 */
[----:B------:R-:W1:Y:S01]  /*faa0*/  SHFL.BFLY PT, R12, R156, 0x2, 0x1f ;  /* 0x0c401f009c0c7f89 */ /* 0x000e6200000e0000 */
[----:B------:R-:W-:Y:S02]  /*fab0*/  ISETP.GT.AND P5, PT, R0, 0x28, P0 ;  /* 0x000000280000780c */ /* 0x000fe400007a4270 */
[----:B------:R-:W-:Y:S02]  /*fac0*/  FMNMX.FTZ R3, R168, R3, !PT ;  /* 0x00000003a8037209 */ /* 0x000fe40007810000 */
[----:B------:R-:W-:Y:S02]  /*fad0*/  ISETP.LT.OR P5, PT, R2, 0x29, P5 ;  /* 0x000000290200780c */ /* 0x000fe40002fa1670 */
[----:B------:R-:W-:Y:S01]  /*fae0*/  ISETP.GT.AND P6, PT, R0, 0x29, P0 ;  /* 0x000000290000780c */ /* 0x000fe200007c4270 */
[----:B------:R-:W-:Y:S01]  /*faf0*/  LDSM.16.MT88.4 R20, [R197+0x100] ;  /* 0x00010000c514783b */ /* 0x000fe20000004200 */
[----:B------:R-:W-:Y:S02]  /*fb00*/  FMNMX.FTZ R3, R169, R3, !PT ;  /* 0x00000003a9037209 */ /* 0x000fe40007810000 */
[----:B------:R-:W-:Y:S02]  /*fb10*/  FSEL R175, R26, -INF , !P5 ;  /* 0xff8000001aaf7808 */ /* 0x000fe40006800000 */
[----:B------:R-:W-:Y:S02]  /*fb20*/  ISETP.LT.OR P6, PT, R2, 0x2a, P6 ;  /* 0x0000002a0200780c */ /* 0x000fe400037c1670 */
[----:B------:R-:W-:Y:S02]  /*fb30*/  ISETP.GT.AND P5, PT, R0, 0x30, P0 ;  /* 0x000000300000780c */ /* 0x000fe400007a4270 */
[----:B------:R-:W-:Y:S02]  /*fb40*/  FMNMX.FTZ R3, R174, R3, !PT ;  /* 0x00000003ae037209 */ /* 0x000fe40007810000 */
[----:B------:R-:W-:Y:S02]  /*fb50*/  FSEL R176, R27, -INF , !P6 ;  /* 0xff8000001bb07808 */ /* 0x000fe40007000000 */
[----:B------:R-:W-:Y:S01]  /*fb60*/  ISETP.LT.OR P5, PT, R2, 0x31, P5 ;  /* 0x000000310200780c */ /* 0x000fe20002fa1670 */
[----:B------:R-:W-:Y:S01]  /*fb70*/  LDSM.16.MT88.4 R24, [R198+0x100] ;  /* 0x00010000c618783b */ /* 0x000fe20000004200 */
[----:B------:R-:W-:Y:S02]  /*fb80*/  ISETP.GT.AND P6, PT, R0, 0x31, P0 ;  /* 0x000000310000780c */ /* 0x000fe400007c4270 */
        /* <DEDUP_REMOVED lines=12> */
[----:B------:R-:W-:Y:S04]  /*fc50*/  FMNMX.FTZ R0, R184, R0, !PT ;  /* 0x00000000b8007209 */ /* 0x000fe80007810000 */
[----:B------:R-:W-:Y:S02]  /*fc60*/  FMNMX.FTZ R0, R185, R0, !PT ;  /* 0x00000000b9007209 */ /* 0x000fe40007810000 */
[----:B-1----:R-:W-:Y:S02]  /*fc70*/  FMNMX.FTZ R156, R156, R12, !PT ;  /* 0x0000000c9c9c7209 */ /* 0x002fe40007810000 */
[----:B------:R-:W-:Y:S03]  /*fc80*/  FSEL R12, R35, -INF , !P0 ;  /* 0xff800000230c7808 */ /* 0x000fe60004000000 */
[----:B------:R-:W1:Y:S01]  /*fc90*/  SHFL.BFLY PT, R3, R156, 0x1, 0x1f ;  /* 0x0c201f009c037f89 */ /* 0x000e6200000e0000 */
[----:B------:R-:W-:Y:S07]  /*fca0*/  FMNMX.FTZ R0, R12, R0, !PT ;  /* 0x000000000c007209 */ /* 0x000fee0007810000 */
[----:B------:R-:W2:Y:S01]  /*fcb0*/  SHFL.BFLY PT, R2, R0, 0x2, 0x1f ;  /* 0x0c401f0000027f89 */ /* 0x000ea200000e0000 */
[----:B-1----:R-:W-:Y:S04]  /*fcc0*/  FMNMX.FTZ R156, R156, R3, !PT ;  /* 0x000000039c9c7209 */ /* 0x002fe80007810000 */
[C---:B------:R-:W-:Y:S01]  /*fcd0*/  FSETP.NEU.FTZ.AND P0, PT, R156.reuse, -INF , PT ;  /* 0xff8000009c00780b */ /* 0x040fe20003f1d000 */
[----:B------:R-:W-:Y:S01]  /*fce0*/  FMUL.FTZ R13, R156, c[0x0][0x2d0] ;  /* 0x0000b4009c0d7a20 */ /* 0x000fe20000410000 */
[----:B--2---:R-:W-:Y:S02]  /*fcf0*/  FMNMX.FTZ R2, R0, R2, !PT ;  /* 0x0000000200027209 */ /* 0x004fe40007810000 */
[----:B------:R-:W-:Y:S02]  /*fd00*/  FSEL R0, R156, RZ, P0 ;  /* 0x000000ff9c007208 */ /* 0x000fe40000000000 */
[----:B------:R-:W-:Y:S01]  /*fd10*/  FSEL R13, R13, RZ, P0 ;  /* 0x000000ff0d0d7208 */ /* 0x000fe20000000000 */
[----:B------:R-:W1:Y:S02]  /*fd20*/  SHFL.BFLY PT, R3, R2, 0x1, 0x1f ;  /* 0x0c201f0002037f89 */ /* 0x000e6400000e0000 */
[----:B------:R-:W-:Y:S02]  /*fd30*/  FADD.FTZ R0, -R0, R157 ;  /* 0x0000009d00007221 */ /* 0x000fe40000010100 */
[--C-:B------:R-:W-:Y:S02]  /*fd40*/  FFMA.FTZ R8, R8, c[0x0][0x2d0], -R13.reuse ;  /* 0x0000b40008087a23 */ /* 0x100fe4000001080d */
[----:B------:R-:W-:Y:S02]  /*fd50*/  FMUL.FTZ R0, R0, c[0x0][0x2d0] ;  /* 0x0000b40000007a20 */ /* 0x000fe40000410000 */
[--C-:B------:R-:W-:Y:S01]  /*fd60*/  FFMA.FTZ R9, R9, c[0x0][0x2d0], -R13.reuse ;  /* 0x0000b40009097a23 */ /* 0x100fe2000001080d */
[----:B------:R-:W-:Y:S01]  /*fd70*/  MUFU.EX2 R238, R8 ;  /* 0x0000000800ee7308 */ /* 0x000fe20000000800 */
[--C-:B------:R-:W-:Y:S02]  /*fd80*/  FFMA.FTZ R4, R4, c[0x0][0x2d0], -R13.reuse ;  /* 0x0000b40004047a23 */ /* 0x100fe4000001080d */
[--C-:B------:R-:W-:Y:S02]  /*fd90*/  FFMA.FTZ R5, R5, c[0x0][0x2d0], -R13.reuse ;  /* 0x0000b40005057a23 */ /* 0x100fe4000001080d */
[--C-:B------:R-:W-:Y:S05]  /*fda0*/  FFMA.FTZ R15, R170, c[0x0][0x2d0], -R13.reuse ;  /* 0x0000b400aa0f7a23 */ /* 0x100fea000001080d */
[----:B------:R-:W2:Y:S01]  /*fdb0*/  MUFU.EX2 R237, R9 ;  /* 0x0000000900ed7308 */ /* 0x000ea20000000800 */
[----:B-1----:R-:W-:Y:S04]  /*fdc0*/  FMNMX.FTZ R3, R2, R3, !PT ;  /* 0x0000000302037209 */ /* 0x002fe80007810000 */
[C---:B------:R-:W-:Y:S05]  /*fdd0*/  FSETP.NEU.FTZ.AND P0, PT, R3.reuse, -INF , PT ;  /* 0xff8000000300780b */ /* 0x040fea0003f1d000 */
[----:B------:R1:W3:Y:S01]  /*fde0*/  MUFU.EX2 R2, R0 ;  /* 0x0000000000027308 */ /* 0x0002e20000000800 */
[----:B------:R-:W-:Y:S05]  /*fdf0*/  FMUL.FTZ R14, R3, c[0x0][0x2d0] ;  /* 0x0000b400030e7a20 */ /* 0x000fea0000410000 */
[----:B------:R-:W-:Y:S04]  /*fe00*/  FSEL R14, R14, RZ, P0 ;  /* 0x000000ff0e0e7208 */ /* 0x000fe80000000000 */
[----:B------:R4:W-:Y:S01]  /*fe10*/  MUFU.EX2 R236, R4 ;  /* 0x0000000400ec7308 */ /* 0x0009e20000000800 */
[--C-:B------:R-:W-:Y:S02]  /*fe20*/  FFMA.FTZ R10, R10, c[0x0][0x2d0], -R14.reuse ;  /* 0x0000b4000a0a7a23 */ /* 0x100fe4000001080e */
[--C-:B------:R-:W-:Y:S01]  /*fe30*/  FFMA.FTZ R11, R11, c[0x0][0x2d0], -R14.reuse ;  /* 0x0000b4000b0b7a23 */ /* 0x100fe2000001080e */
[----:B--2---:R-:W-:Y:S01]  /*fe40*/  F2FP.BF16.PACK_AB R18, R237, R238 ;  /* 0x000000eeed12723e */ /* 0x004fe200000010ff */
[--C-:B------:R-:W-:Y:S02]  /*fe50*/  FFMA.FTZ R6, R6, c[0x0][0x2d0], -R14.reuse ;  /* 0x0000b40006067a23 */ /* 0x100fe4000001080e */
[----:B------:R-:W-:Y:S03]  /*fe60*/  FFMA.FTZ R7, R7, c[0x0][0x2d0], -R14 ;  /* 0x0000b40007077a23 */ /* 0x000fe6000001080e */
[----:B------:R-:W-:Y:S01]  /*fe70*/  MUFU.EX2 R191, R10 ;  /* 0x0000000a00bf7308 */ /* 0x000fe20000000800 */
[----:B-1----:R-:W-:Y:S01]  /*fe80*/  FSEL R0, R3, RZ, P0 ;  /* 0x000000ff03007208 */ /* 0x002fe20000000000 */
[C---:B---3--:R-:W-:Y:S01]  /*fe90*/  FMUL.FTZ R8, R2.reuse, R164 ;  /* 0x000000a402087220 */ /* 0x048fe20000410000 */
[----:B------:R-:W-:Y:S01]  /*fea0*/  ISETP.GT.AND P0, PT, R223, R233, PT ;  /* 0x000000e9df00720c */ /* 0x000fe20003f04270 */
[----:B------:R-:W-:Y:S02]  /*feb0*/  FMUL.FTZ R9, R2, R165 ;  /* 0x000000a502097220 */ /* 0x000fe40000410000 */
[----:B------:R-:W-:Y:S04]  /*fec0*/  FADD.FTZ R0, -R0, R158 ;  /* 0x0000009e00007221 */ /* 0x000fe80000010100 */
[----:B------:R-:W1:Y:S01]  /*fed0*/  MUFU.EX2 R190, R11 ;  /* 0x0000000b00be7308 */ /* 0x000e620000000800 */
[----:B------:R-:W-:Y:S02]  /*fee0*/  FMUL.FTZ R132, R2, R132 ;  /* 0x0000008402847220 */ /* 0x000fe40000410000 */
[----:B------:R-:W-:Y:S02]  /*fef0*/  FMUL.FTZ R0, R0, c[0x0][0x2d0] ;  /* 0x0000b40000007a20 */ /* 0x000fe40000410000 */
[C---:B----4-:R-:W-:Y:S02]  /*ff00*/  FMUL.FTZ R4, R2.reuse, R160 ;  /* 0x000000a002047220 */ /* 0x050fe40000410000 */
        /* <DEDUP_REMOVED lines=10> */
[----:B------:R-:W-:Y:S01]  /*ffb0*/  FMUL.FTZ R149, R2, R149 ;  /* 0x0000009502957220 */ /* 0x000fe20000410000 */
        /* <DEDUP_REMOVED lines=18> */
[----:B------:R3:W-:Y:S01]  /*100e0*/  MUFU.EX2 R235, R15 ;  /* 0x0000000f00eb7308 */ /* 0x0007e20000000800 */
        /* <DEDUP_REMOVED lines=8> */
[C---:B------:R-:W-:Y:S02]  /*10170*/  FMUL.FTZ R7, R0.reuse, R163 ;  /* 0x000000a300077220 */ /* 0x040fe40000410000 */
[C---:B------:R-:W-:Y:S02]  /*10180*/  FMUL.FTZ R155, R0.reuse, R155 ;  /* 0x0000009b009b7220 */ /* 0x040fe40000410000 */
[C---:B------:R-:W-:Y:S02]  /*10190*/  FMUL.FTZ R38, R0.reuse, R38 ;  /* 0x0000002600267220 */ /* 0x040fe40000410000 */
[----:B------:R-:W-:Y:S01]  /*101a0*/  FMUL.FTZ R39, R0, R39 ;  /* 0x0000002700277220 */ /* 0x000fe20000410000 */
[C---:B------:R-:W-:Y:S05]  /*101b0*/  HMMA.16816.F32.BF16 R4, R16.reuse, R20, R4 ;  /* 0x000000141004723c */ /* 0x040fea0000041804 */
        /* <DEDUP_REMOVED lines=13> */
[C---:B------:R-:W-:Y:S04]  /*10290*/  HMMA.16816.F32.BF16 R140, R16.reuse, R28, R140 ;  /* 0x0000001c108c723c */ /* 0x040fe8000004188c */
[----:B------:R-:W-:Y:S02]  /*102a0*/  FMUL.FTZ R49, R2, R49 ;  /* 0x0000003102317220 */ /* 0x000fe40000410000 */
[C---:B------:R-:W-:Y:S02]  /*102b0*/  FMUL.FTZ R50, R0.reuse, R50 ;  /* 0x0000003200327220 */ /* 0x040fe40000410000 */
[C---:B------:R-:W-:Y:S01]  /*102c0*/  HMMA.16816.F32.BF16 R144, R16.reuse, R30, R144 ;  /* 0x0000001e1090723c */ /* 0x040fe20000041890 */
[----:B------:R-:W4:Y:S03]  /*102d0*/  LDSM.16.MT88.4 R28, [R198+0x2100] ;  /* 0x00210000c61c783b */ /* 0x000f260000004200 */
        /* <DEDUP_REMOVED lines=9> */
[--C-:B---3--:R-:W-:Y:S02]  /*10370*/  FFMA.FTZ R15, R171, c[0x0][0x2d0], -R13.reuse ;  /* 0x0000b400ab0f7a23 */ /* 0x108fe4000001080d */
[----:B------:R-:W-:Y:S02]  /*10380*/  FMUL.FTZ R57, R2, R57 ;  /* 0x0000003902397220 */ /* 0x000fe40000410000 */
[C---:B--2---:R-:W-:Y:S01]  /*10390*/  HMMA.16816.F32.BF16 R36, R16.reuse, R24, R36 ;  /* 0x000000181024723c */ /* 0x044fe20000041824 */
[----:B------:R2:W3:Y:S03]  /*103a0*/  MUFU.EX2 R234, R15 ;  /* 0x0000000f00ea7308 */ /* 0x0004e60000000800 */
[C---:B------:R-:W-:Y:S02]  /*103b0*/  FMUL.FTZ R58, R0.reuse, R58 ;  /* 0x0000003a003a7220 */ /* 0x040fe40000410000 */
[----:B------:R-:W-:Y:S02]  /*103c0*/  FMUL.FTZ R59, R0, R59 ;  /* 0x0000003b003b7220 */ /* 0x000fe40000410000 */
[C---:B------:R-:W-:Y:S01]  /*103d0*/  HMMA.16816.F32.BF16 R40, R16.reuse, R26, R40 ;  /* 0x0000001a1028723c */ /* 0x040fe20000041828 */
[----:B------:R-:W5:Y:S03]  /*103e0*/  LDSM.16.MT88.4 R24, [R199+0x2100] ;  /* 0x00210000c718783b */ /* 0x000f660000004200 */
[C---:B------:R-:W-:Y:S02]  /*103f0*/  FMUL.FTZ R60, R2.reuse, R60 ;  /* 0x0000003c023c7220 */ /* 0x040fe40000410000 */
[----:B------:R-:W-:Y:S02]  /*10400*/  FMUL.FTZ R61, R2, R61 ;  /* 0x0000003d023d7220 */ /* 0x000fe40000410000 */
[C---:B----4-:R-:W-:Y:S04]  /*10410*/  HMMA.16816.F32.BF16 R44, R16.reuse, R28, R44 ;  /* 0x0000001c102c723c */ /* 0x050fe8000004182c */
[C---:B------:R-:W-:Y:S02]  /*10420*/  FMUL.FTZ R62, R0.reuse, R62 ;  /* 0x0000003e003e7220 */ /* 0x040fe40000410000 */
[----:B------:R-:W-:Y:S02]  /*10430*/  FMUL.FTZ R63, R0, R63 ;  /* 0x0000003f003f7220 */ /* 0x000fe40000410000 */
[C---:B------:R-:W-:Y:S01]  /*10440*/  HMMA.16816.F32.BF16 R48, R16.reuse, R30, R48 ;  /* 0x0000001e1030723c */ /* 0x040fe20000041830 */
[----:B------:R-:W4:Y:S03]  /*10450*/  LDSM.16.MT88.4 R28, [R197+0x4100] ;  /* 0x00410000c51c783b */ /* 0x000f260000004200 */
[--C-:B--2---:R-:W-:Y:S02]  /*10460*/  FFMA.FTZ R15, R172, c[0x0][0x2d0], -R13.reuse ;  /* 0x0000b400ac0f7a23 */ /* 0x104fe4000001080d */
[C---:B------:R-:W-:Y:S02]  /*10470*/  FMUL.FTZ R64, R2.reuse, R64 ;  /* 0x0000004002407220 */ /* 0x040fe40000410000 */
[----:B------:R2:W-:Y:S01]  /*10480*/  MUFU.EX2 R232, R15 ;  /* 0x0000000f00e87308 */ /* 0x0005e20000000800 */
        /* <DEDUP_REMOVED lines=8> */
[C---:B-----5:R-:W-:Y:S04]  /*10510*/  HMMA.16816.F32.BF16 R60, R16.reuse, R24, R60 ;  /* 0x00000018103c723c */ /* 0x060fe8000004183c */
[C---:B------:R-:W-:Y:S02]  /*10520*/  FMUL.FTZ R70, R0.reuse, R70 ;  /* 0x0000004600467220 */ /* 0x040fe40000410000 */
[----:B------:R-:W-:Y:S02]  /*10530*/  FMUL.FTZ R71, R0, R71 ;  /* 0x0000004700477220 */ /* 0x000fe40000410000 */
[C---:B------:R-:W-:Y:S01]  /*10540*/  HMMA.16816.F32.BF16 R64, R16.reuse, R26, R64 ;  /* 0x0000001a1040723c */ /* 0x040fe20000041840 */
[----:B------:R-:W5:Y:S03]  /*10550*/  LDSM.16.MT88.4 R24, [R200+0x4100] ;  /* 0x00410000c818783b */ /* 0x000f660000004200 */
[--C-:B--2---:R-:W-:Y:S02]  /*10560*/  FFMA.FTZ R15, R173, c[0x0][0x2d0], -R13.reuse ;  /* 0x0000b400ad0f7a23 */ /* 0x104fe4000001080d */
[C---:B------:R-:W-:Y:S02]  /*10570*/  FMUL.FTZ R72, R2.reuse, R72 ;  /* 0x0000004802487220 */ /* 0x040fe40000410000 */
[C---:B----4-:R-:W-:Y:S01]  /*10580*/  HMMA.16816.F32.BF16 R68, R16.reuse, R28, R68 ;  /* 0x0000001c1044723c */ /* 0x050fe20000041844 */
[----:B------:R2:W4:Y:S03]  /*10590*/  MUFU.EX2 R224, R15 ;  /* 0x0000000f00e07308 */ /* 0x0005260000000800 */
[----:B------:R-:W-:Y:S02]  /*105a0*/  FMUL.FTZ R73, R2, R73 ;  /* 0x0000004902497220 */ /* 0x000fe40000410000 */
[C---:B------:R-:W-:Y:S02]  /*105b0*/  FMUL.FTZ R74, R0.reuse, R74 ;  /* 0x0000004a004a7220 */ /* 0x040fe40000410000 */
[----:B------:R-:W-:Y:S04]  /*105c0*/  FMUL.FTZ R75, R0, R75 ;  /* 0x0000004b004b7220 */ /* 0x000fe80000410000 */
[C---:B------:R-:W-:Y:S02]  /*105d0*/  FMUL.FTZ R76, R2.reuse, R76 ;  /* 0x0000004c024c7220 */ /* 0x040fe40000410000 */
[----:B------:R-:W-:Y:S01]  /*105e0*/  FMUL.FTZ R77, R2, R77 ;  /* 0x0000004d024d7220 */ /* 0x000fe20000410000 */
[C---:B------:R-:W-:Y:S01]  /*105f0*/  HMMA.16816.F32.BF16 R72, R16.reuse, R30, R72 ;  /* 0x0000001e1048723c */ /* 0x040fe20000041848 */
[----:B------:R-:W3:Y:S02]  /*10600*/  LDSM.16.MT88.4 R28, [R199+0x4100] ;  /* 0x00410000c71c783b */ /* 0x000ee40000004200 */
[C---:B------:R-:W-:Y:S02]  /*10610*/  FMUL.FTZ R78, R0.reuse, R78 ;  /* 0x0000004e004e7220 */ /* 0x040fe40000410000 */
[----:B------:R-:W-:Y:S02]  /*10620*/  FMUL.FTZ R79, R0, R79 ;  /* 0x0000004f004f7220 */ /* 0x000fe40000410000 */
[C---:B------:R-:W-:Y:S02]  /*10630*/  FMUL.FTZ R80, R2.reuse, R80 ;  /* 0x0000005002507220 */ /* 0x040fe40000410000 */
[----:B------:R-:W-:Y:S03]  /*10640*/  FMUL.FTZ R81, R2, R81 ;  /* 0x0000005102517220 */ /* 0x000fe60000410000 */
[C---:B-1----:R-:W-:Y:S03]  /*10650*/  HMMA.16816.F32.BF16 R76, R16.reuse, R20, R76 ;  /* 0x00000014104c723c */ /* 0x042fe6000004184c */
[--C-:B--2---:R-:W-:Y:S02]  /*10660*/  FFMA.FTZ R15, R32, c[0x0][0x2d0], -R14.reuse ;  /* 0x0000b400200f7a23 */ /* 0x104fe4000001080e */
[C---:B------:R-:W-:Y:S02]  /*10670*/  FMUL.FTZ R82, R0.reuse, R82 ;  /* 0x0000005200527220 */ /* 0x040fe40000410000 */
[----:B------:R-:W-:Y:S01]  /*10680*/  FMUL.FTZ R83, R0, R83 ;  /* 0x0000005300537220 */ /* 0x000fe20000410000 */
[----:B------:R1:W-:Y:S01]  /*10690*/  MUFU.EX2 R182, R15 ;  /* 0x0000000f00b67308 */ /* 0x0003e20000000800 */
[C---:B------:R-:W-:Y:S03]  /*106a0*/  FMUL.FTZ R84, R2.reuse, R84 ;  /* 0x0000005402547220 */ /* 0x040fe60000410000 */
[----:B------:R-:W-:Y:S02]  /*106b0*/  FMUL.FTZ R85, R2, R85 ;  /* 0x0000005502557220 */ /* 0x000fe40000410000 */
[C---:B------:R-:W-:Y:S01]  /*106c0*/  HMMA.16816.F32.BF16 R80, R16.reuse, R22, R80 ;  /* 0x000000161050723c */ /* 0x040fe20000041850 */
[----:B------:R-:W2:Y:S02]  /*106d0*/  LDSM.16.MT88.4 R20, [R197+0x6100] ;  /* 0x00610000c514783b */ /* 0x000ea40000004200 */
[C---:B------:R-:W-:Y:S02]  /*106e0*/  FMUL.FTZ R86, R0.reuse, R86 ;  /* 0x0000005600567220 */ /* 0x040fe40000410000 */
[----:B------:R-:W-:Y:S02]  /*106f0*/  FMUL.FTZ R87, R0, R87 ;  /* 0x0000005700577220 */ /* 0x000fe40000410000 */
[C---:B------:R-:W-:Y:S02]  /*10700*/  FMUL.FTZ R88, R2.reuse, R88 ;  /* 0x0000005802587220 */ /* 0x040fe40000410000 */
[----:B------:R-:W-:Y:S03]  /*10710*/  FMUL.FTZ R89, R2, R89 ;  /* 0x0000005902597220 */ /* 0x000fe60000410000 */
[C---:B-----5:R-:W-:Y:S03]  /*10720*/  HMMA.16816.F32.BF16 R84, R16.reuse, R24, R84 ;  /* 0x000000181054723c */ /* 0x060fe60000041854 */
[C---:B------:R-:W-:Y:S02]  /*10730*/  FMUL.FTZ R90, R0.reuse, R90 ;  /* 0x0000005a005a7220 */ /* 0x040fe40000410000 */
[----:B------:R-:W-:Y:S02]  /*10740*/  FMUL.FTZ R91, R0, R91 ;  /* 0x0000005b005b7220 */ /* 0x000fe40000410000 */
[--C-:B-1----:R-:W-:Y:S02]  /*10750*/  FFMA.FTZ R15, R33, c[0x0][0x2d0], -R14.reuse ;  /* 0x0000b400210f7a23 */ /* 0x102fe4000001080e */
[----:B------:R-:W-:Y:S02]  /*10760*/  LDSM.16.MT88.4 R32, [R200+0x900] ;  /* 0x00090000c820783b */ /* 0x000fe40000004200 */
[----:B------:R1:W5:Y:S01]  /*10770*/  MUFU.EX2 R181, R15 ;  /* 0x0000000f00b57308 */ /* 0x0003620000000800 */
[C---:B------:R-:W-:Y:S03]  /*10780*/  HMMA.16816.F32.BF16 R88, R16.reuse, R26, R88 ;  /* 0x0000001a1058723c */ /* 0x040fe60000041858 */
[C---:B------:R-:W-:Y:S02]  /*10790*/  FMUL.FTZ R92, R2.reuse, R92 ;  /* 0x0000005c025c7220 */ /* 0x040fe40000410000 */
[----:B------:R-:W4:Y:S01]  /*107a0*/  LDSM.16.MT88.4 R24, [R198+0x6100] ;  /* 0x00610000c618783b */ /* 0x000f220000004200 */
[----:B------:R-:W-:Y:S02]  /*107b0*/  FMUL.FTZ R93, R2, R93 ;  /* 0x0000005d025d7220 */ /* 0x000fe40000410000 */
[C---:B------:R-:W-:Y:S04]  /*107c0*/  FMUL.FTZ R94, R0.reuse, R94 ;  /* 0x0000005e005e7220 */ /* 0x040fe80000410000 */
        /* <DEDUP_REMOVED lines=15> */
[C---:B--2---:R-:W-:Y:S03]  /*108c0*/  HMMA.16816.F32.BF16 R100, R16.reuse, R20, R100 ;  /* 0x000000141064723c */ /* 0x044fe60000041864 */
[----:B------:R-:W-:Y:S02]  /*108d0*/  FMUL.FTZ R107, R0, R107 ;  /* 0x0000006b006b7220 */ /* 0x000fe40000410000 */
[--C-:B-1----:R-:W-:Y:S02]  /*108e0*/  FFMA.FTZ R15, R159, c[0x0][0x2d0], -R14.reuse ;  /* 0x0000b4009f0f7a23 */ /* 0x102fe4000001080e */
[C---:B------:R-:W-:Y:S02]  /*108f0*/  FMUL.FTZ R108, R2.reuse, R108 ;  /* 0x0000006c026c7220 */ /* 0x040fe40000410000 */
[----:B------:R-:W-:Y:S01]  /*10900*/  FMUL.FTZ R109, R2, R109 ;  /* 0x0000006d026d7220 */ /* 0x000fe20000410000 */
[C---:B------:R-:W-:Y:S01]  /*10910*/  HMMA.16816.F32.BF16 R104, R16.reuse, R22, R104 ;  /* 0x000000161068723c */ /* 0x040fe20000041868 */
[----:B------:R-:W1:Y:S01]  /*10920*/  LDSM.16.MT88.4 R20, [R199+0x6100] ;  /* 0x00610000c714783b */ /* 0x000e620000004200 */
[----:B------:R2:W-:Y:S01]  /*10930*/  MUFU.EX2 R173, R15 ;  /* 0x0000000f00ad7308 */ /* 0x0005e20000000800 */
[C---:B------:R-:W-:Y:S02]  /*10940*/  FMUL.FTZ R110, R0.reuse, R110 ;  /* 0x0000006e006e7220 */ /* 0x040fe40000410000 */
[----:B------:R-:W-:Y:S02]  /*10950*/  FMUL.FTZ R111, R0, R111 ;  /* 0x0000006f006f7220 */ /* 0x000fe40000410000 */
[C---:B------:R-:W-:Y:S02]  /*10960*/  FMUL.FTZ R112, R2.reuse, R112 ;  /* 0x0000007002707220 */ /* 0x040fe40000410000 */
[----:B------:R-:W-:Y:S03]  /*10970*/  FMUL.FTZ R113, R2, R113 ;  /* 0x0000007102717220 */ /* 0x000fe60000410000 */
[C---:B----4-:R-:W-:Y:S03]  /*10980*/  HMMA.16816.F32.BF16 R108, R16.reuse, R24, R108 ;  /* 0x00000018106c723c */ /* 0x050fe6000004186c */
[C---:B------:R-:W-:Y:S02]  /*10990*/  FMUL.FTZ R114, R0.reuse, R114 ;  /* 0x0000007200727220 */ /* 0x040fe40000410000 */
[----:B------:R-:W-:Y:S02]  /*109a0*/  FMUL.FTZ R115, R0, R115 ;  /* 0x0000007300737220 */ /* 0x000fe40000410000 */
[C---:B------:R-:W-:Y:S02]  /*109b0*/  FMUL.FTZ R116, R2.reuse, R116 ;  /* 0x0000007402747220 */ /* 0x040fe40000410000 */
[----:B------:R-:W-:Y:S03]  /*109c0*/  FMUL.FTZ R117, R2, R117 ;  /* 0x0000007502757220 */ /* 0x000fe60000410000 */
[C---:B------:R-:W-:Y:S01]  /*109d0*/  HMMA.16816.F32.BF16 R112, R16.reuse, R26, R112 ;  /* 0x0000001a1070723c */ /* 0x040fe20000041870 */
[----:B------:R-:W4:Y:S02]  /*109e0*/  LDSM.16.MT88.4 R24, [R197+0x900] ;  /* 0x00090000c518783b */ /* 0x000f240000004200 */
[C---:B------:R-:W-:Y:S02]  /*109f0*/  FMUL.FTZ R118, R0.reuse, R118 ;  /* 0x0000007600767220 */ /* 0x040fe40000410000 */
[----:B------:R-:W-:Y:S02]  /*10a00*/  FMUL.FTZ R119, R0, R119 ;  /* 0x0000007700777220 */ /* 0x000fe40000410000 */
[C---:B------:R-:W-:Y:S02]  /*10a10*/  FMUL.FTZ R120, R2.reuse, R120 ;  /* 0x0000007802787220 */ /* 0x040fe40000410000 */
[----:B------:R-:W-:Y:S03]  /*10a20*/  FMUL.FTZ R121, R2, R121 ;  /* 0x0000007902797220 */ /* 0x000fe60000410000 */
[C---:B---3--:R-:W-:Y:S03]  /*10a30*/  HMMA.16816.F32.BF16 R116, R16.reuse, R28, R116 ;  /* 0x0000001c1074723c */ /* 0x048fe60000041874 */
[C---:B------:R-:W-:Y:S02]  /*10a40*/  FMUL.FTZ R122, R0.reuse, R122 ;  /* 0x0000007a007a7220 */ /* 0x040fe40000410000 */
[----:B------:R-:W-:Y:S02]  /*10a50*/  FMUL.FTZ R123, R0, R123 ;  /* 0x0000007b007b7220 */ /* 0x000fe40000410000 */
[--C-:B--2---:R-:W-:Y:S02]  /*10a60*/  FFMA.FTZ R15, R168, c[0x0][0x2d0], -R14.reuse ;  /* 0x0000b400a80f7a23 */ /* 0x104fe4000001080e */
[C---:B------:R-:W-:Y:S02]  /*10a70*/  FMUL.FTZ R124, R2.reuse, R124 ;  /* 0x0000007c027c7220 */ /* 0x040fe40000410000 */
[----:B------:R2:W3:Y:S01]  /*10a80*/  MUFU.EX2 R172, R15 ;  /* 0x0000000f00ac7308 */ /* 0x0004e20000000800 */
[C---:B------:R-:W-:Y:S01]  /*10a90*/  HMMA.16816.F32.BF16 R120, R16.reuse, R30, R120 ;  /* 0x0000001e1078723c */ /* 0x040fe20000041878 */
[----:B------:R-:W4:Y:S02]  /*10aa0*/  LDSM.16.MT88.4 R28, [R198+0x900] ;  /* 0x00090000c61c783b */ /* 0x000f240000004200 */
[----:B------:R-:W-:Y:S02]  /*10ab0*/  FMUL.FTZ R125, R2, R125 ;  /* 0x0000007d027d7220 */ /* 0x000fe40000410000 */
[C---:B------:R-:W-:Y:S02]  /*10ac0*/  FMUL.FTZ R126, R0.reuse, R126 ;  /* 0x0000007e007e7220 */ /* 0x040fe40000410000 */
[----:B------:R-:W-:Y:S02]  /*10ad0*/  FMUL.FTZ R127, R0, R127 ;  /* 0x0000007f007f7220 */ /* 0x000fe40000410000 */
[C---:B------:R-:W-:Y:S03]  /*10ae0*/  FMUL.FTZ R128, R2.reuse, R128 ;  /* 0x0000008002807220 */ /* 0x040fe60000410000 */
[----:B------:R-:W-:Y:S02]  /*10af0*/  FMUL.FTZ R129, R2, R129 ;  /* 0x0000008102817220 */ /* 0x000fe40000410000 */
[C---:B-1----:R-:W-:Y:S03]  /*10b00*/  HMMA.16816.F32.BF16 R124, R16.reuse, R20, R124 ;  /* 0x00000014107c723c */ /* 0x042fe6000004187c */
[C---:B------:R-:W-:Y:S02]  /*10b10*/  FMUL.FTZ R130, R0.reuse, R130 ;  /* 0x0000008200827220 */ /* 0x040fe40000410000 */
[----:B------:R-:W-:Y:S02]  /*10b20*/  FMUL.FTZ R131, R0, R131 ;  /* 0x0000008300837220 */ /* 0x000fe40000410000 */
[--C-:B--2---:R-:W-:Y:S05]  /*10b30*/  FFMA.FTZ R15, R177, c[0x0][0x2d0], -R13.reuse ;  /* 0x0000b400b10f7a23 */ /* 0x104fea000001080d */
[----:B------:R-:W-:Y:S01]  /*10b40*/  HMMA.16816.F32.BF16 R128, R16, R22, R128 ;  /* 0x000000161080723c */ /* 0x000fe20000041880 */
[----:B------:R-:W1:Y:S01]  /*10b50*/  LDSM.16.MT88.4 R20, [R199+0x900] ;  /* 0x00090000c714783b */ /* 0x000e620000004200 */
[----:B------:R2:W-:Y:S05]  /*10b60*/  MUFU.EX2 R195, R15 ;  /* 0x0000000f00c37308 */ /* 0x0005ea0000000800 */
[----:B------:R-:W-:Y:S02]  /*10b70*/  F2FP.BF16.PACK_AB R16, R234, R235 ;  /* 0x000000ebea10723e */ /* 0x000fe400000010ff */
[----:B------:R-:W-:Y:S03]  /*10b80*/  F2FP.BF16.PACK_AB R18, R224, R232 ;  /* 0x000000e8e012723e */ /* 0x000fe600000010ff */
[----:B-----5:R-:W-:Y:S02]  /*10b90*/  F2FP.BF16.PACK_AB R17, R181, R182 ;  /* 0x000000b6b511723e */ /* 0x020fe400000010ff */
[----:B---3--:R-:W-:Y:S07]  /*10ba0*/  F2FP.BF16.PACK_AB R19, R172, R173 ;  /* 0x000000adac13723e */ /* 0x008fee00000010ff */
[C---:B----4-:R-:W-:Y:S03]  /*10bb0*/  HMMA.16816.F32.BF16 R4, R16.reuse, R24, R4 ;  /* 0x000000181004723c */ /* 0x050fe60000041804 */
[--C-:B--2---:R-:W-:Y:S05]  /*10bc0*/  FFMA.FTZ R15, R178, c[0x0][0x2d0], -R13.reuse ;  /* 0x0000b400b20f7a23 */ /* 0x104fea000001080d */
[C---:B------:R-:W-:Y:S01]  /*10bd0*/  HMMA.16816.F32.BF16 R8, R16.reuse, R26, R8 ;  /* 0x0000001a1008723c */ /* 0x040fe20000041808 */
[----:B------:R-:W2:Y:S01]  /*10be0*/  LDSM.16.MT88.4 R24, [R197+0x2900] ;  /* 0x00290000c518783b */ /* 0x000ea20000004200 */
[----:B------:R3:W4:Y:S06]  /*10bf0*/  MUFU.EX2 R194, R15 ;  /* 0x0000000f00c27308 */ /* 0x00072c0000000800 */
[C---:B------:R-:W-:Y:S08]  /*10c00*/  HMMA.16816.F32.BF16 R132, R16.reuse, R28, R132 ;  /* 0x0000001c1084723c */ /* 0x040ff00000041884 */
[C---:B------:R-:W-:Y:S01]  /*10c10*/  HMMA.16816.F32.BF16 R136, R16.reuse, R30, R136 ;  /* 0x0000001e1088723c */ /* 0x040fe20000041888 */
[----:B------:R-:W5:Y:S07]  /*10c20*/  LDSM.16.MT88.4 R28, [R198+0x2900] ;  /* 0x00290000c61c783b */ /* 0x000f6e0000004200 */
[C---:B------:R-:W-:Y:S04]  /*10c30*/  HMMA.16816.F32.BF16 R140, R16.reuse, R32, R140 ;  /* 0x00000020108c723c */ /* 0x040fe8000004188c */
[--C-:B---3--:R-:W-:Y:S04]  /*10c40*/  FFMA.FTZ R15, R179, c[0x0][0x2d0], -R13.reuse ;  /* 0x0000b400b30f7a23 */ /* 0x108fe8000001080d */
[C---:B------:R-:W-:Y:S01]  /*10c50*/  HMMA.16816.F32.BF16 R144, R16.reuse, R34, R144 ;  /* 0x000000221090723c */ /* 0x040fe20000041890 */
[----:B------:R-:W3:Y:S01]  /*10c60*/  LDSM.16.MT88.4 R32, [R200+0x2900] ;  /* 0x00290000c820783b */ /* 0x000ee20000004200 */
[----:B------:R4:W-:Y:S06]  /*10c70*/  MUFU.EX2 R179, R15 ;  /* 0x0000000f00b37308 */ /* 0x0009ec0000000800 */
[C---:B-1----:R-:W-:Y:S08]  /*10c80*/  HMMA.16816.F32.BF16 R148, R16.reuse, R20, R148 ;  /* 0x000000141094723c */ /* 0x042ff00000041894 */
[C---:B------:R-:W-:Y:S01]  /*10c90*/  HMMA.16816.F32.BF16 R152, R16.reuse, R22, R152 ;  /* 0x000000161098723c */ /* 0x040fe20000041898 */
[----:B------:R-:W1:Y:S07]  /*10ca0*/  LDSM.16.MT88.4 R20, [R199+0x2900] ;  /* 0x00290000c714783b */ /* 0x000e6e0000004200 */
[C---:B--2---:R-:W-:Y:S04]  /*10cb0*/  HMMA.16816.F32.BF16 R36, R16.reuse, R24, R36 ;  /* 0x000000181024723c */ /* 0x044fe80000041824 */
[--C-:B----4-:R-:W-:Y:S04]  /*10cc0*/  FFMA.FTZ R15, R180, c[0x0][0x2d0], -R13.reuse ;  /* 0x0000b400b40f7a23 */ /* 0x110fe8000001080d */
[C---:B------:R-:W-:Y:S01]  /*10cd0*/  HMMA.16816.F32.BF16 R40, R16.reuse, R26, R40 ;  /* 0x0000001a1028723c */ /* 0x040fe20000041828 */
[----:B------:R-:W2:Y:S01]  /*10ce0*/  LDSM.16.MT88.4 R24, [R197+0x4900] ;  /* 0x00490000c518783b */ /* 0x000ea20000004200 */
[----:B------:R4:W1:Y:S06]  /*10cf0*/  MUFU.EX2 R178, R15 ;  /* 0x0000000f00b27308 */ /* 0x00086c0000000800 */
[C---:B-----5:R-:W-:Y:S08]  /*10d00*/  HMMA.16816.F32.BF16 R44, R16.reuse, R28, R44 ;  /* 0x0000001c102c723c */ /* 0x060ff0000004182c */
[C---:B------:R-:W-:Y:S01]  /*10d10*/  HMMA.16816.F32.BF16 R48, R16.reuse, R30, R48 ;  /* 0x0000001e1030723c */ /* 0x040fe20000041830 */
[----:B------:R-:W5:Y:S07]  /*10d20*/  LDSM.16.MT88.4 R28, [R198+0x4900] ;  /* 0x00490000c61c783b */ /* 0x000f6e0000004200 */
[C---:B---3--:R-:W-:Y:S04]  /*10d30*/  HMMA.16816.F32.BF16 R52, R16.reuse, R32, R52 ;  /* 0x000000201034723c */ /* 0x048fe80000041834 */
[--C-:B----4-:R-:W-:Y:S04]  /*10d40*/  FFMA.FTZ R15, R169, c[0x0][0x2d0], -R14.reuse ;  /* 0x0000b400a90f7a23 */ /* 0x110fe8000001080e */
        /* <DEDUP_REMOVED lines=36> */
[----:B------:R-:W-:Y:S01]  /*10f90*/  HMMA.16816.F32.BF16 R128, R16, R22, R128 ;  /* 0x000000161080723c */ /* 0x000fe20000041880 */
[----:B------:R-:W1:Y:S06]  /*10fa0*/  LDSM.16.MT88.4 R20, [R199+0x1100] ;  /* 0x00110000c714783b */ /* 0x000e6c0000004200 */
[----:B------:R-:W-:Y:S02]  /*10fb0*/  F2FP.BF16.PACK_AB R16, R194, R195 ;  /* 0x000000c3c210723e */ /* 0x000fe400000010ff */
[----:B------:R-:W-:Y:S03]  /*10fc0*/  F2FP.BF16.PACK_AB R18, R178, R179 ;  /* 0x000000b3b212723e */ /* 0x000fe600000010ff */
[----:B------:R-:W-:Y:S01]  /*10fd0*/  F2FP.BF16.PACK_AB R17, R170, R171 ;  /* 0x000000abaa11723e */ /* 0x000fe200000010ff */
[--C-:B----4-:R-:W-:Y:S01]  /*10fe0*/  FFMA.FTZ R15, R187, c[0x0][0x2d0], -R13.reuse ;  /* 0x0000b400bb0f7a23 */ /* 0x110fe2000001080d */
[----:B------:R-:W-:Y:S03]  /*10ff0*/  F2FP.BF16.PACK_AB R19, R168, R169 ;  /* 0x000000a9a813723e */ /* 0x000fe600000010ff */
[----:B------:R4:W1:Y:S04]  /*11000*/  MUFU.EX2 R176, R15 ;  /* 0x0000000f00b07308 */ /* 0x0008680000000800 */
[C---:B--2---:R-:W-:Y:S08]  /*11010*/  HMMA.16816.F32.BF16 R4, R16.reuse, R24, R4 ;  /* 0x000000181004723c */ /* 0x044ff00000041804 */
[C---:B------:R-:W-:Y:S01]  /*11020*/  HMMA.16816.F32.BF16 R8, R16.reuse, R26, R8 ;  /* 0x0000001a1008723c */ /* 0x040fe20000041808 */
[----:B------:R-:W2:Y:S07]  /*11030*/  LDSM.16.MT88.4 R24, [R197+0x3100] ;  /* 0x00310000c518783b */ /* 0x000eae0000004200 */
[C---:B-----5:R-:W-:Y:S04]  /*11040*/  HMMA.16816.F32.BF16 R132, R16.reuse, R28, R132 ;  /* 0x0000001c1084723c */ /* 0x060fe80000041884 */
[--C-:B----4-:R-:W-:Y:S02]  /*11050*/  FFMA.FTZ R15, R188, c[0x0][0x2d0], -R13.reuse ;  /* 0x0000b400bc0f7a23 */ /* 0x110fe4000001080d */
[----:B------:R-:W-:Y:S02]  /*11060*/  FFMA.FTZ R13, R189, c[0x0][0x2d0], -R13 ;  /* 0x0000b400bd0d7a23 */ /* 0x000fe4000001080d */
[C---:B------:R-:W-:Y:S01]  /*11070*/  HMMA.16816.F32.BF16 R136, R16.reuse, R30, R136 ;  /* 0x0000001e1088723c */ /* 0x040fe20000041888 */
[----:B------:R-:W4:Y:S01]  /*11080*/  LDSM.16.MT88.4 R28, [R198+0x3100] ;  /* 0x00310000c61c783b */ /* 0x000f220000004200 */
[----:B------:R5:W-:Y:S06]  /*11090*/  MUFU.EX2 R174, R13 ;  /* 0x0000000d00ae7308 */ /* 0x000bec0000000800 */
[C---:B---3--:R-:W-:Y:S04]  /*110a0*/  HMMA.16816.F32.BF16 R140, R16.reuse, R32, R140 ;  /* 0x00000020108c723c */ /* 0x048fe8000004188c */
[----:B------:R-:W-:Y:S04]  /*110b0*/  MUFU.EX2 R175, R15 ;  /* 0x0000000f00af7308 */ /* 0x000fe80000000800 */
[C---:B------:R-:W-:Y:S01]  /*110c0*/  HMMA.16816.F32.BF16 R144, R16.reuse, R34, R144 ;  /* 0x000000221090723c */ /* 0x040fe20000041890 */
[----:B------:R-:W3:Y:S07]  /*110d0*/  LDSM.16.MT88.4 R32, [R200+0x3100] ;  /* 0x00310000c820783b */ /* 0x000eee0000004200 */
[C---:B-1----:R-:W-:Y:S04]  /*110e0*/  HMMA.16816.F32.BF16 R148, R16.reuse, R20, R148 ;  /* 0x000000141094723c */ /* 0x042fe80000041894 */
[--C-:B-----5:R-:W-:Y:S04]  /*110f0*/  FFMA.FTZ R13, R183, c[0x0][0x2d0], -R14.reuse ;  /* 0x0000b400b70d7a23 */ /* 0x120fe8000001080e */
[C---:B------:R-:W-:Y:S01]  /*11100*/  HMMA.16816.F32.BF16 R152, R16.reuse, R22, R152 ;  /* 0x000000161098723c */ /* 0x040fe20000041898 */
[----:B------:R-:W1:Y:S01]  /*11110*/  LDSM.16.MT88.4 R20, [R199+0x3100] ;  /* 0x00310000c714783b */ /* 0x000e620000004200 */
[----:B------:R5:W-:Y:S06]  /*11120*/  MUFU.EX2 R159, R13 ;  /* 0x0000000d009f7308 */ /* 0x000bec0000000800 */
[C---:B--2---:R-:W-:Y:S08]  /*11130*/  HMMA.16816.F32.BF16 R36, R16.reuse, R24, R36 ;  /* 0x000000181024723c */ /* 0x044ff00000041824 */
[C---:B------:R-:W-:Y:S01]  /*11140*/  HMMA.16816.F32.BF16 R40, R16.reuse, R26, R40 ;  /* 0x0000001a1028723c */ /* 0x040fe20000041828 */
[----:B------:R-:W2:Y:S07]  /*11150*/  LDSM.16.MT88.4 R24, [R197+0x5100] ;  /* 0x00510000c518783b */ /* 0x000eae0000004200 */
[C---:B----4-:R-:W-:Y:S04]  /*11160*/  HMMA.16816.F32.BF16 R44, R16.reuse, R28, R44 ;  /* 0x0000001c102c723c */ /* 0x050fe8000004182c */
[--C-:B-----5:R-:W-:Y:S04]  /*11170*/  FFMA.FTZ R13, R184, c[0x0][0x2d0], -R14.reuse ;  /* 0x0000b400b80d7a23 */ /* 0x120fe8000001080e */
[C---:B------:R-:W-:Y:S01]  /*11180*/  HMMA.16816.F32.BF16 R48, R16.reuse, R30, R48 ;  /* 0x0000001e1030723c */ /* 0x040fe20000041830 */
[----:B------:R-:W4:Y:S01]  /*11190*/  LDSM.16.MT88.4 R28, [R198+0x5100] ;  /* 0x00510000c61c783b */ /* 0x000f220000004200 */
[----:B------:R5:W2:Y:S06]  /*111a0*/  MUFU.EX2 R158, R13 ;  /* 0x0000000d009e7308 */ /* 0x000aac0000000800 */
[C---:B---3--:R-:W-:Y:S08]  /*111b0*/  HMMA.16816.F32.BF16 R52, R16.reuse, R32, R52 ;  /* 0x000000201034723c */ /* 0x048ff00000041834 */
[C---:B------:R-:W-:Y:S01]  /*111c0*/  HMMA.16816.F32.BF16 R56, R16.reuse, R34, R56 ;  /* 0x000000221038723c */ /* 0x040fe20000041838 */
[----:B------:R-:W3:Y:S07]  /*111d0*/  LDSM.16.MT88.4 R32, [R200+0x5100] ;  /* 0x00510000c820783b */ /* 0x000eee0000004200 */
[C---:B-1----:R-:W-:Y:S04]  /*111e0*/  HMMA.16816.F32.BF16 R60, R16.reuse, R20, R60 ;  /* 0x00000014103c723c */ /* 0x042fe8000004183c */
[--C-:B-----5:R-:W-:Y:S02]  /*111f0*/  FFMA.FTZ R13, R185, c[0x0][0x2d0], -R14.reuse ;  /* 0x0000b400b90d7a23 */ /* 0x120fe4000001080e */
[----:B------:R-:W-:Y:S01]  /*11200*/  FFMA.FTZ R14, R12, c[0x0][0x2d0], -R14 ;  /* 0x0000b4000c0e7a23 */ /* 0x000fe2000001080e */
[----:B------:R-:W-:Y:S01]  /*11210*/  F2FP.BF16.PACK_AB R12, R176, R177 ;  /* 0x000000b1b00c723e */ /* 0x000fe200000010ff */
[C---:B------:R-:W-:Y:S01]  /*11220*/  HMMA.16816.F32.BF16 R64, R16.reuse, R22, R64 ;  /* 0x000000161040723c */ /* 0x040fe20000041840 */
[----:B------:R-:W1:Y:S01]  /*11230*/  LDSM.16.MT88.4 R20, [R199+0x5100] ;  /* 0x00510000c714783b */ /* 0x000e620000004200 */
[----:B------:R5:W-:Y:S06]  /*11240*/  MUFU.EX2 R157, R13 ;  /* 0x0000000d009d7308 */ /* 0x000bec0000000800 */
[C---:B--2---:R-:W-:Y:S08]  /*11250*/  HMMA.16816.F32.BF16 R68, R16.reuse, R24, R68 ;  /* 0x000000181044723c */ /* 0x044ff00000041844 */
[C---:B------:R-:W-:Y:S01]  /*11260*/  HMMA.16816.F32.BF16 R72, R16.reuse, R26, R72 ;  /* 0x0000001a1048723c */ /* 0x040fe20000041848 */
[----:B------:R-:W2:Y:S07]  /*11270*/  LDSM.16.MT88.4 R24, [R197+0x7100] ;  /* 0x00710000c518783b */ /* 0x000eae0000004200 */
[C---:B----4-:R-:W-:Y:S04]  /*11280*/  HMMA.16816.F32.BF16 R76, R16.reuse, R28, R76 ;  /* 0x0000001c104c723c */ /* 0x050fe8000004184c */
[----:B-----5:R-:W-:Y:S04]  /*11290*/  F2FP.BF16.PACK_AB R13, R158, R159 ;  /* 0x0000009f9e0d723e */ /* 0x020fe800000010ff */
[C---:B------:R-:W-:Y:S01]  /*112a0*/  HMMA.16816.F32.BF16 R80, R16.reuse, R30, R80 ;  /* 0x0000001e1050723c */ /* 0x040fe20000041850 */
[----:B------:R-:W4:Y:S07]  /*112b0*/  LDSM.16.MT88.4 R28, [R198+0x7100] ;  /* 0x00710000c61c783b */ /* 0x000f2e0000004200 */
        /* <DEDUP_REMOVED lines=9> */
[C---:B----4-:R-:W-:Y:S01]  /*11350*/  HMMA.16816.F32.BF16 R108, R16.reuse, R28, R108 ;  /* 0x0000001c106c723c */ /* 0x050fe2000004186c */
[----:B------:R4:W5:Y:S07]  /*11360*/  MUFU.EX2 R28, R14 ;  /* 0x0000000e001c7308 */ /* 0x00096e0000000800 */
[C---:B------:R-:W-:Y:S08]  /*11370*/  HMMA.16816.F32.BF16 R112, R16.reuse, R30, R112 ;  /* 0x0000001e1070723c */ /* 0x040ff00000041870 */
[C---:B---3--:R-:W-:Y:S08]  /*11380*/  HMMA.16816.F32.BF16 R116, R16.reuse, R32, R116 ;  /* 0x000000201074723c */ /* 0x048ff00000041874 */
[C---:B------:R-:W-:Y:S04]  /*11390*/  HMMA.16816.F32.BF16 R120, R16.reuse, R34, R120 ;  /* 0x000000221078723c */ /* 0x040fe80000041878 */
[----:B----4-:R-:W-:Y:S02]  /*113a0*/  F2FP.BF16.PACK_AB R14, R174, R175 ;  /* 0x000000afae0e723e */ /* 0x010fe400000010ff */
[----:B-----5:R-:W-:Y:S02]  /*113b0*/  F2FP.BF16.PACK_AB R15, R28, R157 ;  /* 0x0000009d1c0f723e */ /* 0x020fe400000010ff */
[C---:B-1----:R-:W-:Y:S08]  /*113c0*/  HMMA.16816.F32.BF16 R124, R16.reuse, R20, R124 ;  /* 0x00000014107c723c */ /* 0x042ff0000004187c */
[----:B------:R-:W-:Y:S01]  /*113d0*/  HMMA.16816.F32.BF16 R128, R16, R22, R128 ;  /* 0x000000161080723c */ /* 0x000fe20000041880 */
[----:B------:R-:W1:Y:S07]  /*113e0*/  LDSM.16.MT88.4 R16, [R200+0x1900] ;  /* 0x00190000c810783b */ /* 0x000e6e0000004200 */
[C---:B------:R-:W-:Y:S01]  /*113f0*/  HMMA.16816.F32.BF16 R160, R12.reuse, R164, R4 ;  /* 0x000000a40ca0723c */ /* 0x040fe20000041804 */
[----:B------:R-:W3:Y:S07]  /*11400*/  LDSM.16.MT88.4 R4, [R199+0x1900] ;  /* 0x00190000c704783b */ /* 0x000eee0000004200 */
[C---:B------:R-:W-:Y:S01]  /*11410*/  HMMA.16816.F32.BF16 R164, R12.reuse, R166, R8 ;  /* 0x000000a60ca4723c */ /* 0x040fe20000041808 */
[----:B------:R-:W4:Y:S07]  /*11420*/  LDSM.16.MT88.4 R8, [R197+0x3900] ;  /* 0x00390000c508783b */ /* 0x000f2e0000004200 */
[C---:B--2---:R-:W-:Y:S01]  /*11430*/  HMMA.16816.F32.BF16 R132, R12.reuse, R24, R132 ;  /* 0x000000180c84723c */ /* 0x044fe20000041884 */
[----:B------:R-:W2:Y:S07]  /*11440*/  LDSM.16.MT88.4 R20, [R198+0x3900] ;  /* 0x00390000c614783b */ /* 0x000eae0000004200 */
[C---:B------:R-:W-:Y:S08]  /*11450*/  HMMA.16816.F32.BF16 R136, R12.reuse, R26, R136 ;  /* 0x0000001a0c88723c */ /* 0x040ff00000041888 */
        /* <DEDUP_REMOVED lines=30> */
[C---:B----4-:R-:W-:Y:S07]  /*11640*/  HMMA.16816.F32.BF16 R100, R12.reuse, R8, R100 ;  /* 0x000000080c64723c */ /* 0x050fee0000041864 */
[----:B------:R-:W-:Y:S01]  /*11650*/  FFMA.FTZ R8, R2, R244, R236 ;  /* 0x000000f402087223 */ /* 0x000fe200000100ec */
[C---:B------:R-:W-:Y:S04]  /*11660*/  HMMA.16816.F32.BF16 R104, R12.reuse, R10, R104 ;  /* 0x0000000a0c68723c */ /* 0x040fe80000041868 */
[----:B------:R-:W-:Y:S02]  /*11670*/  FFMA.FTZ R2, R0, R245, R193 ;  /* 0x000000f500027223 */ /* 0x000fe400000100c1 */
[----:B------:R-:W-:Y:S02]  /*11680*/  FADD.FTZ R0, R239, R8 ;  /* 0x00000008ef007221 */ /* 0x000fe40000010000 */
[----:B------:R-:W-:Y:S01]  /*11690*/  FADD.FTZ R2, R192, R2 ;  /* 0x00000002c0027221 */ /* 0x000fe20000010000 */
[C---:B--2---:R-:W-:Y:S03]  /*116a0*/  HMMA.16816.F32.BF16 R108, R12.reuse, R20, R108 ;  /* 0x000000140c6c723c */ /* 0x044fe6000004186c */
        /* <DEDUP_REMOVED lines=8> */
[----:B------:R-:W-:Y:S02]  /*11730*/  FADD.FTZ R0, R234, R0 ;  /* 0x00000000ea007221 */ /* 0x000fe40000010000 */
[----:B------:R-:W-:Y:S02]  /*11740*/  FADD.FTZ R2, R181, R2 ;  /* 0x00000002b5027221 */ /* 0x000fe40000010000 */
[----:B------:R-:W-:Y:S01]  /*11750*/  FADD.FTZ R0, R232, R0 ;  /* 0x00000000e8007221 */ /* 0x000fe20000010000 */
[C---:B------:R-:W-:Y:S04]  /*11760*/  HMMA.16816.F32.BF16 R120, R12.reuse, R18, R120 ;  /* 0x000000120c78723c */ /* 0x040fe80000041878 */
[----:B------:R-:W-:Y:S02]  /*11770*/  FADD.FTZ R2, R173, R2 ;  /* 0x00000002ad027221 */ /* 0x000fe40000010000 */
[----:B------:R-:W-:Y:S02]  /*11780*/  FADD.FTZ R0, R224, R0 ;  /* 0x00000000e0007221 */ /* 0x000fe40000010000 */
[----:B------:R-:W-:Y:S01]  /*11790*/  FADD.FTZ R2, R172, R2 ;  /* 0x00000002ac027221 */ /* 0x000fe20000010000 */
[C---:B---3--:R-:W-:Y:S03]  /*117a0*/  HMMA.16816.F32.BF16 R124, R12.reuse, R4, R124 ;  /* 0x000000040c7c723c */ /* 0x048fe6000004187c */
[----:B------:R-:W-:Y:S02]  /*117b0*/  FADD.FTZ R0, R195, R0 ;  /* 0x00000000c3007221 */ /* 0x000fe40000010000 */
[----:B------:R-:W-:Y:S02]  /*117c0*/  FADD.FTZ R2, R171, R2 ;  /* 0x00000002ab027221 */ /* 0x000fe40000010000 */
        /* <DEDUP_REMOVED lines=8> */
[----:B------:R-:W-:Y:S02]  /*11850*/  FADD.FTZ R0, R159, R4 ;  /* 0x000000049f007221 */ /* 0x000fe40000010000 */
[----:B------:R-:W-:Y:S02]  /*11860*/  FADD.FTZ R2, R176, R2 ;  /* 0x00000002b0027221 */ /* 0x000fe40000010000 */
[----:B------:R-:W-:Y:S01]  /*11870*/  FADD.FTZ R0, R158, R0 ;  /* 0x000000009e007221 */ /* 0x000fe20000010000 */
[----:B------:R-:W-:Y:S01]  /*11880*/  MOV R158, R3 ;  /* 0x00000003009e7202 */ /* 0x000fe20000000f00 */
[----:B------:R-:W-:Y:S02]  /*11890*/  FADD.FTZ R4, R175, R2 ;  /* 0x00000002af047221 */ /* 0x000fe40000010000 */
[----:B------:R-:W-:Y:S01]  /*118a0*/  FADD.FTZ R2, R157, R0 ;  /* 0x000000009d027221 */ /* 0x000fe20000010000 */
[----:B------:R-:W-:Y:S01]  /*118b0*/  IADD3 R0, R223, -0x1, RZ ;  /* 0xffffffffdf007810 */ /* 0x000fe20007ffe0ff */
[----:B------:R-:W-:Y:S01]  /*118c0*/  FADD.FTZ R244, R174, R4 ;  /* 0x00000004aef47221 */ /* 0x000fe20000010000 */
[----:B------:R-:W-:Y:S01]  /*118d0*/  MOV R157, R156 ;  /* 0x0000009c009d7202 */ /* 0x000fe20000000f00 */
[----:B------:R-:W-:Y:S01]  /*118e0*/  FADD.FTZ R245, R28, R2 ;  /* 0x000000021cf57221 */ /* 0x000fe20000010000 */
[----:B------:R-:W-:Y:S01]  /*118f0*/  MOV R223, R0 ;  /* 0x0000000000df7202 */ /* 0x000fe20000000f00 */
[----:B------:R-:W-:-:S05]  /*11900*/  @P0 BRA `(.L_x_1628) ;  /* 0xffffc22000000947 */ /* 0x000fca000383ffff */
.L_x_1619:
[----:B------:R-:W1:Y:S01]  /*11910*/  SHFL.BFLY PT, R6, R244, 0x2, 0x1f ;  /* 0x0c401f00f4067f89 */ /* 0x000e6200000e0000 */
[----:B------:R-:W-:-:S02]  /*11920*/  MOV R17, 0xff800000 ;  /* 0xff80000000117802 */ /* 0x000fc40000000f00 */
[----:B------:R-:W-:Y:S01]  /*11930*/  MOV R18, 0xff800000 ;  /* 0xff80000000127802 */ /* 0x000fe20000000f00 */
[----:B------:R-:W2:Y:S01]  /*11940*/  SHFL.BFLY PT, R7, R245, 0x2, 0x1f ;  /* 0x0c401f00f5077f89 */ /* 0x000ea200000e0000 */
[----:B------:R-:W-:Y:S01]  /*11950*/  PLOP3.LUT P2, PT, PT, PT, PT, 0x8, 0x0 ;  /* 0x000000000000781c */ /* 0x000fe20003f4e170 */
        /* <DEDUP_REMOVED lines=150> */
.L_x_1586:
        /* <DEDUP_REMOVED lines=83> */
[----:B------:R-:W-:Y:S01]  /*127f0*/  IMAD.WIDE.U32 R2, R9, c[0x0][0x4c8], R2 ;  /* 0x0001320009027a25 */ /* 0x000fe200078e0002 */
[----:B------:R-:W-:-:S03]  /*12800*/  LOP3.LUT P1, RZ, R14, 0x3, RZ, 0xc0, !PT ;  /* 0x000000030eff7812 */ /* 0x000fc6000782c0ff */
        /* <DEDUP_REMOVED lines=11> */
[----:B------:R-:W-:Y:S03]  /*128c0*/  SHFL.IDX PT, R6, R6, 0x1, 0x1c1f ;  /* 0x003c1f0006067f89 */ /* 0x000fe600000e0000 */
[----:B------:R-:W-:Y:S01]  /*128d0*/  IADD3 R3, R5, R0, RZ ;  /* 0x0000000005037210 */ /* 0x000fe20007ffe0ff */
[----:B------:R-:W-:Y:S01]  /*128e0*/  IMAD R0, R7, c[0x0][0x428], RZ ;  /* 0x00010a0007007a24 */ /* 0x000fe200078e02ff */
[----:B------:R-:W1:Y:S01]  /*128f0*/  SHFL.IDX PT, R9, R2, RZ, 0x1c1f ;  /* 0x001c1fff02097589 */ /* 0x000e6200000e0000 */
[----:B------:R-:W-:-:S02]  /*12900*/  IMAD R5, R20, c[0x0][0x388], RZ ;  /* 0x0000e20014057a24 */ /* 0x000fc400078e02ff */
        /* <DEDUP_REMOVED lines=16> */
[----:B------:R1:W2:Y:S04]  /*12a10*/  SHFL.IDX PT, R2, R20, RZ, 0x1c1f ;  /* 0x001c1fff14027589 */ /* 0x0002a800000e0000 */
[----:B------:R1:W3:Y:S01]  /*12a20*/  SHFL.IDX PT, R3, R19, RZ, 0x1c1f ;  /* 0x001c1fff13037589 */ /* 0x0002e200000e0000 */
[----:B------:R-:W-:-:S04]  /*12a30*/  SHF.L.U32 R0, R0, 0x1, RZ ;  /* 0x0000000100007819 */ /* 0x000fc800000006ff */
[----:B------:R-:W-:Y:S05]  /*12a40*/  @P1 BRA `(.L_x_1631) ;  /* 0x00000bd000001947 */ /* 0x000fea0003800000 */
[C---:B------:R-:W-:Y:S02]  /*12a50*/  ISETP.GE.AND P2, PT, R0.reuse, c[0x0][0x3c8], PT ;  /* 0x0000f20000007a0c */ /* 0x040fe40003f46270 */
[C---:B------:R-:W-:Y:S02]  /*12a60*/  IADD3 R5, R0.reuse, 0x8, RZ ;  /* 0x0000000800057810 */ /* 0x040fe40007ffe0ff */
[----:B------:R-:W-:Y:S02]  /*12a70*/  IADD3 R4, R0, 0x10, RZ ;  /* 0x0000001000047810 */ /* 0x000fe40007ffe0ff */
[----:B------:R-:W-:Y:S02]  /*12a80*/  ISETP.GE.AND P6, PT, R5, c[0x0][0x3c8], PT ;  /* 0x0000f20005007a0c */ /* 0x000fe40003fc6270 */
[----:B------:R-:W-:Y:S02]  /*12a90*/  ISETP.GE.AND P1, PT, R4, c[0x0][0x3c8], PT ;  /* 0x0000f20004007a0c */ /* 0x000fe40003f26270 */
[----:B-1----:R-:W-:-:S02]  /*12aa0*/  IADD3 R8, R0, 0x18, RZ ;  /* 0x0000001800087810 */ /* 0x002fc40007ffe0ff */
[C---:B------:R-:W-:Y:S01]  /*12ab0*/  IADD3 R10, R0.reuse, 0x20, RZ ;  /* 0x00000020000a7810 */ /* 0x040fe20007ffe0ff */
[C---:B--23--:R-:W-:Y:S01]  /*12ac0*/  @!P2 IMAD.WIDE R6, R0.reuse, 0x4, R2 ;  /* 0x000000040006a825 */ /* 0x04cfe200078e0202 */
        /* <DEDUP_REMOVED lines=181> */
.L_x_1631:
[----:B------:R-:W-:Y:S05]  /*13620*/  BSYNC B0 ;  /* 0x0000000000007941 */ /* 0x000fea0003800000 */
.L_x_1630:
[----:B-1-3--:R1:W3:Y:S04]  /*13630*/  SHFL.IDX PT, R3, R19, 0x1, 0x1c1f ;  /* 0x003c1f0013037f89 */ /* 0x00a2e800000e0000 */
[----:B--2---:R1:W2:Y:S01]  /*13640*/  SHFL.IDX PT, R2, R20, 0x1, 0x1c1f ;  /* 0x003c1f0014027f89 */ /* 0x0042a200000e0000 */
        /* <DEDUP_REMOVED lines=12> */
[--C-:B--23--:R-:W-:Y:S01]  /*13710*/  @!P2 IMAD.WIDE R8, R0, 0x4, R2.reuse ;  /* 0x000000040008a825 */ /* 0x10cfe200078e0202 */
        /* <DEDUP_REMOVED lines=57> */
[----:B-----5:R-:W-:Y:S02]  /*13ab0*/  @!P6 LEA.HI R4, R15, R15, RZ, 0x1 ;  /* 0x0000000f0f04e211 */ /* 0x020fe400078f08ff */
        /* <DEDUP_REMOVED lines=13> */
[----:B--2---:R-:W-:Y:S02]  /*13b90*/  @!P2 LEA.HI R7, R10, R10, RZ, 0x1 ;  /* 0x0000000a0a07a211 */ /* 0x004fe400078f08ff */
[----:B------:R-:W-:-:S02]  /*13ba0*/  @!P1 LEA.HI R6, R11, R11, RZ, 0x1 ;  /* 0x0000000b0b069211 */ /* 0x000fc400078f08ff */
[----:B---3--:R-:W-:Y:S02]  /*13bb0*/  @!P4 LEA.HI R4, R8, R8, RZ, 0x1 ;  /* 0x000000080804c211 */ /* 0x008fe400078f08ff */
        /* <DEDUP_REMOVED lines=39> */
[----:B--2---:R-:W-:-:S02]  /*13e30*/  @!P2 LEA.HI R7, R10, R10, RZ, 0x1 ;  /* 0x0000000a0a07a211 */ /* 0x004fc400078f08ff */
[----:B------:R-:W-:Y:S02]  /*13e40*/  @!P1 LEA.HI R6, R11, R11, RZ, 0x1 ;  /* 0x0000000b0b069211 */ /* 0x000fe400078f08ff */
[----:B---3--:R-:W-:Y:S02]  /*13e50*/  @!P4 LEA.HI R4, R8, R8, RZ, 0x1 ;  /* 0x000000080804c211 */ /* 0x008fe400078f08ff */
        /* <DEDUP_REMOVED lines=36> */
[----:B--2---:R-:W-:-:S04]  /*140a0*/  @!P2 LEA.HI R7, R10, R10, RZ, 0x1 ;  /* 0x0000000a0a07a211 */ /* 0x004fc800078f08ff */
        /* <DEDUP_REMOVED lines=26> */
.L_x_1629:
        /* <DEDUP_REMOVED lines=50> */
.L_x_1632:
        /* <DEDUP_REMOVED lines=9> */
.L_x_2630:


//--------------------- .text._ZN7cutlass13device_kernelIN5flash19enable_sm80_to_sm89INS1_16FlashAttnFwdSm80INS1_25CollectiveMainloopFwdSm80ILi8ELi1ELb0EN4cute5tupleIJNS5_1CILi128EEENS7_ILi64EEENS7_ILi256EEEEEELi256ENS_10bfloat16_tEfNS_4arch4Sm80ELb0ELb1ELb0ELb1ELb0ELb0ELb1ELb1EEENS1_21CollectiveEpilogueFwdINS6_IJS8_SA_S9_EEENS6_IJNS7_ILi1EEESI_SI_EEESC_SE_Li256ELb1ELb1ELb1ELb0EEENS1_36VarlenDynamicPersistentTileSchedulerILi128ELi64ELi256ELi256ELb1ELb1ELb0ELb1ELb0ELb1EEEEEEEEEvNT_6ParamsE --------------------------
	.section	.text._ZN7cutlass13device_kernelIN5flash19enable_sm80_to_sm89INS1_16FlashAttnFwdSm80INS1_25CollectiveMainloopFwdSm80ILi8ELi1ELb0EN4cute5tupleIJNS5_1CILi128EEENS7_ILi64EEENS7_ILi256EEEEEELi256ENS_10bfloat16_tEfNS_4arch4Sm80ELb0ELb1ELb0ELb1ELb0ELb0ELb1ELb1EEENS1_21CollectiveEpilogueFwdINS6_IJS8_SA_S9_EEENS6_IJNS7_ILi1EEESI_SI_EEESC_SE_Li256ELb1ELb1ELb1ELb0EEENS1_36VarlenDynamicPersistentTileSchedulerILi128ELi64ELi256ELi256ELb1ELb1ELb0ELb1ELb0ELb1EEEEEEEEEvNT_6ParamsE,"ax",@progbits
	.sectioninfo	@"SHI_REGISTERS=255"
	.align	128
.text._ZN7cutlass13device_kernelIN5flash19enable_sm80_to_sm89INS1_16FlashAttnFwdSm80INS1_25CollectiveMainloopFwdSm80ILi8ELi1ELb0EN4cute5tupleIJNS5_1CILi128EEENS7_ILi64EEENS7_ILi256EEEEEELi256ENS_10bfloat16_tEfNS_4arch4Sm80ELb0ELb1ELb0ELb1ELb0ELb0ELb1ELb1EEENS1_21CollectiveEpilogueFwdINS6_IJS8_SA_S9_EEENS6_IJNS7_ILi1EEESI_SI_EEESC_SE_Li256ELb1ELb1ELb1ELb0EEENS1_36VarlenDynamicPersistentTileSchedulerILi128ELi64ELi256ELi256ELb1ELb1ELb0ELb1ELb0ELb1EEEEEEEEEvNT_6ParamsE:
        .type           _ZN7cutlass13device_kernelIN5flash19enable_sm80_to_sm89INS1_16FlashAttnFwdSm80INS1_25CollectiveMainloopFwdSm80ILi8ELi1ELb0EN4cute5tupleIJNS5_1CILi128EEENS7_ILi64EEENS7_ILi256EEEEEELi256ENS_10bfloat16_tEfNS_4arch4Sm80ELb0ELb1ELb0ELb1ELb0ELb0ELb1ELb1EEENS1_21CollectiveEpilogueFwdINS6_IJS8_SA_S9_EEENS6_IJNS7_ILi1EEESI_SI_EEESC_SE_Li256ELb1ELb1ELb1ELb0EEENS1_36VarlenDynamicPersistentTileSchedulerILi128ELi64ELi256ELi256ELb1ELb1ELb0ELb1ELb0ELb1EEEEEEEEEvNT_6ParamsE,@function
        .size           _ZN7cutlass13device_kernelIN5flash19enable_sm80_to_sm89INS1_16FlashAttnFwdSm80INS1_25CollectiveMainloopFwdSm80ILi8ELi1ELb0EN4cute5tupleIJNS5_1CILi128EEENS7_ILi64EEENS7_ILi256EEEEEELi256ENS_10bfloat16_tEfNS_4arch4Sm80ELb0ELb1ELb0ELb1ELb0ELb0ELb1ELb1EEENS1_21CollectiveEpilogueFwdINS6_IJS8_SA_S9_EEENS6_IJNS7_ILi1EEESI_SI_EEESC_SE_Li256ELb1ELb1ELb1ELb0EEENS1_36VarlenDynamicPersistentTileSchedulerILi128ELi64ELi256ELi256ELb1ELb1ELb0ELb1ELb0ELb1EEEEEEEEEvNT_6ParamsE,(.L_x_2631 - _ZN7cutlass13device_kernelIN5flash19enable_sm80_to_sm89INS1_16FlashAttnFwdSm80INS1_25CollectiveMainloopFwdSm80ILi8ELi1ELb0EN4cute5tupleIJNS5_1CILi128EEENS7_ILi64EEENS7_ILi256EEEEEELi256ENS_10bfloat16_tEfNS_4arch4Sm80ELb0ELb1ELb0ELb1ELb0ELb0ELb1ELb1EEENS1_21CollectiveEpilogueFwdINS6_IJS8_SA_S9_EEENS6_IJNS7_ILi1EEESI_SI_EEESC_SE_Li256ELb1ELb1ELb1ELb0EEENS1_36VarlenDynamicPersistentTileSchedulerILi128ELi64ELi256ELi256ELb1ELb1ELb0ELb1ELb0ELb1EEEEEEEEEvNT_6ParamsE)
        .other          _ZN7cutlass13device_kernelIN5flash19enable_sm80_to_sm89INS1_16FlashAttnFwdSm80INS1_25CollectiveMainloopFwdSm80ILi8ELi1ELb0EN4cute5tupleIJNS5_1CILi128EEENS7_ILi64EEENS7_ILi256EEEEEELi256ENS_10bfloat16_tEfNS_4arch4Sm80ELb0ELb1ELb0ELb1ELb0ELb0ELb1ELb1EEENS1_21CollectiveEpilogueFwdINS6_IJS8_SA_S9_EEENS6_IJNS7_ILi1EEESI_SI_EEESC_SE_Li256ELb1ELb1ELb1ELb0EEENS1_36VarlenDynamicPersistentTileSchedulerILi128ELi64ELi256ELi256ELb1ELb1ELb0ELb1ELb0ELb1EEEEEEEEEvNT_6ParamsE,@"STO_CUDA_ENTRY STV_DEFAULT"
_ZN7cutlass13device_kernelIN5flash19enable_sm80_to_sm89INS1_16FlashAttnFwdSm80INS1_25CollectiveMainloopFwdSm80ILi8ELi1ELb0EN4cute5tupleIJNS5_1CILi128EEENS7_ILi64EEENS7_ILi256EEEEEELi256ENS_10bfloat16_tEfNS_4arch4Sm80ELb0ELb1ELb0ELb1ELb0ELb0ELb1ELb1EEENS1_21CollectiveEpilogueFwdINS6_IJS8_SA_S9_EEENS6_IJNS7_ILi1EEESI_SI_EEESC_SE_Li256ELb1ELb1ELb1ELb0EEENS1_36VarlenDynamicPersistentTileSchedulerILi128ELi64ELi256ELi256ELb1ELb1ELb0ELb1ELb0ELb1EEEEEEEEEvNT_6ParamsE:
[----:B------:R-:W-:Y:S02]  /*0000*/  MOV R1, c[0x0][0x28] ;  /* 0x00000a0000017a02 */ /* 0x000fe40000000f00 */
[----:B------:R-:W1:Y:S01]  /*0010*/  S2R R2, SR_TID.X ;  /* 0x0000000000027919 */ /* 0x000e620000002100 */
[----:B------:R-:W-:Y:S01]  /*0020*/  ULDC.64 UR6, c[0x0][0x118] ;  /* 0x0000460000067ab9 */ /* 0x000fe20000000a00 */
[----:B------:R-:W-:Y:S02]  /*0030*/  IADD3 R1, R1, -0x58, RZ ;  /* 0xffffffa801017810 */ /* 0x000fe40007ffe0ff */
[----:B-1----:R-:W-:-:S06]  /*0040*/  SHF.R.U32.HI R0, RZ, 0x5, R2 ;  /* 0x00000005ff007819 */ /* 0x002fcc0000011602 */
[----:B------:R-:W1:Y:S02]  /*0050*/  SHFL.IDX PT, R0, R0, RZ, 0x1f ;  /* 0x00001fff00007589 */ /* 0x000e6400000e0000 */
[----:B-1----:R-:W1:Y:S02]  /*0060*/  R2UR UR5, R0 ;  /* 0x00000000000573c2 */ /* 0x002e6400000e0000 */
[----:B-1----:R-:W-:-:S13]  /*0070*/  ISETP.NE.AND P0, PT, RZ, UR5, PT ;  /* 0x00000005ff007c0c */ /* 0x002fda000bf05270 */
[----:B------:R-:W-:Y:S06]  /*0080*/  @P0 BAR.SYNC.DEFER_BLOCKING 0x5, 0x100 ;  /* 0x0144000000000b1d */ /* 0x000fec0000010000 */
[----:B------:R-:W1:Y:S04]  /*0090*/  @P0 LDS.128 R244, [0x20100] ;  /* 0x02010000fff40984 */ /* 0x000e680000000c00 */
[----:B------:R-:W-:Y:S06]  /*00a0*/  @P0 BAR.ARV 0x4, 0x100 ;  /* 0x0104000000000b1d */ /* 0x000fec0000002000 */
[----:B------:R-:W-:Y:S05]  /*00b0*/  @P0 BRA `(.L_x_1633) ;  /* 0x00000f1000000947 */ /* 0x000fea0003800000 */
[----:B------:R-:W-:Y:S01]  /*00c0*/  LOP3.LUT R12, R2, 0x1f, RZ, 0xc0, !PT ;  /* 0x0000001f020c7812 */ /* 0x000fe200078ec0ff */
[----:B------:R-:W-:-:S03]  /*00d0*/  CS2R R8, SRZ ;  /* 0x0000000000087805 */ /* 0x000fc6000001ff00 */
        /* <DEDUP_REMOVED lines=9> */
[----:B------:R-:W3:Y:S01]  /*0170*/  S2UR UR4, SR_CTAID.X ;  /* 0x00000000000479c3 */ /* 0x000ee20000002500 */
        /* <DEDUP_REMOVED lines=24> */
[----:B---3--:R-:W-:-:S13]  /*0300*/  ISETP.GT.AND P0, PT, R7, UR4, PT ;  /* 0x0000000407007c0c */ /* 0x008fda000bf04270 */
[----:B------:R-:W-:Y:S05]  /*0310*/  @P0 BRA `(.L_x_1634) ;  /* 0x0000026000000947 */ /* 0x000fea0003800000 */
[----:B------:R-:W-:Y:S02]  /*0320*/  MOV R7, R0 ;  /* 0x0000000000077202 */ /* 0x000fe40000000f00 */
[----:B------:R-:W-:-:S04]  /*0330*/  MOV R6, RZ ;  /* 0x000000ff00067202 */ /* 0x000fc80000000f00 */
.L_x_1638:
        /* <DEDUP_REMOVED lines=15> */
[----:B------:R2:W3:Y:S02]  /*0430*/  SHFL.UP PT, R0, R5, 0x1, RZ ;  /* 0x0420000005007989 */ /* 0x0004e400000e00ff */
.L_x_1777:
[----:B---3--:R-:W-:-:S04]  /*0440*/  SEL R0, R0, RZ, P5 ;  /* 0x000000ff00007207 */ /* 0x008fc80002800000 */
        /* <DEDUP_REMOVED lines=14> */
[----:B------:R2:W3:Y:S02]  /*0530*/  SHFL.IDX PT, R0, R4, 0x1f, 0x1f ;  /* 0x03e01f0004007f89 */ /* 0x0004e400000e0000 */
.L_x_1778:
[----:B---3--:R-:W-:-:S05]  /*0540*/  IMAD R0, R0, c[0x0][0x538], RZ ;  /* 0x00014e0000007a24 */ /* 0x008fca00078e02ff */
[----:B------:R-:W-:-:S04]  /*0550*/  IADD3 R7, R0, R7, RZ ;  /* 0x0000000700077210 */ /* 0x000fc80007ffe0ff */
[----:B------:R-:W-:-:S13]  /*0560*/  ISETP.GT.AND P0, PT, R7, UR4, PT ;  /* 0x0000000407007c0c */ /* 0x000fda000bf04270 */
[----:B-12---:R-:W-:Y:S05]  /*0570*/  @!P0 BRA `(.L_x_1638) ;  /* 0xfffffdc000008947 */ /* 0x006fea000383ffff */
.L_x_1634:
[----:B------:R-:W-:-:S05]  /*0580*/  IADD3 R11, -R0, R7, RZ ;  /* 0x00000007000b7210 */ /* 0x000fca0007ffe1ff */
[----:B------:R-:W-:-:S05]  /*0590*/  IMAD R0, R4, c[0x0][0x538], R11 ;  /* 0x00014e0004007a24 */ /* 0x000fca00078e020b */
[----:B------:R-:W-:Y:S01]  /*05a0*/  ISETP.GT.AND P0, PT, R0, UR4, PT ;  /* 0x0000000400007c0c */ /* 0x000fe2000bf04270 */
[----:B------:R-:W-:-:S12]  /*05b0*/  BRA.DIV ~URZ, `(.L_x_1639) ;  /* 0x00017e627f007947 */ /* 0x000fd8000b800000 */
[----:B------:R-:W-:-:S04]  /*05c0*/  VOTE.ANY R10, PT, !P0 ;  /* 0x00000000000a7806 */ /* 0x000fc800040e0100 */
.L_x_1779:
[----:B------:R-:W2:Y:S02]  /*05d0*/  POPC R7, R10 ;  /* 0x0000000a00077309 */ /* 0x000ea40000000000 */
[----:B-12---:R-:W-:Y:S01]  /*05e0*/  IADD3 R247, R7, R6, RZ ;  /* 0x0000000607f77210 */ /* 0x006fe20007ffe0ff */
[----:B------:R-:W-:Y:S05]  /*05f0*/  BRA.DIV ~URZ, `(.L_x_1640) ;  /* 0x00017e727f007947 */ /* 0x000fea000b800000 */
[----:B------:R1:W2:Y:S01]  /*0600*/  SHFL.IDX PT, R245, R9, R7, 0x1f ;  /* 0x00001f0709f57589 */ /* 0x0002a200000e0000 */
[----:B------:R-:W-:-:S03]  /*0610*/  MOV R6, RZ ;  /* 0x000000ff00067202 */ /* 0x000fc60000000f00 */
[----:B------:R1:W3:Y:S04]  /*0620*/  SHFL.IDX PT, R9, R8, R7, 0x1f ;  /* 0x00001f0708097589 */ /* 0x0002e800000e0000 */
.L_x_1780:
[----:B------:R-:W-:Y:S01]  /*0630*/  ISETP.NE.AND P0, PT, R10, RZ, PT ;  /* 0x000000ff0a00720c */ /* 0x000fe20003f05270 */
[----:B------:R-:W-:-:S12]  /*0640*/  BSSY B0, `(.L_x_1641) ;  /* 0x0000005000007945 */ /* 0x000fd80003800000 */
[----:B------:R-:W-:Y:S05]  /*0650*/  @!P0 BRA `(.L_x_1642) ;  /* 0x0000003000008947 */ /* 0x000fea0003800000 */
[----:B------:R-:W-:Y:S01]  /*0660*/  IADD3 R3, R7, -0x1, RZ ;  /* 0xffffffff07037810 */ /* 0x000fe20007ffe0ff */
[----:B------:R-:W-:Y:S05]  /*0670*/  BRA.DIV ~URZ, `(.L_x_1643) ;  /* 0x00017ed27f007947 */ /* 0x000fea000b800000 */
[----:B------:R4:W1:Y:S02]  /*0680*/  SHFL.IDX PT, R6, R4, R3, 0x1f ;  /* 0x00001f0304067589 */ /* 0x00086400000e0000 */
.L_x_1642:
[----:B------:R-:W-:Y:S05]  /*0690*/  BSYNC B0 ;  /* 0x0000000000007941 */ /* 0x000fea0003800000 */
.L_x_1641:
        /* <DEDUP_REMOVED lines=67> */
.L_x_1645:
        /* <DEDUP_REMOVED lines=68> */
.L_x_1646:
[----:B------:R-:W-:Y:S05]  /*0f10*/  BSYNC B0 ;  /* 0x0000000000007941 */ /* 0x000fea0003800000 */
.L_x_1644:
[----:B------:R-:W-:-:S04]  /*0f20*/  LOP3.LUT R0, RZ, R0, RZ, 0x33, !PT ;  /* 0x00000000ff007212 */ /* 0x000fc800078e33ff */
[----:B------:R-:W-:Y:S01]  /*0f30*/  IADD3 R245, R0, R245, RZ ;  /* 0x000000f500f57210 */ /* 0x000fe20007ffe0ff */
[----:B------:R-:W-:Y:S05]  /*0f40*/  BRA `(.L_x_1647) ;  /* 0x0000004000007947 */ /* 0x000fea0003800000 */
.L_x_1635:
[----:B-1----:R-:W-:Y:S01]  /*0f50*/  IMAD.MOV.U32 R245, RZ, RZ, RZ ;  /* 0x000000fffff57224 */ /* 0x002fe200078e00ff */
[----:B------:R-:W-:Y:S01]  /*0f60*/  MOV R246, RZ ;  /* 0x000000ff00f67202 */ /* 0x000fe20000000f00 */
[----:B------:R-:W-:Y:S01]  /*0f70*/  IMAD.U32 R244, RZ, RZ, UR4 ;  /* 0x00000004fff47e24 */ /* 0x000fe2000f8e00ff */
[----:B------:R-:W-:Y:S02]  /*0f80*/  MOV R247, c[0x0][0x53c] ;  /* 0x00014f0000f77a02 */ /* 0x000fe40000000f00 */
.L_x_1647:
[----:B------:R-:W-:Y:S01]  /*0f90*/  ISETP.NE.AND P0, PT, R12, RZ, PT ;  /* 0x000000ff0c00720c */ /* 0x000fe20003f05270 */
[----:B------:R-:W-:-:S12]  /*0fa0*/  WARPSYNC 0xffffffff ;  /* 0xffffffff00007948 */ /* 0x000fd80003800000 */
[----:B------:R1:W-:Y:S04]  /*0fb0*/  @!P0 STS.128 [0x20100], R244 ;  /* 0x020100f4ff008388 */ /* 0x0003e80000000c00 */
[----:B------:R-:W-:Y:S06]  /*0fc0*/  BAR.ARV 0x5, 0x100 ;  /* 0x0144000000007b1d */ /* 0x000fec0000002000 */
.L_x_1633:
[----:B-1----:R-:W-:-:S13]  /*0fd0*/  ISETP.GE.AND P0, PT, R247, c[0x0][0x53c], PT ;  /* 0x00014f00f7007a0c */ /* 0x002fda0003f06270 */
        /* <DEDUP_REMOVED lines=32> */
[----:B------:R-:W-:Y:S02]  /*11e0*/  LOP3.LUT R4, R13, 0xfffffff8, RZ, 0xc0, !PT ;  /* 0xfffffff80d047812 */ /* 0x000fe400078ec0ff */
[----:B------:R-:W-:-:S02]  /*11f0*/  LEA.HI R6, R8, R16, RZ, 0x5 ;  /* 0x0000001008067211 */ /* 0x000fc400078f28ff */
[----:B------:R-:W-:Y:S01]  /*1200*/  LOP3.LUT R15, R3, R0, RZ, 0x3c, !PT ;  /* 0x00000000030f7212 */ /* 0x000fe200078e3cff */
[----:B------:R-:W-:Y:S01]  /*1210*/  IMAD.IADD R11, R2, 0x1, -R4 ;  /* 0x00000001020b7824 */ /* 0x000fe200078e0a04 */
[----:B------:R-:W-:Y:S02]  /*1220*/  LEA.HI R7, R8, R16, RZ, 0x6 ;  /* 0x0000001008077211 */ /* 0x000fe400078f30ff */
[----:B------:R-:W-:Y:S02]  /*1230*/  LOP3.LUT R0, R6, 0xffffffe0, RZ, 0xc0, !PT ;  /* 0xffffffe006007812 */ /* 0x000fe400078ec0ff */
[--C-:B------:R-:W-:Y:S01]  /*1240*/  SHF.R.S32.HI R8, RZ, 0x5, R6.reuse ;  /* 0x00000005ff087819 */ /* 0x100fe20000011406 */
[----:B------:R-:W-:Y:S01]  /*1250*/  IMAD.SHL.U32 R4, R7, 0x8, RZ ;  /* 0x0000000807047824 */ /* 0x000fe200078e00ff */
[----:B------:R-:W-:Y:S01]  /*1260*/  SHF.R.S32.HI R2, RZ, 0x1f, R6 ;  /* 0x0000001fff027819 */ /* 0x000fe20000011406 */
[----:B------:R-:W-:Y:S01]  /*1270*/  IMAD.IADD R17, R16, 0x1, -R0 ;  /* 0x0000000110117824 */ /* 0x000fe200078e0a00 */
[----:B------:R-:W-:-:S02]  /*1280*/  LOP3.LUT R3, R12, 0xfffffffc, RZ, 0xc0, !PT ;  /* 0xfffffffc0c037812 */ /* 0x000fc400078ec0ff */
[----:B------:R-:W-:Y:S01]  /*1290*/  LEA.HI R0, R2, R8, RZ, 0x3 ;  /* 0x0000000802007211 */ /* 0x000fe200078f18ff */
[----:B------:R-:W-:Y:S01]  /*12a0*/  IMAD.SHL.U32 R2, R11, 0x40, RZ ;  /* 0x000000400b027824 */ /* 0x000fe200078e00ff */
[----:B------:R-:W-:Y:S01]  /*12b0*/  LOP3.LUT R223, R5, 0x7ffffe00, R4, 0xf8, !PT ;  /* 0x7ffffe0005df7812 */ /* 0x000fe200078ef804 */
[----:B------:R-:W-:Y:S01]  /*12c0*/  IMAD.SHL.U32 R5, R14, 0x8, RZ ;  /* 0x000000080e057824 */ /* 0x000fe200078e00ff */
[----:B------:R-:W-:Y:S01]  /*12d0*/  SHF.R.S32.HI R12, RZ, 0x1f, R17 ;  /* 0x0000001fff0c7819 */ /* 0x000fe20000011411 */
[----:B------:R-:W-:Y:S01]  /*12e0*/  IMAD.IADD R7, R16, 0x1, -R3 ;  /* 0x0000000110077824 */ /* 0x000fe200078e0a03 */
[----:B------:R-:W-:Y:S01]  /*12f0*/  LOP3.LUT R2, R2, 0x1c0, RZ, 0xc0, !PT ;  /* 0x000001c002027812 */ /* 0x000fe200078ec0ff */
[----:B------:R-:W-:Y:S01]  /*1300*/  IMAD.SHL.U32 R223, R223, 0x2, RZ ;  /* 0x00000002dfdf7824 */ /* 0x000fe200078e00ff */
[----:B------:R-:W-:Y:S02]  /*1310*/  LOP3.LUT R0, R0, 0xffffff8, RZ, 0xc0, !PT ;  /* 0x0ffffff800007812 */ /* 0x000fe400078ec0ff */
[----:B------:R-:W-:-:S02]  /*1320*/  LEA.HI R12, R12, R17, RZ, 0x2 ;  /* 0x000000110c0c7211 */ /* 0x000fc400078f10ff */
[----:B------:R-:W-:Y:S01]  /*1330*/  LOP3.LUT R5, R2, 0x8, R5, 0xf8, !PT ;  /* 0x0000000802057812 */ /* 0x000fe200078ef805 */
[----:B------:R-:W-:Y:S01]  /*1340*/  IMAD.IADD R3, R8, 0x1, -R0 ;  /* 0x0000000108037824 */ /* 0x000fe200078e0a00 */
[----:B------:R-:W-:Y:S02]  /*1350*/  SHF.R.U32.HI R2, RZ, 0x3, R2 ;  /* 0x00000003ff027819 */ /* 0x000fe40000011602 */
[----:B------:R-:W-:Y:S02]  /*1360*/  SHF.R.S32.HI R0, RZ, 0x2, R12 ;  /* 0x00000002ff007819 */ /* 0x000fe4000001140c */
[----:B------:R-:W-:Y:S01]  /*1370*/  LOP3.LUT R6, R5, R2, RZ, 0x3c, !PT ;  /* 0x0000000205067212 */ /* 0x000fe200078e3cff */
[C---:B------:R-:W-:Y:S01]  /*1380*/  IMAD.SHL.U32 R2, R9.reuse, 0x40, RZ ;  /* 0x0000004009027824 */ /* 0x040fe200078e00ff */
[----:B------:R-:W-:Y:S01]  /*1390*/  LOP3.LUT R4, R9, 0x1, RZ, 0xc0, !PT ;  /* 0x0000000109047812 */ /* 0x000fe200078ec0ff */
[----:B------:R-:W-:Y:S01]  /*13a0*/  IMAD R16, R3, 0x10, R0 ;  /* 0x0000001003107824 */ /* 0x000fe200078e0200 */
[----:B------:R-:W-:Y:S01]  /*13b0*/  LEA.HI R0, R7, R7, RZ, 0x1 ;  /* 0x0000000707007211 */ /* 0x000fe200078f08ff */
[----:B------:R-:W-:Y:S01]  /*13c0*/  IMAD.SHL.U32 R3, R13, 0x40, RZ ;  /* 0x000000400d037824 */ /* 0x000fe200078e00ff */
[----:B------:R-:W-:Y:S01]  /*13d0*/  ISETP.NE.U32.AND P0, PT, R4, 0x1, PT ;  /* 0x000000010400780c */ /* 0x000fe20003f05070 */
[----:B------:R-:W-:Y:S01]  /*13e0*/  IMAD.SHL.U32 R4, R8, 0x400, RZ ;  /* 0x0000040008047824 */ /* 0x000fe200078e00ff */
[----:B------:R-:W-:Y:S01]  /*13f0*/  LOP3.LUT R2, R2, 0x1c0, RZ, 0xc0, !PT ;  /* 0x000001c002027812 */ /* 0x000fe200078ec0ff */
[----:B------:R-:W-:Y:S01]  /*1400*/  STL [R1+0x54], R16 ;  /* 0x0000541001007387 */ /* 0x000fe20000100800 */
[----:B------:R-:W-:Y:S01]  /*1410*/  LOP3.LUT R0, R0, 0x1ffffffe, RZ, 0xc0, !PT ;  /* 0x1ffffffe00007812 */ /* 0x000fe200078ec0ff */
[----:B------:R-:W-:Y:S01]  /*1420*/  IMAD R5, R7, 0x2, R4 ;  /* 0x0000000207057824 */ /* 0x000fe200078e0204 */
[----:B------:R-:W-:Y:S01]  /*1430*/  LEA.HI R2, R2, R2, RZ, 0x1d ;  /* 0x0000000202027211 */ /* 0x000fe200078fe8ff */
[----:B------:R-:W-:Y:S01]  /*1440*/  IMAD.MOV.U32 R13, RZ, RZ, 0x20 ;  /* 0x00000020ff0d7424 */ /* 0x000fe200078e00ff */
[----:B------:R-:W-:-:S02]  /*1450*/  LOP3.LUT R3, R3, 0xfffffe00, RZ, 0xc0, !PT ;  /* 0xfffffe0003037812 */ /* 0x000fc400078ec0ff */
[----:B------:R-:W-:Y:S01]  /*1460*/  R2P PR, R9, 0x6 ;  /* 0x0000000609007804 */ /* 0x000fe20000000000 */
[----:B------:R-:W-:Y:S01]  /*1470*/  IMAD.IADD R9, R7, 0x1, -R0 ;  /* 0x0000000107097824 */ /* 0x000fe200078e0a00 */
[CC--:B------:R-:W-:Y:S01]  /*1480*/  IADD3 R4, R6.reuse, R3.reuse, R4 ;  /* 0x0000000306047210 */ /* 0x0c0fe20007ffe004 */
[----:B------:R-:W-:Y:S01]  /*1490*/  IMAD.IADD R7, R5, 0x1, R2 ;  /* 0x0000000105077824 */ /* 0x000fe200078e0202 */
[----:B------:R-:W-:Y:S01]  /*14a0*/  LOP3.LUT R5, R6, R3, RZ, 0xfc, !PT ;  /* 0x0000000306057212 */ /* 0x000fe200078efcff */
[----:B------:R-:W-:Y:S01]  /*14b0*/  IMAD R3, R10, 0x20, R20 ;  /* 0x000000200a037824 */ /* 0x000fe200078e0214 */
[----:B------:R-:W-:Y:S01]  /*14c0*/  SHF.R.S32.HI R19, RZ, 0x1f, R18 ;  /* 0x0000001fff137819 */ /* 0x000fe20000011412 */
[----:B------:R-:W-:Y:S01]  /*14d0*/  IMAD R0, R14, 0x200, R15 ;  /* 0x000002000e007824 */ /* 0x000fe200078e020f */
[----:B------:R-:W-:Y:S01]  /*14e0*/  IADD3 R14, R18, 0x40, RZ ;  /* 0x00000040120e7810 */ /* 0x000fe20007ffe0ff */
[----:B------:R-:W-:Y:S01]  /*14f0*/  IMAD R9, R9, 0x8, R16 ;  /* 0x0000000809097824 */ /* 0x000fe200078e0210 */
[C---:B------:R-:W-:Y:S01]  /*1500*/  LOP3.LUT P3, RZ, R10.reuse, 0x4, RZ, 0xc0, !PT ;  /* 0x000000040aff7812 */ /* 0x040fe2000786c0ff */
[----:B------:R1:W-:Y:S01]  /*1510*/  STL [R1+0x50], R3 ;  /* 0x0000500301007387 */ /* 0x0003e20000100800 */
[----:B------:R-:W-:-:S02]  /*1520*/  LOP3.LUT P4, RZ, R10, 0x2, RZ, 0xc0, !PT ;  /* 0x000000020aff7812 */ /* 0x000fc4000788c0ff */
[C---:B------:R-:W-:Y:S01]  /*1530*/  IADD3 R8, R18.reuse, 0x80, RZ ;  /* 0x0000008012087810 */ /* 0x040fe20007ffe0ff */
[----:B------:R-:W-:Y:S01]  /*1540*/  STL.64 [R1], R18 ;  /* 0x0000001201007387 */ /* 0x000fe20000100a00 */
[----:B------:R-:W-:Y:S02]  /*1550*/  SHF.R.S32.HI R10, RZ, 0x1f, R14 ;  /* 0x0000001fff0a7819 */ /* 0x000fe4000001140e */
[----:B------:R-:W-:Y:S01]  /*1560*/  IADD3 R6, R18, 0xc0, RZ ;  /* 0x000000c012067810 */ /* 0x000fe20007ffe0ff */
[----:B------:R-:W-:Y:S01]  /*1570*/  STL [R1+0xc], R14 ;  /* 0x00000c0e01007387 */ /* 0x000fe20000100800 */
[C---:B------:R-:W-:Y:S02]  /*1580*/  LOP3.LUT P6, RZ, R11.reuse, 0x2, RZ, 0xc0, !PT ;  /* 0x000000020bff7812 */ /* 0x040fe400078cc0ff */
[----:B------:R-:W-:Y:S01]  /*1590*/  LOP3.LUT P5, RZ, R11, 0x4, RZ, 0xc0, !PT ;  /* 0x000000040bff7812 */ /* 0x000fe200078ac0ff */
[----:B------:R2:W-:Y:S01]  /*15a0*/  STL [R1+0x8], R8 ;  /* 0x0000080801007387 */ /* 0x0005e20000100800 */
[----:B------:R-:W-:Y:S01]  /*15b0*/  IMAD.MOV.U32 R11, RZ, RZ, 0x40 ;  /* 0x00000040ff0b7424 */ /* 0x000fe200078e00ff */
[----:B------:R-:W-:-:S02]  /*15c0*/  LEA R159, R0, 0x8100, 0x1 ;  /* 0x00008100009f7811 */ /* 0x000fc400078e08ff */
[----:B------:R3:W-:Y:S01]  /*15d0*/  STL [R1+0x24], R10 ;  /* 0x0000240a01007387 */ /* 0x0007e20000100800 */
[----:B------:R-:W-:Y:S02]  /*15e0*/  LEA R198, R4, 0x10100, 0x1 ;  /* 0x0001010004c67811 */ /* 0x000fe400078e08ff */
[C---:B------:R-:W-:Y:S01]  /*15f0*/  SEL R2, R11.reuse, 0xffffffc0, !P3 ;  /* 0xffffffc00b027807 */ /* 0x040fe20005800000 */
[----:B------:R4:W-:Y:S01]  /*1600*/  STL [R1+0x10], R6 ;  /* 0x0000100601007387 */ /* 0x0009e20000100800 */
[----:B------:R-:W-:Y:S02]  /*1610*/  SEL R0, R11, 0xffffffc0, !P5 ;  /* 0xffffffc00b007807 */ /* 0x000fe40006800000 */
[C---:B------:R-:W-:Y:S01]  /*1620*/  IADD3 R202, R159.reuse, 0x20, RZ ;  /* 0x000000209fca7810 */ /* 0x040fe20007ffe0ff */
[C---:B------:R-:W-:Y:S01]  /*1630*/  IMAD.IADD R197, R159.reuse, 0x1, R2 ;  /* 0x000000019fc57824 */ /* 0x040fe200078e0202 */
[----:B-1----:R-:W-:Y:S01]  /*1640*/  LOP3.LUT R3, R12, 0x7ffffffc, RZ, 0xc0, !PT ;  /* 0x7ffffffc0c037812 */ /* 0x002fe200078ec0ff */
[----:B------:R-:W-:Y:S01]  /*1650*/  IMAD.IADD R201, R198, 0x1, R0 ;  /* 0x00000001c6c97824 */ /* 0x000fe200078e0200 */
[----:B------:R-:W-:-:S02]  /*1660*/  @P4 IADD3 R202, R159, -0x20, RZ ;  /* 0xffffffe09fca4810 */ /* 0x000fc40007ffe0ff */
[----:B------:R-:W-:Y:S01]  /*1670*/  LEA R192, R5, 0x100, 0x1 ;  /* 0x0000010005c07811 */ /* 0x000fe200078e08ff */
[----:B------:R-:W-:Y:S01]  /*1680*/  IMAD.IADD R3, R17, 0x1, -R3 ;  /* 0x0000000111037824 */ /* 0x000fe200078e0a03 */
[----:B------:R-:W-:Y:S01]  /*1690*/  IADD3 R217, R202, 0x800, RZ ;  /* 0x00000800cad97810 */ /* 0x000fe20007ffe0ff */
[----:B------:R-:W-:Y:S01]  /*16a0*/  IMAD.IADD R194, R2, 0x1, R202 ;  /* 0x0000000102c27824 */ /* 0x000fe200078e02ca */
[----:B------:R-:W-:Y:S01]  /*16b0*/  IADD3 R216, R202, 0x1000, RZ ;  /* 0x00001000cad87810 */ /* 0x000fe20007ffe0ff */
[----:B------:R-:W-:Y:S01]  /*16c0*/  IMAD.SHL.U32 R238, R3, 0x2, RZ ;  /* 0x0000000203ee7824 */ /* 0x000fe200078e00ff */
[----:B------:R-:W-:Y:S01]  /*16d0*/  SEL R3, R13, 0xffffffe0, !P6 ;  /* 0xffffffe00d037807 */ /* 0x000fe20007000000 */
[----:B------:R-:W-:Y:S01]  /*16e0*/  IMAD.IADD R196, R0, 0x1, R192 ;  /* 0x0000000100c47824 */ /* 0x000fe200078e02c0 */
[----:B--2---:R-:W-:Y:S02]  /*16f0*/  SHF.R.S32.HI R8, RZ, 0x1f, R8 ;  /* 0x0000001fff087819 */ /* 0x004fe40000011408 */
[----:B------:R-:W-:Y:S01]  /*1700*/  IADD3 R14, R238, 0x8, RZ ;  /* 0x00000008ee0e7810 */ /* 0x000fe20007ffe0ff */
[----:B------:R-:W-:Y:S01]  /*1710*/  IMAD.IADD R199, R198, 0x1, R3 ;  /* 0x00000001c6c77824 */ /* 0x000fe200078e0203 */
[----:B---3--:R-:W-:Y:S01]  /*1720*/  IADD3 R10, R238, 0x10, RZ ;  /* 0x00000010ee0a7810 */ /* 0x008fe20007ffe0ff */
[----:B------:R1:W-:Y:S01]  /*1730*/  STL [R1+0x20], R8 ;  /* 0x0000200801007387 */ /* 0x0003e20000100800 */
[----:B------:R-:W-:Y:S01]  /*1740*/  LEA R10, R7, 0x80, 0x1 ;  /* 0x00000080070a7811 */ /* 0x000fe200078e08ff */
[----:B------:R-:W-:Y:S01]  /*1750*/  IMAD.IADD R193, R3, 0x1, R192 ;  /* 0x0000000103c17824 */ /* 0x000fe200078e02c0 */
[----:B----4-:R-:W-:Y:S01]  /*1760*/  SHF.R.S32.HI R6, RZ, 0x1f, R6 ;  /* 0x0000001fff067819 */ /* 0x010fe20000011406 */
[----:B------:R-:W-:Y:S01]  /*1770*/  IMAD.IADD R200, R199, 0x1, R0 ;  /* 0x00000001c7c87824 */ /* 0x000fe200078e0200 */
[----:B------:R-:W-:Y:S01]  /*1780*/  SHF.R.S32.HI R7, RZ, 0x1f, R14 ;  /* 0x0000001fff077819 */ /* 0x000fe2000001140e */
[----:B------:R-:W-:Y:S01]  /*1790*/  IMAD.IADD R195, R0, 0x1, R193 ;  /* 0x0000000100c37824 */ /* 0x000fe200078e02c1 */
[----:B------:R-:W-:Y:S01]  /*17a0*/  IADD3 R12, R238, 0xe8, RZ ;  /* 0x000000e8ee0c7810 */ /* 0x000fe20007ffe0ff */
[----:B------:R2:W-:Y:S01]  /*17b0*/  STL [R1+0x1c], R6 ;  /* 0x00001c0601007387 */ /* 0x0005e20000100800 */
[----:B------:R-:W-:-:S02]  /*17c0*/  IADD3 R215, R202, 0x1800, RZ ;  /* 0x00001800cad77810 */ /* 0x000fc40007ffe0ff */
[----:B------:R-:W-:Y:S01]  /*17d0*/  SHF.R.S32.HI R12, RZ, 0x1f, R12 ;  /* 0x0000001fff0c7819 */ /* 0x000fe2000001140c */
[----:B------:R3:W-:Y:S01]  /*17e0*/  STL [R1+0x14], R9 ;  /* 0x0000140901007387 */ /* 0x0007e20000100800 */
[C---:B------:R-:W-:Y:S02]  /*17f0*/  IADD3 R214, R202.reuse, 0x2000, RZ ;  /* 0x00002000cad67810 */ /* 0x040fe40007ffe0ff */
[C---:B------:R-:W-:Y:S01]  /*1800*/  IADD3 R213, R202.reuse, 0x2800, RZ ;  /* 0x00002800cad57810 */ /* 0x040fe20007ffe0ff */
[----:B------:R-:W-:Y:S01]  /*1810*/  STL [R1+0x28], R10 ;  /* 0x0000280a01007387 */ /* 0x000fe20000100800 */
[C---:B------:R-:W-:Y:S02]  /*1820*/  IADD3 R212, R202.reuse, 0x3000, RZ ;  /* 0x00003000cad47810 */ /* 0x040fe40007ffe0ff */
[C---:B------:R-:W-:Y:S02]  /*1830*/  IADD3 R211, R202.reuse, 0x3800, RZ ;  /* 0x00003800cad37810 */ /* 0x040fe40007ffe0ff */
[----:B------:R-:W-:-:S02]  /*1840*/  IADD3 R210, R202, 0x4000, RZ ;  /* 0x00004000cad27810 */ /* 0x000fc40007ffe0ff */
[----:B------:R-:W-:Y:S02]  /*1850*/  IADD3 R209, R202, 0x4800, RZ ;  /* 0x00004800cad17810 */ /* 0x000fe40007ffe0ff */
[----:B-1----:R-:W-:Y:S02]  /*1860*/  SEL R8, R13, 0xffffffe0, !P1 ;  /* 0xffffffe00d087807 */ /* 0x002fe40004800000 */
[----:B------:R-:W-:Y:S02]  /*1870*/  IADD3 R13, R238, 0xe0, RZ ;  /* 0x000000e0ee0d7810 */ /* 0x000fe40007ffe0ff */
[----:B------:R-:W-:Y:S02]  /*1880*/  IADD3 R208, R202, 0x5000, RZ ;  /* 0x00005000cad07810 */ /* 0x000fe40007ffe0ff */
[----:B------:R-:W-:Y:S02]  /*1890*/  SHF.R.S32.HI R13, RZ, 0x1f, R13 ;  /* 0x0000001fff0d7819 */ /* 0x000fe4000001140d */
[----:B--2---:R-:W-:-:S02]  /*18a0*/  SEL R6, R11, 0xffffffc0, !P2 ;  /* 0xffffffc00b067807 */ /* 0x004fc40005000000 */
[C---:B------:R-:W-:Y:S02]  /*18b0*/  IADD3 R11, R238.reuse, 0xf0, RZ ;  /* 0x000000f0ee0b7810 */ /* 0x040fe40007ffe0ff */
[----:B---3--:R-:W-:Y:S02]  /*18c0*/  SHF.R.S32.HI R9, RZ, 0x1f, R238 ;  /* 0x0000001fff097819 */ /* 0x008fe400000114ee */
[C---:B------:R-:W-:Y:S02]  /*18d0*/  IADD3 R9, R238.reuse, 0xd8, RZ ;  /* 0x000000d8ee097810 */ /* 0x040fe40007ffe0ff */
[----:B------:R-:W-:Y:S02]  /*18e0*/  IADD3 R9, R238, 0xf8, RZ ;  /* 0x000000f8ee097810 */ /* 0x000fe40007ffe0ff */
[----:B------:R-:W-:Y:S01]  /*18f0*/  SHF.R.S32.HI R7, RZ, 0x1f, R11 ;  /* 0x0000001fff077819 */ /* 0x000fe2000001140b */
[C---:B------:R-:W-:Y:S01]  /*1900*/  IMAD.IADD R11, R10.reuse, 0x1, R6 ;  /* 0x000000010a0b7824 */ /* 0x040fe200078e0206 */
[----:B------:R-:W-:Y:S01]  /*1910*/  SHF.R.S32.HI R9, RZ, 0x1f, R9 ;  /* 0x0000001fff097819 */ /* 0x000fe20000011409 */
[C---:B------:R-:W-:Y:S01]  /*1920*/  IMAD.IADD R9, R10.reuse, 0x1, R8 ;  /* 0x000000010a097824 */ /* 0x040fe200078e0208 */
[----:B------:R-:W-:-:S02]  /*1930*/  IADD3 R7, R10, -0x10, RZ ;  /* 0xfffffff00a077810 */ /* 0x000fc40007ffe0ff */
[----:B------:R-:W-:Y:S01]  /*1940*/  @P0 IADD3 R7, R10, 0x10, RZ ;  /* 0x000000100a070810 */ /* 0x000fe20007ffe0ff */
[----:B------:R-:W-:Y:S01]  /*1950*/  IMAD.IADD R2, R9, 0x1, R6 ;  /* 0x0000000109027824 */ /* 0x000fe200078e0206 */
[----:B------:R-:W-:Y:S01]  /*1960*/  STL [R1+0x44], R11 ;  /* 0x0000440b01007387 */ /* 0x000fe20000100800 */
[----:B------:R-:W-:Y:S02]  /*1970*/  IADD3 R207, R202, 0x5800, RZ ;  /* 0x00005800cacf7810 */ /* 0x000fe40007ffe0ff */
[----:B------:R-:W-:Y:S01]  /*1980*/  IMAD.IADD R4, R6, 0x1, R7 ;  /* 0x0000000106047824 */ /* 0x000fe200078e0207 */
[----:B------:R-:W-:Y:S01]  /*1990*/  STL [R1+0x34], R9 ;  /* 0x0000340901007387 */ /* 0x000fe20000100800 */
[C---:B------:R-:W-:Y:S02]  /*19a0*/  IADD3 R206, R202.reuse, 0x6000, RZ ;  /* 0x00006000cace7810 */ /* 0x040fe40007ffe0ff */
[C---:B------:R-:W-:Y:S01]  /*19b0*/  IADD3 R205, R202.reuse, 0x6800, RZ ;  /* 0x00006800cacd7810 */ /* 0x040fe20007ffe0ff */
[----:B------:R1:W-:Y:S01]  /*19c0*/  STL [R1+0x40], R2 ;  /* 0x0000400201007387 */ /* 0x0003e20000100800 */
[----:B------:R-:W-:-:S02]  /*19d0*/  IADD3 R204, R202, 0x7000, RZ ;  /* 0x00007000cacc7810 */ /* 0x000fc40007ffe0ff */
[----:B------:R-:W-:Y:S01]  /*19e0*/  IADD3 R203, R202, 0x7800, RZ ;  /* 0x00007800cacb7810 */ /* 0x000fe20007ffe0ff */
[----:B------:R-:W-:Y:S04]  /*19f0*/  STL [R1+0x2c], R7 ;  /* 0x00002c0701007387 */ /* 0x000fe80000100800 */
[----:B------:R-:W-:Y:S01]  /*1a00*/  STL [R1+0x3c], R4 ;  /* 0x00003c0401007387 */ /* 0x000fe20000100800 */
[----:B-1----:R-:W-:-:S05]  /*1a10*/  IMAD.IADD R2, R8, 0x1, R7 ;  /* 0x0000000108027824 */ /* 0x002fca00078e0207 */
[----:B------:R1:W-:Y:S02]  /*1a20*/  STL [R1+0x30], R2 ;  /* 0x0000300201007387 */ /* 0x0003e40000100800 */
[----:B-1----:R-:W-:-:S05]  /*1a30*/  IMAD.IADD R2, R2, 0x1, R6 ;  /* 0x0000000102027824 */ /* 0x002fca00078e0206 */
[----:B------:R1:W-:Y:S02]  /*1a40*/  STL [R1+0x38], R2 ;  /* 0x0000380201007387 */ /* 0x0003e40000100800 */
.L_x_1776:
[----:B------:R-:W-:Y:S01]  /*1a50*/  ISETP.NE.U32.AND P0, PT, RZ, c[0x0][0x370], PT ;  /* 0x0000dc00ff007a0c */ /* 0x000fe20003f05070 */
[----:B------:R-:W-:Y:S01]  /*1a60*/  IMAD.MOV.U32 R14, RZ, RZ, 0x4 ;  /* 0x00000004ff0e7424 */ /* 0x000fe200078e00ff */
[----:B------:R-:W-:Y:S01]  /*1a70*/  ISETP.NE.U32.AND P2, PT, RZ, c[0x0][0x360], PT ;  /* 0x0000d800ff007a0c */ /* 0x000fe20003f45070 */
[----:B------:R-:W-:Y:S01]  /*1a80*/  CS2R R4, SRZ ;  /* 0x0000000000047805 */ /* 0x000fe2000001ff00 */
[----:B------:R-:W-:Y:S01]  /*1a90*/  ISETP.NE.AND.EX P1, PT, RZ, c[0x0][0x374], PT, P0 ;  /* 0x0000dd00ff007a0c */ /* 0x000fe20003f25300 */
[----:B------:R-:W-:Y:S01]  /*1aa0*/  IMAD.MOV.U32 R12, RZ, RZ, RZ ;  /* 0x000000ffff0c7224 */ /* 0x000fe200078e00ff */
[----:B------:R-:W-:Y:S01]  /*1ab0*/  ISETP.NE.AND.EX P0, PT, RZ, c[0x0][0x364], PT, P2 ;  /* 0x0000d900ff007a0c */ /* 0x000fe20003f05320 */
[CC--:B------:R-:W-:Y:S01]  /*1ac0*/  IMAD.WIDE R6, R247.reuse, R14.reuse, c[0x0][0x348] ;  /* 0x0000d200f7067625 */ /* 0x0c0fe200078e020e */
[----:B------:R-:W-:Y:S02]  /*1ad0*/  ISETP.NE.U32.AND P3, PT, RZ, c[0x0][0x348], PT ;  /* 0x0000d200ff007a0c */ /* 0x000fe40003f65070 */
[----:B------:R-:W-:Y:S01]  /*1ae0*/  ISETP.NE.U32.AND P6, PT, RZ, c[0x0][0x350], PT ;  /* 0x0000d400ff007a0c */ /* 0x000fe20003fc5070 */
[----:B-1----:R-:W-:Y:S01]  /*1af0*/  IMAD.WIDE R2, R247, R14, c[0x0][0x350] ;  /* 0x0000d400f7027625 */ /* 0x002fe200078e020e */
[----:B------:R-:W-:-:S02]  /*1b00*/  ISETP.NE.AND.EX P3, PT, RZ, c[0x0][0x34c], PT, P3 ;  /* 0x0000d300ff007a0c */ /* 0x000fc40003f65330 */
[----:B------:R-:W-:-:S03]  /*1b10*/  ISETP.NE.AND.EX P6, PT, RZ, c[0x0][0x354], PT, P6 ;  /* 0x0000d500ff007a0c */ /* 0x000fc60003fc5360 */
[----:B------:R-:W-:-:S04]  /*1b20*/  @P1 IMAD.WIDE R10, R247, R14, c[0x0][0x370] ;  /* 0x0000dc00f70a1625 */ /* 0x000fc800078e020e */
[----:B------:R-:W-:Y:S01]  /*1b30*/  @P0 IMAD.WIDE R8, R247, R14, c[0x0][0x360] ;  /* 0x0000d800f7080625 */ /* 0x000fe200078e020e */
[----:B------:R1:W5:Y:S04]  /*1b40*/  @P1 LDG.E R4, [R10.64] ;  /* 0x000000060a041981 */ /* 0x000368000c1e1900 */
[----:B------:R1:W5:Y:S04]  /*1b50*/  @P0 LDG.E R241, [R8.64] ;  /* 0x0000000608f10981 */ /* 0x000368000c1e1900 */
[----:B------:R1:W5:Y:S04]  /*1b60*/  @P3 LDG.E R12, [R6.64] ;  /* 0x00000006060c3981 */ /* 0x000368000c1e1900 */
[----:B------:R1:W5:Y:S01]  /*1b70*/  @P6 LDG.E R5, [R2.64] ;  /* 0x0000000602056981 */ /* 0x000362000c1e1900 */
[----:B------:R-:W-:Y:S01]  /*1b80*/  LOP3.LUT R122, R246, 0xffff, RZ, 0xc0, !PT ;  /* 0x0000fffff67a7812 */ /* 0x000fe200078ec0ff */
[----:B------:R-:W-:Y:S04]  /*1b90*/  YIELD ;  /* 0x0000000000007946 */ /* 0x000fe80003800000 */
[----:B------:R1:W-:Y:S01]  /*1ba0*/  STL [R1+0x18], R122 ;  /* 0x0000187a01007387 */ /* 0x0003e20000100800 */
[----:B------:R-:W-:Y:S05]  /*1bb0*/  @P0 BRA `(.L_x_1648) ;  /* 0x0000005000000947 */ /* 0x000fea0003800000 */
[----:B-----5:R-:W-:Y:S01]  /*1bc0*/  MOV R241, c[0x0][0x168] ;  /* 0x00005a0000f17a02 */ /* 0x020fe20000000f00 */
[----:B------:R-:W-:Y:S05]  /*1bd0*/  @!P3 BRA `(.L_x_1648) ;  /* 0x000000300000b947 */ /* 0x000fea0003800000 */
[----:B-1----:R-:W2:Y:S04]  /*1be0*/  LDG.E R8, [R6.64] ;  /* 0x0000000606087981 */ /* 0x002ea8000c1e1900 */
[----:B------:R-:W2:Y:S02]  /*1bf0*/  LDG.E R0, [R6.64+0x4] ;  /* 0x0000040606007981 */ /* 0x000ea4000c1e1900 */
[----:B--2---:R-:W-:-:S02]  /*1c00*/  IADD3 R241, -R8, R0, RZ ;  /* 0x0000000008f17210 */ /* 0x004fc40007ffe1ff */
.L_x_1648:
[----:B------:R-:W-:-:S04]  /*1c10*/  ISETP.NE.U32.AND P0, PT, RZ, c[0x0][0x368], PT ;  /* 0x0000da00ff007a0c */ /* 0x000fc80003f05070 */
[----:B------:R-:W-:-:S13]  /*1c20*/  ISETP.NE.AND.EX P0, PT, RZ, c[0x0][0x36c], PT, P0 ;  /* 0x0000db00ff007a0c */ /* 0x000fda0003f05300 */
[----:B------:R-:W-:Y:S05]  /*1c30*/  @!P0 BRA `(.L_x_1649) ;  /* 0x0000003000008947 */ /* 0x000fea0003800000 */
[----:B-1----:R-:W-:-:S05]  /*1c40*/  IMAD.WIDE R2, R247, R14, c[0x0][0x368] ;  /* 0x0000da00f7027625 */ /* 0x002fca00078e020e */
[----:B------:R1:W5:Y:S01]  /*1c50*/  LDG.E R0, [R2.64] ;  /* 0x0000000602007981 */ /* 0x000362000c1e1900 */
[----:B------:R-:W-:Y:S05]  /*1c60*/  BRA `(.L_x_1650) ;  /* 0x0000005000007947 */ /* 0x000fea0003800000 */
.L_x_1649:
[----:B------:R-:W-:Y:S01]  /*1c70*/  MOV R0, c[0x0][0x1d0] ;  /* 0x0000740000007a02 */ /* 0x000fe20000000f00 */
[----:B------:R-:W-:Y:S05]  /*1c80*/  @!P6 BRA `(.L_x_1650) ;  /* 0x000000300000e947 */ /* 0x000fea0003800000 */
[----:B-1----:R-:W2:Y:S04]  /*1c90*/  LDG.E R6, [R2.64] ;  /* 0x0000000602067981 */ /* 0x002ea8000c1e1900 */
[----:B------:R-:W2:Y:S02]  /*1ca0*/  LDG.E R0, [R2.64+0x4] ;  /* 0x0000040602007981 */ /* 0x000ea4000c1e1900 */
[----:B--2---:R-:W-:Y:S02]  /*1cb0*/  IADD3 R0, -R6, R0, RZ ;  /* 0x0000000006007210 */ /* 0x004fe40007ffe1ff */
.L_x_1650:
[----:B-1----:R-:W-:Y:S01]  /*1cc0*/  IMAD.MOV.U32 R2, RZ, RZ, c[0x0][0x2c4] ;  /* 0x0000b100ff027624 */ /* 0x002fe200078e00ff */
[----:B------:R-:W-:Y:S01]  /*1cd0*/  LOP3.LUT R252, R252, 0xfffffff7, RZ, 0xc0, !PT ;  /* 0xfffffff7fcfc7812 */ /* 0x000fe200078ec0ff */
[----:B------:R-:W-:-:S02]  /*1ce0*/  IMAD.SHL.U32 R243, R245, 0x80, RZ ;  /* 0x00000080f5f37824 */ /* 0x000fc400078e00ff */
[----:B------:R-:W-:Y:S01]  /*1cf0*/  IMAD.MOV.U32 R8, RZ, RZ, c[0x0][0x32c] ;  /* 0x0000cb00ff087624 */ /* 0x000fe200078e00ff */
[----:B------:R-:W-:Y:S01]  /*1d00*/  ISETP.NE.AND P4, PT, R2, 0x1, PT ;  /* 0x000000010200780c */ /* 0x000fe20003f85270 */
[--C-:B-----5:R-:W-:Y:S01]  /*1d10*/  IMAD.IADD R240, R0, 0x1, -R4.reuse ;  /* 0x0000000100f07824 */ /* 0x120fe200078e0a04 */
[----:B------:R-:W-:Y:S01]  /*1d20*/  IADD3 R2, R243, 0x7f, RZ ;  /* 0x0000007ff3027810 */ /* 0x000fe20007ffe0ff */
[----:B------:R-:W-:Y:S01]  /*1d30*/  IMAD.IADD R13, R5, 0x1, R4 ;  /* 0x00000001050d7824 */ /* 0x000fe200078e0204 */
[----:B------:R-:W-:-:S03]  /*1d40*/  ISETP.GE.AND P1, PT, R8, 0x1, PT ;  /* 0x000000010800780c */ /* 0x000fc60003f26270 */
[----:B------:R-:W-:-:S06]  /*1d50*/  IMAD.MOV.U32 R0, RZ, RZ, R2 ;  /* 0x000000ffff007224 */ /* 0x000fcc00078e0002 */
[----:B------:R-:W-:Y:S01]  /*1d60*/  @P4 IMAD.HI.U32 R3, R2, c[0x0][0x2c8], RZ ;  /* 0x0000b20002034a27 */ /* 0x000fe200078e00ff */
[----:B------:R-:W-:Y:S02]  /*1d70*/  IADD3 R2, R240, 0x1, -R241 ;  /* 0x00000001f0027810 */ /* 0x000fe40007ffe8f1 */
[----:B------:R-:W-:Y:S02]  /*1d80*/  @P4 LOP3.LUT R252, R252, 0x8, RZ, 0xfc, !PT ;  /* 0x00000008fcfc4812 */ /* 0x000fe400078efcff */
[----:B------:R-:W-:Y:S02]  /*1d90*/  @P4 SHF.R.U32.HI R0, RZ, c[0x0][0x2cc], R3 ;  /* 0x0000b300ff004a19 */ /* 0x000fe40000011603 */
[----:B------:R-:W-:-:S03]  /*1da0*/  LOP3.LUT R252, R252, 0xffffffef, RZ, 0xc0, !PT ;  /* 0xffffffeffcfc7812 */ /* 0x000fc600078ec0ff */
[----:B------:R-:W-:Y:S01]  /*1db0*/  IMAD.IADD R0, R2, 0x1, R0 ;  /* 0x0000000102007824 */ /* 0x000fe200078e0200 */
[----:B------:R-:W-:-:S04]  /*1dc0*/  @P1 LOP3.LUT R252, R252, 0x10, RZ, 0xfc, !PT ;  /* 0x00000010fcfc1812 */ /* 0x000fc800078efcff */
        /* <DEDUP_REMOVED lines=12> */
.L_x_1653:
[----:B------:R-:W-:-:S13]  /*1e90*/  ISETP.NE.AND P0, PT, R8, 0x1, PT ;  /* 0x000000010800780c */ /* 0x000fda0003f05270 */
[----:B------:R-:W-:-:S05]  /*1ea0*/  @P0 IMAD.HI.U32 R0, R2, c[0x0][0x330], RZ ;  /* 0x0000cc0002000a27 */ /* 0x000fca00078e00ff */
[----:B------:R-:W-:Y:S02]  /*1eb0*/  @P0 SHF.R.U32.HI R2, RZ, c[0x0][0x334], R0 ;  /* 0x0000cd00ff020a19 */ /* 0x000fe40000011600 */
.L_x_1654:
[----:B------:R-:W-:Y:S05]  /*1ec0*/  BSYNC B0 ;  /* 0x0000000000007941 */ /* 0x000fea0003800000 */
.L_x_1652:
[----:B------:R-:W-:-:S05]  /*1ed0*/  IMAD R2, R2, R8, c[0x0][0x32c] ;  /* 0x0000cb0002027624 */ /* 0x000fca00078e0208 */
[----:B------:R-:W-:-:S04]  /*1ee0*/  IMNMX R3, R3, R2, PT ;  /* 0x0000000203037217 */ /* 0x000fc80003800200 */
.L_x_1651:
[----:B------:R-:W-:Y:S01]  /*1ef0*/  IADD3 R3, R3, 0x3f, RZ ;  /* 0x0000003f03037810 */ /* 0x000fe20007ffe0ff */
[----:B------:R-:W-:Y:S01]  /*1f00*/  @P4 IMAD.HI.U32 R4, R243, c[0x0][0x2c8], RZ ;  /* 0x0000b200f3044a27 */ /* 0x000fe200078e00ff */
[C---:B------:R-:W-:Y:S02]  /*1f10*/  IADD3 R2, R240.reuse, 0x3f, RZ ;  /* 0x0000003ff0027810 */ /* 0x040fe40007ffe0ff */
[----:B------:R-:W-:Y:S01]  /*1f20*/  SHF.R.S32.HI R5, RZ, 0x1f, R3 ;  /* 0x0000001fff057819 */ /* 0x000fe20000011403 */
[----:B------:R-:W-:Y:S01]  /*1f30*/  IMAD.MOV.U32 R0, RZ, RZ, R243 ;  /* 0x000000ffff007224 */ /* 0x000fe200078e00f3 */
[----:B------:R-:W-:Y:S02]  /*1f40*/  SHF.R.S32.HI R6, RZ, 0x1f, R2 ;  /* 0x0000001fff067819 */ /* 0x000fe40000011402 */
[----:B------:R-:W-:Y:S01]  /*1f50*/  @P4 SHF.R.U32.HI R0, RZ, c[0x0][0x2cc], R4 ;  /* 0x0000b300ff004a19 */ /* 0x000fe20000011604 */
[----:B------:R-:W-:Y:S01]  /*1f60*/  IMAD.IADD R4, R240, 0x1, -R241 ;  /* 0x00000001f0047824 */ /* 0x000fe200078e0af1 */
[----:B------:R-:W-:-:S02]  /*1f70*/  LEA.HI R3, R5, R3, RZ, 0x6 ;  /* 0x0000000305037211 */ /* 0x000fc400078f30ff */
[----:B------:R-:W-:Y:S01]  /*1f80*/  LEA.HI R2, R6, R2, RZ, 0x6 ;  /* 0x0000000206027211 */ /* 0x000fe200078f30ff */
[----:B------:R-:W-:Y:S01]  /*1f90*/  IMAD.IADD R0, R4, 0x1, R0 ;  /* 0x0000000104007824 */ /* 0x000fe200078e0200 */
[----:B------:R-:W-:Y:S02]  /*1fa0*/  SHF.R.S32.HI R3, RZ, 0x6, R3 ;  /* 0x00000006ff037819 */ /* 0x000fe40000011403 */
[----:B------:R-:W-:Y:S02]  /*1fb0*/  SHF.R.S32.HI R7, RZ, 0x6, R2 ;  /* 0x00000006ff077819 */ /* 0x000fe40000011402 */
        /* <DEDUP_REMOVED lines=12> */
.L_x_1657:
[----:B------:R-:W-:-:S13]  /*2080*/  ISETP.NE.AND P0, PT, R8, 0x1, PT ;  /* 0x000000010800780c */ /* 0x000fda0003f05270 */
[----:B------:R-:W-:-:S05]  /*2090*/  @P0 IMAD.HI.U32 R3, R0, c[0x0][0x330], RZ ;  /* 0x0000cc0000030a27 */ /* 0x000fca00078e00ff */
[----:B------:R-:W-:Y:S02]  /*20a0*/  @P0 SHF.R.U32.HI R0, RZ, c[0x0][0x334], R3 ;  /* 0x0000cd00ff000a19 */ /* 0x000fe40000011603 */
.L_x_1658:
[----:B------:R-:W-:Y:S05]  /*20b0*/  BSYNC B0 ;  /* 0x0000000000007941 */ /* 0x000fea0003800000 */
.L_x_1656:
[----:B------:R-:W-:-:S05]  /*20c0*/  IMAD R0, R0, c[0x0][0x32c], RZ ;  /* 0x0000cb0000007a24 */ /* 0x000fca00078e02ff */
[----:B------:R-:W-:-:S04]  /*20d0*/  IMNMX R2, R2, R0, !PT ;  /* 0x0000000002027217 */ /* 0x000fc80007800200 */
.L_x_1655:
[----:B------:R-:W-:Y:S01]  /*20e0*/  SHF.R.S32.HI R0, RZ, 0x1f, R2 ;  /* 0x0000001fff007819 */ /* 0x000fe20000011402 */
[----:B------:R-:W-:Y:S01]  /*20f0*/  BSSY B0, `(.L_x_1659) ;  /* 0x000002e000007945 */ /* 0x000fe20003800000 */
[----:B------:R-:W-:Y:S02]  /*2100*/  LOP3.LUT R3, R246, 0xff000000, RZ, 0xc0, !PT ;  /* 0xff000000f6037812 */ /* 0x000fe400078ec0ff */
[----:B------:R-:W-:Y:S02]  /*2110*/  LEA.HI R0, R0, R2, RZ, 0x6 ;  /* 0x0000000200007211 */ /* 0x000fe400078f30ff */
[----:B------:R-:W-:Y:S02]  /*2120*/  LOP3.LUT R2, R246, 0xff0000, RZ, 0xc0, !PT ;  /* 0x00ff0000f6027812 */ /* 0x000fe400078ec0ff */
[----:B------:R-:W-:-:S04]  /*2130*/  SHF.R.S32.HI R0, RZ, 0x6, R0 ;  /* 0x00000006ff007819 */ /* 0x000fc80000011400 */
[----:B------:R-:W-:Y:S02]  /*2140*/  IMNMX R6, RZ, R0, !PT ;  /* 0x00000000ff067217 */ /* 0x000fe40007800200 */
[----:B------:R-:W-:Y:S02]  /*2150*/  SHF.R.U32.HI R0, RZ, 0x8, R3 ;  /* 0x00000008ff007819 */ /* 0x000fe40000011603 */
[----:B------:R-:W-:Y:S02]  /*2160*/  ISETP.GT.AND P0, PT, R7, R6, PT ;  /* 0x000000060700720c */ /* 0x000fe40003f04270 */
[----:B------:R-:W-:Y:S01]  /*2170*/  LEA.HI R0, R2, R0, RZ, 0x10 ;  /* 0x0000000002007211 */ /* 0x000fe200078f80ff */
[----:B------:R-:W-:-:S03]  /*2180*/  IMAD.MOV.U32 R2, RZ, RZ, RZ ;  /* 0x000000ffff027224 */ /* 0x000fc600078e00ff */
[----:B------:R-:W-:Y:S02]  /*2190*/  LOP3.LUT R15, R0, 0xff, RZ, 0xc0, !PT ;  /* 0x000000ff000f7812 */ /* 0x000fe400078ec0ff */
[----:B------:R-:W-:-:S03]  /*21a0*/  SHF.R.U32.HI R5, RZ, 0x10, R0 ;  /* 0x00000010ff057819 */ /* 0x000fc60000011600 */
[----:B------:R1:W-:Y:S04]  /*21b0*/  STL [R1+0x4c], R15 ;  /* 0x00004c0f01007387 */ /* 0x0003e80000100800 */
[----:B------:R1:W-:Y:S01]  /*21c0*/  STL [R1+0x48], R5 ;  /* 0x0000480501007387 */ /* 0x0003e20000100800 */
[----:B------:R-:W-:Y:S05]  /*21d0*/  @!P0 BRA `(.L_x_1660) ;  /* 0x000001f000008947 */ /* 0x000fea0003800000 */
[----:B------:R-:W-:-:S04]  /*21e0*/  ISETP.NE.AND P0, PT, R5, RZ, PT ;  /* 0x000000ff0500720c */ /* 0x000fc80003f05270 */
[----:B------:R-:W-:-:S04]  /*21f0*/  SEL R0, R5, c[0x0][0x338], P0 ;  /* 0x0000ce0005007a07 */ /* 0x000fc80000000000 */
[----:B------:R-:W-:Y:S02]  /*2200*/  IABS R3, R0 ;  /* 0x0000000000037213 */ /* 0x000fe40000000000 */
[----:B------:R-:W-:Y:S02]  /*2210*/  IADD3 R4, R0, -0x1, R7 ;  /* 0xffffffff00047810 */ /* 0x000fe40007ffe007 */
[----:B------:R-:W2:Y:S03]  /*2220*/  I2F.RP R2, R3 ;  /* 0x0000000300027306 */ /* 0x000ea60000209400 */
[----:B------:R-:W-:Y:S02]  /*2230*/  IMAD.IADD R8, R4, 0x1, -R6 ;  /* 0x0000000104087824 */ /* 0x000fe400078e0a06 */
[----:B------:R-:W-:-:S03]  /*2240*/  IMAD.MOV.U32 R4, RZ, RZ, RZ ;  /* 0x000000ffff047224 */ /* 0x000fc600078e00ff */
[----:B------:R-:W-:Y:S01]  /*2250*/  IABS R11, R8 ;  /* 0x00000008000b7213 */ /* 0x000fe20000000000 */
        /* <DEDUP_REMOVED lines=23> */
.L_x_1660:
[----:B------:R-:W-:Y:S05]  /*23d0*/  BSYNC B0 ;  /* 0x0000000000007941 */ /* 0x000fea0003800000 */
.L_x_1659:
[----:B------:R-:W-:Y:S01]  /*23e0*/  IMAD R228, R15, R2, R6 ;  /* 0x000000020fe47224 */ /* 0x000fe200078e0206 */
        /* <DEDUP_REMOVED lines=71> */
[----:B------:R-:W-:-:S03]  /*2860*/  ISETP.NE.U32.AND P0, PT, RZ, c[0x0][0x340], PT ;  /* 0x0000d000ff007a0c */ /* 0x000fc60003f05070 */
[----:B------:R-:W3:Y:S01]  /*2870*/  LDL.64 R118, [R1] ;  /* 0x0000000001767983 */ /* 0x000ee20000100a00 */
[----:B------:R-:W-:-:S03]  /*2880*/  ISETP.NE.AND.EX P0, PT, RZ, c[0x0][0x344], PT, P0 ;  /* 0x0000d100ff007a0c */ /* 0x000fc60003f05300 */
[----:B------:R-:W4:Y:S04]  /*2890*/  LDL R114, [R1+0xc] ;  /* 0x00000c0001727983 */ /* 0x000f280000100800 */
[----:B------:R-:W5:Y:S04]  /*28a0*/  LDL R19, [R1+0x8] ;  /* 0x0000080001137983 */ /* 0x000f680000100800 */
[----:B------:R-:W5:Y:S02]  /*28b0*/  LDL R18, [R1+0x10] ;  /* 0x0000100001127983 */ /* 0x000f640000100800 */
[----:B------:R-:W-:-:S05]  /*28c0*/  @P0 IMAD.WIDE R2, R247, R14, c[0x0][0x340] ;  /* 0x0000d000f7020625 */ /* 0x000fca00078e020e */
[----:B-1----:R1:W5:Y:S01]  /*28d0*/  @P0 LDG.E R15, [R2.64] ;  /* 0x00000006020f0981 */ /* 0x002362000c1e1900 */
[----:B------:R-:W-:Y:S02]  /*28e0*/  SHF.R.S32.HI R0, RZ, 0x1f, R12 ;  /* 0x0000001fff007819 */ /* 0x000fe4000001140c */
[----:B------:R-:W-:Y:S01]  /*28f0*/  SHF.R.S32.HI R14, RZ, 0x1f, R247 ;  /* 0x0000001fff0e7819 */ /* 0x000fe200000114f7 */
[----:B------:R-:W1:Y:S02]  /*2900*/  S2R R8, SR_TID.X ;  /* 0x0000000000087919 */ /* 0x000e640000002100 */
[----:B------:R-:W-:-:S04]  /*2910*/  IMAD R0, R0, c[0x0][0x178], RZ ;  /* 0x00005e0000007a24 */ /* 0x000fc800078e02ff */
[----:B------:R-:W-:Y:S01]  /*2920*/  IMAD R0, R12, c[0x0][0x17c], R0 ;  /* 0x00005f000c007a24 */ /* 0x000fe200078e0200 */
[----:B------:R-:W-:Y:S02]  /*2930*/  SEL R7, R14, RZ, !P3 ;  /* 0x000000ff0e077207 */ /* 0x000fe40005800000 */
[----:B------:R-:W-:Y:S01]  /*2940*/  SHF.R.S32.HI R10, RZ, 0x1f, R13 ;  /* 0x0000001fff0a7819 */ /* 0x000fe2000001140d */
[----:B-1----:R-:W-:Y:S01]  /*2950*/  IMAD.WIDE.U32 R2, R12, c[0x0][0x178], RZ ;  /* 0x00005e000c027a25 */ /* 0x002fe200078e00ff */
[----:B------:R-:W-:-:S03]  /*2960*/  SHF.R.S32.HI R115, RZ, 0x1f, R8 ;  /* 0x0000001fff737819 */ /* 0x000fc60000011408 */
[----:B------:R-:W-:Y:S02]  /*2970*/  IMAD.IADD R5, R3, 0x1, R0 ;  /* 0x0000000103057824 */ /* 0x000fe400078e0200 */
[----:B------:R-:W-:Y:S01]  /*2980*/  IMAD.MOV.U32 R4, RZ, RZ, R2 ;  /* 0x000000ffff047224 */ /* 0x000fe200078e0002 */
[----:B------:R-:W-:-:S04]  /*2990*/  LEA.HI R115, R115, R8, RZ, 0x3 ;  /* 0x0000000873737211 */ /* 0x000fc800078f18ff */
[----:B------:R-:W-:Y:S01]  /*29a0*/  SHF.R.S32.HI R115, RZ, 0x3, R115 ;  /* 0x00000003ff737819 */ /* 0x000fe20000011473 */
[----:B------:R-:W-:-:S03]  /*29b0*/  IMAD.WIDE.U32 R4, R122, c[0x0][0x1b8], R4 ;  /* 0x00006e007a047a25 */ /* 0x000fc600078e0004 */
[----:B------:R-:W-:Y:S01]  /*29c0*/  IADD3 R2, P1, R115, R13, RZ ;  /* 0x0000000d73027210 */ /* 0x000fe20007f3e0ff */
[----:B------:R-:W-:Y:S01]  /*29d0*/  IMAD R5, R122, c[0x0][0x1bc], R5 ;  /* 0x00006f007a057a24 */ /* 0x000fe200078e0205 */
[----:B------:R-:W-:Y:S01]  /*29e0*/  SEL R3, R247, RZ, !P3 ;  /* 0x000000fff7037207 */ /* 0x000fe20005800000 */
[----:B------:R-:W-:Y:S01]  /*29f0*/  IMAD R7, R7, c[0x0][0x1c0], RZ ;  /* 0x0000700007077a24 */ /* 0x000fe200078e02ff */
[----:B------:R-:W-:-:S03]  /*2a00*/  LEA.HI.X.SX32 R10, R115, R10, 0x1, P1 ;  /* 0x0000000a730a7211 */ /* 0x000fc600008f0eff */
[C---:B------:R-:W-:Y:S02]  /*2a10*/  IMAD R11, R3.reuse, c[0x0][0x1c4], R7 ;  /* 0x00007100030b7a24 */ /* 0x040fe400078e0207 */
[----:B------:R-:W-:-:S04]  /*2a20*/  IMAD.WIDE.U32 R4, R3, c[0x0][0x1c0], R4 ;  /* 0x0000700003047a25 */ /* 0x000fc800078e0004 */
[C---:B------:R-:W-:Y:S02]  /*2a30*/  IMAD R7, R10.reuse, c[0x0][0x1e0], RZ ;  /* 0x000078000a077a24 */ /* 0x040fe400078e02ff */
[----:B------:R-:W-:Y:S02]  /*2a40*/  IMAD R3, R10, c[0x0][0x208], RZ ;  /* 0x000082000a037a24 */ /* 0x000fe400078e02ff */
[C---:B------:R-:W-:Y:S02]  /*2a50*/  IMAD R16, R2.reuse, c[0x0][0x1e4], R7 ;  /* 0x0000790002107a24 */ /* 0x040fe400078e0207 */
[----:B------:R-:W-:Y:S01]  /*2a60*/  IMAD R17, R2, c[0x0][0x20c], R3 ;  /* 0x0000830002117a24 */ /* 0x000fe200078e0203 */
[----:B------:R-:W-:Y:S02]  /*2a70*/  IADD3 R3, R5, R11, RZ ;  /* 0x0000000b05037210 */ /* 0x000fe40007ffe0ff */
[----:B------:R-:W-:Y:S02]  /*2a80*/  LOP3.LUT R252, R252, 0xfffffffb, RZ, 0xc0, !PT ;  /* 0xfffffffbfcfc7812 */ /* 0x000fe400078ec0ff */
[----:B------:R-:W-:-:S02]  /*2a90*/  IADD3 R88, R222, -0x1, RZ ;  /* 0xffffffffde587810 */ /* 0x000fc40007ffe0ff */
[----:B--2---:R-:W-:-:S05]  /*2aa0*/  IADD3 R6, R9, R243, RZ ;  /* 0x000000f309067210 */ /* 0x004fca0007ffe0ff */
[----:B------:R-:W-:-:S04]  /*2ab0*/  @P4 IMAD.HI.U32 R8, R6, c[0x0][0x2c8], RZ ;  /* 0x0000b20006084a27 */ /* 0x000fc800078e00ff */
[----:B------:R-:W-:Y:S01]  /*2ac0*/  IMAD.MOV.U32 R0, RZ, RZ, R6 ;  /* 0x000000ffff007224 */ /* 0x000fe200078e0006 */
[----:B------:R-:W-:Y:S01]  /*2ad0*/  @P4 SHF.R.U32.HI R0, RZ, c[0x0][0x2cc], R8 ;  /* 0x0000b300ff004a19 */ /* 0x000fe20000011608 */
[----:B---3--:R-:W-:Y:S01]  /*2ae0*/  IMAD.WIDE.U32 R8, R2, c[0x0][0x1e0], R118 ;  /* 0x0000780002087a25 */ /* 0x008fe200078e0076 */
[----:B----4-:R-:W-:-:S03]  /*2af0*/  ISETP.GE.AND P4, PT, R114, c[0x0][0x1d4], PT ;  /* 0x0000750072007a0c */ /* 0x010fc60003f86270 */
[----:B------:R-:W-:Y:S01]  /*2b00*/  IMAD.WIDE.U32 R12, R2, c[0x0][0x208], R118 ;  /* 0x00008200020c7a25 */ /* 0x000fe200078e0076 */
[----:B------:R-:W-:-:S03]  /*2b10*/  SHF.R.S32.HI R2, RZ, 0x1f, R0 ;  /* 0x0000001fff027819 */ /* 0x000fc60000011400 */
[----:B------:R-:W-:Y:S02]  /*2b20*/  IMAD.MOV R7, RZ, RZ, -R0 ;  /* 0x000000ffff077224 */ /* 0x000fe400078e0a00 */
[----:B------:R-:W-:Y:S02]  /*2b30*/  IMAD R5, R2, c[0x0][0x1b0], RZ ;  /* 0x00006c0002057a24 */ /* 0x000fe400078e02ff */
[----:B------:R-:W-:Y:S01]  /*2b40*/  IMAD R10, R7, c[0x0][0x2c4], R6 ;  /* 0x0000b100070a7a24 */ /* 0x000fe200078e0206 */
[----:B------:R-:W-:Y:S01]  /*2b50*/  SEL R6, RZ, 0xffffffff, P4 ;  /* 0xffffffffff067807 */ /* 0x000fe20002000000 */
[----:B------:R-:W-:Y:S01]  /*2b60*/  IMAD.MOV.U32 R2, RZ, RZ, R4 ;  /* 0x000000ffff027224 */ /* 0x000fe200078e0004 */
[----:B------:R-:W-:Y:S01]  /*2b70*/  ISETP.GE.AND P5, PT, R118, c[0x0][0x1d4], PT ;  /* 0x0000750076007a0c */ /* 0x000fe20003fa6270 */
[C---:B------:R-:W-:Y:S02]  /*2b80*/  IMAD R5, R0.reuse, c[0x0][0x1b4], R5 ;  /* 0x00006d0000057a24 */ /* 0x040fe400078e0205 */
[----:B------:R-:W-:Y:S01]  /*2b90*/  IMAD.WIDE.U32 R2, R0, c[0x0][0x1b0], R2 ;  /* 0x00006c0000027a25 */ /* 0x000fe200078e0002 */
[----:B------:R-:W-:-:S02]  /*2ba0*/  SHF.R.S32.HI R0, RZ, 0x1f, R10 ;  /* 0x0000001fff007819 */ /* 0x000fc4000001140a */
[----:B------:R-:W-:Y:S01]  /*2bb0*/  SEL R4, RZ, 0x1, P5 ;  /* 0x00000001ff047807 */ /* 0x000fe20002800000 */
[----:B------:R-:W-:Y:S01]  /*2bc0*/  IMAD.SHL.U32 R6, R6, 0x2, RZ ;  /* 0x0000000206067824 */ /* 0x000fe200078e00ff */
[----:B------:R-:W-:Y:S01]  /*2bd0*/  IADD3 R9, R9, R16, RZ ;  /* 0x0000001009097210 */ /* 0x000fe20007ffe0ff */
[----:B------:R-:W-:Y:S01]  /*2be0*/  IMAD.IADD R5, R3, 0x1, R5 ;  /* 0x0000000103057824 */ /* 0x000fe200078e0205 */
[--C-:B-----5:R-:W-:Y:S01]  /*2bf0*/  @P0 SHF.R.S32.HI R3, RZ, 0x1f, R15.reuse ;  /* 0x0000001fff030819 */ /* 0x120fe2000001140f */
[----:B------:R-:W-:Y:S01]  /*2c00*/  IMAD R0, R0, c[0x0][0x1a8], RZ ;  /* 0x00006a0000007a24 */ /* 0x000fe200078e02ff */
[----:B------:R-:W-:Y:S01]  /*2c10*/  LOP3.LUT R16, R6, 0x2, R4, 0xe2, !PT ;  /* 0x0000000206107812 */ /* 0x000fe200078ee204 */
[----:B------:R-:W-:Y:S01]  /*2c20*/  IMAD.MOV.U32 R4, RZ, RZ, R2 ;  /* 0x000000ffff047224 */ /* 0x000fe200078e0002 */
[----:B------:R-:W-:Y:S01]  /*2c30*/  MOV R6, R12 ;  /* 0x0000000c00067202 */ /* 0x000fe20000000f00 */
[----:B------:R-:W-:Y:S01]  /*2c40*/  @P0 IMAD.MOV.U32 R2, RZ, RZ, R15 ;  /* 0x000000ffff020224 */ /* 0x000fe200078e000f */
[----:B------:R-:W-:Y:S01]  /*2c50*/  @!P0 MOV R2, R247 ;  /* 0x000000f700028202 */ /* 0x000fe20000000f00 */
[----:B------:R-:W-:-:S02]  /*2c60*/  @!P0 IMAD.MOV.U32 R3, RZ, RZ, R14 ;  /* 0x000000ffff038224 */ /* 0x000fc400078e000e */
[----:B------:R-:W-:Y:S02]  /*2c70*/  IMAD.IADD R7, R13, 0x1, R17 ;  /* 0x000000010d077824 */ /* 0x000fe400078e0211 */
[C---:B------:R-:W-:Y:S02]  /*2c80*/  IMAD R13, R10.reuse, c[0x0][0x1ac], R0 ;  /* 0x00006b000a0d7a24 */ /* 0x040fe400078e0200 */
[----:B------:R-:W-:Y:S01]  /*2c90*/  IMAD.WIDE.U32 R10, R10, c[0x0][0x1a8], R4 ;  /* 0x00006a000a0a7a25 */ /* 0x000fe200078e0004 */
[----:B------:R-:W-:Y:S02]  /*2ca0*/  SEL R12, R2, RZ, !P6 ;  /* 0x000000ff020c7207 */ /* 0x000fe40007000000 */
[----:B------:R-:W-:Y:S01]  /*2cb0*/  SEL R0, R3, RZ, !P6 ;  /* 0x000000ff03007207 */ /* 0x000fe20007000000 */
[----:B------:R-:W-:Y:S01]  /*2cc0*/  IMAD.WIDE.U32 R2, R122, c[0x0][0x210], R6 ;  /* 0x000084007a027a25 */ /* 0x000fe200078e0006 */
[----:B------:R-:W-:-:S03]  /*2cd0*/  LEA R15, P0, R10, c[0x0][0x160], 0x1 ;  /* 0x000058000a0f7a11 */ /* 0x000fc600078008ff */
[----:B------:R-:W-:-:S05]  /*2ce0*/  IMAD.IADD R6, R11, 0x1, R13 ;  /* 0x000000010b067824 */ /* 0x000fca00078e020d */
[----:B------:R-:W-:Y:S02]  /*2cf0*/  LEA.HI.X R14, R10, c[0x0][0x164], R6, 0x1, P0 ;  /* 0x000059000a0e7a11 */ /* 0x000fe400000f0c06 */
[----:B------:R-:W-:Y:S02]  /*2d00*/  ISETP.GE.AND P0, PT, R114, c[0x0][0x198], PT ;  /* 0x0000660072007a0c */ /* 0x000fe40003f06270 */
[C---:B------:R-:W-:Y:S01]  /*2d10*/  ISETP.GE.AND P1, PT, R19.reuse, c[0x0][0x198], PT ;  /* 0x0000660013007a0c */ /* 0x040fe20003f26270 */
[----:B------:R-:W-:Y:S01]  /*2d20*/  IMAD.WIDE.U32 R4, R122, c[0x0][0x1e8], R8 ;  /* 0x00007a007a047a25 */ /* 0x000fe200078e0008 */
[----:B------:R-:W-:-:S03]  /*2d30*/  ISETP.GE.AND P3, PT, R19, c[0x0][0x1d4], PT ;  /* 0x0000750013007a0c */ /* 0x000fc60003f66270 */
[----:B------:R-:W-:-:S06]  /*2d40*/  IMAD R6, R0, c[0x0][0x1f0], RZ ;  /* 0x00007c0000067a24 */ /* 0x000fcc00078e02ff */
[----:B------:R-:W-:Y:S02]  /*2d50*/  @P0 LOP3.LUT R252, R252, 0x4, RZ, 0xfc, !PT ;  /* 0x00000004fcfc0812 */ /* 0x000fe400078efcff */
[----:B------:R-:W-:Y:S02]  /*2d60*/  ISETP.GE.AND P0, PT, R18, c[0x0][0x198], PT ;  /* 0x0000660012007a0c */ /* 0x000fe40003f06270 */
[----:B------:R-:W-:Y:S01]  /*2d70*/  LOP3.LUT R252, R252, 0xfffffffe, RZ, 0xc0, !PT ;  /* 0xfffffffefcfc7812 */ /* 0x000fe200078ec0ff */
[----:B------:R-:W-:Y:S01]  /*2d80*/  IMAD R3, R122, c[0x0][0x214], R3 ;  /* 0x000085007a037a24 */ /* 0x000fe200078e0203 */
[----:B------:R-:W-:Y:S01]  /*2d90*/  ISETP.GE.AND P2, PT, R18, c[0x0][0x1d4], PT ;  /* 0x0000750012007a0c */ /* 0x000fe20003f46270 */
[----:B------:R-:W-:Y:S01]  /*2da0*/  IMAD R0, R0, c[0x0][0x218], RZ ;  /* 0x0000860000007a24 */ /* 0x000fe200078e02ff */
[----:B------:R-:W-:Y:S01]  /*2db0*/  LOP3.LUT R252, R252, 0xfffffffd, RZ, 0xc0, !PT ;  /* 0xfffffffdfcfc7812 */ /* 0x000fe200078ec0ff */
[----:B------:R-:W-:Y:S01]  /*2dc0*/  IMAD R5, R122, c[0x0][0x1ec], R5 ;  /* 0x00007b007a057a24 */ /* 0x000fe200078e0205 */
[----:B------:R-:W-:Y:S01]  /*2dd0*/  SEL R8, RZ, 0x4, P3 ;  /* 0x00000004ff087807 */ /* 0x000fe20001800000 */
[----:B------:R-:W-:Y:S01]  /*2de0*/  IMAD.WIDE.U32 R232, R12, c[0x0][0x218], R2 ;  /* 0x000086000ce87a25 */ /* 0x000fe200078e0002 */
[----:B------:R-:W-:-:S02]  /*2df0*/  SEL R7, RZ, 0x8, P2 ;  /* 0x00000008ff077807 */ /* 0x000fc40001000000 */
[----:B------:R-:W-:Y:S01]  /*2e00*/  @P1 LOP3.LUT R252, R252, 0x2, RZ, 0xfc, !PT ;  /* 0x00000002fcfc1812 */ /* 0x000fe200078efcff */
[C---:B------:R-:W-:Y:S02]  /*2e10*/  IMAD R0, R12.reuse, c[0x0][0x21c], R0 ;  /* 0x000087000c007a24 */ /* 0x040fe400078e0200 */
[----:B------:R-:W-:-:S04]  /*2e20*/  IMAD.WIDE.U32 R230, R12, c[0x0][0x1f0], R4 ;  /* 0x00007c000ce67a25 */ /* 0x000fc800078e0004 */
[----:B------:R-:W-:Y:S01]  /*2e30*/  IMAD R2, R12, c[0x0][0x1f4], R6 ;  /* 0x00007d000c027a24 */ /* 0x000fe200078e0206 */
[----:B------:R-:W-:Y:S02]  /*2e40*/  LOP3.LUT R32, R7, R16, R8, 0xfe, !PT ;  /* 0x0000001007207212 */ /* 0x000fe400078efe08 */
[----:B------:R-:W-:Y:S01]  /*2e50*/  ISETP.GE.AND P6, PT, R118, c[0x0][0x198], PT ;  /* 0x0000660076007a0c */ /* 0x000fe20003fc6270 */
[----:B------:R-:W-:Y:S01]  /*2e60*/  IMAD.IADD R229, R231, 0x1, R2 ;  /* 0x00000001e7e57824 */ /* 0x000fe200078e0202 */
[----:B------:R-:W-:Y:S02]  /*2e70*/  IADD3 R12, R115, R243, RZ ;  /* 0x000000f3730c7210 */ /* 0x000fe40007ffe0ff */
[----:B------:R-:W-:Y:S02]  /*2e80*/  IADD3 R234, R233, R0, RZ ;  /* 0x00000000e9ea7210 */ /* 0x000fe40007ffe0ff */
[----:B------:R-:W-:Y:S01]  /*2e90*/  @P0 LOP3.LUT R252, R252, 0x1, RZ, 0xfc, !PT ;  /* 0x00000001fcfc0812 */ /* 0x000fe200078efcff */
[----:B------:R-:W-:Y:S05]  /*2ea0*/  BRA.DIV ~URZ, `(.L_x_1662) ;  /* 0x000157027f007947 */ /* 0x000fea000b800000 */
[----:B------:R1:W2:Y:S02]  /*2eb0*/  SHFL.IDX PT, R4, R14, RZ, 0x181f ;  /* 0x00181fff0e047589 */ /* 0x0002a400000e0000 */
.L_x_1781:
[----:B------:R-:W-:Y:S05]  /*2ec0*/  BRA.DIV ~URZ, `(.L_x_1663) ;  /* 0x000157527f007947 */ /* 0x000fea000b800000 */
[----:B------:R3:W4:Y:S02]  /*2ed0*/  SHFL.IDX PT, R0, R15, RZ, 0x181f ;  /* 0x00181fff0f007589 */ /* 0x00072400000e0000 */
.L_x_1782:
[----:B------:R-:W-:Y:S01]  /*2ee0*/  IMAD R13, R241, c[0x0][0x2c4], RZ ;  /* 0x0000b100f10d7a24 */ /* 0x000fe200078e02ff */
[----:B------:R-:W-:Y:S04]  /*2ef0*/  BSSY B0, `(.L_x_1664) ;  /* 0x000001e000007945 */ /* 0x000fe80003800000 */
[----:B------:R-:W-:-:S13]  /*2f00*/  ISETP.GE.AND P0, PT, R12, R13, PT ;  /* 0x0000000d0c00720c */ /* 0x000fda0003f06270 */
[----:B------:R-:W-:Y:S05]  /*2f10*/  @P0 BRA `(.L_x_1665) ;  /* 0x000001b000000947 */ /* 0x000fea0003800000 */
[----:B------:R-:W5:Y:S04]  /*2f20*/  LDL.64 R8, [R1] ;  /* 0x0000000001087983 */ /* 0x000f680000100a00 */
[----:B---3--:R-:W3:Y:S04]  /*2f30*/  LDL R6, [R1+0xc] ;  /* 0x00000c0001067983 */ /* 0x008ee80000100800 */
[----:B----4-:R-:W4:Y:S04]  /*2f40*/  LDL R7, [R1+0x24] ;  /* 0x0000240001077983 */ /* 0x010f280000100800 */
[----:B--2---:R-:W2:Y:S04]  /*2f50*/  LDL R2, [R1+0x8] ;  /* 0x0000080001027983 */ /* 0x004ea80000100800 */
[----:B------:R-:W2:Y:S04]  /*2f60*/  LDL R3, [R1+0x20] ;  /* 0x0000200001037983 */ /* 0x000ea80000100800 */
[----:B------:R-:W2:Y:S04]  /*2f70*/  LDL R16, [R1+0x10] ;  /* 0x0000100001107983 */ /* 0x000ea80000100800 */
[----:B------:R-:W2:Y:S01]  /*2f80*/  LDL R17, [R1+0x1c] ;  /* 0x00001c0001117983 */ /* 0x000ea20000100800 */
[----:B------:R-:W-:-:S02]  /*2f90*/  P2R R5, PR, RZ, 0x4 ;  /* 0x00000004ff057803 */ /* 0x000fc40000000000 */
[C---:B------:R-:W-:Y:S02]  /*2fa0*/  LOP3.LUT P2, RZ, R252.reuse, 0x4, RZ, 0xc0, !PT ;  /* 0x00000004fcff7812 */ /* 0x040fe4000784c0ff */
[----:B------:R-:W-:Y:S02]  /*2fb0*/  LOP3.LUT P1, RZ, R252, 0x1, RZ, 0xc0, !PT ;  /* 0x00000001fcff7812 */ /* 0x000fe4000782c0ff */
[----:B-----5:R-:W-:-:S04]  /*2fc0*/  LEA R10, P0, R8, R0, 0x1 ;  /* 0x00000000080a7211 */ /* 0x020fc800078008ff */
[----:B------:R-:W-:Y:S02]  /*2fd0*/  LEA.HI.X R11, R8, R4, R9, 0x1, P0 ;  /* 0x00000004080b7211 */ /* 0x000fe400000f0c09 */
[----:B---3--:R-:W-:-:S03]  /*2fe0*/  LEA R8, P0, R6, R0, 0x1 ;  /* 0x0000000006087211 */ /* 0x008fc600078008ff */
[----:B------:R-:W-:Y:S01]  /*2ff0*/  @!PT LDS RZ, [RZ] ;  /* 0x00000000fffff984 */ /* 0x000fe20000000800 */
[----:B------:R-:W-:Y:S01]  /*3000*/  @!PT LDS RZ, [RZ] ;  /* 0x00000000fffff984 */ /* 0x000fe20000000800 */
[----:B------:R-:W-:Y:S01]  /*3010*/  @!PT LDS RZ, [RZ] ;  /* 0x00000000fffff984 */ /* 0x000fe20000000800 */
[----:B------:R3:W-:Y:S01]  /*3020*/  LDGSTS.E.BYPASS.LTC128B.128 [R223+0x10100], [R10.64], !P6 ;  /* 0x101000000adf7fae */ /* 0x0007e2000f101d46 */
[----:B----4-:R-:W-:Y:S02]  /*3030*/  LEA.HI.X R9, R6, R4, R7, 0x1, P0 ;  /* 0x0000000406097211 */ /* 0x010fe400000f0c07 */
[----:B--2---:R-:W-:-:S03]  /*3040*/  LEA R6, P0, R2, R0, 0x1 ;  /* 0x0000000002067211 */ /* 0x004fc600078008ff */
[----:B------:R3:W-:Y:S01]  /*3050*/  LDGSTS.E.BYPASS.LTC128B.128 [R223+0x14100], [R8.64], !P2 ;  /* 0x1410000008df7fae */ /* 0x0007e2000d101d46 */
[----:B------:R-:W-:Y:S02]  /*3060*/  LEA.HI.X R7, R2, R4, R3, 0x1, P0 ;  /* 0x0000000402077211 */ /* 0x000fe400000f0c03 */
[----:B------:R-:W-:-:S04]  /*3070*/  LEA R2, P0, R16, R0, 0x1 ;  /* 0x0000000010027211 */ /* 0x000fc800078008ff */
[----:B------:R-:W-:Y:S02]  /*3080*/  LEA.HI.X R3, R16, R4, R17, 0x1, P0 ;  /* 0x0000000410037211 */ /* 0x000fe400000f0c11 */
[----:B------:R-:W-:-:S13]  /*3090*/  LOP3.LUT P0, RZ, R252, 0x2, RZ, 0xc0, !PT ;  /* 0x00000002fcff7812 */ /* 0x000fda000780c0ff */
[----:B------:R3:W-:Y:S04]  /*30a0*/  LDGSTS.E.BYPASS.LTC128B.128 [R223+0x18100], [R6.64], !P0 ;  /* 0x1810000006df7fae */ /* 0x0007e8000c101d46 */
[----:B------:R3:W-:Y:S01]  /*30b0*/  LDGSTS.E.BYPASS.LTC128B.128 [R223+0x1c100], [R2.64], !P1 ;  /* 0x1c10000002df7fae */ /* 0x0007e2000c901d46 */
[----:B------:R-:W-:-:S08]  /*30c0*/  ISETP.NE.AND P2, PT, R5, RZ, PT ;  /* 0x000000ff0500720c */ /* 0x000fd00003f45270 */
.L_x_1665:
[----:B------:R-:W-:Y:S05]  /*30d0*/  BSYNC B0 ;  /* 0x0000000000007941 */ /* 0x000fea0003800000 */
.L_x_1664:
[----:B------:R-:W-:Y:S05]  /*30e0*/  BRA.DIV ~URZ, `(.L_x_1666) ;  /* 0x000155927f007947 */ /* 0x000fea000b800000 */
[----:B--2---:R2:W1:Y:S04]  /*30f0*/  SHFL.IDX PT, R4, R14, 0x1, 0x181f ;  /* 0x00381f000e047f89 */ /* 0x00446800000e0000 */
[----:B----4-:R2:W4:Y:S02]  /*3100*/  SHFL.IDX PT, R0, R15, 0x1, 0x181f ;  /* 0x00381f000f007f89 */ /* 0x01052400000e0000 */
.L_x_1783:
[----:B---3--:R-:W-:Y:S01]  /*3110*/  IADD3 R2, R12, 0x20, RZ ;  /* 0x000000200c027810 */ /* 0x008fe20007ffe0ff */
[----:B------:R-:W-:Y:S03]  /*3120*/  BSSY B0, `(.L_x_1667) ;  /* 0x000001e000007945 */ /* 0x000fe60003800000 */
[----:B------:R-:W-:-:S13]  /*3130*/  ISETP.GE.AND P0, PT, R2, R13, PT ;  /* 0x0000000d0200720c */ /* 0x000fda0003f06270 */
[----:B------:R-:W-:Y:S05]  /*3140*/  @P0 BRA `(.L_x_1668) ;  /* 0x000001b000000947 */ /* 0x000fea0003800000 */
[----:B------:R-:W3:Y:S04]  /*3150*/  LDL.64 R8, [R1] ;  /* 0x0000000001087983 */ /* 0x000ee80000100a00 */
[----:B------:R-:W5:Y:S04]  /*3160*/  LDL R6, [R1+0xc] ;  /* 0x00000c0001067983 */ /* 0x000f680000100800 */
[----:B--2---:R-:W2:Y:S04]  /*3170*/  LDL R7, [R1+0x24] ;  /* 0x0000240001077983 */ /* 0x004ea80000100800 */
[----:B----4-:R-:W4:Y:S04]  /*3180*/  LDL R3, [R1+0x8] ;  /* 0x0000080001037983 */ /* 0x010f280000100800 */
[----:B------:R-:W4:Y:S04]  /*3190*/  LDL R18, [R1+0x20] ;  /* 0x0000200001127983 */ /* 0x000f280000100800 */
[----:B------:R-:W4:Y:S04]  /*31a0*/  LDL R16, [R1+0x10] ;  /* 0x0000100001107983 */ /* 0x000f280000100800 */
[----:B------:R-:W4:Y:S01]  /*31b0*/  LDL R17, [R1+0x1c] ;  /* 0x00001c0001117983 */ /* 0x000f220000100800 */
[----:B------:R-:W-:-:S02]  /*31c0*/  P2R R5, PR, RZ, 0x4 ;  /* 0x00000004ff057803 */ /* 0x000fc40000000000 */
[C---:B------:R-:W-:Y:S02]  /*31d0*/  LOP3.LUT P2, RZ, R252.reuse, 0x4, RZ, 0xc0, !PT ;  /* 0x00000004fcff7812 */ /* 0x040fe4000784c0ff */
[----:B------:R-:W-:Y:S02]  /*31e0*/  LOP3.LUT P1, RZ, R252, 0x1, RZ, 0xc0, !PT ;  /* 0x00000001fcff7812 */ /* 0x000fe4000782c0ff */
[----:B---3--:R-:W-:-:S04]  /*31f0*/  LEA R10, P0, R8, R0, 0x1 ;  /* 0x00000000080a7211 */ /* 0x008fc800078008ff */
[----:B-1----:R-:W-:Y:S02]  /*3200*/  LEA.HI.X R11, R8, R4, R9, 0x1, P0 ;  /* 0x00000004080b7211 */ /* 0x002fe400000f0c09 */
[----:B-----5:R-:W-:-:S03]  /*3210*/  LEA R8, P0, R6, R0, 0x1 ;  /* 0x0000000006087211 */ /* 0x020fc600078008ff */
[----:B------:R-:W-:Y:S01]  /*3220*/  @!PT LDS RZ, [RZ] ;  /* 0x00000000fffff984 */ /* 0x000fe20000000800 */
[----:B------:R-:W-:Y:S01]  /*3230*/  @!PT LDS RZ, [RZ] ;  /* 0x00000000fffff984 */ /* 0x000fe20000000800 */
[----:B------:R-:W-:Y:S01]  /*3240*/  @!PT LDS RZ, [RZ] ;  /* 0x00000000fffff984 */ /* 0x000fe20000000800 */
[----:B------:R1:W-:Y:S01]  /*3250*/  LDGSTS.E.BYPASS.LTC128B.128 [R223+0x11100], [R10.64], !P6 ;  /* 0x111000000adf7fae */ /* 0x0003e2000f101d46 */
[----:B--2---:R-:W-:Y:S02]  /*3260*/  LEA.HI.X R9, R6, R4, R7, 0x1, P0 ;  /* 0x0000000406097211 */ /* 0x004fe400000f0c07 */
[----:B----4-:R-:W-:-:S03]  /*3270*/  LEA R6, P0, R3, R0, 0x1 ;  /* 0x0000000003067211 */ /* 0x010fc600078008ff */
        /* <DEDUP_REMOVED lines=8> */
.L_x_1668:
[----:B------:R-:W-:Y:S05]  /*3300*/  BSYNC B0 ;  /* 0x0000000000007941 */ /* 0x000fea0003800000 */
.L_x_1667:
[----:B------:R-:W-:Y:S05]  /*3310*/  BRA.DIV ~URZ, `(.L_x_1669) ;  /* 0x000154227f007947 */ /* 0x000fea000b800000 */
[----:B-1----:R1:W3:Y:S02]  /*3320*/  SHFL.IDX PT, R4, R14, 0x2, 0x181f ;  /* 0x00581f000e047f89 */ /* 0x0022e400000e0000 */
.L_x_1784:
[----:B------:R-:W-:Y:S05]  /*3330*/  BRA.DIV ~URZ, `(.L_x_1670) ;  /* 0x000154727f007947 */ /* 0x000fea000b800000 */
[----:B----4-:R4:W1:Y:S02]  /*3340*/  SHFL.IDX PT, R0, R15, 0x2, 0x181f ;  /* 0x00581f000f007f89 */ /* 0x01086400000e0000 */
.L_x_1785:
[----:B------:R-:W-:Y:S01]  /*3350*/  IADD3 R2, R12, 0x40, RZ ;  /* 0x000000400c027810 */ /* 0x000fe20007ffe0ff */
[----:B------:R-:W-:Y:S03]  /*3360*/  BSSY B0, `(.L_x_1671) ;  /* 0x000001e000007945 */ /* 0x000fe60003800000 */
[----:B------:R-:W-:-:S13]  /*3370*/  ISETP.GE.AND P0, PT, R2, R13, PT ;  /* 0x0000000d0200720c */ /* 0x000fda0003f06270 */
[----:B------:R-:W-:Y:S05]  /*3380*/  @P0 BRA `(.L_x_1672) ;  /* 0x000001b000000947 */ /* 0x000fea0003800000 */
[----:B------:R-:W5:Y:S04]  /*3390*/  LDL.64 R8, [R1] ;  /* 0x0000000001087983 */ /* 0x000f680000100a00 */
[----:B--2---:R-:W2:Y:S04]  /*33a0*/  LDL R6, [R1+0xc] ;  /* 0x00000c0001067983 */ /* 0x004ea80000100800 */
[----:B----4-:R-:W4:Y:S04]  /*33b0*/  LDL R7, [R1+0x24] ;  /* 0x0000240001077983 */ /* 0x010f280000100800 */
[----:B---3--:R-:W3:Y:S04]  /*33c0*/  LDL R3, [R1+0x8] ;  /* 0x0000080001037983 */ /* 0x008ee80000100800 */
[----:B------:R-:W3:Y:S04]  /*33d0*/  LDL R18, [R1+0x20] ;  /* 0x0000200001127983 */ /* 0x000ee80000100800 */
[----:B------:R-:W3:Y:S04]  /*33e0*/  LDL R16, [R1+0x10] ;  /* 0x0000100001107983 */ /* 0x000ee80000100800 */
[----:B------:R-:W3:Y:S01]  /*33f0*/  LDL R17, [R1+0x1c] ;  /* 0x00001c0001117983 */ /* 0x000ee20000100800 */
[----:B------:R-:W-:-:S02]  /*3400*/  P2R R5, PR, RZ, 0x4 ;  /* 0x00000004ff057803 */ /* 0x000fc40000000000 */
[C---:B------:R-:W-:Y:S02]  /*3410*/  LOP3.LUT P2, RZ, R252.reuse, 0x4, RZ, 0xc0, !PT ;  /* 0x00000004fcff7812 */ /* 0x040fe4000784c0ff */
[----:B------:R-:W-:Y:S02]  /*3420*/  LOP3.LUT P1, RZ, R252, 0x1, RZ, 0xc0, !PT ;  /* 0x00000001fcff7812 */ /* 0x000fe4000782c0ff */
[----:B-1---5:R-:W-:-:S04]  /*3430*/  LEA R10, P0, R8, R0, 0x1 ;  /* 0x00000000080a7211 */ /* 0x022fc800078008ff */
[----:B------:R-:W-:Y:S02]  /*3440*/  LEA.HI.X R11, R8, R4, R9, 0x1, P0 ;  /* 0x00000004080b7211 */ /* 0x000fe400000f0c09 */
[----:B--2---:R-:W-:-:S03]  /*3450*/  LEA R8, P0, R6, R0, 0x1 ;  /* 0x0000000006087211 */ /* 0x004fc600078008ff */
[----:B------:R-:W-:Y:S01]  /*3460*/  @!PT LDS RZ, [RZ] ;  /* 0x00000000fffff984 */ /* 0x000fe20000000800 */
[----:B------:R-:W-:Y:S01]  /*3470*/  @!PT LDS RZ, [RZ] ;  /* 0x00000000fffff984 */ /* 0x000fe20000000800 */
[----:B------:R-:W-:Y:S01]  /*3480*/  @!PT LDS RZ, [RZ] ;  /* 0x00000000fffff984 */ /* 0x000fe20000000800 */
[----:B------:R1:W-:Y:S01]  /*3490*/  LDGSTS.E.BYPASS.LTC128B.128 [R223+0x12100], [R10.64], !P6 ;  /* 0x121000000adf7fae */ /* 0x0003e2000f101d46 */
[----:B----4-:R-:W-:Y:S02]  /*34a0*/  LEA.HI.X R9, R6, R4, R7, 0x1, P0 ;  /* 0x0000000406097211 */ /* 0x010fe400000f0c07 */
[----:B---3--:R-:W-:-:S03]  /*34b0*/  LEA R6, P0, R3, R0, 0x1 ;  /* 0x0000000003067211 */ /* 0x008fc600078008ff */
        /* <DEDUP_REMOVED lines=8> */
.L_x_1672:
[----:B------:R-:W-:Y:S05]  /*3540*/  BSYNC B0 ;  /* 0x0000000000007941 */ /* 0x000fea0003800000 */
.L_x_1671:
[----:B------:R-:W-:Y:S05]  /*3550*/  BRA.DIV ~URZ, `(.L_x_1673) ;  /* 0x000152b27f007947 */ /* 0x000fea000b800000 */
[----:B---3--:R3:W2:Y:S04]  /*3560*/  SHFL.IDX PT, R4, R14, 0x3, 0x181f ;  /* 0x00781f000e047f89 */ /* 0x0086a800000e0000 */
[----:B-1----:R3:W1:Y:S02]  /*3570*/  SHFL.IDX PT, R0, R15, 0x3, 0x181f ;  /* 0x00781f000f007f89 */ /* 0x00266400000e0000 */
.L_x_1786:
[----:B------:R-:W5:Y:S04]  /*3580*/  LDL.64 R8, [R1] ;  /* 0x0000000001087983 */ /* 0x000f680000100a00 */
[----:B---3--:R-:W3:Y:S04]  /*3590*/  LDL R6, [R1+0xc] ;  /* 0x00000c0001067983 */ /* 0x008ee80000100800 */
[----:B----4-:R-:W4:Y:S04]  /*35a0*/  LDL R7, [R1+0x24] ;  /* 0x0000240001077983 */ /* 0x010f280000100800 */
[----:B--2---:R-:W2:Y:S04]  /*35b0*/  LDL R14, [R1+0x8] ;  /* 0x00000800010e7983 */ /* 0x004ea80000100800 */
[----:B------:R-:W2:Y:S04]  /*35c0*/  LDL R15, [R1+0x20] ;  /* 0x00002000010f7983 */ /* 0x000ea80000100800 */
[----:B------:R-:W2:Y:S04]  /*35d0*/  LDL R10, [R1+0x10] ;  /* 0x00001000010a7983 */ /* 0x000ea80000100800 */
[----:B------:R-:W2:Y:S01]  /*35e0*/  LDL R11, [R1+0x1c] ;  /* 0x00001c00010b7983 */ /* 0x000ea20000100800 */
[----:B------:R-:W-:-:S04]  /*35f0*/  IADD3 R2, R12, 0x60, RZ ;  /* 0x000000600c027810 */ /* 0x000fc80007ffe0ff */
[----:B------:R-:W-:Y:S02]  /*3600*/  ISETP.GE.AND P0, PT, R2, R13, PT ;  /* 0x0000000d0200720c */ /* 0x000fe40003f06270 */
[----:B------:R-:W-:Y:S02]  /*3610*/  P2R R5, PR, RZ, 0x4 ;  /* 0x00000004ff057803 */ /* 0x000fe40000000000 */
[----:B------:R-:W-:Y:S01]  /*3620*/  LOP3.LUT P2, RZ, R252, 0x4, RZ, 0xc0, !PT ;  /* 0x00000004fcff7812 */ /* 0x000fe2000784c0ff */
[----:B------:R-:W-:-:S04]  /*3630*/  IMAD.SHL.U32 R89, R88, 0x40, RZ ;  /* 0x0000004058597824 */ /* 0x000fc800078e00ff */
[----:B------:R-:W-:-:S04]  /*3640*/  IMAD.IADD R90, R240, 0x1, -R89 ;  /* 0x00000001f05a7824 */ /* 0x000fc800078e0a59 */
[----:B-1---5:R-:W-:-:S04]  /*3650*/  @!P0 LEA R2, P1, R8, R0, 0x1 ;  /* 0x0000000008028211 */ /* 0x022fc800078208ff */
[----:B------:R-:W-:Y:S02]  /*3660*/  @!P0 LEA.HI.X R3, R8, R4, R9, 0x1, P1 ;  /* 0x0000000408038211 */ /* 0x000fe400008f0c09 */
[----:B---3--:R-:W-:-:S03]  /*3670*/  @!P0 LEA R8, P1, R6, R0, 0x1 ;  /* 0x0000000006088211 */ /* 0x008fc600078208ff */
[----:B------:R-:W-:Y:S01]  /*3680*/  @!PT LDS RZ, [RZ] ;  /* 0x00000000fffff984 */ /* 0x000fe20000000800 */
[----:B------:R-:W-:Y:S01]  /*3690*/  @!PT LDS RZ, [RZ] ;  /* 0x00000000fffff984 */ /* 0x000fe20000000800 */
[----:B------:R-:W-:Y:S01]  /*36a0*/  @!PT LDS RZ, [RZ] ;  /* 0x00000000fffff984 */ /* 0x000fe20000000800 */
[----:B------:R1:W-:Y:S01]  /*36b0*/  @!P0 LDGSTS.E.BYPASS.LTC128B.128 [R223+0x13100], [R2.64], !P6 ;  /* 0x1310000002df8fae */ /* 0x0003e2000f101d46 */
[----:B----4-:R-:W-:Y:S02]  /*36c0*/  @!P0 LEA.HI.X R9, R6, R4, R7, 0x1, P1 ;  /* 0x0000000406098211 */ /* 0x010fe400008f0c07 */
[----:B--2---:R-:W-:Y:S02]  /*36d0*/  @!P0 LEA R6, P1, R14, R0, 0x1 ;  /* 0x000000000e068211 */ /* 0x004fe400078208ff */
[----:B------:R-:W-:Y:S01]  /*36e0*/  LOP3.LUT P6, RZ, R252, 0x1, RZ, 0xc0, !PT ;  /* 0x00000001fcff7812 */ /* 0x000fe200078cc0ff */
[----:B------:R2:W-:Y:S01]  /*36f0*/  @!P0 LDGSTS.E.BYPASS.LTC128B.128 [R223+0x17100], [R8.64], !P2 ;  /* 0x1710000008df8fae */ /* 0x0005e2000d101d46 */
[----:B------:R-:W-:Y:S02]  /*3700*/  @!P0 LEA.HI.X R7, R14, R4, R15, 0x1, P1 ;  /* 0x000000040e078211 */ /* 0x000fe400008f0c0f */
[----:B-1----:R-:W-:-:S04]  /*3710*/  @!P0 LEA R2, P1, R10, R0, 0x1 ;  /* 0x000000000a028211 */ /* 0x002fc800078208ff */
[----:B------:R-:W-:Y:S02]  /*3720*/  @!P0 LEA.HI.X R3, R10, R4, R11, 0x1, P1 ;  /* 0x000000040a038211 */ /* 0x000fe400008f0c0b */
[----:B------:R-:W1:Y:S01]  /*3730*/  S2R R11, SR_TID.X ;  /* 0x00000000000b7919 */ /* 0x000e620000002100 */
[----:B------:R-:W-:Y:S02]  /*3740*/  LOP3.LUT P1, RZ, R252, 0x2, RZ, 0xc0, !PT ;  /* 0x00000002fcff7812 */ /* 0x000fe4000782c0ff */
[----:B------:R-:W-:Y:S01]  /*3750*/  ISETP.NE.AND P2, PT, R5, RZ, PT ;  /* 0x000000ff0500720c */ /* 0x000fe20003f45270 */
[----:B------:R-:W-:-:S10]  /*3760*/  IMAD.WIDE.U32 R4, R88, c[0x0][0x1e0], RZ ;  /* 0x0000780058047a25 */ /* 0x000fd400078e00ff */
[----:B------:R3:W-:Y:S04]  /*3770*/  @!P0 LDGSTS.E.BYPASS.LTC128B.128 [R223+0x1b100], [R6.64], !P1 ;  /* 0x1b10000006df8fae */ /* 0x0007e8000c901d46 */
[----:B------:R4:W-:Y:S04]  /*3780*/  @!P0 LDGSTS.E.BYPASS.LTC128B.128 [R223+0x1f100], [R2.64], !P6 ;  /* 0x1f10000002df8fae */ /* 0x0009e8000f101d46 */
[----:B------:R-:W0:Y:S01]  /*3790*/  LDGDEPBAR ;  /* 0x00000000000079af */ /* 0x000e220000000000 */
[----:B-1----:R-:W-:-:S04]  /*37a0*/  SHF.R.S32.HI R10, RZ, 0x1f, R11 ;  /* 0x0000001fff0a7819 */ /* 0x002fc8000001140b */
[----:B------:R-:W-:Y:S02]  /*37b0*/  LEA.HI R10, R10, R11, RZ, 0x3 ;  /* 0x0000000b0a0a7211 */ /* 0x000fe400078f18ff */
[----:B---3--:R-:W-:-:S05]  /*37c0*/  SHF.R.S32.HI R7, RZ, 0x1f, R88 ;  /* 0x0000001fff077819 */ /* 0x008fca0000011458 */
[----:B------:R-:W-:Y:S01]  /*37d0*/  IMAD R0, R7, c[0x0][0x1e0], RZ ;  /* 0x0000780007007a24 */ /* 0x000fe200078e02ff */
[----:B------:R-:W-:-:S03]  /*37e0*/  SHF.R.S32.HI R10, RZ, 0x3, R10 ;  /* 0x00000003ff0a7819 */ /* 0x000fc6000001140a */
[----:B----4-:R-:W-:Y:S01]  /*37f0*/  IMAD R2, R88, c[0x0][0x1e4], R0 ;  /* 0x0000790058027a24 */ /* 0x010fe200078e0200 */
[----:B------:R-:W-:-:S03]  /*3800*/  LEA R0, P0, R4, R230, 0x6 ;  /* 0x000000e604007211 */ /* 0x000fc600078030ff */
[----:B------:R-:W-:Y:S01]  /*3810*/  IMAD.IADD R3, R5, 0x1, R2 ;  /* 0x0000000105037824 */ /* 0x000fe200078e0202 */
[----:B------:R-:W-:-:S04]  /*3820*/  IADD3 R2, -R89, R240, -R10 ;  /* 0x000000f059027210 */ /* 0x000fc80007ffe90a */
[----:B------:R-:W-:Y:S02]  /*3830*/  LEA.HI.X R3, R4, R229, R3, 0x6, P0 ;  /* 0x000000e504037211 */ /* 0x000fe400000f3403 */
[----:B------:R-:W-:Y:S01]  /*3840*/  ISETP.GE.AND P0, PT, R2, 0x21, PT ;  /* 0x000000210200780c */ /* 0x000fe20003f06270 */
[----:B------:R-:W-:-:S04]  /*3850*/  IMAD.MOV.U32 R4, RZ, RZ, 0x20 ;  /* 0x00000020ff047424 */ /* 0x000fc800078e00ff */
[----:B--2---:R-:W-:-:S04]  /*3860*/  IMAD.WIDE.U32 R8, R4, c[0x0][0x1e0], RZ ;  /* 0x0000780004087a25 */ /* 0x004fc800078e00ff */
[----:B------:R-:W-:Y:S01]  /*3870*/  IMAD R4, R4, c[0x0][0x1e4], RZ ;  /* 0x0000790004047a24 */ /* 0x000fe200078e02ff */
[----:B------:R-:W-:Y:S01]  /*3880*/  WARPSYNC 0xffffffff ;  /* 0xffffffff00007948 */ /* 0x000fe20003800000 */
[----:B------:R-:W-:Y:S02]  /*3890*/  BAR.SYNC.DEFER_BLOCKING 0x0 ;  /* 0x0000000000007b1d */ /* 0x000fe40000010000 */
[----:B------:R-:W-:-:S04]  /*38a0*/  @P0 IADD3 R6, P1, R0, R8, RZ ;  /* 0x0000000800060210 */ /* 0x000fc80007f3e0ff */
[----:B------:R-:W-:Y:S02]  /*38b0*/  @P0 IADD3.X R8, R3, R9, R4, P1, !PT ;  /* 0x0000000903080210 */ /* 0x000fe40000ffe404 */
[----:B------:R-:W-:-:S13]  /*38c0*/  ISETP.GE.AND P1, PT, R2, 0x1, PT ;  /* 0x000000010200780c */ /* 0x000fda0003f26270 */
        /* <DEDUP_REMOVED lines=14> */
[----:B------:R2:W-:Y:S04]  /*39b0*/  @P0 LDGSTS.E.BYPASS.LTC128B.128 [R223+0xf100], [R2.64+0x180], !P2 ;  /* 0x0f10018002df0fae */ /* 0x0005e8000d101d46 */
[----:B------:R-:W0:Y:S01]  /*39c0*/  LDGDEPBAR ;  /* 0x00000000000079af */ /* 0x000e220000000000 */
[----:B------:R-:W-:-:S04]  /*39d0*/  IMAD R0, R7, c[0x0][0x208], RZ ;  /* 0x0000820007007a24 */ /* 0x000fc800078e02ff */
[C---:B------:R-:W-:Y:S02]  /*39e0*/  IMAD R6, R88.reuse, c[0x0][0x20c], R0 ;  /* 0x0000830058067a24 */ /* 0x040fe400078e0200 */
[----:B-1----:R-:W-:-:S05]  /*39f0*/  IMAD.WIDE.U32 R4, R88, c[0x0][0x208], RZ ;  /* 0x0000820058047a25 */ /* 0x002fca00078e00ff */
[----:B------:R-:W-:Y:S01]  /*3a00*/  LEA R0, P0, R4, R232, 0x6 ;  /* 0x000000e804007211 */ /* 0x000fe200078030ff */
[----:B--2---:R-:W-:Y:S01]  /*3a10*/  IMAD.IADD R3, R5, 0x1, R6 ;  /* 0x0000000105037824 */ /* 0x004fe200078e0206 */
[----:B------:R-:W-:-:S04]  /*3a20*/  DEPBAR.LE SB0, 0x1 ;  /* 0x000080400000791a */ /* 0x000fc80000000000 */
[----:B------:R-:W-:Y:S01]  /*3a30*/  LEA.HI.X R3, R4, R234, R3, 0x6, P0 ;  /* 0x000000ea04037211 */ /* 0x000fe200000f3403 */
[----:B------:R-:W-:-:S04]  /*3a40*/  DEPBAR.LE SB0, 0x0 ;  /* 0x000080000000791a */ /* 0x000fc80000000000 */
[C---:B------:R-:W-:Y:S01]  /*3a50*/  LEA R2, P0, R0.reuse, c[0x0][0x1f8], 0x1 ;  /* 0x00007e0000027a11 */ /* 0x040fe200078008ff */
[----:B------:R-:W-:Y:S01]  /*3a60*/  BAR.SYNC.DEFER_BLOCKING 0x0 ;  /* 0x0000000000007b1d */ /* 0x000fe20000010000 */
[----:B------:R-:W-:Y:S02]  /*3a70*/  IMAD.MOV.U32 R4, RZ, RZ, c[0x0][0x208] ;  /* 0x00008200ff047624 */ /* 0x000fe400078e00ff */
[----:B------:R-:W-:Y:S02]  /*3a80*/  LEA.HI.X R3, R0, c[0x0][0x1fc], R3, 0x1, P0 ;  /* 0x00007f0000037a11 */ /* 0x000fe400000f0c03 */
[----:B------:R-:W-:Y:S01]  /*3a90*/  LOP3.LUT R0, R32, 0x1, RZ, 0xc0, !PT ;  /* 0x0000000120007812 */ /* 0x000fe200078ec0ff */
[----:B------:R-:W-:Y:S01]  /*3aa0*/  IMAD.MOV.U32 R5, RZ, RZ, c[0x0][0x20c] ;  /* 0x00008300ff057624 */ /* 0x000fe200078e00ff */
[----:B------:R-:W-:Y:S02]  /*3ab0*/  P2R R14, PR, RZ, 0x20 ;  /* 0x00000020ff0e7803 */ /* 0x000fe40000000000 */
[----:B------:R-:W-:Y:S01]  /*3ac0*/  ISETP.NE.U32.AND P5, PT, R0, 0x1, PT ;  /* 0x000000010000780c */ /* 0x000fe20003fa5070 */
[----:B------:R-:W-:Y:S01]  /*3ad0*/  IMAD.IADD R0, R90, 0x1, -R10 ;  /* 0x000000015a007824 */ /* 0x000fe200078e0a0a */
[----:B------:R-:W-:-:S04]  /*3ae0*/  LEA R12, P0, R4, R2, 0x6 ;  /* 0x00000002040c7211 */ /* 0x000fc800078030ff */
[----:B------:R-:W-:Y:S02]  /*3af0*/  LEA.HI.X R13, R4, R3, R5, 0x6, P0 ;  /* 0x00000003040d7211 */ /* 0x000fe400000f3405 */
[----:B------:R-:W-:Y:S02]  /*3b00*/  ISETP.LT.OR P0, PT, R0, 0x1, P5 ;  /* 0x000000010000780c */ /* 0x000fe40002f01670 */
[----:B------:R-:W-:Y:S01]  /*3b10*/  LOP3.LUT P6, RZ, R32, 0x2, RZ, 0xc0, !PT ;  /* 0x0000000220ff7812 */ /* 0x000fe200078cc0ff */
[----:B------:R-:W-:Y:S04]  /*3b20*/  LDSM.16.M88.4 R4, [R198] ;  /* 0x00000000c604783b */ /* 0x000fe80000000200 */
[----:B------:R-:W1:Y:S04]  /*3b30*/  LDSM.16.M88.4 R28, [R159] ;  /* 0x000000009f1c783b */ /* 0x000e680000000200 */
[----:B------:R-:W2:Y:S04]  /*3b40*/  LDSM.16.M88.4 R24, [R159+0x800] ;  /* 0x000800009f18783b */ /* 0x000ea80000000200 */
[----:B------:R-:W3:Y:S04]  /*3b50*/  LDSM.16.M88.4 R20, [R159+0x1000] ;  /* 0x001000009f14783b */ /* 0x000ee80000000200 */
[----:B------:R-:W4:Y:S04]  /*3b60*/  LDSM.16.M88.4 R16, [R159+0x1800] ;  /* 0x001800009f10783b */ /* 0x000f280000000200 */
[----:B------:R-:W-:Y:S04]  /*3b70*/  LDSM.16.M88.4 R8, [R199] ;  /* 0x00000000c708783b */ /* 0x000fe80000000200 */
[----:B------:R-:W5:Y:S04]  /*3b80*/  LDSM.16.M88.4 R52, [R202] ;  /* 0x00000000ca34783b */ /* 0x000f680000000200 */
[----:B------:R-:W1:Y:S04]  /*3b90*/  LDSM.16.M88.4 R60, [R217] ;  /* 0x00000000d93c783b */ /* 0x000e680000000200 */
[----:B------:R-:W1:Y:S04]  /*3ba0*/  LDSM.16.M88.4 R68, [R216] ;  /* 0x00000000d844783b */ /* 0x000e680000000200 */
[----:B------:R-:W1:Y:S04]  /*3bb0*/  LDSM.16.M88.4 R72, [R215] ;  /* 0x00000000d748783b */ /* 0x000e680000000200 */
[----:B------:R-:W-:Y:S01]  /*3bc0*/  @!PT LDS RZ, [RZ] ;  /* 0x00000000fffff984 */ /* 0x000fe20000000800 */
[----:B------:R-:W-:Y:S01]  /*3bd0*/  @!PT LDS RZ, [RZ] ;  /* 0x00000000fffff984 */ /* 0x000fe20000000800 */
[----:B------:R-:W-:Y:S01]  /*3be0*/  @!PT LDS RZ, [RZ] ;  /* 0x00000000fffff984 */ /* 0x000fe20000000800 */
[----:B------:R1:W-:Y:S01]  /*3bf0*/  LDGSTS.E.BYPASS.LTC128B.128 [R223+0x100], [R2.64], !P0 ;  /* 0x0010000002df7fae */ /* 0x0003e2000c101d46 */
[----:B------:R-:W-:-:S02]  /*3c00*/  ISETP.LT.OR P0, PT, R0, 0x1, !P6 ;  /* 0x000000010000780c */ /* 0x000fc40007701670 */
[----:B------:R-:W-:-:S11]  /*3c10*/  LOP3.LUT P1, RZ, R32, 0x4, RZ, 0xc0, !PT ;  /* 0x0000000420ff7812 */ /* 0x000fd6000782c0ff */
        /* <DEDUP_REMOVED lines=9> */
[----:B------:R-:W-:Y:S01]  /*3cb0*/  ISETP.LT.OR P0, PT, R0, 0x21, !P0 ;  /* 0x000000210000780c */ /* 0x000fe20004701670 */
[C---:B-1----:R-:W-:Y:S08]  /*3cc0*/  HMMA.16816.F32.BF16 R32, R4.reuse, R28, RZ ;  /* 0x0000001c0420723c */ /* 0x042ff000000418ff */
[C---:B------:R-:W-:Y:S01]  /*3cd0*/  HMMA.16816.F32.BF16 R28, R4.reuse, R30, RZ ;  /* 0x0000001e041c723c */ /* 0x040fe200000418ff */
[----:B------:R1:W-:Y:S04]  /*3ce0*/  LDGSTS.E.BYPASS.LTC128B.128 [R223+0x6100], [R2.64+0x180], !P4 ;  /* 0x0610018002df7fae */ /* 0x0003e8000e101d46 */
[----:B------:R1:W-:Y:S03]  /*3cf0*/  LDGSTS.E.BYPASS.LTC128B.128 [R223+0x1100], [R12.64], !P5 ;  /* 0x011000000cdf7fae */ /* 0x0003e6000e901d46 */
[C---:B--2---:R-:W-:Y:S01]  /*3d00*/  HMMA.16816.F32.BF16 R36, R4.reuse, R24, RZ ;  /* 0x000000180424723c */ /* 0x044fe200000418ff */
[----:B------:R1:W-:Y:S04]  /*3d10*/  LDGSTS.E.BYPASS.LTC128B.128 [R223+0x3100], [R12.64+0x80], !P6 ;  /* 0x031000800cdf7fae */ /* 0x0003e8000f101d46 */
[----:B------:R1:W-:Y:S03]  /*3d20*/  LDGSTS.E.BYPASS.LTC128B.128 [R223+0x5100], [R12.64+0x100], !P1 ;  /* 0x051001000cdf7fae */ /* 0x0003e6000c901d46 */
[C---:B------:R-:W-:Y:S01]  /*3d30*/  HMMA.16816.F32.BF16 R40, R4.reuse, R26, RZ ;  /* 0x0000001a0428723c */ /* 0x040fe200000418ff */
[----:B------:R1:W-:Y:S04]  /*3d40*/  LDGSTS.E.BYPASS.LTC128B.128 [R223+0x7100], [R12.64+0x180], !P0 ;  /* 0x071001800cdf7fae */ /* 0x0003e8000c101d46 */
[----:B------:R-:W-:Y:S03]  /*3d50*/  LDSM.16.M88.4 R64, [R197] ;  /* 0x00000000c540783b */ /* 0x000fe60000000200 */
[C---:B---3--:R-:W-:Y:S01]  /*3d60*/  HMMA.16816.F32.BF16 R44, R4.reuse, R20, RZ ;  /* 0x00000014042c723c */ /* 0x048fe200000418ff */
[----:B------:R-:W-:Y:S04]  /*3d70*/  LDSM.16.M88.4 R76, [R197+0x800] ;  /* 0x00080000c54c783b */ /* 0x000fe80000000200 */
[----:B------:R-:W-:Y:S03]  /*3d80*/  LDSM.16.M88.4 R80, [R197+0x1000] ;  /* 0x00100000c550783b */ /* 0x000fe60000000200 */
[C---:B------:R-:W-:Y:S01]  /*3d90*/  HMMA.16816.F32.BF16 R48, R4.reuse, R22, RZ ;  /* 0x000000160430723c */ /* 0x040fe200000418ff */
[----:B------:R-:W-:Y:S07]  /*3da0*/  LDSM.16.M88.4 R84, [R197+0x1800] ;  /* 0x00180000c554783b */ /* 0x000fee0000000200 */
[C---:B----4-:R-:W-:Y:S01]  /*3db0*/  HMMA.16816.F32.BF16 R56, R4.reuse, R16, RZ ;  /* 0x000000100438723c */ /* 0x050fe200000418ff */
[----:B------:R-:W-:Y:S01]  /*3dc0*/  ISETP.NE.AND P4, PT, R15, RZ, PT ;  /* 0x000000ff0f00720c */ /* 0x000fe20003f85270 */
[----:B------:R-:W0:Y:S06]  /*3dd0*/  LDGDEPBAR ;  /* 0x00000000000079af */ /* 0x000e2c0000000000 */
[----:B------:R-:W-:Y:S01]  /*3de0*/  HMMA.16816.F32.BF16 R16, R4, R18, RZ ;  /* 0x000000120410723c */ /* 0x000fe200000418ff */
[----:B------:R-:W2:Y:S01]  /*3df0*/  LDSM.16.M88.4 R4, [R201] ;  /* 0x00000000c904783b */ /* 0x000ea20000000200 */
[----:B------:R-:W-:-:S06]  /*3e00*/  ISETP.NE.AND P5, PT, R14, RZ, PT ;  /* 0x000000ff0e00720c */ /* 0x000fcc0003fa5270 */
[C---:B-----5:R-:W-:Y:S08]  /*3e10*/  HMMA.16816.F32.BF16 R20, R8.reuse, R52, R32 ;  /* 0x000000340814723c */ /* 0x060ff00000041820 */
[C---:B------:R-:W-:Y:S01]  /*3e20*/  HMMA.16816.F32.BF16 R24, R8.reuse, R54, R28 ;  /* 0x000000360818723c */ /* 0x040fe2000004181c */
[----:B------:R-:W-:Y:S07]  /*3e30*/  LDSM.16.M88.4 R52, [R159+0x2000] ;  /* 0x002000009f34783b */ /* 0x000fee0000000200 */
[C---:B------:R-:W-:Y:S08]  /*3e40*/  HMMA.16816.F32.BF16 R28, R8.reuse, R60, R36 ;  /* 0x0000003c081c723c */ /* 0x040ff00000041824 */
[C---:B------:R-:W-:Y:S01]  /*3e50*/  HMMA.16816.F32.BF16 R32, R8.reuse, R62, R40 ;  /* 0x0000003e0820723c */ /* 0x040fe20000041828 */
[----:B------:R-:W-:Y:S07]  /*3e60*/  LDSM.16.M88.4 R60, [R159+0x2800] ;  /* 0x002800009f3c783b */ /* 0x000fee0000000200 */
[C---:B------:R-:W-:Y:S08]  /*3e70*/  HMMA.16816.F32.BF16 R36, R8.reuse, R68, R44 ;  /* 0x000000440824723c */ /* 0x040ff0000004182c */
[C---:B------:R-:W-:Y:S01]  /*3e80*/  HMMA.16816.F32.BF16 R40, R8.reuse, R70, R48 ;  /* 0x000000460828723c */ /* 0x040fe20000041830 */
[----:B------:R-:W-:Y:S04]  /*3e90*/  LDSM.16.M88.4 R48, [R194] ;  /* 0x00000000c230783b */ /* 0x000fe80000000200 */
[----:B------:R-:W-:Y:S03]  /*3ea0*/  LDSM.16.M88.4 R68, [R194+0x1000] ;  /* 0x00100000c244783b */ /* 0x000fe60000000200 */
[C---:B------:R-:W-:Y:S01]  /*3eb0*/  HMMA.16816.F32.BF16 R44, R8.reuse, R72, R56 ;  /* 0x00000048082c723c */ /* 0x040fe20000041838 */
[----:B------:R-:W-:Y:S07]  /*3ec0*/  LDSM.16.M88.4 R56, [R194+0x800] ;  /* 0x00080000c238783b */ /* 0x000fee0000000200 */
[----:B-1----:R-:W-:Y:S01]  /*3ed0*/  HMMA.16816.F32.BF16 R12, R8, R74, R16 ;  /* 0x0000004a080c723c */ /* 0x002fe20000041810 */
[----:B------:R-:W1:Y:S04]  /*3ee0*/  LDSM.16.M88.4 R8, [R200] ;  /* 0x00000000c808783b */ /* 0x000e680000000200 */
[----:B------:R-:W3:Y:S03]  /*3ef0*/  LDSM.16.M88.4 R72, [R194+0x1800] ;  /* 0x00180000c248783b */ /* 0x000ee60000000200 */
[C---:B--2---:R-:W-:Y:S01]  /*3f00*/  HMMA.16816.F32.BF16 R16, R4.reuse, R64, R20 ;  /* 0x000000400410723c */ /* 0x044fe20000041814 */
[----:B------:R-:W-:Y:S07]  /*3f10*/  LDSM.16.M88.4 R20, [R214] ;  /* 0x00000000d614783b */ /* 0x000fee0000000200 */
        /* <DEDUP_REMOVED lines=10> */
[----:B------:R-:W2:Y:S07]  /*3fc0*/  LDSM.16.M88.4 R4, [R198+0x4000] ;  /* 0x00400000c604783b */ /* 0x000eae0000000200 */
        /* <DEDUP_REMOVED lines=11> */
[----:B------:R-:W1:Y:S04]  /*4080*/  LDSM.16.M88.4 R8, [R199+0x4000] ;  /* 0x00400000c708783b */ /* 0x000e680000000200 */
[----:B------:R-:W3:Y:S03]  /*4090*/  LDSM.16.M88.4 R72, [R211] ;  /* 0x00000000d348783b */ /* 0x000ee60000000200 */
        /* <DEDUP_REMOVED lines=36> */
[----:B------:R-:W2:Y:S04]  /*42e0*/  LDSM.16.M88.4 R4, [R198+0x8000] ;  /* 0x00800000c604783b */ /* 0x000ea80000000200 */
[----:B------:R-:W-:Y:S03]  /*42f0*/  LDSM.16.M88.4 R76, [R207] ;  /* 0x00000000cf4c783b */ /* 0x000fe60000000200 */
        /* <DEDUP_REMOVED lines=9> */
[C---:B---3--:R-:W-:Y:S08]  /*4390*/  HMMA.16816.F32.BF16 R44, R8.reuse, R72, R44 ;  /* 0x00000048082c723c */ /* 0x048ff0000004182c */
        /* <DEDUP_REMOVED lines=44> */
[----:B------:R-:W-:Y:S07]  /*4660*/  LDSM.16.M88.4 R48, [R206] ;  /* 0x00000000ce30783b */ /* 0x000fee0000000200 */
[C---:B------:R-:W-:Y:S08]  /*4670*/  HMMA.16816.F32.BF16 R28, R8.reuse, R56, R24 ;  /* 0x00000038081c723c */ /* 0x040ff00000041818 */
[C---:B------:R-:W-:Y:S01]  /*4680*/  HMMA.16816.F32.BF16 R24, R8.reuse, R58, R20 ;  /* 0x0000003a0818723c */ /* 0x040fe20000041814 */
[----:B------:R-:W-:Y:S07]  /*4690*/  LDSM.16.M88.4 R56, [R197+0x6000] ;  /* 0x00600000c538783b */ /* 0x000fee0000000200 */
[C---:B------:R-:W-:Y:S08]  /*46a0*/  HMMA.16816.F32.BF16 R20, R8.reuse, R68, R16 ;  /* 0x000000440814723c */ /* 0x040ff00000041810 */
[C---:B------:R-:W-:Y:S01]  /*46b0*/  HMMA.16816.F32.BF16 R16, R8.reuse, R70, R40 ;  /* 0x000000460810723c */ /* 0x040fe20000041828 */
[----:B------:R-:W-:Y:S07]  /*46c0*/  LDSM.16.M88.4 R68, [R204] ;  /* 0x00000000cc44783b */ /* 0x000fee0000000200 */
[C---:B----4-:R-:W-:Y:S08]  /*46d0*/  HMMA.16816.F32.BF16 R44, R8.reuse, R76, R44 ;  /* 0x0000004c082c723c */ /* 0x050ff0000004182c */
[----:B------:R-:W-:Y:S01]  /*46e0*/  HMMA.16816.F32.BF16 R8, R8, R78, R12 ;  /* 0x0000004e0808723c */ /* 0x000fe2000004180c */
[----:B------:R-:W1:Y:S04]  /*46f0*/  LDSM.16.M88.4 R12, [R199+0xc000] ;  /* 0x00c00000c70c783b */ /* 0x000e680000000200 */
[----:B------:R-:W4:Y:S03]  /*4700*/  LDSM.16.M88.4 R76, [R203] ;  /* 0x00000000cb4c783b */ /* 0x000f260000000200 */
        /* <DEDUP_REMOVED lines=9> */
[C---:B---3--:R-:W-:Y:S01]  /*47a0*/  HMMA.16816.F32.BF16 R16, R4.reuse, R80, R44 ;  /* 0x000000500410723c */ /* 0x048fe2000004182c */
[----:B------:R-:W-:Y:S07]  /*47b0*/  LDSM.16.M88.4 R44, [R194+0x7000] ;  /* 0x00700000c22c783b */ /* 0x000fee0000000200 */
        /* <DEDUP_REMOVED lines=10> */
[C---:B------:R-:W-:Y:S08]  /*4860*/  HMMA.16816.F32.BF16 R20, R12.reuse, R70, R20 ;  /* 0x000000460c14723c */ /* 0x040ff00000041814 */
[C---:B----4-:R-:W-:Y:S08]  /*4870*/  HMMA.16816.F32.BF16 R16, R12.reuse, R76, R16 ;  /* 0x0000004c0c10723c */ /* 0x050ff00000041810 */
[----:B------:R-:W-:Y:S01]  /*4880*/  HMMA.16816.F32.BF16 R12, R12, R78, R4 ;  /* 0x0000004e0c0c723c */ /* 0x000fe20000041804 */
[----:B------:R-:W1:Y:S01]  /*4890*/  LDSM.16.M88.4 R4, [R200+0xc000] ;  /* 0x00c00000c804783b */ /* 0x000e620000000200 */
[----:B------:R-:W-:Y:S01]  /*48a0*/  ISETP.GT.AND P0, PT, R88, R228, PT ;  /* 0x000000e45800720c */ /* 0x000fe20003f04270 */
[----:B------:R-:W-:-:S05]  /*48b0*/  DEPBAR.LE SB0, 0x0 ;  /* 0x000080000000791a */ /* 0x000fca0000000000 */
[C---:B--2---:R-:W-:Y:S08]  /*48c0*/  HMMA.16816.F32.BF16 R40, R8.reuse, R56, R40 ;  /* 0x000000380828723c */ /* 0x044ff00000041828 */
[C---:B------:R-:W-:Y:S08]  /*48d0*/  HMMA.16816.F32.BF16 R36, R8.reuse, R58, R36 ;  /* 0x0000003a0824723c */ /* 0x040ff00000041824 */
[C---:B------:R-:W-:Y:S08]  /*48e0*/  HMMA.16816.F32.BF16 R32, R8.reuse, R64, R32 ;  /* 0x000000400820723c */ /* 0x040ff00000041820 */
[C---:B------:R-:W-:Y:S08]  /*48f0*/  HMMA.16816.F32.BF16 R28, R8.reuse, R66, R28 ;  /* 0x00000042081c723c */ /* 0x040ff0000004181c */
[C---:B------:R-:W-:Y:S08]  /*4900*/  HMMA.16816.F32.BF16 R24, R8.reuse, R72, R24 ;  /* 0x000000480818723c */ /* 0x040ff00000041818 */
[C---:B------:R-:W-:Y:S08]  /*4910*/  HMMA.16816.F32.BF16 R20, R8.reuse, R74, R20 ;  /* 0x0000004a0814723c */ /* 0x040ff00000041814 */
[C---:B---3--:R-:W-:Y:S08]  /*4920*/  HMMA.16816.F32.BF16 R16, R8.reuse, R80, R16 ;  /* 0x000000500810723c */ /* 0x048ff00000041810 */
[----:B------:R-:W-:Y:S01]  /*4930*/  HMMA.16816.F32.BF16 R8, R8, R82, R12 ;  /* 0x000000520808723c */ /* 0x000fe2000004180c */
[----:B------:R-:W-:Y:S07]  /*4940*/  BSSY B0, `(.L_x_1674) ;  /* 0x0000025000007945 */ /* 0x000fee0003800000 */
        /* <DEDUP_REMOVED lines=11> */
[----:B------:R-:W-:Y:S01]  /*4a00*/  IADD3 R0, R222, -0x2, RZ ;  /* 0xfffffffede007810 */ /* 0x000fe20007ffe0ff */
[----:B------:R-:W-:-:S02]  /*4a10*/  IMAD.MOV.U32 R5, RZ, RZ, c[0x0][0x1e0] ;  /* 0x00007800ff057624 */ /* 0x000fc400078e00ff */
[----:B------:R-:W-:Y:S01]  /*4a20*/  IMAD.MOV.U32 R6, RZ, RZ, c[0x0][0x1e4] ;  /* 0x00007900ff067624 */ /* 0x000fe200078e00ff */
[----:B------:R-:W-:-:S05]  /*4a30*/  SHF.R.S32.HI R2, RZ, 0x1f, R0 ;  /* 0x0000001fff027819 */ /* 0x000fca0000011400 */
[----:B------:R-:W-:Y:S02]  /*4a40*/  IMAD R4, R2, c[0x0][0x1e0], RZ ;  /* 0x0000780002047a24 */ /* 0x000fe400078e02ff */
[----:B------:R-:W-:-:S04]  /*4a50*/  IMAD.WIDE.U32 R2, R0, c[0x0][0x1e0], RZ ;  /* 0x0000780000027a25 */ /* 0x000fc800078e00ff */
[----:B------:R-:W-:Y:S01]  /*4a60*/  IMAD R4, R0, c[0x0][0x1e4], R4 ;  /* 0x0000790000047a24 */ /* 0x000fe200078e0204 */
[----:B------:R-:W-:-:S03]  /*4a70*/  LEA R0, P0, R2, R230, 0x6 ;  /* 0x000000e602007211 */ /* 0x000fc600078030ff */
[----:B------:R-:W-:-:S05]  /*4a80*/  IMAD.IADD R3, R3, 0x1, R4 ;  /* 0x0000000103037824 */ /* 0x000fca00078e0204 */
[----:B------:R-:W-:Y:S02]  /*4a90*/  LEA.HI.X R3, R2, R229, R3, 0x6, P0 ;  /* 0x000000e502037211 */ /* 0x000fe400000f3403 */
[----:B------:R-:W-:-:S04]  /*4aa0*/  LEA R2, P0, R0, c[0x0][0x1c8], 0x1 ;  /* 0x0000720000027a11 */ /* 0x000fc800078008ff */
[----:B------:R-:W-:Y:S02]  /*4ab0*/  LEA.HI.X R3, R0, c[0x0][0x1cc], R3, 0x1, P0 ;  /* 0x0000730000037a11 */ /* 0x000fe400000f0c03 */
[----:B------:R-:W-:-:S03]  /*4ac0*/  LEA R4, P0, R5, R2, 0x6 ;  /* 0x0000000205047211 */ /* 0x000fc600078030ff */
[----:B------:R-:W-:Y:S01]  /*4ad0*/  @!PT LDS RZ, [RZ] ;  /* 0x00000000fffff984 */ /* 0x000fe20000000800 */
[----:B------:R-:W-:Y:S01]  /*4ae0*/  @!PT LDS RZ, [RZ] ;  /* 0x00000000fffff984 */ /* 0x000fe20000000800 */
[----:B------:R-:W-:Y:S01]  /*4af0*/  @!PT LDS RZ, [RZ] ;  /* 0x00000000fffff984 */ /* 0x000fe20000000800 */
[----:B------:R1:W-:Y:S01]  /*4b00*/  LDGSTS.E.BYPASS.LTC128B.128 [R223+0x8100], [R2.64], !P5 ;  /* 0x0810000002df7fae */ /* 0x0003e2000e901d46 */
[----:B------:R-:W-:-:S03]  /*4b10*/  LEA.HI.X R5, R5, R3, R6, 0x6, P0 ;  /* 0x0000000305057211 */ /* 0x000fc600000f3406 */
[----:B------:R1:W-:Y:S04]  /*4b20*/  LDGSTS.E.BYPASS.LTC128B.128 [R223+0xa100], [R2.64+0x80], !P4 ;  /* 0x0a10008002df7fae */ /* 0x0003e8000e101d46 */
[----:B------:R1:W-:Y:S04]  /*4b30*/  LDGSTS.E.BYPASS.LTC128B.128 [R223+0xc100], [R2.64+0x100], !P3 ;  /* 0x0c10010002df7fae */ /* 0x0003e8000d901d46 */
[----:B------:R1:W-:Y:S04]  /*4b40*/  LDGSTS.E.BYPASS.LTC128B.128 [R223+0xe100], [R2.64+0x180], !P2 ;  /* 0x0e10018002df7fae */ /* 0x0003e8000d101d46 */
[----:B------:R1:W-:Y:S04]  /*4b50*/  LDGSTS.E.BYPASS.LTC128B.128 [R223+0x9100], [R4.64], !P5 ;  /* 0x0910000004df7fae */ /* 0x0003e8000e901d46 */
[----:B------:R1:W-:Y:S04]  /*4b60*/  LDGSTS.E.BYPASS.LTC128B.128 [R223+0xb100], [R4.64+0x80], !P4 ;  /* 0x0b10008004df7fae */ /* 0x0003e8000e101d46 */
[----:B------:R1:W-:Y:S04]  /*4b70*/  LDGSTS.E.BYPASS.LTC128B.128 [R223+0xd100], [R4.64+0x100], !P3 ;  /* 0x0d10010004df7fae */ /* 0x0003e8000d901d46 */
[----:B------:R1:W-:Y:S02]  /*4b80*/  LDGSTS.E.BYPASS.LTC128B.128 [R223+0xf100], [R4.64+0x180], !P2 ;  /* 0x0f10018004df7fae */ /* 0x0003e4000d101d46 */
.L_x_1675:
[----:B------:R-:W-:Y:S05]  /*4b90*/  BSYNC B0 ;  /* 0x0000000000007941 */ /* 0x000fea0003800000 */
.L_x_1674:
[----:B------:R-:W2:Y:S01]  /*4ba0*/  LDL R0, [R1+0x14] ;  /* 0x0000140001007983 */ /* 0x000ea20000100800 */
[----:B-1----:R-:W-:-:S03]  /*4bb0*/  IMAD.MOV.U32 R2, RZ, RZ, c[0x0][0x2c4] ;  /* 0x0000b100ff027624 */ /* 0x002fc600078e00ff */
[----:B------:R-:W0:Y:S02]  /*4bc0*/  LDGDEPBAR ;  /* 0x00000000000079af */ /* 0x000e240000000000 */
[----:B------:R-:W-:Y:S01]  /*4bd0*/  ISETP.NE.AND P0, PT, R2, 0x1, PT ;  /* 0x000000010200780c */ /* 0x000fe20003f05270 */
[----:B------:R-:W-:Y:S01]  /*4be0*/  IMAD.MOV.U32 R8, RZ, RZ, c[0x0][0x32c] ;  /* 0x0000cb00ff087624 */ /* 0x000fe200078e00ff */
[----:B------:R-:W-:-:S04]  /*4bf0*/  ULDC UR4, c[0x0][0x324] ;  /* 0x0000c90000047ab9 */ /* 0x000fc80000000800 */
[----:B------:R-:W-:Y:S01]  /*4c00*/  ISETP.GE.AND P6, PT, R8, 0x1, PT ;  /* 0x000000010800780c */ /* 0x000fe20003fc6270 */
[----:B------:R-:W-:Y:S01]  /*4c10*/  ULOP3.LUT UR4, URZ, UR4, URZ, 0x33, !UPT ;  /* 0x000000043f047292 */ /* 0x000fe2000f8e333f */
[----:B------:R-:W-:Y:S02]  /*4c20*/  IMAD.IADD R7, R90, 0x1, -R238 ;  /* 0x000000015a077824 */ /* 0x000fe400078e0aee */
[----:B--2---:R-:W-:-:S04]  /*4c30*/  IMAD.IADD R0, R0, 0x1, R243 ;  /* 0x0000000100007824 */ /* 0x004fc800078e02f3 */
[----:B------:R-:W-:-:S04]  /*4c40*/  @P0 IMAD.HI.U32 R2, R0, c[0x0][0x2c8], RZ ;  /* 0x0000b20000020a27 */ /* 0x000fc800078e00ff */
[----:B------:R-:W-:Y:S01]  /*4c50*/  IMAD.MOV.U32 R4, RZ, RZ, R0 ;  /* 0x000000ffff047224 */ /* 0x000fe200078e0000 */
[----:B------:R-:W-:-:S05]  /*4c60*/  @P0 SHF.R.U32.HI R4, RZ, c[0x0][0x2cc], R2 ;  /* 0x0000b300ff040a19 */ /* 0x000fca0000011602 */
[----:B------:R-:W1:Y:S01]  /*4c70*/  SHFL.IDX PT, R3, R4, RZ, 0x1c1f ;  /* 0x001c1fff04037589 */ /* 0x000e6200000e0000 */
[----:B------:R-:W-:-:S04]  /*4c80*/  IADD3 R0, R240, 0x1, -R89 ;  /* 0x00000001f0007810 */ /* 0x000fc80007ffe859 */
[----:B------:R-:W-:-:S04]  /*4c90*/  IADD3 R0, -R241, R0, -R238 ;  /* 0x00000000f1007210 */ /* 0x000fc80007ffe9ee */
[C---:B------:R-:W-:Y:S02]  /*4ca0*/  IADD3 R5, R0.reuse, c[0x0][0x328], RZ ;  /* 0x0000ca0000057a10 */ /* 0x040fe40007ffe0ff */
[----:B------:R-:W-:-:S03]  /*4cb0*/  IADD3 R6, R0, UR4, RZ ;  /* 0x0000000400067c10 */ /* 0x000fc6000fffe0ff */
[--C-:B-1----:R-:W-:Y:S02]  /*4cc0*/  IMAD.IADD R2, R5, 0x1, R3.reuse ;  /* 0x0000000105027824 */ /* 0x102fe400078e0203 */
[----:B------:R-:W-:-:S03]  /*4cd0*/  IMAD.IADD R0, R6, 0x1, R3 ;  /* 0x0000000106007824 */ /* 0x000fc600078e0203 */
        /* <DEDUP_REMOVED lines=13> */
.L_x_1678:
[----:B------:R-:W-:-:S04]  /*4db0*/  MOV R8, c[0x0][0x32c] ;  /* 0x0000cb0000087a02 */ /* 0x000fc80000000f00 */
[----:B------:R-:W-:-:S13]  /*4dc0*/  ISETP.NE.AND P0, PT, R8, 0x1, PT ;  /* 0x000000010800780c */ /* 0x000fda0003f05270 */
[----:B------:R-:W-:-:S05]  /*4dd0*/  @P0 IMAD.HI.U32 R8, R3, c[0x0][0x330], RZ ;  /* 0x0000cc0003080a27 */ /* 0x000fca00078e00ff */
[----:B------:R-:W-:Y:S02]  /*4de0*/  @P0 SHF.R.U32.HI R3, RZ, c[0x0][0x334], R8 ;  /* 0x0000cd00ff030a19 */ /* 0x000fe40000011608 */
.L_x_1679:
[----:B------:R-:W-:Y:S05]  /*4df0*/  BSYNC B0 ;  /* 0x0000000000007941 */ /* 0x000fea0003800000 */
.L_x_1677:
[----:B------:R-:W-:-:S04]  /*4e00*/  IMAD R3, R3, c[0x0][0x32c], -R89 ;  /* 0x0000cb0003037a24 */ /* 0x000fc800078e0a59 */
[----:B------:R-:W-:-:S05]  /*4e10*/  IMAD.IADD R3, R3, 0x1, -R238 ;  /* 0x0000000103037824 */ /* 0x000fca00078e0aee */
[----:B------:R-:W-:Y:S02]  /*4e20*/  IADD3 R8, R3, c[0x0][0x32c], RZ ;  /* 0x0000cb0003087a10 */ /* 0x000fe40007ffe0ff */
[----:B------:R-:W-:Y:S02]  /*4e30*/  IMNMX R0, R0, R3, !PT ;  /* 0x0000000300007217 */ /* 0x000fe40007800200 */
[----:B------:R-:W-:Y:S02]  /*4e40*/  IMNMX R2, R2, R8, PT ;  /* 0x0000000802027217 */ /* 0x000fe40003800200 */
.L_x_1676:
[----:B------:R-:W-:Y:S01]  /*4e50*/  ISETP.GT.AND P1, PT, R222, RZ, PT ;  /* 0x000000ffde00720c */ /* 0x000fe20003f24270 */
        /* <DEDUP_REMOVED lines=64> */
.L_x_1682:
[----:B------:R-:W-:-:S04]  /*5260*/  MOV R4, c[0x0][0x32c] ;  /* 0x0000cb0000047a02 */ /* 0x000fc80000000f00 */
[----:B------:R-:W-:-:S13]  /*5270*/  ISETP.NE.AND P0, PT, R4, 0x1, PT ;  /* 0x000000010400780c */ /* 0x000fda0003f05270 */
[----:B------:R-:W-:-:S05]  /*5280*/  @P0 IMAD.HI.U32 R4, R3, c[0x0][0x330], RZ ;  /* 0x0000cc0003040a27 */ /* 0x000fca00078e00ff */
[----:B------:R-:W-:Y:S02]  /*5290*/  @P0 SHF.R.U32.HI R3, RZ, c[0x0][0x334], R4 ;  /* 0x0000cd00ff030a19 */ /* 0x000fe40000011604 */
.L_x_1683:
[----:B------:R-:W-:Y:S05]  /*52a0*/  BSYNC B0 ;  /* 0x0000000000007941 */ /* 0x000fea0003800000 */
.L_x_1681:
[----:B------:R-:W-:-:S04]  /*52b0*/  IMAD R3, R3, c[0x0][0x32c], -R89 ;  /* 0x0000cb0003037a24 */ /* 0x000fc800078e0a59 */
[----:B------:R-:W-:-:S05]  /*52c0*/  IMAD.IADD R3, R3, 0x1, -R238 ;  /* 0x0000000103037824 */ /* 0x000fca00078e0aee */
[----:B------:R-:W-:Y:S02]  /*52d0*/  IADD3 R4, R3, c[0x0][0x32c], RZ ;  /* 0x0000cb0003047a10 */ /* 0x000fe40007ffe0ff */
[----:B------:R-:W-:Y:S02]  /*52e0*/  IMNMX R0, R0, R3, !PT ;  /* 0x0000000300007217 */ /* 0x000fe40007800200 */
[----:B------:R-:W-:Y:S02]  /*52f0*/  IMNMX R2, R2, R4, PT ;  /* 0x0000000402027217 */ /* 0x000fe40003800200 */
.L_x_1680:
[----:B------:R-:W-:Y:S01]  /*5300*/  ISETP.GT.AND P0, PT, R0, RZ, P1 ;  /* 0x000000ff0000720c */ /* 0x000fe20000f04270 */
[----:B------:R-:W-:Y:S01]  /*5310*/  LDSM.16.MT88.4 R64, [R193+0x2000] ;  /* 0x00200000c140783b */ /* 0x000fe20000004200 */
[----:B------:R-:W-:Y:S02]  /*5320*/  FMNMX.FTZ R3, R8, R9, !PT ;  /* 0x0000000908037209 */ /* 0x000fe40007810000 */
[----:B------:R-:W-:Y:S01]  /*5330*/  ISETP.LT.OR P0, PT, R2, 0x1, P0 ;  /* 0x000000010200780c */ /* 0x000fe20000701670 */
[----:B------:R-:W-:Y:S01]  /*5340*/  LDSM.16.MT88.4 R68, [R196+0x2000] ;  /* 0x00200000c444783b */ /* 0x000fe20000004200 */
[----:B------:R-:W-:-:S02]  /*5350*/  FMNMX.FTZ R3, R10, R3, !PT ;  /* 0x000000030a037209 */ /* 0x000fc40007810000 */
[----:B------:R-:W-:Y:S01]  /*5360*/  FSEL R6, R42, -INF , !P0 ;  /* 0xff8000002a067808 */ /* 0x000fe20004000000 */
[----:B------:R-:W-:Y:S01]  /*5370*/  LDSM.16.MT88.4 R72, [R195+0x800] ;  /* 0x00080000c348783b */ /* 0x000fe20000004200 */
        /* <DEDUP_REMOVED lines=16> */
[----:B------:R-:W-:Y:S02]  /*5480*/  FMNMX.FTZ R3, R18, R3, !PT ;  /* 0x0000000312037209 */ /* 0x000fe40007810000 */
[----:B------:R-:W-:Y:S02]  /*5490*/  ISETP.LT.OR P0, PT, R2, 0xa, P0 ;  /* 0x0000000a0200780c */ /* 0x000fe40000701670 */
[----:B------:R-:W-:Y:S02]  /*54a0*/  FMNMX.FTZ R3, R111, R3, !PT ;  /* 0x000000036f037209 */ /* 0x000fe40007810000 */
[----:B------:R-:W-:Y:S02]  /*54b0*/  FSEL R13, R55, -INF , !P0 ;  /* 0xff800000370d7808 */ /* 0x000fe40004000000 */
[----:B------:R-:W-:Y:S01]  /*54c0*/  ISETP.GT.AND P0, PT, R0, 0x10, P1 ;  /* 0x000000100000780c */ /* 0x000fe20000f04270 */
[----:B------:R-:W-:Y:S01]  /*54d0*/  LDSM.16.MT88.4 R52, [R196+0x2800] ;  /* 0x00280000c434783b */ /* 0x000fe20000004200 */
[----:B------:R-:W-:-:S02]  /*54e0*/  FMNMX.FTZ R3, R110, R3, !PT ;  /* 0x000000036e037209 */ /* 0x000fc40007810000 */
[----:B------:R-:W-:Y:S02]  /*54f0*/  ISETP.LT.OR P0, PT, R2, 0x11, P0 ;  /* 0x000000110200780c */ /* 0x000fe40000701670 */
[----:B------:R-:W-:Y:S02]  /*5500*/  FMNMX.FTZ R4, R6, R7, !PT ;  /* 0x0000000706047209 */ /* 0x000fe40007810000 */
[----:B------:R-:W-:Y:S02]  /*5510*/  FSEL R15, R38, -INF , !P0 ;  /* 0xff800000260f7808 */ /* 0x000fe40004000000 */
[----:B------:R-:W-:Y:S02]  /*5520*/  ISETP.GT.AND P0, PT, R0, 0x11, P1 ;  /* 0x000000110000780c */ /* 0x000fe40000f04270 */
[----:B------:R-:W-:Y:S02]  /*5530*/  FMNMX.FTZ R3, R109, R3, !PT ;  /* 0x000000036d037209 */ /* 0x000fe40007810000 */
[----:B------:R-:W-:-:S02]  /*5540*/  ISETP.LT.OR P0, PT, R2, 0x12, P0 ;  /* 0x000000120200780c */ /* 0x000fc40000701670 */
[----:B------:R-:W-:Y:S02]  /*5550*/  FMNMX.FTZ R4, R11, R4, !PT ;  /* 0x000000040b047209 */ /* 0x000fe40007810000 */
[----:B------:R-:W-:Y:S02]  /*5560*/  FSEL R20, R39, -INF , !P0 ;  /* 0xff80000027147808 */ /* 0x000fe40004000000 */
[----:B------:R-:W-:Y:S02]  /*5570*/  ISETP.GT.AND P0, PT, R0, 0x18, P1 ;  /* 0x000000180000780c */ /* 0x000fe40000f04270 */
[----:B------:R-:W-:Y:S02]  /*5580*/  FMNMX.FTZ R3, R108, R3, !PT ;  /* 0x000000036c037209 */ /* 0x000fe40007810000 */
[----:B------:R-:W-:Y:S02]  /*5590*/  ISETP.LT.OR P0, PT, R2, 0x19, P0 ;  /* 0x000000190200780c */ /* 0x000fe40000701670 */
[----:B------:R-:W-:-:S02]  /*55a0*/  FMNMX.FTZ R4, R13, R4, !PT ;  /* 0x000000040d047209 */ /* 0x000fc40007810000 */
[----:B------:R-:W-:Y:S02]  /*55b0*/  FSEL R21, R50, -INF , !P0 ;  /* 0xff80000032157808 */ /* 0x000fe40004000000 */
[----:B------:R-:W-:Y:S02]  /*55c0*/  ISETP.GT.AND P0, PT, R0, 0x19, P1 ;  /* 0x000000190000780c */ /* 0x000fe40000f04270 */
[----:B------:R-:W-:Y:S02]  /*55d0*/  FMNMX.FTZ R3, R107, R3, !PT ;  /* 0x000000036b037209 */ /* 0x000fe40007810000 */
[----:B------:R-:W-:Y:S02]  /*55e0*/  ISETP.LT.OR P0, PT, R2, 0x1a, P0 ;  /* 0x0000001a0200780c */ /* 0x000fe40000701670 */
[----:B------:R-:W-:Y:S02]  /*55f0*/  FMNMX.FTZ R4, R15, R4, !PT ;  /* 0x000000040f047209 */ /* 0x000fe40007810000 */
[----:B------:R-:W-:-:S02]  /*5600*/  FSEL R22, R51, -INF , !P0 ;  /* 0xff80000033167808 */ /* 0x000fc40004000000 */
[----:B------:R-:W-:Y:S01]  /*5610*/  ISETP.GT.AND P0, PT, R0, 0x20, P1 ;  /* 0x000000200000780c */ /* 0x000fe20000f04270 */
[----:B------:R-:W-:Y:S01]  /*5620*/  LDSM.16.MT88.4 R48, [R193+0x800] ;  /* 0x00080000c130783b */ /* 0x000fe20000004200 */
[----:B------:R-:W-:Y:S02]  /*5630*/  FMNMX.FTZ R3, R113, R3, !PT ;  /* 0x0000000371037209 */ /* 0x000fe40007810000 */
[----:B------:R-:W-:Y:S02]  /*5640*/  ISETP.LT.OR P0, PT, R2, 0x21, P0 ;  /* 0x000000210200780c */ /* 0x000fe40000701670 */
[----:B------:R-:W-:Y:S02]  /*5650*/  FMNMX.FTZ R4, R20, R4, !PT ;  /* 0x0000000414047209 */ /* 0x000fe40007810000 */
[----:B------:R-:W-:Y:S02]  /*5660*/  FSEL R87, R34, -INF , !P0 ;  /* 0xff80000022577808 */ /* 0x000fe40004000000 */
[----:B------:R-:W-:-:S02]  /*5670*/  ISETP.GT.AND P0, PT, R0, 0x21, P1 ;  /* 0x000000210000780c */ /* 0x000fc40000f04270 */
[----:B------:R-:W-:Y:S02]  /*5680*/  FMNMX.FTZ R3, R112, R3, !PT ;  /* 0x0000000370037209 */ /* 0x000fe40007810000 */
[----:B------:R-:W-:Y:S02]  /*5690*/  ISETP.LT.OR P0, PT, R2, 0x22, P0 ;  /* 0x000000220200780c */ /* 0x000fe40000701670 */
[----:B------:R-:W-:Y:S02]  /*56a0*/  FMNMX.FTZ R4, R21, R4, !PT ;  /* 0x0000000415047209 */ /* 0x000fe40007810000 */
[----:B------:R-:W-:Y:S02]  /*56b0*/  FSEL R88, R35, -INF , !P0 ;  /* 0xff80000023587808 */ /* 0x000fe40004000000 */
[----:B------:R-:W-:Y:S01]  /*56c0*/  ISETP.GT.AND P0, PT, R0, 0x28, P1 ;  /* 0x000000280000780c */ /* 0x000fe20000f04270 */
[----:B------:R-:W-:Y:S01]  /*56d0*/  LDSM.16.MT88.4 R32, [R195] ;  /* 0x00000000c320783b */ /* 0x000fe20000004200 */
[----:B------:R-:W-:-:S02]  /*56e0*/  FMNMX.FTZ R3, R106, R3, !PT ;  /* 0x000000036a037209 */ /* 0x000fc40007810000 */
[----:B------:R-:W-:Y:S02]  /*56f0*/  ISETP.LT.OR P0, PT, R2, 0x29, P0 ;  /* 0x000000290200780c */ /* 0x000fe40000701670 */
[----:B------:R-:W-:Y:S01]  /*5700*/  FMNMX.FTZ R4, R22, R4, !PT ;  /* 0x0000000416047209 */ /* 0x000fe20007810000 */
[----:B------:R-:W1:Y:S01]  /*5710*/  SHFL.BFLY PT, R5, R3, 0x2, 0x1f ;  /* 0x0c401f0003057f89 */ /* 0x000e6200000e0000 */
[----:B------:R-:W-:Y:S02]  /*5720*/  FSEL R89, R46, -INF , !P0 ;  /* 0xff8000002e597808 */ /* 0x000fe40004000000 */
[----:B------:R-:W-:Y:S02]  /*5730*/  ISETP.GT.AND P0, PT, R0, 0x29, P1 ;  /* 0x000000290000780c */ /* 0x000fe40000f04270 */
[----:B------:R-:W-:Y:S02]  /*5740*/  FMNMX.FTZ R4, R87, R4, !PT ;  /* 0x0000000457047209 */ /* 0x000fe40007810000 */
[----:B------:R-:W-:-:S02]  /*5750*/  ISETP.LT.OR P0, PT, R2, 0x2a, P0 ;  /* 0x0000002a0200780c */ /* 0x000fc40000701670 */
[----:B------:R-:W-:Y:S02]  /*5760*/  FMNMX.FTZ R4, R88, R4, !PT ;  /* 0x0000000458047209 */ /* 0x000fe40007810000 */
[----:B------:R-:W-:Y:S02]  /*5770*/  FSEL R90, R47, -INF , !P0 ;  /* 0xff8000002f5a7808 */ /* 0x000fe40004000000 */
[----:B------:R-:W-:Y:S01]  /*5780*/  ISETP.GT.AND P0, PT, R0, 0x30, P1 ;  /* 0x000000300000780c */ /* 0x000fe20000f04270 */
[----:B------:R-:W-:Y:S01]  /*5790*/  LDSM.16.MT88.4 R44, [R196] ;  /* 0x00000000c42c783b */ /* 0x000fe20000004200 */
[----:B------:R-:W-:Y:S02]  /*57a0*/  FMNMX.FTZ R4, R89, R4, !PT ;  /* 0x0000000459047209 */ /* 0x000fe40007810000 */
[----:B------:R-:W-:Y:S02]  /*57b0*/  ISETP.LT.OR P0, PT, R2, 0x31, P0 ;  /* 0x000000310200780c */ /* 0x000fe40000701670 */
[----:B------:R-:W-:-:S02]  /*57c0*/  FMNMX.FTZ R4, R90, R4, !PT ;  /* 0x000000045a047209 */ /* 0x000fc40007810000 */
[----:B------:R-:W-:Y:S02]  /*57d0*/  FSEL R105, R30, -INF , !P0 ;  /* 0xff8000001e697808 */ /* 0x000fe40004000000 */
[----:B------:R-:W-:Y:S02]  /*57e0*/  ISETP.GT.AND P0, PT, R0, 0x31, P1 ;  /* 0x000000310000780c */ /* 0x000fe40000f04270 */
[----:B-1----:R-:W-:Y:S02]  /*57f0*/  FMNMX.FTZ R3, R3, R5, !PT ;  /* 0x0000000503037209 */ /* 0x002fe40007810000 */
[----:B------:R-:W-:-:S03]  /*5800*/  ISETP.LT.OR P0, PT, R2, 0x32, P0 ;  /* 0x000000320200780c */ /* 0x000fc60000701670 */
[----:B------:R-:W1:Y:S01]  /*5810*/  SHFL.BFLY PT, R5, R3, 0x1, 0x1f ;  /* 0x0c201f0003057f89 */ /* 0x000e6200000e0000 */
[----:B------:R-:W-:Y:S02]  /*5820*/  FSEL R104, R31, -INF , !P0 ;  /* 0xff8000001f687808 */ /* 0x000fe40004000000 */
[----:B------:R-:W-:Y:S01]  /*5830*/  ISETP.GT.AND P0, PT, R0, 0x38, P1 ;  /* 0x000000380000780c */ /* 0x000fe20000f04270 */
[----:B------:R-:W-:Y:S03]  /*5840*/  LDSM.16.MT88.4 R28, [R193] ;  /* 0x00000000c11c783b */ /* 0x000fe60000004200 */
[----:B------:R-:W-:-:S04]  /*5850*/  ISETP.LT.OR P0, PT, R2, 0x39, P0 ;  /* 0x000000390200780c */ /* 0x000fc80000701670 */
[----:B------:R-:W-:Y:S02]  /*5860*/  FSEL R91, R26, -INF , !P0 ;  /* 0xff8000001a5b7808 */ /* 0x000fe40004000000 */
[----:B------:R-:W-:Y:S02]  /*5870*/  ISETP.GT.AND P0, PT, R0, 0x39, P1 ;  /* 0x000000390000780c */ /* 0x000fe40000f04270 */
[----:B------:R-:W-:Y:S02]  /*5880*/  FMNMX.FTZ R0, R105, R4, !PT ;  /* 0x0000000469007209 */ /* 0x000fe40007810000 */
[----:B------:R-:W-:Y:S02]  /*5890*/  ISETP.LT.OR P0, PT, R2, 0x3a, P0 ;  /* 0x0000003a0200780c */ /* 0x000fe40000701670 */
[----:B------:R-:W-:Y:S02]  /*58a0*/  FMNMX.FTZ R0, R104, R0, !PT ;  /* 0x0000000068007209 */ /* 0x000fe40007810000 */
[----:B------:R-:W-:-:S02]  /*58b0*/  FSEL R86, R27, -INF , !P0 ;  /* 0xff8000001b567808 */ /* 0x000fc40004000000 */
[----:B------:R-:W-:Y:S01]  /*58c0*/  FMNMX.FTZ R0, R91, R0, !PT ;  /* 0x000000005b007209 */ /* 0x000fe20007810000 */
[----:B------:R-:W-:Y:S01]  /*58d0*/  LDSM.16.MT88.4 R24, [R192+0x800] ;  /* 0x00080000c018783b */ /* 0x000fe20000004200 */
[----:B-1----:R-:W-:Y:S02]  /*58e0*/  FMNMX.FTZ R156, R3, R5, !PT ;  /* 0x00000005039c7209 */ /* 0x002fe40007810000 */
[----:B------:R-:W-:Y:S02]  /*58f0*/  FMNMX.FTZ R0, R86, R0, !PT ;  /* 0x0000000056007209 */ /* 0x000fe40007810000 */
[C---:B------:R-:W-:Y:S01]  /*5900*/  FSETP.NEU.FTZ.AND P0, PT, R156.reuse, -INF , PT ;  /* 0xff8000009c00780b */ /* 0x040fe20003f1d000 */
[----:B------:R-:W-:Y:S02]  /*5910*/  FMUL.FTZ R2, R156, c[0x0][0x2d0] ;  /* 0x0000b4009c027a20 */ /* 0x000fe40000410000 */
[----:B------:R-:W1:Y:S03]  /*5920*/  SHFL.BFLY PT, R4, R0, 0x2, 0x1f ;  /* 0x0c401f0000047f89 */ /* 0x000e6600000e0000 */
[----:B------:R-:W-:-:S05]  /*5930*/  FSEL R2, R2, RZ, P0 ;  /* 0x000000ff02027208 */ /* 0x000fca0000000000 */
[----:B------:R-:W-:-:S04]  /*5940*/  FFMA.FTZ R3, R8, c[0x0][0x2d0], -R2 ;  /* 0x0000b40008037a23 */ /* 0x000fc80000010802 */
[----:B------:R2:W-:Y:S01]  /*5950*/  MUFU.EX2 R157, R3 ;  /* 0x00000003009d7308 */ /* 0x0005e20000000800 */
[----:B-1----:R-:W-:Y:S01]  /*5960*/  FMNMX.FTZ R0, R0, R4, !PT ;  /* 0x0000000400007209 */ /* 0x002fe20007810000 */
[----:B--2---:R-:W-:-:S04]  /*5970*/  FFMA.FTZ R3, R9, c[0x0][0x2d0], -R2 ;  /* 0x0000b40009037a23 */ /* 0x004fc80000010802 */
[----:B------:R-:W1:Y:S02]  /*5980*/  SHFL.BFLY PT, R4, R0, 0x1, 0x1f ;  /* 0x0c201f0000047f89 */ /* 0x000e6400000e0000 */
[----:B------:R2:W3:Y:S02]  /*5990*/  MUFU.EX2 R115, R3 ;  /* 0x0000000300737308 */ /* 0x0004e40000000800 */
[----:B--2---:R-:W-:Y:S01]  /*59a0*/  FFMA.FTZ R3, R10, c[0x0][0x2d0], -R2 ;  /* 0x0000b4000a037a23 */ /* 0x004fe20000010802 */
[----:B---3--:R-:W-:-:S05]  /*59b0*/  F2FP.BF16.PACK_AB R8, R115, R157 ;  /* 0x0000009d7308723e */ /* 0x008fca00000010ff */
[----:B------:R2:W-:Y:S02]  /*59c0*/  MUFU.EX2 R114, R3 ;  /* 0x0000000300727308 */ /* 0x0005e40000000800 */
[--C-:B--2---:R-:W-:Y:S01]  /*59d0*/  FFMA.FTZ R3, R12, c[0x0][0x2d0], -R2.reuse ;  /* 0x0000b4000c037a23 */ /* 0x104fe20000010802 */
[----:B-1----:R-:W-:Y:S01]  /*59e0*/  FMNMX.FTZ R12, R0, R4, !PT ;  /* 0x00000004000c7209 */ /* 0x002fe20007810000 */
[----:B------:R-:W-:-:S04]  /*59f0*/  FFMA.FTZ R0, R17, c[0x0][0x2d0], -R2 ;  /* 0x0000b40011007a23 */ /* 0x000fc80000010802 */
[----:B------:R1:W2:Y:S01]  /*5a00*/  MUFU.EX2 R235, R3 ;  /* 0x0000000300eb7308 */ /* 0x0002a20000000800 */
[----:B------:R-:W-:-:S07]  /*5a10*/  FSETP.NEU.FTZ.AND P0, PT, R12, -INF , PT ;  /* 0xff8000000c00780b */ /* 0x000fce0003f1d000 */
[----:B------:R3:W-:Y:S01]  /*5a20*/  MUFU.EX2 R246, R0 ;  /* 0x0000000000f67308 */ /* 0x0007e20000000800 */
[----:B-1----:R-:W-:Y:S01]  /*5a30*/  FFMA.FTZ R3, R14, c[0x0][0x2d0], -R2 ;  /* 0x0000b4000e037a23 */ /* 0x002fe20000010802 */
[----:B--2---:R-:W-:-:S06]  /*5a40*/  F2FP.BF16.PACK_AB R10, R235, R114 ;  /* 0x00000072eb0a723e */ /* 0x004fcc00000010ff */
[----:B------:R1:W-:Y:S01]  /*5a50*/  MUFU.EX2 R237, R3 ;  /* 0x0000000300ed7308 */ /* 0x0003e20000000800 */
[----:B---3--:R-:W-:-:S05]  /*5a60*/  FMUL.FTZ R0, R12, c[0x0][0x2d0] ;  /* 0x0000b4000c007a20 */ /* 0x008fca0000410000 */
[----:B------:R-:W-:Y:S01]  /*5a70*/  FSEL R0, R0, RZ, P0 ;  /* 0x000000ff00007208 */ /* 0x000fe20000000000 */
[----:B-1----:R-:W-:-:S04]  /*5a80*/  FFMA.FTZ R3, R16, c[0x0][0x2d0], -R2 ;  /* 0x0000b40010037a23 */ /* 0x002fc80000010802 */
[----:B------:R1:W2:Y:S02]  /*5a90*/  MUFU.EX2 R236, R3 ;  /* 0x0000000300ec7308 */ /* 0x0002a40000000800 */
[----:B-1----:R-:W-:Y:S01]  /*5aa0*/  FFMA.FTZ R3, R18, c[0x0][0x2d0], -R2 ;  /* 0x0000b40012037a23 */ /* 0x002fe20000010802 */
[----:B--2---:R-:W-:Y:S01]  /*5ab0*/  F2FP.BF16.PACK_AB R4, R236, R237 ;  /* 0x000000edec04723e */ /* 0x004fe200000010ff */
[----:B------:R-:W1:Y:S04]  /*5ac0*/  LDSM.16.MT88.4 R16, [R192] ;  /* 0x00000000c010783b */ /* 0x000e680000004200 */
        /* <DEDUP_REMOVED lines=9> */
[--C-:B--2---:R-:W-:Y:S02]  /*5b60*/  FFMA.FTZ R3, R13, c[0x0][0x2d0], -R0.reuse ;  /* 0x0000b4000d037a23 */ /* 0x104fe40000010800 */
[----:B------:R-:W-:-:S04]  /*5b70*/  FFMA.FTZ R13, R104, c[0x0][0x2d0], -R0 ;  /* 0x0000b400680d7a23 */ /* 0x000fc80000010800 */
[----:B------:R2:W3:Y:S02]  /*5b80*/  MUFU.EX2 R158, R3 ;  /* 0x00000003009e7308 */ /* 0x0004e40000000800 */
[--C-:B--2---:R-:W-:Y:S01]  /*5b90*/  FFMA.FTZ R3, R15, c[0x0][0x2d0], -R0.reuse ;  /* 0x0000b4000f037a23 */ /* 0x104fe20000010800 */
[----:B---3--:R-:W-:Y:S01]  /*5ba0*/  F2FP.BF16.PACK_AB R11, R158, R85 ;  /* 0x000000559e0b723e */ /* 0x008fe200000010ff */
[----:B------:R-:W-:-:S04]  /*5bb0*/  FFMA.FTZ R15, R91, c[0x0][0x2d0], -R0 ;  /* 0x0000b4005b0f7a23 */ /* 0x000fc80000010800 */
[----:B------:R2:W-:Y:S02]  /*5bc0*/  MUFU.EX2 R220, R3 ;  /* 0x0000000300dc7308 */ /* 0x0005e40000000800 */
[----:B------:R-:W-:Y:S06]  /*5bd0*/  HMMA.16816.F32.BF16 R36, R8, R28, RZ ;  /* 0x0000001c0824723c */ /* 0x000fec00000418ff */
[----:B------:R-:W-:Y:S01]  /*5be0*/  MUFU.EX2 R15, R15 ;  /* 0x0000000f000f7308 */ /* 0x000fe20000000800 */
[----:B--2---:R-:W-:-:S07]  /*5bf0*/  FFMA.FTZ R3, R20, c[0x0][0x2d0], -R0 ;  /* 0x0000b40014037a23 */ /* 0x004fce0000010800 */
[----:B------:R2:W3:Y:S02]  /*5c00*/  MUFU.EX2 R219, R3 ;  /* 0x0000000300db7308 */ /* 0x0004e40000000800 */
[----:B--2---:R-:W-:Y:S01]  /*5c10*/  FFMA.FTZ R3, R21, c[0x0][0x2d0], -R0 ;  /* 0x0000b40015037a23 */ /* 0x004fe20000010800 */
[----:B---3--:R-:W-:-:S05]  /*5c20*/  F2FP.BF16.PACK_AB R5, R219, R220 ;  /* 0x000000dcdb05723e */ /* 0x008fca00000010ff */
[----:B------:R2:W-:Y:S02]  /*5c30*/  MUFU.EX2 R218, R3 ;  /* 0x0000000300da7308 */ /* 0x0005e40000000800 */
[----:B--2---:R-:W-:Y:S02]  /*5c40*/  FFMA.FTZ R3, R22, c[0x0][0x2d0], -R0 ;  /* 0x0000b40016037a23 */ /* 0x004fe40000010800 */
[C---:B-1----:R-:W-:Y:S04]  /*5c50*/  HMMA.16816.F32.BF16 R20, R8.reuse, R16, RZ ;  /* 0x000000100814723c */ /* 0x042fe800000418ff */
[----:B------:R-:W1:Y:S04]  /*5c60*/  MUFU.EX2 R221, R3 ;  /* 0x0000000300dd7308 */ /* 0x000e680000000800 */
[----:B------:R-:W-:Y:S01]  /*5c70*/  HMMA.16816.F32.BF16 R16, R8, R18, RZ ;  /* 0x000000120810723c */ /* 0x000fe200000418ff */
[----:B-1----:R-:W-:Y:S01]  /*5c80*/  F2FP.BF16.PACK_AB R7, R221, R218 ;  /* 0x000000dadd07723e */ /* 0x002fe200000010ff */
[----:B------:R-:W-:-:S02]  /*5c90*/  FFMA.FTZ R3, R111, c[0x0][0x2d0], -R2 ;  /* 0x0000b4006f037a23 */ /* 0x000fc40000010802 */
[----:B------:R-:W-:Y:S02]  /*5ca0*/  IMAD.MOV.U32 R111, RZ, RZ, R237 ;  /* 0x000000ffff6f7224 */ /* 0x000fe400078e00ed */
[----:B------:R1:W-:Y:S10]  /*5cb0*/  MUFU.EX2 R237, R3 ;  /* 0x0000000300ed7308 */ /* 0x0003f40000000800 */
[C---:B------:R-:W-:Y:S08]  /*5cc0*/  HMMA.16816.F32.BF16 R160, R4.reuse, R24, R20 ;  /* 0x0000001804a0723c */ /* 0x040ff00000041814 */
[----:B------:R-:W-:Y:S01]  /*5cd0*/  HMMA.16816.F32.BF16 R248, R4, R26, R16 ;  /* 0x0000001a04f8723c */ /* 0x000fe20000041810 */
[----:B-1----:R-:W-:-:S07]  /*5ce0*/  FFMA.FTZ R3, R110, c[0x0][0x2d0], -R2 ;  /* 0x0000b4006e037a23 */ /* 0x002fce0000010802 */
[C---:B------:R-:W-:Y:S01]  /*5cf0*/  HMMA.16816.F32.BF16 R24, R8.reuse, R30, RZ ;  /* 0x0000001e0818723c */ /* 0x040fe200000418ff */
[----:B------:R-:W1:Y:S01]  /*5d00*/  LDSM.16.MT88.4 R28, [R192+0x2000] ;  /* 0x00200000c01c783b */ /* 0x000e620000004200 */
[----:B------:R-:W-:Y:S02]  /*5d10*/  IMAD.MOV.U32 R110, RZ, RZ, R236 ;  /* 0x000000ffff6e7224 */ /* 0x000fe400078e00ec */
[----:B------:R2:W3:Y:S04]  /*5d20*/  MUFU.EX2 R236, R3 ;  /* 0x0000000300ec7308 */ /* 0x0004e80000000800 */
[C---:B------:R-:W-:Y:S08]  /*5d30*/  HMMA.16816.F32.BF16 R20, R8.reuse, R44, RZ ;  /* 0x0000002c0814723c */ /* 0x040ff000000418ff */
[----:B------:R-:W-:Y:S01]  /*5d40*/  HMMA.16816.F32.BF16 R16, R8, R46, RZ ;  /* 0x0000002e0810723c */ /* 0x000fe200000418ff */
[----:B--2---:R-:W-:-:S07]  /*5d50*/  FFMA.FTZ R3, R109, c[0x0][0x2d0], -R2 ;  /* 0x0000b4006d037a23 */ /* 0x004fce0000010802 */
[C---:B------:R-:W-:Y:S01]  /*5d60*/  HMMA.16816.F32.BF16 R132, R4.reuse, R48, R36 ;  /* 0x000000300484723c */ /* 0x040fe20000041824 */
[----:B------:R2:W-:Y:S07]  /*5d70*/  MUFU.EX2 R242, R3 ;  /* 0x0000000300f27308 */ /* 0x0005ee0000000800 */
[----:B------:R-:W-:Y:S08]  /*5d80*/  HMMA.16816.F32.BF16 R140, R4, R50, R24 ;  /* 0x00000032048c723c */ /* 0x000ff00000041818 */
[----:B------:R-:W-:Y:S01]  /*5d90*/  HMMA.16816.F32.BF16 R48, R8, R32, RZ ;  /* 0x000000200830723c */ /* 0x000fe200000418ff */
[----:B--2---:R-:W-:-:S04]  /*5da0*/  FFMA.FTZ R3, R108, c[0x0][0x2d0], -R2 ;  /* 0x0000b4006c037a23 */ /* 0x004fc80000010802 */
[----:B------:R2:W4:Y:S03]  /*5db0*/  MUFU.EX2 R239, R3 ;  /* 0x0000000300ef7308 */ /* 0x0005260000000800 */
[C---:B------:R-:W-:Y:S08]  /*5dc0*/  HMMA.16816.F32.BF16 R224, R4.reuse, R40, R20 ;  /* 0x0000002804e0723c */ /* 0x040ff00000041814 */
[----:B------:R-:W-:Y:S01]  /*5dd0*/  HMMA.16816.F32.BF16 R188, R4, R42, R16 ;  /* 0x0000002a04bc723c */ /* 0x000fe20000041810 */
[----:B--2---:R-:W-:-:S07]  /*5de0*/  FFMA.FTZ R3, R87, c[0x0][0x2d0], -R0 ;  /* 0x0000b40057037a23 */ /* 0x004fce0000010800 */
[C---:B------:R-:W-:Y:S08]  /*5df0*/  HMMA.16816.F32.BF16 R44, R8.reuse, R34, RZ ;  /* 0x00000022082c723c */ /* 0x040ff000000418ff */
[C---:B-1----:R-:W-:Y:S08]  /*5e00*/  HMMA.16816.F32.BF16 R40, R8.reuse, R28, RZ ;  /* 0x0000001c0828723c */ /* 0x042ff000000418ff */
[C---:B------:R-:W-:Y:S08]  /*5e10*/  HMMA.16816.F32.BF16 R36, R8.reuse, R30, RZ ;  /* 0x0000001e0824723c */ /* 0x040ff000000418ff */
[C---:B------:R-:W-:Y:S08]  /*5e20*/  HMMA.16816.F32.BF16 R32, R8.reuse, R64, RZ ;  /* 0x000000400820723c */ /* 0x040ff000000418ff */
[C---:B------:R-:W-:Y:S01]  /*5e30*/  HMMA.16816.F32.BF16 R28, R8.reuse, R66, RZ ;  /* 0x00000042081c723c */ /* 0x040fe200000418ff */
[----:B------:R-:W1:Y:S07]  /*5e40*/  LDSM.16.MT88.4 R64, [R192+0x4000] ;  /* 0x00400000c040783b */ /* 0x000e6e0000004200 */
[C---:B------:R-:W-:Y:S08]  /*5e50*/  HMMA.16816.F32.BF16 R24, R8.reuse, R68, RZ ;  /* 0x000000440818723c */ /* 0x040ff000000418ff */
[----:B------:R-:W-:Y:S08]  /*5e60*/  HMMA.16816.F32.BF16 R20, R8, R70, RZ ;  /* 0x000000460814723c */ /* 0x000ff000000418ff */
[----:B------:R-:W-:Y:S01]  /*5e70*/  HMMA.16816.F32.BF16 R148, R4, R72, R48 ;  /* 0x000000480494723c */ /* 0x000fe20000041830 */
[----:B------:R-:W2:Y:S07]  /*5e80*/  LDSM.16.MT88.4 R48, [R193+0x4000] ;  /* 0x00400000c130783b */ /* 0x000eae0000004200 */
[----:B------:R-:W-:Y:S08]  /*5e90*/  HMMA.16816.F32.BF16 R16, R8, R76, RZ ;  /* 0x0000004c0810723c */ /* 0x000ff000000418ff */
[C---:B------:R-:W-:Y:S01]  /*5ea0*/  HMMA.16816.F32.BF16 R172, R4.reuse, R52, R24 ;  /* 0x0000003404ac723c */ /* 0x040fe20000041818 */
[----:B------:R-:W5:Y:S07]  /*5eb0*/  LDSM.16.MT88.4 R24, [R192+0x4800] ;  /* 0x00480000c018783b */ /* 0x000f6e0000004200 */
[C---:B------:R-:W-:Y:S01]  /*5ec0*/  HMMA.16816.F32.BF16 R184, R4.reuse, R60, R40 ;  /* 0x0000003c04b8723c */ /* 0x040fe20000041828 */
[----:B------:R-:W1:Y:S07]  /*5ed0*/  LDSM.16.MT88.4 R40, [R193+0x4800] ;  /* 0x00480000c128783b */ /* 0x000e6e0000004200 */
[C---:B------:R-:W-:Y:S01]  /*5ee0*/  HMMA.16816.F32.BF16 R152, R4.reuse, R54, R20 ;  /* 0x000000360498723c */ /* 0x040fe20000041814 */
[----:B------:R-:W1:Y:S07]  /*5ef0*/  LDSM.16.MT88.4 R52, [R195+0x4000] ;  /* 0x00400000c334783b */ /* 0x000e6e0000004200 */
[C---:B------:R-:W-:Y:S01]  /*5f00*/  HMMA.16816.F32.BF16 R72, R4.reuse, R74, R44 ;  /* 0x0000004a0448723c */ /* 0x040fe2000004182c */
[----:B------:R-:W2:Y:S07]  /*5f10*/  LDSM.16.MT88.4 R44, [R196+0x4000] ;  /* 0x00400000c42c783b */ /* 0x000eae0000004200 */
[C---:B------:R-:W-:Y:S01]  /*5f20*/  HMMA.16816.F32.BF16 R68, R4.reuse, R62, R36 ;  /* 0x0000003e0444723c */ /* 0x040fe20000041824 */
[----:B------:R-:W2:Y:S07]  /*5f30*/  LDSM.16.MT88.4 R60, [R192+0x6000] ;  /* 0x00600000c03c783b */ /* 0x000eae0000004200 */
[C---:B------:R-:W-:Y:S08]  /*5f40*/  HMMA.16816.F32.BF16 R168, R4.reuse, R80, R16 ;  /* 0x0000005004a8723c */ /* 0x040ff00000041810 */
[C---:B------:R-:W-:Y:S08]  /*5f50*/  HMMA.16816.F32.BF16 R180, R4.reuse, R56, R32 ;  /* 0x0000003804b4723c */ /* 0x040ff00000041820 */
[----:B------:R-:W-:Y:S01]  /*5f60*/  HMMA.16816.F32.BF16 R164, R4, R58, R28 ;  /* 0x0000003a04a4723c */ /* 0x000fe2000004181c */
[----:B------:R-:W-:Y:S07]  /*5f70*/  LDSM.16.MT88.4 R56, [R196+0x4800] ;  /* 0x00480000c438783b */ /* 0x000fee0000004200 */
[C---:B-1----:R-:W-:Y:S08]  /*5f80*/  HMMA.16816.F32.BF16 R16, R8.reuse, R64, RZ ;  /* 0x000000400810723c */ /* 0x042ff000000418ff */
[C---:B------:R-:W-:Y:S08]  /*5f90*/  HMMA.16816.F32.BF16 R36, R8.reuse, R66, RZ ;  /* 0x000000420824723c */ /* 0x040ff000000418ff */
[C---:B--2---:R-:W-:Y:S08]  /*5fa0*/  HMMA.16816.F32.BF16 R32, R8.reuse, R48, RZ ;  /* 0x000000300820723c */ /* 0x044ff000000418ff */
[C---:B------:R-:W-:Y:S01]  /*5fb0*/  HMMA.16816.F32.BF16 R28, R8.reuse, R50, RZ ;  /* 0x00000032081c723c */ /* 0x040fe200000418ff */
[----:B------:R-:W1:Y:S07]  /*5fc0*/  LDSM.16.MT88.4 R48, [R195+0x4800] ;  /* 0x00480000c330783b */ /* 0x000e6e0000004200 */
[----:B------:R-:W-:Y:S08]  /*5fd0*/  HMMA.16816.F32.BF16 R20, R8, R78, RZ ;  /* 0x0000004e0814723c */ /* 0x000ff000000418ff */
[C---:B-----5:R-:W-:Y:S08]  /*5fe0*/  HMMA.16816.F32.BF16 R176, R4.reuse, R24, R16 ;  /* 0x0000001804b0723c */ /* 0x060ff00000041810 */
[C---:B------:R-:W-:Y:S01]  /*5ff0*/  HMMA.16816.F32.BF16 R124, R4.reuse, R26, R36 ;  /* 0x0000001a047c723c */ /* 0x040fe20000041824 */
[----:B------:R-:W2:Y:S07]  /*6000*/  LDSM.16.MT88.4 R36, [R192+0x6800] ;  /* 0x00680000c024783b */ /* 0x000eae0000004200 */
[C---:B------:R-:W-:Y:S08]  /*6010*/  HMMA.16816.F32.BF16 R136, R4.reuse, R40, R32 ;  /* 0x000000280488723c */ /* 0x040ff00000041820 */
[----:B------:R-:W-:Y:S01]  /*6020*/  HMMA.16816.F32.BF16 R120, R4, R42, R28 ;  /* 0x0000002a0478723c */ /* 0x000fe2000004181c */
[----:B------:R-:W5:Y:S07]  /*6030*/  LDSM.16.MT88.4 R40, [R193+0x6000] ;  /* 0x00600000c128783b */ /* 0x000f6e0000004200 */
[C---:B------:R-:W-:Y:S08]  /*6040*/  HMMA.16816.F32.BF16 R24, R8.reuse, R54, RZ ;  /* 0x000000360818723c */ /* 0x040ff000000418ff */
[----:B------:R-:W-:Y:S08]  /*6050*/  HMMA.16816.F32.BF16 R16, R8, R44, RZ ;  /* 0x0000002c0810723c */ /* 0x000ff000000418ff */
[----:B------:R-:W-:Y:S08]  /*6060*/  HMMA.16816.F32.BF16 R144, R4, R82, R20 ;  /* 0x000000520490723c */ /* 0x000ff00000041814 */
[C---:B------:R-:W-:Y:S08]  /*6070*/  HMMA.16816.F32.BF16 R20, R8.reuse, R60, RZ ;  /* 0x0000003c0814723c */ /* 0x040ff000000418ff */
[----:B------:R-:W-:Y:S08]  /*6080*/  HMMA.16816.F32.BF16 R28, R8, R52, RZ ;  /* 0x00000034081c723c */ /* 0x000ff000000418ff */
[C---:B-1----:R-:W-:Y:S01]  /*6090*/  HMMA.16816.F32.BF16 R96, R4.reuse, R50, R24 ;  /* 0x000000320460723c */ /* 0x042fe20000041818 */
[----:B------:R-:W1:Y:S07]  /*60a0*/  LDSM.16.MT88.4 R24, [R193+0x6800] ;  /* 0x00680000c118783b */ /* 0x000e6e0000004200 */
[----:B------:R-:W-:Y:S08]  /*60b0*/  HMMA.16816.F32.BF16 R128, R4, R56, R16 ;  /* 0x000000380480723c */ /* 0x000ff00000041810 */
[----:B------:R-:W-:Y:S08]  /*60c0*/  HMMA.16816.F32.BF16 R16, R8, R62, RZ ;  /* 0x0000003e0810723c */ /* 0x000ff000000418ff */
[C---:B--2---:R-:W-:Y:S08]  /*60d0*/  HMMA.16816.F32.BF16 R92, R4.reuse, R36, R20 ;  /* 0x00000024045c723c */ /* 0x044ff00000041814 */
[----:B------:R-:W-:Y:S01]  /*60e0*/  HMMA.16816.F32.BF16 R100, R4, R48, R28 ;  /* 0x000000300464723c */ /* 0x000fe2000004181c */
[----:B------:R-:W2:Y:S07]  /*60f0*/  LDSM.16.MT88.4 R28, [R196+0x6000] ;  /* 0x00600000c41c783b */ /* 0x000eae0000004200 */
[C---:B-----5:R-:W-:Y:S08]  /*6100*/  HMMA.16816.F32.BF16 R20, R8.reuse, R40, RZ ;  /* 0x000000280814723c */ /* 0x060ff000000418ff */
[----:B------:R-:W-:Y:S08]  /*6110*/  HMMA.16816.F32.BF16 R32, R8, R46, RZ ;  /* 0x0000002e0820723c */ /* 0x000ff000000418ff */
[----:B------:R-:W-:Y:S08]  /*6120*/  HMMA.16816.F32.BF16 R76, R4, R38, R16 ;  /* 0x00000026044c723c */ /* 0x000ff00000041810 */
[----:B------:R-:W-:Y:S08]  /*6130*/  HMMA.16816.F32.BF16 R16, R8, R42, RZ ;  /* 0x0000002a0810723c */ /* 0x000ff000000418ff */
[C---:B-1----:R-:W-:Y:S01]  /*6140*/  HMMA.16816.F32.BF16 R60, R4.reuse, R24, R20 ;  /* 0x00000018043c723c */ /* 0x042fe20000041814 */
[----:B------:R-:W1:Y:S07]  /*6150*/  LDSM.16.MT88.4 R20, [R196+0x6800] ;  /* 0x00680000c414783b */ /* 0x000e6e0000004200 */
[C---:B------:R-:W-:Y:S08]  /*6160*/  HMMA.16816.F32.BF16 R116, R4.reuse, R58, R32 ;  /* 0x0000003a0474723c */ /* 0x040ff00000041820 */
[----:B------:R-:W-:Y:S08]  /*6170*/  HMMA.16816.F32.BF16 R56, R4, R26, R16 ;  /* 0x0000001a0438723c */ /* 0x000ff00000041810 */
[----:B--2---:R-:W-:Y:S11]  /*6180*/  HMMA.16816.F32.BF16 R16, R8, R28, RZ ;  /* 0x0000001c0810723c */ /* 0x004ff600000418ff */
[----:B------:R-:W-:Y:S11]  /*6190*/  @!UPT UIADD3 URZ, URZ, URZ, URZ ;  /* 0x0000003f3f3ff290 */ /* 0x000ff6000fffe03f */
[----:B------:R-:W-:Y:S02]  /*61a0*/  @!UPT UIADD3 URZ, URZ, URZ, URZ ;  /* 0x0000003f3f3ff290 */ /* 0x000fe4000fffe03f */
[----:B-1----:R-:W-:Y:S08]  /*61b0*/  HMMA.16816.F32.BF16 R48, R4, R20, R16 ;  /* 0x000000140430723c */ /* 0x002ff00000041810 */
[----:B------:R-:W-:Y:S11]  /*61c0*/  HMMA.16816.F32.BF16 R16, R8, R30, RZ ;  /* 0x0000001e0810723c */ /* 0x000ff600000418ff */
[----:B------:R-:W-:Y:S11]  /*61d0*/  @!UPT UIADD3 URZ, URZ, URZ, URZ ;  /* 0x0000003f3f3ff290 */ /* 0x000ff6000fffe03f */
[----:B------:R-:W-:Y:S02]  /*61e0*/  @!UPT UIADD3 URZ, URZ, URZ, URZ ;  /* 0x0000003f3f3ff290 */ /* 0x000fe4000fffe03f */
[----:B------:R-:W-:Y:S01]  /*61f0*/  HMMA.16816.F32.BF16 R40, R4, R22, R16 ;  /* 0x000000160428723c */ /* 0x000fe20000041810 */
[----:B------:R-:W1:Y:S07]  /*6200*/  LDSM.16.MT88.4 R16, [R195+0x6000] ;  /* 0x00600000c310783b */ /* 0x000e6e0000004200 */
[C---:B-1----:R-:W-:Y:S08]  /*6210*/  HMMA.16816.F32.BF16 R20, R8.reuse, R16, RZ ;  /* 0x000000100814723c */ /* 0x042ff000000418ff */
[----:B------:R-:W-:Y:S01]  /*6220*/  HMMA.16816.F32.BF16 R8, R8, R18, RZ ;  /* 0x000000120808723c */ /* 0x000fe200000418ff */
[----:B------:R-:W1:Y:S11]  /*6230*/  LDSM.16.MT88.4 R16, [R195+0x6800] ;  /* 0x00680000c310783b */ /* 0x000e760000004200 */
[----:B------:R-:W-:Y:S11]  /*6240*/  @!UPT UIADD3 URZ, URZ, URZ, URZ ;  /* 0x0000003f3f3ff290 */ /* 0x000ff6000fffe03f */
[----:B------:R-:W-:Y:S01]  /*6250*/  @!UPT UIADD3 URZ, URZ, URZ, URZ ;  /* 0x0000003f3f3ff290 */ /* 0x000fe2000fffe03f */
[C---:B-1----:R-:W-:Y:S01]  /*6260*/  HMMA.16816.F32.BF16 R24, R4.reuse, R18, R8 ;  /* 0x000000120418723c */ /* 0x042fe20000041808 */
[----:B------:R-:W1:Y:S06]  /*6270*/  LDSM.16.MT88.4 R8, [R192+0x1000] ;  /* 0x00100000c008783b */ /* 0x000e6c0000004200 */
[--C-:B------:R-:W-:Y:S01]  /*6280*/  FFMA.FTZ R19, R113, c[0x0][0x2d0], -R2.reuse ;  /* 0x0000b40071137a23 */ /* 0x100fe20000010802 */
[----:B------:R-:W-:Y:S01]  /*6290*/  HMMA.16816.F32.BF16 R32, R4, R16, R20 ;  /* 0x000000100420723c */ /* 0x000fe20000041814 */
[--C-:B------:R-:W-:Y:S01]  /*62a0*/  FFMA.FTZ R18, R112, c[0x0][0x2d0], -R2.reuse ;  /* 0x0000b40070127a23 */ /* 0x100fe20000010802 */
[----:B------:R2:W-:Y:S05]  /*62b0*/  MUFU.EX2 R22, R3 ;  /* 0x0000000300167308 */ /* 0x0005ea0000000800 */
[--C-:B------:R-:W-:Y:S01]  /*62c0*/  FFMA.FTZ R20, R107, c[0x0][0x2d0], -R2.reuse ;  /* 0x0000b4006b147a23 */ /* 0x100fe20000010802 */
[----:B---3--:R-:W-:Y:S01]  /*62d0*/  F2FP.BF16.PACK_AB R4, R236, R237 ;  /* 0x000000edec04723e */ /* 0x008fe200000010ff */
[----:B------:R-:W-:Y:S01]  /*62e0*/  FFMA.FTZ R17, R106, c[0x0][0x2d0], -R2 ;  /* 0x0000b4006a117a23 */ /* 0x000fe20000010802 */
[----:B----4-:R-:W-:Y:S01]  /*62f0*/  F2FP.BF16.PACK_AB R6, R239, R242 ;  /* 0x000000f2ef06723e */ /* 0x010fe200000010ff */
[--C-:B------:R-:W-:Y:S01]  /*6300*/  FFMA.FTZ R2, R88, c[0x0][0x2d0], -R0.reuse ;  /* 0x0000b40058027a23 */ /* 0x100fe20000010800 */
[----:B------:R-:W-:Y:S01]  /*6310*/  MUFU.EX2 R19, R19 ;  /* 0x0000001300137308 */ /* 0x000fe20000000800 */
[----:B------:R-:W-:-:S02]  /*6320*/  FFMA.FTZ R16, R86, c[0x0][0x2d0], -R0 ;  /* 0x0000b40056107a23 */ /* 0x000fc40000010800 */
[----:B--2---:R-:W-:-:S05]  /*6330*/  FADD.FTZ R3, R157, R115 ;  /* 0x000000739d037221 */ /* 0x004fca0000010000 */
[----:B------:R2:W3:Y:S01]  /*6340*/  MUFU.EX2 R21, R2 ;  /* 0x0000000200157308 */ /* 0x0004e20000000800 */
[----:B------:R-:W-:-:S07]  /*6350*/  FADD.FTZ R3, R114, R3 ;  /* 0x0000000372037221 */ /* 0x000fce0000010000 */
[----:B------:R-:W-:Y:S01]  /*6360*/  MUFU.EX2 R20, R20 ;  /* 0x0000001400147308 */ /* 0x000fe20000000800 */
[----:B--2---:R-:W-:Y:S01]  /*6370*/  FFMA.FTZ R2, R89, c[0x0][0x2d0], -R0 ;  /* 0x0000b40059027a23 */ /* 0x004fe20000010800 */
[----:B---3--:R-:W-:-:S06]  /*6380*/  F2FP.BF16.PACK_AB R5, R21, R22 ;  /* 0x000000161505723e */ /* 0x008fcc00000010ff */
[----:B------:R-:W-:Y:S08]  /*6390*/  MUFU.EX2 R18, R18 ;  /* 0x0000001200127308 */ /* 0x000ff00000000800 */
[----:B------:R2:W-:Y:S08]  /*63a0*/  MUFU.EX2 R23, R2 ;  /* 0x0000000200177308 */ /* 0x0005f00000000800 */
[----:B------:R-:W-:Y:S01]  /*63b0*/  MUFU.EX2 R17, R17 ;  /* 0x0000001100117308 */ /* 0x000fe20000000800 */
[----:B--2---:R-:W-:-:S07]  /*63c0*/  FFMA.FTZ R2, R90, c[0x0][0x2d0], -R0 ;  /* 0x0000b4005a027a23 */ /* 0x004fce0000010800 */
[----:B------:R-:W2:Y:S02]  /*63d0*/  MUFU.EX2 R157, R2 ;  /* 0x00000002009d7308 */ /* 0x000ea40000000800 */
[----:B--2---:R-:W-:Y:S01]  /*63e0*/  F2FP.BF16.PACK_AB R7, R157, R23 ;  /* 0x000000179d07723e */ /* 0x004fe200000010ff */
[----:B------:R-:W-:Y:S02]  /*63f0*/  FADD.FTZ R2, R84, R14 ;  /* 0x0000000e54027221 */ /* 0x000fe40000010000 */
[----:B------:R-:W-:Y:S02]  /*6400*/  FFMA.FTZ R14, R105, c[0x0][0x2d0], -R0 ;  /* 0x0000b400690e7a23 */ /* 0x000fe40000010800 */
[----:B------:R-:W-:Y:S02]  /*6410*/  FADD.FTZ R2, R85, R2 ;  /* 0x0000000255027221 */ /* 0x000fe40000010000 */
[----:B-1----:R-:W-:Y:S01]  /*6420*/  HMMA.16816.F32.BF16 R160, R4, R8, R160 ;  /* 0x0000000804a0723c */ /* 0x002fe200000418a0 */
[----:B------:R-:W-:-:S02]  /*6430*/  FADD.FTZ R0, R235, R3 ;  /* 0x00000003eb007221 */ /* 0x000fc40000010000 */
[----:B------:R-:W-:Y:S02]  /*6440*/  IMAD.MOV.U32 R235, RZ, RZ, R110 ;  /* 0x000000ffffeb7224 */ /* 0x000fe400078e006e */
[----:B------:R-:W-:-:S03]  /*6450*/  FADD.FTZ R2, R158, R2 ;  /* 0x000000029e027221 */ /* 0x000fc60000010000 */
[----:B------:R-:W-:Y:S01]  /*6460*/  HMMA.16816.F32.BF16 R28, R4, R10, R248 ;  /* 0x0000000a041c723c */ /* 0x000fe200000418f8 */
[----:B------:R-:W1:Y:S01]  /*6470*/  LDSM.16.MT88.4 R8, [R193+0x1000] ;  /* 0x00100000c108783b */ /* 0x000e620000004200 */
[----:B------:R-:W-:-:S04]  /*6480*/  FADD.FTZ R2, R220, R2 ;  /* 0x00000002dc027221 */ /* 0x000fc80000010000 */
        /* <DEDUP_REMOVED lines=15> */
[----:B------:R-:W1:Y:S04]  /*6580*/  LDSM.16.MT88.4 R8, [R196+0x3000] ;  /* 0x00300000c408783b */ /* 0x000e680000004200 */
[----:B------:R-:W-:Y:S03]  /*6590*/  LDSM.16.MT88.4 R164, [R192+0x1800] ;  /* 0x00180000c0a4783b */ /* 0x000fe60000004200 */
[C---:B-1----:R-:W-:Y:S08]  /*65a0*/  HMMA.16816.F32.BF16 R84, R4.reuse, R8, R172 ;  /* 0x000000080454723c */ /* 0x042ff000000418ac */
[----:B------:R-:W-:Y:S01]  /*65b0*/  HMMA.16816.F32.BF16 R88, R4, R10, R152 ;  /* 0x0000000a0458723c */ /* 0x000fe20000041898 */
[----:B------:R-:W1:Y:S06]  /*65c0*/  LDSM.16.MT88.4 R8, [R195+0x3000] ;  /* 0x00300000c308783b */ /* 0x000e6c0000004200 */
[----:B------:R-:W-:-:S04]  /*65d0*/  IMAD.MOV.U32 R155, RZ, RZ, R111 ;  /* 0x000000ffff9b7224 */ /* 0x000fc800078e006f */
[----:B------:R-:W-:-:S04]  /*65e0*/  FADD.FTZ R0, R155, R0 ;  /* 0x000000009b007221 */ /* 0x000fc80000010000 */
[----:B------:R-:W-:Y:S02]  /*65f0*/  FADD.FTZ R0, R235, R0 ;  /* 0x00000000eb007221 */ /* 0x000fe40000010000 */
[----:B------:R-:W-:Y:S02]  /*6600*/  IMAD.MOV.U32 R235, RZ, RZ, c[0x0][0x2c4] ;  /* 0x0000b100ffeb7624 */ /* 0x000fe400078e00ff */
[----:B------:R-:W-:-:S03]  /*6610*/  FADD.FTZ R0, R246, R0 ;  /* 0x00000000f6007221 */ /* 0x000fc60000010000 */
[----:B------:R-:W-:Y:S01]  /*6620*/  ISETP.NE.AND P1, PT, R235, 0x1, PT ;  /* 0x00000001eb00780c */ /* 0x000fe20003f25270 */
[C---:B-1----:R-:W-:Y:S08]  /*6630*/  HMMA.16816.F32.BF16 R168, R4.reuse, R8, R168 ;  /* 0x0000000804a8723c */ /* 0x042ff000000418a8 */
[----:B------:R-:W-:Y:S01]  /*6640*/  HMMA.16816.F32.BF16 R188, R4, R10, R144 ;  /* 0x0000000a04bc723c */ /* 0x000fe20000041890 */
[----:B------:R-:W1:Y:S04]  /*6650*/  LDSM.16.MT88.4 R8, [R192+0x5000] ;  /* 0x00500000c008783b */ /* 0x000e680000004200 */
[----:B------:R-:W-:Y:S11]  /*6660*/  LDSM.16.MT88.4 R144, [R196+0x1800] ;  /* 0x00180000c490783b */ /* 0x000ff60000004200 */
[----:B------:R-:W-:-:S02]  /*6670*/  IMAD.MOV.U32 R154, RZ, RZ, R168 ;  /* 0x000000ffff9a7224 */ /* 0x000fc400078e00a8 */
[----:B------:R-:W-:Y:S02]  /*6680*/  IMAD.MOV.U32 R153, RZ, RZ, R169 ;  /* 0x000000ffff997224 */ /* 0x000fe400078e00a9 */
[----:B------:R-:W-:Y:S02]  /*6690*/  IMAD.MOV.U32 R152, RZ, RZ, R170 ;  /* 0x000000ffff987224 */ /* 0x000fe400078e00aa */
[----:B------:R-:W-:Y:S01]  /*66a0*/  IMAD.MOV.U32 R3, RZ, RZ, R171 ;  /* 0x000000ffff037224 */ /* 0x000fe200078e00ab */
[C---:B-1----:R-:W-:Y:S08]  /*66b0*/  HMMA.16816.F32.BF16 R176, R4.reuse, R8, R176 ;  /* 0x0000000804b0723c */ /* 0x042ff000000418b0 */
[C---:B------:R-:W-:Y:S01]  /*66c0*/  HMMA.16816.F32.BF16 R104, R4.reuse, R10, R124 ;  /* 0x0000000a0468723c */ /* 0x040fe2000004187c */
[----:B------:R-:W1:Y:S07]  /*66d0*/  LDSM.16.MT88.4 R8, [R193+0x5000] ;  /* 0x00500000c108783b */ /* 0x000e6e0000004200 */
[C---:B-1----:R-:W-:Y:S01]  /*66e0*/  HMMA.16816.F32.BF16 R108, R4.reuse, R8, R136 ;  /* 0x00000008046c723c */ /* 0x042fe20000041888 */
[----:B------:R-:W-:Y:S07]  /*66f0*/  LDSM.16.MT88.4 R136, [R193+0x1800] ;  /* 0x00180000c188783b */ /* 0x000fee0000004200 */
[C---:B------:R-:W-:Y:S01]  /*6700*/  HMMA.16816.F32.BF16 R112, R4.reuse, R10, R120 ;  /* 0x0000000a0470723c */ /* 0x040fe20000041878 */
[----:B------:R-:W1:Y:S07]  /*6710*/  LDSM.16.MT88.4 R8, [R196+0x5000] ;  /* 0x00500000c408783b */ /* 0x000e6e0000004200 */
[C---:B-1----:R-:W-:Y:S07]  /*6720*/  HMMA.16816.F32.BF16 R248, R4.reuse, R8, R128 ;  /* 0x0000000804f8723c */ /* 0x042fee0000041880 */
[----:B------:R-:W-:Y:S01]  /*6730*/  F2FP.BF16.PACK_AB R128, R19, R20 ;  /* 0x000000141380723e */ /* 0x000fe200000010ff */
[----:B------:R-:W-:Y:S01]  /*6740*/  HMMA.16816.F32.BF16 R184, R4, R10, R116 ;  /* 0x0000000a04b8723c */ /* 0x000fe20000041874 */
[----:B------:R-:W1:Y:S01]  /*6750*/  LDSM.16.MT88.4 R8, [R195+0x5000] ;  /* 0x00500000c308783b */ /* 0x000e620000004200 */
[----:B------:R-:W-:-:S06]  /*6760*/  F2FP.BF16.PACK_AB R130, R17, R18 ;  /* 0x000000121182723e */ /* 0x000fcc00000010ff */
[C---:B-1----:R-:W-:Y:S08]  /*6770*/  HMMA.16816.F32.BF16 R172, R4.reuse, R8, R100 ;  /* 0x0000000804ac723c */ /* 0x042ff00000041864 */
[----:B------:R-:W-:Y:S01]  /*6780*/  HMMA.16816.F32.BF16 R120, R4, R10, R96 ;  /* 0x0000000a0478723c */ /* 0x000fe20000041860 */
[----:B------:R-:W1:Y:S06]  /*6790*/  LDSM.16.MT88.4 R8, [R192+0x7000] ;  /* 0x00700000c008783b */ /* 0x000e6c0000004200 */
[----:B------:R-:W-:-:S02]  /*67a0*/  IMAD.MOV.U32 R96, RZ, RZ, R154 ;  /* 0x000000ffff607224 */ /* 0x000fc400078e009a */
[----:B------:R-:W-:Y:S02]  /*67b0*/  IMAD.MOV.U32 R97, RZ, RZ, R153 ;  /* 0x000000ffff617224 */ /* 0x000fe400078e0099 */
[----:B------:R-:W-:Y:S02]  /*67c0*/  IMAD.MOV.U32 R98, RZ, RZ, R152 ;  /* 0x000000ffff627224 */ /* 0x000fe400078e0098 */
[----:B------:R-:W-:Y:S01]  /*67d0*/  IMAD.MOV.U32 R99, RZ, RZ, R3 ;  /* 0x000000ffff637224 */ /* 0x000fe200078e0003 */
[----:B------:R-:W-:Y:S01]  /*67e0*/  LDSM.16.MT88.4 R152, [R195+0x1800] ;  /* 0x00180000c398783b */ /* 0x000fe20000004200 */
[----:B------:R-:W-:Y:S02]  /*67f0*/  FADD.FTZ R3, R245, R0 ;  /* 0x00000000f5037221 */ /* 0x000fe40000010000 */
[----:B------:R-:W-:Y:S01]  /*6800*/  FADD.FTZ R0, R218, R2 ;  /* 0x00000002da007221 */ /* 0x000fe20000010000 */
[----:B------:R-:W-:Y:S01]  /*6810*/  IADD3 R218, R222, -0x2, RZ ;  /* 0xfffffffededa7810 */ /* 0x000fe20007ffe0ff */
        /* <DEDUP_REMOVED lines=10> */
[C---:B-1----:R-:W-:Y:S08]  /*68c0*/  HMMA.16816.F32.BF16 R100, R4.reuse, R8, R92 ;  /* 0x000000080464723c */ /* 0x042ff0000004185c */
[C---:B------:R-:W-:Y:S01]  /*68d0*/  HMMA.16816.F32.BF16 R116, R4.reuse, R10, R76 ;  /* 0x0000000a0474723c */ /* 0x040fe2000004184c */
[----:B------:R-:W1:Y:S07]  /*68e0*/  LDSM.16.MT88.4 R8, [R193+0x7000] ;  /* 0x00700000c108783b */ /* 0x000e6e0000004200 */
[C---:B-1----:R-:W-:Y:S08]  /*68f0*/  HMMA.16816.F32.BF16 R224, R4.reuse, R8, R60 ;  /* 0x0000000804e0723c */ /* 0x042ff0000004183c */
[C---:B------:R-:W-:Y:S01]  /*6900*/  HMMA.16816.F32.BF16 R180, R4.reuse, R10, R56 ;  /* 0x0000000a04b4723c */ /* 0x040fe20000041838 */
[----:B------:R-:W1:Y:S04]  /*6910*/  LDSM.16.MT88.4 R8, [R196+0x7000] ;  /* 0x00700000c408783b */ /* 0x000e680000004200 */
[----:B------:R-:W-:Y:S03]  /*6920*/  LDSM.16.MT88.4 R56, [R196+0x3800] ;  /* 0x00380000c438783b */ /* 0x000fe60000004200 */
[C---:B-1----:R-:W-:Y:S01]  /*6930*/  HMMA.16816.F32.BF16 R168, R4.reuse, R8, R48 ;  /* 0x0000000804a8723c */ /* 0x042fe20000041830 */
[----:B------:R-:W-:Y:S07]  /*6940*/  LDSM.16.MT88.4 R48, [R193+0x3800] ;  /* 0x00380000c130783b */ /* 0x000fee0000004200 */
[C---:B------:R-:W-:Y:S01]  /*6950*/  HMMA.16816.F32.BF16 R124, R4.reuse, R10, R40 ;  /* 0x0000000a047c723c */ /* 0x040fe20000041828 */
[----:B------:R-:W1:Y:S04]  /*6960*/  LDSM.16.MT88.4 R8, [R195+0x7000] ;  /* 0x00700000c308783b */ /* 0x000e680000004200 */
[----:B------:R-:W2:Y:S03]  /*6970*/  LDSM.16.MT88.4 R40, [R192+0x3800] ;  /* 0x00380000c028783b */ /* 0x000ea60000004200 */
[C---:B-1----:R-:W-:Y:S08]  /*6980*/  HMMA.16816.F32.BF16 R32, R4.reuse, R8, R32 ;  /* 0x000000080420723c */ /* 0x042ff00000041820 */
[----:B------:R-:W-:Y:S01]  /*6990*/  HMMA.16816.F32.BF16 R24, R4, R10, R24 ;  /* 0x0000000a0418723c */ /* 0x000fe20000041818 */
[----:B------:R-:W1:Y:S01]  /*69a0*/  MUFU.EX2 R4, R14 ;  /* 0x0000000e00047308 */ /* 0x000e620000000800 */
[----:B------:R-:W-:Y:S05]  /*69b0*/  LDSM.16.MT88.4 R8, [R195+0x7800] ;  /* 0x00780000c308783b */ /* 0x000fea0000004200 */
[----:B------:R-:W-:-:S02]  /*69c0*/  FADD.FTZ R5, R19, R3 ;  /* 0x0000000313057221 */ /* 0x000fc40000010000 */
[----:B------:R-:W3:Y:S08]  /*69d0*/  MUFU.EX2 R6, R13 ;  /* 0x0000000d00067308 */ /* 0x000ef00000000800 */
[----:B------:R-:W4:Y:S01]  /*69e0*/  MUFU.EX2 R7, R16 ;  /* 0x0000001000077308 */ /* 0x000f220000000800 */
[----:B-1----:R-:W-:Y:S02]  /*69f0*/  FADD.FTZ R2, R4, R0 ;  /* 0x0000000004027221 */ /* 0x002fe40000010000 */
[----:B------:R-:W-:Y:S01]  /*6a00*/  IMAD.MOV.U32 R0, RZ, RZ, R243 ;  /* 0x000000ffff007224 */ /* 0x000fe200078e00f3 */
[----:B---3--:R-:W-:Y:S01]  /*6a10*/  F2FP.BF16.PACK_AB R129, R6, R4 ;  /* 0x000000040681723e */ /* 0x008fe200000010ff */
[----:B------:R-:W-:-:S04]  /*6a20*/  @P1 IMAD.HI.U32 R4, R243, c[0x0][0x2c8], RZ ;  /* 0x0000b200f3041a27 */ /* 0x000fc800078e00ff */
[----:B------:R-:W-:Y:S01]  /*6a30*/  FADD.FTZ R3, R6, R2 ;  /* 0x0000000206037221 */ /* 0x000fe20000010000 */
[----:B------:R-:W-:Y:S01]  /*6a40*/  @P1 SHF.R.U32.HI R0, RZ, c[0x0][0x2cc], R4 ;  /* 0x0000b300ff001a19 */ /* 0x000fe20000011604 */
[----:B------:R-:W-:Y:S01]  /*6a50*/  IMAD.IADD R2, R240, 0x1, -R241 ;  /* 0x00000001f0027824 */ /* 0x000fe200078e0af1 */
[----:B----4-:R-:W-:Y:S01]  /*6a60*/  F2FP.BF16.PACK_AB R131, R7, R15 ;  /* 0x0000000f0783723e */ /* 0x010fe200000010ff */
[----:B------:R-:W-:Y:S02]  /*6a70*/  FADD.FTZ R4, R18, R5 ;  /* 0x0000000512047221 */ /* 0x000fe40000010000 */
[----:B------:R-:W-:Y:S02]  /*6a80*/  IMAD.IADD R2, R2, 0x1, R0 ;  /* 0x0000000102027824 */ /* 0x000fe400078e0200 */
[----:B------:R-:W-:Y:S02]  /*6a90*/  FADD.FTZ R3, R15, R3 ;  /* 0x000000030f037221 */ /* 0x000fe40000010000 */
[----:B------:R-:W-:Y:S01]  /*6aa0*/  HMMA.16816.F32.BF16 R132, R128, R136, R132 ;  /* 0x000000888084723c */ /* 0x000fe20000041884 */
[----:B------:R-:W-:Y:S01]  /*6ab0*/  FADD.FTZ R237, R17, R4 ;  /* 0x0000000411ed7221 */ /* 0x000fe20000010000 */
[----:B------:R-:W-:Y:S01]  /*6ac0*/  IADD3 R0, R2, c[0x0][0x328], RZ ;  /* 0x0000ca0002007a10 */ /* 0x000fe20007ffe0ff */
[----:B------:R-:W-:-:S05]  /*6ad0*/  FADD.FTZ R239, R7, R3 ;  /* 0x0000000307ef7221 */ /* 0x000fca0000010000 */
[C---:B------:R-:W-:Y:S08]  /*6ae0*/  HMMA.16816.F32.BF16 R136, R128.reuse, R138, R36 ;  /* 0x0000008a8088723c */ /* 0x040ff00000041824 */
[C---:B--2---:R-:W-:Y:S01]  /*6af0*/  HMMA.16816.F32.BF16 R36, R128.reuse, R40, R64 ;  /* 0x000000288024723c */ /* 0x044fe20000041840 */
[----:B------:R-:W1:Y:S07]  /*6b00*/  LDSM.16.MT88.4 R64, [R195+0x3800] ;  /* 0x00380000c340783b */ /* 0x000e6e0000004200 */
[C---:B------:R-:W-:Y:S08]  /*6b10*/  HMMA.16816.F32.BF16 R140, R128.reuse, R144, R140 ;  /* 0x00000090808c723c */ /* 0x040ff0000004188c */
[C---:B------:R-:W-:Y:S08]  /*6b20*/  HMMA.16816.F32.BF16 R144, R128.reuse, R146, R44 ;  /* 0x000000928090723c */ /* 0x040ff0000004182c */
[C---:B------:R-:W-:Y:S01]  /*6b30*/  HMMA.16816.F32.BF16 R44, R128.reuse, R48, R72 ;  /* 0x00000030802c723c */ /* 0x040fe20000041848 */
[----:B------:R-:W2:Y:S07]  /*6b40*/  LDSM.16.MT88.4 R72, [R192+0x5800] ;  /* 0x00580000c048783b */ /* 0x000eae0000004200 */
[C---:B------:R-:W-:Y:S01]  /*6b50*/  HMMA.16816.F32.BF16 R48, R128.reuse, R50, R80 ;  /* 0x000000328030723c */ /* 0x040fe20000041850 */
[----:B------:R-:W-:Y:S07]  /*6b60*/  LDSM.16.MT88.4 R80, [R193+0x5800] ;  /* 0x00580000c150783b */ /* 0x000fee0000004200 */
[C---:B------:R-:W-:Y:S08]  /*6b70*/  HMMA.16816.F32.BF16 R40, R128.reuse, R42, R68 ;  /* 0x0000002a8028723c */ /* 0x040ff00000041844 */
[C---:B-1----:R-:W-:Y:S01]  /*6b80*/  HMMA.16816.F32.BF16 R60, R128.reuse, R64, R96 ;  /* 0x00000040803c723c */ /* 0x042fe20000041860 */
[----:B------:R-:W1:Y:S07]  /*6b90*/  LDSM.16.MT88.4 R96, [R195+0x5800] ;  /* 0x00580000c360783b */ /* 0x000e6e0000004200 */
[C---:B------:R-:W-:Y:S08]  /*6ba0*/  HMMA.16816.F32.BF16 R148, R128.reuse, R152, R148 ;  /* 0x000000988094723c */ /* 0x040ff00000041894 */
[C---:B------:R-:W-:Y:S08]  /*6bb0*/  HMMA.16816.F32.BF16 R152, R128.reuse, R154, R52 ;  /* 0x0000009a8098723c */ /* 0x040ff00000041834 */
[C---:B--2---:R-:W-:Y:S08]  /*6bc0*/  HMMA.16816.F32.BF16 R68, R128.reuse, R72, R176 ;  /* 0x000000488044723c */ /* 0x044ff000000418b0 */
[C---:B------:R-:W-:Y:S01]  /*6bd0*/  HMMA.16816.F32.BF16 R72, R128.reuse, R74, R104 ;  /* 0x0000004a8048723c */ /* 0x040fe20000041868 */
[----:B------:R-:W2:Y:S07]  /*6be0*/  LDSM.16.MT88.4 R104, [R192+0x7800] ;  /* 0x00780000c068783b */ /* 0x000eae0000004200 */
[C---:B------:R-:W-:Y:S08]  /*6bf0*/  HMMA.16816.F32.BF16 R52, R128.reuse, R56, R84 ;  /* 0x000000388034723c */ /* 0x040ff00000041854 */
[C---:B-1----:R-:W-:Y:S08]  /*6c00*/  HMMA.16816.F32.BF16 R92, R128.reuse, R96, R172 ;  /* 0x00000060805c723c */ /* 0x042ff000000418ac */
[C---:B------:R-:W-:Y:S08]  /*6c10*/  HMMA.16816.F32.BF16 R76, R128.reuse, R80, R108 ;  /* 0x00000050804c723c */ /* 0x040ff0000004186c */
[C---:B------:R-:W-:Y:S01]  /*6c20*/  HMMA.16816.F32.BF16 R96, R128.reuse, R98, R120 ;  /* 0x000000628060723c */ /* 0x040fe20000041878 */
[----:B------:R-:W1:Y:S07]  /*6c30*/  LDSM.16.MT88.4 R120, [R196+0x7800] ;  /* 0x00780000c478783b */ /* 0x000e6e0000004200 */
[C---:B------:R-:W-:Y:S01]  /*6c40*/  HMMA.16816.F32.BF16 R56, R128.reuse, R58, R88 ;  /* 0x0000003a8038723c */ /* 0x040fe20000041858 */
[----:B------:R-:W3:Y:S07]  /*6c50*/  LDSM.16.MT88.4 R88, [R196+0x5800] ;  /* 0x00580000c458783b */ /* 0x000eee0000004200 */
[C---:B------:R-:W-:Y:S01]  /*6c60*/  HMMA.16816.F32.BF16 R80, R128.reuse, R82, R112 ;  /* 0x000000528050723c */ /* 0x040fe20000041870 */
[----:B------:R-:W4:Y:S07]  /*6c70*/  LDSM.16.MT88.4 R112, [R193+0x7800] ;  /* 0x00780000c170783b */ /* 0x000f2e0000004200 */
[C---:B--2---:R-:W-:Y:S08]  /*6c80*/  HMMA.16816.F32.BF16 R100, R128.reuse, R104, R100 ;  /* 0x000000688064723c */ /* 0x044ff00000041864 */
[C---:B------:R-:W-:Y:S08]  /*6c90*/  HMMA.16816.F32.BF16 R104, R128.reuse, R106, R116 ;  /* 0x0000006a8068723c */ /* 0x040ff00000041874 */
[C---:B------:R-:W-:Y:S08]  /*6ca0*/  HMMA.16816.F32.BF16 R160, R128.reuse, R164, R160 ;  /* 0x000000a480a0723c */ /* 0x040ff000000418a0 */
[C---:B-1----:R-:W-:Y:S08]  /*6cb0*/  HMMA.16816.F32.BF16 R116, R128.reuse, R120, R168 ;  /* 0x000000788074723c */ /* 0x042ff000000418a8 */
        /* <DEDUP_REMOVED lines=9> */
[----:B------:R-:W-:Y:S07]  /*6d50*/  @!P6 BRA `(.L_x_1684) ;  /* 0x000001100000e947 */ /* 0x000fee0003800000 */
        /* <DEDUP_REMOVED lines=11> */
.L_x_1686:
[----:B------:R-:W-:-:S13]  /*6e10*/  ISETP.NE.AND P0, PT, R4, 0x1, PT ;  /* 0x000000010400780c */ /* 0x000fda0003f05270 */
[----:B------:R-:W-:-:S05]  /*6e20*/  @P0 IMAD.HI.U32 R2, R3, c[0x0][0x330], RZ ;  /* 0x0000cc0003020a27 */ /* 0x000fca00078e00ff */
[----:B------:R-:W-:Y:S02]  /*6e30*/  @P0 SHF.R.U32.HI R3, RZ, c[0x0][0x334], R2 ;  /* 0x0000cd00ff030a19 */ /* 0x000fe40000011602 */
.L_x_1687:
[----:B------:R-:W-:Y:S05]  /*6e40*/  BSYNC B0 ;  /* 0x0000000000007941 */ /* 0x000fea0003800000 */
.L_x_1685:
[----:B------:R-:W-:-:S05]  /*6e50*/  IMAD R3, R3, R4, c[0x0][0x32c] ;  /* 0x0000cb0003037624 */ /* 0x000fca00078e0204 */
[----:B------:R-:W-:-:S04]  /*6e60*/  IMNMX R0, R0, R3, PT ;  /* 0x0000000300007217 */ /* 0x000fc80003800200 */
.L_x_1684:
        /* <DEDUP_REMOVED lines=9> */
.L_x_1697:
[----:B------:R-:W-:Y:S01]  /*6f00*/  ISETP.GT.AND P0, PT, R228, R222, PT ;  /* 0x000000dee400720c */ /* 0x000fe20003f04270 */
[----:B------:R-:W-:Y:S04]  /*6f10*/  DEPBAR.LE SB0, 0x0 ;  /* 0x000080000000791a */ /* 0x000fe80000000000 */
[----:B------:R-:W-:Y:S01]  /*6f20*/  WARPSYNC 0xffffffff ;  /* 0xffffffff00007948 */ /* 0x000fe20003800000 */
[----:B------:R-:W-:Y:S01]  /*6f30*/  BAR.SYNC.DEFER_BLOCKING 0x0 ;  /* 0x0000000000007b1d */ /* 0x000fe20000010000 */
[----:B------:R-:W-:Y:S05]  /*6f40*/  IMAD.MOV.U32 R227, RZ, RZ, c[0x0][0x2c4] ;  /* 0x0000b100ffe37624 */ /* 0x000fea00078e00ff */
[----:B------:R-:W-:Y:S01]  /*6f50*/  ISETP.NE.AND P6, PT, R227, 0x1, PT ;  /* 0x00000001e300780c */ /* 0x000fe20003fc5270 */
[----:B------:R-:W-:Y:S01]  /*6f60*/  @!P0 IMAD.WIDE.U32 R4, R222, c[0x0][0x208], RZ ;  /* 0x00008200de048a25 */ /* 0x000fe200078e00ff */
[----:B------:R-:W-:Y:S02]  /*6f70*/  @!P0 SHF.R.S32.HI R0, RZ, 0x1f, R222 ;  /* 0x0000001fff008819 */ /* 0x000fe400000114de */
[----:B------:R-:W-:Y:S01]  /*6f80*/  @!P0 IADD3 R11, P1, R232, 0x40, RZ ;  /* 0x00000040e80b8810 */ /* 0x000fe20007f3e0ff */
[----:B------:R-:W-:Y:S02]  /*6f90*/  @!P0 IMAD.MOV.U32 R6, RZ, RZ, c[0x0][0x208] ;  /* 0x00008200ff068624 */ /* 0x000fe400078e00ff */
[----:B------:R-:W-:Y:S02]  /*6fa0*/  @!P0 IMAD R0, R0, c[0x0][0x208], RZ ;  /* 0x0000820000008a24 */ /* 0x000fe400078e02ff */
[----:B------:R-:W-:Y:S02]  /*6fb0*/  @!P0 IMAD.SHL.U32 R3, R4, 0x40, RZ ;  /* 0x0000004004038824 */ /* 0x000fe400078e00ff */
[----:B------:R-:W-:Y:S02]  /*6fc0*/  @!P0 IMAD R0, R222, c[0x0][0x20c], R0 ;  /* 0x00008300de008a24 */ /* 0x000fe400078e0200 */
[----:B------:R-:W-:Y:S02]  /*6fd0*/  @!P0 IMAD.X R12, RZ, RZ, R234, P1 ;  /* 0x000000ffff0c8224 */ /* 0x000fe400008e06ea */
[----:B------:R-:W-:Y:S01]  /*6fe0*/  @!P0 IMAD.IADD R0, R5, 0x1, R0 ;  /* 0x0000000105008824 */ /* 0x000fe200078e0200 */
[----:B------:R-:W-:Y:S01]  /*6ff0*/  @!P0 LEA R5, P1, R6, R3, 0x5 ;  /* 0x0000000306058211 */ /* 0x000fe200078228ff */
[----:B------:R-:W-:Y:S01]  /*7000*/  LDSM.16.M88.4 R32, [R198] ;  /* 0x00000000c620783b */ /* 0x000fe20000000200 */
[----:B------:R-:W-:Y:S02]  /*7010*/  ULDC UR4, c[0x0][0x324] ;  /* 0x0000c90000047ab9 */ /* 0x000fe40000000800 */
[----:B------:R-:W-:Y:S01]  /*7020*/  @!P0 SHF.L.U64.HI R0, R4, 0x6, R0 ;  /* 0x0000000604008819 */ /* 0x000fe20000010200 */
[----:B------:R-:W-:Y:S01]  /*7030*/  @!P0 IMAD.MOV.U32 R4, RZ, RZ, c[0x0][0x20c] ;  /* 0x00008300ff048624 */ /* 0x000fe200078e00ff */
[----:B------:R-:W-:Y:S01]  /*7040*/  ULOP3.LUT UR4, URZ, UR4, URZ, 0x33, !UPT ;  /* 0x000000043f047292 */ /* 0x000fe2000f8e333f */
[----:B------:R-:W-:Y:S03]  /*7050*/  LDSM.16.M88.4 R16, [R159+0x800] ;  /* 0x000800009f10783b */ /* 0x000fe60000000200 */
[----:B------:R-:W-:Y:S02]  /*7060*/  @!P0 LEA.HI.X R4, R6, R0, R4, 0x5, P1 ;  /* 0x0000000006048211 */ /* 0x000fe400008f2c04 */
[C---:B------:R-:W-:Y:S01]  /*7070*/  @!P0 IADD3 R6, P1, R3.reuse, R232, RZ ;  /* 0x000000e803068210 */ /* 0x040fe20007f3e0ff */
[----:B------:R-:W-:Y:S04]  /*7080*/  LDSM.16.M88.4 R24, [R159+0x1000] ;  /* 0x001000009f18783b */ /* 0x000fe80000000200 */
[C---:B------:R-:W-:Y:S01]  /*7090*/  @!P0 IMAD.X R8, R0.reuse, 0x1, R234, P1 ;  /* 0x0000000100088824 */ /* 0x040fe200008e06ea */
[----:B------:R-:W-:Y:S01]  /*70a0*/  @!P0 IADD3 R7, P1, R3, R11, RZ ;  /* 0x0000000b03078210 */ /* 0x000fe20007f3e0ff */
[----:B------:R-:W-:Y:S04]  /*70b0*/  LDSM.16.M88.4 R168, [R159+0x1800] ;  /* 0x001800009fa8783b */ /* 0x000fe80000000200 */
[----:B------:R-:W-:Y:S01]  /*70c0*/  @!P0 IMAD.X R9, R0, 0x1, R12, P1 ;  /* 0x0000000100098824 */ /* 0x000fe200008e060c */
[C---:B------:R-:W-:Y:S01]  /*70d0*/  @!P0 LEA R218, P1, R6.reuse, c[0x0][0x1f8], 0x1 ;  /* 0x00007e0006da8a11 */ /* 0x040fe200078208ff */
[----:B------:R-:W-:Y:S03]  /*70e0*/  LDSM.16.M88.4 R172, [R199] ;  /* 0x00000000c7ac783b */ /* 0x000fe60000000200 */
[----:B------:R-:W-:Y:S02]  /*70f0*/  @!P0 LEA.HI.X R219, R6, c[0x0][0x1fc], R8, 0x1, P1 ;  /* 0x00007f0006db8a11 */ /* 0x000fe400008f0c08 */
[C---:B------:R-:W-:Y:S01]  /*7100*/  @!P0 LEA R28, P1, R7.reuse, c[0x0][0x1f8], 0x1 ;  /* 0x00007e00071c8a11 */ /* 0x040fe200078208ff */
[----:B------:R-:W-:Y:S03]  /*7110*/  LDSM.16.M88.4 R176, [R202] ;  /* 0x00000000cab0783b */ /* 0x000fe60000000200 */
[----:B------:R-:W-:Y:S02]  /*7120*/  @!P0 LEA.HI.X R29, R7, c[0x0][0x1fc], R9, 0x1, P1 ;  /* 0x00007f00071d8a11 */ /* 0x000fe400008f0c09 */
[----:B------:R-:W-:Y:S01]  /*7130*/  @!P0 IADD3 R8, P1, R232, 0x80, RZ ;  /* 0x00000080e8088810 */ /* 0x000fe20007f3e0ff */
[----:B------:R-:W-:Y:S04]  /*7140*/  LDSM.16.M88.4 R180, [R217] ;  /* 0x00000000d9b4783b */ /* 0x000fe80000000200 */
[----:B------:R-:W-:Y:S01]  /*7150*/  @!P0 IMAD.X R10, RZ, RZ, R234, P1 ;  /* 0x000000ffff0a8224 */ /* 0x000fe200008e06ea */
[CC--:B------:R-:W-:Y:S01]  /*7160*/  @!P0 IADD3 R6, P1, R3.reuse, R8.reuse, RZ ;  /* 0x0000000803068210 */ /* 0x0c0fe20007f3e0ff */
[----:B------:R-:W-:Y:S04]  /*7170*/  LDSM.16.M88.4 R184, [R216] ;  /* 0x00000000d8b8783b */ /* 0x000fe80000000200 */
[----:B------:R-:W-:Y:S01]  /*7180*/  @!P0 IMAD.X R7, R0, 0x1, R10, P1 ;  /* 0x0000000100078824 */ /* 0x000fe200008e060a */
[C---:B------:R-:W-:Y:S01]  /*7190*/  @!P0 LEA R14, P1, R6.reuse, c[0x0][0x1f8], 0x1 ;  /* 0x00007e00060e8a11 */ /* 0x040fe200078208ff */
[----:B------:R-:W-:Y:S03]  /*71a0*/  LDSM.16.M88.4 R188, [R215] ;  /* 0x00000000d7bc783b */ /* 0x000fe60000000200 */
[----:B------:R-:W-:Y:S02]  /*71b0*/  @!P0 LEA.HI.X R15, R6, c[0x0][0x1fc], R7, 0x1, P1 ;  /* 0x00007f00060f8a11 */ /* 0x000fe400008f0c07 */
[----:B------:R-:W-:Y:S01]  /*71c0*/  @!P0 IADD3 R7, P1, R232, 0xc0, RZ ;  /* 0x000000c0e8078810 */ /* 0x000fe20007f3e0ff */
[----:B------:R-:W2:Y:S04]  /*71d0*/  LDL R226, [R1+0x14] ;  /* 0x0000140001e27983 */ /* 0x000ea80000100800 */
[----:B------:R-:W-:Y:S01]  /*71e0*/  @!P0 IMAD.X R9, RZ, RZ, R234, P1 ;  /* 0x000000ffff098224 */ /* 0x000fe200008e06ea */
[----:B------:R-:W-:Y:S05]  /*71f0*/  @!P0 IADD3 R3, P1, R3, R7, RZ ;  /* 0x0000000703038210 */ /* 0x000fea0007f3e0ff */
[--C-:B------:R-:W-:Y:S01]  /*7200*/  @!P0 IMAD.X R0, R0, 0x1, R9.reuse, P1 ;  /* 0x0000000100008824 */ /* 0x100fe200008e0609 */
[C---:B------:R-:W-:Y:S04]  /*7210*/  @!P0 LEA R22, P1, R3.reuse, c[0x0][0x1f8], 0x1 ;  /* 0x00007e0003168a11 */ /* 0x040fe800078208ff */
[----:B------:R-:W-:Y:S02]  /*7220*/  @!P0 LEA.HI.X R23, R3, c[0x0][0x1fc], R0, 0x1, P1 ;  /* 0x00007f0003178a11 */ /* 0x000fe400008f0c00 */
[C---:B------:R-:W-:Y:S05]  /*7230*/  @!P0 IADD3 R3, P1, R5.reuse, R11, RZ ;  /* 0x0000000b05038210 */ /* 0x040fea0007f3e0ff */
[C---:B------:R-:W-:Y:S01]  /*7240*/  @!P0 IMAD.X R11, R4.reuse, 0x1, R12, P1 ;  /* 0x00000001040b8824 */ /* 0x040fe200008e060c */
[C---:B------:R-:W-:Y:S05]  /*7250*/  @!P0 IADD3 R6, P1, R5.reuse, R8, RZ ;  /* 0x0000000805068210 */ /* 0x040fea0007f3e0ff */
[C---:B------:R-:W-:Y:S01]  /*7260*/  @!P0 IMAD.X R10, R4.reuse, 0x1, R10, P1 ;  /* 0x00000001040a8824 */ /* 0x040fe200008e060a */
[C---:B------:R-:W-:Y:S05]  /*7270*/  @!P0 IADD3 R7, P1, R5.reuse, R7, RZ ;  /* 0x0000000705078210 */ /* 0x040fea0007f3e0ff */
[C---:B------:R-:W-:Y:S01]  /*7280*/  @!P0 IMAD.X R9, R4.reuse, 0x1, R9, P1 ;  /* 0x0000000104098824 */ /* 0x040fe200008e0609 */
[----:B------:R-:W-:Y:S05]  /*7290*/  @!P0 IADD3 R0, P1, R5, R232, RZ ;  /* 0x000000e805008210 */ /* 0x000fea0007f3e0ff */
[----:B------:R-:W-:Y:S01]  /*72a0*/  @!P0 IMAD.X R4, R4, 0x1, R234, P1 ;  /* 0x0000000104048824 */ /* 0x000fe200008e06ea */
[C---:B------:R-:W-:Y:S04]  /*72b0*/  @!P0 LEA R12, P1, R0.reuse, c[0x0][0x1f8], 0x1 ;  /* 0x00007e00000c8a11 */ /* 0x040fe800078208ff */
[----:B------:R-:W-:Y:S02]  /*72c0*/  @!P0 LEA.HI.X R13, R0, c[0x0][0x1fc], R4, 0x1, P1 ;  /* 0x00007f00000d8a11 */ /* 0x000fe400008f0c04 */
[C---:B------:R-:W-:Y:S04]  /*72d0*/  @!P0 LEA R20, P1, R3.reuse, c[0x0][0x1f8], 0x1 ;  /* 0x00007e0003148a11 */ /* 0x040fe800078208ff */
[----:B------:R-:W-:Y:S02]  /*72e0*/  @!P0 LEA.HI.X R21, R3, c[0x0][0x1fc], R11, 0x1, P1 ;  /* 0x00007f0003158a11 */ /* 0x000fe400008f0c0b */
[C---:B------:R-:W-:Y:S04]  /*72f0*/  @!P0 LEA R30, P1, R6.reuse, c[0x0][0x1f8], 0x1 ;  /* 0x00007e00061e8a11 */ /* 0x040fe800078208ff */
[----:B------:R-:W-:Y:S02]  /*7300*/  @!P0 LEA.HI.X R31, R6, c[0x0][0x1fc], R10, 0x1, P1 ;  /* 0x00007f00061f8a11 */ /* 0x000fe400008f0c0a */
[C---:B------:R-:W-:Y:S04]  /*7310*/  @!P0 LEA R220, P1, R7.reuse, c[0x0][0x1f8], 0x1 ;  /* 0x00007e0007dc8a11 */ /* 0x040fe800078208ff */
[----:B------:R-:W-:Y:S02]  /*7320*/  @!P0 LEA.HI.X R221, R7, c[0x0][0x1fc], R9, 0x1, P1 ;  /* 0x00007f0007dd8a11 */ /* 0x000fe400008f0c09 */
[----:B------:R-:W1:Y:S05]  /*7330*/  LDSM.16.M88.4 R8, [R159] ;  /* 0x000000009f08783b */ /* 0x000e6a0000000200 */
        /* <DEDUP_REMOVED lines=8> */
[----:B------:R3:W-:Y:S05]  /*73c0*/  @!P0 LDGSTS.E.BYPASS.LTC128B.128 [R223+0x3100], [R20.64], !P4 ;  /* 0x0310000014df8fae */ /* 0x0007ea000e101d46 */
[----:B------:R4:W-:Y:S01]  /*73d0*/  @!P0 LDGSTS.E.BYPASS.LTC128B.128 [R223+0x5100], [R30.64], !P3 ;  /* 0x051000001edf8fae */ /* 0x0009e2000d901d46 */
[C---:B-1----:R-:W-:Y:S04]  /*73e0*/  HMMA.16816.F32.BF16 R4, R32.reuse, R8, RZ ;  /* 0x000000082004723c */ /* 0x042fe800000418ff */
[----:B------:R1:W-:Y:S01]  /*73f0*/  @!P0 LDGSTS.E.BYPASS.LTC128B.128 [R223+0x7100], [R220.64], !P2 ;  /* 0x07100000dcdf8fae */ /* 0x0003e2000d101d46 */
[C---:B------:R-:W-:Y:S04]  /*7400*/  ISETP.GT.AND P0, PT, R222.reuse, R228, PT ;  /* 0x000000e4de00720c */ /* 0x040fe80003f04270 */
[----:B------:R-:W0:Y:S01]  /*7410*/  LDGDEPBAR ;  /* 0x00000000000079af */ /* 0x000e220000000000 */
[C---:B------:R-:W-:Y:S08]  /*7420*/  HMMA.16816.F32.BF16 R8, R32.reuse, R10, RZ ;  /* 0x0000000a2008723c */ /* 0x040ff000000418ff */
[C---:B-----5:R-:W-:Y:S01]  /*7430*/  HMMA.16816.F32.BF16 R12, R32.reuse, R16, RZ ;  /* 0x00000010200c723c */ /* 0x060fe200000418ff */
[----:B------:R-:W-:Y:S03]  /*7440*/  @P0 IADD3 R0, R222, -0x1, RZ ;  /* 0xffffffffde000810 */ /* 0x000fe60007ffe0ff */
[----:B------:R-:W-:Y:S01]  /*7450*/  @P0 IMAD.MOV.U32 R158, RZ, RZ, c[0x0][0x1e4] ;  /* 0x00007900ff9e0624 */ /* 0x000fe200078e00ff */
[----:B------:R-:W-:Y:S03]  /*7460*/  @P0 SHF.R.S32.HI R3, RZ, 0x1f, R0 ;  /* 0x0000001fff030819 */ /* 0x000fe60000011400 */
[C---:B------:R-:W-:Y:S04]  /*7470*/  HMMA.16816.F32.BF16 R16, R32.reuse, R18, RZ ;  /* 0x000000122010723c */ /* 0x040fe800000418ff */
[----:B------:R-:W-:Y:S04]  /*7480*/  @P0 IMAD R3, R3, c[0x0][0x1e0], RZ ;  /* 0x0000780003030a24 */ /* 0x000fe800078e02ff */
[C---:B---3--:R-:W-:Y:S01]  /*7490*/  HMMA.16816.F32.BF16 R20, R32.reuse, R24, RZ ;  /* 0x000000182014723c */ /* 0x048fe200000418ff */
[C---:B------:R-:W-:Y:S07]  /*74a0*/  @P0 IMAD R3, R0.reuse, c[0x0][0x1e4], R3 ;  /* 0x0000790000030a24 */ /* 0x040fee00078e0203 */
[C---:B------:R-:W-:Y:S08]  /*74b0*/  HMMA.16816.F32.BF16 R24, R32.reuse, R26, RZ ;  /* 0x0000001a2018723c */ /* 0x040ff000000418ff */
[C---:B----4-:R-:W-:Y:S07]  /*74c0*/  HMMA.16816.F32.BF16 R28, R32.reuse, R168, RZ ;  /* 0x000000a8201c723c */ /* 0x050fee00000418ff */
[----:B------:R-:W-:Y:S01]  /*74d0*/  @P0 IMAD.WIDE.U32 R168, R0, c[0x0][0x1e0], RZ ;  /* 0x0000780000a80a25 */ /* 0x000fe200078e00ff */
[----:B------:R-:W-:Y:S04]  /*74e0*/  HMMA.16816.F32.BF16 R32, R32, R170, RZ ;  /* 0x000000aa2020723c */ /* 0x000fe800000418ff */
[----:B------:R-:W-:Y:S02]  /*74f0*/  @P0 IMAD.IADD R3, R169, 0x1, R3 ;  /* 0x00000001a9030824 */ /* 0x000fe400078e0203 */
[C---:B------:R-:W-:Y:S02]  /*7500*/  @P0 IMAD.SHL.U32 R156, R168.reuse, 0x40, RZ ;  /* 0x00000040a89c0824 */ /* 0x040fe400078e00ff */
[C---:B------:R-:W-:Y:S05]  /*7510*/  HMMA.16816.F32.BF16 R4, R172.reuse, R176, R4 ;  /* 0x000000b0ac04723c */ /* 0x040fea0000041804 */
[----:B------:R-:W-:Y:S02]  /*7520*/  @P0 SHF.L.U64.HI R218, R168, 0x6, R3 ;  /* 0x00000006a8da0819 */ /* 0x000fe40000010203 */
[----:B------:R-:W-:Y:S01]  /*7530*/  LDSM.16.M88.4 R168, [R201] ;  /* 0x00000000c9a8783b */ /* 0x000fe20000000200 */
[C---:B------:R-:W-:Y:S04]  /*7540*/  HMMA.16816.F32.BF16 R8, R172.reuse, R178, R8 ;  /* 0x000000b2ac08723c */ /* 0x040fe80000041808 */
[----:B------:R-:W-:Y:S01]  /*7550*/  LDSM.16.M88.4 R176, [R197+0x800] ;  /* 0x00080000c5b0783b */ /* 0x000fe20000000200 */
[----:B------:R-:W-:Y:S03]  /*7560*/  @P0 IADD3 R0, P1, R156, R230, RZ ;  /* 0x000000e69c000210 */ /* 0x000fe60007f3e0ff */
[C---:B------:R-:W-:Y:S04]  /*7570*/  HMMA.16816.F32.BF16 R12, R172.reuse, R180, R12 ;  /* 0x000000b4ac0c723c */ /* 0x040fe8000004180c */
[----:B------:R-:W-:Y:S01]  /*7580*/  @P0 IMAD.X R3, R218, 0x1, R229, P1 ;  /* 0x00000001da030824 */ /* 0x000fe200008e06e5 */
[C---:B-1----:R-:W-:Y:S03]  /*7590*/  @P0 LEA R220, P1, R0.reuse, c[0x0][0x1c8], 0x1 ;  /* 0x0000720000dc0a11 */ /* 0x042fe600078208ff */
[C---:B------:R-:W-:Y:S04]  /*75a0*/  HMMA.16816.F32.BF16 R16, R172.reuse, R182, R16 ;  /* 0x000000b6ac10723c */ /* 0x040fe80000041810 */
[----:B------:R-:W-:Y:S02]  /*75b0*/  @P0 LEA.HI.X R221, R0, c[0x0][0x1cc], R3, 0x1, P1 ;  /* 0x0000730000dd0a11 */ /* 0x000fe400008f0c03 */
[----:B------:R-:W-:Y:S02]  /*75c0*/  @P0 IADD3 R219, P1, R230, 0x40, RZ ;  /* 0x00000040e6db0810 */ /* 0x000fe40007f3e0ff */
[C---:B------:R-:W-:Y:S04]  /*75d0*/  HMMA.16816.F32.BF16 R20, R172.reuse, R184, R20 ;  /* 0x000000b8ac14723c */ /* 0x040fe80000041814 */
[----:B------:R-:W-:Y:S01]  /*75e0*/  @P0 IMAD.X R224, RZ, RZ, R229, P1 ;  /* 0x000000ffffe00224 */ /* 0x000fe200008e06e5 */
[-C--:B------:R-:W-:Y:S03]  /*75f0*/  @P0 IADD3 R0, P1, R156, R219.reuse, RZ ;  /* 0x000000db9c000210 */ /* 0x080fe60007f3e0ff */
[C---:B------:R-:W-:Y:S04]  /*7600*/  HMMA.16816.F32.BF16 R24, R172.reuse, R186, R24 ;  /* 0x000000baac18723c */ /* 0x040fe80000041818 */
[----:B------:R-:W-:Y:S01]  /*7610*/  @P0 IMAD.X R3, R218, 0x1, R224, P1 ;  /* 0x00000001da030824 */ /* 0x000fe200008e06e0 */
[C---:B------:R-:W-:Y:S03]  /*7620*/  @P0 LEA R182, P1, R0.reuse, c[0x0][0x1c8], 0x1 ;  /* 0x0000720000b60a11 */ /* 0x040fe600078208ff */
[C---:B------:R-:W-:Y:S04]  /*7630*/  HMMA.16816.F32.BF16 R28, R172.reuse, R188, R28 ;  /* 0x000000bcac1c723c */ /* 0x040fe8000004181c */
[----:B------:R-:W-:Y:S02]  /*7640*/  @P0 LEA.HI.X R183, R0, c[0x0][0x1cc], R3, 0x1, P1 ;  /* 0x0000730000b70a11 */ /* 0x000fe400008f0c03 */
[----:B------:R-:W-:Y:S02]  /*7650*/  @P0 IADD3 R180, P1, R230, 0x80, RZ ;  /* 0x00000080e6b40810 */ /* 0x000fe40007f3e0ff */
[----:B------:R-:W-:Y:S01]  /*7660*/  HMMA.16816.F32.BF16 R32, R172, R190, R32 ;  /* 0x000000beac20723c */ /* 0x000fe20000041820 */
[----:B------:R-:W1:Y:S03]  /*7670*/  LDSM.16.M88.4 R172, [R197] ;  /* 0x00000000c5ac783b */ /* 0x000e660000000200 */
[----:B------:R-:W-:Y:S01]  /*7680*/  @P0 IMAD.X R181, RZ, RZ, R229, P1 ;  /* 0x000000ffffb50224 */ /* 0x000fe200008e06e5 */
[----:B------:R-:W-:Y:S07]  /*7690*/  @P0 IADD3 R0, P1, R156, R180, RZ ;  /* 0x000000b49c000210 */ /* 0x000fee0007f3e0ff */
[----:B------:R-:W-:Y:S01]  /*76a0*/  @P0 IMAD.X R3, R218, 0x1, R181, P1 ;  /* 0x00000001da030824 */ /* 0x000fe200008e06b5 */
[C---:B------:R-:W-:Y:S04]  /*76b0*/  @P0 LEA R188, P1, R0.reuse, c[0x0][0x1c8], 0x1 ;  /* 0x0000720000bc0a11 */ /* 0x040fe800078208ff */
[----:B------:R-:W-:Y:S01]  /*76c0*/  @P0 LEA.HI.X R189, R0, c[0x0][0x1cc], R3, 0x1, P1 ;  /* 0x0000730000bd0a11 */ /* 0x000fe200008f0c03 */
[----:B------:R-:W-:Y:S05]  /*76d0*/  @P0 IMAD.MOV.U32 R0, RZ, RZ, c[0x0][0x1e0] ;  /* 0x00007800ff000624 */ /* 0x000fea00078e00ff */
[C---:B------:R-:W-:Y:S04]  /*76e0*/  @P0 LEA R3, P1, R0.reuse, R156, 0x5 ;  /* 0x0000009c00030211 */ /* 0x040fe800078228ff */
[----:B------:R-:W-:Y:S02]  /*76f0*/  @P0 LEA.HI.X R0, R0, R218, R158, 0x5, P1 ;  /* 0x000000da00000211 */ /* 0x000fe400008f2c9e */
[----:B------:R-:W-:Y:S01]  /*7700*/  @P0 IADD3 R158, P1, R230, 0xc0, RZ ;  /* 0x000000c0e69e0810 */ /* 0x000fe20007f3e0ff */
[C---:B-1----:R-:W-:Y:S08]  /*7710*/  HMMA.16816.F32.BF16 R4, R168.reuse, R172, R4 ;  /* 0x000000aca804723c */ /* 0x042ff00000041804 */
[C---:B------:R-:W-:Y:S01]  /*7720*/  HMMA.16816.F32.BF16 R8, R168.reuse, R174, R8 ;  /* 0x000000aea808723c */ /* 0x040fe20000041808 */
[----:B------:R-:W1:Y:S07]  /*7730*/  LDSM.16.M88.4 R172, [R197+0x1000] ;  /* 0x00100000c5ac783b */ /* 0x000e6e0000000200 */
[C---:B------:R-:W-:Y:S08]  /*7740*/  HMMA.16816.F32.BF16 R12, R168.reuse, R176, R12 ;  /* 0x000000b0a80c723c */ /* 0x040ff0000004180c */
[C---:B------:R-:W-:Y:S01]  /*7750*/  HMMA.16816.F32.BF16 R16, R168.reuse, R178, R16 ;  /* 0x000000b2a810723c */ /* 0x040fe20000041810 */
[----:B------:R-:W3:Y:S07]  /*7760*/  LDSM.16.M88.4 R176, [R197+0x1800] ;  /* 0x00180000c5b0783b */ /* 0x000eee0000000200 */
[C---:B-1----:R-:W-:Y:S08]  /*7770*/  HMMA.16816.F32.BF16 R20, R168.reuse, R172, R20 ;  /* 0x000000aca814723c */ /* 0x042ff00000041814 */
[C---:B------:R-:W-:Y:S01]  /*7780*/  HMMA.16816.F32.BF16 R24, R168.reuse, R174, R24 ;  /* 0x000000aea818723c */ /* 0x040fe20000041818 */
[----:B------:R-:W-:Y:S07]  /*7790*/  LDSM.16.M88.4 R172, [R194] ;  /* 0x00000000c2ac783b */ /* 0x000fee0000000200 */
[C---:B---3--:R-:W-:Y:S08]  /*77a0*/  HMMA.16816.F32.BF16 R28, R168.reuse, R176, R28 ;  /* 0x000000b0a81c723c */ /* 0x048ff0000004181c */
[----:B------:R-:W-:Y:S01]  /*77b0*/  HMMA.16816.F32.BF16 R32, R168, R178, R32 ;  /* 0x000000b2a820723c */ /* 0x000fe20000041820 */
[----:B------:R-:W1:Y:S05]  /*77c0*/  LDSM.16.M88.4 R168, [R200] ;  /* 0x00000000c8a8783b */ /* 0x000e6a0000000200 */
[----:B------:R-:W3:Y:S02]  /*77d0*/  LDSM.16.M88.4 R176, [R194+0x800] ;  /* 0x00080000c2b0783b */ /* 0x000ee40000000200 */
[C---:B-1----:R-:W-:Y:S08]  /*77e0*/  HMMA.16816.F32.BF16 R4, R168.reuse, R172, R4 ;  /* 0x000000aca804723c */ /* 0x042ff00000041804 */
[C---:B------:R-:W-:Y:S01]  /*77f0*/  HMMA.16816.F32.BF16 R8, R168.reuse, R174, R8 ;  /* 0x000000aea808723c */ /* 0x040fe20000041808 */
[----:B------:R-:W1:Y:S07]  /*7800*/  LDSM.16.M88.4 R172, [R194+0x1000] ;  /* 0x00100000c2ac783b */ /* 0x000e6e0000000200 */
[C---:B---3--:R-:W-:Y:S08]  /*7810*/  HMMA.16816.F32.BF16 R12, R168.reuse, R176, R12 ;  /* 0x000000b0a80c723c */ /* 0x048ff0000004180c */
[C---:B------:R-:W-:Y:S01]  /*7820*/  HMMA.16816.F32.BF16 R16, R168.reuse, R178, R16 ;  /* 0x000000b2a810723c */ /* 0x040fe20000041810 */
[----:B------:R-:W3:Y:S07]  /*7830*/  LDSM.16.M88.4 R176, [R194+0x1800] ;  /* 0x00180000c2b0783b */ /* 0x000eee0000000200 */
[C---:B-1----:R-:W-:Y:S08]  /*7840*/  HMMA.16816.F32.BF16 R20, R168.reuse, R172, R20 ;  /* 0x000000aca814723c */ /* 0x042ff00000041814 */
[C---:B------:R-:W-:Y:S01]  /*7850*/  HMMA.16816.F32.BF16 R24, R168.reuse, R174, R24 ;  /* 0x000000aea818723c */ /* 0x040fe20000041818 */
[----:B------:R-:W-:Y:S07]  /*7860*/  LDSM.16.M88.4 R172, [R159+0x2000] ;  /* 0x002000009fac783b */ /* 0x000fee0000000200 */
[C---:B---3--:R-:W-:Y:S08]  /*7870*/  HMMA.16816.F32.BF16 R28, R168.reuse, R176, R28 ;  /* 0x000000b0a81c723c */ /* 0x048ff0000004181c */
[----:B------:R-:W-:Y:S01]  /*7880*/  HMMA.16816.F32.BF16 R32, R168, R178, R32 ;  /* 0x000000b2a820723c */ /* 0x000fe20000041820 */
[----:B------:R-:W1:Y:S05]  /*7890*/  LDSM.16.M88.4 R168, [R198+0x4000] ;  /* 0x00400000c6a8783b */ /* 0x000e6a0000000200 */
        /* <DEDUP_REMOVED lines=9> */
[----:B------:R-:W-:Y:S07]  /*7930*/  LDSM.16.M88.4 R172, [R214] ;  /* 0x00000000d6ac783b */ /* 0x000fee0000000200 */
[C---:B---3--:R-:W-:Y:S08]  /*7940*/  HMMA.16816.F32.BF16 R28, R168.reuse, R176, R28 ;  /* 0x000000b0a81c723c */ /* 0x048ff0000004181c */
[----:B------:R-:W-:Y:S01]  /*7950*/  HMMA.16816.F32.BF16 R32, R168, R178, R32 ;  /* 0x000000b2a820723c */ /* 0x000fe20000041820 */
[----:B------:R-:W1:Y:S05]  /*7960*/  LDSM.16.M88.4 R168, [R199+0x4000] ;  /* 0x00400000c7a8783b */ /* 0x000e6a0000000200 */
[----:B------:R-:W3:Y:S02]  /*7970*/  LDSM.16.M88.4 R176, [R213] ;  /* 0x00000000d5b0783b */ /* 0x000ee40000000200 */
[C---:B-1----:R-:W-:Y:S08]  /*7980*/  HMMA.16816.F32.BF16 R4, R168.reuse, R172, R4 ;  /* 0x000000aca804723c */ /* 0x042ff00000041804 */
[C---:B------:R-:W-:Y:S01]  /*7990*/  HMMA.16816.F32.BF16 R8, R168.reuse, R174, R8 ;  /* 0x000000aea808723c */ /* 0x040fe20000041808 */
[----:B------:R-:W1:Y:S07]  /*79a0*/  LDSM.16.M88.4 R172, [R212] ;  /* 0x00000000d4ac783b */ /* 0x000e6e0000000200 */
[C---:B---3--:R-:W-:Y:S08]  /*79b0*/  HMMA.16816.F32.BF16 R12, R168.reuse, R176, R12 ;  /* 0x000000b0a80c723c */ /* 0x048ff0000004180c */
[C---:B------:R-:W-:Y:S01]  /*79c0*/  HMMA.16816.F32.BF16 R16, R168.reuse, R178, R16 ;  /* 0x000000b2a810723c */ /* 0x040fe20000041810 */
[----:B------:R-:W3:Y:S07]  /*79d0*/  LDSM.16.M88.4 R176, [R211] ;  /* 0x00000000d3b0783b */ /* 0x000eee0000000200 */
        /* <DEDUP_REMOVED lines=129> */
[----:B------:R-:W3:Y:S01]  /*81f0*/  LDSM.16.M88.4 R176, [R194+0x7800] ;  /* 0x00780000c2b0783b */ /* 0x000ee20000000200 */
[----:B------:R-:W-:Y:S04]  /*8200*/  DEPBAR.LE SB0, 0x0 ;  /* 0x000080000000791a */ /* 0x000fe80000000000 */
[----:B------:R-:W-:Y:S02]  /*8210*/  BAR.SYNC.DEFER_BLOCKING 0x0 ;  /* 0x0000000000007b1d */ /* 0x000fe40000010000 */
[C---:B-1----:R-:W-:Y:S04]  /*8220*/  HMMA.16816.F32.BF16 R20, R168.reuse, R172, R20 ;  /* 0x000000aca814723c */ /* 0x042fe80000041814 */
[----:B------:R-:W-:Y:S01]  /*8230*/  @!PT LDS RZ, [RZ] ;  /* 0x00000000fffff984 */ /* 0x000fe20000000800 */
[----:B------:R-:W-:Y:S01]  /*8240*/  @!PT LDS RZ, [RZ] ;  /* 0x00000000fffff984 */ /* 0x000fe20000000800 */
[----:B------:R-:W-:Y:S01]  /*8250*/  @!PT LDS RZ, [RZ] ;  /* 0x00000000fffff984 */ /* 0x000fe20000000800 */
[----:B------:R1:W-:Y:S03]  /*8260*/  @P0 LDGSTS.E.BYPASS.LTC128B.128 [R223+0x8100], [R220.64], !P5 ;  /* 0x08100000dcdf0fae */ /* 0x0003e6000e901d46 */
[----:B------:R-:W-:Y:S01]  /*8270*/  @P0 IMAD.X R172, RZ, RZ, R229, P1 ;  /* 0x000000ffffac0224 */ /* 0x000fe200008e06e5 */
[----:B------:R-:W-:Y:S01]  /*8280*/  @P0 IADD3 R156, P1, R156, R158, RZ ;  /* 0x0000009e9c9c0210 */ /* 0x000fe20007f3e0ff */
[C---:B------:R-:W-:Y:S01]  /*8290*/  HMMA.16816.F32.BF16 R24, R168.reuse, R174, R24 ;  /* 0x000000aea818723c */ /* 0x040fe20000041818 */
[----:B------:R4:W-:Y:S03]  /*82a0*/  @P0 LDGSTS.E.BYPASS.LTC128B.128 [R223+0xa100], [R182.64], !P4 ;  /* 0x0a100000b6df0fae */ /* 0x0009e6000e101d46 */
[----:B------:R-:W-:Y:S01]  /*82b0*/  @P0 IMAD.X R173, R218, 0x1, R172, P1 ;  /* 0x00000001daad0824 */ /* 0x000fe200008e06ac */
[C---:B------:R-:W-:Y:S01]  /*82c0*/  @P0 LEA R184, P1, R156.reuse, c[0x0][0x1c8], 0x1 ;  /* 0x000072009cb80a11 */ /* 0x040fe200078208ff */
[----:B------:R1:W-:Y:S02]  /*82d0*/  @P0 LDGSTS.E.BYPASS.LTC128B.128 [R223+0xc100], [R188.64], !P3 ;  /* 0x0c100000bcdf0fae */ /* 0x0003e4000d901d46 */
[C---:B---3--:R-:W-:Y:S04]  /*82e0*/  HMMA.16816.F32.BF16 R28, R168.reuse, R176, R28 ;  /* 0x000000b0a81c723c */ /* 0x048fe8000004181c */
[----:B------:R-:W-:Y:S02]  /*82f0*/  @P0 LEA.HI.X R185, R156, c[0x0][0x1cc], R173, 0x1, P1 ;  /* 0x000073009cb90a11 */ /* 0x000fe400008f0cad */
[C---:B------:R-:W-:Y:S02]  /*8300*/  @P0 IADD3 R156, P1, R3.reuse, R230, RZ ;  /* 0x000000e6039c0210 */ /* 0x040fe40007f3e0ff */
[----:B------:R-:W-:Y:S01]  /*8310*/  HMMA.16816.F32.BF16 R32, R168, R178, R32 ;  /* 0x000000b2a820723c */ /* 0x000fe20000041820 */
[----:B------:R1:W-:Y:S03]  /*8320*/  @P0 LDGSTS.E.BYPASS.LTC128B.128 [R223+0xe100], [R184.64], !P2 ;  /* 0x0e100000b8df0fae */ /* 0x0003e6000d101d46 */
[----:B------:R-:W-:Y:S01]  /*8330*/  @P0 IMAD.X R173, R0, 0x1, R229, P1 ;  /* 0x0000000100ad0824 */ /* 0x000fe200008e06e5 */
[C---:B----4-:R-:W-:Y:S04]  /*8340*/  @P0 LEA R182, P1, R156.reuse, c[0x0][0x1c8], 0x1 ;  /* 0x000072009cb60a11 */ /* 0x050fe800078208ff */
[----:B------:R-:W-:Y:S03]  /*8350*/  @P0 LEA.HI.X R183, R156, c[0x0][0x1cc], R173, 0x1, P1 ;  /* 0x000073009cb70a11 */ /* 0x000fe600008f0cad */
[C---:B------:R-:W-:Y:S02]  /*8360*/  @P0 IADD3 R156, P1, R3.reuse, R219, RZ ;  /* 0x000000db039c0210 */ /* 0x040fe40007f3e0ff */
[----:B------:R1:W-:Y:S03]  /*8370*/  @P0 LDGSTS.E.BYPASS.LTC128B.128 [R223+0x9100], [R182.64], !P5 ;  /* 0x09100000b6df0fae */ /* 0x0003e6000e901d46 */
[----:B------:R-:W-:Y:S01]  /*8380*/  @P0 IMAD.X R173, R0, 0x1, R224, P1 ;  /* 0x0000000100ad0824 */ /* 0x000fe200008e06e0 */
[C---:B------:R-:W-:Y:S04]  /*8390*/  @P0 LEA R186, P1, R156.reuse, c[0x0][0x1c8], 0x1 ;  /* 0x000072009cba0a11 */ /* 0x040fe800078208ff */
[----:B------:R-:W-:Y:S02]  /*83a0*/  @P0 LEA.HI.X R187, R156, c[0x0][0x1cc], R173, 0x1, P1 ;  /* 0x000073009cbb0a11 */ /* 0x000fe400008f0cad */
[C---:B------:R-:W-:Y:S03]  /*83b0*/  @P0 IADD3 R156, P1, R3.reuse, R180, RZ ;  /* 0x000000b4039c0210 */ /* 0x040fe60007f3e0ff */
[----:B------:R1:W-:Y:S02]  /*83c0*/  @P0 LDGSTS.E.BYPASS.LTC128B.128 [R223+0xb100], [R186.64], !P4 ;  /* 0x0b100000badf0fae */ /* 0x0003e4000e101d46 */
[----:B------:R-:W-:Y:S01]  /*83d0*/  @P0 IMAD.X R173, R0, 0x1, R181, P1 ;  /* 0x0000000100ad0824 */ /* 0x000fe200008e06b5 */
[----:B------:R-:W-:Y:S01]  /*83e0*/  @P0 IADD3 R3, P1, R3, R158, RZ ;  /* 0x0000009e03030210 */ /* 0x000fe20007f3e0ff */
[----:B------:R-:W-:Y:S04]  /*83f0*/  IMAD.SHL.U32 R158, R222, 0x40, RZ ;  /* 0x00000040de9e7824 */ /* 0x000fe800078e00ff */
[----:B------:R-:W-:Y:S01]  /*8400*/  @P0 IMAD.X R0, R0, 0x1, R172, P1 ;  /* 0x0000000100000824 */ /* 0x000fe200008e06ac */
[----:B------:R-:W-:Y:S01]  /*8410*/  @P0 LEA R180, P1, R156, c[0x0][0x1c8], 0x1 ;  /* 0x000072009cb40a11 */ /* 0x000fe200078208ff */
[----:B--2---:R-:W-:Y:S02]  /*8420*/  IMAD.IADD R172, R226, 0x1, R243 ;  /* 0x00000001e2ac7824 */ /* 0x004fe400078e02f3 */
[----:B------:R-:W-:Y:S01]  /*8430*/  IMAD.MOV.U32 R226, RZ, RZ, c[0x0][0x32c] ;  /* 0x0000cb00ffe27624 */ /* 0x000fe200078e00ff */
[----:B------:R-:W-:Y:S02]  /*8440*/  @P0 LEA.HI.X R181, R156, c[0x0][0x1cc], R173, 0x1, P1 ;  /* 0x000073009cb50a11 */ /* 0x000fe400008f0cad */
[C---:B------:R-:W-:Y:S03]  /*8450*/  @P0 LEA R174, P1, R3.reuse, c[0x0][0x1c8], 0x1 ;  /* 0x0000720003ae0a11 */ /* 0x040fe600078208ff */
[----:B------:R1:W-:Y:S01]  /*8460*/  @P0 LDGSTS.E.BYPASS.LTC128B.128 [R223+0xd100], [R180.64], !P3 ;  /* 0x0d100000b4df0fae */ /* 0x0003e2000d901d46 */
[----:B------:R-:W-:Y:S01]  /*8470*/  @P0 LEA.HI.X R175, R3, c[0x0][0x1cc], R0, 0x1, P1 ;  /* 0x0000730003af0a11 */ /* 0x000fe200008f0c00 */
[----:B------:R-:W-:Y:S04]  /*8480*/  @P6 IMAD.HI.U32 R0, R172, c[0x0][0x2c8], RZ ;  /* 0x0000b200ac006a27 */ /* 0x000fe800078e00ff */
[----:B------:R1:W-:Y:S01]  /*8490*/  @P0 LDGSTS.E.BYPASS.LTC128B.128 [R223+0xf100], [R174.64], !P2 ;  /* 0x0f100000aedf0fae */ /* 0x0003e2000d101d46 */
[----:B------:R-:W-:Y:S02]  /*84a0*/  @P6 SHF.R.U32.HI R172, RZ, c[0x0][0x2cc], R0 ;  /* 0x0000b300ffac6a19 */ /* 0x000fe40000011600 */
[----:B------:R-:W-:Y:S02]  /*84b0*/  ISETP.GE.AND P6, PT, R226, 0x1, PT ;  /* 0x00000001e200780c */ /* 0x000fe40003fc6270 */
[----:B------:R-:W0:Y:S01]  /*84c0*/  LDGDEPBAR ;  /* 0x00000000000079af */ /* 0x000e220000000000 */
[----:B------:R-:W-:Y:S04]  /*84d0*/  IADD3 R0, -R238, 0x1, -R158 ;  /* 0x00000001ee007810 */ /* 0x000fe80007ffe99e */
[----:B------:R-:W-:Y:S01]  /*84e0*/  IADD3 R0, -R241, R0, R240 ;  /* 0x00000000f1007210 */ /* 0x000fe20007ffe1f0 */
[----:B------:R-:W2:Y:S03]  /*84f0*/  SHFL.IDX PT, R156, R172, RZ, 0x1c1f ;  /* 0x001c1fffac9c7589 */ /* 0x000ea600000e0000 */
[C---:B------:R-:W-:Y:S02]  /*8500*/  IADD3 R173, R0.reuse, c[0x0][0x328], RZ ;  /* 0x0000ca0000ad7a10 */ /* 0x040fe40007ffe0ff */
[----:B------:R-:W-:Y:S03]  /*8510*/  IADD3 R171, R0, UR4, RZ ;  /* 0x0000000400ab7c10 */ /* 0x000fe6000fffe0ff */
[--C-:B--2---:R-:W-:Y:S02]  /*8520*/  IMAD.IADD R3, R173, 0x1, R156.reuse ;  /* 0x00000001ad037824 */ /* 0x104fe400078e029c */
[----:B------:R-:W-:Y:S01]  /*8530*/  IMAD.IADD R0, R171, 0x1, R156 ;  /* 0x00000001ab007824 */ /* 0x000fe200078e029c */
[----:B------:R-:W-:-:S05]  /*8540*/  @!P6 BRA `(.L_x_1689) ;  /* 0x000001800000e947 */ /* 0x000fca0003800000 */
[----:B-1----:R-:W-:Y:S01]  /*8550*/  IADD3 R156, -R241, R240, R156 ;  /* 0x000000f0f19c7210 */ /* 0x002fe20007ffe19c */
        /* <DEDUP_REMOVED lines=12> */
.L_x_1691:
[----:B------:R-:W-:Y:S04]  /*8620*/  MOV R168, c[0x0][0x32c] ;  /* 0x0000cb0000a87a02 */ /* 0x000fe80000000f00 */
[----:B------:R-:W-:Y:S11]  /*8630*/  ISETP.NE.AND P0, PT, R168, 0x1, PT ;  /* 0x00000001a800780c */ /* 0x000ff60003f05270 */
[----:B------:R-:W-:Y:S02]  /*8640*/  @!UPT UIADD3 URZ, URZ, URZ, URZ ;  /* 0x0000003f3f3ff290 */ /* 0x000fe4000fffe03f */
[----:B------:R-:W-:Y:S05]  /*8650*/  @P0 IMAD.HI.U32 R168, R156, c[0x0][0x330], RZ ;  /* 0x0000cc009ca80a27 */ /* 0x000fea00078e00ff */
[----:B------:R-:W-:Y:S02]  /*8660*/  @P0 SHF.R.U32.HI R156, RZ, c[0x0][0x334], R168 ;  /* 0x0000cd00ff9c0a19 */ /* 0x000fe400000116a8 */
.L_x_1692:
[----:B------:R-:W-:Y:S05]  /*8670*/  BSYNC B0 ;  /* 0x0000000000007941 */ /* 0x000fea0003800000 */
.L_x_1690:
[----:B------:R-:W-:Y:S04]  /*8680*/  IMAD R156, R156, c[0x0][0x32c], -R158 ;  /* 0x0000cb009c9c7a24 */ /* 0x000fe800078e0a9e */
[----:B------:R-:W-:Y:S05]  /*8690*/  IMAD.IADD R156, R156, 0x1, -R238 ;  /* 0x000000019c9c7824 */ /* 0x000fea00078e0aee */
[----:B------:R-:W-:Y:S02]  /*86a0*/  IMNMX R0, R0, R156, !PT ;  /* 0x0000009c00007217 */ /* 0x000fe40007800200 */
[----:B------:R-:W-:Y:S04]  /*86b0*/  IADD3 R156, R156, c[0x0][0x32c], RZ ;  /* 0x0000cb009c9c7a10 */ /* 0x000fe80007ffe0ff */
[----:B------:R-:W-:Y:S02]  /*86c0*/  IMNMX R3, R3, R156, PT ;  /* 0x0000009c03037217 */ /* 0x000fe40003800200 */
.L_x_1689:
[----:B-1----:R-:W-:Y:S04]  /*86d0*/  ISETP.GT.AND P1, PT, R222, -0x1, PT ;  /* 0xffffffffde00780c */ /* 0x002fe80003f24270 */
[----:B------:R-:W-:Y:S04]  /*86e0*/  ISETP.GT.AND P0, PT, R0, RZ, P1 ;  /* 0x000000ff0000720c */ /* 0x000fe80000f04270 */
[C---:B------:R-:W-:Y:S04]  /*86f0*/  ISETP.LT.OR P0, PT, R3.reuse, 0x1, P0 ;  /* 0x000000010300780c */ /* 0x040fe80000701670 */
[----:B------:R-:W-:Y:S02]  /*8700*/  FSEL R174, R4, -INF , !P0 ;  /* 0xff80000004ae7808 */ /* 0x000fe40004000000 */
[C---:B------:R-:W-:Y:S04]  /*8710*/  ISETP.GT.AND P0, PT, R0.reuse, 0x1, P1 ;  /* 0x000000010000780c */ /* 0x040fe80000f04270 */
[----:B------:R-:W-:Y:S04]  /*8720*/  ISETP.LT.OR P0, PT, R3, 0x2, P0 ;  /* 0x000000020300780c */ /* 0x000fe80000701670 */
[----:B------:R-:W-:Y:S02]  /*8730*/  FSEL R178, R5, -INF , !P0 ;  /* 0xff80000005b27808 */ /* 0x000fe40004000000 */
[----:B------:R-:W-:Y:S04]  /*8740*/  ISETP.GT.AND P0, PT, R0, 0x8, P1 ;  /* 0x000000080000780c */ /* 0x000fe80000f04270 */
        /* <DEDUP_REMOVED lines=38> */
[----:B------:R-:W-:Y:S02]  /*89b0*/  ISETP.GT.AND P0, PT, R0, 0x39, P1 ;  /* 0x000000390000780c */ /* 0x000fe40000f04270 */
[----:B------:R-:W1:Y:S02]  /*89c0*/  SHFL.IDX PT, R0, R172, 0x1, 0x1c1f ;  /* 0x003c1f00ac007f89 */ /* 0x000e6400000e0000 */
[----:B------:R-:W-:Y:S04]  /*89d0*/  ISETP.LT.OR P0, PT, R3, 0x3a, P0 ;  /* 0x0000003a0300780c */ /* 0x000fe80000701670 */
[----:B------:R-:W-:Y:S01]  /*89e0*/  FSEL R5, R33, -INF , !P0 ;  /* 0xff80000021057808 */ /* 0x000fe20004000000 */
[--C-:B-1----:R-:W-:Y:S02]  /*89f0*/  IMAD.IADD R4, R173, 0x1, R0.reuse ;  /* 0x00000001ad047824 */ /* 0x102fe400078e0200 */
        /* <DEDUP_REMOVED lines=15> */
.L_x_1695:
[----:B------:R-:W-:Y:S04]  /*8af0*/  MOV R21, c[0x0][0x32c] ;  /* 0x0000cb0000157a02 */ /* 0x000fe80000000f00 */
[----:B------:R-:W-:Y:S11]  /*8b00*/  ISETP.NE.AND P0, PT, R21, 0x1, PT ;  /* 0x000000011500780c */ /* 0x000ff60003f05270 */
[----:B------:R-:W-:Y:S02]  /*8b10*/  @!UPT UIADD3 URZ, URZ, URZ, URZ ;  /* 0x0000003f3f3ff290 */ /* 0x000fe4000fffe03f */
[----:B------:R-:W-:Y:S05]  /*8b20*/  @P0 IMAD.HI.U32 R21, R0, c[0x0][0x330], RZ ;  /* 0x0000cc0000150a27 */ /* 0x000fea00078e00ff */
[----:B------:R-:W-:Y:S02]  /*8b30*/  @P0 SHF.R.U32.HI R0, RZ, c[0x0][0x334], R21 ;  /* 0x0000cd00ff000a19 */ /* 0x000fe40000011615 */
.L_x_1696:
[----:B------:R-:W-:Y:S05]  /*8b40*/  BSYNC B0 ;  /* 0x0000000000007941 */ /* 0x000fea0003800000 */
.L_x_1694:
[----:B------:R-:W-:Y:S04]  /*8b50*/  IMAD R158, R0, c[0x0][0x32c], -R158 ;  /* 0x0000cb00009e7a24 */ /* 0x000fe800078e0a9e */
[----:B------:R-:W-:Y:S05]  /*8b60*/  IMAD.IADD R0, R158, 0x1, -R238 ;  /* 0x000000019e007824 */ /* 0x000fea00078e0aee */
[----:B------:R-:W-:Y:S02]  /*8b70*/  IMNMX R3, R3, R0, !PT ;  /* 0x0000000003037217 */ /* 0x000fe40007800200 */
[----:B------:R-:W-:Y:S04]  /*8b80*/  IADD3 R0, R0, c[0x0][0x32c], RZ ;  /* 0x0000cb0000007a10 */ /* 0x000fe80007ffe0ff */
[----:B------:R-:W-:Y:S02]  /*8b90*/  IMNMX R4, R4, R0, PT ;  /* 0x0000000004047217 */ /* 0x000fe40003800200 */
.L_x_1693:
        /* <DEDUP_REMOVED lines=21> */
[----:B------:R-:W-:Y:S05]  /*8cf0*/  FSEL R0, R156, RZ, P0 ;  /* 0x000000ff9c007208 */ /* 0x000fea0000000000 */
[----:B------:R-:W-:Y:S02]  /*8d00*/  FADD.FTZ R0, -R0, R2 ;  /* 0x0000000200007221 */ /* 0x000fe40000010100 */
[----:B------:R-:W-:Y:S02]  /*8d10*/  FMUL.FTZ R2, R156, c[0x0][0x2d0] ;  /* 0x0000b4009c027a20 */ /* 0x000fe40000410000 */
[----:B------:R-:W-:Y:S03]  /*8d20*/  FMUL.FTZ R0, R0, c[0x0][0x2d0] ;  /* 0x0000b40000007a20 */ /* 0x000fe60000410000 */
[----:B------:R-:W-:Y:S02]  /*8d30*/  FSEL R2, R2, RZ, P0 ;  /* 0x000000ff02027208 */ /* 0x000fe40000000000 */
[----:B------:R-:W-:Y:S03]  /*8d40*/  ISETP.GT.AND P0, PT, R3, RZ, P1 ;  /* 0x000000ff0300720c */ /* 0x000fe60000f04270 */
[--C-:B------:R-:W-:Y:S01]  /*8d50*/  FFMA.FTZ R219, R5, c[0x0][0x2d0], -R2.reuse ;  /* 0x0000b40005db7a23 */ /* 0x100fe20000010802 */
[----:B------:R-:W-:Y:S01]  /*8d60*/  ISETP.LT.OR P0, PT, R4, 0x1, P0 ;  /* 0x000000010400780c */ /* 0x000fe20000701670 */
[--C-:B------:R-:W-:Y:S02]  /*8d70*/  FFMA.FTZ R28, R177, c[0x0][0x2d0], -R2.reuse ;  /* 0x0000b400b11c7a23 */ /* 0x100fe40000010802 */
[--C-:B------:R-:W-:Y:S01]  /*8d80*/  FFMA.FTZ R25, R176, c[0x0][0x2d0], -R2.reuse ;  /* 0x0000b400b0197a23 */ /* 0x100fe20000010802 */
[----:B------:R-:W-:Y:S01]  /*8d90*/  FSEL R6, R6, -INF , !P0 ;  /* 0xff80000006067808 */ /* 0x000fe20004000000 */
[--C-:B------:R-:W-:Y:S01]  /*8da0*/  FFMA.FTZ R24, R178, c[0x0][0x2d0], -R2.reuse ;  /* 0x0000b400b2187a23 */ /* 0x100fe20000010802 */
[----:B------:R-:W-:Y:S01]  /*8db0*/  ISETP.GT.AND P0, PT, R3, 0x1, P1 ;  /* 0x000000010300780c */ /* 0x000fe20000f04270 */
[--C-:B------:R-:W-:Y:S02]  /*8dc0*/  FFMA.FTZ R21, R174, c[0x0][0x2d0], -R2.reuse ;  /* 0x0000b400ae157a23 */ /* 0x100fe40000010802 */
[--C-:B------:R-:W-:Y:S01]  /*8dd0*/  FFMA.FTZ R29, R175, c[0x0][0x2d0], -R2.reuse ;  /* 0x0000b400af1d7a23 */ /* 0x100fe20000010802 */
[----:B------:R-:W-:Y:S01]  /*8de0*/  ISETP.LT.OR P0, PT, R4, 0x2, P0 ;  /* 0x000000020400780c */ /* 0x000fe20000701670 */
[--C-:B------:R-:W-:Y:S01]  /*8df0*/  FFMA.FTZ R185, R169, c[0x0][0x2d0], -R2.reuse ;  /* 0x0000b400a9b97a23 */ /* 0x100fe20000010802 */
[----:B------:R-:W-:Y:S01]  /*8e00*/  LDSM.16.MT88.4 R172, [R192] ;  /* 0x00000000c0ac783b */ /* 0x000fe20000004200 */
[--C-:B------:R-:W-:Y:S01]  /*8e10*/  FFMA.FTZ R184, R168, c[0x0][0x2d0], -R2.reuse ;  /* 0x0000b400a8b87a23 */ /* 0x100fe20000010802 */
[----:B------:R-:W-:Y:S01]  /*8e20*/  FSEL R7, R7, -INF , !P0 ;  /* 0xff80000007077808 */ /* 0x000fe20004000000 */
[--C-:B------:R-:W-:Y:S01]  /*8e30*/  FFMA.FTZ R189, R13, c[0x0][0x2d0], -R2.reuse ;  /* 0x0000b4000dbd7a23 */ /* 0x100fe20000010802 */
[----:B------:R-:W-:Y:S01]  /*8e40*/  ISETP.GT.AND P0, PT, R3, 0x8, P1 ;  /* 0x000000080300780c */ /* 0x000fe20000f04270 */
[--C-:B------:R-:W-:Y:S02]  /*8e50*/  FFMA.FTZ R224, R12, c[0x0][0x2d0], -R2.reuse ;  /* 0x0000b4000ce07a23 */ /* 0x100fe40000010802 */
        /* <DEDUP_REMOVED lines=8> */
[----:B------:R-:W-:Y:S01]  /*8ee0*/  FFMA.FTZ R220, R8, c[0x0][0x2d0], -R2 ;  /* 0x0000b40008dc7a23 */ /* 0x000fe20000010802 */
[C---:B------:R-:W-:Y:S01]  /*8ef0*/  ISETP.LT.OR P0, PT, R4.reuse, 0xa, P0 ;  /* 0x0000000a0400780c */ /* 0x040fe20000701670 */
[----:B------:R-:W1:Y:S03]  /*8f00*/  MUFU.EX2 R2, R0 ;  /* 0x0000000000027308 */ /* 0x000e660000000800 */
[----:B------:R-:W-:Y:S02]  /*8f10*/  FSEL R11, R11, -INF , !P0 ;  /* 0xff8000000b0b7808 */ /* 0x000fe40004000000 */
[C---:B------:R-:W-:Y:S04]  /*8f20*/  ISETP.GT.AND P0, PT, R3.reuse, 0x10, P1 ;  /* 0x000000100300780c */ /* 0x040fe80000f04270 */
[----:B------:R-:W-:Y:S01]  /*8f30*/  ISETP.LT.OR P0, PT, R4, 0x11, P0 ;  /* 0x000000110400780c */ /* 0x000fe20000701670 */
[----:B------:R-:W2:Y:S03]  /*8f40*/  MUFU.EX2 R9, R21 ;  /* 0x0000001500097308 */ /* 0x000ea60000000800 */
[----:B------:R-:W-:Y:S02]  /*8f50*/  FSEL R177, R14, -INF , !P0 ;  /* 0xff8000000eb17808 */ /* 0x000fe40004000000 */
[----:B------:R-:W-:Y:S04]  /*8f60*/  ISETP.GT.AND P0, PT, R3, 0x11, P1 ;  /* 0x000000110300780c */ /* 0x000fe80000f04270 */
[----:B------:R-:W-:Y:S01]  /*8f70*/  ISETP.LT.OR P0, PT, R4, 0x12, P0 ;  /* 0x000000120400780c */ /* 0x000fe20000701670 */
[----:B------:R3:W4:Y:S03]  /*8f80*/  MUFU.EX2 R8, R24 ;  /* 0x0000001800087308 */ /* 0x0007260000000800 */
[----:B------:R-:W-:Y:S01]  /*8f90*/  FSEL R176, R15, -INF , !P0 ;  /* 0xff8000000fb07808 */ /* 0x000fe20004000000 */
[C---:B-1----:R-:W-:Y:S01]  /*8fa0*/  FMUL.FTZ R12, R2.reuse, R132 ;  /* 0x00000084020c7220 */ /* 0x042fe20000410000 */
[C---:B------:R-:W-:Y:S01]  /*8fb0*/  ISETP.GT.AND P0, PT, R3.reuse, 0x18, P1 ;  /* 0x000000180300780c */ /* 0x040fe20000f04270 */
[C---:B------:R-:W-:Y:S02]  /*8fc0*/  FMUL.FTZ R13, R2.reuse, R133 ;  /* 0x00000085020d7220 */ /* 0x040fe40000410000 */
[----:B------:R-:W-:Y:S01]  /*8fd0*/  FMUL.FTZ R16, R2, R136 ;  /* 0x0000008802107220 */ /* 0x000fe20000410000 */
[----:B------:R-:W-:Y:S01]  /*8fe0*/  ISETP.LT.OR P0, PT, R4, 0x19, P0 ;  /* 0x000000190400780c */ /* 0x000fe20000701670 */
[----:B------:R1:W-:Y:S01]  /*8ff0*/  MUFU.EX2 R15, R32 ;  /* 0x00000020000f7308 */ /* 0x0003e20000000800 */
[----:B------:R-:W-:Y:S02]  /*9000*/  FMUL.FTZ R17, R2, R137 ;  /* 0x0000008902117220 */ /* 0x000fe40000410000 */
[----:B------:R-:W-:Y:S01]  /*9010*/  FSEL R178, R18, -INF , !P0 ;  /* 0xff80000012b27808 */ /* 0x000fe20004000000 */
[C---:B--2---:R-:W-:Y:S01]  /*9020*/  FFMA.FTZ R0, R2.reuse, R237, R9 ;  /* 0x000000ed02007223 */ /* 0x044fe20000010009 */
[----:B------:R-:W-:Y:S01]  /*9030*/  ISETP.GT.AND P0, PT, R3, 0x19, P1 ;  /* 0x000000190300780c */ /* 0x000fe20000f04270 */
[C---:B------:R-:W-:Y:S02]  /*9040*/  FMUL.FTZ R21, R2.reuse, R141 ;  /* 0x0000008d02157220 */ /* 0x040fe40000410000 */
[----:B------:R-:W-:Y:S01]  /*9050*/  FMUL.FTZ R20, R2, R140 ;  /* 0x0000008c02147220 */ /* 0x000fe20000410000 */
[----:B------:R-:W-:Y:S01]  /*9060*/  ISETP.LT.OR P0, PT, R4, 0x1a, P0 ;  /* 0x0000001a0400780c */ /* 0x000fe20000701670 */
[----:B------:R2:W5:Y:S01]  /*9070*/  MUFU.EX2 R18, R29 ;  /* 0x0000001d00127308 */ /* 0x0005620000000800 */
[C---:B------:R-:W-:Y:S02]  /*9080*/  FMUL.FTZ R33, R2.reuse, R153 ;  /* 0x0000009902217220 */ /* 0x040fe40000410000 */
[----:B------:R-:W-:Y:S01]  /*9090*/  FSEL R179, R19, -INF , !P0 ;  /* 0xff80000013b37808 */ /* 0x000fe20004000000 */
[C---:B---3--:R-:W-:Y:S01]  /*90a0*/  FMUL.FTZ R24, R2.reuse, R144 ;  /* 0x0000009002187220 */ /* 0x048fe20000410000 */
[C---:B------:R-:W-:Y:S01]  /*90b0*/  ISETP.GT.AND P0, PT, R3.reuse, 0x20, P1 ;  /* 0x000000200300780c */ /* 0x040fe20000f04270 */
[----:B------:R-:W-:Y:S01]  /*90c0*/  FMUL.FTZ R36, R2, R36 ;  /* 0x0000002402247220 */ /* 0x000fe20000410000 */
[----:B----4-:R-:W-:Y:S01]  /*90d0*/  F2FP.BF16.PACK_AB R168, R8, R9 ;  /* 0x0000000908a8723e */ /* 0x010fe200000010ff */
[----:B------:R-:W-:Y:S01]  /*90e0*/  FMUL.FTZ R37, R2, R37 ;  /* 0x0000002502257220 */ /* 0x000fe20000410000 */
[----:B------:R-:W-:Y:S01]  /*90f0*/  ISETP.LT.OR P0, PT, R4, 0x21, P0 ;  /* 0x000000210400780c */ /* 0x000fe20000701670 */
[----:B------:R3:W-:Y:S01]  /*9100*/  MUFU.EX2 R9, R28 ;  /* 0x0000001c00097308 */ /* 0x0007e20000000800 */
[----:B------:R-:W-:Y:S02]  /*9110*/  FMUL.FTZ R40, R2, R40 ;  /* 0x0000002802287220 */ /* 0x000fe40000410000 */
[----:B------:R-:W-:Y:S01]  /*9120*/  FSEL R180, R22, -INF , !P0 ;  /* 0xff80000016b47808 */ /* 0x000fe20004000000 */
[C---:B-1----:R-:W-:Y:S01]  /*9130*/  FMUL.FTZ R32, R2.reuse, R152 ;  /* 0x0000009802207220 */ /* 0x042fe20000410000 */
[----:B------:R-:W-:Y:S01]  /*9140*/  ISETP.GT.AND P0, PT, R3, 0x21, P1 ;  /* 0x000000210300780c */ /* 0x000fe20000f04270 */
[C---:B------:R-:W-:Y:S02]  /*9150*/  FMUL.FTZ R41, R2.reuse, R41 ;  /* 0x0000002902297220 */ /* 0x040fe40000410000 */
[----:B------:R-:W-:Y:S01]  /*9160*/  FMUL.FTZ R44, R2, R44 ;  /* 0x0000002c022c7220 */ /* 0x000fe20000410000 */
[----:B------:R-:W-:Y:S01]  /*9170*/  ISETP.LT.OR P0, PT, R4, 0x22, P0 ;  /* 0x000000220400780c */ /* 0x000fe20000701670 */
[C---:B------:R-:W-:Y:S02]  /*9180*/  FMUL.FTZ R45, R2.reuse, R45 ;  /* 0x0000002d022d7220 */ /* 0x040fe40000410000 */
[C---:B------:R-:W-:Y:S01]  /*9190*/  FMUL.FTZ R48, R2.reuse, R48 ;  /* 0x0000003002307220 */ /* 0x040fe20000410000 */
[----:B------:R-:W-:Y:S01]  /*91a0*/  FSEL R181, R23, -INF , !P0 ;  /* 0xff80000017b57808 */ /* 0x000fe20004000000 */
[C---:B--2---:R-:W-:Y:S01]  /*91b0*/  FMUL.FTZ R29, R2.reuse, R149 ;  /* 0x00000095021d7220 */ /* 0x044fe20000410000 */
[----:B------:R-:W-:Y:S01]  /*91c0*/  ISETP.GT.AND P0, PT, R3, 0x28, P1 ;  /* 0x000000280300780c */ /* 0x000fe20000f04270 */
[C---:B------:R-:W-:Y:S01]  /*91d0*/  FMUL.FTZ R49, R2.reuse, R49 ;  /* 0x0000003102317220 */ /* 0x040fe20000410000 */
[----:B-----5:R-:W-:Y:S01]  /*91e0*/  F2FP.BF16.PACK_AB R136, R15, R18 ;  /* 0x000000120f88723e */ /* 0x020fe200000010ff */
[----:B------:R-:W-:Y:S01]  /*91f0*/  FMUL.FTZ R52, R2, R52 ;  /* 0x0000003402347220 */ /* 0x000fe20000410000 */
[----:B------:R-:W-:Y:S01]  /*9200*/  ISETP.LT.OR P0, PT, R4, 0x29, P0 ;  /* 0x000000290400780c */ /* 0x000fe20000701670 */
[C---:B------:R-:W-:Y:S02]  /*9210*/  FMUL.FTZ R53, R2.reuse, R53 ;  /* 0x0000003502357220 */ /* 0x040fe40000410000 */
[----:B------:R-:W-:Y:S01]  /*9220*/  FMUL.FTZ R56, R2, R56 ;  /* 0x0000003802387220 */ /* 0x000fe20000410000 */
[----:B------:R-:W-:Y:S01]  /*9230*/  FSEL R182, R26, -INF , !P0 ;  /* 0xff8000001ab67808 */ /* 0x000fe20004000000 */
[C---:B---3--:R-:W-:Y:S01]  /*9240*/  FMUL.FTZ R28, R2.reuse, R148 ;  /* 0x00000094021c7220 */ /* 0x048fe20000410000 */
[----:B------:R-:W-:Y:S01]  /*9250*/  ISETP.GT.AND P0, PT, R3, 0x29, P1 ;  /* 0x000000290300780c */ /* 0x000fe20000f04270 */
[C---:B------:R-:W-:Y:S02]  /*9260*/  FMUL.FTZ R57, R2.reuse, R57 ;  /* 0x0000003902397220 */ /* 0x040fe40000410000 */
[----:B------:R-:W-:Y:S01]  /*9270*/  FMUL.FTZ R60, R2, R60 ;  /* 0x0000003c023c7220 */ /* 0x000fe20000410000 */
[----:B------:R-:W-:Y:S01]  /*9280*/  ISETP.LT.OR P0, PT, R4, 0x2a, P0 ;  /* 0x0000002a0400780c */ /* 0x000fe20000701670 */
[C---:B------:R-:W-:Y:S02]  /*9290*/  FMUL.FTZ R61, R2.reuse, R61 ;  /* 0x0000003d023d7220 */ /* 0x040fe40000410000 */
[C---:B------:R-:W-:Y:S01]  /*92a0*/  FMUL.FTZ R64, R2.reuse, R64 ;  /* 0x0000004002407220 */ /* 0x040fe20000410000 */
[----:B------:R-:W-:Y:S01]  /*92b0*/  FSEL R183, R27, -INF , !P0 ;  /* 0xff8000001bb77808 */ /* 0x000fe20004000000 */
[C---:B------:R-:W-:Y:S01]  /*92c0*/  FMUL.FTZ R65, R2.reuse, R65 ;  /* 0x0000004102417220 */ /* 0x040fe20000410000 */
[C---:B------:R-:W-:Y:S01]  /*92d0*/  ISETP.GT.AND P0, PT, R3.reuse, 0x30, P1 ;  /* 0x000000300300780c */ /* 0x040fe20000f04270 */
[C---:B------:R-:W-:Y:S02]  /*92e0*/  FMUL.FTZ R68, R2.reuse, R68 ;  /* 0x0000004402447220 */ /* 0x040fe40000410000 */
[----:B------:R-:W-:Y:S01]  /*92f0*/  FMUL.FTZ R69, R2, R69 ;  /* 0x0000004502457220 */ /* 0x000fe20000410000 */
[----:B------:R-:W-:Y:S01]  /*9300*/  ISETP.LT.OR P0, PT, R4, 0x31, P0 ;  /* 0x000000310400780c */ /* 0x000fe20000701670 */
[C---:B------:R-:W-:Y:S02]  /*9310*/  FMUL.FTZ R72, R2.reuse, R72 ;  /* 0x0000004802487220 */ /* 0x040fe40000410000 */
[----:B------:R-:W-:Y:S01]  /*9320*/  FMUL.FTZ R73, R2, R73 ;  /* 0x0000004902497220 */ /* 0x000fe20000410000 */
[----:B------:R-:W-:Y:S01]  /*9330*/  FSEL R186, R30, -INF , !P0 ;  /* 0xff8000001eba7808 */ /* 0x000fe20004000000 */
[C---:B------:R-:W-:Y:S01]  /*9340*/  FMUL.FTZ R76, R2.reuse, R76 ;  /* 0x0000004c024c7220 */ /* 0x040fe20000410000 */
        /* <DEDUP_REMOVED lines=20> */
[----:B------:R-:W-:Y:S01]  /*9490*/  FADD.FTZ R4, R8, R0 ;  /* 0x0000000008047221 */ /* 0x000fe20000010000 */
[----:B------:R-:W-:Y:S01]  /*94a0*/  FMNMX.FTZ R0, R6, R157, !PT ;  /* 0x0000009d06007209 */ /* 0x000fe20007810000 */
[----:B------:R1:W2:Y:S01]  /*94b0*/  MUFU.EX2 R8, R25 ;  /* 0x0000001900087308 */ /* 0x0002a20000000800 */
[----:B------:R-:W-:Y:S01]  /*94c0*/  FSEL R158, R35, -INF , !P0 ;  /* 0xff800000239e7808 */ /* 0x000fe20004000000 */
[C---:B------:R-:W-:Y:S01]  /*94d0*/  FMUL.FTZ R101, R2.reuse, R101 ;  /* 0x0000006502657220 */ /* 0x040fe20000410000 */
[----:B------:R-:W-:Y:S01]  /*94e0*/  FMNMX.FTZ R0, R7, R0, !PT ;  /* 0x0000000007007209 */ /* 0x000fe20007810000 */
[C---:B------:R-:W-:Y:S02]  /*94f0*/  FMUL.FTZ R104, R2.reuse, R104 ;  /* 0x0000006802687220 */ /* 0x040fe40000410000 */
        /* <DEDUP_REMOVED lines=12> */
[----:B------:R-:W-:Y:S01]  /*95c0*/  FMUL.FTZ R121, R2, R121 ;  /* 0x0000007902797220 */ /* 0x000fe20000410000 */
[----:B------:R-:W-:Y:S01]  /*95d0*/  FMNMX.FTZ R0, R178, R0, !PT ;  /* 0x00000000b2007209 */ /* 0x000fe20007810000 */
[----:B-1----:R-:W-:Y:S01]  /*95e0*/  FMUL.FTZ R25, R2, R145 ;  /* 0x0000009102197220 */ /* 0x002fe20000410000 */
[----:B--2---:R-:W-:Y:S01]  /*95f0*/  F2FP.BF16.PACK_AB R170, R8, R9 ;  /* 0x0000000908aa723e */ /* 0x004fe200000010ff */
[C---:B------:R-:W-:Y:S01]  /*9600*/  FMUL.FTZ R124, R2.reuse, R124 ;  /* 0x0000007c027c7220 */ /* 0x040fe20000410000 */
[----:B------:R-:W-:Y:S01]  /*9610*/  FMNMX.FTZ R0, R179, R0, !PT ;  /* 0x00000000b3007209 */ /* 0x000fe20007810000 */
[C---:B------:R-:W-:Y:S02]  /*9620*/  FMUL.FTZ R125, R2.reuse, R125 ;  /* 0x0000007d027d7220 */ /* 0x040fe40000410000 */
[----:B------:R-:W-:Y:S01]  /*9630*/  FMUL.FTZ R128, R2, R128 ;  /* 0x0000008002807220 */ /* 0x000fe20000410000 */
        /* <DEDUP_REMOVED lines=14> */
[----:B------:R-:W-:Y:S01]  /*9720*/  FMUL.FTZ R9, R2, R165 ;  /* 0x000000a502097220 */ /* 0x000fe20000410000 */
[C---:B------:R-:W-:Y:S01]  /*9730*/  FSETP.NEU.FTZ.AND P0, PT, R3.reuse, -INF , PT ;  /* 0xff8000000300780b */ /* 0x040fe20003f1d000 */
[----:B------:R-:W-:Y:S02]  /*9740*/  FADD.FTZ R14, R8, R0 ;  /* 0x00000000080e7221 */ /* 0x000fe40000010000 */
[C---:B------:R-:W-:Y:S01]  /*9750*/  FMUL.FTZ R4, R3.reuse, c[0x0][0x2d0] ;  /* 0x0000b40003047a20 */ /* 0x040fe20000410000 */
[----:B------:R-:W-:Y:S01]  /*9760*/  FSEL R0, R3, RZ, P0 ;  /* 0x000000ff03007208 */ /* 0x000fe20000000000 */
[----:B------:R-:W-:Y:S04]  /*9770*/  FMUL.FTZ R8, R2, R164 ;  /* 0x000000a402087220 */ /* 0x000fe80000410000 */
[----:B------:R-:W-:Y:S01]  /*9780*/  FADD.FTZ R0, -R0, R157 ;  /* 0x0000009d00007221 */ /* 0x000fe20000010100 */
[----:B------:R-:W-:Y:S01]  /*9790*/  FSEL R157, R4, RZ, P0 ;  /* 0x000000ff049d7208 */ /* 0x000fe20000000000 */
[----:B------:R-:W-:Y:S01]  /*97a0*/  FMUL.FTZ R4, R2, R160 ;  /* 0x000000a002047220 */ /* 0x000fe20000410000 */
[----:B------:R-:W-:Y:S01]  /*97b0*/  ISETP.GT.AND P0, PT, R222, R225, PT ;  /* 0x000000e1de00720c */ /* 0x000fe20003f04270 */
[----:B------:R-:W-:Y:S01]  /*97c0*/  FMUL.FTZ R0, R0, c[0x0][0x2d0] ;  /* 0x0000b40000007a20 */ /* 0x000fe20000410000 */
[----:B------:R1:W-:Y:S01]  /*97d0*/  MUFU.EX2 R160, R218 ;  /* 0x000000da00a07308 */ /* 0x0003e20000000800 */
[--C-:B------:R-:W-:Y:S02]  /*97e0*/  FFMA.FTZ R6, R6, c[0x0][0x2d0], -R157.reuse ;  /* 0x0000b40006067a23 */ /* 0x100fe4000001089d */
[--C-:B------:R-:W-:Y:S02]  /*97f0*/  FFMA.FTZ R7, R7, c[0x0][0x2d0], -R157.reuse ;  /* 0x0000b40007077a23 */ /* 0x100fe4000001089d */
[--C-:B------:R-:W-:Y:S02]  /*9800*/  FFMA.FTZ R10, R5, c[0x0][0x2d0], -R157.reuse ;  /* 0x0000b400050a7a23 */ /* 0x100fe4000001089d */
[----:B------:R-:W-:Y:S02]  /*9810*/  FMUL.FTZ R5, R2, R161 ;  /* 0x000000a102057220 */ /* 0x000fe40000410000 */
[--C-:B------:R-:W-:Y:S01]  /*9820*/  FFMA.FTZ R2, R11, c[0x0][0x2d0], -R157.reuse ;  /* 0x0000b4000b027a23 */ /* 0x100fe2000001089d */
[----:B------:R2:W-:Y:S10]  /*9830*/  MUFU.EX2 R141, R6 ;  /* 0x00000006008d7308 */ /* 0x0005f40000000800 */
[----:B------:R-:W3:Y:S01]  /*9840*/  MUFU.EX2 R0, R0 ;  /* 0x0000000000007308 */ /* 0x000ee20000000800 */
[----:B-1----:R-:W-:Y:S04]  /*9850*/  IADD3 R218, R222, -0x1, RZ ;  /* 0xffffffffdeda7810 */ /* 0x002fe80007ffe0ff */
[----:B------:R-:W-:Y:S05]  /*9860*/  MOV R222, R218 ;  /* 0x000000da00de7202 */ /* 0x000fea0000000f00 */
[----:B------:R-:W1:Y:S01]  /*9870*/  MUFU.EX2 R140, R7 ;  /* 0x00000007008c7308 */ /* 0x000e620000000800 */
[----:B--2---:R-:W-:Y:S04]  /*9880*/  FADD.FTZ R6, R18, R14 ;  /* 0x0000000e12067221 */ /* 0x004fe80000010000 */
[----:B------:R-:W-:Y:S05]  /*9890*/  FADD.FTZ R153, R15, R6 ;  /* 0x000000060f997221 */ /* 0x000fea0000010000 */
[----:B------:R2:W-:Y:S01]  /*98a0*/  MUFU.EX2 R152, R10 ;  /* 0x0000000a00987308 */ /* 0x0005e20000000800 */
[C---:B---3--:R-:W-:Y:S02]  /*98b0*/  FMUL.FTZ R14, R0.reuse, R134 ;  /* 0x00000086000e7220 */ /* 0x048fe40000410000 */
[C---:B------:R-:W-:Y:S02]  /*98c0*/  FMUL.FTZ R15, R0.reuse, R135 ;  /* 0x00000087000f7220 */ /* 0x040fe40000410000 */
[----:B------:R-:W3:Y:S01]  /*98d0*/  LDSM.16.MT88.4 R132, [R193] ;  /* 0x00000000c184783b */ /* 0x000ee20000004200 */
[C---:B------:R-:W-:Y:S04]  /*98e0*/  FMUL.FTZ R6, R0.reuse, R162 ;  /* 0x000000a200067220 */ /* 0x040fe80000410000 */
[----:B------:R-:W4:Y:S01]  /*98f0*/  MUFU.EX2 R149, R2 ;  /* 0x0000000200957308 */ /* 0x000f220000000800 */
[C---:B------:R-:W-:Y:S02]  /*9900*/  FMUL.FTZ R11, R0.reuse, R167 ;  /* 0x000000a7000b7220 */ /* 0x040fe40000410000 */
[----:B------:R-:W-:Y:S01]  /*9910*/  FMUL.FTZ R18, R0, R138 ;  /* 0x0000008a00127220 */ /* 0x000fe20000410000 */
[----:B-1----:R-:W-:Y:S01]  /*9920*/  F2FP.BF16.PACK_AB R169, R140, R141 ;  /* 0x0000008d8ca9723e */ /* 0x002fe200000010ff */
[C---:B------:R-:W-:Y:S02]  /*9930*/  FMUL.FTZ R7, R0.reuse, R163 ;  /* 0x000000a300077220 */ /* 0x040fe40000410000 */
[C---:B------:R-:W-:Y:S02]  /*9940*/  FMUL.FTZ R19, R0.reuse, R139 ;  /* 0x0000008b00137220 */ /* 0x040fe40000410000 */
[C---:B------:R-:W-:Y:S01]  /*9950*/  FMUL.FTZ R22, R0.reuse, R142 ;  /* 0x0000008e00167220 */ /* 0x040fe20000410000 */
[----:B------:R-:W-:Y:S01]  /*9960*/  MUFU.EX2 R161, R191 ;  /* 0x000000bf00a17308 */ /* 0x000fe20000000800 */
[C---:B------:R-:W-:Y:S02]  /*9970*/  FMUL.FTZ R23, R0.reuse, R143 ;  /* 0x0000008f00177220 */ /* 0x040fe40000410000 */
[C---:B------:R-:W-:Y:S02]  /*9980*/  FMUL.FTZ R26, R0.reuse, R146 ;  /* 0x00000092001a7220 */ /* 0x040fe40000410000 */
[C---:B--2---:R-:W-:Y:S02]  /*9990*/  FMUL.FTZ R10, R0.reuse, R166 ;  /* 0x000000a6000a7220 */ /* 0x044fe40000410000 */
[C---:B------:R-:W-:Y:S01]  /*99a0*/  FMUL.FTZ R27, R0.reuse, R147 ;  /* 0x00000093001b7220 */ /* 0x040fe20000410000 */
[----:B------:R-:W-:Y:S01]  /*99b0*/  LDSM.16.MT88.4 R164, [R192+0x1800] ;  /* 0x00180000c0a4783b */ /* 0x000fe20000004200 */
[C---:B------:R-:W-:Y:S01]  /*99c0*/  FMUL.FTZ R30, R0.reuse, R150 ;  /* 0x00000096001e7220 */ /* 0x040fe20000410000 */
[----:B------:R-:W-:Y:S01]  /*99d0*/  MUFU.EX2 R146, R185 ;  /* 0x000000b900927308 */ /* 0x000fe20000000800 */
[C---:B------:R-:W-:Y:S02]  /*99e0*/  FMUL.FTZ R31, R0.reuse, R151 ;  /* 0x00000097001f7220 */ /* 0x040fe40000410000 */
[C---:B------:R-:W-:Y:S01]  /*99f0*/  FMUL.FTZ R34, R0.reuse, R154 ;  /* 0x0000009a00227220 */ /* 0x040fe20000410000 */
[----:B----4-:R-:W-:Y:S01]  /*9a00*/  F2FP.BF16.PACK_AB R171, R149, R152 ;  /* 0x0000009895ab723e */ /* 0x010fe200000010ff */
[C---:B------:R-:W-:Y:S02]  /*9a10*/  FMUL.FTZ R35, R0.reuse, R155 ;  /* 0x0000009b00237220 */ /* 0x040fe40000410000 */
[C---:B------:R-:W-:Y:S02]  /*9a20*/  FMUL.FTZ R38, R0.reuse, R38 ;  /* 0x0000002600267220 */ /* 0x040fe40000410000 */
[C---:B------:R-:W-:Y:S01]  /*9a30*/  FMUL.FTZ R39, R0.reuse, R39 ;  /* 0x0000002700277220 */ /* 0x040fe20000410000 */
[----:B------:R-:W1:Y:S01]  /*9a40*/  MUFU.EX2 R147, R184 ;  /* 0x000000b800937308 */ /* 0x000e620000000800 */
[C---:B------:R-:W-:Y:S05]  /*9a50*/  HMMA.16816.F32.BF16 R4, R168.reuse, R172, R4 ;  /* 0x000000aca804723c */ /* 0x040fea0000041804 */
[C---:B------:R-:W-:Y:S02]  /*9a60*/  FMUL.FTZ R42, R0.reuse, R42 ;  /* 0x0000002a002a7220 */ /* 0x040fe40000410000 */
[C---:B------:R-:W-:Y:S01]  /*9a70*/  FMUL.FTZ R43, R0.reuse, R43 ;  /* 0x0000002b002b7220 */ /* 0x040fe20000410000 */
[C---:B------:R-:W-:Y:S01]  /*9a80*/  HMMA.16816.F32.BF16 R8, R168.reuse, R174, R8 ;  /* 0x000000aea808723c */ /* 0x040fe20000041808 */
[----:B------:R-:W-:Y:S03]  /*9a90*/  MUFU.EX2 R184, R190 ;  /* 0x000000be00b87308 */ /* 0x000fe60000000800 */
[C---:B------:R-:W-:Y:S02]  /*9aa0*/  FMUL.FTZ R46, R0.reuse, R46 ;  /* 0x0000002e002e7220 */ /* 0x040fe40000410000 */
[C---:B------:R-:W-:Y:S02]  /*9ab0*/  FMUL.FTZ R47, R0.reuse, R47 ;  /* 0x0000002f002f7220 */ /* 0x040fe40000410000 */
[C---:B---3--:R-:W-:Y:S03]  /*9ac0*/  HMMA.16816.F32.BF16 R12, R168.reuse, R132, R12 ;  /* 0x00000084a80c723c */ /* 0x048fe6000004180c */
[----:B------:R-:W-:Y:S01]  /*9ad0*/  MUFU.EX2 R185, R189 ;  /* 0x000000bd00b97308 */ /* 0x000fe20000000800 */
[C---:B------:R-:W-:Y:S02]  /*9ae0*/  FMUL.FTZ R50, R0.reuse, R50 ;  /* 0x0000003200327220 */ /* 0x040fe40000410000 */
[C---:B------:R-:W-:Y:S01]  /*9af0*/  FMUL.FTZ R51, R0.reuse, R51 ;  /* 0x0000003300337220 */ /* 0x040fe20000410000 */
[----:B-1----:R-:W-:Y:S01]  /*9b00*/  F2FP.BF16.PACK_AB R138, R147, R146 ;  /* 0x00000092938a723e */ /* 0x002fe200000010ff */
        /* <DEDUP_REMOVED lines=37> */
[----:B------:R-:W-:Y:S02]  /*9d60*/  FFMA.FTZ R2, R177, c[0x0][0x2d0], -R157 ;  /* 0x0000b400b1027a23 */ /* 0x000fe4000001089d */
[C---:B------:R-:W-:Y:S02]  /*9d70*/  FMUL.FTZ R118, R0.reuse, R118 ;  /* 0x0000007600767220 */ /* 0x040fe40000410000 */
[----:B------:R2:W-:Y:S01]  /*9d80*/  MUFU.EX2 R144, R2 ;  /* 0x0000000200907308 */ /* 0x0005e20000000800 */
        /* <DEDUP_REMOVED lines=9> */
[----:B------:R-:W1:Y:S03]  /*9e20*/  LDSM.16.MT88.4 R132, [R192+0x2000] ;  /* 0x00200000c084783b */ /* 0x000e660000004200 */
[----:B------:R-:W-:Y:S02]  /*9e30*/  FFMA.FTZ R0, R0, R239, R141 ;  /* 0x000000ef00007223 */ /* 0x000fe4000001008d */
[--C-:B--2---:R-:W-:Y:S02]  /*9e40*/  FFMA.FTZ R2, R176, c[0x0][0x2d0], -R157.reuse ;  /* 0x0000b400b0027a23 */ /* 0x104fe4000001089d */
[----:B------:R-:W-:Y:S02]  /*9e50*/  FADD.FTZ R0, R140, R0 ;  /* 0x000000008c007221 */ /* 0x000fe40000010000 */
[----:B------:R-:W-:Y:S01]  /*9e60*/  LDSM.16.MT88.4 R140, [R193+0x1000] ;  /* 0x00100000c18c783b */ /* 0x000fe20000004200 */
[----:B------:R-:W2:Y:S02]  /*9e70*/  MUFU.EX2 R145, R2 ;  /* 0x0000000200917308 */ /* 0x000ea40000000800 */
[----:B--2---:R-:W-:Y:S01]  /*9e80*/  F2FP.BF16.PACK_AB R137, R145, R144 ;  /* 0x000000909189723e */ /* 0x004fe200000010ff */
[--C-:B------:R-:W-:Y:S07]  /*9e90*/  FFMA.FTZ R2, R178, c[0x0][0x2d0], -R157.reuse ;  /* 0x0000b400b2027a23 */ /* 0x100fee000001089d */
[----:B------:R-:W-:Y:S01]  /*9ea0*/  MUFU.EX2 R178, R224 ;  /* 0x000000e000b27308 */ /* 0x000fe20000000800 */
[C---:B-1----:R-:W-:Y:S08]  /*9eb0*/  HMMA.16816.F32.BF16 R36, R168.reuse, R132, R36 ;  /* 0x00000084a824723c */ /* 0x042ff00000041824 */
[C---:B------:R-:W-:Y:S01]  /*9ec0*/  HMMA.16816.F32.BF16 R40, R168.reuse, R134, R40 ;  /* 0x00000086a828723c */ /* 0x040fe20000041828 */
[----:B------:R-:W1:Y:S01]  /*9ed0*/  LDSM.16.MT88.4 R132, [R193+0x2000] ;  /* 0x00200000c184783b */ /* 0x000e620000004200 */
[----:B------:R2:W-:Y:S02]  /*9ee0*/  MUFU.EX2 R150, R2 ;  /* 0x0000000200967308 */ /* 0x0005e40000000800 */
[--C-:B--2---:R-:W-:Y:S08]  /*9ef0*/  FFMA.FTZ R2, R179, c[0x0][0x2d0], -R157.reuse ;  /* 0x0000b400b3027a23 */ /* 0x104ff0000001089d */
[----:B------:R-:W-:Y:S10]  /*9f00*/  MUFU.EX2 R179, R221 ;  /* 0x000000dd00b37308 */ /* 0x000ff40000000800 */
[----:B------:R-:W2:Y:S01]  /*9f10*/  MUFU.EX2 R151, R2 ;  /* 0x0000000200977308 */ /* 0x000ea20000000800 */
[C---:B-1----:R-:W-:Y:S08]  /*9f20*/  HMMA.16816.F32.BF16 R44, R168.reuse, R132, R44 ;  /* 0x00000084a82c723c */ /* 0x042ff0000004182c */
[C---:B------:R-:W-:Y:S01]  /*9f30*/  HMMA.16816.F32.BF16 R48, R168.reuse, R134, R48 ;  /* 0x00000086a830723c */ /* 0x040fe20000041830 */
[----:B------:R-:W1:Y:S03]  /*9f40*/  LDSM.16.MT88.4 R132, [R196+0x2000] ;  /* 0x00200000c484783b */ /* 0x000e660000004200 */
[----:B--2---:R-:W-:Y:S01]  /*9f50*/  F2FP.BF16.PACK_AB R139, R151, R150 ;  /* 0x00000096978b723e */ /* 0x004fe200000010ff */
[--C-:B------:R-:W-:Y:S02]  /*9f60*/  FFMA.FTZ R2, R180, c[0x0][0x2d0], -R157.reuse ;  /* 0x0000b400b4027a23 */ /* 0x100fe4000001089d */
[----:B------:R-:W-:Y:S10]  /*9f70*/  MUFU.EX2 R180, R220 ;  /* 0x000000dc00b47308 */ /* 0x000ff40000000800 */
[----:B------:R2:W3:Y:S01]  /*9f80*/  MUFU.EX2 R148, R2 ;  /* 0x0000000200947308 */ /* 0x0004e20000000800 */
[C---:B-1----:R-:W-:Y:S08]  /*9f90*/  HMMA.16816.F32.BF16 R52, R168.reuse, R132, R52 ;  /* 0x00000084a834723c */ /* 0x042ff00000041834 */
[C---:B------:R-:W-:Y:S01]  /*9fa0*/  HMMA.16816.F32.BF16 R56, R168.reuse, R134, R56 ;  /* 0x00000086a838723c */ /* 0x040fe20000041838 */
[----:B------:R-:W1:Y:S03]  /*9fb0*/  LDSM.16.MT88.4 R132, [R195+0x2000] ;  /* 0x00200000c384783b */ /* 0x000e660000004200 */
[--C-:B--2---:R-:W-:Y:S02]  /*9fc0*/  FFMA.FTZ R2, R181, c[0x0][0x2d0], -R157.reuse ;  /* 0x0000b400b5027a23 */ /* 0x104fe4000001089d */
[----:B------:R-:W-:Y:S10]  /*9fd0*/  MUFU.EX2 R181, R219 ;  /* 0x000000db00b57308 */ /* 0x000ff40000000800 */
[----:B------:R2:W4:Y:S02]  /*9fe0*/  MUFU.EX2 R177, R2 ;  /* 0x0000000200b17308 */ /* 0x0005240000000800 */
[--C-:B--2---:R-:W-:Y:S01]  /*9ff0*/  FFMA.FTZ R2, R182, c[0x0][0x2d0], -R157.reuse ;  /* 0x0000b400b6027a23 */ /* 0x104fe2000001089d */
[C---:B-1----:R-:W-:Y:S07]  /*a000*/  HMMA.16816.F32.BF16 R60, R168.reuse, R132, R60 ;  /* 0x00000084a83c723c */ /* 0x042fee000004183c */
[----:B------:R1:W2:Y:S01]  /*a010*/  MUFU.EX2 R176, R2 ;  /* 0x0000000200b07308 */ /* 0x0002a20000000800 */
[C---:B------:R-:W-:Y:S01]  /*a020*/  HMMA.16816.F32.BF16 R64, R168.reuse, R134, R64 ;  /* 0x00000086a840723c */ /* 0x040fe20000041840 */
[----:B------:R-:W5:Y:S03]  /*a030*/  LDSM.16.MT88.4 R132, [R192+0x4000] ;  /* 0x00400000c084783b */ /* 0x000f660000004200 */
[----:B-1----:R-:W-:Y:S05]  /*a040*/  FFMA.FTZ R2, R183, c[0x0][0x2d0], -R157 ;  /* 0x0000b400b7027a23 */ /* 0x002fea000001089d */
[----:B------:R1:W-:Y:S01]  /*a050*/  MUFU.EX2 R175, R2 ;  /* 0x0000000200af7308 */ /* 0x0003e20000000800 */
[C---:B-----5:R-:W-:Y:S03]  /*a060*/  HMMA.16816.F32.BF16 R68, R168.reuse, R132, R68 ;  /* 0x00000084a844723c */ /* 0x060fe60000041844 */
[----:B-1----:R-:W-:Y:S05]  /*a070*/  FADD.FTZ R2, R152, R0 ;  /* 0x0000000098027221 */ /* 0x002fea0000010000 */
[C---:B------:R-:W-:Y:S01]  /*a080*/  HMMA.16816.F32.BF16 R72, R168.reuse, R134, R72 ;  /* 0x00000086a848723c */ /* 0x040fe20000041848 */
[----:B------:R-:W1:Y:S03]  /*a090*/  LDSM.16.MT88.4 R132, [R193+0x4000] ;  /* 0x00400000c184783b */ /* 0x000e660000004200 */
[----:B------:R-:W-:Y:S02]  /*a0a0*/  FADD.FTZ R0, R146, R153 ;  /* 0x0000009992007221 */ /* 0x000fe40000010000 */
[----:B------:R-:W-:Y:S02]  /*a0b0*/  FADD.FTZ R2, R149, R2 ;  /* 0x0000000295027221 */ /* 0x000fe40000010000 */
[----:B------:R-:W-:Y:S01]  /*a0c0*/  FADD.FTZ R149, R147, R0 ;  /* 0x0000000093957221 */ /* 0x000fe20000010000 */
[----:B------:R-:W-:Y:S03]  /*a0d0*/  LDSM.16.MT88.4 R152, [R195+0x1800] ;  /* 0x00180000c398783b */ /* 0x000fe60000004200 */
[----:B------:R-:W-:Y:S02]  /*a0e0*/  FADD.FTZ R2, R144, R2 ;  /* 0x0000000290027221 */ /* 0x000fe40000010000 */
[--C-:B------:R-:W-:Y:S04]  /*a0f0*/  FFMA.FTZ R0, R186, c[0x0][0x2d0], -R157.reuse ;  /* 0x0000b400ba007a23 */ /* 0x100fe8000001089d */
[----:B------:R5:W-:Y:S01]  /*a100*/  MUFU.EX2 R173, R0 ;  /* 0x0000000000ad7308 */ /* 0x000be20000000800 */
[C---:B-1----:R-:W-:Y:S03]  /*a110*/  HMMA.16816.F32.BF16 R76, R168.reuse, R132, R76 ;  /* 0x00000084a84c723c */ /* 0x042fe6000004184c */
[--C-:B-----5:R-:W-:Y:S06]  /*a120*/  FFMA.FTZ R0, R187, c[0x0][0x2d0], -R157.reuse ;  /* 0x0000b400bb007a23 */ /* 0x120fec000001089d */
[----:B------:R1:W5:Y:S01]  /*a130*/  MUFU.EX2 R172, R0 ;  /* 0x0000000000ac7308 */ /* 0x0003620000000800 */
[C---:B------:R-:W-:Y:S01]  /*a140*/  HMMA.16816.F32.BF16 R80, R168.reuse, R134, R80 ;  /* 0x00000086a850723c */ /* 0x040fe20000041850 */
[----:B------:R-:W2:Y:S02]  /*a150*/  LDSM.16.MT88.4 R132, [R196+0x4000] ;  /* 0x00400000c484783b */ /* 0x000ea40000004200 */
[--C-:B-1----:R-:W-:Y:S02]  /*a160*/  FFMA.FTZ R0, R188, c[0x0][0x2d0], -R157.reuse ;  /* 0x0000b400bc007a23 */ /* 0x102fe4000001089d */
[----:B------:R-:W-:Y:S04]  /*a170*/  FFMA.FTZ R157, R158, c[0x0][0x2d0], -R157 ;  /* 0x0000b4009e9d7a23 */ /* 0x000fe8000001089d */
[----:B------:R1:W-:Y:S10]  /*a180*/  MUFU.EX2 R158, R0 ;  /* 0x00000000009e7308 */ /* 0x0003f40000000800 */
[----:B------:R-:W3:Y:S01]  /*a190*/  MUFU.EX2 R157, R157 ;  /* 0x0000009d009d7308 */ /* 0x000ee20000000800 */
[C---:B--2---:R-:W-:Y:S08]  /*a1a0*/  HMMA.16816.F32.BF16 R84, R168.reuse, R132, R84 ;  /* 0x00000084a854723c */ /* 0x044ff00000041854 */
[C---:B------:R-:W-:Y:S01]  /*a1b0*/  HMMA.16816.F32.BF16 R88, R168.reuse, R134, R88 ;  /* 0x00000086a858723c */ /* 0x040fe20000041858 */
[----:B------:R-:W2:Y:S03]  /*a1c0*/  LDSM.16.MT88.4 R132, [R195+0x4000] ;  /* 0x00400000c384783b */ /* 0x000ea60000004200 */
[----:B-1----:R-:W-:Y:S02]  /*a1d0*/  FADD.FTZ R0, R145, R2 ;  /* 0x0000000291007221 */ /* 0x002fe40000010000 */
[----:B------:R-:W-:Y:S02]  /*a1e0*/  FADD.FTZ R2, R160, R149 ;  /* 0x00000095a0027221 */ /* 0x000fe40000010000 */
[----:B------:R-:W-:Y:S01]  /*a1f0*/  FADD.FTZ R0, R150, R0 ;  /* 0x0000000096007221 */ /* 0x000fe20000010000 */
[----:B------:R-:W-:Y:S03]  /*a200*/  LDSM.16.MT88.4 R144, [R196+0x1800] ;  /* 0x00180000c490783b */ /* 0x000fe60000004200 */
[----:B------:R-:W-:Y:S02]  /*a210*/  FADD.FTZ R174, R161, R2 ;  /* 0x00000002a1ae7221 */ /* 0x000fe40000010000 */
[----:B------:R-:W-:Y:S04]  /*a220*/  FADD.FTZ R0, R151, R0 ;  /* 0x0000000097007221 */ /* 0x000fe80000010000 */
[----:B---3--:R-:W-:Y:S04]  /*a230*/  FADD.FTZ R0, R148, R0 ;  /* 0x0000000094007221 */ /* 0x008fe80000010000 */
[----:B----4-:R-:W-:Y:S02]  /*a240*/  FADD.FTZ R2, R177, R0 ;  /* 0x00000000b1027221 */ /* 0x010fe40000010000 */
[----:B------:R-:W-:Y:S02]  /*a250*/  FADD.FTZ R0, R184, R174 ;  /* 0x000000aeb8007221 */ /* 0x000fe40000010000 */
[----:B------:R-:W-:Y:S02]  /*a260*/  FADD.FTZ R2, R176, R2 ;  /* 0x00000002b0027221 */ /* 0x000fe40000010000 */
[----:B------:R-:W-:Y:S01]  /*a270*/  FADD.FTZ R0, R185, R0 ;  /* 0x00000000b9007221 */ /* 0x000fe20000010000 */
        /* <DEDUP_REMOVED lines=17> */
[----:B-----5:R-:W-:Y:S02]  /*a390*/  F2FP.BF16.PACK_AB R169, R172, R173 ;  /* 0x000000adaca9723e */ /* 0x020fe400000010ff */
[----:B------:R-:W-:Y:S01]  /*a3a0*/  F2FP.BF16.PACK_AB R171, R157, R158 ;  /* 0x0000009e9dab723e */ /* 0x000fe200000010ff */
        /* <DEDUP_REMOVED lines=48> */
[----:B------:R-:W1:Y:S03]  /*a6b0*/  LDSM.16.MT88.4 R136, [R192+0x1000] ;  /* 0x00100000c088783b */ /* 0x000e660000004200 */
[----:B------:R-:W-:Y:S03]  /*a6c0*/  F2FP.BF16.PACK_AB R133, R177, R148 ;  /* 0x00000094b185723e */ /* 0x000fe600000010ff */
[----:B------:R-:W-:Y:S02]  /*a6d0*/  F2FP.BF16.PACK_AB R134, R185, R184 ;  /* 0x000000b8b986723e */ /* 0x000fe400000010ff */
[C---:B------:R-:W-:Y:S07]  /*a6e0*/  F2FP.BF16.PACK_AB R135, R175.reuse, R176 ;  /* 0x000000b0af87723e */ /* 0x040fee00000010ff */
        /* <DEDUP_REMOVED lines=47> */
[C---:B------:R-:W-:Y:S01]  /*a9e0*/  HMMA.16816.F32.BF16 R160, R168.reuse, R164, R4 ;  /* 0x000000a4a8a0723c */ /* 0x040fe20000041804 */
[----:B------:R-:W2:Y:S07]  /*a9f0*/  LDSM.16.MT88.4 R4, [R192+0x3800] ;  /* 0x00380000c004783b */ /* 0x000eae0000004200 */
[C---:B------:R-:W-:Y:S01]  /*aa00*/  HMMA.16816.F32.BF16 R164, R168.reuse, R166, R8 ;  /* 0x000000a6a8a4723c */ /* 0x040fe20000041808 */
[----:B------:R-:W3:Y:S07]  /*aa10*/  LDSM.16.MT88.4 R8, [R193+0x3800] ;  /* 0x00380000c108783b */ /* 0x000eee0000004200 */
[C---:B-1----:R-:W-:Y:S01]  /*aa20*/  HMMA.16816.F32.BF16 R132, R168.reuse, R136, R12 ;  /* 0x00000088a884723c */ /* 0x042fe2000004180c */
[----:B------:R-:W1:Y:S07]  /*aa30*/  LDSM.16.MT88.4 R12, [R196+0x3800] ;  /* 0x00380000c40c783b */ /* 0x000e6e0000004200 */
[C---:B------:R-:W-:Y:S01]  /*aa40*/  HMMA.16816.F32.BF16 R136, R168.reuse, R138, R16 ;  /* 0x0000008aa888723c */ /* 0x040fe20000041810 */
[----:B------:R-:W4:Y:S07]  /*aa50*/  LDSM.16.MT88.4 R16, [R195+0x3800] ;  /* 0x00380000c310783b */ /* 0x000f2e0000004200 */
[C---:B------:R-:W-:Y:S08]  /*aa60*/  HMMA.16816.F32.BF16 R140, R168.reuse, R144, R20 ;  /* 0x00000090a88c723c */ /* 0x040ff00000041814 */
        /* <DEDUP_REMOVED lines=32> */
[C---:B---3--:R-:W-:Y:S04]  /*ac70*/  HMMA.16816.F32.BF16 R108, R168.reuse, R8, R108 ;  /* 0x00000008a86c723c */ /* 0x048fe8000004186c */
[----:B------:R-:W-:Y:S02]  /*ac80*/  FADD.FTZ R2, R179, R2 ;  /* 0x00000002b3027221 */ /* 0x000fe40000010000 */
[----:B------:R-:W-:Y:S02]  /*ac90*/  FADD.FTZ R0, R172, R0 ;  /* 0x00000000ac007221 */ /* 0x000fe40000010000 */
[C---:B------:R-:W-:Y:S04]  /*aca0*/  HMMA.16816.F32.BF16 R112, R168.reuse, R10, R112 ;  /* 0x0000000aa870723c */ /* 0x040fe80000041870 */
[----:B------:R-:W-:Y:S02]  /*acb0*/  FADD.FTZ R2, R180, R2 ;  /* 0x00000002b4027221 */ /* 0x000fe40000010000 */
[----:B------:R-:W-:Y:S02]  /*acc0*/  FADD.FTZ R0, R158, R0 ;  /* 0x000000009e007221 */ /* 0x000fe40000010000 */
[C---:B-1----:R-:W-:Y:S04]  /*acd0*/  HMMA.16816.F32.BF16 R116, R168.reuse, R12, R116 ;  /* 0x0000000ca874723c */ /* 0x042fe80000041874 */
[----:B------:R-:W-:Y:S01]  /*ace0*/  FADD.FTZ R237, R181, R2 ;  /* 0x00000002b5ed7221 */ /* 0x000fe20000010000 */
[----:B------:R-:W-:Y:S01]  /*acf0*/  MOV R2, R156 ;  /* 0x0000009c00027202 */ /* 0x000fe20000000f00 */
[----:B------:R-:W-:Y:S01]  /*ad00*/  FADD.FTZ R239, R157, R0 ;  /* 0x000000009def7221 */ /* 0x000fe20000010000 */
[-C--:B------:R-:W-:Y:S01]  /*ad10*/  MOV R12, R3.reuse ;  /* 0x00000003000c7202 */ /* 0x080fe20000000f00 */
[C---:B------:R-:W-:Y:S04]  /*ad20*/  HMMA.16816.F32.BF16 R120, R168.reuse, R14, R120 ;  /* 0x0000000ea878723c */ /* 0x040fe80000041878 */
[----:B------:R-:W-:Y:S04]  /*ad30*/  MOV R157, R3 ;  /* 0x00000003009d7202 */ /* 0x000fe80000000f00 */
[C---:B----4-:R-:W-:Y:S08]  /*ad40*/  HMMA.16816.F32.BF16 R124, R168.reuse, R16, R124 ;  /* 0x00000010a87c723c */ /* 0x050ff0000004187c */
[----:B------:R-:W-:Y:S01]  /*ad50*/  HMMA.16816.F32.BF16 R128, R168, R18, R128 ;  /* 0x00000012a880723c */ /* 0x000fe20000041880 */
[----:B------:R-:W-:-:S07]  /*ad60*/  @P0 BRA `(.L_x_1697) ;  /* 0xffffc19000000947 */ /* 0x000fce000383ffff */
.L_x_1688:
        /* <DEDUP_REMOVED lines=21> */
.L_x_1700:
[----:B------:R-:W-:-:S04]  /*aec0*/  MOV R3, c[0x0][0x32c] ;  /* 0x0000cb0000037a02 */ /* 0x000fc80000000f00 */
[----:B------:R-:W-:-:S13]  /*aed0*/  ISETP.NE.AND P0, PT, R3, 0x1, PT ;  /* 0x000000010300780c */ /* 0x000fda0003f05270 */
[----:B------:R-:W-:-:S05]  /*aee0*/  @P0 IMAD.HI.U32 R3, R0, c[0x0][0x330], RZ ;  /* 0x0000cc0000030a27 */ /* 0x000fca00078e00ff */
[----:B------:R-:W-:Y:S02]  /*aef0*/  @P0 SHF.R.U32.HI R0, RZ, c[0x0][0x334], R3 ;  /* 0x0000cd00ff000a19 */ /* 0x000fe40000011603 */
.L_x_1701:
[----:B------:R-:W-:Y:S05]  /*af00*/  BSYNC B0 ;  /* 0x0000000000007941 */ /* 0x000fea0003800000 */
.L_x_1699:
[----:B------:R-:W-:-:S05]  /*af10*/  IMAD R0, R0, c[0x0][0x32c], RZ ;  /* 0x0000cb0000007a24 */ /* 0x000fca00078e02ff */
[----:B------:R-:W-:-:S04]  /*af20*/  IMNMX R2, R2, R0, !PT ;  /* 0x0000000002027217 */ /* 0x000fc80007800200 */
.L_x_1698:
        /* <DEDUP_REMOVED lines=10> */
.L_x_1703:
[----:B------:R-:W-:Y:S01]  /*afd0*/  ISETP.GT.AND P0, PT, R228, R220, PT ;  /* 0x000000dce400720c */ /* 0x000fe20003f04270 */
[----:B------:R-:W-:Y:S04]  /*afe0*/  DEPBAR.LE SB0, 0x0 ;  /* 0x000080000000791a */ /* 0x000fe80000000000 */
[----:B------:R-:W-:Y:S01]  /*aff0*/  WARPSYNC 0xffffffff ;  /* 0xffffffff00007948 */ /* 0x000fe20003800000 */
[----:B------:R-:W-:Y:S07]  /*b000*/  BAR.SYNC.DEFER_BLOCKING 0x0 ;  /* 0x0000000000007b1d */ /* 0x000fee0000010000 */
[----:B------:R-:W-:Y:S01]  /*b010*/  @!P0 SHF.R.S32.HI R0, RZ, 0x1f, R220 ;  /* 0x0000001fff008819 */ /* 0x000fe200000114dc */
[----:B------:R-:W-:Y:S01]  /*b020*/  @!P0 IMAD.WIDE.U32 R4, R220, c[0x0][0x208], RZ ;  /* 0x00008200dc048a25 */ /* 0x000fe200078e00ff */
[----:B------:R-:W-:Y:S02]  /*b030*/  @!P0 IADD3 R10, P1, R232, 0x40, RZ ;  /* 0x00000040e80a8810 */ /* 0x000fe40007f3e0ff */
[----:B------:R-:W-:Y:S01]  /*b040*/  @!P0 MOV R3, c[0x0][0x208] ;  /* 0x0000820000038a02 */ /* 0x000fe20000000f00 */
[----:B------:R-:W-:Y:S01]  /*b050*/  @!P0 IMAD R0, R0, c[0x0][0x208], RZ ;  /* 0x0000820000008a24 */ /* 0x000fe200078e02ff */
[----:B------:R-:W-:Y:S02]  /*b060*/  @!P0 SHF.L.U32 R2, R4, 0x6, RZ ;  /* 0x0000000604028819 */ /* 0x000fe400000006ff */
[----:B------:R-:W-:Y:S01]  /*b070*/  @!P0 IADD3.X R11, RZ, R234, RZ, P1, !PT ;  /* 0x000000eaff0b8210 */ /* 0x000fe20000ffe4ff */
[----:B------:R-:W-:Y:S05]  /*b080*/  @!P0 IMAD R0, R220, c[0x0][0x20c], R0 ;  /* 0x00008300dc008a24 */ /* 0x000fea00078e0200 */
[----:B------:R-:W-:Y:S02]  /*b090*/  @!P0 IADD3 R0, R5, R0, RZ ;  /* 0x0000000005008210 */ /* 0x000fe40007ffe0ff */
[----:B------:R-:W-:Y:S01]  /*b0a0*/  @!P0 MOV R5, c[0x0][0x20c] ;  /* 0x0000830000058a02 */ /* 0x000fe20000000f00 */
[----:B------:R-:W-:Y:S01]  /*b0b0*/  LDSM.16.M88.4 R32, [R198] ;  /* 0x00000000c620783b */ /* 0x000fe20000000200 */
[----:B------:R-:W-:Y:S02]  /*b0c0*/  @!P0 SHF.L.U64.HI R0, R4, 0x6, R0 ;  /* 0x0000000604008819 */ /* 0x000fe40000010200 */
[C---:B------:R-:W-:Y:S04]  /*b0d0*/  @!P0 LEA R4, P1, R3.reuse, R2, 0x5 ;  /* 0x0000000203048211 */ /* 0x040fe800078228ff */
[----:B------:R-:W-:Y:S01]  /*b0e0*/  @!P0 LEA.HI.X R3, R3, R0, R5, 0x5, P1 ;  /* 0x0000000003038211 */ /* 0x000fe200008f2c05 */
[----:B------:R-:W-:Y:S01]  /*b0f0*/  LDSM.16.M88.4 R16, [R159+0x800] ;  /* 0x000800009f10783b */ /* 0x000fe20000000200 */
[----:B------:R-:W-:Y:S04]  /*b100*/  @!P0 IADD3 R5, P1, R2, R232, RZ ;  /* 0x000000e802058210 */ /* 0x000fe80007f3e0ff */
[----:B------:R-:W-:Y:S02]  /*b110*/  @!P0 IADD3.X R7, R0, R234, RZ, P1, !PT ;  /* 0x000000ea00078210 */ /* 0x000fe40000ffe4ff */
[----:B------:R-:W-:Y:S01]  /*b120*/  @!P0 IADD3 R6, P1, R2, R10, RZ ;  /* 0x0000000a02068210 */ /* 0x000fe20007f3e0ff */
[----:B------:R-:W-:Y:S03]  /*b130*/  LDSM.16.M88.4 R24, [R159+0x1000] ;  /* 0x001000009f18783b */ /* 0x000fe60000000200 */
[----:B------:R-:W-:Y:S02]  /*b140*/  @!P0 IADD3.X R8, R0, R11, RZ, P1, !PT ;  /* 0x0000000b00088210 */ /* 0x000fe40000ffe4ff */
[C---:B------:R-:W-:Y:S02]  /*b150*/  @!P0 LEA R30, P1, R5.reuse, c[0x0][0x1f8], 0x1 ;  /* 0x00007e00051e8a11 */ /* 0x040fe400078208ff */
[----:B------:R-:W-:Y:S02]  /*b160*/  LDSM.16.M88.4 R168, [R159+0x1800] ;  /* 0x001800009fa8783b */ /* 0x000fe40000000200 */
[----:B------:R-:W-:Y:S02]  /*b170*/  @!P0 LEA.HI.X R31, R5, c[0x0][0x1fc], R7, 0x1, P1 ;  /* 0x00007f00051f8a11 */ /* 0x000fe400008f0c07 */
[C---:B------:R-:W-:Y:S03]  /*b180*/  @!P0 LEA R28, P1, R6.reuse, c[0x0][0x1f8], 0x1 ;  /* 0x00007e00061c8a11 */ /* 0x040fe600078208ff */
[----:B------:R-:W-:Y:S01]  /*b190*/  LDSM.16.M88.4 R172, [R199] ;  /* 0x00000000c7ac783b */ /* 0x000fe20000000200 */
[----:B------:R-:W-:Y:S02]  /*b1a0*/  @!P0 LEA.HI.X R29, R6, c[0x0][0x1fc], R8, 0x1, P1 ;  /* 0x00007f00061d8a11 */ /* 0x000fe400008f0c08 */
[----:B------:R-:W-:Y:S04]  /*b1b0*/  @!P0 IADD3 R6, P1, R232, 0x80, RZ ;  /* 0x00000080e8068810 */ /* 0x000fe80007f3e0ff */
[----:B------:R-:W-:Y:S01]  /*b1c0*/  @!P0 IADD3.X R8, RZ, R234, RZ, P1, !PT ;  /* 0x000000eaff088210 */ /* 0x000fe20000ffe4ff */
[----:B------:R-:W-:Y:S01]  /*b1d0*/  LDSM.16.M88.4 R176, [R202] ;  /* 0x00000000cab0783b */ /* 0x000fe20000000200 */
[----:B------:R-:W-:Y:S04]  /*b1e0*/  @!P0 IADD3 R5, P1, R2, R6, RZ ;  /* 0x0000000602058210 */ /* 0x000fe80007f3e0ff */
[----:B------:R-:W-:Y:S02]  /*b1f0*/  @!P0 IADD3.X R7, R0, R8, RZ, P1, !PT ;  /* 0x0000000800078210 */ /* 0x000fe40000ffe4ff */
[C---:B------:R-:W-:Y:S01]  /*b200*/  @!P0 LEA R14, P1, R5.reuse, c[0x0][0x1f8], 0x1 ;  /* 0x00007e00050e8a11 */ /* 0x040fe200078208ff */
[----:B------:R-:W-:Y:S03]  /*b210*/  LDSM.16.M88.4 R180, [R217] ;  /* 0x00000000d9b4783b */ /* 0x000fe60000000200 */
[----:B------:R-:W-:Y:S02]  /*b220*/  @!P0 LEA.HI.X R15, R5, c[0x0][0x1fc], R7, 0x1, P1 ;  /* 0x00007f00050f8a11 */ /* 0x000fe400008f0c07 */
[----:B------:R-:W-:Y:S02]  /*b230*/  @!P0 IADD3 R7, P1, R232, 0xc0, RZ ;  /* 0x000000c0e8078810 */ /* 0x000fe40007f3e0ff */
[----:B------:R-:W-:Y:S02]  /*b240*/  LDSM.16.M88.4 R184, [R216] ;  /* 0x00000000d8b8783b */ /* 0x000fe40000000200 */
[----:B------:R-:W-:Y:S02]  /*b250*/  @!P0 IADD3.X R9, RZ, R234, RZ, P1, !PT ;  /* 0x000000eaff098210 */ /* 0x000fe40000ffe4ff */
[----:B------:R-:W-:Y:S03]  /*b260*/  @!P0 IADD3 R2, P1, R2, R7, RZ ;  /* 0x0000000702028210 */ /* 0x000fe60007f3e0ff */
[----:B------:R-:W-:Y:S01]  /*b270*/  LDSM.16.M88.4 R188, [R215] ;  /* 0x00000000d7bc783b */ /* 0x000fe20000000200 */
[----:B------:R-:W-:Y:S02]  /*b280*/  @!P0 IADD3.X R0, R0, R9, RZ, P1, !PT ;  /* 0x0000000900008210 */ /* 0x000fe40000ffe4ff */
[C---:B------:R-:W-:Y:S04]  /*b290*/  @!P0 LEA R22, P1, R2.reuse, c[0x0][0x1f8], 0x1 ;  /* 0x00007e0002168a11 */ /* 0x040fe800078208ff */
[----:B------:R-:W-:Y:S02]  /*b2a0*/  @!P0 LEA.HI.X R23, R2, c[0x0][0x1fc], R0, 0x1, P1 ;  /* 0x00007f0002178a11 */ /* 0x000fe400008f0c00 */
[C---:B------:R-:W-:Y:S04]  /*b2b0*/  @!P0 IADD3 R2, P1, R4.reuse, R10, RZ ;  /* 0x0000000a04028210 */ /* 0x040fe80007f3e0ff */
[C---:B------:R-:W-:Y:S02]  /*b2c0*/  @!P0 IADD3.X R11, R3.reuse, R11, RZ, P1, !PT ;  /* 0x0000000b030b8210 */ /* 0x040fe40000ffe4ff */
[C---:B------:R-:W-:Y:S04]  /*b2d0*/  @!P0 IADD3 R5, P1, R4.reuse, R6, RZ ;  /* 0x0000000604058210 */ /* 0x040fe80007f3e0ff */
[C---:B------:R-:W-:Y:S02]  /*b2e0*/  @!P0 IADD3.X R8, R3.reuse, R8, RZ, P1, !PT ;  /* 0x0000000803088210 */ /* 0x040fe40000ffe4ff */
[C---:B------:R-:W-:Y:S04]  /*b2f0*/  @!P0 IADD3 R6, P1, R4.reuse, R7, RZ ;  /* 0x0000000704068210 */ /* 0x040fe80007f3e0ff */
[C---:B------:R-:W-:Y:S02]  /*b300*/  @!P0 IADD3.X R7, R3.reuse, R9, RZ, P1, !PT ;  /* 0x0000000903078210 */ /* 0x040fe40000ffe4ff */
[----:B------:R-:W-:Y:S04]  /*b310*/  @!P0 IADD3 R0, P1, R4, R232, RZ ;  /* 0x000000e804008210 */ /* 0x000fe80007f3e0ff */
[----:B------:R-:W-:Y:S02]  /*b320*/  @!P0 IADD3.X R3, R3, R234, RZ, P1, !PT ;  /* 0x000000ea03038210 */ /* 0x000fe40000ffe4ff */
[C---:B------:R-:W-:Y:S04]  /*b330*/  @!P0 LEA R12, P1, R0.reuse, c[0x0][0x1f8], 0x1 ;  /* 0x00007e00000c8a11 */ /* 0x040fe800078208ff */
[----:B------:R-:W-:Y:S02]  /*b340*/  @!P0 LEA.HI.X R13, R0, c[0x0][0x1fc], R3, 0x1, P1 ;  /* 0x00007f00000d8a11 */ /* 0x000fe400008f0c03 */
[C---:B------:R-:W-:Y:S04]  /*b350*/  @!P0 LEA R20, P1, R2.reuse, c[0x0][0x1f8], 0x1 ;  /* 0x00007e0002148a11 */ /* 0x040fe800078208ff */
[----:B------:R-:W-:Y:S02]  /*b360*/  @!P0 LEA.HI.X R21, R2, c[0x0][0x1fc], R11, 0x1, P1 ;  /* 0x00007f0002158a11 */ /* 0x000fe400008f0c0b */
[C---:B------:R-:W-:Y:S04]  /*b370*/  @!P0 LEA R2, P1, R5.reuse, c[0x0][0x1f8], 0x1 ;  /* 0x00007e0005028a11 */ /* 0x040fe800078208ff */
[----:B------:R-:W-:Y:S02]  /*b380*/  @!P0 LEA.HI.X R3, R5, c[0x0][0x1fc], R8, 0x1, P1 ;  /* 0x00007f0005038a11 */ /* 0x000fe400008f0c08 */
[----:B------:R-:W1:Y:S01]  /*b390*/  LDSM.16.M88.4 R8, [R159] ;  /* 0x000000009f08783b */ /* 0x000e620000000200 */
[C---:B------:R-:W-:Y:S04]  /*b3a0*/  @!P0 LEA R218, P1, R6.reuse, c[0x0][0x1f8], 0x1 ;  /* 0x00007e0006da8a11 */ /* 0x040fe800078208ff */
[----:B------:R-:W-:Y:S02]  /*b3b0*/  @!P0 LEA.HI.X R219, R6, c[0x0][0x1fc], R7, 0x1, P1 ;  /* 0x00007f0006db8a11 */ /* 0x000fe400008f0c07 */
[----:B------:R-:W-:Y:S01]  /*b3c0*/  @!PT LDS RZ, [RZ] ;  /* 0x00000000fffff984 */ /* 0x000fe20000000800 */
[----:B------:R-:W-:Y:S01]  /*b3d0*/  @!PT LDS RZ, [RZ] ;  /* 0x00000000fffff984 */ /* 0x000fe20000000800 */
[----:B------:R-:W-:Y:S01]  /*b3e0*/  @!PT LDS RZ, [RZ] ;  /* 0x00000000fffff984 */ /* 0x000fe20000000800 */
[----:B------:R2:W-:Y:S07]  /*b3f0*/  @!P0 LDGSTS.E.BYPASS.LTC128B.128 [R223+0x100], [R30.64], !P5 ;  /* 0x001000001edf8fae */ /* 0x0005ee000e901d46 */
[----:B------:R2:W-:Y:S07]  /*b400*/  @!P0 LDGSTS.E.BYPASS.LTC128B.128 [R223+0x2100], [R28.64], !P4 ;  /* 0x021000001cdf8fae */ /* 0x0005ee000e101d46 */
[----:B------:R3:W-:Y:S07]  /*b410*/  @!P0 LDGSTS.E.BYPASS.LTC128B.128 [R223+0x4100], [R14.64], !P3 ;  /* 0x041000000edf8fae */ /* 0x0007ee000d901d46 */
[----:B------:R4:W-:Y:S07]  /*b420*/  @!P0 LDGSTS.E.BYPASS.LTC128B.128 [R223+0x6100], [R22.64], !P2 ;  /* 0x0610000016df8fae */ /* 0x0009ee000d101d46 */
[----:B------:R3:W-:Y:S01]  /*b430*/  @!P0 LDGSTS.E.BYPASS.LTC128B.128 [R223+0x1100], [R12.64], !P5 ;  /* 0x011000000cdf8fae */ /* 0x0007e2000e901d46 */
[C---:B-1----:R-:W-:Y:S06]  /*b440*/  HMMA.16816.F32.BF16 R4, R32.reuse, R8, RZ ;  /* 0x000000082004723c */ /* 0x042fec00000418ff */
[----:B------:R4:W-:Y:S02]  /*b450*/  @!P0 LDGSTS.E.BYPASS.LTC128B.128 [R223+0x3100], [R20.64], !P4 ;  /* 0x0310000014df8fae */ /* 0x0009e4000e101d46 */
[C---:B------:R-:W-:Y:S05]  /*b460*/  HMMA.16816.F32.BF16 R8, R32.reuse, R10, RZ ;  /* 0x0000000a2008723c */ /* 0x040fea00000418ff */
[----:B------:R1:W-:Y:S07]  /*b470*/  @!P0 LDGSTS.E.BYPASS.LTC128B.128 [R223+0x5100], [R2.64], !P3 ;  /* 0x0510000002df8fae */ /* 0x0003ee000d901d46 */
[----:B------:R5:W-:Y:S01]  /*b480*/  @!P0 LDGSTS.E.BYPASS.LTC128B.128 [R223+0x7100], [R218.64], !P2 ;  /* 0x07100000dadf8fae */ /* 0x000be2000d101d46 */
[C---:B------:R-:W-:Y:S01]  /*b490*/  ISETP.GT.AND P0, PT, R220.reuse, R228, PT ;  /* 0x000000e4dc00720c */ /* 0x040fe20003f04270 */
[C---:B---3--:R-:W-:Y:S05]  /*b4a0*/  HMMA.16816.F32.BF16 R12, R32.reuse, R16, RZ ;  /* 0x00000010200c723c */ /* 0x048fea00000418ff */
[----:B------:R-:W0:Y:S03]  /*b4b0*/  LDGDEPBAR ;  /* 0x00000000000079af */ /* 0x000e260000000000 */
[C---:B------:R-:W-:Y:S08]  /*b4c0*/  HMMA.16816.F32.BF16 R16, R32.reuse, R18, RZ ;  /* 0x000000122010723c */ /* 0x040ff000000418ff */
[C---:B----4-:R-:W-:Y:S01]  /*b4d0*/  HMMA.16816.F32.BF16 R20, R32.reuse, R24, RZ ;  /* 0x000000182014723c */ /* 0x050fe200000418ff */
[----:B-----5:R-:W-:Y:S07]  /*b4e0*/  IADD3 R218, R220, -0x1, RZ ;  /* 0xffffffffdcda7810 */ /* 0x020fee0007ffe0ff */
[C---:B------:R-:W-:Y:S01]  /*b4f0*/  HMMA.16816.F32.BF16 R24, R32.reuse, R26, RZ ;  /* 0x0000001a2018723c */ /* 0x040fe200000418ff */
[----:B------:R-:W-:Y:S03]  /*b500*/  @P0 SHF.R.S32.HI R0, RZ, 0x1f, R218 ;  /* 0x0000001fff000819 */ /* 0x000fe600000114da */
[----:B-1----:R-:W-:Y:S04]  /*b510*/  @P0 IMAD.WIDE.U32 R2, R218, c[0x0][0x1e0], RZ ;  /* 0x00007800da020a25 */ /* 0x002fe800078e00ff */
[C---:B--2---:R-:W-:Y:S01]  /*b520*/  HMMA.16816.F32.BF16 R28, R32.reuse, R168, RZ ;  /* 0x000000a8201c723c */ /* 0x044fe200000418ff */
[----:B------:R-:W-:Y:S03]  /*b530*/  @P0 SHF.L.U32 R156, R2, 0x6, RZ ;  /* 0x00000006029c0819 */ /* 0x000fe600000006ff */
[----:B------:R-:W-:Y:S04]  /*b540*/  @P0 IMAD R0, R0, c[0x0][0x1e0], RZ ;  /* 0x0000780000000a24 */ /* 0x000fe800078e02ff */
[----:B------:R-:W-:Y:S01]  /*b550*/  HMMA.16816.F32.BF16 R32, R32, R170, RZ ;  /* 0x000000aa2020723c */ /* 0x000fe200000418ff */
[----:B------:R-:W-:Y:S03]  /*b560*/  LDSM.16.M88.4 R168, [R201] ;  /* 0x00000000c9a8783b */ /* 0x000fe60000000200 */
[----:B------:R-:W-:Y:S04]  /*b570*/  @P0 IMAD R0, R218, c[0x0][0x1e4], R0 ;  /* 0x00007900da000a24 */ /* 0x000fe800078e0200 */
[C---:B------:R-:W-:Y:S05]  /*b580*/  HMMA.16816.F32.BF16 R4, R172.reuse, R176, R4 ;  /* 0x000000b0ac04723c */ /* 0x040fea0000041804 */
[----:B------:R-:W-:Y:S02]  /*b590*/  @P0 IADD3 R0, R3, R0, RZ ;  /* 0x0000000003000210 */ /* 0x000fe40007ffe0ff */
[----:B------:R-:W-:Y:S01]  /*b5a0*/  @P0 MOV R3, c[0x0][0x1e4] ;  /* 0x0000790000030a02 */ /* 0x000fe20000000f00 */
[C---:B------:R-:W-:Y:S04]  /*b5b0*/  HMMA.16816.F32.BF16 R8, R172.reuse, R178, R8 ;  /* 0x000000b2ac08723c */ /* 0x040fe80000041808 */
[----:B------:R-:W-:Y:S02]  /*b5c0*/  @P0 SHF.L.U64.HI R176, R2, 0x6, R0 ;  /* 0x0000000602b00819 */ /* 0x000fe40000010200 */
[----:B------:R-:W-:Y:S02]  /*b5d0*/  @P0 IADD3 R0, P1, R156, R230, RZ ;  /* 0x000000e69c000210 */ /* 0x000fe40007f3e0ff */
[C---:B------:R-:W-:Y:S04]  /*b5e0*/  HMMA.16816.F32.BF16 R12, R172.reuse, R180, R12 ;  /* 0x000000b4ac0c723c */ /* 0x040fe8000004180c */
[-C--:B------:R-:W-:Y:S02]  /*b5f0*/  @P0 IADD3.X R2, R176, R229.reuse, RZ, P1, !PT ;  /* 0x000000e5b0020210 */ /* 0x080fe40000ffe4ff */
[C---:B------:R-:W-:Y:S02]  /*b600*/  @P0 LEA R226, P1, R0.reuse, c[0x0][0x1c8], 0x1 ;  /* 0x0000720000e20a11 */ /* 0x040fe400078208ff */
[C---:B------:R-:W-:Y:S04]  /*b610*/  HMMA.16816.F32.BF16 R16, R172.reuse, R182, R16 ;  /* 0x000000b6ac10723c */ /* 0x040fe80000041810 */
[----:B------:R-:W-:Y:S02]  /*b620*/  @P0 LEA.HI.X R227, R0, c[0x0][0x1cc], R2, 0x1, P1 ;  /* 0x0000730000e30a11 */ /* 0x000fe400008f0c02 */
[----:B------:R-:W-:Y:S02]  /*b630*/  @P0 IADD3 R180, P1, R230, 0x40, RZ ;  /* 0x00000040e6b40810 */ /* 0x000fe40007f3e0ff */
[C---:B------:R-:W-:Y:S04]  /*b640*/  HMMA.16816.F32.BF16 R20, R172.reuse, R184, R20 ;  /* 0x000000b8ac14723c */ /* 0x040fe80000041814 */
[----:B------:R-:W-:Y:S02]  /*b650*/  @P0 IADD3.X R181, RZ, R229, RZ, P1, !PT ;  /* 0x000000e5ffb50210 */ /* 0x000fe40000ffe4ff */
[----:B------:R-:W-:Y:S02]  /*b660*/  @P0 IADD3 R0, P1, R156, R180, RZ ;  /* 0x000000b49c000210 */ /* 0x000fe40007f3e0ff */
[C---:B------:R-:W-:Y:S04]  /*b670*/  HMMA.16816.F32.BF16 R24, R172.reuse, R186, R24 ;  /* 0x000000baac18723c */ /* 0x040fe80000041818 */
[----:B------:R-:W-:Y:S02]  /*b680*/  @P0 IADD3.X R2, R176, R181, RZ, P1, !PT ;  /* 0x000000b5b0020210 */ /* 0x000fe40000ffe4ff */
[C---:B------:R-:W-:Y:S02]  /*b690*/  @P0 LEA R224, P1, R0.reuse, c[0x0][0x1c8], 0x1 ;  /* 0x0000720000e00a11 */ /* 0x040fe400078208ff */
[C---:B------:R-:W-:Y:S04]  /*b6a0*/  HMMA.16816.F32.BF16 R28, R172.reuse, R188, R28 ;  /* 0x000000bcac1c723c */ /* 0x040fe8000004181c */
[----:B------:R-:W-:Y:S02]  /*b6b0*/  @P0 LEA.HI.X R225, R0, c[0x0][0x1cc], R2, 0x1, P1 ;  /* 0x0000730000e10a11 */ /* 0x000fe400008f0c02 */
[----:B------:R-:W-:Y:S02]  /*b6c0*/  @P0 IADD3 R178, P1, R230, 0x80, RZ ;  /* 0x00000080e6b20810 */ /* 0x000fe40007f3e0ff */
[----:B------:R-:W-:Y:S01]  /*b6d0*/  HMMA.16816.F32.BF16 R32, R172, R190, R32 ;  /* 0x000000beac20723c */ /* 0x000fe20000041820 */
[----:B------:R-:W1:Y:S03]  /*b6e0*/  LDSM.16.M88.4 R172, [R197] ;  /* 0x00000000c5ac783b */ /* 0x000e660000000200 */
[----:B------:R-:W-:Y:S02]  /*b6f0*/  @P0 IADD3.X R179, RZ, R229, RZ, P1, !PT ;  /* 0x000000e5ffb30210 */ /* 0x000fe40000ffe4ff */
[----:B------:R-:W-:Y:S06]  /*b700*/  @P0 IADD3 R0, P1, R156, R178, RZ ;  /* 0x000000b29c000210 */ /* 0x000fec0007f3e0ff */
[----:B------:R-:W-:Y:S02]  /*b710*/  @P0 IADD3.X R2, R176, R179, RZ, P1, !PT ;  /* 0x000000b3b0020210 */ /* 0x000fe40000ffe4ff */
[C---:B------:R-:W-:Y:S04]  /*b720*/  @P0 LEA R184, P1, R0.reuse, c[0x0][0x1c8], 0x1 ;  /* 0x0000720000b80a11 */ /* 0x040fe800078208ff */
[----:B------:R-:W-:Y:S02]  /*b730*/  @P0 LEA.HI.X R185, R0, c[0x0][0x1cc], R2, 0x1, P1 ;  /* 0x0000730000b90a11 */ /* 0x000fe400008f0c02 */
[----:B------:R-:W-:Y:S04]  /*b740*/  @P0 MOV R0, c[0x0][0x1e0] ;  /* 0x0000780000000a02 */ /* 0x000fe80000000f00 */
[C---:B------:R-:W-:Y:S04]  /*b750*/  @P0 LEA R2, P1, R0.reuse, R156, 0x5 ;  /* 0x0000009c00020211 */ /* 0x040fe800078228ff */
[----:B------:R-:W-:Y:S02]  /*b760*/  @P0 LEA.HI.X R0, R0, R176, R3, 0x5, P1 ;  /* 0x000000b000000211 */ /* 0x000fe400008f2c03 */
[----:B------:R-:W-:Y:S01]  /*b770*/  @P0 IADD3 R3, P1, R230, 0xc0, RZ ;  /* 0x000000c0e6030810 */ /* 0x000fe20007f3e0ff */
        /* <DEDUP_REMOVED lines=11> */
[----:B------:R-:W-:Y:S07]  /*b830*/  LDSM.16.M88.4 R168, [R200] ;  /* 0x00000000c8a8783b */ /* 0x000fee0000000200 */
[----:B------:R-:W1:Y:S02]  /*b840*/  LDSM.16.M88.4 R172, [R194] ;  /* 0x00000000c2ac783b */ /* 0x000e640000000200 */
        /* <DEDUP_REMOVED lines=11> */
[----:B------:R-:W-:Y:S07]  /*b900*/  LDSM.16.M88.4 R168, [R198+0x4000] ;  /* 0x00400000c6a8783b */ /* 0x000fee0000000200 */
[----:B------:R-:W1:Y:S02]  /*b910*/  LDSM.16.M88.4 R172, [R159+0x2000] ;  /* 0x002000009fac783b */ /* 0x000e640000000200 */
        /* <DEDUP_REMOVED lines=12> */
[----:B------:R-:W1:Y:S02]  /*b9e0*/  LDSM.16.M88.4 R172, [R214] ;  /* 0x00000000d6ac783b */ /* 0x000e640000000200 */
        /* <DEDUP_REMOVED lines=138> */
[----:B------:R-:W1:Y:S01]  /*c290*/  LDSM.16.M88.4 R172, [R194+0x7800] ;  /* 0x00780000c2ac783b */ /* 0x000e620000000200 */
[----:B------:R-:W-:Y:S06]  /*c2a0*/  DEPBAR.LE SB0, 0x0 ;  /* 0x000080000000791a */ /* 0x000fec0000000000 */
[----:B------:R-:W-:Y:S07]  /*c2b0*/  BAR.SYNC.DEFER_BLOCKING 0x0 ;  /* 0x0000000000007b1d */ /* 0x000fee0000010000 */
[----:B------:R-:W-:Y:S01]  /*c2c0*/  @!PT LDS RZ, [RZ] ;  /* 0x00000000fffff984 */ /* 0x000fe20000000800 */
[----:B------:R-:W-:Y:S01]  /*c2d0*/  @!PT LDS RZ, [RZ] ;  /* 0x00000000fffff984 */ /* 0x000fe20000000800 */
[----:B------:R-:W-:Y:S01]  /*c2e0*/  @!PT LDS RZ, [RZ] ;  /* 0x00000000fffff984 */ /* 0x000fe20000000800 */
[----:B------:R2:W-:Y:S07]  /*c2f0*/  @P0 LDGSTS.E.BYPASS.LTC128B.128 [R223+0x8100], [R226.64], !P5 ;  /* 0x08100000e2df0fae */ /* 0x0005ee000e901d46 */
[----:B------:R2:W-:Y:S01]  /*c300*/  @P0 LDGSTS.E.BYPASS.LTC128B.128 [R223+0xa100], [R224.64], !P4 ;  /* 0x0a100000e0df0fae */ /* 0x0005e2000e101d46 */
[C---:B-1----:R-:W-:Y:S06]  /*c310*/  HMMA.16816.F32.BF16 R28, R168.reuse, R172, R28 ;  /* 0x000000aca81c723c */ /* 0x042fec000004181c */
[----:B------:R1:W-:Y:S02]  /*c320*/  @P0 LDGSTS.E.BYPASS.LTC128B.128 [R223+0xc100], [R184.64], !P3 ;  /* 0x0c100000b8df0fae */ /* 0x0003e4000d901d46 */
[----:B------:R-:W-:Y:S07]  /*c330*/  HMMA.16816.F32.BF16 R32, R168, R174, R32 ;  /* 0x000000aea820723c */ /* 0x000fee0000041820 */
[----:B------:R-:W-:Y:S02]  /*c340*/  @P0 IADD3.X R168, RZ, R229, RZ, P1, !PT ;  /* 0x000000e5ffa80210 */ /* 0x000fe40000ffe4ff */
[----:B------:R-:W-:Y:S04]  /*c350*/  @P0 IADD3 R156, P1, R156, R3, RZ ;  /* 0x000000039c9c0210 */ /* 0x000fe80007f3e0ff */
[----:B------:R-:W-:Y:S02]  /*c360*/  @P0 IADD3.X R169, R176, R168, RZ, P1, !PT ;  /* 0x000000a8b0a90210 */ /* 0x000fe40000ffe4ff */
[C---:B------:R-:W-:Y:S04]  /*c370*/  @P0 LEA R176, P1, R156.reuse, c[0x0][0x1c8], 0x1 ;  /* 0x000072009cb00a11 */ /* 0x040fe800078208ff */
[----:B------:R-:W-:Y:S02]  /*c380*/  @P0 LEA.HI.X R177, R156, c[0x0][0x1cc], R169, 0x1, P1 ;  /* 0x000073009cb10a11 */ /* 0x000fe400008f0ca9 */
[----:B------:R-:W-:Y:S03]  /*c390*/  @P0 IADD3 R156, P1, R2, R180, RZ ;  /* 0x000000b4029c0210 */ /* 0x000fe60007f3e0ff */
[----:B------:R3:W-:Y:S01]  /*c3a0*/  @P0 LDGSTS.E.BYPASS.LTC128B.128 [R223+0xe100], [R176.64], !P2 ;  /* 0x0e100000b0df0fae */ /* 0x0007e2000d101d46 */
[----:B------:R-:W-:Y:S02]  /*c3b0*/  @P0 IADD3.X R170, R0, R181, RZ, P1, !PT ;  /* 0x000000b500aa0210 */ /* 0x000fe40000ffe4ff */
[----:B------:R-:W-:Y:S04]  /*c3c0*/  @P0 IADD3 R169, P1, R2, R178, RZ ;  /* 0x000000b202a90210 */ /* 0x000fe80007f3e0ff */
[----:B------:R-:W-:Y:S02]  /*c3d0*/  @P0 IADD3.X R171, R0, R179, RZ, P1, !PT ;  /* 0x000000b300ab0210 */ /* 0x000fe40000ffe4ff */
[----:B------:R-:W-:Y:S04]  /*c3e0*/  @P0 IADD3 R3, P1, R2, R3, RZ ;  /* 0x0000000302030210 */ /* 0x000fe80007f3e0ff */
[----:B------:R-:W-:Y:S02]  /*c3f0*/  @P0 IADD3.X R178, R0, R168, RZ, P1, !PT ;  /* 0x000000a800b20210 */ /* 0x000fe40000ffe4ff */
[----:B------:R-:W-:Y:S04]  /*c400*/  @P0 IADD3 R2, P1, R2, R230, RZ ;  /* 0x000000e602020210 */ /* 0x000fe80007f3e0ff */
[----:B------:R-:W-:Y:S02]  /*c410*/  @P0 IADD3.X R0, R0, R229, RZ, P1, !PT ;  /* 0x000000e500000210 */ /* 0x000fe40000ffe4ff */
[C---:B------:R-:W-:Y:S04]  /*c420*/  @P0 LEA R174, P1, R2.reuse, c[0x0][0x1c8], 0x1 ;  /* 0x0000720002ae0a11 */ /* 0x040fe800078208ff */
[----:B------:R-:W-:Y:S02]  /*c430*/  @P0 LEA.HI.X R175, R2, c[0x0][0x1cc], R0, 0x1, P1 ;  /* 0x0000730002af0a11 */ /* 0x000fe400008f0c00 */
[----:B------:R-:W-:Y:S02]  /*c440*/  FMNMX.FTZ R0, R4, R157, !PT ;  /* 0x0000009d04007209 */ /* 0x000fe40007810000 */
[----:B------:R-:W-:Y:S01]  /*c450*/  FMNMX.FTZ R2, R6, R158, !PT ;  /* 0x0000009e06027209 */ /* 0x000fe20007810000 */
[----:B------:R4:W-:Y:S01]  /*c460*/  @P0 LDGSTS.E.BYPASS.LTC128B.128 [R223+0x9100], [R174.64], !P5 ;  /* 0x09100000aedf0fae */ /* 0x0009e2000e901d46 */
        /* <DEDUP_REMOVED lines=17> */
[----:B------:R-:W-:Y:S02]  /*c580*/  @P0 LEA R172, P1, R156, c[0x0][0x1c8], 0x1 ;  /* 0x000072009cac0a11 */ /* 0x000fe400078208ff */
[----:B------:R-:W-:Y:S02]  /*c590*/  FMNMX.FTZ R0, R24, R0, !PT ;  /* 0x0000000018007209 */ /* 0x000fe40007810000 */
[----:B------:R-:W-:Y:S02]  /*c5a0*/  FMNMX.FTZ R2, R23, R2, !PT ;  /* 0x0000000217027209 */ /* 0x000fe40007810000 */
[----:B------:R-:W-:Y:S02]  /*c5b0*/  FMNMX.FTZ R0, R25, R0, !PT ;  /* 0x0000000019007209 */ /* 0x000fe40007810000 */
[----:B------:R-:W-:Y:S02]  /*c5c0*/  @P0 LEA.HI.X R173, R156, c[0x0][0x1cc], R170, 0x1, P1 ;  /* 0x000073009cad0a11 */ /* 0x000fe400008f0caa */
[C---:B------:R-:W-:Y:S02]  /*c5d0*/  @P0 LEA R170, P1, R169.reuse, c[0x0][0x1c8], 0x1 ;  /* 0x00007200a9aa0a11 */ /* 0x040fe400078208ff */
[----:B------:R-:W-:Y:S01]  /*c5e0*/  FMNMX.FTZ R0, R28, R0, !PT ;  /* 0x000000001c007209 */ /* 0x000fe20007810000 */
[----:B------:R4:W-:Y:S01]  /*c5f0*/  @P0 LDGSTS.E.BYPASS.LTC128B.128 [R223+0xb100], [R172.64], !P4 ;  /* 0x0b100000acdf0fae */ /* 0x0009e2000e101d46 */
[----:B------:R-:W-:Y:S02]  /*c600*/  FMNMX.FTZ R2, R26, R2, !PT ;  /* 0x000000021a027209 */ /* 0x000fe40007810000 */
[----:B------:R-:W-:Y:S02]  /*c610*/  @P0 LEA.HI.X R171, R169, c[0x0][0x1cc], R171, 0x1, P1 ;  /* 0x00007300a9ab0a11 */ /* 0x000fe400008f0cab */
[----:B------:R-:W-:Y:S02]  /*c620*/  @P0 LEA R168, P1, R3, c[0x0][0x1c8], 0x1 ;  /* 0x0000720003a80a11 */ /* 0x000fe400078208ff */
[----:B------:R-:W-:Y:S01]  /*c630*/  FMNMX.FTZ R0, R29, R0, !PT ;  /* 0x000000001d007209 */ /* 0x000fe20007810000 */
[----:B------:R5:W-:Y:S01]  /*c640*/  @P0 LDGSTS.E.BYPASS.LTC128B.128 [R223+0xd100], [R170.64], !P3 ;  /* 0x0d100000aadf0fae */ /* 0x000be2000d901d46 */
[----:B------:R-:W-:Y:S02]  /*c650*/  FMNMX.FTZ R2, R27, R2, !PT ;  /* 0x000000021b027209 */ /* 0x000fe40007810000 */
[----:B------:R-:W-:Y:S02]  /*c660*/  @P0 LEA.HI.X R169, R3, c[0x0][0x1cc], R178, 0x1, P1 ;  /* 0x0000730003a90a11 */ /* 0x000fe400008f0cb2 */
[----:B------:R-:W-:Y:S02]  /*c670*/  FMNMX.FTZ R3, R32, R0, !PT ;  /* 0x0000000020037209 */ /* 0x000fe40007810000 */
[----:B------:R-:W-:Y:S01]  /*c680*/  FMNMX.FTZ R2, R30, R2, !PT ;  /* 0x000000021e027209 */ /* 0x000fe20007810000 */
[----:B------:R5:W-:Y:S01]  /*c690*/  @P0 LDGSTS.E.BYPASS.LTC128B.128 [R223+0xf100], [R168.64], !P2 ;  /* 0x0f100000a8df0fae */ /* 0x000be2000d101d46 */
[----:B------:R-:W-:Y:S02]  /*c6a0*/  FMNMX.FTZ R3, R33, R3, !PT ;  /* 0x0000000321037209 */ /* 0x000fe40007810000 */
[----:B------:R-:W-:Y:S02]  /*c6b0*/  FMNMX.FTZ R0, R31, R2, !PT ;  /* 0x000000021f007209 */ /* 0x000fe40007810000 */
[----:B------:R-:W-:Y:S02]  /*c6c0*/  ISETP.GT.AND P0, PT, R220, R242, PT ;  /* 0x000000f2dc00720c */ /* 0x000fe40003f04270 */
[----:B------:R-:W1:Y:S01]  /*c6d0*/  SHFL.BFLY PT, R156, R3, 0x2, 0x1f ;  /* 0x0c401f00039c7f89 */ /* 0x000e6200000e0000 */
[----:B------:R-:W-:Y:S02]  /*c6e0*/  FMNMX.FTZ R0, R34, R0, !PT ;  /* 0x0000000022007209 */ /* 0x000fe40007810000 */
[----:B------:R-:W-:Y:S02]  /*c6f0*/  MOV R220, R218 ;  /* 0x000000da00dc7202 */ /* 0x000fe40000000f00 */
[----:B------:R-:W-:Y:S02]  /*c700*/  FMNMX.FTZ R0, R35, R0, !PT ;  /* 0x0000000023007209 */ /* 0x000fe40007810000 */
[----:B----4-:R-:W-:Y:S07]  /*c710*/  LDSM.16.MT88.4 R172, [R193] ;  /* 0x00000000c1ac783b */ /* 0x010fee0000004200 */
[----:B------:R-:W4:Y:S07]  /*c720*/  SHFL.BFLY PT, R2, R0, 0x2, 0x1f ;  /* 0x0c401f0000027f89 */ /* 0x000f2e00000e0000 */
[----:B-----5:R-:W-:Y:S01]  /*c730*/  LDSM.16.MT88.4 R168, [R192] ;  /* 0x00000000c0a8783b */ /* 0x020fe20000004200 */
[----:B-1----:R-:W-:Y:S06]  /*c740*/  FMNMX.FTZ R156, R3, R156, !PT ;  /* 0x0000009c039c7209 */ /* 0x002fec0007810000 */
[----:B------:R-:W0:Y:S07]  /*c750*/  LDGDEPBAR ;  /* 0x00000000000079af */ /* 0x000e2e0000000000 */
[----:B------:R-:W1:Y:S01]  /*c760*/  SHFL.BFLY PT, R178, R156, 0x1, 0x1f ;  /* 0x0c201f009cb27f89 */ /* 0x000e6200000e0000 */
[----:B----4-:R-:W-:Y:S06]  /*c770*/  FMNMX.FTZ R0, R0, R2, !PT ;  /* 0x0000000200007209 */ /* 0x010fec0007810000 */
[----:B------:R-:W4:Y:S01]  /*c780*/  SHFL.BFLY PT, R3, R0, 0x1, 0x1f ;  /* 0x0c201f0000037f89 */ /* 0x000f2200000e0000 */
[----:B-1----:R-:W-:Y:S06]  /*c790*/  FMNMX.FTZ R156, R156, R178, !PT ;  /* 0x000000b29c9c7209 */ /* 0x002fec0007810000 */
[----:B---3--:R-:W1:Y:S01]  /*c7a0*/  LDSM.16.MT88.4 R176, [R196] ;  /* 0x00000000c4b0783b */ /* 0x008e620000004200 */
[----:B------:R-:W-:Y:S01]  /*c7b0*/  FADD.FTZ R2, -R156, R157 ;  /* 0x0000009d9c027221 */ /* 0x000fe20000010100 */
[----:B----4-:R-:W-:Y:S03]  /*c7c0*/  FMNMX.FTZ R3, R0, R3, !PT ;  /* 0x0000000300037209 */ /* 0x010fe60007810000 */
[----:B------:R-:W-:Y:S04]  /*c7d0*/  FMUL.FTZ R0, R2, c[0x0][0x2d0] ;  /* 0x0000b40002007a20 */ /* 0x000fe80000410000 */
[----:B------:R3:W4:Y:S01]  /*c7e0*/  MUFU.EX2 R2, R0 ;  /* 0x0000000000027308 */ /* 0x0007220000000800 */
[----:B------:R-:W-:Y:S04]  /*c7f0*/  FMUL.FTZ R157, R3, c[0x0][0x2d0] ;  /* 0x0000b400039d7a20 */ /* 0x000fe80000410000 */
        /* <DEDUP_REMOVED lines=9> */
[----:B------:R-:W-:Y:S01]  /*c890*/  MUFU.EX2 R183, R7 ;  /* 0x0000000700b77308 */ /* 0x000fe20000000800 */
[--C-:B------:R-:W-:Y:S02]  /*c8a0*/  FFMA.FTZ R27, R27, c[0x0][0x2d0], -R157.reuse ;  /* 0x0000b4001b1b7a23 */ /* 0x100fe4000001089d */
[----:B---3--:R-:W-:Y:S02]  /*c8b0*/  FADD.FTZ R0, -R3, R158 ;  /* 0x0000009e03007221 */ /* 0x008fe40000010100 */
[----:B------:R-:W-:Y:S02]  /*c8c0*/  FMUL.FTZ R158, R156, c[0x0][0x2d0] ;  /* 0x0000b4009c9e7a20 */ /* 0x000fe40000410000 */
[----:B------:R-:W-:Y:S02]  /*c8d0*/  FMUL.FTZ R0, R0, c[0x0][0x2d0] ;  /* 0x0000b40000007a20 */ /* 0x000fe40000410000 */
[--C-:B------:R-:W-:Y:S01]  /*c8e0*/  FFMA.FTZ R4, R4, c[0x0][0x2d0], -R158.reuse ;  /* 0x0000b40004047a23 */ /* 0x100fe2000001089e */
[----:B------:R-:W-:Y:S01]  /*c8f0*/  MUFU.EX2 R180, R14 ;  /* 0x0000000e00b47308 */ /* 0x000fe20000000800 */
[--C-:B------:R-:W-:Y:S02]  /*c900*/  FFMA.FTZ R5, R5, c[0x0][0x2d0], -R158.reuse ;  /* 0x0000b40005057a23 */ /* 0x100fe4000001089e */
[C---:B----4-:R-:W-:Y:S02]  /*c910*/  FMUL.FTZ R132, R2.reuse, R132 ;  /* 0x0000008402847220 */ /* 0x050fe40000410000 */
        /* <DEDUP_REMOVED lines=9> */
[----:B------:R-:W4:Y:S01]  /*c9b0*/  MUFU.EX2 R0, R0 ;  /* 0x0000000000007308 */ /* 0x000f220000000800 */
        /* <DEDUP_REMOVED lines=8> */
[--C-:B---3--:R-:W-:Y:S02]  /*ca40*/  FFMA.FTZ R4, R8, c[0x0][0x2d0], -R158.reuse ;  /* 0x0000b40008047a23 */ /* 0x108fe4000001089e */
[C---:B------:R-:W-:Y:S02]  /*ca50*/  FMUL.FTZ R8, R2.reuse, R164 ;  /* 0x000000a402087220 */ /* 0x040fe40000410000 */
[C---:B------:R-:W-:Y:S01]  /*ca60*/  FMUL.FTZ R44, R2.reuse, R44 ;  /* 0x0000002c022c7220 */ /* 0x040fe20000410000 */
[----:B------:R3:W-:Y:S01]  /*ca70*/  MUFU.EX2 R236, R4 ;  /* 0x0000000400ec7308 */ /* 0x0007e20000000800 */
[C---:B------:R-:W-:Y:S02]  /*ca80*/  FMUL.FTZ R45, R2.reuse, R45 ;  /* 0x0000002d022d7220 */ /* 0x040fe40000410000 */
[----:B------:R-:W-:Y:S02]  /*ca90*/  FMUL.FTZ R48, R2, R48 ;  /* 0x0000003002307220 */ /* 0x000fe40000410000 */
[C---:B----4-:R-:W-:Y:S02]  /*caa0*/  FMUL.FTZ R6, R0.reuse, R162 ;  /* 0x000000a200067220 */ /* 0x050fe40000410000 */
[C---:B------:R-:W-:Y:S02]  /*cab0*/  FMUL.FTZ R7, R0.reuse, R163 ;  /* 0x000000a300077220 */ /* 0x040fe40000410000 */
[C---:B------:R-:W-:Y:S02]  /*cac0*/  FMUL.FTZ R134, R0.reuse, R134 ;  /* 0x0000008600867220 */ /* 0x040fe40000410000 */
[C---:B------:R-:W-:Y:S02]  /*cad0*/  FMUL.FTZ R135, R0.reuse, R135 ;  /* 0x0000008700877220 */ /* 0x040fe40000410000 */
[----:B------:R-:W-:Y:S02]  /*cae0*/  FMUL.FTZ R138, R0, R138 ;  /* 0x0000008a008a7220 */ /* 0x000fe40000410000 */
[----:B-----5:R-:W-:Y:S01]  /*caf0*/  FMUL.FTZ R5, R2, R161 ;  /* 0x000000a102057220 */ /* 0x020fe20000410000 */
[----:B------:R-:W-:Y:S01]  /*cb00*/  F2FP.BF16.PACK_AB R161, R183, R182 ;  /* 0x000000b6b7a1723e */ /* 0x000fe200000010ff */
[C---:B------:R-:W-:Y:S02]  /*cb10*/  FMUL.FTZ R139, R0.reuse, R139 ;  /* 0x0000008b008b7220 */ /* 0x040fe40000410000 */
[C---:B------:R-:W-:Y:S02]  /*cb20*/  FMUL.FTZ R142, R0.reuse, R142 ;  /* 0x0000008e008e7220 */ /* 0x040fe40000410000 */
[C---:B------:R-:W-:Y:S02]  /*cb30*/  FMUL.FTZ R143, R0.reuse, R143 ;  /* 0x0000008f008f7220 */ /* 0x040fe40000410000 */
[----:B------:R-:W-:Y:S02]  /*cb40*/  FMUL.FTZ R146, R0, R146 ;  /* 0x0000009200927220 */ /* 0x000fe40000410000 */
[--C-:B---3--:R-:W-:Y:S02]  /*cb50*/  FFMA.FTZ R4, R9, c[0x0][0x2d0], -R158.reuse ;  /* 0x0000b40009047a23 */ /* 0x108fe4000001089e */
[----:B------:R-:W-:Y:S02]  /*cb60*/  FMUL.FTZ R9, R2, R165 ;  /* 0x000000a502097220 */ /* 0x000fe40000410000 */
[----:B------:R-:W3:Y:S01]  /*cb70*/  MUFU.EX2 R235, R4 ;  /* 0x0000000400eb7308 */ /* 0x000ee20000000800 */
        /* <DEDUP_REMOVED lines=12> */
[----:B---3--:R-:W-:Y:S01]  /*cc40*/  F2FP.BF16.PACK_AB R162, R235, R236 ;  /* 0x000000eceba2723e */ /* 0x008fe200000010ff */
        /* <DEDUP_REMOVED lines=15> */
[----:B---3--:R-:W-:Y:S02]  /*cd40*/  FFMA.FTZ R4, R11, c[0x0][0x2d0], -R157 ;  /* 0x0000b4000b047a23 */ /* 0x008fe4000001089d */
[C---:B------:R-:W-:Y:S02]  /*cd50*/  FMUL.FTZ R11, R0.reuse, R167 ;  /* 0x000000a7000b7220 */ /* 0x040fe40000410000 */
[----:B------:R-:W3:Y:S01]  /*cd60*/  MUFU.EX2 R184, R4 ;  /* 0x0000000400b87308 */ /* 0x000ee20000000800 */
        /* <DEDUP_REMOVED lines=11> */
[--C-:B------:R-:W-:Y:S01]  /*ce20*/  FFMA.FTZ R13, R13, c[0x0][0x2d0], -R158.reuse ;  /* 0x0000b4000d0d7a23 */ /* 0x100fe2000001089e */
[----:B---3--:R-:W-:Y:S01]  /*ce30*/  F2FP.BF16.PACK_AB R163, R184, R181 ;  /* 0x000000b5b8a3723e */ /* 0x008fe200000010ff */
[----:B------:R-:W-:Y:S01]  /*ce40*/  FMUL.FTZ R4, R2, R160 ;  /* 0x000000a002047220 */ /* 0x000fe20000410000 */
[----:B------:R-:W-:Y:S01]  /*ce50*/  F2FP.BF16.PACK_AB R160, R222, R189 ;  /* 0x000000bddea0723e */ /* 0x000fe200000010ff */
[----:B------:R-:W-:Y:S01]  /*ce60*/  MUFU.EX2 R219, R13 ;  /* 0x0000000d00db7308 */ /* 0x000fe20000000800 */
[--C-:B------:R-:W-:Y:S02]  /*ce70*/  FFMA.FTZ R17, R17, c[0x0][0x2d0], -R158.reuse ;  /* 0x0000b40011117a23 */ /* 0x100fe4000001089e */
[--C-:B------:R-:W-:Y:S02]  /*ce80*/  FFMA.FTZ R20, R20, c[0x0][0x2d0], -R158.reuse ;  /* 0x0000b40014147a23 */ /* 0x100fe4000001089e */
[--C-:B------:R-:W-:Y:S01]  /*ce90*/  FFMA.FTZ R21, R21, c[0x0][0x2d0], -R158.reuse ;  /* 0x0000b40015157a23 */ /* 0x100fe2000001089e */
[C---:B------:R-:W-:Y:S04]  /*cea0*/  HMMA.16816.F32.BF16 R4, R160.reuse, R168, R4 ;  /* 0x000000a8a004723c */ /* 0x040fe80000041804 */
[----:B------:R-:W-:Y:S01]  /*ceb0*/  MUFU.EX2 R190, R17 ;  /* 0x0000001100be7308 */ /* 0x000fe20000000800 */
[--C-:B------:R-:W-:Y:S02]  /*cec0*/  FFMA.FTZ R29, R29, c[0x0][0x2d0], -R158.reuse ;  /* 0x0000b4001d1d7a23 */ /* 0x100fe4000001089e */
[C---:B------:R-:W-:Y:S01]  /*ced0*/  FMUL.FTZ R72, R2.reuse, R72 ;  /* 0x0000004802487220 */ /* 0x040fe20000410000 */
[C---:B------:R-:W-:Y:S01]  /*cee0*/  HMMA.16816.F32.BF16 R8, R160.reuse, R170, R8 ;  /* 0x000000aaa008723c */ /* 0x040fe20000041808 */
[----:B------:R-:W3:Y:S03]  /*cef0*/  LDSM.16.MT88.4 R168, [R192+0x2000] ;  /* 0x00200000c0a8783b */ /* 0x000ee60000004200 */
[----:B------:R-:W-:Y:S02]  /*cf00*/  FMUL.FTZ R73, R2, R73 ;  /* 0x0000004902497220 */ /* 0x000fe40000410000 */
[----:B------:R-:W-:Y:S01]  /*cf10*/  MUFU.EX2 R188, R20 ;  /* 0x0000001400bc7308 */ /* 0x000fe20000000800 */
[C---:B------:R-:W-:Y:S01]  /*cf20*/  FMUL.FTZ R74, R0.reuse, R74 ;  /* 0x0000004a004a7220 */ /* 0x040fe20000410000 */
[C---:B------:R-:W-:Y:S04]  /*cf30*/  HMMA.16816.F32.BF16 R132, R160.reuse, R172, R132 ;  /* 0x000000aca084723c */ /* 0x040fe80000041884 */
[----:B------:R-:W-:Y:S02]  /*cf40*/  FMUL.FTZ R75, R0, R75 ;  /* 0x0000004b004b7220 */ /* 0x000fe40000410000 */
[C---:B------:R-:W-:Y:S02]  /*cf50*/  FMUL.FTZ R76, R2.reuse, R76 ;  /* 0x0000004c024c7220 */ /* 0x040fe40000410000 */
[C---:B------:R-:W-:Y:S01]  /*cf60*/  HMMA.16816.F32.BF16 R136, R160.reuse, R174, R136 ;  /* 0x000000aea088723c */ /* 0x040fe20000041888 */
[----:B------:R-:W5:Y:S01]  /*cf70*/  LDSM.16.MT88.4 R172, [R193+0x2000] ;  /* 0x00200000c1ac783b */ /* 0x000f620000004200 */
[----:B------:R-:W-:Y:S02]  /*cf80*/  MUFU.EX2 R187, R21 ;  /* 0x0000001500bb7308 */ /* 0x000fe40000000800 */
[----:B------:R-:W-:Y:S02]  /*cf90*/  FMUL.FTZ R77, R2, R77 ;  /* 0x0000004d024d7220 */ /* 0x000fe40000410000 */
[C---:B------:R-:W-:Y:S02]  /*cfa0*/  FMUL.FTZ R78, R0.reuse, R78 ;  /* 0x0000004e004e7220 */ /* 0x040fe40000410000 */
[C---:B-1----:R-:W-:Y:S04]  /*cfb0*/  HMMA.16816.F32.BF16 R140, R160.reuse, R176, R140 ;  /* 0x000000b0a08c723c */ /* 0x042fe8000004188c */
[----:B------:R-:W-:Y:S01]  /*cfc0*/  MUFU.EX2 R176, R18 ;  /* 0x0000001200b07308 */ /* 0x000fe20000000800 */
[----:B------:R-:W-:Y:S02]  /*cfd0*/  FMUL.FTZ R79, R0, R79 ;  /* 0x0000004f004f7220 */ /* 0x000fe40000410000 */
[C---:B------:R-:W-:Y:S01]  /*cfe0*/  FMUL.FTZ R80, R2.reuse, R80 ;  /* 0x0000005002507220 */ /* 0x040fe20000410000 */
[C---:B------:R-:W-:Y:S04]  /*cff0*/  HMMA.16816.F32.BF16 R144, R160.reuse, R178, R144 ;  /* 0x000000b2a090723c */ /* 0x040fe80000041890 */
[----:B------:R-:W-:Y:S02]  /*d000*/  FMUL.FTZ R81, R2, R81 ;  /* 0x0000005102517220 */ /* 0x000fe40000410000 */
[----:B------:R-:W-:Y:S01]  /*d010*/  MUFU.EX2 R179, R15 ;  /* 0x0000000f00b37308 */ /* 0x000fe20000000800 */
[C---:B------:R-:W-:Y:S01]  /*d020*/  FMUL.FTZ R82, R0.reuse, R82 ;  /* 0x0000005200527220 */ /* 0x040fe20000410000 */
[C---:B----4-:R-:W-:Y:S04]  /*d030*/  HMMA.16816.F32.BF16 R148, R160.reuse, R164, R148 ;  /* 0x000000a4a094723c */ /* 0x050fe80000041894 */
[----:B------:R-:W-:Y:S02]  /*d040*/  FMUL.FTZ R83, R0, R83 ;  /* 0x0000005300537220 */ /* 0x000fe40000410000 */
[C---:B------:R-:W-:Y:S02]  /*d050*/  FMUL.FTZ R84, R2.reuse, R84 ;  /* 0x0000005402547220 */ /* 0x040fe40000410000 */
[C---:B------:R-:W-:Y:S01]  /*d060*/  HMMA.16816.F32.BF16 R152, R160.reuse, R166, R152 ;  /* 0x000000a6a098723c */ /* 0x040fe20000041898 */
[----:B------:R-:W1:Y:S01]  /*d070*/  LDSM.16.MT88.4 R164, [R196+0x2000] ;  /* 0x00200000c4a4783b */ /* 0x000e620000004200 */
[----:B------:R-:W-:Y:S02]  /*d080*/  MUFU.EX2 R177, R29 ;  /* 0x0000001d00b17308 */ /* 0x000fe40000000800 */
        /* <DEDUP_REMOVED lines=9> */
[C---:B-----5:R-:W-:Y:S04]  /*d120*/  HMMA.16816.F32.BF16 R44, R160.reuse, R172, R44 ;  /* 0x000000aca02c723c */ /* 0x060fe8000004182c */
[----:B------:R-:W-:Y:S02]  /*d130*/  FMUL.FTZ R91, R0, R91 ;  /* 0x0000005b005b7220 */ /* 0x000fe40000410000 */
[--C-:B------:R-:W-:Y:S02]  /*d140*/  FFMA.FTZ R12, R12, c[0x0][0x2d0], -R158.reuse ;  /* 0x0000b4000c0c7a23 */ /* 0x100fe4000001089e */
[C---:B------:R-:W-:Y:S01]  /*d150*/  HMMA.16816.F32.BF16 R48, R160.reuse, R174, R48 ;  /* 0x000000aea030723c */ /* 0x040fe20000041830 */
[----:B------:R-:W4:Y:S01]  /*d160*/  LDSM.16.MT88.4 R172, [R192+0x4000] ;  /* 0x00400000c0ac783b */ /* 0x000f220000004200 */
[----:B------:R5:W2:Y:S02]  /*d170*/  MUFU.EX2 R221, R12 ;  /* 0x0000000c00dd7308 */ /* 0x000aa40000000800 */
        /* <DEDUP_REMOVED lines=11> */
[C---:B---3--:R-:W-:Y:S04]  /*d230*/  HMMA.16816.F32.BF16 R60, R160.reuse, R168, R60 ;  /* 0x000000a8a03c723c */ /* 0x048fe8000004183c */
[--C-:B-----5:R-:W-:Y:S02]  /*d240*/  FFMA.FTZ R12, R16, c[0x0][0x2d0], -R158.reuse ;  /* 0x0000b400100c7a23 */ /* 0x120fe4000001089e */
[C---:B------:R-:W-:Y:S02]  /*d250*/  FMUL.FTZ R100, R2.reuse, R100 ;  /* 0x0000006402647220 */ /* 0x040fe40000410000 */
[C---:B------:R-:W-:Y:S01]  /*d260*/  HMMA.16816.F32.BF16 R64, R160.reuse, R170, R64 ;  /* 0x000000aaa040723c */ /* 0x040fe20000041840 */
[----:B------:R-:W3:Y:S01]  /*d270*/  LDSM.16.MT88.4 R168, [R196+0x4000] ;  /* 0x00400000c4a8783b */ /* 0x000ee20000004200 */
[----:B------:R5:W2:Y:S02]  /*d280*/  MUFU.EX2 R191, R12 ;  /* 0x0000000c00bf7308 */ /* 0x000aa40000000800 */
[----:B------:R-:W-:Y:S02]  /*d290*/  FMUL.FTZ R101, R2, R101 ;  /* 0x0000006502657220 */ /* 0x000fe40000410000 */
[C---:B------:R-:W-:Y:S02]  /*d2a0*/  FMUL.FTZ R102, R0.reuse, R102 ;  /* 0x0000006600667220 */ /* 0x040fe40000410000 */
[C---:B----4-:R-:W-:Y:S04]  /*d2b0*/  HMMA.16816.F32.BF16 R68, R160.reuse, R172, R68 ;  /* 0x000000aca044723c */ /* 0x050fe80000041844 */
[----:B------:R-:W-:Y:S02]  /*d2c0*/  FMUL.FTZ R103, R0, R103 ;  /* 0x0000006700677220 */ /* 0x000fe40000410000 */
[C---:B------:R-:W-:Y:S02]  /*d2d0*/  FMUL.FTZ R104, R2.reuse, R104 ;  /* 0x0000006802687220 */ /* 0x040fe40000410000 */
[C---:B------:R-:W-:Y:S01]  /*d2e0*/  HMMA.16816.F32.BF16 R72, R160.reuse, R174, R72 ;  /* 0x000000aea048723c */ /* 0x040fe20000041848 */
[----:B------:R-:W4:Y:S03]  /*d2f0*/  LDSM.16.MT88.4 R172, [R195+0x4000] ;  /* 0x00400000c3ac783b */ /* 0x000f260000004200 */
[----:B------:R-:W-:Y:S02]  /*d300*/  FMUL.FTZ R105, R2, R105 ;  /* 0x0000006902697220 */ /* 0x000fe40000410000 */
[C---:B------:R-:W-:Y:S02]  /*d310*/  FMUL.FTZ R106, R0.reuse, R106 ;  /* 0x0000006a006a7220 */ /* 0x040fe40000410000 */
[----:B------:R-:W-:Y:S01]  /*d320*/  FMUL.FTZ R107, R0, R107 ;  /* 0x0000006b006b7220 */ /* 0x000fe20000410000 */
[C---:B-1----:R-:W-:Y:S01]  /*d330*/  HMMA.16816.F32.BF16 R76, R160.reuse, R164, R76 ;  /* 0x000000a4a04c723c */ /* 0x042fe2000004184c */
[----:B-----5:R-:W-:Y:S02]  /*d340*/  LDSM.16.MT88.4 R12, [R195+0x6000] ;  /* 0x00600000c30c783b */ /* 0x020fe40000004200 */
        /* <DEDUP_REMOVED lines=30> */
[C---:B---3--:R-:W-:Y:S01]  /*d530*/  HMMA.16816.F32.BF16 R108, R160.reuse, R168, R108 ;  /* 0x000000a8a06c723c */ /* 0x048fe2000004186c */
[----:B------:R-:W-:Y:S03]  /*d540*/  MUFU.EX2 R169, R27 ;  /* 0x0000001b00a97308 */ /* 0x000fe60000000800 */
[----:B------:R-:W-:Y:S02]  /*d550*/  FMUL.FTZ R127, R0, R127 ;  /* 0x0000007f007f7220 */ /* 0x000fe40000410000 */
[C---:B------:R-:W-:Y:S02]  /*d560*/  FMUL.FTZ R128, R2.reuse, R128 ;  /* 0x0000008002807220 */ /* 0x040fe40000410000 */
[C---:B------:R-:W-:Y:S03]  /*d570*/  HMMA.16816.F32.BF16 R112, R160.reuse, R170, R112 ;  /* 0x000000aaa070723c */ /* 0x040fe60000041870 */
[----:B------:R-:W-:Y:S01]  /*d580*/  MUFU.EX2 R171, R22 ;  /* 0x0000001600ab7308 */ /* 0x000fe20000000800 */
[----:B------:R-:W-:Y:S02]  /*d590*/  FMUL.FTZ R129, R2, R129 ;  /* 0x0000008102817220 */ /* 0x000fe40000410000 */
[C---:B------:R-:W-:Y:S02]  /*d5a0*/  FMUL.FTZ R130, R0.reuse, R130 ;  /* 0x0000008200827220 */ /* 0x040fe40000410000 */
[C---:B----4-:R-:W-:Y:S04]  /*d5b0*/  HMMA.16816.F32.BF16 R116, R160.reuse, R172, R116 ;  /* 0x000000aca074723c */ /* 0x050fe80000041874 */
[----:B------:R-:W-:Y:S01]  /*d5c0*/  FMUL.FTZ R131, R0, R131 ;  /* 0x0000008300837220 */ /* 0x000fe20000410000 */
[----:B------:R3:W-:Y:S01]  /*d5d0*/  MUFU.EX2 R172, R23 ;  /* 0x0000001700ac7308 */ /* 0x0007e20000000800 */
[--C-:B------:R-:W-:Y:S02]  /*d5e0*/  FFMA.FTZ R32, R32, c[0x0][0x2d0], -R158.reuse ;  /* 0x0000b40020207a23 */ /* 0x100fe4000001089e */
[C---:B------:R-:W-:Y:S04]  /*d5f0*/  HMMA.16816.F32.BF16 R120, R160.reuse, R174, R120 ;  /* 0x000000aea078723c */ /* 0x040fe80000041878 */
[--C-:B------:R-:W-:Y:S03]  /*d600*/  FFMA.FTZ R33, R33, c[0x0][0x2d0], -R158.reuse ;  /* 0x0000b40021217a23 */ /* 0x100fe6000001089e */
[----:B------:R4:W5:Y:S01]  /*d610*/  MUFU.EX2 R175, R19 ;  /* 0x0000001300af7308 */ /* 0x0009620000000800 */
[C---:B------:R-:W-:Y:S07]  /*d620*/  HMMA.16816.F32.BF16 R124, R160.reuse, R12, R124 ;  /* 0x0000000ca07c723c */ /* 0x040fee000004187c */
[----:B--2---:R-:W-:Y:S01]  /*d630*/  F2FP.BF16.PACK_AB R12, R219, R221 ;  /* 0x000000dddb0c723e */ /* 0x004fe200000010ff */
[----:B------:R-:W-:Y:S01]  /*d640*/  HMMA.16816.F32.BF16 R128, R160, R14, R128 ;  /* 0x0000000ea080723c */ /* 0x000fe20000041880 */
[----:B------:R-:W-:Y:S01]  /*d650*/  LDSM.16.MT88.4 R160, [R196+0x800] ;  /* 0x00080000c4a0783b */ /* 0x000fe20000004200 */
[----:B------:R-:W-:Y:S02]  /*d660*/  MUFU.EX2 R174, R32 ;  /* 0x0000002000ae7308 */ /* 0x000fe40000000800 */
[----:B------:R-:W-:Y:S03]  /*d670*/  F2FP.BF16.PACK_AB R13, R179, R180 ;  /* 0x000000b4b30d723e */ /* 0x000fe600000010ff */
[----:B------:R-:W-:Y:S01]  /*d680*/  F2FP.BF16.PACK_AB R14, R190, R191 ;  /* 0x000000bfbe0e723e */ /* 0x000fe200000010ff */
[----:B---3--:R-:W-:Y:S04]  /*d690*/  LDSM.16.MT88.4 R20, [R193+0x1000] ;  /* 0x00100000c114783b */ /* 0x008fe80000004200 */
[----:B------:R-:W-:Y:S03]  /*d6a0*/  MUFU.EX2 R173, R33 ;  /* 0x0000002100ad7308 */ /* 0x000fe60000000800 */
[----:B----4-:R-:W2:Y:S01]  /*d6b0*/  LDSM.16.MT88.4 R16, [R193+0x800] ;  /* 0x00080000c110783b */ /* 0x010ea20000004200 */
[----:B-----5:R-:W-:Y:S07]  /*d6c0*/  F2FP.BF16.PACK_AB R15, R175, R176 ;  /* 0x000000b0af0f723e */ /* 0x020fee00000010ff */
        /* <DEDUP_REMOVED lines=40> */
[--C-:B------:R-:W-:Y:S01]  /*d950*/  FFMA.FTZ R16, R24, c[0x0][0x2d0], -R158.reuse ;  /* 0x0000b40018107a23 */ /* 0x100fe2000001089e */
[C---:B------:R-:W-:Y:S03]  /*d960*/  HMMA.16816.F32.BF16 R112, R12.reuse, R18, R112 ;  /* 0x000000120c70723c */ /* 0x040fe60000041870 */
[----:B------:R2:W-:Y:S05]  /*d970*/  MUFU.EX2 R186, R16 ;  /* 0x0000001000ba7308 */ /* 0x0005ea0000000800 */
[C---:B---3--:R-:W-:Y:S08]  /*d980*/  HMMA.16816.F32.BF16 R116, R12.reuse, R160, R116 ;  /* 0x000000a00c74723c */ /* 0x048ff00000041874 */
[C---:B------:R-:W-:Y:S01]  /*d990*/  HMMA.16816.F32.BF16 R120, R12.reuse, R162, R120 ;  /* 0x000000a20c78723c */ /* 0x040fe20000041878 */
[----:B------:R-:W-:Y:S07]  /*d9a0*/  LDSM.16.MT88.4 R160, [R195+0x1000] ;  /* 0x00100000c3a0783b */ /* 0x000fee0000004200 */
[C---:B-1----:R-:W-:Y:S04]  /*d9b0*/  HMMA.16816.F32.BF16 R124, R12.reuse, R164, R124 ;  /* 0x000000a40c7c723c */ /* 0x042fe8000004187c */
[--C-:B--2---:R-:W-:Y:S03]  /*d9c0*/  FFMA.FTZ R16, R25, c[0x0][0x2d0], -R158.reuse ;  /* 0x0000b40019107a23 */ /* 0x104fe6000001089e */
[----:B------:R-:W-:Y:S01]  /*d9d0*/  FFMA.FTZ R164, R28, c[0x0][0x2d0], -R158 ;  /* 0x0000b4001ca47a23 */ /* 0x000fe2000001089e */
[----:B------:R-:W-:Y:S01]  /*d9e0*/  HMMA.16816.F32.BF16 R128, R12, R166, R128 ;  /* 0x000000a60c80723c */ /* 0x000fe20000041880 */
[----:B------:R1:W2:Y:S03]  /*d9f0*/  MUFU.EX2 R185, R16 ;  /* 0x0000001000b97308 */ /* 0x0002a60000000800 */
[----:B------:R-:W-:Y:S02]  /*da00*/  FFMA.FTZ R28, R2, R237, R189 ;  /* 0x000000ed021c7223 */ /* 0x000fe400000100bd */
[--C-:B------:R-:W-:Y:S01]  /*da10*/  FFMA.FTZ R2, R30, c[0x0][0x2d0], -R157.reuse ;  /* 0x0000b4001e027a23 */ /* 0x100fe2000001089d */
[----:B------:R-:W-:Y:S02]  /*da20*/  F2FP.BF16.PACK_AB R12, R187, R188 ;  /* 0x000000bcbb0c723e */ /* 0x000fe400000010ff */
[----:B------:R-:W-:Y:S02]  /*da30*/  F2FP.BF16.PACK_AB R13, R172, R171 ;  /* 0x000000abac0d723e */ /* 0x000fe400000010ff */
[----:B------:R3:W-:Y:S10]  /*da40*/  MUFU.EX2 R178, R164 ;  /* 0x000000a400b27308 */ /* 0x0007f40000000800 */
[----:B------:R4:W-:Y:S01]  /*da50*/  MUFU.EX2 R158, R2 ;  /* 0x00000002009e7308 */ /* 0x0009e20000000800 */
[--C-:B-1----:R-:W-:Y:S01]  /*da60*/  FFMA.FTZ R16, R26, c[0x0][0x2d0], -R157.reuse ;  /* 0x0000b4001a107a23 */ /* 0x102fe2000001089d */
[----:B--2---:R-:W-:Y:S01]  /*da70*/  F2FP.BF16.PACK_AB R14, R185, R186 ;  /* 0x000000bab90e723e */ /* 0x004fe200000010ff */
[----:B------:R-:W-:Y:S07]  /*da80*/  LDSM.16.MT88.4 R24, [R196+0x1000] ;  /* 0x00100000c418783b */ /* 0x000fee0000004200 */
[----:B------:R1:W2:Y:S01]  /*da90*/  MUFU.EX2 R170, R16 ;  /* 0x0000001000aa7308 */ /* 0x0002a20000000800 */
[----:B---3--:R-:W-:Y:S01]  /*daa0*/  LDSM.16.MT88.4 R164, [R192+0x1800] ;  /* 0x00180000c0a4783b */ /* 0x008fe20000004200 */
[--C-:B----4-:R-:W-:Y:S08]  /*dab0*/  FFMA.FTZ R2, R31, c[0x0][0x2d0], -R157.reuse ;  /* 0x0000b4001f027a23 */ /* 0x110ff0000001089d */
[----:B------:R3:W4:Y:S01]  /*dac0*/  MUFU.EX2 R168, R2 ;  /* 0x0000000200a87308 */ /* 0x0007220000000800 */
[----:B-1----:R-:W1:Y:S01]  /*dad0*/  LDSM.16.MT88.4 R16, [R192+0x1000] ;  /* 0x00100000c010783b */ /* 0x002e620000004200 */
[----:B--2---:R-:W-:Y:S01]  /*dae0*/  F2FP.BF16.PACK_AB R15, R169, R170 ;  /* 0x000000aaa90f723e */ /* 0x004fe200000010ff */
[--C-:B---3--:R-:W-:Y:S02]  /*daf0*/  FFMA.FTZ R2, R34, c[0x0][0x2d0], -R157.reuse ;  /* 0x0000b40022027a23 */ /* 0x108fe4000001089d */
[----:B------:R-:W-:Y:S05]  /*db00*/  FFMA.FTZ R157, R35, c[0x0][0x2d0], -R157 ;  /* 0x0000b400239d7a23 */ /* 0x000fea000001089d */
[----:B------:R2:W-:Y:S10]  /*db10*/  MUFU.EX2 R33, R2 ;  /* 0x0000000200217308 */ /* 0x0005f40000000800 */
[----:B------:R3:W5:Y:S01]  /*db20*/  MUFU.EX2 R32, R157 ;  /* 0x0000009d00207308 */ /* 0x0007620000000800 */
[C---:B-1----:R-:W-:Y:S03]  /*db30*/  HMMA.16816.F32.BF16 R4, R12.reuse, R16, R4 ;  /* 0x000000100c04723c */ /* 0x042fe60000041804 */
[----:B--2---:R-:W-:Y:S05]  /*db40*/  FFMA.FTZ R2, R0, R239, R182 ;  /* 0x000000ef00027223 */ /* 0x004fea00000100b6 */
[C---:B------:R-:W-:Y:S01]  /*db50*/  HMMA.16816.F32.BF16 R8, R12.reuse, R18, R8 ;  /* 0x000000120c08723c */ /* 0x040fe20000041808 */
[----:B------:R-:W1:Y:S03]  /*db60*/  LDSM.16.MT88.4 R16, [R192+0x3000] ;  /* 0x00300000c010783b */ /* 0x000e660000004200 */
[----:B------:R-:W-:Y:S02]  /*db70*/  FADD.FTZ R0, R222, R28 ;  /* 0x0000001cde007221 */ /* 0x000fe40000010000 */
[----:B------:R-:W-:Y:S02]  /*db80*/  FADD.FTZ R2, R183, R2 ;  /* 0x00000002b7027221 */ /* 0x000fe40000010000 */
[C---:B------:R-:W-:Y:S01]  /*db90*/  HMMA.16816.F32.BF16 R132, R12.reuse, R20, R132 ;  /* 0x000000140c84723c */ /* 0x040fe20000041884 */
[----:B------:R-:W-:Y:S03]  /*dba0*/  LDSM.16.MT88.4 R28, [R195+0x3800] ;  /* 0x00380000c31c783b */ /* 0x000fe60000004200 */
[----:B---3--:R-:W-:Y:S01]  /*dbb0*/  MOV R157, R156 ;  /* 0x0000009c009d7202 */ /* 0x008fe20000000f00 */
[----:B------:R-:W-:Y:S02]  /*dbc0*/  FADD.FTZ R0, R236, R0 ;  /* 0x00000000ec007221 */ /* 0x000fe40000010000 */
[----:B------:R-:W-:Y:S01]  /*dbd0*/  FADD.FTZ R34, R181, R2 ;  /* 0x00000002b5227221 */ /* 0x000fe20000010000 */
[C---:B------:R-:W-:Y:S01]  /*dbe0*/  HMMA.16816.F32.BF16 R136, R12.reuse, R22, R136 ;  /* 0x000000160c88723c */ /* 0x040fe20000041888 */
[----:B------:R-:W2:Y:S03]  /*dbf0*/  LDSM.16.MT88.4 R20, [R193+0x3000] ;  /* 0x00300000c114783b */ /* 0x000ea60000004200 */
[----:B------:R-:W-:Y:S02]  /*dc00*/  FADD.FTZ R2, R235, R0 ;  /* 0x00000000eb027221 */ /* 0x000fe40000010000 */
[----:B------:R-:W-:Y:S02]  /*dc10*/  FADD.FTZ R0, R184, R34 ;  /* 0x00000022b8007221 */ /* 0x000fe40000010000 */
[C---:B------:R-:W-:Y:S04]  /*dc20*/  HMMA.16816.F32.BF16 R140, R12.reuse, R24, R140 ;  /* 0x000000180c8c723c */ /* 0x040fe8000004188c */
[----:B------:R-:W-:Y:S02]  /*dc30*/  FADD.FTZ R2, R221, R2 ;  /* 0x00000002dd027221 */ /* 0x000fe40000010000 */
[----:B------:R-:W-:Y:S02]  /*dc40*/  FADD.FTZ R0, R180, R0 ;  /* 0x00000000b4007221 */ /* 0x000fe40000010000 */
[C---:B------:R-:W-:Y:S01]  /*dc50*/  HMMA.16816.F32.BF16 R144, R12.reuse, R26, R144 ;  /* 0x0000001a0c90723c */ /* 0x040fe20000041890 */
[----:B------:R-:W3:Y:S03]  /*dc60*/  LDSM.16.MT88.4 R24, [R196+0x3000] ;  /* 0x00300000c418783b */ /* 0x000ee60000004200 */
[----:B------:R-:W-:Y:S02]  /*dc70*/  FADD.FTZ R2, R219, R2 ;  /* 0x00000002db027221 */ /* 0x000fe40000010000 */
[----:B------:R-:W-:Y:S02]  /*dc80*/  FADD.FTZ R0, R179, R0 ;  /* 0x00000000b3007221 */ /* 0x000fe40000010000 */
[C---:B------:R-:W-:Y:S04]  /*dc90*/  HMMA.16816.F32.BF16 R148, R12.reuse, R160, R148 ;  /* 0x000000a00c94723c */ /* 0x040fe80000041894 */
        /* <DEDUP_REMOVED lines=20> */
[C---:B---3--:R-:W-:Y:S08]  /*dde0*/  HMMA.16816.F32.BF16 R52, R12.reuse, R24, R52 ;  /* 0x000000180c34723c */ /* 0x048ff00000041834 */
[C---:B------:R-:W-:Y:S01]  /*ddf0*/  HMMA.16816.F32.BF16 R56, R12.reuse, R26, R56 ;  /* 0x0000001a0c38723c */ /* 0x040fe20000041838 */
[----:B------:R-:W3:Y:S07]  /*de00*/  LDSM.16.MT88.4 R24, [R196+0x5000] ;  /* 0x00500000c418783b */ /* 0x000eee0000004200 */
        /* <DEDUP_REMOVED lines=25> */
[----:B------:R-:W-:Y:S07]  /*dfa0*/  HMMA.16816.F32.BF16 R128, R12, R162, R128 ;  /* 0x000000a20c80723c */ /* 0x000fee0000041880 */
[----:B------:R-:W-:Y:S02]  /*dfb0*/  F2FP.BF16.PACK_AB R12, R177, R178 ;  /* 0x000000b2b10c723e */ /* 0x000fe400000010ff */
[----:B------:R-:W-:Y:S03]  /*dfc0*/  F2FP.BF16.PACK_AB R13, R168, R158 ;  /* 0x0000009ea80d723e */ /* 0x000fe600000010ff */
[----:B------:R-:W-:Y:S02]  /*dfd0*/  F2FP.BF16.PACK_AB R14, R173, R174 ;  /* 0x000000aead0e723e */ /* 0x000fe400000010ff */
[----:B-----5:R-:W-:Y:S07]  /*dfe0*/  F2FP.BF16.PACK_AB R15, R32, R33 ;  /* 0x00000021200f723e */ /* 0x020fee00000010ff */
[C---:B------:R-:W-:Y:S01]  /*dff0*/  HMMA.16816.F32.BF16 R160, R12.reuse, R164, R4 ;  /* 0x000000a40ca0723c */ /* 0x040fe20000041804 */
[----:B------:R-:W4:Y:S07]  /*e000*/  LDSM.16.MT88.4 R4, [R192+0x3800] ;  /* 0x00380000c004783b */ /* 0x000f2e0000004200 */
        /* <DEDUP_REMOVED lines=11> */
[C---:B----4-:R-:W-:Y:S08]  /*e0c0*/  HMMA.16816.F32.BF16 R36, R12.reuse, R4, R36 ;  /* 0x000000040c24723c */ /* 0x050ff00000041824 */
[C---:B------:R-:W-:Y:S01]  /*e0d0*/  HMMA.16816.F32.BF16 R40, R12.reuse, R6, R40 ;  /* 0x000000060c28723c */ /* 0x040fe20000041828 */
[----:B------:R-:W3:Y:S07]  /*e0e0*/  LDSM.16.MT88.4 R4, [R193+0x5800] ;  /* 0x00580000c104783b */ /* 0x000eee0000004200 */
[C---:B-----5:R-:W-:Y:S08]  /*e0f0*/  HMMA.16816.F32.BF16 R44, R12.reuse, R8, R44 ;  /* 0x000000080c2c723c */ /* 0x060ff0000004182c */
[C---:B------:R-:W-:Y:S01]  /*e100*/  HMMA.16816.F32.BF16 R48, R12.reuse, R10, R48 ;  /* 0x0000000a0c30723c */ /* 0x040fe20000041830 */
[----:B------:R-:W4:Y:S07]  /*e110*/  LDSM.16.MT88.4 R8, [R196+0x5800] ;  /* 0x00580000c408783b */ /* 0x000f2e0000004200 */
[C---:B-1----:R-:W-:Y:S08]  /*e120*/  HMMA.16816.F32.BF16 R52, R12.reuse, R16, R52 ;  /* 0x000000100c34723c */ /* 0x042ff00000041834 */
[C---:B------:R-:W-:Y:S01]  /*e130*/  HMMA.16816.F32.BF16 R56, R12.reuse, R18, R56 ;  /* 0x000000120c38723c */ /* 0x040fe20000041838 */
[----:B------:R-:W1:Y:S07]  /*e140*/  LDSM.16.MT88.4 R16, [R195+0x5800] ;  /* 0x00580000c310783b */ /* 0x000e6e0000004200 */
[C---:B------:R-:W-:Y:S08]  /*e150*/  HMMA.16816.F32.BF16 R60, R12.reuse, R28, R60 ;  /* 0x0000001c0c3c723c */ /* 0x040ff0000004183c */
[C---:B------:R-:W-:Y:S01]  /*e160*/  HMMA.16816.F32.BF16 R64, R12.reuse, R30, R64 ;  /* 0x0000001e0c40723c */ /* 0x040fe20000041840 */
[----:B------:R-:W5:Y:S07]  /*e170*/  LDSM.16.MT88.4 R28, [R193+0x7800] ;  /* 0x00780000c11c783b */ /* 0x000f6e0000004200 */
[C---:B--2---:R-:W-:Y:S08]  /*e180*/  HMMA.16816.F32.BF16 R68, R12.reuse, R20, R68 ;  /* 0x000000140c44723c */ /* 0x044ff00000041844 */
[C---:B------:R-:W-:Y:S01]  /*e190*/  HMMA.16816.F32.BF16 R72, R12.reuse, R22, R72 ;  /* 0x000000160c48723c */ /* 0x040fe20000041848 */
[----:B------:R-:W2:Y:S07]  /*e1a0*/  LDSM.16.MT88.4 R20, [R196+0x7800] ;  /* 0x00780000c414783b */ /* 0x000eae0000004200 */
[C---:B---3--:R-:W-:Y:S08]  /*e1b0*/  HMMA.16816.F32.BF16 R76, R12.reuse, R4, R76 ;  /* 0x000000040c4c723c */ /* 0x048ff0000004184c */
[C---:B------:R-:W-:Y:S01]  /*e1c0*/  HMMA.16816.F32.BF16 R80, R12.reuse, R6, R80 ;  /* 0x000000060c50723c */ /* 0x040fe20000041850 */
[----:B------:R-:W3:Y:S07]  /*e1d0*/  LDSM.16.MT88.4 R4, [R195+0x7800] ;  /* 0x00780000c304783b */ /* 0x000eee0000004200 */
[C---:B----4-:R-:W-:Y:S08]  /*e1e0*/  HMMA.16816.F32.BF16 R84, R12.reuse, R8, R84 ;  /* 0x000000080c54723c */ /* 0x050ff00000041854 */
[C---:B------:R-:W-:Y:S08]  /*e1f0*/  HMMA.16816.F32.BF16 R88, R12.reuse, R10, R88 ;  /* 0x0000000a0c58723c */ /* 0x040ff00000041858 */
[C---:B-1----:R-:W-:Y:S08]  /*e200*/  HMMA.16816.F32.BF16 R92, R12.reuse, R16, R92 ;  /* 0x000000100c5c723c */ /* 0x042ff0000004185c */
[C---:B------:R-:W-:Y:S08]  /*e210*/  HMMA.16816.F32.BF16 R96, R12.reuse, R18, R96 ;  /* 0x000000120c60723c */ /* 0x040ff00000041860 */
[C---:B------:R-:W-:Y:S08]  /*e220*/  HMMA.16816.F32.BF16 R100, R12.reuse, R24, R100 ;  /* 0x000000180c64723c */ /* 0x040ff00000041864 */
[C---:B------:R-:W-:Y:S08]  /*e230*/  HMMA.16816.F32.BF16 R104, R12.reuse, R26, R104 ;  /* 0x0000001a0c68723c */ /* 0x040ff00000041868 */
[C---:B-----5:R-:W-:Y:S08]  /*e240*/  HMMA.16816.F32.BF16 R108, R12.reuse, R28, R108 ;  /* 0x0000001c0c6c723c */ /* 0x060ff0000004186c */
[C---:B------:R-:W-:Y:S08]  /*e250*/  HMMA.16816.F32.BF16 R112, R12.reuse, R30, R112 ;  /* 0x0000001e0c70723c */ /* 0x040ff00000041870 */
[C---:B--2---:R-:W-:Y:S08]  /*e260*/  HMMA.16816.F32.BF16 R116, R12.reuse, R20, R116 ;  /* 0x000000140c74723c */ /* 0x044ff00000041874 */
[C---:B------:R-:W-:Y:S08]  /*e270*/  HMMA.16816.F32.BF16 R120, R12.reuse, R22, R120 ;  /* 0x000000160c78723c */ /* 0x040ff00000041878 */
[C---:B---3--:R-:W-:Y:S07]  /*e280*/  HMMA.16816.F32.BF16 R124, R12.reuse, R4, R124 ;  /* 0x000000040c7c723c */ /* 0x048fee000004187c */
[----:B------:R-:W-:Y:S01]  /*e290*/  FADD.FTZ R4, R178, R2 ;  /* 0x00000002b2047221 */ /* 0x000fe20000010000 */
[----:B------:R-:W-:Y:S04]  /*e2a0*/  HMMA.16816.F32.BF16 R128, R12, R6, R128 ;  /* 0x000000060c80723c */ /* 0x000fe80000041880 */
[----:B------:R-:W-:Y:S01]  /*e2b0*/  FADD.FTZ R2, R158, R0 ;  /* 0x000000009e027221 */ /* 0x000fe20000010000 */
[-C--:B------:R-:W-:Y:S01]  /*e2c0*/  MOV R158, R3.reuse ;  /* 0x00000003009e7202 */ /* 0x080fe20000000f00 */
[----:B------:R-:W-:Y:S01]  /*e2d0*/  FADD.FTZ R0, R177, R4 ;  /* 0x00000004b1007221 */ /* 0x000fe20000010000 */
[----:B------:R-:W-:Y:S01]  /*e2e0*/  MOV R12, R3 ;  /* 0x00000003000c7202 */ /* 0x000fe20000000f00 */
[----:B------:R-:W-:Y:S04]  /*e2f0*/  FADD.FTZ R4, R168, R2 ;  /* 0x00000002a8047221 */ /* 0x000fe80000010000 */
[----:B------:R-:W-:Y:S02]  /*e300*/  FADD.FTZ R2, R174, R0 ;  /* 0x00000000ae027221 */ /* 0x000fe40000010000 */
[----:B------:R-:W-:Y:S02]  /*e310*/  FADD.FTZ R0, R33, R4 ;  /* 0x0000000421007221 */ /* 0x000fe40000010000 */
[----:B------:R-:W-:Y:S02]  /*e320*/  FADD.FTZ R237, R173, R2 ;  /* 0x00000002aded7221 */ /* 0x000fe40000010000 */
[----:B------:R-:W-:Y:S01]  /*e330*/  FADD.FTZ R239, R32, R0 ;  /* 0x0000000020ef7221 */ /* 0x000fe20000010000 */
[----:B------:R-:W-:-:S05]  /*e340*/  @P0 BRA `(.L_x_1703) ;  /* 0xffffcc8000000947 */ /* 0x000fca000383ffff */
.L_x_1702:
[----:B------:R-:W-:-:S13]  /*e350*/  ISETP.GE.AND P0, PT, R218, R228, PT ;  /* 0x000000e4da00720c */ /* 0x000fda0003f06270 */
[----:B------:R-:W-:Y:S05]  /*e360*/  @!P0 BRA `(.L_x_1704) ;  /* 0x00003e8000008947 */ /* 0x000fea0003800000 */
[----:B------:R-:W-:Y:S02]  /*e370*/  MOV R157, R12 ;  /* 0x0000000c009d7202 */ /* 0x000fe40000000f00 */
[----:B------:R-:W-:Y:S02]  /*e380*/  MOV R2, R156 ;  /* 0x0000009c00027202 */ /* 0x000fe40000000f00 */
.L_x_1713:
[----:B------:R-:W-:Y:S01]  /*e390*/  SHF.R.S32.HI R0, RZ, 0x1f, R218 ;  /* 0x0000001fff007819 */ /* 0x000fe200000114da */
[----:B------:R-:W-:Y:S04]  /*e3a0*/  DEPBAR.LE SB0, 0x0 ;  /* 0x000080000000791a */ /* 0x000fe80000000000 */
[----:B------:R-:W-:Y:S01]  /*e3b0*/  WARPSYNC 0xffffffff ;  /* 0xffffffff00007948 */ /* 0x000fe20003800000 */
[----:B------:R-:W-:Y:S01]  /*e3c0*/  BAR.SYNC.DEFER_BLOCKING 0x0 ;  /* 0x0000000000007b1d */ /* 0x000fe20000010000 */
[----:B------:R-:W-:Y:S01]  /*e3d0*/  IMAD R0, R0, c[0x0][0x208], RZ ;  /* 0x0000820000007a24 */ /* 0x000fe200078e02ff */
[----:B------:R-:W-:Y:S01]  /*e3e0*/  IADD3 R14, P0, R232, 0x40, RZ ;  /* 0x00000040e80e7810 */ /* 0x000fe20007f1e0ff */
[C---:B------:R-:W-:Y:S04]  /*e3f0*/  IMAD.WIDE.U32 R6, R218.reuse, c[0x0][0x208], RZ ;  /* 0x00008200da067a25 */ /* 0x040fe800078e00ff */
[----:B------:R-:W-:Y:S02]  /*e400*/  IMAD R0, R218, c[0x0][0x20c], R0 ;  /* 0x00008300da007a24 */ /* 0x000fe400078e0200 */
[----:B------:R-:W-:Y:S01]  /*e410*/  IMAD.X R15, RZ, RZ, R234, P0 ;  /* 0x000000ffff0f7224 */ /* 0x000fe200000e06ea */
[----:B------:R-:W-:Y:S01]  /*e420*/  IADD3 R23, P0, R232, 0x80, RZ ;  /* 0x00000080e8177810 */ /* 0x000fe20007f1e0ff */
[----:B------:R-:W-:Y:S02]  /*e430*/  IMAD.IADD R0, R7, 0x1, R0 ;  /* 0x0000000107007824 */ /* 0x000fe400078e0200 */
[C---:B------:R-:W-:Y:S02]  /*e440*/  IMAD.SHL.U32 R4, R6.reuse, 0x40, RZ ;  /* 0x0000004006047824 */ /* 0x040fe400078e00ff */
[----:B------:R-:W-:Y:S01]  /*e450*/  IMAD.X R22, RZ, RZ, R234, P0 ;  /* 0x000000ffff167224 */ /* 0x000fe200000e06ea */
[----:B------:R-:W-:Y:S01]  /*e460*/  SHF.L.U64.HI R0, R6, 0x6, R0 ;  /* 0x0000000606007819 */ /* 0x000fe20000010200 */
[----:B------:R-:W-:Y:S01]  /*e470*/  IMAD.MOV.U32 R20, RZ, RZ, c[0x0][0x208] ;  /* 0x00008200ff147624 */ /* 0x000fe200078e00ff */
[----:B------:R-:W-:Y:S01]  /*e480*/  IADD3 R3, P0, R4, R232, RZ ;  /* 0x000000e804037210 */ /* 0x000fe20007f1e0ff */
[----:B------:R-:W-:Y:S04]  /*e490*/  IMAD.MOV.U32 R226, RZ, RZ, c[0x0][0x2c4] ;  /* 0x0000b100ffe27624 */ /* 0x000fe800078e00ff */
[----:B------:R-:W-:Y:S01]  /*e4a0*/  IMAD.X R5, R0, 0x1, R234, P0 ;  /* 0x0000000100057824 */ /* 0x000fe200000e06ea */
[C---:B------:R-:W-:Y:S01]  /*e4b0*/  LEA R6, P0, R3.reuse, c[0x0][0x1f8], 0x1 ;  /* 0x00007e0003067a11 */ /* 0x040fe200078008ff */
[----:B------:R-:W-:Y:S01]  /*e4c0*/  LDSM.16.M88.4 R32, [R198] ;  /* 0x00000000c620783b */ /* 0x000fe20000000200 */
[----:B------:R-:W-:Y:S01]  /*e4d0*/  ISETP.NE.AND P6, PT, R226, 0x1, PT ;  /* 0x00000001e200780c */ /* 0x000fe20003fc5270 */
[----:B------:R-:W-:Y:S01]  /*e4e0*/  ULDC UR4, c[0x0][0x324] ;  /* 0x0000c90000047ab9 */ /* 0x000fe20000000800 */
[----:B------:R-:W-:Y:S01]  /*e4f0*/  LEA.HI.X R7, R3, c[0x0][0x1fc], R5, 0x1, P0 ;  /* 0x00007f0003077a11 */ /* 0x000fe200000f0c05 */
[----:B------:R-:W-:Y:S01]  /*e500*/  ULOP3.LUT UR4, URZ, UR4, URZ, 0x33, !UPT ;  /* 0x000000043f047292 */ /* 0x000fe2000f8e333f */
[----:B------:R-:W1:Y:S01]  /*e510*/  LDSM.16.M88.4 R8, [R159] ;  /* 0x000000009f08783b */ /* 0x000e620000000200 */
[----:B------:R-:W-:Y:S04]  /*e520*/  IADD3 R3, P0, R4, R14, RZ ;  /* 0x0000000e04037210 */ /* 0x000fe80007f1e0ff */
[----:B------:R-:W2:Y:S01]  /*e530*/  LDSM.16.M88.4 R16, [R159+0x800] ;  /* 0x000800009f10783b */ /* 0x000ea20000000200 */
[----:B------:R-:W-:Y:S01]  /*e540*/  IMAD.X R13, R0, 0x1, R15, P0 ;  /* 0x00000001000d7824 */ /* 0x000fe200000e060f */
[----:B------:R-:W-:Y:S03]  /*e550*/  IADD3 R5, P0, R4, R23, RZ ;  /* 0x0000001704057210 */ /* 0x000fe60007f1e0ff */
[----:B------:R-:W3:Y:S05]  /*e560*/  LDSM.16.M88.4 R24, [R159+0x1000] ;  /* 0x001000009f18783b */ /* 0x000eea0000000200 */
[----:B------:R-:W4:Y:S05]  /*e570*/  LDSM.16.M88.4 R168, [R159+0x1800] ;  /* 0x001800009fa8783b */ /* 0x000f2a0000000200 */
[----:B------:R-:W-:Y:S05]  /*e580*/  LDSM.16.M88.4 R172, [R199] ;  /* 0x00000000c7ac783b */ /* 0x000fea0000000200 */
[----:B------:R-:W2:Y:S05]  /*e590*/  LDSM.16.M88.4 R176, [R202] ;  /* 0x00000000cab0783b */ /* 0x000eaa0000000200 */
[----:B------:R-:W1:Y:S05]  /*e5a0*/  LDSM.16.M88.4 R180, [R217] ;  /* 0x00000000d9b4783b */ /* 0x000e6a0000000200 */
[----:B------:R-:W1:Y:S05]  /*e5b0*/  LDSM.16.M88.4 R184, [R216] ;  /* 0x00000000d8b8783b */ /* 0x000e6a0000000200 */
[----:B------:R-:W1:Y:S05]  /*e5c0*/  LDSM.16.M88.4 R188, [R215] ;  /* 0x00000000d7bc783b */ /* 0x000e6a0000000200 */
[----:B------:R-:W-:Y:S01]  /*e5d0*/  @!PT LDS RZ, [RZ] ;  /* 0x00000000fffff984 */ /* 0x000fe20000000800 */
[----:B------:R-:W-:Y:S01]  /*e5e0*/  @!PT LDS RZ, [RZ] ;  /* 0x00000000fffff984 */ /* 0x000fe20000000800 */
[----:B------:R-:W-:Y:S01]  /*e5f0*/  @!PT LDS RZ, [RZ] ;  /* 0x00000000fffff984 */ /* 0x000fe20000000800 */
[----:B------:R2:W-:Y:S05]  /*e600*/  LDGSTS.E.BYPASS.LTC128B.128 [R223+0x100], [R6.64], !P5 ;  /* 0x0010000006df7fae */ /* 0x0005ea000e901d46 */
[----:B------:R-:W5:Y:S01]  /*e610*/  LDL R225, [R1+0x14] ;  /* 0x0000140001e17983 */ /* 0x000f620000100800 */
[----:B--2---:R-:W-:Y:S01]  /*e620*/  IMAD.X R7, R0, 0x1, R22, P0 ;  /* 0x0000000100077824 */ /* 0x004fe200000e0616 */
[C---:B------:R-:W-:Y:S04]  /*e630*/  LEA R12, P0, R3.reuse, c[0x0][0x1f8], 0x1 ;  /* 0x00007e00030c7a11 */ /* 0x040fe800078008ff */
[----:B------:R-:W-:Y:S02]  /*e640*/  LEA.HI.X R13, R3, c[0x0][0x1fc], R13, 0x1, P0 ;  /* 0x00007f00030d7a11 */ /* 0x000fe400000f0c0d */
[C---:B------:R-:W-:Y:S03]  /*e650*/  LEA R6, P0, R5.reuse, c[0x0][0x1f8], 0x1 ;  /* 0x00007e0005067a11 */ /* 0x040fe600078008ff */
[----:B------:R2:W-:Y:S01]  /*e660*/  LDGSTS.E.BYPASS.LTC128B.128 [R223+0x2100], [R12.64], !P4 ;  /* 0x021000000cdf7fae */ /* 0x0005e2000e101d46 */
[----:B------:R-:W-:Y:S01]  /*e670*/  LEA.HI.X R7, R5, c[0x0][0x1fc], R7, 0x1, P0 ;  /* 0x00007f0005077a11 */ /* 0x000fe200000f0c07 */
[----:B------:R-:W-:Y:S01]  /*e680*/  IMAD.MOV.U32 R5, RZ, RZ, c[0x0][0x20c] ;  /* 0x00008300ff057624 */ /* 0x000fe200078e00ff */
[----:B------:R-:W-:Y:S03]  /*e690*/  IADD3 R21, P0, R232, 0xc0, RZ ;  /* 0x000000c0e8157810 */ /* 0x000fe60007f1e0ff */
[----:B------:R1:W-:Y:S02]  /*e6a0*/  LDGSTS.E.BYPASS.LTC128B.128 [R223+0x4100], [R6.64], !P3 ;  /* 0x0410000006df7fae */ /* 0x0003e4000d901d46 */
[----:B------:R-:W-:Y:S01]  /*e6b0*/  IMAD.X R28, RZ, RZ, R234, P0 ;  /* 0x000000ffff1c7224 */ /* 0x000fe200000e06ea */
[C---:B------:R-:W-:Y:S04]  /*e6c0*/  LEA R3, P0, R20.reuse, R4, 0x5 ;  /* 0x0000000414037211 */ /* 0x040fe800078028ff */
[----:B------:R-:W-:Y:S02]  /*e6d0*/  LEA.HI.X R20, R20, R0, R5, 0x5, P0 ;  /* 0x0000000014147211 */ /* 0x000fe400000f2c05 */
[----:B------:R-:W-:Y:S05]  /*e6e0*/  IADD3 R5, P0, R4, R21, RZ ;  /* 0x0000001504057210 */ /* 0x000fea0007f1e0ff */
[----:B------:R-:W-:Y:S01]  /*e6f0*/  IMAD.X R0, R0, 0x1, R28, P0 ;  /* 0x0000000100007824 */ /* 0x000fe200000e061c */
[C---:B------:R-:W-:Y:S04]  /*e700*/  LEA R4, P0, R5.reuse, c[0x0][0x1f8], 0x1 ;  /* 0x00007e0005047a11 */ /* 0x040fe800078008ff */
[----:B------:R-:W-:Y:S05]  /*e710*/  LEA.HI.X R5, R5, c[0x0][0x1fc], R0, 0x1, P0 ;  /* 0x00007f0005057a11 */ /* 0x000fea00000f0c00 */
[----:B------:R2:W-:Y:S01]  /*e720*/  LDGSTS.E.BYPASS.LTC128B.128 [R223+0x6100], [R4.64], !P2 ;  /* 0x0610000004df7fae */ /* 0x0005e2000d101d46 */
[C---:B-1----:R-:W-:Y:S05]  /*e730*/  IADD3 R6, P0, R3.reuse, R14, RZ ;  /* 0x0000000e03067210 */ /* 0x042fea0007f1e0ff */
[C---:B------:R-:W-:Y:S01]  /*e740*/  IMAD.X R7, R20.reuse, 0x1, R15, P0 ;  /* 0x0000000114077824 */ /* 0x040fe200000e060f */
[C---:B------:R-:W-:Y:S05]  /*e750*/  IADD3 R0, P0, R3.reuse, R232, RZ ;  /* 0x000000e803007210 */ /* 0x040fea0007f1e0ff */
[----:B--2---:R-:W-:Y:S01]  /*e760*/  IMAD.X R4, R20, 0x1, R234, P0 ;  /* 0x0000000114047824 */ /* 0x004fe200000e06ea */
[C---:B------:R-:W-:Y:S04]  /*e770*/  LEA R12, P0, R0.reuse, c[0x0][0x1f8], 0x1 ;  /* 0x00007e00000c7a11 */ /* 0x040fe800078008ff */
[----:B------:R-:W-:Y:S02]  /*e780*/  LEA.HI.X R13, R0, c[0x0][0x1fc], R4, 0x1, P0 ;  /* 0x00007f00000d7a11 */ /* 0x000fe400000f0c04 */
[C---:B------:R-:W-:Y:S03]  /*e790*/  LEA R14, P0, R6.reuse, c[0x0][0x1f8], 0x1 ;  /* 0x00007e00060e7a11 */ /* 0x040fe600078008ff */
[----:B------:R1:W-:Y:S01]  /*e7a0*/  LDGSTS.E.BYPASS.LTC128B.128 [R223+0x1100], [R12.64], !P5 ;  /* 0x011000000cdf7fae */ /* 0x0003e2000e901d46 */
[----:B------:R-:W-:Y:S02]  /*e7b0*/  LEA.HI.X R15, R6, c[0x0][0x1fc], R7, 0x1, P0 ;  /* 0x00007f00060f7a11 */ /* 0x000fe400000f0c07 */
[C---:B------:R-:W-:Y:S03]  /*e7c0*/  IADD3 R0, P0, R3.reuse, R23, RZ ;  /* 0x0000001703007210 */ /* 0x040fe60007f1e0ff */
[----:B------:R1:W-:Y:S02]  /*e7d0*/  LDGSTS.E.BYPASS.LTC128B.128 [R223+0x3100], [R14.64], !P4 ;  /* 0x031000000edf7fae */ /* 0x0003e4000e101d46 */
[----:B------:R-:W-:Y:S01]  /*e7e0*/  IMAD.X R4, R20, 0x1, R22, P0 ;  /* 0x0000000114047824 */ /* 0x000fe200000e0616 */
[C---:B------:R-:W-:Y:S04]  /*e7f0*/  LEA R22, P0, R0.reuse, c[0x0][0x1f8], 0x1 ;  /* 0x00007e0000167a11 */ /* 0x040fe800078008ff */
[----:B------:R-:W-:Y:S02]  /*e800*/  LEA.HI.X R23, R0, c[0x0][0x1fc], R4, 0x1, P0 ;  /* 0x00007f0000177a11 */ /* 0x000fe400000f0c04 */
[C---:B------:R-:W-:Y:S03]  /*e810*/  HMMA.16816.F32.BF16 R4, R32.reuse, R8, RZ ;  /* 0x000000082004723c */ /* 0x040fe600000418ff */
[----:B------:R-:W-:Y:S01]  /*e820*/  IADD3 R3, P0, R3, R21, RZ ;  /* 0x0000001503037210 */ /* 0x000fe20007f1e0ff */
[----:B------:R3:W-:Y:S04]  /*e830*/  LDGSTS.E.BYPASS.LTC128B.128 [R223+0x5100], [R22.64], !P3 ;  /* 0x0510000016df7fae */ /* 0x0007e8000d901d46 */
[C---:B------:R-:W-:Y:S01]  /*e840*/  HMMA.16816.F32.BF16 R8, R32.reuse, R10, RZ ;  /* 0x0000000a2008723c */ /* 0x040fe200000418ff */
[----:B------:R-:W-:Y:S03]  /*e850*/  IMAD.X R0, R20, 0x1, R28, P0 ;  /* 0x0000000114007824 */ /* 0x000fe600000e061c */
[C---:B------:R-:W-:Y:S04]  /*e860*/  LEA R20, P0, R3.reuse, c[0x0][0x1f8], 0x1 ;  /* 0x00007e0003147a11 */ /* 0x040fe800078008ff */
[----:B------:R-:W-:Y:S01]  /*e870*/  LEA.HI.X R21, R3, c[0x0][0x1fc], R0, 0x1, P0 ;  /* 0x00007f0003157a11 */ /* 0x000fe200000f0c00 */
[C---:B-1----:R-:W-:Y:S01]  /*e880*/  HMMA.16816.F32.BF16 R12, R32.reuse, R16, RZ ;  /* 0x00000010200c723c */ /* 0x042fe200000418ff */
[C---:B------:R-:W-:Y:S03]  /*e890*/  ISETP.GT.AND P0, PT, R218.reuse, R228, PT ;  /* 0x000000e4da00720c */ /* 0x040fe60003f04270 */
[----:B------:R3:W-:Y:S04]  /*e8a0*/  LDGSTS.E.BYPASS.LTC128B.128 [R223+0x7100], [R20.64], !P2 ;  /* 0x0710000014df7fae */ /* 0x0007e8000d101d46 */
[C---:B------:R-:W-:Y:S01]  /*e8b0*/  HMMA.16816.F32.BF16 R16, R32.reuse, R18, RZ ;  /* 0x000000122010723c */ /* 0x040fe200000418ff */
[----:B------:R-:W0:Y:S05]  /*e8c0*/  LDGDEPBAR ;  /* 0x00000000000079af */ /* 0x000e2a0000000000 */
[----:B------:R-:W-:Y:S01]  /*e8d0*/  @P0 IADD3 R0, R218, -0x1, RZ ;  /* 0xffffffffda000810 */ /* 0x000fe20007ffe0ff */
[----:B------:R-:W-:Y:S05]  /*e8e0*/  @P0 IMAD.MOV.U32 R158, RZ, RZ, c[0x0][0x1e4] ;  /* 0x00007900ff9e0624 */ /* 0x000fea00078e00ff */
[----:B------:R-:W-:Y:S05]  /*e8f0*/  @P0 SHF.R.S32.HI R3, RZ, 0x1f, R0 ;  /* 0x0000001fff030819 */ /* 0x000fea0000011400 */
[----:B------:R-:W-:Y:S04]  /*e900*/  @P0 IMAD R3, R3, c[0x0][0x1e0], RZ ;  /* 0x0000780003030a24 */ /* 0x000fe800078e02ff */
[C---:B------:R-:W-:Y:S01]  /*e910*/  @P0 IMAD R3, R0.reuse, c[0x0][0x1e4], R3 ;  /* 0x0000790000030a24 */ /* 0x040fe200078e0203 */
[C---:B---3--:R-:W-:Y:S08]  /*e920*/  HMMA.16816.F32.BF16 R20, R32.reuse, R24, RZ ;  /* 0x000000182014723c */ /* 0x048ff000000418ff */
        /* <DEDUP_REMOVED lines=13> */
[C---:B------:R-:W-:Y:S01]  /*ea00*/  @P0 IMAD.X R3, R219.reuse, 0x1, R229, P1 ;  /* 0x00000001db030824 */ /* 0x040fe200008e06e5 */
[C---:B------:R-:W-:Y:S03]  /*ea10*/  @P0 LEA R220, P1, R0.reuse, c[0x0][0x1c8], 0x1 ;  /* 0x0000720000dc0a11 */ /* 0x040fe600078208ff */
[C---:B------:R-:W-:Y:S04]  /*ea20*/  HMMA.16816.F32.BF16 R16, R172.reuse, R182, R16 ;  /* 0x000000b6ac10723c */ /* 0x040fe80000041810 */
[----:B------:R-:W-:Y:S02]  /*ea30*/  @P0 LEA.HI.X R221, R0, c[0x0][0x1cc], R3, 0x1, P1 ;  /* 0x0000730000dd0a11 */ /* 0x000fe400008f0c03 */
[----:B------:R-:W-:Y:S02]  /*ea40*/  @P0 IADD3 R222, P1, R230, 0x40, RZ ;  /* 0x00000040e6de0810 */ /* 0x000fe40007f3e0ff */
[C---:B------:R-:W-:Y:S04]  /*ea50*/  HMMA.16816.F32.BF16 R20, R172.reuse, R184, R20 ;  /* 0x000000b8ac14723c */ /* 0x040fe80000041814 */
[----:B------:R-:W-:Y:S01]  /*ea60*/  @P0 IMAD.X R224, RZ, RZ, R229, P1 ;  /* 0x000000ffffe00224 */ /* 0x000fe200008e06e5 */
[----:B------:R-:W-:Y:S03]  /*ea70*/  @P0 IADD3 R0, P1, R156, R222, RZ ;  /* 0x000000de9c000210 */ /* 0x000fe60007f3e0ff */
[C---:B------:R-:W-:Y:S04]  /*ea80*/  HMMA.16816.F32.BF16 R24, R172.reuse, R186, R24 ;  /* 0x000000baac18723c */ /* 0x040fe80000041818 */
[C---:B------:R-:W-:Y:S01]  /*ea90*/  @P0 IMAD.X R3, R219.reuse, 0x1, R224, P1 ;  /* 0x00000001db030824 */ /* 0x040fe200008e06e0 */
[C---:B------:R-:W-:Y:S03]  /*eaa0*/  @P0 LEA R180, P1, R0.reuse, c[0x0][0x1c8], 0x1 ;  /* 0x0000720000b40a11 */ /* 0x040fe600078208ff */
[C---:B------:R-:W-:Y:S04]  /*eab0*/  HMMA.16816.F32.BF16 R28, R172.reuse, R188, R28 ;  /* 0x000000bcac1c723c */ /* 0x040fe8000004181c */
[----:B------:R-:W-:Y:S04]  /*eac0*/  @P0 LEA.HI.X R181, R0, c[0x0][0x1cc], R3, 0x1, P1 ;  /* 0x0000730000b50a11 */ /* 0x000fe800008f0c03 */
[----:B------:R-:W-:Y:S01]  /*ead0*/  HMMA.16816.F32.BF16 R32, R172, R190, R32 ;  /* 0x000000beac20723c */ /* 0x000fe20000041820 */
[----:B------:R-:W1:Y:S07]  /*eae0*/  LDSM.16.M88.4 R172, [R197] ;  /* 0x00000000c5ac783b */ /* 0x000e6e0000000200 */
[C---:B-1----:R-:W-:Y:S08]  /*eaf0*/  HMMA.16816.F32.BF16 R4, R168.reuse, R172, R4 ;  /* 0x000000aca804723c */ /* 0x042ff00000041804 */
[C---:B------:R-:W-:Y:S01]  /*eb00*/  HMMA.16816.F32.BF16 R8, R168.reuse, R174, R8 ;  /* 0x000000aea808723c */ /* 0x040fe20000041808 */
[----:B------:R-:W1:Y:S07]  /*eb10*/  LDSM.16.M88.4 R172, [R197+0x1000] ;  /* 0x00100000c5ac783b */ /* 0x000e6e0000000200 */
[C---:B------:R-:W-:Y:S08]  /*eb20*/  HMMA.16816.F32.BF16 R12, R168.reuse, R176, R12 ;  /* 0x000000b0a80c723c */ /* 0x040ff0000004180c */
[C---:B------:R-:W-:Y:S01]  /*eb30*/  HMMA.16816.F32.BF16 R16, R168.reuse, R178, R16 ;  /* 0x000000b2a810723c */ /* 0x040fe20000041810 */
[----:B------:R-:W2:Y:S07]  /*eb40*/  LDSM.16.M88.4 R176, [R197+0x1800] ;  /* 0x00180000c5b0783b */ /* 0x000eae0000000200 */
[C---:B-1----:R-:W-:Y:S08]  /*eb50*/  HMMA.16816.F32.BF16 R20, R168.reuse, R172, R20 ;  /* 0x000000aca814723c */ /* 0x042ff00000041814 */
[C---:B------:R-:W-:Y:S01]  /*eb60*/  HMMA.16816.F32.BF16 R24, R168.reuse, R174, R24 ;  /* 0x000000aea818723c */ /* 0x040fe20000041818 */
[----:B------:R-:W-:Y:S07]  /*eb70*/  LDSM.16.M88.4 R172, [R194] ;  /* 0x00000000c2ac783b */ /* 0x000fee0000000200 */
[C---:B--2---:R-:W-:Y:S08]  /*eb80*/  HMMA.16816.F32.BF16 R28, R168.reuse, R176, R28 ;  /* 0x000000b0a81c723c */ /* 0x044ff0000004181c */
[----:B------:R-:W-:Y:S01]  /*eb90*/  HMMA.16816.F32.BF16 R32, R168, R178, R32 ;  /* 0x000000b2a820723c */ /* 0x000fe20000041820 */
[----:B------:R-:W1:Y:S05]  /*eba0*/  LDSM.16.M88.4 R168, [R200] ;  /* 0x00000000c8a8783b */ /* 0x000e6a0000000200 */
[----:B------:R-:W2:Y:S02]  /*ebb0*/  LDSM.16.M88.4 R176, [R194+0x800] ;  /* 0x00080000c2b0783b */ /* 0x000ea40000000200 */
[C---:B-1----:R-:W-:Y:S08]  /*ebc0*/  HMMA.16816.F32.BF16 R4, R168.reuse, R172, R4 ;  /* 0x000000aca804723c */ /* 0x042ff00000041804 */
[C---:B------:R-:W-:Y:S01]  /*ebd0*/  HMMA.16816.F32.BF16 R8, R168.reuse, R174, R8 ;  /* 0x000000aea808723c */ /* 0x040fe20000041808 */
[----:B------:R-:W1:Y:S07]  /*ebe0*/  LDSM.16.M88.4 R172, [R194+0x1000] ;  /* 0x00100000c2ac783b */ /* 0x000e6e0000000200 */
[C---:B--2---:R-:W-:Y:S08]  /*ebf0*/  HMMA.16816.F32.BF16 R12, R168.reuse, R176, R12 ;  /* 0x000000b0a80c723c */ /* 0x044ff0000004180c */
[C---:B------:R-:W-:Y:S01]  /*ec00*/  HMMA.16816.F32.BF16 R16, R168.reuse, R178, R16 ;  /* 0x000000b2a810723c */ /* 0x040fe20000041810 */
[----:B------:R-:W2:Y:S07]  /*ec10*/  LDSM.16.M88.4 R176, [R194+0x1800] ;  /* 0x00180000c2b0783b */ /* 0x000eae0000000200 */
[C---:B-1----:R-:W-:Y:S08]  /*ec20*/  HMMA.16816.F32.BF16 R20, R168.reuse, R172, R20 ;  /* 0x000000aca814723c */ /* 0x042ff00000041814 */
[C---:B------:R-:W-:Y:S01]  /*ec30*/  HMMA.16816.F32.BF16 R24, R168.reuse, R174, R24 ;  /* 0x000000aea818723c */ /* 0x040fe20000041818 */
[----:B------:R-:W-:Y:S07]  /*ec40*/  LDSM.16.M88.4 R172, [R159+0x2000] ;  /* 0x002000009fac783b */ /* 0x000fee0000000200 */
[C---:B--2---:R-:W-:Y:S08]  /*ec50*/  HMMA.16816.F32.BF16 R28, R168.reuse, R176, R28 ;  /* 0x000000b0a81c723c */ /* 0x044ff0000004181c */
[----:B------:R-:W-:Y:S01]  /*ec60*/  HMMA.16816.F32.BF16 R32, R168, R178, R32 ;  /* 0x000000b2a820723c */ /* 0x000fe20000041820 */
[----:B------:R-:W1:Y:S05]  /*ec70*/  LDSM.16.M88.4 R168, [R198+0x4000] ;  /* 0x00400000c6a8783b */ /* 0x000e6a0000000200 */
        /* <DEDUP_REMOVED lines=9> */
[----:B------:R-:W-:Y:S07]  /*ed10*/  LDSM.16.M88.4 R172, [R214] ;  /* 0x00000000d6ac783b */ /* 0x000fee0000000200 */
[C---:B--2---:R-:W-:Y:S08]  /*ed20*/  HMMA.16816.F32.BF16 R28, R168.reuse, R176, R28 ;  /* 0x000000b0a81c723c */ /* 0x044ff0000004181c */
[----:B------:R-:W-:Y:S01]  /*ed30*/  HMMA.16816.F32.BF16 R32, R168, R178, R32 ;  /* 0x000000b2a820723c */ /* 0x000fe20000041820 */
[----:B------:R-:W1:Y:S05]  /*ed40*/  LDSM.16.M88.4 R168, [R199+0x4000] ;  /* 0x00400000c7a8783b */ /* 0x000e6a0000000200 */
[----:B------:R-:W2:Y:S02]  /*ed50*/  LDSM.16.M88.4 R176, [R213] ;  /* 0x00000000d5b0783b */ /* 0x000ea40000000200 */
[C---:B-1----:R-:W-:Y:S08]  /*ed60*/  HMMA.16816.F32.BF16 R4, R168.reuse, R172, R4 ;  /* 0x000000aca804723c */ /* 0x042ff00000041804 */
[C---:B------:R-:W-:Y:S01]  /*ed70*/  HMMA.16816.F32.BF16 R8, R168.reuse, R174, R8 ;  /* 0x000000aea808723c */ /* 0x040fe20000041808 */
[----:B------:R-:W1:Y:S07]  /*ed80*/  LDSM.16.M88.4 R172, [R212] ;  /* 0x00000000d4ac783b */ /* 0x000e6e0000000200 */
[C---:B--2---:R-:W-:Y:S08]  /*ed90*/  HMMA.16816.F32.BF16 R12, R168.reuse, R176, R12 ;  /* 0x000000b0a80c723c */ /* 0x044ff0000004180c */
[C---:B------:R-:W-:Y:S01]  /*eda0*/  HMMA.16816.F32.BF16 R16, R168.reuse, R178, R16 ;  /* 0x000000b2a810723c */ /* 0x040fe20000041810 */
[----:B------:R-:W2:Y:S07]  /*edb0*/  LDSM.16.M88.4 R176, [R211] ;  /* 0x00000000d3b0783b */ /* 0x000eae0000000200 */
        /* <DEDUP_REMOVED lines=129> */
[----:B------:R-:W2:Y:S01]  /*f5d0*/  LDSM.16.M88.4 R176, [R194+0x7800] ;  /* 0x00780000c2b0783b */ /* 0x000ea20000000200 */
[----:B------:R-:W-:Y:S04]  /*f5e0*/  DEPBAR.LE SB0, 0x0 ;  /* 0x000080000000791a */ /* 0x000fe80000000000 */
[----:B------:R-:W-:Y:S02]  /*f5f0*/  BAR.SYNC.DEFER_BLOCKING 0x0 ;  /* 0x0000000000007b1d */ /* 0x000fe40000010000 */
[C---:B-1----:R-:W-:Y:S04]  /*f600*/  HMMA.16816.F32.BF16 R20, R168.reuse, R172, R20 ;  /* 0x000000aca814723c */ /* 0x042fe80000041814 */
[----:B------:R-:W-:Y:S01]  /*f610*/  @!PT LDS RZ, [RZ] ;  /* 0x00000000fffff984 */ /* 0x000fe20000000800 */
[----:B------:R-:W-:Y:S01]  /*f620*/  @!PT LDS RZ, [RZ] ;  /* 0x00000000fffff984 */ /* 0x000fe20000000800 */
[----:B------:R-:W-:Y:S01]  /*f630*/  @!PT LDS RZ, [RZ] ;  /* 0x00000000fffff984 */ /* 0x000fe20000000800 */
[----:B------:R1:W-:Y:S03]  /*f640*/  @P0 LDGSTS.E.BYPASS.LTC128B.128 [R223+0x8100], [R220.64], !P5 ;  /* 0x08100000dcdf0fae */ /* 0x0003e6000e901d46 */
[----:B------:R-:W-:Y:S01]  /*f650*/  @P0 IADD3 R173, P1, R230, 0x80, RZ ;  /* 0x00000080e6ad0810 */ /* 0x000fe20007f3e0ff */
[C---:B------:R-:W-:Y:S01]  /*f660*/  HMMA.16816.F32.BF16 R24, R168.reuse, R174, R24 ;  /* 0x000000aea818723c */ /* 0x040fe20000041818 */
[----:B------:R3:W-:Y:S03]  /*f670*/  @P0 LDGSTS.E.BYPASS.LTC128B.128 [R223+0xa100], [R180.64], !P4 ;  /* 0x0a100000b4df0fae */ /* 0x0007e6000e101d46 */
[----:B------:R-:W-:Y:S01]  /*f680*/  @P0 IMAD.X R188, RZ, RZ, R229, P1 ;  /* 0x000000ffffbc0224 */ /* 0x000fe200008e06e5 */
[----:B------:R-:W-:Y:S03]  /*f690*/  @P0 IADD3 R0, P1, R156, R173, RZ ;  /* 0x000000ad9c000210 */ /* 0x000fe60007f3e0ff */
[C---:B--2---:R-:W-:Y:S04]  /*f6a0*/  HMMA.16816.F32.BF16 R28, R168.reuse, R176, R28 ;  /* 0x000000b0a81c723c */ /* 0x044fe8000004181c */
[C---:B------:R-:W-:Y:S01]  /*f6b0*/  @P0 IMAD.X R3, R219.reuse, 0x1, R188, P1 ;  /* 0x00000001db030824 */ /* 0x040fe200008e06bc */
[C---:B------:R-:W-:Y:S03]  /*f6c0*/  @P0 LEA R186, P1, R0.reuse, c[0x0][0x1c8], 0x1 ;  /* 0x0000720000ba0a11 */ /* 0x040fe600078208ff */
[----:B------:R-:W-:Y:S04]  /*f6d0*/  HMMA.16816.F32.BF16 R32, R168, R178, R32 ;  /* 0x000000b2a820723c */ /* 0x000fe80000041820 */
[----:B------:R-:W-:Y:S01]  /*f6e0*/  @P0 LEA.HI.X R187, R0, c[0x0][0x1cc], R3, 0x1, P1 ;  /* 0x0000730000bb0a11 */ /* 0x000fe200008f0c03 */
[----:B------:R-:W-:Y:S04]  /*f6f0*/  @P0 IMAD.MOV.U32 R0, RZ, RZ, c[0x0][0x1e0] ;  /* 0x00007800ff000624 */ /* 0x000fe800078e00ff */
[----:B------:R1:W-:Y:S03]  /*f700*/  @P0 LDGSTS.E.BYPASS.LTC128B.128 [R223+0xc100], [R186.64], !P3 ;  /* 0x0c100000badf0fae */ /* 0x0003e6000d901d46 */
[C---:B------:R-:W-:Y:S04]  /*f710*/  @P0 LEA R3, P1, R0.reuse, R156, 0x5 ;  /* 0x0000009c00030211 */ /* 0x040fe800078228ff */
[----:B------:R-:W-:Y:S02]  /*f720*/  @P0 LEA.HI.X R0, R0, R219, R158, 0x5, P1 ;  /* 0x000000db00000211 */ /* 0x000fe400008f2c9e */
[----:B------:R-:W-:Y:S05]  /*f730*/  @P0 IADD3 R158, P1, R230, 0xc0, RZ ;  /* 0x000000c0e69e0810 */ /* 0x000fea0007f3e0ff */
[--C-:B------:R-:W-:Y:S01]  /*f740*/  @P0 IMAD.X R172, RZ, RZ, R229.reuse, P1 ;  /* 0x000000ffffac0224 */ /* 0x100fe200008e06e5 */
[----:B------:R-:W-:Y:S05]  /*f750*/  @P0 IADD3 R156, P1, R156, R158, RZ ;  /* 0x0000009e9c9c0210 */ /* 0x000fea0007f3e0ff */
[----:B------:R-:W-:Y:S01]  /*f760*/  @P0 IMAD.X R174, R219, 0x1, R172, P1 ;  /* 0x00000001dbae0824 */ /* 0x000fe200008e06ac */
[C---:B------:R-:W-:Y:S04]  /*f770*/  @P0 LEA R184, P1, R156.reuse, c[0x0][0x1c8], 0x1 ;  /* 0x000072009cb80a11 */ /* 0x040fe800078208ff */
[----:B------:R-:W-:Y:S02]  /*f780*/  @P0 LEA.HI.X R185, R156, c[0x0][0x1cc], R174, 0x1, P1 ;  /* 0x000073009cb90a11 */ /* 0x000fe400008f0cae */
[C---:B------:R-:W-:Y:S03]  /*f790*/  @P0 IADD3 R156, P1, R3.reuse, R230, RZ ;  /* 0x000000e6039c0210 */ /* 0x040fe60007f3e0ff */
[----:B------:R1:W-:Y:S02]  /*f7a0*/  @P0 LDGSTS.E.BYPASS.LTC128B.128 [R223+0xe100], [R184.64], !P2 ;  /* 0x0e100000b8df0fae */ /* 0x0003e4000d101d46 */
[----:B------:R-:W-:Y:S01]  /*f7b0*/  @P0 IMAD.X R174, R0, 0x1, R229, P1 ;  /* 0x0000000100ae0824 */ /* 0x000fe200008e06e5 */
[C---:B------:R-:W-:Y:S04]  /*f7c0*/  @P0 LEA R182, P1, R156.reuse, c[0x0][0x1c8], 0x1 ;  /* 0x000072009cb60a11 */ /* 0x040fe800078208ff */
[----:B------:R-:W-:Y:S02]  /*f7d0*/  @P0 LEA.HI.X R183, R156, c[0x0][0x1cc], R174, 0x1, P1 ;  /* 0x000073009cb70a11 */ /* 0x000fe400008f0cae */
[C---:B------:R-:W-:Y:S03]  /*f7e0*/  @P0 IADD3 R156, P1, R3.reuse, R222, RZ ;  /* 0x000000de039c0210 */ /* 0x040fe60007f3e0ff */
[----:B------:R1:W-:Y:S02]  /*f7f0*/  @P0 LDGSTS.E.BYPASS.LTC128B.128 [R223+0x9100], [R182.64], !P5 ;  /* 0x09100000b6df0fae */ /* 0x0003e4000e901d46 */
[----:B------:R-:W-:Y:S01]  /*f800*/  @P0 IMAD.X R174, R0, 0x1, R224, P1 ;  /* 0x0000000100ae0824 */ /* 0x000fe200008e06e0 */
[C---:B---3--:R-:W-:Y:S04]  /*f810*/  @P0 LEA R180, P1, R156.reuse, c[0x0][0x1c8], 0x1 ;  /* 0x000072009cb40a11 */ /* 0x048fe800078208ff */
[----:B------:R-:W-:Y:S02]  /*f820*/  @P0 LEA.HI.X R181, R156, c[0x0][0x1cc], R174, 0x1, P1 ;  /* 0x000073009cb50a11 */ /* 0x000fe400008f0cae */
[C---:B------:R-:W-:Y:S03]  /*f830*/  @P0 IADD3 R156, P1, R3.reuse, R173, RZ ;  /* 0x000000ad039c0210 */ /* 0x040fe60007f3e0ff */
[----:B------:R1:W-:Y:S02]  /*f840*/  @P0 LDGSTS.E.BYPASS.LTC128B.128 [R223+0xb100], [R180.64], !P4 ;  /* 0x0b100000b4df0fae */ /* 0x0003e4000e101d46 */
[----:B------:R-:W-:Y:S01]  /*f850*/  @P0 IMAD.X R173, R0, 0x1, R188, P1 ;  /* 0x0000000100ad0824 */ /* 0x000fe200008e06bc */
[----:B------:R-:W-:Y:S01]  /*f860*/  @P0 IADD3 R3, P1, R3, R158, RZ ;  /* 0x0000009e03030210 */ /* 0x000fe20007f3e0ff */
[----:B------:R-:W-:Y:S04]  /*f870*/  IMAD.SHL.U32 R158, R218, 0x40, RZ ;  /* 0x00000040da9e7824 */ /* 0x000fe800078e00ff */
[----:B------:R-:W-:Y:S01]  /*f880*/  @P0 IMAD.X R0, R0, 0x1, R172, P1 ;  /* 0x0000000100000824 */ /* 0x000fe200008e06ac */
[C---:B------:R-:W-:Y:S01]  /*f890*/  @P0 LEA R176, P1, R156.reuse, c[0x0][0x1c8], 0x1 ;  /* 0x000072009cb00a11 */ /* 0x040fe200078208ff */
[----:B-----5:R-:W-:Y:S02]  /*f8a0*/  IMAD.IADD R172, R225, 0x1, R243 ;  /* 0x00000001e1ac7824 */ /* 0x020fe400078e02f3 */
        /* <DEDUP_REMOVED lines=15> */
[----:B--2---:R-:W-:Y:S02]  /*f9a0*/  IMAD.IADD R3, R173, 0x1, R156 ;  /* 0x00000001ad037824 */ /* 0x004fe400078e029c */
        /* <DEDUP_REMOVED lines=15> */
.L_x_1707:
[----:B------:R-:W-:Y:S04]  /*faa0*/  MOV R168, c[0x0][0x32c] ;  /* 0x0000cb0000a87a02 */ /* 0x000fe80000000f00 */
[----:B------:R-:W-:Y:S11]  /*fab0*/  ISETP.NE.AND P0, PT, R168, 0x1, PT ;  /* 0x00000001a800780c */ /* 0x000ff60003f05270 */
[----:B------:R-:W-:Y:S02]  /*fac0*/  @!UPT UIADD3 URZ, URZ, URZ, URZ ;  /* 0x0000003f3f3ff290 */ /* 0x000fe4000fffe03f */
[----:B------:R-:W-:Y:S05]  /*fad0*/  @P0 IMAD.HI.U32 R168, R156, c[0x0][0x330], RZ ;  /* 0x0000cc009ca80a27 */ /* 0x000fea00078e00ff */
[----:B------:R-:W-:Y:S02]  /*fae0*/  @P0 SHF.R.U32.HI R156, RZ, c[0x0][0x334], R168 ;  /* 0x0000cd00ff9c0a19 */ /* 0x000fe400000116a8 */
.L_x_1708:
[----:B------:R-:W-:Y:S05]  /*faf0*/  BSYNC B0 ;  /* 0x0000000000007941 */ /* 0x000fea0003800000 */
.L_x_1706:
[----:B------:R-:W-:Y:S04]  /*fb00*/  IMAD R156, R156, c[0x0][0x32c], -R158 ;  /* 0x0000cb009c9c7a24 */ /* 0x000fe800078e0a9e */
[----:B------:R-:W-:Y:S05]  /*fb10*/  IMAD.IADD R156, R156, 0x1, -R238 ;  /* 0x000000019c9c7824 */ /* 0x000fea00078e0aee */
[----:B------:R-:W-:Y:S02]  /*fb20*/  IMNMX R0, R0, R156, !PT ;  /* 0x0000009c00007217 */ /* 0x000fe40007800200 */
[----:B------:R-:W-:Y:S04]  /*fb30*/  IADD3 R156, R156, c[0x0][0x32c], RZ ;  /* 0x0000cb009c9c7a10 */ /* 0x000fe80007ffe0ff */
[----:B------:R-:W-:Y:S02]  /*fb40*/  IMNMX R3, R3, R156, PT ;  /* 0x0000009c03037217 */ /* 0x000fe40003800200 */
.L_x_1705:
        /* <DEDUP_REMOVED lines=66> */
.L_x_1711:
[----:B------:R-:W-:Y:S04]  /*ff70*/  MOV R21, c[0x0][0x32c] ;  /* 0x0000cb0000157a02 */ /* 0x000fe80000000f00 */
[----:B------:R-:W-:Y:S11]  /*ff80*/  ISETP.NE.AND P0, PT, R21, 0x1, PT ;  /* 0x000000011500780c */ /* 0x000ff60003f05270 */
[----:B------:R-:W-:Y:S02]  /*ff90*/  @!UPT UIADD3 URZ, URZ, URZ, URZ ;  /* 0x0000003f3f3ff290 */ /* 0x000fe4000fffe03f */
[----:B------:R-:W-:Y:S05]  /*ffa0*/  @P0 IMAD.HI.U32 R21, R0, c[0x0][0x330], RZ ;  /* 0x0000cc0000150a27 */ /* 0x000fea00078e00ff */
[----:B------:R-:W-:Y:S02]  /*ffb0*/  @P0 SHF.R.U32.HI R0, RZ, c[0x0][0x334], R21 ;  /* 0x0000cd00ff000a19 */ /* 0x000fe40000011615 */
.L_x_1712:
[----:B------:R-:W-:Y:S05]  /*ffc0*/  BSYNC B0 ;  /* 0x0000000000007941 */ /* 0x000fea0003800000 */
.L_x_1710:
[----:B------:R-:W-:Y:S04]  /*ffd0*/  IMAD R158, R0, c[0x0][0x32c], -R158 ;  /* 0x0000cb00009e7a24 */ /* 0x000fe800078e0a9e */
[----:B------:R-:W-:Y:S05]  /*ffe0*/  IMAD.IADD R0, R158, 0x1, -R238 ;  /* 0x000000019e007824 */ /* 0x000fea00078e0aee */
[----:B------:R-:W-:Y:S02]  /*fff0*/  IMNMX R3, R3, R0, !PT ;  /* 0x0000000003037217 */ /* 0x000fe40007800200 */
[----:B------:R-:W-:Y:S04]  /*10000*/  IADD3 R0, R0, c[0x0][0x32c], RZ ;  /* 0x0000cb0000007a10 */ /* 0x000fe80007ffe0ff */
[----:B------:R-:W-:Y:S02]  /*10010*/  IMNMX R4, R4, R0, PT ;  /* 0x0000000004047217 */ /* 0x000fe40003800200 */
.L_x_1709:
        /* <DEDUP_REMOVED lines=51> */
[--C-:B------:R-:W-:Y:S02]  /*10350*/  FFMA.FTZ R185, R12, c[0x0][0x2d0], -R2.reuse ;  /* 0x0000b4000cb97a23 */ /* 0x100fe40000010802 */
[----:B------:R-:W-:Y:S01]  /*10360*/  FFMA.FTZ R183, R8, c[0x0][0x2d0], -R2 ;  /* 0x0000b40008b77a23 */ /* 0x000fe20000010802 */
[C---:B------:R-:W-:Y:S02]  /*10370*/  ISETP.LT.OR P0, PT, R4.reuse, 0xa, P0 ;  /* 0x0000000a0400780c */ /* 0x040fe40000701670 */
[----:B------:R-:W1:Y:S02]  /*10380*/  MUFU.EX2 R2, R0 ;  /* 0x0000000000027308 */ /* 0x000e640000000800 */
[----:B------:R-:W-:Y:S02]  /*10390*/  FSEL R11, R11, -INF , !P0 ;  /* 0xff8000000b0b7808 */ /* 0x000fe40004000000 */
[C---:B------:R-:W-:Y:S04]  /*103a0*/  ISETP.GT.AND P0, PT, R3.reuse, 0x10, P1 ;  /* 0x000000100300780c */ /* 0x040fe80000f04270 */
[----:B------:R-:W-:Y:S02]  /*103b0*/  ISETP.LT.OR P0, PT, R4, 0x11, P0 ;  /* 0x000000110400780c */ /* 0x000fe40000701670 */
[----:B------:R-:W2:Y:S02]  /*103c0*/  MUFU.EX2 R8, R24 ;  /* 0x0000001800087308 */ /* 0x000ea40000000800 */
[----:B------:R-:W-:Y:S02]  /*103d0*/  FSEL R33, R14, -INF , !P0 ;  /* 0xff8000000e217808 */ /* 0x000fe40004000000 */
[----:B------:R-:W-:Y:S04]  /*103e0*/  ISETP.GT.AND P0, PT, R3, 0x11, P1 ;  /* 0x000000110300780c */ /* 0x000fe80000f04270 */
[----:B------:R-:W-:Y:S02]  /*103f0*/  ISETP.LT.OR P0, PT, R4, 0x12, P0 ;  /* 0x000000120400780c */ /* 0x000fe40000701670 */
[----:B------:R-:W-:Y:S02]  /*10400*/  MUFU.EX2 R17, R32 ;  /* 0x0000002000117308 */ /* 0x000fe40000000800 */
[----:B------:R-:W-:Y:S02]  /*10410*/  FSEL R15, R15, -INF , !P0 ;  /* 0xff8000000f0f7808 */ /* 0x000fe40004000000 */
[C---:B------:R-:W-:Y:S01]  /*10420*/  ISETP.GT.AND P0, PT, R3.reuse, 0x18, P1 ;  /* 0x000000180300780c */ /* 0x040fe20000f04270 */
[C---:B-1----:R-:W-:Y:S02]  /*10430*/  FFMA.FTZ R0, R2.reuse, R237, R9 ;  /* 0x000000ed02007223 */ /* 0x042fe40000010009 */
[----:B------:R-:W-:Y:S01]  /*10440*/  FMUL.FTZ R132, R2, R132 ;  /* 0x0000008402847220 */ /* 0x000fe20000410000 */
[----:B------:R-:W-:Y:S01]  /*10450*/  ISETP.LT.OR P0, PT, R4, 0x19, P0 ;  /* 0x000000190400780c */ /* 0x000fe20000701670 */
[C---:B------:R-:W-:Y:S01]  /*10460*/  FMUL.FTZ R133, R2.reuse, R133 ;  /* 0x0000008502857220 */ /* 0x040fe20000410000 */
[----:B------:R-:W-:Y:S01]  /*10470*/  MUFU.EX2 R178, R178 ;  /* 0x000000b200b27308 */ /* 0x000fe20000000800 */
[----:B------:R-:W-:Y:S01]  /*10480*/  FMUL.FTZ R136, R2, R136 ;  /* 0x0000008802887220 */ /* 0x000fe20000410000 */
[----:B------:R-:W-:Y:S01]  /*10490*/  FSEL R158, R18, -INF , !P0 ;  /* 0xff800000129e7808 */ /* 0x000fe20004000000 */
[C---:B------:R-:W-:Y:S01]  /*104a0*/  FMUL.FTZ R137, R2.reuse, R137 ;  /* 0x0000008902897220 */ /* 0x040fe20000410000 */
[----:B------:R-:W-:Y:S01]  /*104b0*/  ISETP.GT.AND P0, PT, R3, 0x19, P1 ;  /* 0x000000190300780c */ /* 0x000fe20000f04270 */
[----:B------:R-:W-:Y:S01]  /*104c0*/  FMUL.FTZ R140, R2, R140 ;  /* 0x0000008c028c7220 */ /* 0x000fe20000410000 */
[----:B--2---:R-:W-:Y:S01]  /*104d0*/  F2FP.BF16.PACK_AB R16, R8, R9 ;  /* 0x000000090810723e */ /* 0x004fe200000010ff */
[----:B------:R-:W-:Y:S01]  /*104e0*/  FMUL.FTZ R141, R2, R141 ;  /* 0x0000008d028d7220 */ /* 0x000fe20000410000 */
[----:B------:R-:W-:Y:S01]  /*104f0*/  ISETP.LT.OR P0, PT, R4, 0x1a, P0 ;  /* 0x0000001a0400780c */ /* 0x000fe20000701670 */
[C---:B------:R-:W-:Y:S01]  /*10500*/  FMUL.FTZ R144, R2.reuse, R144 ;  /* 0x0000009002907220 */ /* 0x040fe20000410000 */
[----:B------:R-:W-:Y:S01]  /*10510*/  MUFU.EX2 R9, R28 ;  /* 0x0000001c00097308 */ /* 0x000fe20000000800 */
[C---:B------:R-:W-:Y:S01]  /*10520*/  FMUL.FTZ R145, R2.reuse, R145 ;  /* 0x0000009102917220 */ /* 0x040fe20000410000 */
[----:B------:R-:W-:Y:S01]  /*10530*/  FSEL R168, R19, -INF , !P0 ;  /* 0xff80000013a87808 */ /* 0x000fe20004000000 */
[C---:B------:R-:W-:Y:S01]  /*10540*/  FMUL.FTZ R148, R2.reuse, R148 ;  /* 0x0000009402947220 */ /* 0x040fe20000410000 */
[C---:B------:R-:W-:Y:S01]  /*10550*/  ISETP.GT.AND P0, PT, R3.reuse, 0x20, P1 ;  /* 0x000000200300780c */ /* 0x040fe20000f04270 */
[C---:B------:R-:W-:Y:S02]  /*10560*/  FMUL.FTZ R149, R2.reuse, R149 ;  /* 0x0000009502957220 */ /* 0x040fe40000410000 */
[----:B------:R-:W-:Y:S01]  /*10570*/  FMUL.FTZ R152, R2, R152 ;  /* 0x0000009802987220 */ /* 0x000fe20000410000 */
[----:B------:R-:W-:Y:S01]  /*10580*/  ISETP.LT.OR P0, PT, R4, 0x21, P0 ;  /* 0x000000210400780c */ /* 0x000fe20000701670 */
[C---:B------:R-:W-:Y:S01]  /*10590*/  FMUL.FTZ R153, R2.reuse, R153 ;  /* 0x0000009902997220 */ /* 0x040fe20000410000 */
[----:B------:R-:W1:Y:S01]  /*105a0*/  MUFU.EX2 R19, R29 ;  /* 0x0000001d00137308 */ /* 0x000e620000000800 */
        /* <DEDUP_REMOVED lines=12> */
[----:B------:R-:W-:Y:S01]  /*10670*/  LDSM.16.MT88.4 R20, [R192] ;  /* 0x00000000c014783b */ /* 0x000fe20000004200 */
[----:B------:R-:W-:Y:S02]  /*10680*/  FMUL.FTZ R49, R2, R49 ;  /* 0x0000003102317220 */ /* 0x000fe40000410000 */
[----:B------:R-:W-:Y:S01]  /*10690*/  ISETP.LT.OR P0, PT, R4, 0x29, P0 ;  /* 0x000000290400780c */ /* 0x000fe20000701670 */
[C---:B------:R-:W-:Y:S02]  /*106a0*/  FMUL.FTZ R52, R2.reuse, R52 ;  /* 0x0000003402347220 */ /* 0x040fe40000410000 */
[----:B------:R-:W-:Y:S01]  /*106b0*/  FMUL.FTZ R53, R2, R53 ;  /* 0x0000003502357220 */ /* 0x000fe20000410000 */
[----:B------:R-:W-:Y:S01]  /*106c0*/  FSEL R171, R26, -INF , !P0 ;  /* 0xff8000001aab7808 */ /* 0x000fe20004000000 */
[C---:B------:R-:W-:Y:S01]  /*106d0*/  FMUL.FTZ R56, R2.reuse, R56 ;  /* 0x0000003802387220 */ /* 0x040fe20000410000 */
[----:B------:R-:W-:Y:S01]  /*106e0*/  ISETP.GT.AND P0, PT, R3, 0x29, P1 ;  /* 0x000000290300780c */ /* 0x000fe20000f04270 */
[C---:B------:R-:W-:Y:S01]  /*106f0*/  FMUL.FTZ R57, R2.reuse, R57 ;  /* 0x0000003902397220 */ /* 0x040fe20000410000 */
[----:B-1----:R-:W-:Y:S01]  /*10700*/  F2FP.BF16.PACK_AB R24, R17, R19 ;  /* 0x000000131118723e */ /* 0x002fe200000010ff */
        /* <DEDUP_REMOVED lines=36> */
[----:B------:R-:W1:Y:S01]  /*10950*/  MUFU.EX2 R8, R25 ;  /* 0x0000001900087308 */ /* 0x000e620000000800 */
        /* <DEDUP_REMOVED lines=18> */
[----:B------:R-:W-:Y:S01]  /*10a80*/  FMUL.FTZ R124, R2, R124 ;  /* 0x0000007c027c7220 */ /* 0x000fe20000410000 */
[----:B-1----:R-:W-:Y:S01]  /*10a90*/  F2FP.BF16.PACK_AB R18, R8, R9 ;  /* 0x000000090812723e */ /* 0x002fe200000010ff */
[----:B------:R-:W-:Y:S01]  /*10aa0*/  FMUL.FTZ R125, R2, R125 ;  /* 0x0000007d027d7220 */ /* 0x000fe20000410000 */
[----:B------:R-:W-:Y:S01]  /*10ab0*/  FMNMX.FTZ R0, R168, R0, !PT ;  /* 0x00000000a8007209 */ /* 0x000fe20007810000 */
[C---:B------:R-:W-:Y:S02]  /*10ac0*/  FMUL.FTZ R128, R2.reuse, R128 ;  /* 0x0000008002807220 */ /* 0x040fe40000410000 */
[----:B------:R-:W-:Y:S01]  /*10ad0*/  FMUL.FTZ R129, R2, R129 ;  /* 0x0000008102817220 */ /* 0x000fe20000410000 */
        /* <DEDUP_REMOVED lines=15> */
[C---:B------:R-:W-:Y:S02]  /*10bd0*/  FMUL.FTZ R4, R3.reuse, c[0x0][0x2d0] ;  /* 0x0000b40003047a20 */ /* 0x040fe40000410000 */
[----:B------:R-:W-:Y:S01]  /*10be0*/  FADD.FTZ R14, R8, R0 ;  /* 0x00000000080e7221 */ /* 0x000fe20000010000 */
[----:B------:R-:W-:Y:S01]  /*10bf0*/  FSEL R0, R3, RZ, P0 ;  /* 0x000000ff03007208 */ /* 0x000fe20000000000 */
[----:B------:R-:W-:Y:S01]  /*10c00*/  FMUL.FTZ R8, R2, R164 ;  /* 0x000000a402087220 */ /* 0x000fe20000410000 */
[----:B------:R-:W-:Y:S01]  /*10c10*/  FSEL R13, R4, RZ, P0 ;  /* 0x000000ff040d7208 */ /* 0x000fe20000000000 */
[----:B------:R-:W-:Y:S01]  /*10c20*/  FMUL.FTZ R4, R2, R160 ;  /* 0x000000a002047220 */ /* 0x000fe20000410000 */
[----:B------:R-:W-:Y:S01]  /*10c30*/  ISETP.GT.AND P0, PT, R218, R228, PT ;  /* 0x000000e4da00720c */ /* 0x000fe20003f04270 */
[----:B------:R-:W-:Y:S02]  /*10c40*/  FADD.FTZ R0, -R0, R157 ;  /* 0x0000009d00007221 */ /* 0x000fe40000010100 */
[--C-:B------:R-:W-:Y:S02]  /*10c50*/  FFMA.FTZ R6, R6, c[0x0][0x2d0], -R13.reuse ;  /* 0x0000b40006067a23 */ /* 0x100fe4000001080d */
[----:B------:R-:W-:Y:S02]  /*10c60*/  FMUL.FTZ R0, R0, c[0x0][0x2d0] ;  /* 0x0000b40000007a20 */ /* 0x000fe40000410000 */
[--C-:B------:R-:W-:Y:S01]  /*10c70*/  FFMA.FTZ R10, R5, c[0x0][0x2d0], -R13.reuse ;  /* 0x0000b400050a7a23 */ /* 0x100fe2000001080d */
[----:B------:R1:W-:Y:S01]  /*10c80*/  MUFU.EX2 R160, R6 ;  /* 0x0000000600a07308 */ /* 0x0003e20000000800 */
[----:B------:R-:W-:Y:S02]  /*10c90*/  FMUL.FTZ R5, R2, R161 ;  /* 0x000000a102057220 */ /* 0x000fe40000410000 */
[--C-:B------:R-:W-:Y:S02]  /*10ca0*/  FFMA.FTZ R2, R11, c[0x0][0x2d0], -R13.reuse ;  /* 0x0000b4000b027a23 */ /* 0x100fe4000001080d */
[--C-:B------:R-:W-:Y:S05]  /*10cb0*/  FFMA.FTZ R7, R7, c[0x0][0x2d0], -R13.reuse ;  /* 0x0000b40007077a23 */ /* 0x100fea000001080d */
[----:B------:R-:W2:Y:S10]  /*10cc0*/  MUFU.EX2 R31, R7 ;  /* 0x00000007001f7308 */ /* 0x000eb40000000800 */
[----:B------:R-:W-:Y:S01]  /*10cd0*/  MUFU.EX2 R30, R10 ;  /* 0x0000000a001e7308 */ /* 0x000fe20000000800 */
[----:B-1----:R-:W-:Y:S04]  /*10ce0*/  FADD.FTZ R6, R19, R14 ;  /* 0x0000000e13067221 */ /* 0x002fe80000010000 */
[----:B------:R-:W-:Y:S05]  /*10cf0*/  FADD.FTZ R164, R17, R6 ;  /* 0x0000000611a47221 */ /* 0x000fea0000010000 */
[----:B------:R-:W1:Y:S01]  /*10d00*/  MUFU.EX2 R0, R0 ;  /* 0x0000000000007308 */ /* 0x000e620000000800 */
[----:B--2---:R-:W-:Y:S09]  /*10d10*/  F2FP.BF16.PACK_AB R17, R31, R160 ;  /* 0x000000a01f11723e */ /* 0x004ff200000010ff */
[----:B------:R-:W2:Y:S10]  /*10d20*/  MUFU.EX2 R29, R2 ;  /* 0x00000002001d7308 */ /* 0x000eb40000000800 */
[----:B------:R-:W-:Y:S01]  /*10d30*/  MUFU.EX2 R161, R174 ;  /* 0x000000ae00a17308 */ /* 0x000fe20000000800 */
[C---:B-1----:R-:W-:Y:S02]  /*10d40*/  FMUL.FTZ R6, R0.reuse, R162 ;  /* 0x000000a200067220 */ /* 0x042fe40000410000 */
[C---:B------:R-:W-:Y:S02]  /*10d50*/  FMUL.FTZ R7, R0.reuse, R163 ;  /* 0x000000a300077220 */ /* 0x040fe40000410000 */
[C---:B------:R-:W-:Y:S02]  /*10d60*/  FMUL.FTZ R10, R0.reuse, R166 ;  /* 0x000000a6000a7220 */ /* 0x040fe40000410000 */
[C---:B------:R-:W-:Y:S03]  /*10d70*/  FMUL.FTZ R11, R0.reuse, R167 ;  /* 0x000000a7000b7220 */ /* 0x040fe60000410000 */
[----:B------:R-:W1:Y:S01]  /*10d80*/  MUFU.EX2 R162, R173 ;  /* 0x000000ad00a27308 */ /* 0x000e620000000800 */
[C---:B------:R-:W-:Y:S01]  /*10d90*/  FMUL.FTZ R134, R0.reuse, R134 ;  /* 0x0000008600867220 */ /* 0x040fe20000410000 */
[----:B--2---:R-:W-:Y:S01]  /*10da0*/  F2FP.BF16.PACK_AB R19, R29, R30 ;  /* 0x0000001e1d13723e */ /* 0x004fe200000010ff */
[C---:B------:R-:W-:Y:S02]  /*10db0*/  FMUL.FTZ R135, R0.reuse, R135 ;  /* 0x0000008700877220 */ /* 0x040fe40000410000 */
[C---:B------:R-:W-:Y:S02]  /*10dc0*/  FMUL.FTZ R138, R0.reuse, R138 ;  /* 0x0000008a008a7220 */ /* 0x040fe40000410000 */
[C---:B------:R-:W-:Y:S02]  /*10dd0*/  FMUL.FTZ R139, R0.reuse, R139 ;  /* 0x0000008b008b7220 */ /* 0x040fe40000410000 */
[C---:B------:R-:W-:Y:S01]  /*10de0*/  HMMA.16816.F32.BF16 R4, R16.reuse, R20, R4 ;  /* 0x000000141004723c */ /* 0x040fe20000041804 */
[----:B------:R-:W-:Y:S04]  /*10df0*/  MUFU.EX2 R163, R181 ;  /* 0x000000b500a37308 */ /* 0x000fe80000000800 */
[C---:B------:R-:W-:Y:S02]  /*10e00*/  FMUL.FTZ R142, R0.reuse, R142 ;  /* 0x0000008e008e7220 */ /* 0x040fe40000410000 */
[C---:B------:R-:W-:Y:S01]  /*10e10*/  FMUL.FTZ R143, R0.reuse, R143 ;  /* 0x0000008f008f7220 */ /* 0x040fe20000410000 */
[C---:B------:R-:W-:Y:S01]  /*10e20*/  HMMA.16816.F32.BF16 R8, R16.reuse, R22, R8 ;  /* 0x000000161008723c */ /* 0x040fe20000041808 */
[----:B------:R-:W2:Y:S02]  /*10e30*/  LDSM.16.MT88.4 R20, [R193] ;  /* 0x00000000c114783b */ /* 0x000ea40000004200 */
[----:B------:R-:W-:Y:S01]  /*10e40*/  MUFU.EX2 R173, R180 ;  /* 0x000000b400ad7308 */ /* 0x000fe20000000800 */
[----:B------:R-:W-:Y:S01]  /*10e50*/  FMUL.FTZ R146, R0, R146 ;  /* 0x0000009200927220 */ /* 0x000fe20000410000 */
[----:B-1----:R-:W-:Y:S01]  /*10e60*/  F2FP.BF16.PACK_AB R26, R162, R161 ;  /* 0x000000a1a21a723e */ /* 0x002fe200000010ff */
[C---:B------:R-:W-:Y:S02]  /*10e70*/  FMUL.FTZ R147, R0.reuse, R147 ;  /* 0x0000009300937220 */ /* 0x040fe40000410000 */
[C---:B------:R-:W-:Y:S04]  /*10e80*/  FMUL.FTZ R150, R0.reuse, R150 ;  /* 0x0000009600967220 */ /* 0x040fe80000410000 */
        /* <DEDUP_REMOVED lines=58> */
[----:B------:R-:W-:Y:S02]  /*11230*/  FFMA.FTZ R0, R0, R239, R160 ;  /* 0x000000ef00007223 */ /* 0x000fe400000100a0 */
[--C-:B------:R-:W-:Y:S02]  /*11240*/  FFMA.FTZ R2, R33, c[0x0][0x2d0], -R13.reuse ;  /* 0x0000b40021027a23 */ /* 0x100fe4000001080d */
[----:B------:R-:W-:Y:S02]  /*11250*/  FADD.FTZ R0, R31, R0 ;  /* 0x000000001f007221 */ /* 0x000fe40000010000 */
[----:B------:R2:W-:Y:S01]  /*11260*/  MUFU.EX2 R28, R2 ;  /* 0x00000002001c7308 */ /* 0x0005e20000000800 */
[C---:B-1----:R-:W-:Y:S08]  /*11270*/  HMMA.16816.F32.BF16 R148, R16.reuse, R20, R148 ;  /* 0x000000141094723c */ /* 0x042ff00000041894 */
[C---:B------:R-:W-:Y:S01]  /*11280*/  HMMA.16816.F32.BF16 R152, R16.reuse, R22, R152 ;  /* 0x000000161098723c */ /* 0x040fe20000041898 */
[----:B------:R-:W1:Y:S03]  /*11290*/  LDSM.16.MT88.4 R20, [R192+0x2000] ;  /* 0x00200000c014783b */ /* 0x000e660000004200 */
[--C-:B--2---:R-:W-:Y:S04]  /*112a0*/  FFMA.FTZ R2, R15, c[0x0][0x2d0], -R13.reuse ;  /* 0x0000b4000f027a23 */ /* 0x104fe8000001080d */
[----:B------:R-:W2:Y:S04]  /*112b0*/  MUFU.EX2 R157, R2 ;  /* 0x00000002009d7308 */ /* 0x000ea80000000800 */
[----:B--2---:R-:W-:Y:S01]  /*112c0*/  F2FP.BF16.PACK_AB R25, R157, R28 ;  /* 0x0000001c9d19723e */ /* 0x004fe200000010ff */
[C---:B-1----:R-:W-:Y:S03]  /*112d0*/  HMMA.16816.F32.BF16 R36, R16.reuse, R20, R36 ;  /* 0x000000141024723c */ /* 0x042fe60000041824 */
[--C-:B------:R-:W-:Y:S04]  /*112e0*/  FFMA.FTZ R2, R158, c[0x0][0x2d0], -R13.reuse ;  /* 0x0000b4009e027a23 */ /* 0x100fe8000001080d */
[----:B------:R1:W-:Y:S01]  /*112f0*/  MUFU.EX2 R32, R2 ;  /* 0x0000000200207308 */ /* 0x0003e20000000800 */
[C---:B------:R-:W-:Y:S01]  /*11300*/  HMMA.16816.F32.BF16 R40, R16.reuse, R22, R40 ;  /* 0x000000161028723c */ /* 0x040fe20000041828 */
[----:B------:R-:W2:Y:S03]  /*11310*/  LDSM.16.MT88.4 R20, [R193+0x2000] ;  /* 0x00200000c114783b */ /* 0x000ea60000004200 */
[--C-:B-1----:R-:W-:Y:S05]  /*11320*/  FFMA.FTZ R2, R168, c[0x0][0x2d0], -R13.reuse ;  /* 0x0000b400a8027a23 */ /* 0x102fea000001080d */
[----:B------:R-:W-:Y:S10]  /*11330*/  MUFU.EX2 R168, R185 ;  /* 0x000000b900a87308 */ /* 0x000ff40000000800 */
[----:B------:R-:W1:Y:S01]  /*11340*/  MUFU.EX2 R158, R2 ;  /* 0x00000002009e7308 */ /* 0x000e620000000800 */
[C---:B--2---:R-:W-:Y:S08]  /*11350*/  HMMA.16816.F32.BF16 R44, R16.reuse, R20, R44 ;  /* 0x00000014102c723c */ /* 0x044ff0000004182c */
[C---:B------:R-:W-:Y:S01]  /*11360*/  HMMA.16816.F32.BF16 R48, R16.reuse, R22, R48 ;  /* 0x000000161030723c */ /* 0x040fe20000041830 */
[----:B------:R-:W2:Y:S03]  /*11370*/  LDSM.16.MT88.4 R20, [R196+0x2000] ;  /* 0x00200000c414783b */ /* 0x000ea60000004200 */
[----:B-1----:R-:W-:Y:S01]  /*11380*/  F2FP.BF16.PACK_AB R27, R158, R32 ;  /* 0x000000209e1b723e */ /* 0x002fe200000010ff */
[--C-:B------:R-:W-:Y:S02]  /*11390*/  FFMA.FTZ R2, R169, c[0x0][0x2d0], -R13.reuse ;  /* 0x0000b400a9027a23 */ /* 0x100fe4000001080d */
[----:B------:R-:W1:Y:S10]  /*113a0*/  MUFU.EX2 R169, R184 ;  /* 0x000000b800a97308 */ /* 0x000e740000000800 */
[----:B------:R3:W-:Y:S01]  /*113b0*/  MUFU.EX2 R14, R2 ;  /* 0x00000002000e7308 */ /* 0x0007e20000000800 */
[C---:B--2---:R-:W-:Y:S08]  /*113c0*/  HMMA.16816.F32.BF16 R52, R16.reuse, R20, R52 ;  /* 0x000000141034723c */ /* 0x044ff00000041834 */
[C---:B------:R-:W-:Y:S01]  /*113d0*/  HMMA.16816.F32.BF16 R56, R16.reuse, R22, R56 ;  /* 0x000000161038723c */ /* 0x040fe20000041838 */
[----:B------:R-:W2:Y:S03]  /*113e0*/  LDSM.16.MT88.4 R20, [R195+0x2000] ;  /* 0x00200000c314783b */ /* 0x000ea60000004200 */
[--C-:B---3--:R-:W-:Y:S02]  /*113f0*/  FFMA.FTZ R2, R170, c[0x0][0x2d0], -R13.reuse ;  /* 0x0000b400aa027a23 */ /* 0x108fe4000001080d */
[----:B------:R-:W-:Y:S10]  /*11400*/  MUFU.EX2 R170, R183 ;  /* 0x000000b700aa7308 */ /* 0x000ff40000000800 */
[----:B------:R3:W-:Y:S02]  /*11410*/  MUFU.EX2 R35, R2 ;  /* 0x0000000200237308 */ /* 0x0007e40000000800 */
[--C-:B---3--:R-:W-:Y:S01]  /*11420*/  FFMA.FTZ R2, R171, c[0x0][0x2d0], -R13.reuse ;  /* 0x0000b400ab027a23 */ /* 0x108fe2000001080d */
[C---:B--2---:R-:W-:Y:S07]  /*11430*/  HMMA.16816.F32.BF16 R60, R16.reuse, R20, R60 ;  /* 0x00000014103c723c */ /* 0x044fee000004183c */
[----:B------:R-:W-:Y:S01]  /*11440*/  MUFU.EX2 R171, R182 ;  /* 0x000000b600ab7308 */ /* 0x000fe20000000800 */
[C---:B------:R-:W-:Y:S01]  /*11450*/  HMMA.16816.F32.BF16 R64, R16.reuse, R22, R64 ;  /* 0x000000161040723c */ /* 0x040fe20000041840 */
[----:B------:R-:W2:Y:S08]  /*11460*/  LDSM.16.MT88.4 R20, [R192+0x4000] ;  /* 0x00400000c014783b */ /* 0x000eb00000004200 */
[----:B------:R3:W-:Y:S03]  /*11470*/  MUFU.EX2 R34, R2 ;  /* 0x0000000200227308 */ /* 0x0007e60000000800 */
[--C-:B---3--:R-:W-:Y:S07]  /*11480*/  FFMA.FTZ R2, R172, c[0x0][0x2d0], -R13.reuse ;  /* 0x0000b400ac027a23 */ /* 0x108fee000001080d */
[----:B------:R3:W-:Y:S01]  /*11490*/  MUFU.EX2 R33, R2 ;  /* 0x0000000200217308 */ /* 0x0007e20000000800 */
[C---:B--2---:R-:W-:Y:S08]  /*114a0*/  HMMA.16816.F32.BF16 R68, R16.reuse, R20, R68 ;  /* 0x000000141044723c */ /* 0x044ff00000041844 */
[C---:B------:R-:W-:Y:S01]  /*114b0*/  HMMA.16816.F32.BF16 R72, R16.reuse, R22, R72 ;  /* 0x000000161048723c */ /* 0x040fe20000041848 */
[----:B------:R-:W2:Y:S03]  /*114c0*/  LDSM.16.MT88.4 R20, [R193+0x4000] ;  /* 0x00400000c114783b */ /* 0x000ea60000004200 */
[----:B---3--:R-:W-:Y:S02]  /*114d0*/  FADD.FTZ R2, R30, R0 ;  /* 0x000000001e027221 */ /* 0x008fe40000010000 */
[----:B------:R-:W-:Y:S03]  /*114e0*/  FADD.FTZ R0, R161, R164 ;  /* 0x000000a4a1007221 */ /* 0x000fe60000010000 */
[----:B------:R-:W-:Y:S03]  /*114f0*/  LDSM.16.MT88.4 R164, [R192+0x1800] ;  /* 0x00180000c0a4783b */ /* 0x000fe60000004200 */
[----:B------:R-:W-:Y:S02]  /*11500*/  FADD.FTZ R15, R162, R0 ;  /* 0x00000000a20f7221 */ /* 0x000fe40000010000 */
[--C-:B------:R-:W-:Y:S02]  /*11510*/  FFMA.FTZ R0, R175, c[0x0][0x2d0], -R13.reuse ;  /* 0x0000b400af007a23 */ /* 0x100fe4000001080d */
[----:B------:R-:W-:Y:S02]  /*11520*/  FADD.FTZ R2, R29, R2 ;  /* 0x000000021d027221 */ /* 0x000fe40000010000 */
[----:B------:R3:W-:Y:S02]  /*11530*/  MUFU.EX2 R31, R0 ;  /* 0x00000000001f7308 */ /* 0x0007e40000000800 */
[----:B------:R-:W-:Y:S01]  /*11540*/  FADD.FTZ R2, R28, R2 ;  /* 0x000000021c027221 */ /* 0x000fe20000010000 */
[C---:B--2---:R-:W-:Y:S03]  /*11550*/  HMMA.16816.F32.BF16 R76, R16.reuse, R20, R76 ;  /* 0x00000014104c723c */ /* 0x044fe6000004184c */
[--C-:B---3--:R-:W-:Y:S04]  /*11560*/  FFMA.FTZ R0, R176, c[0x0][0x2d0], -R13.reuse ;  /* 0x0000b400b0007a23 */ /* 0x108fe8000001080d */
[----:B------:R2:W3:Y:S01]  /*11570*/  MUFU.EX2 R30, R0 ;  /* 0x00000000001e7308 */ /* 0x0004e20000000800 */
[C---:B------:R-:W-:Y:S01]  /*11580*/  HMMA.16816.F32.BF16 R80, R16.reuse, R22, R80 ;  /* 0x000000161050723c */ /* 0x040fe20000041850 */
[----:B------:R-:W4:Y:S03]  /*11590*/  LDSM.16.MT88.4 R20, [R196+0x4000] ;  /* 0x00400000c414783b */ /* 0x000f260000004200 */
[--C-:B--2---:R-:W-:Y:S02]  /*115a0*/  FFMA.FTZ R0, R177, c[0x0][0x2d0], -R13.reuse ;  /* 0x0000b400b1007a23 */ /* 0x104fe4000001080d */
[----:B------:R-:W-:Y:S01]  /*115b0*/  FFMA.FTZ R13, R12, c[0x0][0x2d0], -R13 ;  /* 0x0000b4000c0d7a23 */ /* 0x000fe2000001080d */
[----:B-1----:R-:W-:Y:S02]  /*115c0*/  F2FP.BF16.PACK_AB R12, R169, R168 ;  /* 0x000000a8a90c723e */ /* 0x002fe400000010ff */
[----:B------:R1:W-:Y:S10]  /*115d0*/  MUFU.EX2 R29, R0 ;  /* 0x00000000001d7308 */ /* 0x0003f40000000800 */
[----:B------:R3:W2:Y:S01]  /*115e0*/  MUFU.EX2 R28, R13 ;  /* 0x0000000d001c7308 */ /* 0x0006a20000000800 */
[C---:B----4-:R-:W-:Y:S08]  /*115f0*/  HMMA.16816.F32.BF16 R84, R16.reuse, R20, R84 ;  /* 0x000000141054723c */ /* 0x050ff00000041854 */
[C---:B------:R-:W-:Y:S01]  /*11600*/  HMMA.16816.F32.BF16 R88, R16.reuse, R22, R88 ;  /* 0x000000161058723c */ /* 0x040fe20000041858 */
[----:B------:R-:W4:Y:S03]  /*11610*/  LDSM.16.MT88.4 R20, [R195+0x4000] ;  /* 0x00400000c314783b */ /* 0x000f260000004200 */
[----:B-1----:R-:W-:Y:S01]  /*11620*/  FADD.FTZ R0, R157, R2 ;  /* 0x000000029d007221 */ /* 0x002fe20000010000 */
[----:B------:R-:W-:Y:S01]  /*11630*/  MOV R157, R3 ;  /* 0x00000003009d7202 */ /* 0x000fe20000000f00 */
[----:B------:R-:W-:Y:S02]  /*11640*/  FADD.FTZ R2, R163, R15 ;  /* 0x0000000fa3027221 */ /* 0x000fe40000010000 */
[----:B------:R-:W-:Y:S01]  /*11650*/  FADD.FTZ R0, R32, R0 ;  /* 0x0000000020007221 */ /* 0x000fe20000010000 */
[----:B---3--:R-:W-:Y:S03]  /*11660*/  F2FP.BF16.PACK_AB R13, R30, R31 ;  /* 0x0000001f1e0d723e */ /* 0x008fe600000010ff */
[----:B------:R-:W-:Y:S01]  /*11670*/  FADD.FTZ R0, R158, R0 ;  /* 0x000000009e007221 */ /* 0x000fe20000010000 */
[----:B--2---:R-:W-:Y:S01]  /*11680*/  F2FP.BF16.PACK_AB R15, R28, R29 ;  /* 0x0000001d1c0f723e */ /* 0x004fe200000010ff */
[----:B------:R-:W-:Y:S02]  /*11690*/  FADD.FTZ R32, R173, R2 ;  /* 0x00000002ad207221 */ /* 0x000fe40000010000 */
[----:B------:R-:W-:Y:S04]  /*116a0*/  FADD.FTZ R0, R14, R0 ;  /* 0x000000000e007221 */ /* 0x000fe80000010000 */
[----:B------:R-:W-:Y:S02]  /*116b0*/  FADD.FTZ R2, R35, R0 ;  /* 0x0000000023027221 */ /* 0x000fe40000010000 */
[----:B------:R-:W-:Y:S02]  /*116c0*/  FADD.FTZ R0, R174, R32 ;  /* 0x00000020ae007221 */ /* 0x000fe40000010000 */
[----:B------:R-:W-:Y:S02]  /*116d0*/  FADD.FTZ R2, R34, R2 ;  /* 0x0000000222027221 */ /* 0x000fe40000010000 */
[C---:B------:R-:W-:Y:S01]  /*116e0*/  FADD.FTZ R0, R178.reuse, R0 ;  /* 0x00000000b2007221 */ /* 0x040fe20000010000 */
        /* <DEDUP_REMOVED lines=14> */
[----:B------:R-:W1:Y:S08]  /*117d0*/  LDSM.16.MT88.4 R16, [R192+0x800] ;  /* 0x00080000c010783b */ /* 0x000e700000004200 */
[----:B------:R-:W-:Y:S01]  /*117e0*/  LDSM.16.MT88.4 R20, [R192+0x1000] ;  /* 0x00100000c014783b */ /* 0x000fe20000004200 */
        /* <DEDUP_REMOVED lines=49> */
[----:B------:R-:W-:Y:S02]  /*11b00*/  F2FP.BF16.PACK_AB R17, R35, R14 ;  /* 0x0000000e2311723e */ /* 0x000fe400000010ff */
[----:B------:R-:W-:Y:S02]  /*11b10*/  F2FP.BF16.PACK_AB R14, R171, R170 ;  /* 0x000000aaab0e723e */ /* 0x000fe400000010ff */
[----:B------:R-:W-:Y:S04]  /*11b20*/  F2FP.BF16.PACK_AB R18, R178, R174 ;  /* 0x000000aeb212723e */ /* 0x000fe800000010ff */
[C---:B------:R-:W-:Y:S07]  /*11b30*/  F2FP.BF16.PACK_AB R19, R33.reuse, R34 ;  /* 0x000000222113723e */ /* 0x040fee00000010ff */
        /* <DEDUP_REMOVED lines=54> */
[C---:B------:R-:W-:Y:S01]  /*11ea0*/  HMMA.16816.F32.BF16 R136, R12.reuse, R22, R136 ;  /* 0x000000160c88723c */ /* 0x040fe20000041888 */
[----:B------:R-:W-:Y:S07]  /*11eb0*/  LDSM.16.MT88.4 R20, [R195+0x3800] ;  /* 0x00380000c314783b */ /* 0x000fee0000004200 */
[C---:B-1----:R-:W-:Y:S08]  /*11ec0*/  HMMA.16816.F32.BF16 R140, R12.reuse, R16, R140 ;  /* 0x000000100c8c723c */ /* 0x042ff0000004188c */
[C---:B------:R-:W-:Y:S01]  /*11ed0*/  HMMA.16816.F32.BF16 R144, R12.reuse, R18, R144 ;  /* 0x000000120c90723c */ /* 0x040fe20000041890 */
[----:B------:R-:W1:Y:S07]  /*11ee0*/  LDSM.16.MT88.4 R16, [R196+0x3800] ;  /* 0x00380000c410783b */ /* 0x000e6e0000004200 */
[C---:B---3--:R-:W-:Y:S08]  /*11ef0*/  HMMA.16816.F32.BF16 R148, R12.reuse, R24, R148 ;  /* 0x000000180c94723c */ /* 0x048ff00000041894 */
[C---:B------:R-:W-:Y:S08]  /*11f00*/  HMMA.16816.F32.BF16 R152, R12.reuse, R26, R152 ;  /* 0x0000001a0c98723c */ /* 0x040ff00000041898 */
        /* <DEDUP_REMOVED lines=24> */
[C---:B---3--:R-:W-:Y:S07]  /*12090*/  HMMA.16816.F32.BF16 R100, R12.reuse, R4, R100 ;  /* 0x000000040c64723c */ /* 0x048fee0000041864 */
[----:B------:R-:W-:Y:S01]  /*120a0*/  FADD.FTZ R4, R33, R2 ;  /* 0x0000000221047221 */ /* 0x000fe20000010000 */
[C---:B------:R-:W-:Y:S04]  /*120b0*/  HMMA.16816.F32.BF16 R104, R12.reuse, R6, R104 ;  /* 0x000000060c68723c */ /* 0x040fe80000041868 */
[----:B------:R-:W-:Y:S02]  /*120c0*/  FADD.FTZ R2, R168, R0 ;  /* 0x00000000a8027221 */ /* 0x000fe40000010000 */
[----:B------:R-:W-:Y:S02]  /*120d0*/  FADD.FTZ R0, R31, R4 ;  /* 0x000000041f007221 */ /* 0x000fe40000010000 */
[C---:B--2---:R-:W-:Y:S04]  /*120e0*/  HMMA.16816.F32.BF16 R108, R12.reuse, R8, R108 ;  /* 0x000000080c6c723c */ /* 0x044fe8000004186c */
[----:B------:R-:W-:Y:S02]  /*120f0*/  FADD.FTZ R2, R169, R2 ;  /* 0x00000002a9027221 */ /* 0x000fe40000010000 */
[----:B------:R-:W-:Y:S02]  /*12100*/  FADD.FTZ R0, R30, R0 ;  /* 0x000000001e007221 */ /* 0x000fe40000010000 */
[C---:B------:R-:W-:Y:S04]  /*12110*/  HMMA.16816.F32.BF16 R112, R12.reuse, R10, R112 ;  /* 0x0000000a0c70723c */ /* 0x040fe80000041870 */
[----:B------:R-:W-:Y:S02]  /*12120*/  FADD.FTZ R4, R170, R2 ;  /* 0x00000002aa047221 */ /* 0x000fe40000010000 */
[----:B------:R-:W-:Y:S01]  /*12130*/  FADD.FTZ R2, R29, R0 ;  /* 0x000000001d027221 */ /* 0x000fe20000010000 */
[----:B------:R-:W-:Y:S01]  /*12140*/  IADD3 R0, R218, -0x1, RZ ;  /* 0xffffffffda007810 */ /* 0x000fe20007ffe0ff */
[C---:B-1----:R-:W-:Y:S04]  /*12150*/  HMMA.16816.F32.BF16 R116, R12.reuse, R16, R116 ;  /* 0x000000100c74723c */ /* 0x042fe80000041874 */
[----:B------:R-:W-:Y:S01]  /*12160*/  FADD.FTZ R237, R171, R4 ;  /* 0x00000004abed7221 */ /* 0x000fe20000010000 */
[----:B------:R-:W-:Y:S01]  /*12170*/  MOV R218, R0 ;  /* 0x0000000000da7202 */ /* 0x000fe20000000f00 */
[----:B------:R-:W-:Y:S01]  /*12180*/  FADD.FTZ R239, R28, R2 ;  /* 0x000000021cef7221 */ /* 0x000fe20000010000 */
[----:B------:R-:W-:Y:S01]  /*12190*/  MOV R2, R156 ;  /* 0x0000009c00027202 */ /* 0x000fe20000000f00 */
[C---:B------:R-:W-:Y:S08]  /*121a0*/  HMMA.16816.F32.BF16 R120, R12.reuse, R18, R120 ;  /* 0x000000120c78723c */ /* 0x040ff00000041878 */
[C---:B----4-:R-:W-:Y:S08]  /*121b0*/  HMMA.16816.F32.BF16 R124, R12.reuse, R20, R124 ;  /* 0x000000140c7c723c */ /* 0x050ff0000004187c */
[----:B------:R-:W-:Y:S07]  /*121c0*/  HMMA.16816.F32.BF16 R128, R12, R22, R128 ;  /* 0x000000160c80723c */ /* 0x000fee0000041880 */
[----:B------:R-:W-:Y:S01]  /*121d0*/  MOV R12, R3 ;  /* 0x00000003000c7202 */ /* 0x000fe20000000f00 */
[----:B------:R-:W-:-:S05]  /*121e0*/  @P0 BRA `(.L_x_1713) ;  /* 0xffffc1a000000947 */ /* 0x000fca000383ffff */
.L_x_1704:
[----:B------:R-:W-:Y:S02]  /*121f0*/  @!UPT UIADD3 URZ, URZ, URZ, URZ ;  /* 0x0000003f3f3ff290 */ /* 0x000fe4000fffe03f */
[----:B------:R-:W-:Y:S02]  /*12200*/  MOV R7, 0x1f ;  /* 0x0000001f00077802 */ /* 0x000fe40000000f00 */
[----:B------:R-:W-:Y:S01]  /*12210*/  MOV R6, 0xffffffff ;  /* 0xffffffff00067802 */ /* 0x000fe20000000f00 */
[----:B------:R-:W-:Y:S06]  /*12220*/  BRA.DIV ~URZ, `(.L_x_1714) ;  /* 0x000066a27f007947 */ /* 0x000fec000b800000 */
[----:B------:R1:W2:Y:S02]  /*12230*/  SHFL.BFLY PT, R0, R237, 0x2, 0x1f ;  /* 0x0c401f00ed007f89 */ /* 0x0002a400000e0000 */
.L_x_1787:
[----:B--2---:R-:W-:Y:S01]  /*12240*/  FADD.FTZ R0, R0, R237 ;  /* 0x000000ed00007221 */ /* 0x004fe20000010000 */
[----:B------:R-:W-:Y:S05]  /*12250*/  BRA.DIV ~URZ, `(.L_x_1715) ;  /* 0x000066d27f007947 */ /* 0x000fea000b800000 */
[----:B------:R-:W2:Y:S04]  /*12260*/  SHFL.BFLY PT, R2, R239, 0x2, 0x1f ;  /* 0x0c401f00ef027f89 */ /* 0x000ea800000e0000 */
[----:B------:R-:W3:Y:S01]  /*12270*/  SHFL.BFLY PT, R5, R0, 0x1, 0x1f ;  /* 0x0c201f0000057f89 */ /* 0x000ee200000e0000 */
[----:B--2---:R-:W-:-:S02]  /*12280*/  FADD.FTZ R4, R2, R239 ;  /* 0x000000ef02047221 */ /* 0x004fc40000010000 */
[----:B---3--:R-:W-:-:S03]  /*12290*/  FADD.FTZ R0, R0, R5 ;  /* 0x0000000500007221 */ /* 0x008fc60000010000 */
[----:B------:R2:W3:Y:S04]  /*122a0*/  SHFL.BFLY PT, R3, R4, 0x1, 0x1f ;  /* 0x0c201f0004037f89 */ /* 0x0004e800000e0000 */
.L_x_1788:
[----:B------:R-:W-:Y:S01]  /*122b0*/  FSETP.NE.FTZ.AND P1, PT, R0, RZ, PT ;  /* 0x000000ff0000720b */ /* 0x000fe20003f35000 */
[----:B---3--:R-:W-:Y:S01]  /*122c0*/  FADD.FTZ R3, R3, R4 ;  /* 0x0000000403037221 */ /* 0x008fe20000010000 */
[----:B------:R-:W-:Y:S02]  /*122d0*/  MOV R2, RZ ;  /* 0x000000ff00027202 */ /* 0x000fe40000000f00 */
[----:B------:R-:W-:Y:S02]  /*122e0*/  MOV R21, 0xff800000 ;  /* 0xff80000000157802 */ /* 0x000fe40000000f00 */
[----:B------:R-:W-:Y:S02]  /*122f0*/  FSETP.NE.FTZ.AND P0, PT, R3, RZ, PT ;  /* 0x000000ff0300720b */ /* 0x000fe40003f15000 */
[----:B------:R-:W-:-:S05]  /*12300*/  MOV R20, 0xff800000 ;  /* 0xff80000000147802 */ /* 0x000fca0000000f00 */
[----:B------:R-:W3:Y:S01]  /*12310*/  @P1 MUFU.RCP R2, R0 ;  /* 0x0000000000021308 */ /* 0x000ee20000001000 */
[----:B--2---:R-:W-:-:S05]  /*12320*/  @P1 MOV R4, 0x3f317218 ;  /* 0x3f31721800041802 */ /* 0x004fca0000000f00 */
[----:B------:R-:W-:Y:S02]  /*12330*/  @P1 FMUL.FTZ R4, R4, c[0x0][0x2d0] ;  /* 0x0000b40004041a20 */ /* 0x000fe40000410000 */
[----:B------:R2:W4:Y:S01]  /*12340*/  @P1 MUFU.LG2 R5, R0 ;  /* 0x0000000000051308 */ /* 0x0005220000000c00 */
        /* <DEDUP_REMOVED lines=66> */
[----:B------:R3:W5:Y:S01]  /*12770*/  @P0 MUFU.LG2 R2, R3 ;  /* 0x0000000300020308 */ /* 0x0007620000000c00 */
[----:B----4-:R-:W-:-:S02]  /*12780*/  @P1 FMUL.FTZ R5, R5, 0.69314718246459960938 ;  /* 0x3f31721805051820 */ /* 0x010fc40000410000 */
[C---:B--2---:R-:W-:Y:S02]  /*12790*/  FMUL.FTZ R128, R0.reuse, R138 ;  /* 0x0000008a00807220 */ /* 0x044fe40000410000 */
[C---:B------:R-:W-:Y:S02]  /*127a0*/  FMUL.FTZ R129, R0.reuse, R139 ;  /* 0x0000008b00817220 */ /* 0x040fe40000410000 */
[C---:B------:R-:W-:Y:S02]  /*127b0*/  FMUL.FTZ R138, R0.reuse, R146 ;  /* 0x00000092008a7220 */ /* 0x040fe40000410000 */
[C---:B------:R-:W-:Y:S02]  /*127c0*/  FMUL.FTZ R139, R0.reuse, R147 ;  /* 0x00000093008b7220 */ /* 0x040fe40000410000 */
[C---:B------:R-:W-:Y:S02]  /*127d0*/  FMUL.FTZ R146, R0.reuse, R42 ;  /* 0x0000002a00927220 */ /* 0x040fe40000410000 */
[----:B------:R-:W-:-:S02]  /*127e0*/  FMUL.FTZ R147, R0, R43 ;  /* 0x0000002b00937220 */ /* 0x000fc40000410000 */
[C---:B------:R-:W-:Y:S01]  /*127f0*/  FMUL.FTZ R42, R0.reuse, R46 ;  /* 0x0000002e002a7220 */ /* 0x040fe20000410000 */
[----:B---3--:R-:W-:Y:S01]  /*12800*/  @P0 MOV R3, 0x3f317218 ;  /* 0x3f31721800030802 */ /* 0x008fe20000000f00 */
[----:B------:R-:W-:Y:S02]  /*12810*/  FMUL.FTZ R43, R0, R47 ;  /* 0x0000002f002b7220 */ /* 0x000fe40000410000 */
[----:B------:R-:W-:Y:S01]  /*12820*/  @P1 FFMA.FTZ R21, R4, R156, R5 ;  /* 0x0000009c04151223 */ /* 0x000fe20000010005 */
[----:B------:R-:W-:Y:S01]  /*12830*/  MOV R4, 0x1 ;  /* 0x0000000100047802 */ /* 0x000fe20000000f00 */
        /* <DEDUP_REMOVED lines=12> */
[----:B-----5:R-:W-:Y:S02]  /*12900*/  @P0 FMUL.FTZ R2, R2, 0.69314718246459960938 ;  /* 0x3f31721802020820 */ /* 0x020fe40000410000 */
        /* <DEDUP_REMOVED lines=47> */
.L_x_1661:
        /* <DEDUP_REMOVED lines=17> */
.L_x_1717:
[----:B------:R-:W-:Y:S05]  /*12d10*/  BSYNC B0 ;  /* 0x0000000000007941 */ /* 0x000fea0003800000 */
.L_x_1716:
        /* <DEDUP_REMOVED lines=19> */
[----:B------:R-:W-:Y:S02]  /*12e50*/  ISETP.NE.U32.AND P0, PT, RZ, c[0x0][0x508], PT ;  /* 0x00014200ff007a0c */ /* 0x000fe40003f05070 */
[----:B------:R-:W-:Y:S02]  /*12e60*/  ISETP.NE.U32.AND P2, PT, RZ, c[0x0][0x500], PT ;  /* 0x00014000ff007a0c */ /* 0x000fe40003f45070 */
[----:B------:R-:W-:-:S02]  /*12e70*/  ISETP.NE.AND.EX P1, PT, RZ, c[0x0][0x50c], PT, P0 ;  /* 0x00014300ff007a0c */ /* 0x000fc40003f25300 */
        /* <DEDUP_REMOVED lines=106> */
[----:B---3--:R-:W-:-:S03]  /*13520*/  F2FP.BF16.PACK_AB R3, R111, R110 ;  /* 0x0000006e6f03723e */ /* 0x008fc600000010ff */
[----:B------:R2:W-:Y:S01]  /*13530*/  STS [R10+0xc000], R4 ;  /* 0x00c000040a007388 */ /* 0x0005e20000000800 */
[----:B----4-:R-:W-:-:S03]  /*13540*/  F2FP.BF16.PACK_AB R2, R113, R112 ;  /* 0x000000707102723e */ /* 0x010fc600000010ff */
[----:B------:R3:W-:Y:S04]  /*13550*/  STS [R10+0xc400], R3 ;  /* 0x00c400030a007388 */ /* 0x0007e80000000800 */
[----:B------:R3:W-:Y:S01]  /*13560*/  STS [R7+0xc000], R2 ;  /* 0x00c0000207007388 */ /* 0x0007e20000000800 */
[----:B-1----:R-:W-:-:S03]  /*13570*/  F2FP.BF16.PACK_AB R0, R107, R106 ;  /* 0x0000006a6b00723e */ /* 0x002fc600000010ff */
[----:B------:R-:W4:Y:S01]  /*13580*/  LDL.LU R8, [R1+0x48] ;  /* 0x0000480001087983 */ /* 0x000f220000300800 */
[----:B------:R-:W-:-:S03]  /*13590*/  IMAD.MOV.U32 R12, RZ, RZ, c[0x0][0x388] ;  /* 0x0000e200ff0c7624 */ /* 0x000fc600078e00ff */
[----:B------:R1:W-:Y:S01]  /*135a0*/  STS [R7+0xc400], R0 ;  /* 0x00c4000007007388 */ /* 0x0003e20000000800 */
[----:B--2---:R-:W-:Y:S02]  /*135b0*/  F2FP.BF16.PACK_AB R4, R109, R108 ;  /* 0x0000006c6d04723e */ /* 0x004fe400000010ff */
[----:B---3--:R-:W-:-:S03]  /*135c0*/  F2FP.BF16.PACK_AB R3, R103, R102 ;  /* 0x000000666703723e */ /* 0x008fc600000010ff */
[----:B------:R2:W-:Y:S01]  /*135d0*/  STS [R6+0xc000], R4 ;  /* 0x00c0000406007388 */ /* 0x0005e20000000800 */
[----:B------:R-:W-:-:S03]  /*135e0*/  F2FP.BF16.PACK_AB R2, R101, R100 ;  /* 0x000000646502723e */ /* 0x000fc600000010ff */
[----:B------:R3:W-:Y:S04]  /*135f0*/  STS [R6+0xc400], R3 ;  /* 0x00c4000306007388 */ /* 0x0007e80000000800 */
[----:B------:R3:W-:Y:S01]  /*13600*/  STS [R5+0xc000], R2 ;  /* 0x00c0000205007388 */ /* 0x0007e20000000800 */
[----:B-1----:R-:W-:-:S05]  /*13610*/  F2FP.BF16.PACK_AB R0, R91, R90 ;  /* 0x0000005a5b00723e */ /* 0x002fca00000010ff */
[----:B------:R1:W-:Y:S01]  /*13620*/  STS [R5+0xc400], R0 ;  /* 0x00c4000005007388 */ /* 0x0003e20000000800 */
[----:B--2---:R-:W-:Y:S01]  /*13630*/  IMAD.MOV.U32 R4, RZ, RZ, 0x4 ;  /* 0x00000004ff047424 */ /* 0x004fe200078e00ff */
[----:B---3--:R-:W-:-:S03]  /*13640*/  F2FP.BF16.PACK_AB R3, R85, R84 ;  /* 0x000000545503723e */ /* 0x008fc600000010ff */
[----:B------:R-:W-:Y:S02]  /*13650*/  @P1 IMAD.WIDE R6, R247, R4, c[0x0][0x508] ;  /* 0x00014200f7061625 */ /* 0x000fe400078e0204 */
[----:B------:R-:W-:Y:S02]  /*13660*/  STS [R9+0xc000], R3 ;  /* 0x00c0000309007388 */ /* 0x000fe40000000800 */
[----:B------:R-:W-:Y:S01]  /*13670*/  IMAD.MOV.U32 R2, RZ, RZ, RZ ;  /* 0x000000ffff027224 */ /* 0x000fe200078e00ff */
[----:B-1----:R-:W-:Y:S01]  /*13680*/  F2FP.BF16.PACK_AB R0, R79, R78 ;  /* 0x0000004e4f00723e */ /* 0x002fe200000010ff */
[----:B------:R-:W-:-:S04]  /*13690*/  IMAD.WIDE R4, R247, R4, c[0x0][0x500] ;  /* 0x00014000f7047625 */ /* 0x000fc800078e0204 */
[----:B------:R1:W-:Y:S04]  /*136a0*/  STS [R9+0xc400], R0 ;  /* 0x00c4000009007388 */ /* 0x0003e80000000800 */
[----:B------:R-:W-:Y:S06]  /*136b0*/  BAR.SYNC.DEFER_BLOCKING 0x1, 0x100 ;  /* 0x0044000000007b1d */ /* 0x000fec0000010000 */
[----:B------:R2:W5:Y:S04]  /*136c0*/  @P1 LDG.E R12, [R6.64] ;  /* 0x00000006060c1981 */ /* 0x000568000c1e1900 */
[----:B------:R2:W5:Y:S01]  /*136d0*/  @P2 LDG.E R2, [R4.64] ;  /* 0x0000000604022981 */ /* 0x000562000c1e1900 */
[----:B----4-:R-:W-:-:S04]  /*136e0*/  ISETP.NE.AND P0, PT, R8, RZ, PT ;  /* 0x000000ff0800720c */ /* 0x010fc80003f05270 */
[----:B-1----:R-:W-:Y:S01]  /*136f0*/  SEL R0, R8, c[0x0][0x3d4], P0 ;  /* 0x0000f50008007a07 */ /* 0x002fe20000000000 */
[----:B------:R-:W-:Y:S05]  /*13700*/  @P1 BRA `(.L_x_1720) ;  /* 0x0000004000001947 */ /* 0x000fea0003800000 */
[----:B--2---:R-:W-:Y:S05]  /*13710*/  @!P2 BRA `(.L_x_1720) ;  /* 0x000000300000a947 */ /* 0x004fea0003800000 */
[----:B-----5:R1:W2:Y:S04]  /*13720*/  LDG.E R12, [R4.64] ;  /* 0x00000006040c7981 */ /* 0x0202a8000c1e1900 */
[----:B-1----:R-:W2:Y:S02]  /*13730*/  LDG.E R4, [R4.64+0x4] ;  /* 0x0000040604047981 */ /* 0x002ea4000c1e1900 */
[----:B--2---:R-:W-:Y:S02]  /*13740*/  IADD3 R12, -R12, R4, RZ ;  /* 0x000000040c0c7210 */ /* 0x004fe40007ffe1ff */
.L_x_1720:
[----:B--2---:R-:W2:Y:S04]  /*13750*/  LDL R3, [R1+0x14] ;  /* 0x0000140001037983 */ /* 0x004ea80000100800 */
[----:B------:R-:W3:Y:S04]  /*13760*/  LDL R115, [R1+0x18] ;  /* 0x0000180001737983 */ /* 0x000ee80000100800 */
[----:B------:R-:W4:Y:S04]  /*13770*/  LDL R13, [R1+0x4c] ;  /* 0x00004c00010d7983 */ /* 0x000f280000100800 */
[----:B------:R-:W4:Y:S01]  /*13780*/  LDL R118, [R1+0x54] ;  /* 0x0000540001767983 */ /* 0x000f220000100800 */
[----:B------:R-:W-:Y:S01]  /*13790*/  IMAD.MOV.U32 R10, RZ, RZ, 0x368 ;  /* 0x00000368ff0a7424 */ /* 0x000fe200078e00ff */
[----:B------:R-:W-:-:S04]  /*137a0*/  ISETP.GT.AND P2, PT, R0, 0x1, PT ;  /* 0x000000010000780c */ /* 0x000fc80003f44270 */
[----:B------:R-:W-:-:S04]  /*137b0*/  SEL R10, R10, 0x328, P2 ;  /* 0x000003280a0a7807 */ /* 0x000fc80001000000 */
[----:B------:R-:W1:Y:S08]  /*137c0*/  LDC.64 R6, c[0x0][R10+0x170] ;  /* 0x00005c000a067b82 */ /* 0x000e700000000a00 */
[----:B------:R1:W3:Y:S08]  /*137d0*/  LDC.64 R14, c[0x0][R10+0x168] ;  /* 0x00005a000a0e7b82 */ /* 0x0002f00000000a00 */
[----:B------:R1:W2:Y:S08]  /*137e0*/  LDC.64 R18, c[0x0][R10+0x178] ;  /* 0x00005e000a127b82 */ /* 0x0002b00000000a00 */
[----:B------:R1:W2:Y:S01]  /*137f0*/  LDC.64 R16, c[0x0][R10+0x160] ;  /* 0x000058000a107b82 */ /* 0x0002a20000000a00 */
[----:B------:R-:W-:Y:S01]  /*13800*/  ISETP.NE.U32.AND P0, PT, RZ, c[0x0][0x500], PT ;  /* 0x00014000ff007a0c */ /* 0x000fe20003f05070 */
[----:B------:R-:W-:-:S03]  /*13810*/  IMAD.MOV.U32 R0, RZ, RZ, c[0x0][0x4e8] ;  /* 0x00013a00ff007624 */ /* 0x000fc600078e00ff */
[----:B------:R-:W-:Y:S02]  /*13820*/  ISETP.NE.AND.EX P0, PT, RZ, c[0x0][0x504], PT, P0 ;  /* 0x00014100ff007a0c */ /* 0x000fe40003f05300 */
[----:B------:R-:W-:Y:S02]  /*13830*/  ISETP.NE.AND P3, PT, R0, 0x1, PT ;  /* 0x000000010000780c */ /* 0x000fe40003f65270 */
[----:B------:R-:W-:Y:S02]  /*13840*/  SHF.R.S32.HI R4, RZ, 0x1f, R247 ;  /* 0x0000001fff047819 */ /* 0x000fe400000114f7 */
[----:B------:R-:W-:Y:S02]  /*13850*/  SEL R0, R247, RZ, !P0 ;  /* 0x000000fff7007207 */ /* 0x000fe40004000000 */
[----:B------:R-:W-:Y:S01]  /*13860*/  SEL R5, R4, RZ, !P0 ;  /* 0x000000ff04057207 */ /* 0x000fe20004000000 */
[----:B------:R-:W2:Y:S02]  /*13870*/  S2R R119, SR_TID.X ;  /* 0x0000000000777919 */ /* 0x000ea40000002100 */
[----:B-1----:R-:W-:-:S04]  /*13880*/  IMAD R4, R7, R0, RZ ;  /* 0x0000000007047224 */ /* 0x002fc800078e02ff */
[C---:B------:R-:W-:Y:S02]  /*13890*/  IMAD R10, R6.reuse, R5, R4 ;  /* 0x00000005060a7224 */ /* 0x040fe400078e0204 */
[----:B------:R-:W-:Y:S01]  /*138a0*/  IMAD.WIDE.U32 R6, R6, R0, RZ ;  /* 0x0000000006067225 */ /* 0x000fe200078e00ff */
[----:B------:R-:W-:-:S03]  /*138b0*/  LOP3.LUT R252, R252, 0xfffffffb, RZ, 0xc0, !PT ;  /* 0xfffffffbfcfc7812 */ /* 0x000fc600078ec0ff */
[----:B--2---:R-:W-:-:S04]  /*138c0*/  IMAD.IADD R3, R3, 0x1, R243 ;  /* 0x0000000103037824 */ /* 0x004fc800078e02f3 */
[----:B------:R-:W-:-:S04]  /*138d0*/  @P3 IMAD.HI.U32 R5, R3, c[0x0][0x4ec], RZ ;  /* 0x00013b0003053a27 */ /* 0x000fc800078e00ff */
[----:B------:R-:W-:Y:S01]  /*138e0*/  IMAD.MOV.U32 R4, RZ, RZ, R3 ;  /* 0x000000ffff047224 */ /* 0x000fe200078e0003 */
[----:B------:R-:W-:Y:S01]  /*138f0*/  @P3 SHF.R.U32.HI R4, RZ, c[0x0][0x4f0], R5 ;  /* 0x00013c00ff043a19 */ /* 0x000fe20000011605 */
[----:B---3--:R-:W-:Y:S01]  /*13900*/  IMAD.WIDE.U32 R8, R14, R115, RZ ;  /* 0x000000730e087225 */ /* 0x008fe200078e00ff */
[----:B----4-:R-:W-:-:S03]  /*13910*/  SEL R5, R13, RZ, P2 ;  /* 0x000000ff0d057207 */ /* 0x010fc60001000000 */
[----:B------:R-:W-:Y:S01]  /*13920*/  IMAD R11, R15, R115, RZ ;  /* 0x000000730f0b7224 */ /* 0x000fe200078e02ff */
[----:B-----5:R-:W-:Y:S01]  /*13930*/  IADD3 R14, P1, P0, R6, R8, R2 ;  /* 0x00000008060e7210 */ /* 0x020fe2000783e002 */
[----:B------:R-:W-:Y:S01]  /*13940*/  IMAD.IADD R13, R7, 0x1, R10 ;  /* 0x00000001070d7824 */ /* 0x000fe200078e020a */
[----:B------:R-:W-:Y:S01]  /*13950*/  SHF.R.S32.HI R6, RZ, 0x1f, R2 ;  /* 0x0000001fff067819 */ /* 0x000fe20000011402 */
[----:B------:R-:W-:Y:S02]  /*13960*/  IMAD.IADD R7, R9, 0x1, R11 ;  /* 0x0000000109077824 */ /* 0x000fe400078e020b */
[----:B------:R-:W-:Y:S02]  /*13970*/  IMAD.MOV R10, RZ, RZ, -R4 ;  /* 0x000000ffff0a7224 */ /* 0x000fe400078e0a04 */
        /* <DEDUP_REMOVED lines=24> */
[----:B------:R-:W-:-:S02]  /*13b00*/  IMAD.IADD R15, R119, 0x1, -R15 ;  /* 0x00000001770f7824 */ /* 0x000fc400078e0a0f */
[----:B------:R-:W-:Y:S01]  /*13b10*/  IMAD.IADD R5, R118, 0x1, R243 ;  /* 0x0000000176057824 */ /* 0x000fe200078e02f3 */
[----:B------:R2:W-:Y:S02]  /*13b20*/  SHFL.IDX PT, R9, R4, 0x1, 0x1c1f ;  /* 0x003c1f0004097f89 */ /* 0x0005e400000e0000 */
[----:B------:R-:W-:Y:S02]  /*13b30*/  LOP3.LUT P0, RZ, R15, 0x3, RZ, 0xc0, !PT ;  /* 0x000000030fff7812 */ /* 0x000fe4000780c0ff */
[----:B------:R-:W3:Y:S01]  /*13b40*/  SHFL.IDX PT, R8, R8, 0x1, 0x1c1f ;  /* 0x003c1f0008087f89 */ /* 0x000ee200000e0000 */
[----:B------:R-:W-:Y:S01]  /*13b50*/  IADD3 R7, R5, 0x8, RZ ;  /* 0x0000000805077810 */ /* 0x000fe20007ffe0ff */
[----:B--2---:R-:W-:-:S05]  /*13b60*/  IMAD R4, R12, c[0x0][0x4e8], RZ ;  /* 0x00013a000c047a24 */ /* 0x004fca00078e02ff */
[-C--:B------:R-:W-:Y:S02]  /*13b70*/  ISETP.GE.OR P1, PT, R5, R4.reuse, P0 ;  /* 0x000000040500720c */ /* 0x080fe40000726670 */
[----:B------:R-:W-:-:S11]  /*13b80*/  ISETP.GE.OR P0, PT, R7, R4, P0 ;  /* 0x000000040700720c */ /* 0x000fd60000706670 */
[----:B-1----:R1:W-:Y:S01]  /*13b90*/  @!P1 ST.E [R10.64], R21 ;  /* 0x000000150a009985 */ /* 0x0023e2000c101906 */
[----:B------:R-:W-:-:S03]  /*13ba0*/  ISETP.GE.AND P1, PT, R7, R4, PT ;  /* 0x000000040700720c */ /* 0x000fc60003f26270 */
[----:B---3--:R1:W-:Y:S01]  /*13bb0*/  @!P0 ST.E [R8.64], R20 ;  /* 0x0000001408008985 */ /* 0x0083e2000c101906 */
[----:B------:R-:W-:-:S09]  /*13bc0*/  ISETP.GE.AND P0, PT, R5, R4, PT ;  /* 0x000000040500720c */ /* 0x000fd20003f06270 */
[----:B------:R-:W-:Y:S01]  /*13bd0*/  @P1 LOP3.LUT R252, R252, 0x4, RZ, 0xfc, !PT ;  /* 0x00000004fcfc1812 */ /* 0x000fe200078efcff */
        /* <DEDUP_REMOVED lines=32> */
[----:B--2---:R-:W-:-:S04]  /*13de0*/  IADD3 R5, R15, R243, RZ ;  /* 0x000000f30f057210 */ /* 0x004fc80007ffe0ff */
        /* <DEDUP_REMOVED lines=12> */
[----:B------:R-:W-:Y:S02]  /*13eb0*/  IADD3 R7, R9, R243, RZ ;  /* 0x000000f309077210 */ /* 0x000fe40007ffe0ff */
        /* <DEDUP_REMOVED lines=9> */
.L_x_1789:
[----:B------:R-:W-:Y:S05]  /*13f50*/  BRA.DIV ~URZ, `(.L_x_1723) ;  /* 0x00004b427f007947 */ /* 0x000fea000b800000 */
[----:B------:R3:W4:Y:S02]  /*13f60*/  SHFL.IDX PT, R0, R15, RZ, 0x181f ;  /* 0x00181fff0f007589 */ /* 0x00072400000e0000 */
.L_x_1790:
[----:B------:R-:W-:Y:S01]  /*13f70*/  ISETP.GE.AND P0, PT, R7, R4, PT ;  /* 0x000000040700720c */ /* 0x000fe20003f06270 */
[----:B------:R-:W-:-:S12]  /*13f80*/  BSSY B0, `(.L_x_1724) ;  /* 0x0000019000007945 */ /* 0x000fd80003800000 */
        /* <DEDUP_REMOVED lines=24> */
.L_x_1725:
[----:B------:R-:W-:Y:S05]  /*14110*/  BSYNC B0 ;  /* 0x0000000000007941 */ /* 0x000fea0003800000 */
.L_x_1724:
[----:B------:R-:W-:Y:S05]  /*14120*/  BRA.DIV ~URZ, `(.L_x_1726) ;  /* 0x000049d27f007947 */ /* 0x000fea000b800000 */
[----:B--2---:R2:W1:Y:S04]  /*14130*/  SHFL.IDX PT, R6, R14, 0x1, 0x181f ;  /* 0x00381f000e067f89 */ /* 0x00446800000e0000 */
[----:B----4-:R2:W4:Y:S02]  /*14140*/  SHFL.IDX PT, R0, R15, 0x1, 0x181f ;  /* 0x00381f000f007f89 */ /* 0x01052400000e0000 */
.L_x_1791:
[----:B------:R-:W-:Y:S01]  /*14150*/  IADD3 R2, R7, 0x20, RZ ;  /* 0x0000002007027810 */ /* 0x000fe20007ffe0ff */
[----:B------:R-:W-:Y:S03]  /*14160*/  BSSY B0, `(.L_x_1727) ;  /* 0x000001a000007945 */ /* 0x000fe60003800000 */
[----:B------:R-:W-:-:S13]  /*14170*/  ISETP.GE.AND P0, PT, R2, R4, PT ;  /* 0x000000040200720c */ /* 0x000fda0003f06270 */
[----:B------:R-:W-:Y:S05]  /*14180*/  @P0 BRA `(.L_x_1728) ;  /* 0x0000017000000947 */ /* 0x000fea0003800000 */
[----:B------:R-:W5:Y:S04]  /*14190*/  LDL.64 R22, [R1] ;  /* 0x0000000001167983 */ /* 0x000f680000100a00 */
        /* <DEDUP_REMOVED lines=22> */
.L_x_1728:
[----:B------:R-:W-:Y:S05]  /*14300*/  BSYNC B0 ;  /* 0x0000000000007941 */ /* 0x000fea0003800000 */
.L_x_1727:
[----:B------:R-:W-:Y:S05]  /*14310*/  BRA.DIV ~URZ, `(.L_x_1729) ;  /* 0x000048a27f007947 */ /* 0x000fea000b800000 */
[----:B-1----:R1:W2:Y:S02]  /*14320*/  SHFL.IDX PT, R6, R14, 0x2, 0x181f ;  /* 0x00581f000e067f89 */ /* 0x0022a400000e0000 */
.L_x_1792:
[----:B------:R-:W-:Y:S05]  /*14330*/  BRA.DIV ~URZ, `(.L_x_1730) ;  /* 0x000048f27f007947 */ /* 0x000fea000b800000 */
[----:B----4-:R4:W1:Y:S02]  /*14340*/  SHFL.IDX PT, R0, R15, 0x2, 0x181f ;  /* 0x00581f000f007f89 */ /* 0x01086400000e0000 */
.L_x_1793:
[----:B------:R-:W-:Y:S01]  /*14350*/  IADD3 R2, R7, 0x40, RZ ;  /* 0x0000004007027810 */ /* 0x000fe20007ffe0ff */
[----:B------:R-:W-:Y:S03]  /*14360*/  BSSY B0, `(.L_x_1731) ;  /* 0x000001a000007945 */ /* 0x000fe60003800000 */
        /* <DEDUP_REMOVED lines=25> */
.L_x_1732:
[----:B------:R-:W-:Y:S05]  /*14500*/  BSYNC B0 ;  /* 0x0000000000007941 */ /* 0x000fea0003800000 */
.L_x_1731:
[----:B------:R-:W-:Y:S05]  /*14510*/  BRA.DIV ~URZ, `(.L_x_1733) ;  /* 0x000047727f007947 */ /* 0x000fea000b800000 */
[----:B--2---:R2:W3:Y:S04]  /*14520*/  SHFL.IDX PT, R6, R14, 0x3, 0x181f ;  /* 0x00781f000e067f89 */ /* 0x0044e800000e0000 */
[----:B-1----:R2:W1:Y:S02]  /*14530*/  SHFL.IDX PT, R0, R15, 0x3, 0x181f ;  /* 0x00781f000f007f89 */ /* 0x00246400000e0000 */
.L_x_1794:
[----:B------:R-:W-:-:S04]  /*14540*/  IADD3 R2, R7, 0x60, RZ ;  /* 0x0000006007027810 */ /* 0x000fc80007ffe0ff */
[----:B------:R-:W-:-:S13]  /*14550*/  ISETP.GE.AND P0, PT, R2, R4, PT ;  /* 0x000000040200720c */ /* 0x000fda0003f06270 */
[----:B------:R-:W-:Y:S05]  /*14560*/  @P0 BRA `(.L_x_1734) ;  /* 0x00002c9000000947 */ /* 0x000fea0003800000 */
[----:B------:R-:W5:Y:S04]  /*14570*/  LDL.64 R16, [R1] ;  /* 0x0000000001107983 */ /* 0x000f680000100a00 */
[----:B--2---:R-:W2:Y:S04]  /*14580*/  LDL R13, [R1+0xc] ;  /* 0x00000c00010d7983 */ /* 0x004ea80000100800 */
[----:B----4-:R-:W4:Y:S04]  /*14590*/  LDL R11, [R1+0x8] ;  /* 0x00000800010b7983 */ /* 0x010f280000100800 */
[----:B---3--:R-:W3:Y:S04]  /*145a0*/  LDL R14, [R1+0x24] ;  /* 0x00002400010e7983 */ /* 0x008ee80000100800 */
[----:B------:R-:W3:Y:S04]  /*145b0*/  LDL R12, [R1+0x20] ;  /* 0x00002000010c7983 */ /* 0x000ee80000100800 */
[----:B------:R-:W3:Y:S01]  /*145c0*/  LDL R10, [R1+0x10] ;  /* 0x00001000010a7983 */ /* 0x000ee20000100800 */
[----:B-----5:R-:W-:-:S02]  /*145d0*/  ISETP.GE.AND P2, PT, R16, c[0x0][0x3c8], PT ;  /* 0x0000f20010007a0c */ /* 0x020fc40003f46270 */
[----:B--2---:R-:W-:Y:S02]  /*145e0*/  ISETP.GE.AND P1, PT, R13, c[0x0][0x3c8], PT ;  /* 0x0000f2000d007a0c */ /* 0x004fe40003f26270 */
[----:B----4-:R-:W-:-:S09]  /*145f0*/  ISETP.GE.AND P0, PT, R11, c[0x0][0x3c8], PT ;  /* 0x0000f2000b007a0c */ /* 0x010fd20003f06270 */
[CC--:B-1----:R-:W-:Y:S02]  /*14600*/  @!P2 LEA R8, P5, R16.reuse, R0.reuse, 0x1 ;  /* 0x000000001008a211 */ /* 0x0c2fe400078a08ff */
[----:B------:R-:W-:Y:S02]  /*14610*/  @!P1 LEA R4, P4, R13, R0, 0x1 ;  /* 0x000000000d049211 */ /* 0x000fe400078808ff */
[----:B------:R-:W-:Y:S02]  /*14620*/  @!P2 LEA.HI.X R9, R16, R6, R17, 0x1, P5 ;  /* 0x000000061009a211 */ /* 0x000fe400028f0c11 */
[----:B------:R-:W-:Y:S02]  /*14630*/  @!P0 LEA R2, P3, R11, R0, 0x1 ;  /* 0x000000000b028211 */ /* 0x000fe400078608ff */
[-C--:B---3--:R-:W-:Y:S02]  /*14640*/  @!P1 LEA.HI.X R5, R13, R6.reuse, R14, 0x1, P4 ;  /* 0x000000060d059211 */ /* 0x088fe400020f0c0e */
        /* <DEDUP_REMOVED lines=11> */
.L_x_1721:
        /* <DEDUP_REMOVED lines=8> */
[----:B------:R-:W-:-:S04]  /*14780*/  IMAD R2, R2, c[0x0][0x440], RZ ;  /* 0x0001100002027a24 */ /* 0x000fc800078e02ff */
        /* <DEDUP_REMOVED lines=25> */
.L_x_1795:
[----:B------:R-:W-:Y:S05]  /*14920*/  BRA.DIV ~URZ, `(.L_x_1736) ;  /* 0x000044927f007947 */ /* 0x000fea000b800000 */
[----:B------:R3:W4:Y:S02]  /*14930*/  SHFL.IDX PT, R0, R19, RZ, 0x1c1f ;  /* 0x001c1fff13007589 */ /* 0x00072400000e0000 */
.L_x_1796:
[----:B------:R-:W-:Y:S01]  /*14940*/  BSSY B0, `(.L_x_1737) ;  /* 0x00000c7000007945 */ /* 0x000fe20003800000 */
[----:B------:R-:W-:Y:S05]  /*14950*/  @P0 BRA `(.L_x_1738) ;  /* 0x00000c5000000947 */ /* 0x000fea0003800000 */
[C---:B------:R-:W-:Y:S02]  /*14960*/  ISETP.GE.AND P0, PT, R238.reuse, c[0x0][0x3c8], PT ;  /* 0x0000f200ee007a0c */ /* 0x040fe40003f06270 */
[C---:B------:R-:W-:Y:S02]  /*14970*/  IADD3 R10, R238.reuse, 0x8, RZ ;  /* 0x00000008ee0a7810 */ /* 0x040fe40007ffe0ff */
[----:B------:R-:W-:Y:S02]  /*14980*/  IADD3 R12, R238, 0x10, RZ ;  /* 0x00000010ee0c7810 */ /* 0x000fe40007ffe0ff */
[----:B------:R-:W-:Y:S02]  /*14990*/  ISETP.GE.AND P2, PT, R10, c[0x0][0x3c8], PT ;  /* 0x0000f2000a007a0c */ /* 0x000fe40003f46270 */
[----:B------:R-:W-:-:S02]  /*149a0*/  SHF.R.S32.HI R6, RZ, 0x1f, R238 ;  /* 0x0000001fff067819 */ /* 0x000fc400000114ee */
[----:B------:R-:W-:Y:S02]  /*149b0*/  ISETP.GE.AND P1, PT, R12, c[0x0][0x3c8], PT ;  /* 0x0000f2000c007a0c */ /* 0x000fe40003f26270 */
[C---:B------:R-:W-:Y:S02]  /*149c0*/  IADD3 R5, R238.reuse, 0x18, RZ ;  /* 0x00000018ee057810 */ /* 0x040fe40007ffe0ff */
[C---:B----4-:R-:W-:Y:S02]  /*149d0*/  @!P0 LEA R2, P3, R238.reuse, R0, 0x2 ;  /* 0x00000000ee028211 */ /* 0x050fe400078610ff */
[----:B------:R-:W-:Y:S02]  /*149e0*/  ISETP.GE.AND P4, PT, R5, c[0x0][0x3c8], PT ;  /* 0x0000f20005007a0c */ /* 0x000fe40003f86270 */
[C---:B--2---:R-:W-:Y:S02]  /*149f0*/  @!P0 LEA.HI.X R3, R238.reuse, R4, R6, 0x2, P3 ;  /* 0x00000004ee038211 */ /* 0x044fe400018f1406 */
[----:B------:R-:W-:-:S02]  /*14a00*/  IADD3 R13, R238, 0x8, RZ ;  /* 0x00000008ee0d7810 */ /* 0x000fc40007ffe0ff */
[----:B------:R-:W-:Y:S01]  /*14a10*/  SHF.R.S32.HI R7, RZ, 0x1f, R12 ;  /* 0x0000001fff077819 */ /* 0x000fe2000001140c */
[----:B------:R2:W-:Y:S01]  /*14a20*/  @!P0 ST.E.64 [R2.64], R22 ;  /* 0x0000001602008985 */ /* 0x0005e2000c101b06 */
[-C--:B------:R-:W-:Y:S02]  /*14a30*/  @!P2 LEA R8, P0, R10, R0.reuse, 0x2 ;  /* 0x000000000a08a211 */ /* 0x080fe400078010ff */
[----:B------:R-:W-:Y:S02]  /*14a40*/  SHF.R.S32.HI R13, RZ, 0x1f, R13 ;  /* 0x0000001fff0d7819 */ /* 0x000fe4000001140d */
[----:B------:R-:W-:Y:S02]  /*14a50*/  @!P1 LEA R6, P5, R12, R0, 0x2 ;  /* 0x000000000c069211 */ /* 0x000fe400078a10ff */
[-C--:B------:R-:W-:Y:S02]  /*14a60*/  @!P2 LEA.HI.X R9, R10, R4.reuse, R13, 0x2, P0 ;  /* 0x000000040a09a211 */ /* 0x080fe400000f140d */
[----:B------:R-:W-:-:S02]  /*14a70*/  @!P1 LEA.HI.X R7, R12, R4, R7, 0x2, P5 ;  /* 0x000000040c079211 */ /* 0x000fc400028f1407 */
[----:B------:R-:W-:Y:S01]  /*14a80*/  SHF.R.S32.HI R11, RZ, 0x1f, R5 ;  /* 0x0000001fff0b7819 */ /* 0x000fe20000011405 */
[----:B------:R4:W-:Y:S01]  /*14a90*/  @!P2 ST.E.64 [R8.64], R26 ;  /* 0x0000001a0800a985 */ /* 0x0009e2000c101b06 */
        /* <DEDUP_REMOVED lines=8> */
[C---:B------:R-:W-:Y:S02]  /*14b20*/  IADD3 R20, R238.reuse, 0xf8, RZ ;  /* 0x000000f8ee147810 */ /* 0x040fe40007ffe0ff */
[C---:B------:R-:W-:Y:S02]  /*14b30*/  IADD3 R118, R238.reuse, 0xe8, RZ ;  /* 0x000000e8ee767810 */ /* 0x040fe40007ffe0ff */
[C---:B--2---:R-:W-:Y:S02]  /*14b40*/  IADD3 R2, R238.reuse, 0x28, RZ ;  /* 0x00000028ee027810 */ /* 0x044fe40007ffe0ff */
[----:B------:R-:W-:Y:S02]  /*14b50*/  IADD3 R3, R238, 0x20, RZ ;  /* 0x00000020ee037810 */ /* 0x000fe40007ffe0ff */
[----:B------:R-:W-:Y:S02]  /*14b60*/  ISETP.GE.AND P6, PT, R2, c[0x0][0x3c8], PT ;  /* 0x0000f20002007a0c */ /* 0x000fe40003fc6270 */
[----:B------:R-:W-:-:S02]  /*14b70*/  ISETP.GE.AND P3, PT, R3, c[0x0][0x3c8], PT ;  /* 0x0000f20003007a0c */ /* 0x000fc40003f66270 */
[C---:B------:R-:W-:Y:S02]  /*14b80*/  IADD3 R23, R238.reuse, 0xd8, RZ ;  /* 0x000000d8ee177810 */ /* 0x040fe40007ffe0ff */
[C---:B------:R-:W-:Y:S02]  /*14b90*/  IADD3 R22, R238.reuse, 0xf0, RZ ;  /* 0x000000f0ee167810 */ /* 0x040fe40007ffe0ff */
[----:B----4-:R-:W-:Y:S02]  /*14ba0*/  SHF.R.S32.HI R9, RZ, 0x1f, R3 ;  /* 0x0000001fff097819 */ /* 0x010fe40000011403 */
[----:B------:R-:W-:Y:S02]  /*14bb0*/  SHF.R.S32.HI R118, RZ, 0x1f, R118 ;  /* 0x0000001fff767819 */ /* 0x000fe40000011476 */
[----:B-----5:R-:W-:Y:S02]  /*14bc0*/  IADD3 R6, R238, 0x30, RZ ;  /* 0x00000030ee067810 */ /* 0x020fe40007ffe0ff */
[----:B------:R-:W-:-:S02]  /*14bd0*/  SHF.R.S32.HI R7, RZ, 0x1f, R2 ;  /* 0x0000001fff077819 */ /* 0x000fc40000011402 */
[----:B------:R-:W-:Y:S02]  /*14be0*/  ISETP.GE.AND P2, PT, R6, c[0x0][0x3c8], PT ;  /* 0x0000f20006007a0c */ /* 0x000fe40003f46270 */
[CC--:B------:R-:W-:Y:S02]  /*14bf0*/  @!P6 LEA R12, P0, R2.reuse, R0.reuse, 0x2 ;  /* 0x00000000020ce211 */ /* 0x0c0fe400078010ff */
[C---:B------:R-:W-:Y:S02]  /*14c00*/  @!P3 LEA R8, P1, R3.reuse, R0, 0x2 ;  /* 0x000000000308b211 */ /* 0x040fe400078210ff */
[-C--:B------:R-:W-:Y:S02]  /*14c10*/  @!P6 LEA.HI.X R13, R2, R4.reuse, R7, 0x2, P0 ;  /* 0x00000004020de211 */ /* 0x080fe400000f1407 */
[----:B------:R-:W-:Y:S02]  /*14c20*/  IADD3 R2, R238, 0x48, RZ ;  /* 0x00000048ee027810 */ /* 0x000fe40007ffe0ff */
[----:B------:R-:W-:-:S02]  /*14c30*/  @!P3 LEA.HI.X R9, R3, R4, R9, 0x2, P1 ;  /* 0x000000040309b211 */ /* 0x000fc400008f1409 */
[----:B------:R-:W-:Y:S02]  /*14c40*/  IADD3 R3, R238, 0x40, RZ ;  /* 0x00000040ee037810 */ /* 0x000fe40007ffe0ff */
[----:B------:R-:W-:Y:S01]  /*14c50*/  ISETP.GE.AND P4, PT, R2, c[0x0][0x3c8], PT ;  /* 0x0000f20002007a0c */ /* 0x000fe20003f86270 */
[----:B------:R2:W-:Y:S01]  /*14c60*/  @!P3 ST.E.64 [R8.64], R28 ;  /* 0x0000001c0800b985 */ /* 0x0005e2000c101b06 */
[----:B------:R-:W-:Y:S02]  /*14c70*/  ISETP.GE.AND P3, PT, R3, c[0x0][0x3c8], PT ;  /* 0x0000f20003007a0c */ /* 0x000fe40003f66270 */
[----:B------:R-:W-:Y:S01]  /*14c80*/  SHF.R.S32.HI R7, RZ, 0x1f, R5 ;  /* 0x0000001fff077819 */ /* 0x000fe20000011405 */
[----:B------:R4:W-:Y:S01]  /*14c90*/  @!P6 ST.E.64 [R12.64], R34 ;  /* 0x000000220c00e985 */ /* 0x0009e2000c101b06 */
[----:B-1----:R-:W-:-:S04]  /*14ca0*/  @!P5 LEA R10, P0, R5, R0, 0x2 ;  /* 0x00000000050ad211 */ /* 0x002fc800078010ff */
[----:B------:R-:W-:Y:S02]  /*14cb0*/  @!P5 LEA.HI.X R11, R5, R4, R7, 0x2, P0 ;  /* 0x00000004050bd211 */ /* 0x000fe400000f1407 */
[----:B------:R-:W-:Y:S02]  /*14cc0*/  IADD3 R5, R238, 0x58, RZ ;  /* 0x00000058ee057810 */ /* 0x000fe40007ffe0ff */
[----:B------:R-:W-:Y:S02]  /*14cd0*/  SHF.R.S32.HI R7, RZ, 0x1f, R2 ;  /* 0x0000001fff077819 */ /* 0x000fe40000011402 */
[----:B------:R-:W-:-:S04]  /*14ce0*/  @!P4 LEA R14, P0, R2, R0, 0x2 ;  /* 0x00000000020ec211 */ /* 0x000fc800078010ff */
[----:B------:R-:W-:Y:S02]  /*14cf0*/  @!P4 LEA.HI.X R15, R2, R4, R7, 0x2, P0 ;  /* 0x00000004020fc211 */ /* 0x000fe400000f1407 */
[----:B------:R-:W-:Y:S02]  /*14d00*/  IADD3 R2, R238, 0x68, RZ ;  /* 0x00000068ee027810 */ /* 0x000fe40007ffe0ff */
[----:B------:R-:W-:Y:S02]  /*14d10*/  SHF.R.S32.HI R7, RZ, 0x1f, R5 ;  /* 0x0000001fff077819 */ /* 0x000fe40000011405 */
[----:B------:R-:W-:Y:S02]  /*14d20*/  ISETP.GE.AND P6, PT, R2, c[0x0][0x3c8], PT ;  /* 0x0000f20002007a0c */ /* 0x000fe40003fc6270 */
[----:B--2---:R-:W-:Y:S02]  /*14d30*/  SHF.R.S32.HI R9, RZ, 0x1f, R6 ;  /* 0x0000001fff097819 */ /* 0x004fe40000011406 */
[----:B------:R-:W-:-:S04]  /*14d40*/  @!P2 LEA R8, P1, R6, R0, 0x2 ;  /* 0x000000000608a211 */ /* 0x000fc800078210ff */
[----:B------:R-:W-:Y:S02]  /*14d50*/  @!P2 LEA.HI.X R9, R6, R4, R9, 0x2, P1 ;  /* 0x000000040609a211 */ /* 0x000fe400008f1409 */
[----:B------:R-:W-:-:S03]  /*14d60*/  IADD3 R6, R238, 0x50, RZ ;  /* 0x00000050ee067810 */ /* 0x000fc60007ffe0ff */
[----:B------:R1:W-:Y:S01]  /*14d70*/  @!P2 ST.E.64 [R8.64], R32 ;  /* 0x000000200800a985 */ /* 0x0003e2000c101b06 */
[----:B------:R-:W-:-:S03]  /*14d80*/  ISETP.GE.AND P2, PT, R6, c[0x0][0x3c8], PT ;  /* 0x0000f20006007a0c */ /* 0x000fc60003f46270 */
[----:B------:R2:W-:Y:S01]  /*14d90*/  @!P5 ST.E.64 [R10.64], R132 ;  /* 0x000000840a00d985 */ /* 0x0005e2000c101b06 */
[----:B------:R-:W-:-:S13]  /*14da0*/  ISETP.GE.AND P5, PT, R5, c[0x0][0x3c8], PT ;  /* 0x0000f20005007a0c */ /* 0x000fda0003fa6270 */
[----:B----4-:R-:W-:-:S04]  /*14db0*/  @!P5 LEA R12, P0, R5, R0, 0x2 ;  /* 0x00000000050cd211 */ /* 0x010fc800078010ff */
[----:B------:R-:W-:Y:S02]  /*14dc0*/  @!P5 LEA.HI.X R13, R5, R4, R7, 0x2, P0 ;  /* 0x00000004050dd211 */ /* 0x000fe400000f1407 */
[----:B------:R-:W-:Y:S02]  /*14dd0*/  IADD3 R5, R238, 0x78, RZ ;  /* 0x00000078ee057810 */ /* 0x000fe40007ffe0ff */
[----:B------:R-:W-:Y:S02]  /*14de0*/  SHF.R.S32.HI R7, RZ, 0x1f, R2 ;  /* 0x0000001fff077819 */ /* 0x000fe40000011402 */
[----:B-1----:R-:W-:Y:S02]  /*14df0*/  SHF.R.S32.HI R9, RZ, 0x1f, R3 ;  /* 0x0000001fff097819 */ /* 0x002fe40000011403 */
[-C--:B------:R-:W-:Y:S02]  /*14e00*/  @!P3 LEA R8, P1, R3, R0.reuse, 0x2 ;  /* 0x000000000308b211 */ /* 0x080fe400078210ff */
[----:B--2---:R-:W-:-:S02]  /*14e10*/  @!P6 LEA R10, P0, R2, R0, 0x2 ;  /* 0x00000000020ae211 */ /* 0x004fc400078010ff */
[-C--:B------:R-:W-:Y:S02]  /*14e20*/  @!P3 LEA.HI.X R9, R3, R4.reuse, R9, 0x2, P1 ;  /* 0x000000040309b211 */ /* 0x080fe400008f1409 */
[----:B------:R-:W-:Y:S02]  /*14e30*/  IADD3 R3, R238, 0x60, RZ ;  /* 0x00000060ee037810 */ /* 0x000fe40007ffe0ff */
[----:B------:R-:W-:Y:S01]  /*14e40*/  @!P6 LEA.HI.X R11, R2, R4, R7, 0x2, P0 ;  /* 0x00000004020be211 */ /* 0x000fe200000f1407 */
[----:B------:R1:W-:Y:S01]  /*14e50*/  @!P3 ST.E.64 [R8.64], R36 ;  /* 0x000000240800b985 */ /* 0x0003e2000c101b06 */
[----:B------:R-:W-:Y:S02]  /*14e60*/  ISETP.GE.AND P3, PT, R3, c[0x0][0x3c8], PT ;  /* 0x0000f20003007a0c */ /* 0x000fe40003f66270 */
[----:B------:R-:W-:Y:S01]  /*14e70*/  IADD3 R2, R238, 0x88, RZ ;  /* 0x00000088ee027810 */ /* 0x000fe20007ffe0ff */
[----:B------:R-:W-:Y:S01]  /*14e80*/  @!P4 ST.E.64 [R14.64], R136 ;  /* 0x000000880e00c985 */ /* 0x000fe2000c101b06 */
[----:B------:R-:W-:-:S02]  /*14e90*/  ISETP.GE.AND P4, PT, R5, c[0x0][0x3c8], PT ;  /* 0x0000f20005007a0c */ /* 0x000fc40003f86270 */
[----:B------:R-:W-:Y:S02]  /*14ea0*/  SHF.R.S32.HI R7, RZ, 0x1f, R5 ;  /* 0x0000001fff077819 */ /* 0x000fe40000011405 */
[----:B-1----:R-:W-:Y:S02]  /*14eb0*/  SHF.R.S32.HI R9, RZ, 0x1f, R6 ;  /* 0x0000001fff097819 */ /* 0x002fe40000011406 */
[----:B------:R-:W-:-:S04]  /*14ec0*/  @!P2 LEA R8, P1, R6, R0, 0x2 ;  /* 0x000000000608a211 */ /* 0x000fc800078210ff */
[----:B------:R-:W-:Y:S02]  /*14ed0*/  @!P2 LEA.HI.X R9, R6, R4, R9, 0x2, P1 ;  /* 0x000000040609a211 */ /* 0x000fe400008f1409 */
[----:B------:R-:W-:-:S03]  /*14ee0*/  IADD3 R6, R238, 0x70, RZ ;  /* 0x00000070ee067810 */ /* 0x000fc60007ffe0ff */
[----:B------:R1:W-:Y:S01]  /*14ef0*/  @!P2 ST.E.64 [R8.64], R40 ;  /* 0x000000280800a985 */ /* 0x0003e2000c101b06 */
[----:B------:R-:W-:-:S03]  /*14f00*/  ISETP.GE.AND P2, PT, R6, c[0x0][0x3c8], PT ;  /* 0x0000f20006007a0c */ /* 0x000fc60003f46270 */
[----:B------:R2:W-:Y:S01]  /*14f10*/  @!P5 ST.E.64 [R12.64], R48 ;  /* 0x000000300c00d985 */ /* 0x0005e2000c101b06 */
        /* <DEDUP_REMOVED lines=20> */
[----:B------:R-:W-:-:S02]  /*15060*/  IADD3 R5, R238, 0xa0, RZ ;  /* 0x000000a0ee057810 */ /* 0x000fc40007ffe0ff */
[----:B------:R-:W-:Y:S01]  /*15070*/  SHF.R.S32.HI R2, RZ, 0x1f, R6 ;  /* 0x0000001fff027819 */ /* 0x000fe20000011406 */
[----:B------:R-:W-:Y:S01]  /*15080*/  @!P4 ST.E.64 [R12.64], R64 ;  /* 0x000000400c00c985 */ /* 0x000fe2000c101b06 */
[----:B------:R-:W-:Y:S02]  /*15090*/  ISETP.GE.AND P4, PT, R6, c[0x0][0x3c8], PT ;  /* 0x0000f20006007a0c */ /* 0x000fe40003f86270 */
[----:B------:R-:W-:Y:S02]  /*150a0*/  ISETP.GE.AND P3, PT, R5, c[0x0][0x3c8], PT ;  /* 0x0000f20005007a0c */ /* 0x000fe40003f66270 */
[-C--:B------:R-:W-:Y:S02]  /*150b0*/  @!P6 LEA R16, P0, R7, R0.reuse, 0x2 ;  /* 0x000000000710e211 */ /* 0x080fe400078010ff */
[----:B-1----:R-:W-:Y:S02]  /*150c0*/  SHF.R.S32.HI R9, RZ, 0x1f, R3 ;  /* 0x0000001fff097819 */ /* 0x002fe40000011403 */
[----:B------:R-:W-:-:S04]  /*150d0*/  @!P1 LEA R8, P2, R3, R0, 0x2 ;  /* 0x0000000003089211 */ /* 0x000fc800078410ff */
[----:B------:R-:W-:Y:S02]  /*150e0*/  @!P1 LEA.HI.X R9, R3, R4, R9, 0x2, P2 ;  /* 0x0000000403099211 */ /* 0x000fe400010f1409 */
[----:B------:R-:W-:-:S03]  /*150f0*/  IADD3 R3, R238, 0xa8, RZ ;  /* 0x000000a8ee037810 */ /* 0x000fc60007ffe0ff */
[----:B------:R1:W-:Y:S01]  /*15100*/  @!P1 ST.E.64 [R8.64], R60 ;  /* 0x0000003c08009985 */ /* 0x0003e2000c101b06 */
[----:B------:R-:W-:Y:S02]  /*15110*/  ISETP.GE.AND P2, PT, R3, c[0x0][0x3c8], PT ;  /* 0x0000f20003007a0c */ /* 0x000fe40003f46270 */
[C---:B------:R-:W-:Y:S01]  /*15120*/  @!P4 LEA R14, P1, R6.reuse, R0, 0x2 ;  /* 0x00000000060ec211 */ /* 0x040fe200078210ff */
[----:B------:R2:W-:Y:S03]  /*15130*/  @!P5 ST.E.64 [R10.64], R68 ;  /* 0x000000440a00d985 */ /* 0x0005e6000c101b06 */
[----:B------:R-:W-:Y:S02]  /*15140*/  @!P4 LEA.HI.X R15, R6, R4, R2, 0x2, P1 ;  /* 0x00000004060fc211 */ /* 0x000fe400008f1402 */
[----:B------:R-:W-:Y:S02]  /*15150*/  SHF.R.S32.HI R6, RZ, 0x1f, R5 ;  /* 0x0000001fff067819 */ /* 0x000fe40000011405 */
[----:B------:R-:W-:Y:S01]  /*15160*/  IADD3 R2, R238, 0xb0, RZ ;  /* 0x000000b0ee027810 */ /* 0x000fe20007ffe0ff */
[----:B------:R-:W-:Y:S01]  /*15170*/  @!P4 ST.E.64 [R14.64], R144 ;  /* 0x000000900e00c985 */ /* 0x000fe2000c101b06 */
[----:B------:R-:W-:-:S02]  /*15180*/  ISETP.GE.AND P4, PT, R23, c[0x0][0x3c8], PT ;  /* 0x0000f20017007a0c */ /* 0x000fc40003f86270 */
[----:B------:R-:W-:Y:S02]  /*15190*/  ISETP.GE.AND P1, PT, R2, c[0x0][0x3c8], PT ;  /* 0x0000f20002007a0c */ /* 0x000fe40003f26270 */
[----:B-1----:R-:W-:-:S04]  /*151a0*/  SHF.R.S32.HI R8, RZ, 0x1f, R7 ;  /* 0x0000001fff087819 */ /* 0x002fc80000011407 */
[----:B------:R-:W-:Y:S02]  /*151b0*/  @!P6 LEA.HI.X R17, R7, R4, R8, 0x2, P0 ;  /* 0x000000040711e211 */ /* 0x000fe400000f1408 */
[----:B------:R-:W-:-:S03]  /*151c0*/  @!P3 LEA R12, P0, R5, R0, 0x2 ;  /* 0x00000000050cb211 */ /* 0x000fc600078010ff */
[----:B------:R-:W-:Y:S01]  /*151d0*/  @!P6 ST.E.64 [R16.64], R140 ;  /* 0x0000008c1000e985 */ /* 0x000fe2000c101b06 */
[----:B------:R-:W-:Y:S02]  /*151e0*/  @!P3 LEA.HI.X R13, R5, R4, R6, 0x2, P0 ;  /* 0x00000004050db211 */ /* 0x000fe400000f1406 */
[----:B------:R-:W-:Y:S02]  /*151f0*/  SHF.R.S32.HI R5, RZ, 0x1f, R3 ;  /* 0x0000001fff057819 */ /* 0x000fe40000011403 */
[C---:B--2---:R-:W-:Y:S01]  /*15200*/  @!P2 LEA R10, P0, R3.reuse, R0, 0x2 ;  /* 0x00000000030aa211 */ /* 0x044fe200078010ff */
[----:B------:R1:W-:Y:S01]  /*15210*/  @!P3 ST.E.64 [R12.64], R76 ;  /* 0x0000004c0c00b985 */ /* 0x0003e2000c101b06 */
[C---:B------:R-:W-:Y:S02]  /*15220*/  IADD3 R6, R238.reuse, 0xb8, RZ ;  /* 0x000000b8ee067810 */ /* 0x040fe40007ffe0ff */
[----:B------:R-:W-:Y:S02]  /*15230*/  @!P2 LEA.HI.X R11, R3, R4, R5, 0x2, P0 ;  /* 0x00000004030ba211 */ /* 0x000fe400000f1405 */
[----:B------:R-:W-:-:S02]  /*15240*/  IADD3 R5, R238, 0xc0, RZ ;  /* 0x000000c0ee057810 */ /* 0x000fc40007ffe0ff */
[----:B------:R-:W-:Y:S01]  /*15250*/  ISETP.GE.AND P3, PT, R6, c[0x0][0x3c8], PT ;  /* 0x0000f20006007a0c */ /* 0x000fe20003f66270 */
[----:B------:R2:W-:Y:S01]  /*15260*/  @!P2 ST.E.64 [R10.64], R72 ;  /* 0x000000480a00a985 */ /* 0x0005e2000c101b06 */
[----:B------:R-:W-:Y:S02]  /*15270*/  ISETP.GE.AND P6, PT, R5, c[0x0][0x3c8], PT ;  /* 0x0000f20005007a0c */ /* 0x000fe40003fc6270 */
[----:B------:R-:W-:Y:S02]  /*15280*/  SHF.R.S32.HI R3, RZ, 0x1f, R2 ;  /* 0x0000001fff037819 */ /* 0x000fe40000011402 */
[C---:B------:R-:W-:Y:S02]  /*15290*/  @!P1 LEA R8, P0, R2.reuse, R0, 0x2 ;  /* 0x0000000002089211 */ /* 0x040fe400078010ff */
[----:B------:R-:W-:Y:S02]  /*152a0*/  SHF.R.S32.HI R7, RZ, 0x1f, R5 ;  /* 0x0000001fff077819 */ /* 0x000fe40000011405 */
[----:B------:R-:W-:-:S02]  /*152b0*/  @!P1 LEA.HI.X R9, R2, R4, R3, 0x2, P0 ;  /* 0x0000000402099211 */ /* 0x000fc400000f1403 */
[C---:B------:R-:W-:Y:S02]  /*152c0*/  IADD3 R2, R238.reuse, 0xd0, RZ ;  /* 0x000000d0ee027810 */ /* 0x040fe40007ffe0ff */
[----:B------:R-:W-:Y:S01]  /*152d0*/  IADD3 R3, R238, 0xc8, RZ ;  /* 0x000000c8ee037810 */ /* 0x000fe20007ffe0ff */
[----:B------:R4:W-:Y:S03]  /*152e0*/  @!P1 ST.E.64 [R8.64], R80 ;  /* 0x0000005008009985 */ /* 0x0009e6000c101b06 */
[----:B------:R-:W-:Y:S02]  /*152f0*/  ISETP.GE.AND P5, PT, R3, c[0x0][0x3c8], PT ;  /* 0x0000f20003007a0c */ /* 0x000fe40003fa6270 */
[----:B-1----:R-:W-:Y:S02]  /*15300*/  @!P3 LEA R12, P0, R6, R0, 0x2 ;  /* 0x00000000060cb211 */ /* 0x002fe400078010ff */
[----:B--2---:R-:W-:-:S02]  /*15310*/  SHF.R.S32.HI R11, RZ, 0x1f, R6 ;  /* 0x0000001fff0b7819 */ /* 0x004fc40000011406 */
[C---:B------:R-:W-:Y:S02]  /*15320*/  @!P6 LEA R10, P2, R5.reuse, R0, 0x2 ;  /* 0x00000000050ae211 */ /* 0x040fe400078410ff */
[-C--:B------:R-:W-:Y:S02]  /*15330*/  @!P3 LEA.HI.X R13, R6, R4.reuse, R11, 0x2, P0 ;  /* 0x00000004060db211 */ /* 0x080fe400000f140b */
[----:B------:R-:W-:Y:S02]  /*15340*/  @!P6 LEA.HI.X R11, R5, R4, R7, 0x2, P2 ;  /* 0x00000004050be211 */ /* 0x000fe400010f1407 */
[----:B------:R-:W-:Y:S01]  /*15350*/  ISETP.GE.AND P2, PT, R2, c[0x0][0x3c8], PT ;  /* 0x0000f20002007a0c */ /* 0x000fe20003f46270 */
[----:B------:R-:W-:Y:S01]  /*15360*/  @!P3 ST.E.64 [R12.64], R152 ;  /* 0x000000980c00b985 */ /* 0x000fe2000c101b06 */
[----:B------:R-:W-:Y:S02]  /*15370*/  SHF.R.S32.HI R5, RZ, 0x1f, R2 ;  /* 0x0000001fff057819 */ /* 0x000fe40000011402 */
[----:B------:R-:W-:Y:S01]  /*15380*/  ISETP.GE.AND P3, PT, R21, c[0x0][0x3c8], PT ;  /* 0x0000f20015007a0c */ /* 0x000fe20003f66270 */
[----:B------:R1:W-:Y:S01]  /*15390*/  @!P6 ST.E.64 [R10.64], R148 ;  /* 0x000000940a00e985 */ /* 0x0003e2000c101b06 */
[----:B----4-:R-:W-:-:S02]  /*153a0*/  SHF.R.S32.HI R9, RZ, 0x1f, R3 ;  /* 0x0000001fff097819 */ /* 0x010fc40000011403 */
[----:B------:R-:W-:-:S04]  /*153b0*/  @!P5 LEA R8, P1, R3, R0, 0x2 ;  /* 0x000000000308d211 */ /* 0x000fc800078210ff */
[----:B------:R-:W-:Y:S02]  /*153c0*/  @!P5 LEA.HI.X R9, R3, R4, R9, 0x2, P1 ;  /* 0x000000040309d211 */ /* 0x000fe400008f1409 */
[C---:B------:R-:W-:Y:S02]  /*153d0*/  @!P2 LEA R6, P0, R2.reuse, R0, 0x2 ;  /* 0x000000000206a211 */ /* 0x040fe400078010ff */
[----:B------:R-:W-:Y:S01]  /*153e0*/  SHF.R.S32.HI R3, RZ, 0x1f, R23 ;  /* 0x0000001fff037819 */ /* 0x000fe20000011417 */
[----:B------:R2:W-:Y:S01]  /*153f0*/  @!P5 ST.E.64 [R8.64], R88 ;  /* 0x000000580800d985 */ /* 0x0005e2000c101b06 */
[C---:B------:R-:W-:Y:S02]  /*15400*/  @!P2 LEA.HI.X R7, R2.reuse, R4, R5, 0x2, P0 ;  /* 0x000000040207a211 */ /* 0x040fe400000f1405 */
[----:B------:R-:W-:Y:S02]  /*15410*/  ISETP.GE.AND P0, PT, R2, c[0x0][0x3c8], PT ;  /* 0x0000f20002007a0c */ /* 0x000fe40003f06270 */
[----:B------:R-:W-:-:S02]  /*15420*/  @!P4 LEA R2, P5, R23, R0, 0x2 ;  /* 0x000000001702c211 */ /* 0x000fc400078a10ff */
[----:B------:R-:W-:Y:S02]  /*15430*/  ISETP.GE.AND P2, PT, R115, c[0x0][0x3c8], PT ;  /* 0x0000f20073007a0c */ /* 0x000fe40003f46270 */
[----:B------:R-:W-:Y:S02]  /*15440*/  @!P4 LEA.HI.X R3, R23, R4, R3, 0x2, P5 ;  /* 0x000000041703c211 */ /* 0x000fe400028f1403 */
[----:B------:R-:W-:Y:S02]  /*15450*/  ISETP.GE.AND P1, PT, R22, c[0x0][0x3c8], PT ;  /* 0x0000f20016007a0c */ /* 0x000fe40003f26270 */
[----:B------:R-:W-:-:S03]  /*15460*/  IADD3 R23, R238, 0xe0, RZ ;  /* 0x000000e0ee177810 */ /* 0x000fc60007ffe0ff */
[----:B------:R4:W-:Y:S01]  /*15470*/  @!P0 ST.E.64 [R6.64], R92 ;  /* 0x0000005c06008985 */ /* 0x0009e2000c101b06 */
[----:B------:R-:W-:Y:S02]  /*15480*/  ISETP.GE.AND P0, PT, R20, c[0x0][0x3c8], PT ;  /* 0x0000f20014007a0c */ /* 0x000fe40003f06270 */
[----:B------:R-:W-:Y:S01]  /*15490*/  SHF.R.S32.HI R23, RZ, 0x1f, R23 ;  /* 0x0000001fff177819 */ /* 0x000fe20000011417 */
[----:B------:R5:W-:Y:S01]  /*154a0*/  @!P4 ST.E.64 [R2.64], R96 ;  /* 0x000000600200c985 */ /* 0x000be2000c101b06 */
[----:B-1----:R-:W-:-:S04]  /*154b0*/  @!P3 LEA R10, P5, R21, R0, 0x2 ;  /* 0x00000000150ab211 */ /* 0x002fc800078a10ff */
[----:B------:R-:W-:Y:S02]  /*154c0*/  @!P3 LEA.HI.X R11, R21, R4, R23, 0x2, P5 ;  /* 0x00000004150bb211 */ /* 0x000fe400028f1417 */
[C---:B------:R-:W-:Y:S02]  /*154d0*/  IADD3 R23, R238.reuse, 0xf0, RZ ;  /* 0x000000f0ee177810 */ /* 0x040fe40007ffe0ff */
[C---:B--2---:R-:W-:Y:S01]  /*154e0*/  @!P2 LEA R8, P4, R115.reuse, R0, 0x2 ;  /* 0x000000007308a211 */ /* 0x044fe200078810ff */
[----:B------:R1:W-:Y:S01]  /*154f0*/  @!P3 ST.E.64 [R10.64], R112 ;  /* 0x000000700a00b985 */ /* 0x0003e2000c101b06 */
[----:B------:R-:W-:Y:S02]  /*15500*/  IADD3 R21, R238, 0xf8, RZ ;  /* 0x000000f8ee157810 */ /* 0x000fe40007ffe0ff */
[----:B------:R-:W-:Y:S02]  /*15510*/  SHF.R.S32.HI R23, RZ, 0x1f, R23 ;  /* 0x0000001fff177819 */ /* 0x000fe40000011417 */
[----:B------:R-:W-:-:S02]  /*15520*/  @!P2 LEA.HI.X R9, R115, R4, R118, 0x2, P4 ;  /* 0x000000047309a211 */ /* 0x000fc400020f1476 */
[----:B------:R-:W-:-:S03]  /*15530*/  SHF.R.S32.HI R21, RZ, 0x1f, R21 ;  /* 0x0000001fff157819 */ /* 0x000fc60000011415 */
[----:B------:R1:W-:Y:S01]  /*15540*/  @!P2 ST.E.64 [R8.64], R108 ;  /* 0x0000006c0800a985 */ /* 0x0003e2000c101b06 */
[-C--:B----4-:R-:W-:Y:S02]  /*15550*/  @!P1 LEA R6, P5, R22, R0.reuse, 0x2 ;  /* 0x0000000016069211 */ /* 0x090fe400078a10ff */
[----:B-----5:R-:W-:Y:S02]  /*15560*/  @!P0 LEA R2, P4, R20, R0, 0x2 ;  /* 0x0000000014028211 */ /* 0x020fe400078810ff */
[-C--:B------:R-:W-:Y:S02]  /*15570*/  @!P1 LEA.HI.X R7, R22, R4.reuse, R23, 0x2, P5 ;  /* 0x0000000416079211 */ /* 0x080fe400028f1417 */
[----:B------:R-:W-:-:S03]  /*15580*/  @!P0 LEA.HI.X R3, R20, R4, R21, 0x2, P4 ;  /* 0x0000000414038211 */ /* 0x000fc600020f1415 */
[----:B------:R1:W-:Y:S04]  /*15590*/  @!P1 ST.E.64 [R6.64], R100 ;  /* 0x0000006406009985 */ /* 0x0003e8000c101b06 */
[----:B------:R1:W-:Y:S02]  /*155a0*/  @!P0 ST.E.64 [R2.64], R84 ;  /* 0x0000005402008985 */ /* 0x0003e4000c101b06 */
.L_x_1738:
[----:B------:R-:W-:Y:S05]  /*155b0*/  BSYNC B0 ;  /* 0x0000000000007941 */ /* 0x000fea0003800000 */
.L_x_1737:
[----:B------:R-:W-:Y:S05]  /*155c0*/  BRA.DIV ~URZ, `(.L_x_1739) ;  /* 0x000038527f007947 */ /* 0x000fea000b800000 */
[----:B--2---:R2:W1:Y:S04]  /*155d0*/  SHFL.IDX PT, R4, R18, 0x1, 0x1c1f ;  /* 0x003c1f0012047f89 */ /* 0x00446800000e0000 */
[----:B----4-:R2:W4:Y:S02]  /*155e0*/  SHFL.IDX PT, R0, R19, 0x1, 0x1c1f ;  /* 0x003c1f0013007f89 */ /* 0x01052400000e0000 */
.L_x_1797:
[----:B------:R-:W-:-:S13]  /*155f0*/  LOP3.LUT P0, RZ, R252, 0x4, RZ, 0xc0, !PT ;  /* 0x00000004fcff7812 */ /* 0x000fda000780c0ff */
[----:B------:R-:W-:Y:S05]  /*15600*/  @P0 BRA `(.L_x_1734) ;  /* 0x00001bf000000947 */ /* 0x000fea0003800000 */
[C---:B------:R-:W-:Y:S02]  /*15610*/  ISETP.GE.AND P2, PT, R238.reuse, c[0x0][0x3c8], PT ;  /* 0x0000f200ee007a0c */ /* 0x040fe40003f46270 */
[C---:B------:R-:W-:Y:S02]  /*15620*/  IADD3 R13, R238.reuse, 0x8, RZ ;  /* 0x00000008ee0d7810 */ /* 0x040fe40007ffe0ff */
[----:B------:R-:W-:Y:S02]  /*15630*/  IADD3 R14, R238, 0x10, RZ ;  /* 0x00000010ee0e7810 */ /* 0x000fe40007ffe0ff */
[----:B------:R-:W-:Y:S02]  /*15640*/  ISETP.GE.AND P1, PT, R13, c[0x0][0x3c8], PT ;  /* 0x0000f2000d007a0c */ /* 0x000fe40003f26270 */
[----:B------:R-:W-:Y:S02]  /*15650*/  ISETP.GE.AND P0, PT, R14, c[0x0][0x3c8], PT ;  /* 0x0000f2000e007a0c */ /* 0x000fe40003f06270 */
[----:B------:R-:W-:-:S02]  /*15660*/  IADD3 R5, R238, 0x20, RZ ;  /* 0x00000020ee057810 */ /* 0x000fc40007ffe0ff */
[----:B-1----:R-:W-:Y:S02]  /*15670*/  SHF.R.S32.HI R2, RZ, 0x1f, R238 ;  /* 0x0000001fff027819 */ /* 0x002fe400000114ee */
[C---:B----4-:R-:W-:Y:S02]  /*15680*/  @!P2 LEA R6, P3, R238.reuse, R0, 0x2 ;  /* 0x00000000ee06a211 */ /* 0x050fe400078610ff */
[----:B------:R-:W-:Y:S02]  /*15690*/  ISETP.GE.AND P5, PT, R5, c[0x0][0x3c8], PT ;  /* 0x0000f20005007a0c */ /* 0x000fe40003fa6270 */
[C---:B------:R-:W-:Y:S02]  /*156a0*/  IADD3 R3, R238.reuse, 0x18, RZ ;  /* 0x00000018ee037810 */ /* 0x040fe40007ffe0ff */
[C---:B------:R-:W-:Y:S02]  /*156b0*/  @!P2 LEA.HI.X R7, R238.reuse, R4, R2, 0x2, P3 ;  /* 0x00000004ee07a211 */ /* 0x040fe400018f1402 */
[----:B------:R-:W-:-:S02]  /*156c0*/  IADD3 R15, R238, 0x8, RZ ;  /* 0x00000008ee0f7810 */ /* 0x000fc40007ffe0ff */
[----:B------:R-:W-:Y:S01]  /*156d0*/  ISETP.GE.AND P6, PT, R3, c[0x0][0x3c8], PT ;  /* 0x0000f20003007a0c */ /* 0x000fe20003fc6270 */
[----:B------:R1:W-:Y:S01]  /*156e0*/  @!P2 ST.E.64 [R6.64], R104 ;  /* 0x000000680600a985 */ /* 0x0003e2000c101b06 */
[----:B------:R-:W-:Y:S02]  /*156f0*/  SHF.R.S32.HI R15, RZ, 0x1f, R15 ;  /* 0x0000001fff0f7819 */ /* 0x000fe4000001140f */
[CC--:B------:R-:W-:Y:S02]  /*15700*/  @!P1 LEA R10, P2, R13.reuse, R0.reuse, 0x2 ;  /* 0x000000000d0a9211 */ /* 0x0c0fe400078410ff */
[----:B------:R-:W-:Y:S02]  /*15710*/  @!P0 LEA R8, P4, R14, R0, 0x2 ;  /* 0x000000000e088211 */ /* 0x000fe400078810ff */
[----:B------:R-:W-:Y:S02]  /*15720*/  @!P1 LEA.HI.X R11, R13, R4, R15, 0x2, P2 ;  /* 0x000000040d0b9211 */ /* 0x000fe400010f140f */
[----:B------:R-:W-:-:S02]  /*15730*/  SHF.R.S32.HI R13, RZ, 0x1f, R5 ;  /* 0x0000001fff0d7819 */ /* 0x000fc40000011405 */
[C---:B------:R-:W-:Y:S01]  /*15740*/  IADD3 R2, R238.reuse, 0x28, RZ ;  /* 0x00000028ee027810 */ /* 0x040fe20007ffe0ff */
[----:B------:R4:W-:Y:S01]  /*15750*/  @!P1 ST.E.64 [R10.64], R120 ;  /* 0x000000780a009985 */ /* 0x0009e2000c101b06 */
[----:B------:R-:W-:Y:S02]  /*15760*/  SHF.R.S32.HI R12, RZ, 0x1f, R3 ;  /* 0x0000001fff0c7819 */ /* 0x000fe40000011403 */
[C---:B------:R-:W-:Y:S02]  /*15770*/  @!P6 LEA R16, P3, R3.reuse, R0, 0x2 ;  /* 0x000000000310e211 */ /* 0x040fe400078610ff */
[----:B------:R-:W-:Y:S02]  /*15780*/  IADD3 R21, R238, 0xd8, RZ ;  /* 0x000000d8ee157810 */ /* 0x000fe40007ffe0ff */
[----:B------:R-:W-:Y:S02]  /*15790*/  @!P6 LEA.HI.X R17, R3, R4, R12, 0x2, P3 ;  /* 0x000000040311e211 */ /* 0x000fe400018f140c */
[----:B------:R-:W-:-:S02]  /*157a0*/  SHF.R.S32.HI R3, RZ, 0x1f, R2 ;  /* 0x0000001fff037819 */ /* 0x000fc40000011402 */
[C---:B------:R-:W-:Y:S02]  /*157b0*/  IADD3 R24, R238.reuse, 0xe0, RZ ;  /* 0x000000e0ee187810 */ /* 0x040fe40007ffe0ff */
[C---:B------:R-:W-:Y:S02]  /*157c0*/  IADD3 R22, R238.reuse, 0xe8, RZ ;  /* 0x000000e8ee167810 */ /* 0x040fe40007ffe0ff */
[C---:B------:R-:W-:Y:S02]  /*157d0*/  IADD3 R20, R238.reuse, 0xf0, RZ ;  /* 0x000000f0ee147810 */ /* 0x040fe40007ffe0ff */
[----:B-1----:R-:W-:Y:S02]  /*157e0*/  SHF.R.S32.HI R6, RZ, 0x1f, R14 ;  /* 0x0000001fff067819 */ /* 0x002fe4000001140e */
[----:B------:R-:W-:Y:S02]  /*157f0*/  IADD3 R7, R238, 0x30, RZ ;  /* 0x00000030ee077810 */ /* 0x000fe40007ffe0ff */
[----:B------:R-:W-:-:S02]  /*15800*/  @!P0 LEA.HI.X R9, R14, R4, R6, 0x2, P4 ;  /* 0x000000040e098211 */ /* 0x000fc400020f1406 */
[C---:B------:R-:W-:Y:S02]  /*15810*/  @!P5 LEA R14, P2, R5.reuse, R0, 0x2 ;  /* 0x00000000050ed211 */ /* 0x040fe400078410ff */
[----:B------:R-:W-:Y:S01]  /*15820*/  IADD3 R6, R238, 0x38, RZ ;  /* 0x00000038ee067810 */ /* 0x000fe20007ffe0ff */
[----:B------:R1:W-:Y:S01]  /*15830*/  @!P0 ST.E.64 [R8.64], R116 ;  /* 0x0000007408008985 */ /* 0x0003e2000c101b06 */
[----:B------:R-:W-:Y:S02]  /*15840*/  @!P5 LEA.HI.X R15, R5, R4, R13, 0x2, P2 ;  /* 0x00000004050fd211 */ /* 0x000fe400010f140d */
[----:B------:R-:W-:Y:S01]  /*15850*/  ISETP.GE.AND P2, PT, R2, c[0x0][0x3c8], PT ;  /* 0x0000f20002007a0c */ /* 0x000fe20003f46270 */
[----:B------:R5:W-:Y:S01]  /*15860*/  @!P6 ST.E.64 [R16.64], R128 ;  /* 0x000000801000e985 */ /* 0x000be2000c101b06 */
[----:B------:R-:W-:Y:S02]  /*15870*/  ISETP.GE.AND P4, PT, R7, c[0x0][0x3c8], PT ;  /* 0x0000f20007007a0c */ /* 0x000fe40003f86270 */
[----:B------:R-:W-:Y:S01]  /*15880*/  ISETP.GE.AND P3, PT, R6, c[0x0][0x3c8], PT ;  /* 0x0000f20006007a0c */ /* 0x000fe20003f66270 */
[----:B------:R2:W-:Y:S01]  /*15890*/  @!P5 ST.E.64 [R14.64], R124 ;  /* 0x0000007c0e00d985 */ /* 0x0005e2000c101b06 */
[----:B------:R-:W-:-:S02]  /*158a0*/  SHF.R.S32.HI R5, RZ, 0x1f, R7 ;  /* 0x0000001fff057819 */ /* 0x000fc40000011407 */
[C---:B------:R-:W-:Y:S02]  /*158b0*/  IADD3 R25, R238.reuse, 0xe0, RZ ;  /* 0x000000e0ee197810 */ /* 0x040fe40007ffe0ff */
[----:B------:R-:W-:Y:S02]  /*158c0*/  IADD3 R23, R238, 0xe8, RZ ;  /* 0x000000e8ee177810 */ /* 0x000fe40007ffe0ff */
[----:B------:R-:W-:Y:S02]  /*158d0*/  SHF.R.S32.HI R25, RZ, 0x1f, R25 ;  /* 0x0000001fff197819 */ /* 0x000fe40000011419 */
[CC--:B------:R-:W-:Y:S02]  /*158e0*/  @!P2 LEA R12, P1, R2.reuse, R0.reuse, 0x2 ;  /* 0x00000000020ca211 */ /* 0x0c0fe400078210ff */
[----:B----4-:R-:W-:Y:S02]  /*158f0*/  @!P4 LEA R10, P0, R7, R0, 0x2 ;  /* 0x00000000070ac211 */ /* 0x010fe400078010ff */
[----:B------:R-:W-:-:S02]  /*15900*/  @!P2 LEA.HI.X R13, R2, R4, R3, 0x2, P1 ;  /* 0x00000004020da211 */ /* 0x000fc400008f1403 */
[----:B------:R-:W-:Y:S02]  /*15910*/  @!P4 LEA.HI.X R11, R7, R4, R5, 0x2, P0 ;  /* 0x00000004070bc211 */ /* 0x000fe400000f1405 */
[C---:B------:R-:W-:Y:S02]  /*15920*/  IADD3 R5, R238.reuse, 0x48, RZ ;  /* 0x00000048ee057810 */ /* 0x040fe40007ffe0ff */
[C---:B------:R-:W-:Y:S02]  /*15930*/  IADD3 R3, R238.reuse, 0x50, RZ ;  /* 0x00000050ee037810 */ /* 0x040fe40007ffe0ff */
[----:B-1----:R-:W-:Y:S02]  /*15940*/  IADD3 R8, R238, 0x40, RZ ;  /* 0x00000040ee087810 */ /* 0x002fe40007ffe0ff */
[----:B------:R-:W-:Y:S02]  /*15950*/  SHF.R.S32.HI R9, RZ, 0x1f, R6 ;  /* 0x0000001fff097819 */ /* 0x000fe40000011406 */
[----:B-----5:R-:W-:-:S02]  /*15960*/  @!P3 LEA R16, P1, R6, R0, 0x2 ;  /* 0x000000000610b211 */ /* 0x020fc400078210ff */
[----:B------:R-:W-:Y:S02]  /*15970*/  ISETP.GE.AND P2, PT, R8, c[0x0][0x3c8], PT ;  /* 0x0000f20008007a0c */ /* 0x000fe40003f46270 */
[----:B------:R-:W-:Y:S02]  /*15980*/  @!P3 LEA.HI.X R17, R6, R4, R9, 0x2, P1 ;  /* 0x000000040611b211 */ /* 0x000fe400008f1409 */
[----:B------:R-:W-:Y:S02]  /*15990*/  ISETP.GE.AND P1, PT, R2, c[0x0][0x3c8], PT ;  /* 0x0000f20002007a0c */ /* 0x000fe40003f26270 */
[----:B------:R-:W-:Y:S02]  /*159a0*/  ISETP.GE.AND P6, PT, R5, c[0x0][0x3c8], PT ;  /* 0x0000f20005007a0c */ /* 0x000fe40003fc6270 */
[----:B------:R-:W-:Y:S02]  /*159b0*/  ISETP.GE.AND P5, PT, R3, c[0x0][0x3c8], PT ;  /* 0x0000f20003007a0c */ /* 0x000fe40003fa6270 */
[----:B------:R-:W-:-:S02]  /*159c0*/  SHF.R.S32.HI R7, RZ, 0x1f, R8 ;  /* 0x0000001fff077819 */ /* 0x000fc40000011408 */
[----:B------:R-:W-:Y:S02]  /*159d0*/  IADD3 R2, R238, 0x58, RZ ;  /* 0x00000058ee027810 */ /* 0x000fe40007ffe0ff */
[----:B--2---:R-:W-:Y:S02]  /*159e0*/  @!P2 LEA R14, P0, R8, R0, 0x2 ;  /* 0x00000000080ea211 */ /* 0x004fe400078010ff */
[----:B------:R-:W-:Y:S01]  /*159f0*/  IADD3 R6, R238, 0x60, RZ ;  /* 0x00000060ee067810 */ /* 0x000fe20007ffe0ff */
[----:B------:R1:W-:Y:S01]  /*15a00*/  @!P1 ST.E.64 [R12.64], R138 ;  /* 0x0000008a0c009985 */ /* 0x0003e2000c101b06 */
[----:B------:R-:W-:Y:S02]  /*15a10*/  @!P2 LEA.HI.X R15, R8, R4, R7, 0x2, P0 ;  /* 0x00000004080fa211 */ /* 0x000fe400000f1407 */
[----:B------:R-:W-:Y:S01]  /*15a20*/  SHF.R.S32.HI R8, RZ, 0x1f, R5 ;  /* 0x0000001fff087819 */ /* 0x000fe20000011405 */
[----:B------:R2:W-:Y:S01]  /*15a30*/  @!P4 ST.E.64 [R10.64], R134 ;  /* 0x000000860a00c985 */ /* 0x0005e2000c101b06 */
[----:B------:R-:W-:-:S02]  /*15a40*/  ISETP.GE.AND P4, PT, R2, c[0x0][0x3c8], PT ;  /* 0x0000f20002007a0c */ /* 0x000fc40003f86270 */
[----:B------:R-:W-:Y:S01]  /*15a50*/  SHF.R.S32.HI R7, RZ, 0x1f, R3 ;  /* 0x0000001fff077819 */ /* 0x000fe20000011403 */
[----:B------:R-:W-:Y:S01]  /*15a60*/  @!P3 ST.E.64 [R16.64], R142 ;  /* 0x0000008e1000b985 */ /* 0x000fe2000c101b06 */
[----:B------:R-:W-:Y:S02]  /*15a70*/  ISETP.GE.AND P3, PT, R3, c[0x0][0x3c8], PT ;  /* 0x0000f20003007a0c */ /* 0x000fe40003f66270 */
[----:B------:R-:W-:Y:S01]  /*15a80*/  SHF.R.S32.HI R9, RZ, 0x1f, R6 ;  /* 0x0000001fff097819 */ /* 0x000fe20000011406 */
[----:B------:R4:W-:Y:S01]  /*15a90*/  @!P2 ST.E.64 [R14.64], R38 ;  /* 0x000000260e00a985 */ /* 0x0009e2000c101b06 */
[C---:B------:R-:W-:Y:S02]  /*15aa0*/  ISETP.GE.AND P2, PT, R5.reuse, c[0x0][0x3c8], PT ;  /* 0x0000f20005007a0c */ /* 0x040fe40003f46270 */
[----:B------:R-:W-:Y:S02]  /*15ab0*/  SHF.R.S32.HI R23, RZ, 0x1f, R23 ;  /* 0x0000001fff177819 */ /* 0x000fe40000011417 */
[----:B-1----:R-:W-:-:S04]  /*15ac0*/  @!P6 LEA R12, P1, R5, R0, 0x2 ;  /* 0x00000000050ce211 */ /* 0x002fc800078210ff */
[----:B------:R-:W-:Y:S02]  /*15ad0*/  @!P6 LEA.HI.X R13, R5, R4, R8, 0x2, P1 ;  /* 0x00000004050de211 */ /* 0x000fe400008f1408 */
[C---:B--2---:R-:W-:Y:S02]  /*15ae0*/  @!P5 LEA R10, P0, R3.reuse, R0, 0x2 ;  /* 0x00000000030ad211 */ /* 0x044fe400078010ff */
[----:B------:R-:W-:Y:S01]  /*15af0*/  ISETP.GE.AND P6, PT, R6, c[0x0][0x3c8], PT ;  /* 0x0000f20006007a0c */ /* 0x000fe20003fc6270 */
[----:B------:R1:W-:Y:S01]  /*15b00*/  @!P2 ST.E.64 [R12.64], R146 ;  /* 0x000000920c00a985 */ /* 0x0003e2000c101b06 */
[----:B------:R-:W-:Y:S02]  /*15b10*/  IADD3 R8, R238, 0x68, RZ ;  /* 0x00000068ee087810 */ /* 0x000fe40007ffe0ff */
[----:B------:R-:W-:Y:S02]  /*15b20*/  @!P5 LEA.HI.X R11, R3, R4, R7, 0x2, P0 ;  /* 0x00000004030bd211 */ /* 0x000fe400000f1407 */
[----:B------:R-:W-:-:S02]  /*15b30*/  ISETP.GE.AND P5, PT, R8, c[0x0][0x3c8], PT ;  /* 0x0000f20008007a0c */ /* 0x000fc40003fa6270 */
[----:B----4-:R-:W-:Y:S01]  /*15b40*/  SHF.R.S32.HI R15, RZ, 0x1f, R2 ;  /* 0x0000001fff0f7819 */ /* 0x010fe20000011402 */
[----:B------:R2:W-:Y:S01]  /*15b50*/  @!P3 ST.E.64 [R10.64], R42 ;  /* 0x0000002a0a00b985 */ /* 0x0005e2000c101b06 */
[-C--:B------:R-:W-:Y:S02]  /*15b60*/  @!P4 LEA R16, P1, R2, R0.reuse, 0x2 ;  /* 0x000000000210c211 */ /* 0x080fe400078210ff */
[----:B------:R-:W-:Y:S02]  /*15b70*/  IADD3 R7, R238, 0x70, RZ ;  /* 0x00000070ee077810 */ /* 0x000fe40007ffe0ff */
[----:B------:R-:W-:Y:S02]  /*15b80*/  @!P6 LEA R14, P0, R6, R0, 0x2 ;  /* 0x00000000060ee211 */ /* 0x000fe400078010ff */
[-C--:B------:R-:W-:Y:S02]  /*15b90*/  @!P4 LEA.HI.X R17, R2, R4.reuse, R15, 0x2, P1 ;  /* 0x000000040211c211 */ /* 0x080fe400008f140f */
[----:B------:R-:W-:-:S02]  /*15ba0*/  @!P6 LEA.HI.X R15, R6, R4, R9, 0x2, P0 ;  /* 0x00000004060fe211 */ /* 0x000fc400000f1409 */
[----:B------:R-:W-:Y:S02]  /*15bb0*/  SHF.R.S32.HI R9, RZ, 0x1f, R8 ;  /* 0x0000001fff097819 */ /* 0x000fe40000011408 */
[----:B------:R-:W-:Y:S02]  /*15bc0*/  ISETP.GE.AND P4, PT, R7, c[0x0][0x3c8], PT ;  /* 0x0000f20007007a0c */ /* 0x000fe40003f86270 */
[----:B------:R-:W-:Y:S02]  /*15bd0*/  IADD3 R5, R238, 0x78, RZ ;  /* 0x00000078ee057810 */ /* 0x000fe40007ffe0ff */
[----:B------:R-:W-:Y:S02]  /*15be0*/  SHF.R.S32.HI R6, RZ, 0x1f, R7 ;  /* 0x0000001fff067819 */ /* 0x000fe40000011407 */
[----:B------:R-:W-:Y:S02]  /*15bf0*/  ISETP.GE.AND P3, PT, R5, c[0x0][0x3c8], PT ;  /* 0x0000f20005007a0c */ /* 0x000fe40003f66270 */
[----:B-1----:R-:W-:-:S02]  /*15c00*/  @!P5 LEA R12, P0, R8, R0, 0x2 ;  /* 0x00000000080cd211 */ /* 0x002fc400078010ff */
[----:B------:R-:W-:Y:S02]  /*15c10*/  IADD3 R3, R238, 0x80, RZ ;  /* 0x00000080ee037810 */ /* 0x000fe40007ffe0ff */
[----:B------:R-:W-:Y:S02]  /*15c20*/  @!P5 LEA.HI.X R13, R8, R4, R9, 0x2, P0 ;  /* 0x00000004080dd211 */ /* 0x000fe400000f1409 */
[----:B------:R-:W-:Y:S02]  /*15c30*/  ISETP.GE.AND P0, PT, R2, c[0x0][0x3c8], PT ;  /* 0x0000f20002007a0c */ /* 0x000fe40003f06270 */
[----:B--2---:R-:W-:Y:S02]  /*15c40*/  @!P4 LEA R10, P1, R7, R0, 0x2 ;  /* 0x00000000070ac211 */ /* 0x004fe400078210ff */
[----:B------:R-:W-:Y:S02]  /*15c50*/  ISETP.GE.AND P2, PT, R3, c[0x0][0x3c8], PT ;  /* 0x0000f20003007a0c */ /* 0x000fe40003f46270 */
[----:B------:R-:W-:-:S02]  /*15c60*/  @!P4 LEA.HI.X R11, R7, R4, R6, 0x2, P1 ;  /* 0x00000004070bc211 */ /* 0x000fc400008f1406 */
[C---:B------:R-:W-:Y:S02]  /*15c70*/  IADD3 R6, R238.reuse, 0x88, RZ ;  /* 0x00000088ee067810 */ /* 0x040fe40007ffe0ff */
[----:B------:R-:W-:Y:S02]  /*15c80*/  SHF.R.S32.HI R8, RZ, 0x1f, R5 ;  /* 0x0000001fff087819 */ /* 0x000fe40000011405 */
[----:B------:R-:W-:Y:S01]  /*15c90*/  IADD3 R2, R238, 0x90, RZ ;  /* 0x00000090ee027810 */ /* 0x000fe20007ffe0ff */
[----:B------:R1:W-:Y:S01]  /*15ca0*/  @!P0 ST.E.64 [R16.64], R50 ;  /* 0x0000003210008985 */ /* 0x0003e2000c101b06 */
[----:B------:R-:W-:Y:S02]  /*15cb0*/  ISETP.GE.AND P1, PT, R6, c[0x0][0x3c8], PT ;  /* 0x0000f20006007a0c */ /* 0x000fe40003f26270 */
[----:B------:R-:W-:Y:S01]  /*15cc0*/  SHF.R.S32.HI R7, RZ, 0x1f, R3 ;  /* 0x0000001fff077819 */ /* 0x000fe20000011403 */
[----:B------:R2:W-:Y:S01]  /*15cd0*/  @!P6 ST.E.64 [R14.64], R46 ;  /* 0x0000002e0e00e985 */ /* 0x0005e2000c101b06 */
[----:B------:R-:W-:-:S03]  /*15ce0*/  SHF.R.S32.HI R9, RZ, 0x1f, R6 ;  /* 0x0000001fff097819 */ /* 0x000fc60000011406 */
[----:B------:R-:W-:Y:S04]  /*15cf0*/  @!P5 ST.E.64 [R12.64], R58 ;  /* 0x0000003a0c00d985 */ /* 0x000fe8000c101b06 */
[----:B------:R4:W-:Y:S01]  /*15d00*/  @!P4 ST.E.64 [R10.64], R54 ;  /* 0x000000360a00c985 */ /* 0x0009e2000c101b06 */
[----:B-1----:R-:W-:-:S04]  /*15d10*/  @!P3 LEA R16, P0, R5, R0, 0x2 ;  /* 0x000000000510b211 */ /* 0x002fc800078010ff */
[----:B------:R-:W-:Y:S02]  /*15d20*/  @!P3 LEA.HI.X R17, R5, R4, R8, 0x2, P0 ;  /* 0x000000040511b211 */ /* 0x000fe400000f1408 */
[----:B------:R-:W-:Y:S02]  /*15d30*/  ISETP.GE.AND P0, PT, R2, c[0x0][0x3c8], PT ;  /* 0x0000f20002007a0c */ /* 0x000fe40003f06270 */
[C---:B--2---:R-:W-:Y:S01]  /*15d40*/  @!P2 LEA R14, P6, R3.reuse, R0, 0x2 ;  /* 0x00000000030ea211 */ /* 0x044fe200078c10ff */
[----:B------:R1:W-:Y:S01]  /*15d50*/  @!P3 ST.E.64 [R16.64], R66 ;  /* 0x000000421000b985 */ /* 0x0003e2000c101b06 */
[----:B------:R-:W-:Y:S02]  /*15d60*/  IADD3 R5, R238, 0x98, RZ ;  /* 0x00000098ee057810 */ /* 0x000fe40007ffe0ff */
[----:B------:R-:W-:Y:S02]  /*15d70*/  @!P2 LEA.HI.X R15, R3, R4, R7, 0x2, P6 ;  /* 0x00000004030fa211 */ /* 0x000fe400030f1407 */
[----:B----4-:R-:W-:-:S02]  /*15d80*/  @!P1 LEA R10, P5, R6, R0, 0x2 ;  /* 0x00000000060a9211 */ /* 0x010fc400078a10ff */
[----:B------:R-:W-:Y:S01]  /*15d90*/  ISETP.GE.AND P6, PT, R5, c[0x0][0x3c8], PT ;  /* 0x0000f20005007a0c */ /* 0x000fe20003fc6270 */
[----:B------:R-:W-:Y:S01]  /*15da0*/  @!P2 ST.E.64 [R14.64], R62 ;  /* 0x0000003e0e00a985 */ /* 0x000fe2000c101b06 */
[----:B------:R-:W-:Y:S02]  /*15db0*/  SHF.R.S32.HI R7, RZ, 0x1f, R2 ;  /* 0x0000001fff077819 */ /* 0x000fe40000011402 */
[----:B------:R-:W-:Y:S02]  /*15dc0*/  @!P0 LEA R8, P4, R2, R0, 0x2 ;  /* 0x0000000002088211 */ /* 0x000fe400078810ff */
[----:B------:R-:W-:Y:S02]  /*15dd0*/  IADD3 R3, R238, 0xa0, RZ ;  /* 0x000000a0ee037810 */ /* 0x000fe40007ffe0ff */
[-C--:B------:R-:W-:Y:S02]  /*15de0*/  @!P1 LEA.HI.X R11, R6, R4.reuse, R9, 0x2, P5 ;  /* 0x00000004060b9211 */ /* 0x080fe400028f1409 */
[----:B------:R-:W-:-:S02]  /*15df0*/  @!P0 LEA.HI.X R9, R2, R4, R7, 0x2, P4 ;  /* 0x0000000402098211 */ /* 0x000fc400020f1407 */
[----:B------:R-:W-:Y:S01]  /*15e00*/  ISETP.GE.AND P4, PT, R3, c[0x0][0x3c8], PT ;  /* 0x0000f20003007a0c */ /* 0x000fe20003f86270 */
[----:B------:R-:W-:Y:S01]  /*15e10*/  @!P1 ST.E.64 [R10.64], R74 ;  /* 0x0000004a0a009985 */ /* 0x000fe2000c101b06 */
[----:B------:R-:W-:Y:S02]  /*15e20*/  IADD3 R2, R238, 0xa8, RZ ;  /* 0x000000a8ee027810 */ /* 0x000fe40007ffe0ff */
[----:B------:R-:W-:Y:S01]  /*15e30*/  SHF.R.S32.HI R13, RZ, 0x1f, R5 ;  /* 0x0000001fff0d7819 */ /* 0x000fe20000011405 */
[----:B------:R2:W-:Y:S01]  /*15e40*/  @!P0 ST.E.64 [R8.64], R70 ;  /* 0x0000004608008985 */ /* 0x0005e2000c101b06 */
[----:B------:R-:W-:Y:S02]  /*15e50*/  ISETP.GE.AND P5, PT, R2, c[0x0][0x3c8], PT ;  /* 0x0000f20002007a0c */ /* 0x000fe40003fa6270 */
[----:B------:R-:W-:Y:S02]  /*15e60*/  @!P6 LEA R12, P3, R5, R0, 0x2 ;  /* 0x00000000050ce211 */ /* 0x000fe400078610ff */
[----:B------:R-:W-:-:S02]  /*15e70*/  IADD3 R7, R238, 0xb0, RZ ;  /* 0x000000b0ee077810 */ /* 0x000fc40007ffe0ff */
[----:B------:R-:W-:Y:S02]  /*15e80*/  @!P6 LEA.HI.X R13, R5, R4, R13, 0x2, P3 ;  /* 0x00000004050de211 */ /* 0x000fe400018f140d */
[----:B------:R-:W-:Y:S02]  /*15e90*/  SHF.R.S32.HI R6, RZ, 0x1f, R3 ;  /* 0x0000001fff067819 */ /* 0x000fe40000011403 */
[----:B------:R-:W-:Y:S01]  /*15ea0*/  @!P4 LEA R18, P2, R3, R0, 0x2 ;  /* 0x000000000312c211 */ /* 0x000fe200078410ff */
[----:B------:R4:W-:Y:S01]  /*15eb0*/  @!P6 ST.E.64 [R12.64], R150 ;  /* 0x000000960c00e985 */ /* 0x0009e2000c101b06 */
[----:B------:R-:W-:Y:S02]  /*15ec0*/  ISETP.GE.AND P3, PT, R7, c[0x0][0x3c8], PT ;  /* 0x0000f20007007a0c */ /* 0x000fe40003f66270 */
[----:B------:R-:W-:Y:S02]  /*15ed0*/  IADD3 R5, R238, 0xb8, RZ ;  /* 0x000000b8ee057810 */ /* 0x000fe40007ffe0ff */
[----:B---3--:R-:W-:-:S02]  /*15ee0*/  @!P4 LEA.HI.X R19, R3, R4, R6, 0x2, P2 ;  /* 0x000000040313c211 */ /* 0x008fc400010f1406 */
[----:B------:R-:W-:Y:S02]  /*15ef0*/  ISETP.GE.AND P2, PT, R5, c[0x0][0x3c8], PT ;  /* 0x0000f20005007a0c */ /* 0x000fe40003f46270 */
[----:B------:R-:W-:Y:S01]  /*15f00*/  SHF.R.S32.HI R6, RZ, 0x1f, R2 ;  /* 0x0000001fff067819 */ /* 0x000fe20000011402 */
[----:B------:R-:W-:Y:S01]  /*15f10*/  @!P4 ST.E.64 [R18.64], R160 ;  /* 0x000000a01200c985 */ /* 0x000fe2000c101b06 */
[----:B-1----:R-:W-:Y:S02]  /*15f20*/  @!P5 LEA R16, P1, R2, R0, 0x2 ;  /* 0x000000000210d211 */ /* 0x002fe400078210ff */
[----:B------:R-:W-:Y:S02]  /*15f30*/  IADD3 R3, R238, 0xc0, RZ ;  /* 0x000000c0ee037810 */ /* 0x000fe40007ffe0ff */
[----:B------:R-:W-:Y:S02]  /*15f40*/  @!P5 LEA.HI.X R17, R2, R4, R6, 0x2, P1 ;  /* 0x000000040211d211 */ /* 0x000fe400008f1406 */
[----:B------:R-:W-:-:S02]  /*15f50*/  ISETP.GE.AND P1, PT, R3, c[0x0][0x3c8], PT ;  /* 0x0000f20003007a0c */ /* 0x000fc40003f26270 */
[----:B--2---:R-:W-:Y:S02]  /*15f60*/  SHF.R.S32.HI R8, RZ, 0x1f, R7 ;  /* 0x0000001fff087819 */ /* 0x004fe40000011407 */
[C---:B------:R-:W-:Y:S02]  /*15f70*/  @!P3 LEA R14, P0, R7.reuse, R0, 0x2 ;  /* 0x00000000070eb211 */ /* 0x040fe400078010ff */
[----:B------:R-:W-:Y:S02]  /*15f80*/  ISETP.GE.AND P6, PT, R2, c[0x0][0x3c8], PT ;  /* 0x0000f20002007a0c */ /* 0x000fe40003fc6270 */
[----:B------:R-:W-:Y:S02]  /*15f90*/  IADD3 R6, R238, 0xc8, RZ ;  /* 0x000000c8ee067810 */ /* 0x000fe40007ffe0ff */
[----:B------:R-:W-:Y:S02]  /*15fa0*/  @!P3 LEA.HI.X R15, R7, R4, R8, 0x2, P0 ;  /* 0x00000004070fb211 */ /* 0x000fe400000f1408 */
[----:B------:R-:W-:-:S02]  /*15fb0*/  SHF.R.S32.HI R7, RZ, 0x1f, R5 ;  /* 0x0000001fff077819 */ /* 0x000fc40000011405 */
[C---:B----4-:R-:W-:Y:S02]  /*15fc0*/  @!P2 LEA R12, P0, R5.reuse, R0, 0x2 ;  /* 0x00000000050ca211 */ /* 0x050fe400078010ff */
[----:B------:R-:W-:Y:S02]  /*15fd0*/  ISETP.GE.AND P5, PT, R6, c[0x0][0x3c8], PT ;  /* 0x0000f20006007a0c */ /* 0x000fe40003fa6270 */
[----:B------:R-:W-:Y:S01]  /*15fe0*/  @!P2 LEA.HI.X R13, R5, R4, R7, 0x2, P0 ;  /* 0x00000004050da211 */ /* 0x000fe200000f1407 */
[----:B------:R-:W-:Y:S01]  /*15ff0*/  @!P6 ST.E.64 [R16.64], R156 ;  /* 0x0000009c1000e985 */ /* 0x000fe2000c101b06 */
[----:B------:R-:W-:Y:S02]  /*16000*/  SHF.R.S32.HI R5, RZ, 0x1f, R3 ;  /* 0x0000001fff057819 */ /* 0x000fe40000011403 */
[----:B------:R-:W-:Y:S01]  /*16010*/  @!P1 LEA R10, P0, R3, R0, 0x2 ;  /* 0x00000000030a9211 */ /* 0x000fe200078010ff */
[----:B------:R-:W-:Y:S01]  /*16020*/  @!P3 ST.E.64 [R14.64], R154 ;  /* 0x0000009a0e00b985 */ /* 0x000fe2000c101b06 */
[----:B------:R-:W-:-:S02]  /*16030*/  ISETP.GE.AND P3, PT, R21, c[0x0][0x3c8], PT ;  /* 0x0000f20015007a0c */ /* 0x000fc40003f66270 */
[----:B------:R-:W-:Y:S01]  /*16040*/  @!P1 LEA.HI.X R11, R3, R4, R5, 0x2, P0 ;  /* 0x00000004030b9211 */ /* 0x000fe200000f1405 */
[----:B------:R-:W-:Y:S01]  /*16050*/  @!P2 ST.E.64 [R12.64], R98 ;  /* 0x000000620c00a985 */ /* 0x000fe2000c101b06 */
[----:B------:R-:W-:Y:S02]  /*16060*/  IADD3 R3, R238, 0xd0, RZ ;  /* 0x000000d0ee037810 */ /* 0x000fe40007ffe0ff */
[----:B------:R-:W-:Y:S01]  /*16070*/  SHF.R.S32.HI R5, RZ, 0x1f, R6 ;  /* 0x0000001fff057819 */ /* 0x000fe20000011406 */
[----:B------:R1:W-:Y:S01]  /*16080*/  @!P1 ST.E.64 [R10.64], R82 ;  /* 0x000000520a009985 */ /* 0x0003e2000c101b06 */
[C---:B------:R-:W-:Y:S02]  /*16090*/  @!P5 LEA R8, P0, R6.reuse, R0, 0x2 ;  /* 0x000000000608d211 */ /* 0x040fe400078010ff */
[----:B------:R-:W-:Y:S02]  /*160a0*/  ISETP.GE.AND P4, PT, R3, c[0x0][0x3c8], PT ;  /* 0x0000f20003007a0c */ /* 0x000fe40003f86270 */
[----:B------:R-:W-:-:S02]  /*160b0*/  @!P5 LEA.HI.X R9, R6, R4, R5, 0x2, P0 ;  /* 0x000000040609d211 */ /* 0x000fc400000f1405 */
[----:B------:R-:W-:Y:S02]  /*160c0*/  SHF.R.S32.HI R5, RZ, 0x1f, R3 ;  /* 0x0000001fff057819 */ /* 0x000fe40000011403 */
[----:B------:R-:W-:Y:S01]  /*160d0*/  ISETP.GE.AND P2, PT, R24, c[0x0][0x3c8], PT ;  /* 0x0000f20018007a0c */ /* 0x000fe20003f46270 */
[----:B------:R2:W-:Y:S01]  /*160e0*/  @!P5 ST.E.64 [R8.64], R86 ;  /* 0x000000560800d985 */ /* 0x0005e2000c101b06 */
[----:B------:R-:W-:Y:S02]  /*160f0*/  ISETP.GE.AND P1, PT, R22, c[0x0][0x3c8], PT ;  /* 0x0000f20016007a0c */ /* 0x000fe40003f26270 */
[----:B------:R-:W-:-:S03]  /*16100*/  ISETP.GE.AND P0, PT, R20, c[0x0][0x3c8], PT ;  /* 0x0000f20014007a0c */ /* 0x000fc60003f06270 */
[----:B------:R-:W-:-:S04]  /*16110*/  @!P4 LEA R2, P6, R3, R0, 0x2 ;  /* 0x000000000302c211 */ /* 0x000fc800078c10ff */
[----:B------:R-:W-:Y:S02]  /*16120*/  @!P4 LEA.HI.X R3, R3, R4, R5, 0x2, P6 ;  /* 0x000000040303c211 */ /* 0x000fe400030f1405 */
[----:B------:R-:W-:-:S03]  /*16130*/  SHF.R.S32.HI R5, RZ, 0x1f, R21 ;  /* 0x0000001fff057819 */ /* 0x000fc60000011415 */
[----:B------:R3:W-:Y:S01]  /*16140*/  @!P4 ST.E.64 [R2.64], R94 ;  /* 0x0000005e0200c985 */ /* 0x0007e2000c101b06 */
[-C--:B-1----:R-:W-:Y:S02]  /*16150*/  @!P3 LEA R10, P5, R21, R0.reuse, 0x2 ;  /* 0x00000000150ab211 */ /* 0x082fe400078a10ff */
[----:B--2---:R-:W-:-:S04]  /*16160*/  @!P2 LEA R8, P6, R24, R0, 0x2 ;  /* 0x000000001808a211 */ /* 0x004fc800078c10ff */
[----:B------:R-:W-:-:S07]  /*16170*/  @!P2 LEA.HI.X R9, R24, R4, R25, 0x2, P6 ;  /* 0x000000041809a211 */ /* 0x000fce00030f1419 */
[----:B---3--:R-:W-:Y:S02]  /*16180*/  P2R R2, PR, RZ, 0x20 ;  /* 0x00000020ff027803 */ /* 0x008fe40000000000 */
[----:B------:R-:W-:Y:S02]  /*16190*/  @!P1 LEA R6, P5, R22, R0, 0x2 ;  /* 0x0000000016069211 */ /* 0x000fe400078a10ff */
[----:B------:R-:W-:Y:S02]  /*161a0*/  ISETP.NE.AND P4, PT, R2, RZ, PT ;  /* 0x000000ff0200720c */ /* 0x000fe40003f85270 */
[-C--:B------:R-:W-:Y:S02]  /*161b0*/  @!P1 LEA.HI.X R7, R22, R4.reuse, R23, 0x2, P5 ;  /* 0x0000000416079211 */ /* 0x080fe400028f1417 */
[----:B------:R-:W-:Y:S02]  /*161c0*/  @!P3 LEA.HI.X R11, R21, R4, R5, 0x2, P4 ;  /* 0x00000004150bb211 */ /* 0x000fe400020f1405 */
[----:B------:R-:W-:-:S02]  /*161d0*/  IADD3 R21, R238, 0xf0, RZ ;  /* 0x000000f0ee157810 */ /* 0x000fc40007ffe0ff */
[----:B------:R-:W-:Y:S01]  /*161e0*/  @!P0 LEA R2, P4, R20, R0, 0x2 ;  /* 0x0000000014028211 */ /* 0x000fe200078810ff */
[----:B------:R1:W-:Y:S01]  /*161f0*/  @!P3 ST.E.64 [R10.64], R110 ;  /* 0x0000006e0a00b985 */ /* 0x0003e2000c101b06 */
[----:B------:R-:W-:-:S03]  /*16200*/  SHF.R.S32.HI R21, RZ, 0x1f, R21 ;  /* 0x0000001fff157819 */ /* 0x000fc60000011415 */
[----:B------:R1:W-:Y:S01]  /*16210*/  @!P2 ST.E.64 [R8.64], R106 ;  /* 0x0000006a0800a985 */ /* 0x0003e2000c101b06 */
[----:B------:R-:W-:Y:S02]  /*16220*/  @!P0 LEA.HI.X R3, R20, R4, R21, 0x2, P4 ;  /* 0x0000000414038211 */ /* 0x000fe400020f1415 */
[----:B------:R-:W-:Y:S01]  /*16230*/  IADD3 R20, R238, 0xf8, RZ ;  /* 0x000000f8ee147810 */ /* 0x000fe20007ffe0ff */
[----:B------:R1:W-:Y:S04]  /*16240*/  @!P1 ST.E.64 [R6.64], R102 ;  /* 0x0000006606009985 */ /* 0x0003e8000c101b06 */
[----:B------:R1:W-:Y:S01]  /*16250*/  @!P0 ST.E.64 [R2.64], R90 ;  /* 0x0000005a02008985 */ /* 0x0003e2000c101b06 */
[----:B------:R-:W-:-:S13]  /*16260*/  ISETP.GE.AND P0, PT, R20, c[0x0][0x3c8], PT ;  /* 0x0000f20014007a0c */ /* 0x000fda0003f06270 */
[----:B------:R-:W-:Y:S05]  /*16270*/  @P0 BRA `(.L_x_1734) ;  /* 0x00000f8000000947 */ /* 0x000fea0003800000 */
[----:B------:R-:W-:Y:S02]  /*16280*/  IADD3 R21, R238, 0xf8, RZ ;  /* 0x000000f8ee157810 */ /* 0x000fe40007ffe0ff */
[----:B-1----:R-:W-:Y:S02]  /*16290*/  LEA R2, P0, R20, R0, 0x2 ;  /* 0x0000000014027211 */ /* 0x002fe400078010ff */
[----:B------:R-:W-:-:S04]  /*162a0*/  SHF.R.S32.HI R21, RZ, 0x1f, R21 ;  /* 0x0000001fff157819 */ /* 0x000fc80000011415 */
[----:B------:R-:W-:-:S05]  /*162b0*/  LEA.HI.X R3, R20, R4, R21, 0x2, P0 ;  /* 0x0000000414037211 */ /* 0x000fca00000f1415 */
[----:B------:R1:W-:Y:S01]  /*162c0*/  ST.E.64 [R2.64], R78 ;  /* 0x0000004e02007985 */ /* 0x0003e2000c101b06 */
[----:B------:R-:W-:Y:S05]  /*162d0*/  BRA `(.L_x_1734) ;  /* 0x00000f2000007947 */ /* 0x000fea0003800000 */
.L_x_1719:
[----:B------:R-:W-:Y:S01]  /*162e0*/  ISETP.NE.U32.AND P0, PT, RZ, c[0x0][0x508], PT ;  /* 0x00014200ff007a0c */ /* 0x000fe20003f05070 */
[----:B------:R-:W2:Y:S01]  /*162f0*/  LDL.LU R6, [R1+0x48] ;  /* 0x0000480001067983 */ /* 0x000ea20000300800 */
[----:B------:R-:W-:Y:S01]  /*16300*/  ISETP.NE.U32.AND P2, PT, RZ, c[0x0][0x500], PT ;  /* 0x00014000ff007a0c */ /* 0x000fe20003f45070 */
[----:B------:R-:W-:Y:S01]  /*16310*/  IMAD.MOV.U32 R4, RZ, RZ, 0x4 ;  /* 0x00000004ff047424 */ /* 0x000fe200078e00ff */
[----:B------:R-:W-:Y:S01]  /*16320*/  ISETP.NE.AND.EX P0, PT, RZ, c[0x0][0x50c], PT, P0 ;  /* 0x00014300ff007a0c */ /* 0x000fe20003f05300 */
[----:B------:R-:W-:Y:S01]  /*16330*/  IMAD.MOV.U32 R17, RZ, RZ, c[0x0][0x388] ;  /* 0x0000e200ff117624 */ /* 0x000fe200078e00ff */
[----:B------:R-:W-:Y:S01]  /*16340*/  ISETP.NE.AND.EX P2, PT, RZ, c[0x0][0x504], PT, P2 ;  /* 0x00014100ff007a0c */ /* 0x000fe20003f45320 */
[----:B------:R-:W-:Y:S02]  /*16350*/  IMAD.MOV.U32 R0, RZ, RZ, RZ ;  /* 0x000000ffff007224 */ /* 0x000fe400078e00ff */
[----:B------:R-:W-:-:S08]  /*16360*/  IMAD.WIDE R2, R247, R4, c[0x0][0x500] ;  /* 0x00014000f7027625 */ /* 0x000fd000078e0204 */
[----:B-1----:R-:W-:Y:S02]  /*16370*/  @P0 IMAD.WIDE R4, R247, R4, c[0x0][0x508] ;  /* 0x00014200f7040625 */ /* 0x002fe400078e0204 */
[----:B------:R1:W5:Y:S04]  /*16380*/  @P2 LDG.E R0, [R2.64] ;  /* 0x0000000602002981 */ /* 0x000368000c1e1900 */
        /* <DEDUP_REMOVED lines=8> */
.L_x_1740:
[----:B-1----:R-:W1:Y:S01]  /*16410*/  S2R R4, SR_TID.X ;  /* 0x0000000000047919 */ /* 0x002e620000002100 */
[----:B------:R-:W-:Y:S01]  /*16420*/  SHF.R.S32.HI R2, RZ, 0x1f, R247 ;  /* 0x0000001fff027819 */ /* 0x000fe200000114f7 */
[----:B------:R-:W-:Y:S01]  /*16430*/  BSSY B0, `(.L_x_1741) ;  /* 0x0000037000007945 */ /* 0x000fe20003800000 */
[----:B-----5:R-:W-:-:S02]  /*16440*/  SHF.R.S32.HI R13, RZ, 0x1f, R0 ;  /* 0x0000001fff0d7819 */ /* 0x020fc40000011400 */
[----:B------:R-:W-:Y:S02]  /*16450*/  SEL R3, R247, RZ, !P2 ;  /* 0x000000fff7037207 */ /* 0x000fe40005000000 */
[----:B------:R-:W-:Y:S02]  /*16460*/  SEL R20, R2, RZ, !P2 ;  /* 0x000000ff02147207 */ /* 0x000fe40005000000 */
[----:B-1----:R-:W-:-:S13]  /*16470*/  ISETP.GT.AND P0, PT, R4, 0x7f, PT ;  /* 0x0000007f0400780c */ /* 0x002fda0003f04270 */
[----:B------:R-:W-:Y:S05]  /*16480*/  @P0 BRA `(.L_x_1742) ;  /* 0x0000031000000947 */ /* 0x000fea0003800000 */
[----:B------:R-:W-:Y:S01]  /*16490*/  IMAD R2, R17, c[0x0][0x4e8], RZ ;  /* 0x00013a0011027a24 */ /* 0x000fe200078e02ff */
[----:B------:R-:W-:-:S04]  /*164a0*/  IADD3 R12, R243, R4, RZ ;  /* 0x00000004f30c7210 */ /* 0x000fc80007ffe0ff */
        /* <DEDUP_REMOVED lines=47> */
.L_x_1742:
[----:B------:R-:W-:Y:S05]  /*167a0*/  BSYNC B0 ;  /* 0x0000000000007941 */ /* 0x000fea0003800000 */
.L_x_1741:
[----:B------:R-:W-:-:S13]  /*167b0*/  ISETP.GT.AND P0, PT, R16, 0x1, PT ;  /* 0x000000011000780c */ /* 0x000fda0003f04270 */
[----:B------:R-:W-:Y:S05]  /*167c0*/  @P0 BRA `(.L_x_1734) ;  /* 0x00000a3000000947 */ /* 0x000fea0003800000 */
[----:B-1----:R-:W2:Y:S04]  /*167d0*/  LDL.LU R2, [R1+0x18] ;  /* 0x0000180001027983 */ /* 0x002ea80000300800 */
[----:B------:R-:W3:Y:S01]  /*167e0*/  LDL R6, [R1+0x50] ;  /* 0x0000500001067983 */ /* 0x000ee20000100800 */
[----:B------:R-:W-:-:S03]  /*167f0*/  MOV R4, c[0x0][0x4e8] ;  /* 0x00013a0000047a02 */ /* 0x000fc60000000f00 */
[----:B------:R-:W1:Y:S01]  /*16800*/  S2R R11, SR_TID.X ;  /* 0x00000000000b7919 */ /* 0x000e620000002100 */
[----:B------:R-:W-:Y:S01]  /*16810*/  ISETP.NE.AND P0, PT, R4, 0x1, PT ;  /* 0x000000010400780c */ /* 0x000fe20003f05270 */
[----:B------:R-:W-:Y:S01]  /*16820*/  IMAD.WIDE.U32 R4, R0, c[0x0][0x3a0], RZ ;  /* 0x0000e80000047a25 */ /* 0x000fe200078e00ff */
[----:B-1----:R-:W-:-:S04]  /*16830*/  SHF.R.S32.HI R10, RZ, 0x1f, R11 ;  /* 0x0000001fff0a7819 */ /* 0x002fc8000001140b */
[----:B------:R-:W-:-:S04]  /*16840*/  LEA.HI R10, R10, R11, RZ, 0x3 ;  /* 0x0000000b0a0a7211 */ /* 0x000fc800078f18ff */
[----:B------:R-:W-:-:S04]  /*16850*/  SHF.R.S32.HI R10, RZ, 0x3, R10 ;  /* 0x00000003ff0a7819 */ /* 0x000fc8000001140a */
[----:B------:R-:W-:Y:S02]  /*16860*/  IADD3 R14, R10, R243, RZ ;  /* 0x000000f30a0e7210 */ /* 0x000fe40007ffe0ff */
[----:B--2---:R-:W-:Y:S01]  /*16870*/  MOV R8, R2 ;  /* 0x0000000200087202 */ /* 0x004fe20000000f00 */
[----:B------:R-:W-:-:S04]  /*16880*/  IMAD R2, R13, c[0x0][0x3a0], RZ ;  /* 0x0000e8000d027a24 */ /* 0x000fc800078e02ff */
[----:B------:R-:W-:Y:S01]  /*16890*/  IMAD R0, R0, c[0x0][0x3a4], R2 ;  /* 0x0000e90000007a24 */ /* 0x000fe200078e0202 */
[----:B---3--:R-:W-:Y:S01]  /*168a0*/  IADD3 R2, R6, R243, RZ ;  /* 0x000000f306027210 */ /* 0x008fe20007ffe0ff */
[----:B------:R-:W-:-:S03]  /*168b0*/  IMAD R6, R20, c[0x0][0x3f0], RZ ;  /* 0x0000fc0014067a24 */ /* 0x000fc600078e02ff */
[----:B------:R-:W-:Y:S01]  /*168c0*/  IADD3 R5, R5, R0, RZ ;  /* 0x0000000005057210 */ /* 0x000fe20007ffe0ff */
[----:B------:R-:W-:-:S04]  /*168d0*/  @P0 IMAD.HI.U32 R7, R2, c[0x0][0x4ec], RZ ;  /* 0x00013b0002070a27 */ /* 0x000fc800078e00ff */
[----:B------:R-:W-:-:S04]  /*168e0*/  IMAD.WIDE.U32 R4, R8, c[0x0][0x3e8], R4 ;  /* 0x0000fa0008047a25 */ /* 0x000fc800078e0004 */
        /* <DEDUP_REMOVED lines=10> */
[----:B------:R-:W-:Y:S02]  /*16990*/  IMAD.MOV.U32 R2, RZ, RZ, R6 ;  /* 0x000000ffff027224 */ /* 0x000fe400078e0006 */
        /* <DEDUP_REMOVED lines=12> */
.L_x_1798:
[----:B------:R-:W-:Y:S05]  /*16a60*/  BRA.DIV ~URZ, `(.L_x_1744) ;  /* 0x000024e27f007947 */ /* 0x000fea000b800000 */
[----:B------:R3:W4:Y:S02]  /*16a70*/  SHFL.IDX PT, R0, R15, RZ, 0x181f ;  /* 0x00181fff0f007589 */ /* 0x00072400000e0000 */
.L_x_1799:
        /* <DEDUP_REMOVED lines=27> */
.L_x_1746:
[----:B------:R-:W-:Y:S05]  /*16c30*/  BSYNC B0 ;  /* 0x0000000000007941 */ /* 0x000fea0003800000 */
.L_x_1745:
[----:B------:R-:W-:Y:S05]  /*16c40*/  BRA.DIV ~URZ, `(.L_x_1747) ;  /* 0x000023627f007947 */ /* 0x000fea000b800000 */
[----:B--2---:R2:W1:Y:S04]  /*16c50*/  SHFL.IDX PT, R4, R12, 0x1, 0x181f ;  /* 0x00381f000c047f89 */ /* 0x00446800000e0000 */
[----:B----4-:R2:W4:Y:S02]  /*16c60*/  SHFL.IDX PT, R0, R15, 0x1, 0x181f ;  /* 0x00381f000f007f89 */ /* 0x01052400000e0000 */
.L_x_1800:
        /* <DEDUP_REMOVED lines=27> */
.L_x_1749:
[----:B------:R-:W-:Y:S05]  /*16e20*/  BSYNC B0 ;  /* 0x0000000000007941 */ /* 0x000fea0003800000 */
.L_x_1748:
[----:B------:R-:W-:Y:S05]  /*16e30*/  BRA.DIV ~URZ, `(.L_x_1750) ;  /* 0x000022327f007947 */ /* 0x000fea000b800000 */
[----:B-1----:R1:W2:Y:S02]  /*16e40*/  SHFL.IDX PT, R4, R12, 0x2, 0x181f ;  /* 0x00581f000c047f89 */ /* 0x0022a400000e0000 */
.L_x_1801:
[----:B------:R-:W-:Y:S05]  /*16e50*/  BRA.DIV ~URZ, `(.L_x_1751) ;  /* 0x000022827f007947 */ /* 0x000fea000b800000 */
[----:B----4-:R4:W1:Y:S02]  /*16e60*/  SHFL.IDX PT, R0, R15, 0x2, 0x181f ;  /* 0x00581f000f007f89 */ /* 0x01086400000e0000 */
.L_x_1802:
        /* <DEDUP_REMOVED lines=27> */
.L_x_1753:
[----:B------:R-:W-:Y:S05]  /*17020*/  BSYNC B0 ;  /* 0x0000000000007941 */ /* 0x000fea0003800000 */
.L_x_1752:
[----:B------:R-:W-:Y:S05]  /*17030*/  BRA.DIV ~URZ, `(.L_x_1754) ;  /* 0x000021027f007947 */ /* 0x000fea000b800000 */
[----:B--2---:R2:W3:Y:S04]  /*17040*/  SHFL.IDX PT, R4, R12, 0x3, 0x181f ;  /* 0x00781f000c047f89 */ /* 0x0044e800000e0000 */
[----:B-1----:R2:W1:Y:S02]  /*17050*/  SHFL.IDX PT, R0, R15, 0x3, 0x181f ;  /* 0x00781f000f007f89 */ /* 0x00246400000e0000 */
.L_x_1803:
[----:B------:R-:W-:-:S04]  /*17060*/  IADD3 R14, R14, 0x60, RZ ;  /* 0x000000600e0e7810 */ /* 0x000fc80007ffe0ff */
[----:B------:R-:W-:-:S13]  /*17070*/  ISETP.GE.AND P0, PT, R14, R13, PT ;  /* 0x0000000d0e00720c */ /* 0x000fda0003f06270 */
[----:B------:R-:W-:Y:S05]  /*17080*/  @P0 BRA `(.L_x_1734) ;  /* 0x0000017000000947 */ /* 0x000fea0003800000 */
[----:B------:R-:W5:Y:S04]  /*17090*/  LDL.64 R2, [R1] ;  /* 0x0000000001027983 */ /* 0x000f680000100a00 */
[----:B--2---:R-:W2:Y:S04]  /*170a0*/  LDL R17, [R1+0xc] ;  /* 0x00000c0001117983 */ /* 0x004ea80000100800 */
[----:B---34-:R-:W3:Y:S04]  /*170b0*/  LDL R15, [R1+0x8] ;  /* 0x00000800010f7983 */ /* 0x018ee80000100800 */
[----:B------:R-:W4:Y:S04]  /*170c0*/  LDL R5, [R1+0x10] ;  /* 0x0000100001057983 */ /* 0x000f280000100800 */
[----:B------:R-:W4:Y:S04]  /*170d0*/  LDL R18, [R1+0x24] ;  /* 0x0000240001127983 */ /* 0x000f280000100800 */
[----:B------:R-:W4:Y:S04]  /*170e0*/  LDL R16, [R1+0x20] ;  /* 0x0000200001107983 */ /* 0x000f280000100800 */
[----:B------:R-:W4:Y:S01]  /*170f0*/  LDL R12, [R1+0x1c] ;  /* 0x00001c00010c7983 */ /* 0x000f220000100800 */
[----:B-----5:R-:W-:-:S02]  /*17100*/  ISETP.GE.AND P3, PT, R2, c[0x0][0x3c8], PT ;  /* 0x0000f20002007a0c */ /* 0x020fc40003f66270 */
[----:B--2---:R-:W-:Y:S02]  /*17110*/  ISETP.GE.AND P2, PT, R17, c[0x0][0x3c8], PT ;  /* 0x0000f20011007a0c */ /* 0x004fe40003f46270 */
[----:B---3--:R-:W-:Y:S02]  /*17120*/  ISETP.GE.AND P1, PT, R15, c[0x0][0x3c8], PT ;  /* 0x0000f2000f007a0c */ /* 0x008fe40003f26270 */
[----:B----4-:R-:W-:-:S07]  /*17130*/  ISETP.GE.AND P0, PT, R5, c[0x0][0x3c8], PT ;  /* 0x0000f20005007a0c */ /* 0x010fce0003f06270 */
        /* <DEDUP_REMOVED lines=12> */
.L_x_1734:
[----:B------:R-:W-:Y:S05]  /*17200*/  BSYNC B1 ;  /* 0x0000000000017941 */ /* 0x000fea0003800000 */
.L_x_1718:
[----:B------:R-:W-:-:S13]  /*17210*/  ISETP.NE.AND P0, PT, RZ, UR5, PT ;  /* 0x00000005ff007c0c */ /* 0x000fda000bf05270 */
[----:B------:R-:W-:Y:S01]  /*17220*/  @P0 WARPSYNC 0xffffffff ;  /* 0xffffffff00000948 */ /* 0x000fe20003800000 */
[----:B------:R-:W-:Y:S06]  /*17230*/  @P0 BAR.SYNC.DEFER_BLOCKING 0x5, 0x100 ;  /* 0x0144000000000b1d */ /* 0x000fec0000010000 */
[----:B------:R-:W2:Y:S04]  /*17240*/  @P0 LDS.128 R244, [0x20100] ;  /* 0x02010000fff40984 */ /* 0x000ea80000000c00 */
[----:B------:R-:W-:Y:S06]  /*17250*/  @P0 BAR.ARV 0x4, 0x100 ;  /* 0x0104000000000b1d */ /* 0x000fec0000002000 */
[----:B------:R-:W-:Y:S05]  /*17260*/  @P0 BRA `(.L_x_1755) ;  /* 0x00000f6000000947 */ /* 0x000fea0003800000 */
[----:B-1--4-:R-:W1:Y:S01]  /*17270*/  S2R R0, SR_TID.X ;  /* 0x0000000000007919 */ /* 0x012e620000002100 */
[----:B------:R-:W-:Y:S01]  /*17280*/  IMAD.MOV.U32 R7, RZ, RZ, RZ ;  /* 0x000000ffff077224 */ /* 0x000fe200078e00ff */
[----:B-12---:R-:W-:-:S04]  /*17290*/  LOP3.LUT R14, R0, 0x1f, RZ, 0xc0, !PT ;  /* 0x0000001f000e7812 */ /* 0x006fc800078ec0ff */
[----:B------:R-:W-:Y:S01]  /*172a0*/  ISETP.NE.AND P6, PT, R14, 0x1f, PT ;  /* 0x0000001f0e00780c */ /* 0x000fe20003fc5270 */
[----:B------:R-:W-:Y:S10]  /*172b0*/  BRA.DIV ~URZ, `(.L_x_1756) ;  /* 0x00001f427f007947 */ /* 0x000ff4000b800000 */
[----:B------:R1:W2:Y:S02]  /*172c0*/  SHFL.IDX PT, R9, R114, RZ, 0x1f ;  /* 0x00001fff72097589 */ /* 0x0002a400000e0000 */
.L_x_1804:
[----:B------:R-:W-:Y:S05]  /*172d0*/  BRA.DIV ~URZ, `(.L_x_1757) ;  /* 0x00001f927f007947 */ /* 0x000fea000b800000 */
[----:B------:R4:W1:Y:S02]  /*172e0*/  SHFL.IDX PT, R8, R114, 0x1, 0x1f ;  /* 0x00201f0072087f89 */ /* 0x00086400000e0000 */
.L_x_1805:
[----:B------:R-:W-:Y:S02]  /*172f0*/  IMAD.IADD R0, R247, 0x1, R14 ;  /* 0x00000001f7007824 */ /* 0x000fe400078e020e */
[----:B---3--:R-:W-:-:S03]  /*17300*/  IMAD.MOV.U32 R6, RZ, RZ, RZ ;  /* 0x000000ffff067224 */ /* 0x008fc600078e00ff */
[----:B------:R-:W-:-:S13]  /*17310*/  ISETP.GE.OR P0, PT, R0, c[0x0][0x53c], !P6 ;  /* 0x00014f0000007a0c */ /* 0x000fda0007706670 */
[----:B------:R-:W-:Y:S01]  /*17320*/  @!P0 IMAD.MOV.U32 R2, RZ, RZ, 0x4 ;  /* 0x00000004ff028424 */ /* 0x000fe200078e00ff */
[----:B------:R-:W-:-:S03]  /*17330*/  @!P0 MOV R3, 0x4 ;  /* 0x0000000400038802 */ /* 0x000fc60000000f00 */
[----:B------:R-:W-:-:S04]  /*17340*/  @!P0 IMAD.WIDE R4, R0, R2, c[0x0][0x580] ;  /* 0x0001600000048625 */ /* 0x000fc800078e0202 */
[----:B------:R-:W-:Y:S01]  /*17350*/  @!P0 IMAD.WIDE R2, R0, R3, c[0x0][0x578] ;  /* 0x00015e0000028625 */ /* 0x000fe200078e0203 */
[----:B------:R-:W3:Y:S04]  /*17360*/  @!P0 LDG.E R6, [R4.64] ;  /* 0x0000000604068981 */ /* 0x000ee8000c1e1900 */
[----:B------:R-:W3:Y:S01]  /*17370*/  @!P0 LDG.E R7, [R2.64] ;  /* 0x0000000602078981 */ /* 0x000ee2000c1e1900 */
[C---:B------:R-:W-:Y:S02]  /*17380*/  ISETP.GE.U32.AND P4, PT, R14.reuse, 0x10, PT ;  /* 0x000000100e00780c */ /* 0x040fe40003f86070 */
[C---:B------:R-:W-:Y:S02]  /*17390*/  ISETP.GE.U32.AND P3, PT, R14.reuse, 0x8, PT ;  /* 0x000000080e00780c */ /* 0x040fe40003f66070 */
[----:B------:R-:W-:-:S02]  /*173a0*/  ISETP.GE.U32.AND P2, PT, R14, 0x4, PT ;  /* 0x000000040e00780c */ /* 0x000fc40003f46070 */
[C---:B------:R-:W-:Y:S02]  /*173b0*/  ISETP.GE.U32.AND P1, PT, R14.reuse, 0x2, PT ;  /* 0x000000020e00780c */ /* 0x040fe40003f26070 */
[----:B------:R-:W-:Y:S02]  /*173c0*/  ISETP.NE.AND P5, PT, R14, RZ, PT ;  /* 0x000000ff0e00720c */ /* 0x000fe40003fa5270 */
[----:B------:R-:W-:Y:S01]  /*173d0*/  MOV R13, RZ ;  /* 0x000000ff000d7202 */ /* 0x000fe20000000f00 */
[----:B---3--:R-:W-:Y:S01]  /*173e0*/  IMAD R0, R7, R6, RZ ;  /* 0x0000000607007224 */ /* 0x008fe200078e02ff */
[----:B------:R-:W-:Y:S07]  /*173f0*/  BRA.DIV ~URZ, `(.L_x_1758) ;  /* 0x00001ee27f007947 */ /* 0x000fee000b800000 */
[----:B------:R3:W4:Y:S02]  /*17400*/  SHFL.UP PT, R4, R0, 0x1, RZ ;  /* 0x0420000000047989 */ /* 0x00072400000e00ff */
.L_x_1806:
        /* <DEDUP_REMOVED lines=16> */
.L_x_1807:
[----:B----4-:R-:W-:Y:S01]  /*17510*/  IMAD R0, R0, c[0x0][0x538], RZ ;  /* 0x00014e0000007a24 */ /* 0x010fe200078e02ff */
[----:B------:R-:W-:Y:S04]  /*17520*/  BSSY B1, `(.L_x_1760) ;  /* 0x00000c5000017945 */ /* 0x000fe80003800000 */
[----:B-1----:R-:W-:-:S04]  /*17530*/  IADD3 R8, R0, R8, RZ ;  /* 0x0000000800087210 */ /* 0x002fc80007ffe0ff */
[----:B--2---:R-:W-:-:S13]  /*17540*/  ISETP.GT.AND P0, PT, R8, R9, PT ;  /* 0x000000090800720c */ /* 0x004fda0003f04270 */
[----:B------:R-:W-:Y:S05]  /*17550*/  @P0 BRA `(.L_x_1761) ;  /* 0x0000024000000947 */ /* 0x000fea0003800000 */
.L_x_1765:
        /* <DEDUP_REMOVED lines=9> */
[----:B---3--:R-:W-:-:S04]  /*175f0*/  @!P0 IMAD.WIDE R4, R0, R2, c[0x0][0x580] ;  /* 0x0001600000048625 */ /* 0x008fc800078e0202 */
[----:B------:R-:W-:Y:S01]  /*17600*/  @!P0 IMAD.WIDE R2, R0, R3, c[0x0][0x578] ;  /* 0x00015e0000028625 */ /* 0x000fe200078e0203 */
[----:B------:R-:W2:Y:S04]  /*17610*/  @!P0 LDG.E R6, [R4.64] ;  /* 0x0000000604068981 */ /* 0x000ea8000c1e1900 */
[----:B------:R-:W2:Y:S02]  /*17620*/  @!P0 LDG.E R7, [R2.64] ;  /* 0x0000000602078981 */ /* 0x000ea4000c1e1900 */
[----:B--2---:R-:W-:Y:S01]  /*17630*/  IMAD R0, R7, R6, RZ ;  /* 0x0000000607007224 */ /* 0x004fe200078e02ff */
[----:B------:R-:W-:Y:S05]  /*17640*/  BRA.DIV ~URZ, `(.L_x_1763) ;  /* 0x00001e727f007947 */ /* 0x000fea000b800000 */
[----:B------:R1:W2:Y:S02]  /*17650*/  SHFL.UP PT, R2, R0, 0x1, RZ ;  /* 0x0420000000027989 */ /* 0x0002a400000e00ff */
.L_x_1808:
        /* <DEDUP_REMOVED lines=16> */
.L_x_1809:
[----:B--2---:R-:W-:-:S05]  /*17760*/  IMAD R0, R0, c[0x0][0x538], RZ ;  /* 0x00014e0000007a24 */ /* 0x004fca00078e02ff */
[----:B------:R-:W-:-:S04]  /*17770*/  IADD3 R8, R0, R8, RZ ;  /* 0x0000000800087210 */ /* 0x000fc80007ffe0ff */
[----:B------:R-:W-:-:S13]  /*17780*/  ISETP.GT.AND P0, PT, R8, R9, PT ;  /* 0x000000090800720c */ /* 0x000fda0003f04270 */
[----:B-1----:R-:W-:Y:S05]  /*17790*/  @!P0 BRA `(.L_x_1765) ;  /* 0xfffffdc000008947 */ /* 0x002fea000383ffff */
.L_x_1761:
[----:B------:R-:W-:-:S05]  /*177a0*/  IADD3 R11, -R0, R8, RZ ;  /* 0x00000008000b7210 */ /* 0x000fca0007ffe1ff */
[----:B------:R-:W-:-:S05]  /*177b0*/  IMAD R0, R4, c[0x0][0x538], R11 ;  /* 0x00014e0004007a24 */ /* 0x000fca00078e020b */
[----:B------:R-:W-:Y:S01]  /*177c0*/  ISETP.GT.AND P0, PT, R0, R9, PT ;  /* 0x000000090000720c */ /* 0x000fe20003f04270 */
[----:B------:R-:W-:-:S12]  /*177d0*/  BRA.DIV ~URZ, `(.L_x_1766) ;  /* 0x00001ed27f007947 */ /* 0x000fd8000b800000 */
[----:B------:R-:W-:-:S04]  /*177e0*/  VOTE.ANY R12, PT, !P0 ;  /* 0x00000000000c7806 */ /* 0x000fc800040e0100 */
.L_x_1810:
[----:B------:R-:W1:Y:S02]  /*177f0*/  POPC R8, R12 ;  /* 0x0000000c00087309 */ /* 0x000e640000000000 */
[----:B-1----:R-:W-:Y:S01]  /*17800*/  IADD3 R247, R8, R247, RZ ;  /* 0x000000f708f77210 */ /* 0x002fe20007ffe0ff */
[----:B------:R-:W-:Y:S05]  /*17810*/  BRA.DIV ~URZ, `(.L_x_1767) ;  /* 0x00001ee27f007947 */ /* 0x000fea000b800000 */
[----:B------:R1:W2:Y:S04]  /*17820*/  SHFL.IDX PT, R10, R6, R8, 0x1f ;  /* 0x00001f08060a7589 */ /* 0x0002a800000e0000 */
[----:B------:R1:W4:Y:S02]  /*17830*/  SHFL.IDX PT, R7, R7, R8, 0x1f ;  /* 0x00001f0807077589 */ /* 0x00032400000e0000 */
.L_x_1811:
[----:B------:R-:W-:Y:S01]  /*17840*/  ISETP.NE.AND P0, PT, R12, RZ, PT ;  /* 0x000000ff0c00720c */ /* 0x000fe20003f05270 */
[----:B------:R-:W-:-:S12]  /*17850*/  BSSY B0, `(.L_x_1768) ;  /* 0x0000005000007945 */ /* 0x000fd80003800000 */
[----:B------:R-:W-:Y:S05]  /*17860*/  @!P0 BRA `(.L_x_1769) ;  /* 0x0000003000008947 */ /* 0x000fea0003800000 */
[----:B------:R-:W-:Y:S01]  /*17870*/  IADD3 R3, R8, -0x1, RZ ;  /* 0xffffffff08037810 */ /* 0x000fe20007ffe0ff */
[----:B------:R-:W-:Y:S05]  /*17880*/  BRA.DIV ~URZ, `(.L_x_1770) ;  /* 0x00001f427f007947 */ /* 0x000fea000b800000 */
[----:B------:R1:W3:Y:S02]  /*17890*/  SHFL.IDX PT, R13, R4, R3, 0x1f ;  /* 0x00001f03040d7589 */ /* 0x0002e400000e0000 */
.L_x_1769:
[----:B------:R-:W-:Y:S05]  /*178a0*/  BSYNC B0 ;  /* 0x0000000000007941 */ /* 0x000fea0003800000 */
.L_x_1768:
[----:B----4-:R-:W-:Y:S01]  /*178b0*/  ISETP.NE.AND P0, PT, R7, 0x1, PT ;  /* 0x000000010700780c */ /* 0x010fe20003f05270 */
[----:B---3--:R-:W-:Y:S01]  /*178c0*/  IMAD R244, R13, c[0x0][0x538], R11 ;  /* 0x00014e000df47a24 */ /* 0x008fe200078e020b */
[----:B------:R-:W-:Y:S04]  /*178d0*/  BSSY B0, `(.L_x_1771) ;  /* 0x0000082000007945 */ /* 0x000fe80003800000 */
[----:B-1----:R-:W-:-:S07]  /*178e0*/  IADD3 R8, -R244, R9, RZ ;  /* 0x00000009f4087210 */ /* 0x002fce0007ffe1ff */
[----:B------:R-:W-:Y:S05]  /*178f0*/  @!P0 BRA `(.L_x_1772) ;  /* 0x000003d000008947 */ /* 0x000fea0003800000 */
[-C--:B--2---:R-:W-:Y:S02]  /*17900*/  IABS R2, R10.reuse ;  /* 0x0000000a00027213 */ /* 0x084fe40000000000 */
[----:B------:R-:W-:Y:S02]  /*17910*/  IABS R9, R10 ;  /* 0x0000000a00097213 */ /* 0x000fe40000000000 */
[----:B------:R-:W1:Y:S08]  /*17920*/  I2F.RP R0, R2 ;  /* 0x0000000200007306 */ /* 0x000e700000209400 */
        /* <DEDUP_REMOVED lines=56> */
[----:B------:R-:W-:Y:S01]  /*17cb0*/  IMAD R246, R3, 0x10000, R0 ;  /* 0x0001000003f67824 */ /* 0x000fe200078e0200 */
[----:B------:R-:W-:Y:S05]  /*17cc0*/  BRA `(.L_x_1773) ;  /* 0x0000042000007947 */ /* 0x000fea0003800000 */
.L_x_1772:
        /* <DEDUP_REMOVED lines=39> */
[----:B------:R-:W-:Y:S02]  /*17f40*/  IABS R11, R0 ;  /* 0x00000000000b7213 */ /* 0x000fe40000000000 */
[----:B------:R-:W1:Y:S01]  /*17f50*/  I2F.RP R4, R3 ;  /* 0x0000000300047306 */ /* 0x000e620000209400 */
[----:B------:R-:W-:Y:S02]  /*17f60*/  MOV R7, R2 ;  /* 0x0000000200077202 */ /* 0x000fe40000000f00 */
[----:B------:R-:W-:-:S05]  /*17f70*/  IMAD.MOV R2, RZ, RZ, -R11 ;  /* 0x000000ffff027224 */ /* 0x000fca00078e0a0b */
[----:B-1----:R-:W1:Y:S02]  /*17f80*/  MUFU.RCP R4, R4 ;  /* 0x0000000400047308 */ /* 0x002e640000001000 */
[----:B-1----:R-:W-:-:S06]  /*17f90*/  IADD3 R4, R4, 0xffffffe, RZ ;  /* 0x0ffffffe04047810 */ /* 0x002fcc0007ffe0ff */
[----:B------:R-:W1:Y:S02]  /*17fa0*/  F2I.FTZ.U32.TRUNC.NTZ R5, R4 ;  /* 0x0000000400057305 */ /* 0x000e64000021f000 */
[----:B-1----:R-:W-:-:S04]  /*17fb0*/  IMAD.MOV R4, RZ, RZ, -R5 ;  /* 0x000000ffff047224 */ /* 0x002fc800078e0a05 */
[----:B------:R-:W-:Y:S02]  /*17fc0*/  IMAD R8, R4, R3, RZ ;  /* 0x0000000304087224 */ /* 0x000fe400078e02ff */
[----:B------:R-:W-:-:S04]  /*17fd0*/  IMAD.MOV.U32 R4, RZ, RZ, RZ ;  /* 0x000000ffff047224 */ /* 0x000fc800078e00ff */
[----:B------:R-:W-:-:S04]  /*17fe0*/  IMAD.HI.U32 R5, R5, R8, R4 ;  /* 0x0000000805057227 */ /* 0x000fc800078e0004 */
        /* <DEDUP_REMOVED lines=16> */
.L_x_1773:
[----:B------:R-:W-:Y:S05]  /*180f0*/  BSYNC B0 ;  /* 0x0000000000007941 */ /* 0x000fea0003800000 */
.L_x_1771:
[----:B------:R-:W-:-:S04]  /*18100*/  LOP3.LUT R2, RZ, R2, RZ, 0x33, !PT ;  /* 0x00000002ff027212 */ /* 0x000fc800078e33ff */
[----:B------:R-:W-:Y:S01]  /*18110*/  IADD3 R245, R2, R10, RZ ;  /* 0x0000000a02f57210 */ /* 0x000fe20007ffe0ff */
[----:B------:R-:W-:Y:S05]  /*18120*/  BRA `(.L_x_1774) ;  /* 0x0000004000007947 */ /* 0x000fea0003800000 */
.L_x_1762:
[----:B------:R-:W-:Y:S01]  /*18130*/  IMAD.MOV.U32 R244, RZ, RZ, R9 ;  /* 0x000000fffff47224 */ /* 0x000fe200078e0009 */
[----:B------:R-:W-:Y:S01]  /*18140*/  MOV R246, RZ ;  /* 0x000000ff00f67202 */ /* 0x000fe20000000f00 */
[----:B------:R-:W-:Y:S01]  /*18150*/  IMAD.MOV.U32 R245, RZ, RZ, RZ ;  /* 0x000000fffff57224 */ /* 0x000fe200078e00ff */
[----:B------:R-:W-:Y:S02]  /*18160*/  MOV R247, c[0x0][0x53c] ;  /* 0x00014f0000f77a02 */ /* 0x000fe40000000f00 */
.L_x_1774:
[----:B------:R-:W-:Y:S05]  /*18170*/  BSYNC B1 ;  /* 0x0000000000017941 */ /* 0x000fea0003800000 */
.L_x_1760:
[----:B------:R-:W-:Y:S01]  /*18180*/  WARPSYNC 0xffffffff ;  /* 0xffffffff00007948 */ /* 0x000fe20003800000 */
[----:B------:R-:W-:Y:S01]  /*18190*/  BAR.SYNC.DEFER_BLOCKING 0x4, 0x100 ;  /* 0x0104000000007b1d */ /* 0x000fe20000010000 */
[----:B------:R-:W-:-:S13]  /*181a0*/  ISETP.NE.AND P0, PT, R14, RZ, PT ;  /* 0x000000ff0e00720c */ /* 0x000fda0003f05270 */
[----:B------:R1:W-:Y:S04]  /*181b0*/  @!P0 STS.128 [0x20100], R244 ;  /* 0x020100f4ff008388 */ /* 0x0003e80000000c00 */
[----:B------:R-:W-:Y:S06]  /*181c0*/  BAR.ARV 0x5, 0x100 ;  /* 0x0144000000007b1d */ /* 0x000fec0000002000 */
.L_x_1755:
[----:B--2---:R-:W-:-:S13]  /*181d0*/  ISETP.GE.AND P0, PT, R247, c[0x0][0x53c], PT ;  /* 0x00014f00f7007a0c */ /* 0x004fda0003f06270 */
[----:B-1-34-:R-:W-:Y:S01]  /*181e0*/  @P0 CALL.REL.NOINC `(.L_x_1775) ;  /* 0x0000001000000944 */ /* 0x01afe20003c00000 */
[----:B------:R-:W-:Y:S05]  /*181f0*/  BRA `(.L_x_1776) ;  /* 0xfffe985000007947 */ /* 0x000fea000383ffff */
.L_x_1775:
[----:B------:R-:W-:Y:S05]  /*18200*/  EXIT ;  /* 0x000000000000794d */ /* 0x000fea0003800000 */
.L_x_1636:
[----:B------:R-:W-:Y:S01]  /*18210*/  IMAD.MOV.U32 R0, RZ, RZ, R5 ;  /* 0x000000ffff007224 */ /* 0x000fe200078e0005 */
[----:B------:R-:W-:Y:S02]  /*18220*/  MOV R2, 0x1 ;  /* 0x0000000100027802 */ /* 0x000fe40000000f00 */
[----:B------:R-:W-:Y:S02]  /*18230*/  MOV R3, 0x18250 ;  /* 0x0001825000037802 */ /* 0x000fe40000000f00 */
[----:B-1----:R-:W-:Y:S05]  /*18240*/  CALL.REL.NOINC `($__internal_36_$__cuda_sm70_shflsync_up_p) ;  /* 0x0000168000007944 */ /* 0x002fea0003c00000 */
[----:B------:R-:W-:Y:S01]  /*18250*/  MOV R0, R4 ;  /* 0x0000000400007202 */ /* 0x000fe20000000f00 */
[----:B------:R-:W-:Y:S05]  /*18260*/  BRA `(.L_x_1777) ;  /* 0xfffe81d000007947 */ /* 0x000fea000383ffff */
.L_x_1637:
[----:B------:R-:W-:Y:S01]  /*18270*/  IMAD.MOV.U32 R0, RZ, RZ, R5 ;  /* 0x000000ffff007224 */ /* 0x000fe200078e0005 */
[----:B------:R-:W-:Y:S02]  /*18280*/  MOV R2, 0x2 ;  /* 0x0000000200027802 */ /* 0x000fe40000000f00 */
[----:B------:R-:W-:Y:S02]  /*18290*/  MOV R3, 0x182b0 ;  /* 0x000182b000037802 */ /* 0x000fe40000000f00 */
[----:B-1----:R-:W-:Y:S05]  /*182a0*/  CALL.REL.NOINC `($__internal_36_$__cuda_sm70_shflsync_up_p) ;  /* 0x0000162000007944 */ /* 0x002fea0003c00000 */
[----:B------:R-:W-:Y:S01]  /*182b0*/  SEL R0, R4, RZ, P4 ;  /* 0x000000ff04007207 */ /* 0x000fe20002000000 */
[----:B------:R-:W-:Y:S01]  /*182c0*/  IMAD.MOV.U32 R2, RZ, RZ, 0x4 ;  /* 0x00000004ff027424 */ /* 0x000fe200078e00ff */
[----:B------:R-:W-:-:S03]  /*182d0*/  MOV R3, 0x18300 ;  /* 0x0001830000037802 */ /* 0x000fc60000000f00 */
[----:B------:R-:W-:Y:S02]  /*182e0*/  IMAD.IADD R0, R5, 0x1, R0 ;  /* 0x0000000105007824 */ /* 0x000fe400078e0200 */
[----:B------:R-:W-:Y:S05]  /*182f0*/  CALL.REL.NOINC `($__internal_36_$__cuda_sm70_shflsync_up_p) ;  /* 0x000015d000007944 */ /* 0x000fea0003c00000 */
        /* <DEDUP_REMOVED lines=13> */
[----:B------:R-:W-:Y:S01]  /*183d0*/  IMAD.IADD R4, R0, 0x1, R4 ;  /* 0x0000000100047824 */ /* 0x000fe200078e0204 */
[----:B------:R-:W-:-:S03]  /*183e0*/  MOV R0, 0x1f ;  /* 0x0000001f00007802 */ /* 0x000fc60000000f00 */
[----:B------:R-:W-:Y:S02]  /*183f0*/  IMAD.MOV.U32 R5, RZ, RZ, R4 ;  /* 0x000000ffff057224 */ /* 0x000fe400078e0004 */
[----:B------:R-:W-:Y:S05]  /*18400*/  CALL.REL.NOINC `($__internal_35_$__cuda_sm70_shflsync_idx_p) ;  /* 0x0000147000007944 */ /* 0x000fea0003c00000 */
[----:B------:R-:W-:Y:S05]  /*18410*/  BRA `(.L_x_1778) ;  /* 0xfffe812000007947 */ /* 0x000fea000383ffff */
.L_x_1639:
[----:B------:R-:W-:Y:S02]  /*18420*/  SEL R0, RZ, 0x1, P0 ;  /* 0x00000001ff007807 */ /* 0x000fe40000000000 */
[----:B------:R-:W-:Y:S02]  /*18430*/  MOV R2, 0x18450 ;  /* 0x0001845000027802 */ /* 0x000fe40000000f00 */
[----:B-1----:R-:W-:Y:S05]  /*18440*/  CALL.REL.NOINC `($__internal_37_$__cuda_sm70_votesync_ballot) ;  /* 0x000014f000007944 */ /* 0x002fea0003c00000 */
[----:B------:R-:W-:Y:S01]  /*18450*/  MOV R10, R0 ;  /* 0x00000000000a7202 */ /* 0x000fe20000000f00 */
[----:B------:R-:W-:Y:S05]  /*18460*/  BRA `(.L_x_1779) ;  /* 0xfffe816000007947 */ /* 0x000fea000383ffff */
.L_x_1640:
[----:B------:R-:W-:Y:S01]  /*18470*/  IMAD.MOV.U32 R5, RZ, RZ, R9 ;  /* 0x000000ffff057224 */ /* 0x000fe200078e0009 */
[----:B------:R-:W-:Y:S01]  /*18480*/  MOV R3, R7 ;  /* 0x0000000700037202 */ /* 0x000fe20000000f00 */
[----:B------:R-:W-:Y:S01]  /*18490*/  IMAD.MOV.U32 R0, RZ, RZ, 0x1f ;  /* 0x0000001fff007424 */ /* 0x000fe200078e00ff */
[----:B------:R-:W-:Y:S02]  /*184a0*/  MOV R2, 0x184c0 ;  /* 0x000184c000027802 */ /* 0x000fe40000000f00 */
[----:B------:R-:W-:Y:S05]  /*184b0*/  CALL.REL.NOINC `($__internal_35_$__cuda_sm70_shflsync_idx_p) ;  /* 0x000013c000007944 */ /* 0x000fea0003c00000 */
[----:B------:R-:W-:Y:S01]  /*184c0*/  IMAD.MOV.U32 R245, RZ, RZ, R0 ;  /* 0x000000fffff57224 */ /* 0x000fe200078e0000 */
[----:B------:R-:W-:Y:S01]  /*184d0*/  MOV R5, R8 ;  /* 0x0000000800057202 */ /* 0x000fe20000000f00 */
[----:B------:R-:W-:Y:S01]  /*184e0*/  IMAD.MOV.U32 R6, RZ, RZ, RZ ;  /* 0x000000ffff067224 */ /* 0x000fe200078e00ff */
[----:B------:R-:W-:Y:S01]  /*184f0*/  MOV R3, R7 ;  /* 0x0000000700037202 */ /* 0x000fe20000000f00 */
[----:B------:R-:W-:Y:S01]  /*18500*/  IMAD.MOV.U32 R0, RZ, RZ, 0x1f ;  /* 0x0000001fff007424 */ /* 0x000fe200078e00ff */
[----:B------:R-:W-:-:S02]  /*18510*/  MOV R2, 0x18530 ;  /* 0x0001853000027802 */ /* 0x000fc40000000f00 */
[----:B------:R-:W-:Y:S05]  /*18520*/  CALL.REL.NOINC `($__internal_35_$__cuda_sm70_shflsync_idx_p) ;  /* 0x0000135000007944 */ /* 0x000fea0003c00000 */
[----:B------:R-:W-:Y:S01]  /*18530*/  MOV R9, R0 ;  /* 0x0000000000097202 */ /* 0x000fe20000000f00 */
[----:B------:R-:W-:Y:S05]  /*18540*/  BRA `(.L_x_1780) ;  /* 0xfffe80e000007947 */ /* 0x000fea000383ffff */
.L_x_1643:
[----:B------:R-:W-:Y:S01]  /*18550*/  IMAD.MOV.U32 R5, RZ, RZ, R4 ;  /* 0x000000ffff057224 */ /* 0x000fe200078e0004 */
[----:B------:R-:W-:-:S02]  /*18560*/  MOV R0, 0x1f ;  /* 0x0000001f00007802 */ /* 0x000fc40000000f00 */
[----:B------:R-:W-:Y:S02]  /*18570*/  MOV R2, 0x18590 ;  /* 0x0001859000027802 */ /* 0x000fe40000000f00 */
[----:B-123--:R-:W-:Y:S05]  /*18580*/  CALL.REL.NOINC `($__internal_35_$__cuda_sm70_shflsync_idx_p) ;  /* 0x000012f000007944 */ /* 0x00efea0003c00000 */
[----:B------:R-:W-:Y:S01]  /*18590*/  MOV R6, R0 ;  /* 0x0000000000067202 */ /* 0x000fe20000000f00 */
[----:B------:R-:W-:Y:S05]  /*185a0*/  BRA `(.L_x_1642) ;  /* 0xfffe80e000007947 */ /* 0x000fea000383ffff */
.L_x_1662:
[----:B------:R-:W-:Y:S01]  /*185b0*/  IMAD.MOV.U32 R5, RZ, RZ, R14 ;  /* 0x000000ffff057224 */ /* 0x000fe200078e000e */
[----:B------:R-:W-:Y:S01]  /*185c0*/  MOV R3, RZ ;  /* 0x000000ff00037202 */ /* 0x000fe20000000f00 */
[----:B------:R-:W-:Y:S01]  /*185d0*/  IMAD.MOV.U32 R0, RZ, RZ, 0x181f ;  /* 0x0000181fff007424 */ /* 0x000fe200078e00ff */
[----:B------:R-:W-:Y:S02]  /*185e0*/  MOV R2, 0x18600 ;  /* 0x0001860000027802 */ /* 0x000fe40000000f00 */
[----:B------:R-:W-:Y:S05]  /*185f0*/  CALL.REL.NOINC `($__internal_35_$__cuda_sm70_shflsync_idx_p) ;  /* 0x0000128000007944 */ /* 0x000fea0003c00000 */
[----:B------:R-:W-:Y:S01]  /*18600*/  MOV R4, R0 ;  /* 0x0000000000047202 */ /* 0x000fe20000000f00 */
[----:B------:R-:W-:Y:S05]  /*18610*/  BRA `(.L_x_1781) ;  /* 0xfffea8a000007947 */ /* 0x000fea000383ffff */
.L_x_1663:
[----:B------:R-:W-:Y:S01]  /*18620*/  IMAD.MOV.U32 R5, RZ, RZ, R15 ;  /* 0x000000ffff057224 */ /* 0x000fe200078e000f */
[----:B------:R-:W-:Y:S01]  /*18630*/  MOV R3, RZ ;  /* 0x000000ff00037202 */ /* 0x000fe20000000f00 */
[----:B------:R-:W-:Y:S01]  /*18640*/  IMAD.MOV.U32 R0, RZ, RZ, 0x181f ;  /* 0x0000181fff007424 */ /* 0x000fe200078e00ff */
[----:B------:R-:W-:Y:S02]  /*18650*/  MOV R2, 0x18670 ;  /* 0x0001867000027802 */ /* 0x000fe40000000f00 */
[----:B-12---:R-:W-:Y:S05]  /*18660*/  CALL.REL.NOINC `($__internal_35_$__cuda_sm70_shflsync_idx_p) ;  /* 0x0000121000007944 */ /* 0x006fea0003c00000 */
[----:B------:R-:W-:Y:S05]  /*18670*/  BRA `(.L_x_1782) ;  /* 0xfffea86000007947 */ /* 0x000fea000383ffff */
.L_x_1666:
[----:B------:R-:W-:Y:S01]  /*18680*/  IMAD.MOV.U32 R5, RZ, RZ, R14 ;  /* 0x000000ffff057224 */ /* 0x000fe200078e000e */
[----:B---3--:R-:W-:Y:S01]  /*18690*/  MOV R3, 0x1 ;  /* 0x0000000100037802 */ /* 0x008fe20000000f00 */
[----:B----4-:R-:W-:Y:S01]  /*186a0*/  IMAD.MOV.U32 R0, RZ, RZ, 0x181f ;  /* 0x0000181fff007424 */ /* 0x010fe200078e00ff */
[----:B------:R-:W-:-:S02]  /*186b0*/  MOV R2, 0x186d0 ;  /* 0x000186d000027802 */ /* 0x000fc40000000f00 */
[----:B-12---:R-:W-:Y:S05]  /*186c0*/  CALL.REL.NOINC `($__internal_35_$__cuda_sm70_shflsync_idx_p) ;  /* 0x000011b000007944 */ /* 0x006fea0003c00000 */
[----:B------:R-:W-:Y:S01]  /*186d0*/  IMAD.MOV.U32 R4, RZ, RZ, R0 ;  /* 0x000000ffff047224 */ /* 0x000fe200078e0000 */
[----:B------:R-:W-:Y:S01]  /*186e0*/  MOV R3, 0x1 ;  /* 0x0000000100037802 */ /* 0x000fe20000000f00 */
[----:B------:R-:W-:Y:S01]  /*186f0*/  IMAD.MOV.U32 R5, RZ, RZ, R15 ;  /* 0x000000ffff057224 */ /* 0x000fe200078e000f */
[----:B------:R-:W-:-:S02]  /*18700*/  MOV R0, 0x181f ;  /* 0x0000181f00007802 */ /* 0x000fc40000000f00 */
[----:B------:R-:W-:Y:S02]  /*18710*/  MOV R2, 0x18730 ;  /* 0x0001873000027802 */ /* 0x000fe40000000f00 */
[----:B------:R-:W-:Y:S05]  /*18720*/  CALL.REL.NOINC `($__internal_35_$__cuda_sm70_shflsync_idx_p) ;  /* 0x0000115000007944 */ /* 0x000fea0003c00000 */
[----:B------:R-:W-:Y:S05]  /*18730*/  BRA `(.L_x_1783) ;  /* 0xfffea9d000007947 */ /* 0x000fea000383ffff */
.L_x_1669:
[----:B------:R-:W-:Y:S01]  /*18740*/  IMAD.MOV.U32 R5, RZ, RZ, R14 ;  /* 0x000000ffff057224 */ /* 0x000fe200078e000e */
[----:B-1----:R-:W-:Y:S01]  /*18750*/  MOV R3, 0x2 ;  /* 0x0000000200037802 */ /* 0x002fe20000000f00 */
[----:B----4-:R-:W-:Y:S01]  /*18760*/  IMAD.MOV.U32 R0, RZ, RZ, 0x181f ;  /* 0x0000181fff007424 */ /* 0x010fe200078e00ff */
[----:B------:R-:W-:Y:S02]  /*18770*/  MOV R2, 0x18790 ;  /* 0x0001879000027802 */ /* 0x000fe40000000f00 */
[----:B--2---:R-:W-:Y:S05]  /*18780*/  CALL.REL.NOINC `($__internal_35_$__cuda_sm70_shflsync_idx_p) ;  /* 0x000010f000007944 */ /* 0x004fea0003c00000 */
[----:B------:R-:W-:Y:S01]  /*18790*/  MOV R4, R0 ;  /* 0x0000000000047202 */ /* 0x000fe20000000f00 */
[----:B------:R-:W-:Y:S05]  /*187a0*/  BRA `(.L_x_1784) ;  /* 0xfffeab8000007947 */ /* 0x000fea000383ffff */
.L_x_1670:
[----:B------:R-:W-:Y:S01]  /*187b0*/  IMAD.MOV.U32 R5, RZ, RZ, R15 ;  /* 0x000000ffff057224 */ /* 0x000fe200078e000f */
[----:B------:R-:W-:Y:S01]  /*187c0*/  MOV R3, 0x2 ;  /* 0x0000000200037802 */ /* 0x000fe20000000f00 */
[----:B----4-:R-:W-:Y:S01]  /*187d0*/  IMAD.MOV.U32 R0, RZ, RZ, 0x181f ;  /* 0x0000181fff007424 */ /* 0x010fe200078e00ff */
[----:B------:R-:W-:Y:S02]  /*187e0*/  MOV R2, 0x18800 ;  /* 0x0001880000027802 */ /* 0x000fe40000000f00 */
[----:B-123--:R-:W-:Y:S05]  /*187f0*/  CALL.REL.NOINC `($__internal_35_$__cuda_sm70_shflsync_idx_p) ;  /* 0x0000108000007944 */ /* 0x00efea0003c00000 */
[----:B------:R-:W-:Y:S05]  /*18800*/  BRA `(.L_x_1785) ;  /* 0xfffeab4000007947 */ /* 0x000fea000383ffff */
.L_x_1673:
[----:B------:R-:W-:Y:S01]  /*18810*/  IMAD.MOV.U32 R5, RZ, RZ, R14 ;  /* 0x000000ffff057224 */ /* 0x000fe200078e000e */
[----:B-1----:R-:W-:Y:S01]  /*18820*/  MOV R3, 0x3 ;  /* 0x0000000300037802 */ /* 0x002fe20000000f00 */
[----:B------:R-:W-:Y:S01]  /*18830*/  IMAD.MOV.U32 R0, RZ, RZ, 0x181f ;  /* 0x0000181fff007424 */ /* 0x000fe200078e00ff */
[----:B------:R-:W-:-:S02]  /*18840*/  MOV R2, 0x18860 ;  /* 0x0001886000027802 */ /* 0x000fc40000000f00 */
[----:B--234-:R-:W-:Y:S05]  /*18850*/  CALL.REL.NOINC `($__internal_35_$__cuda_sm70_shflsync_idx_p) ;  /* 0x0000102000007944 */ /* 0x01cfea0003c00000 */
[----:B------:R-:W-:Y:S01]  /*18860*/  IMAD.MOV.U32 R4, RZ, RZ, R0 ;  /* 0x000000ffff047224 */ /* 0x000fe200078e0000 */
[----:B------:R-:W-:Y:S01]  /*18870*/  MOV R3, 0x3 ;  /* 0x0000000300037802 */ /* 0x000fe20000000f00 */
[----:B------:R-:W-:Y:S01]  /*18880*/  IMAD.MOV.U32 R5, RZ, RZ, R15 ;  /* 0x000000ffff057224 */ /* 0x000fe200078e000f */
[----:B------:R-:W-:-:S02]  /*18890*/  MOV R0, 0x181f ;  /* 0x0000181f00007802 */ /* 0x000fc40000000f00 */
[----:B------:R-:W-:Y:S02]  /*188a0*/  MOV R2, 0x188c0 ;  /* 0x000188c000027802 */ /* 0x000fe40000000f00 */
[----:B------:R-:W-:Y:S05]  /*188b0*/  CALL.REL.NOINC `($__internal_35_$__cuda_sm70_shflsync_idx_p) ;  /* 0x00000fc000007944 */ /* 0x000fea0003c00000 */
[----:B------:R-:W-:Y:S05]  /*188c0*/  BRA `(.L_x_1786) ;  /* 0xfffeacb000007947 */ /* 0x000fea000383ffff */
.L_x_1714:
[----:B------:R-:W-:Y:S01]  /*188d0*/  IMAD.MOV.U32 R2, RZ, RZ, R237 ;  /* 0x000000ffff027224 */ /* 0x000fe200078e00ed */
[----:B------:R-:W-:Y:S02]  /*188e0*/  MOV R5, 0x2 ;  /* 0x0000000200057802 */ /* 0x000fe40000000f00 */
[----:B------:R-:W-:Y:S02]  /*188f0*/  MOV R3, 0x18910 ;  /* 0x0001891000037802 */ /* 0x000fe40000000f00 */
[----:B------:R-:W-:Y:S05]  /*18900*/  CALL.REL.NOINC `($__internal_34_$__cuda_sm70_shflsync_bfly_p) ;  /* 0x00000f2000007944 */ /* 0x000fea0003c00000 */
[----:B------:R-:W-:Y:S01]  /*18910*/  MOV R0, R5 ;  /* 0x0000000500007202 */ /* 0x000fe20000000f00 */
[----:B------:R-:W-:Y:S05]  /*18920*/  BRA `(.L_x_1787) ;  /* 0xffff991000007947 */ /* 0x000fea000383ffff */
.L_x_1715:
[----:B------:R-:W-:Y:S01]  /*18930*/  IMAD.MOV.U32 R2, RZ, RZ, R0 ;  /* 0x000000ffff027224 */ /* 0x000fe200078e0000 */
[----:B------:R-:W-:Y:S02]  /*18940*/  MOV R5, 0x1 ;  /* 0x0000000100057802 */ /* 0x000fe40000000f00 */
[----:B------:R-:W-:Y:S02]  /*18950*/  MOV R3, 0x18970 ;  /* 0x0001897000037802 */ /* 0x000fe40000000f00 */
[----:B-1----:R-:W-:Y:S05]  /*18960*/  CALL.REL.NOINC `($__internal_34_$__cuda_sm70_shflsync_bfly_p) ;  /* 0x00000ec000007944 */ /* 0x002fea0003c00000 */
[----:B------:R-:W-:Y:S01]  /*18970*/  FADD.FTZ R0, R0, R5 ;  /* 0x0000000500007221 */ /* 0x000fe20000010000 */
[----:B------:R-:W-:Y:S02]  /*18980*/  MOV R2, R239 ;  /* 0x000000ef00027202 */ /* 0x000fe40000000f00 */
[----:B------:R-:W-:-:S02]  /*18990*/  MOV R5, 0x2 ;  /* 0x0000000200057802 */ /* 0x000fc40000000f00 */
[----:B------:R-:W-:Y:S02]  /*189a0*/  MOV R3, 0x189c0 ;  /* 0x000189c000037802 */ /* 0x000fe40000000f00 */
[----:B------:R-:W-:Y:S05]  /*189b0*/  CALL.REL.NOINC `($__internal_34_$__cuda_sm70_shflsync_bfly_p) ;  /* 0x00000e7000007944 */ /* 0x000fea0003c00000 */
[----:B------:R-:W-:Y:S01]  /*189c0*/  FADD.FTZ R4, R239, R5 ;  /* 0x00000005ef047221 */ /* 0x000fe20000010000 */
[----:B------:R-:W-:Y:S02]  /*189d0*/  MOV R5, 0x1 ;  /* 0x0000000100057802 */ /* 0x000fe40000000f00 */
[----:B------:R-:W-:Y:S02]  /*189e0*/  MOV R3, 0x18a10 ;  /* 0x00018a1000037802 */ /* 0x000fe40000000f00 */
[----:B------:R-:W-:Y:S02]  /*189f0*/  MOV R2, R4 ;  /* 0x0000000400027202 */ /* 0x000fe40000000f00 */
[----:B------:R-:W-:Y:S05]  /*18a00*/  CALL.REL.NOINC `($__internal_34_$__cuda_sm70_shflsync_bfly_p) ;  /* 0x00000e2000007944 */ /* 0x000fea0003c00000 */
[----:B------:R-:W-:Y:S01]  /*18a10*/  MOV R3, R5 ;  /* 0x0000000500037202 */ /* 0x000fe20000000f00 */
[----:B------:R-:W-:Y:S05]  /*18a20*/  BRA `(.L_x_1788) ;  /* 0xffff988000007947 */ /* 0x000fea000383ffff */
.L_x_1722:
[----:B-1-34-:R-:W-:Y:S01]  /*18a30*/  IMAD.MOV.U32 R5, RZ, RZ, R14 ;  /* 0x000000ffff057224 */ /* 0x01afe200078e000e */
[----:B------:R-:W-:Y:S01]  /*18a40*/  MOV R3, RZ ;  /* 0x000000ff00037202 */ /* 0x000fe20000000f00 */
[----:B------:R-:W-:Y:S01]  /*18a50*/  IMAD.MOV.U32 R0, RZ, RZ, 0x181f ;  /* 0x0000181fff007424 */ /* 0x000fe200078e00ff */
[----:B------:R-:W-:Y:S02]  /*18a60*/  MOV R2, 0x18a80 ;  /* 0x00018a8000027802 */ /* 0x000fe40000000f00 */
[----:B------:R-:W-:Y:S05]  /*18a70*/  CALL.REL.NOINC `($__internal_35_$__cuda_sm70_shflsync_idx_p) ;  /* 0x00000e0000007944 */ /* 0x000fea0003c00000 */
[----:B------:R-:W-:Y:S01]  /*18a80*/  MOV R6, R0 ;  /* 0x0000000000067202 */ /* 0x000fe20000000f00 */
[----:B------:R-:W-:Y:S05]  /*18a90*/  BRA `(.L_x_1789) ;  /* 0xffffb4b000007947 */ /* 0x000fea000383ffff */
.L_x_1723:
[----:B------:R-:W-:Y:S01]  /*18aa0*/  IMAD.MOV.U32 R5, RZ, RZ, R15 ;  /* 0x000000ffff057224 */ /* 0x000fe200078e000f */
[----:B------:R-:W-:Y:S01]  /*18ab0*/  MOV R3, RZ ;  /* 0x000000ff00037202 */ /* 0x000fe20000000f00 */
[----:B------:R-:W-:Y:S01]  /*18ac0*/  IMAD.MOV.U32 R0, RZ, RZ, 0x181f ;  /* 0x0000181fff007424 */ /* 0x000fe200078e00ff */
[----:B------:R-:W-:-:S02]  /*18ad0*/  MOV R2, 0x18af0 ;  /* 0x00018af000027802 */ /* 0x000fc40000000f00 */
[----:B-12---:R-:W-:Y:S05]  /*18ae0*/  CALL.REL.NOINC `($__internal_35_$__cuda_sm70_shflsync_idx_p) ;  /* 0x00000d9000007944 */ /* 0x006fea0003c00000 */
[----:B------:R-:W-:Y:S05]  /*18af0*/  BRA `(.L_x_1790) ;  /* 0xffffb47000007947 */ /* 0x000fea000383ffff */
.L_x_1726:
[----:B------:R-:W-:Y:S01]  /*18b00*/  IMAD.MOV.U32 R5, RZ, RZ, R14 ;  /* 0x000000ffff057224 */ /* 0x000fe200078e000e */
[----:B--2---:R-:W-:Y:S01]  /*18b10*/  MOV R3, 0x1 ;  /* 0x0000000100037802 */ /* 0x004fe20000000f00 */
[----:B----4-:R-:W-:Y:S01]  /*18b20*/  IMAD.MOV.U32 R0, RZ, RZ, 0x181f ;  /* 0x0000181fff007424 */ /* 0x010fe200078e00ff */
[----:B------:R-:W-:-:S02]  /*18b30*/  MOV R2, 0x18b50 ;  /* 0x00018b5000027802 */ /* 0x000fc40000000f00 */
[----:B-1-3--:R-:W-:Y:S05]  /*18b40*/  CALL.REL.NOINC `($__internal_35_$__cuda_sm70_shflsync_idx_p) ;  /* 0x00000d3000007944 */ /* 0x00afea0003c00000 */
[----:B------:R-:W-:Y:S01]  /*18b50*/  IMAD.MOV.U32 R6, RZ, RZ, R0 ;  /* 0x000000ffff067224 */ /* 0x000fe200078e0000 */
[----:B------:R-:W-:Y:S01]  /*18b60*/  MOV R3, 0x1 ;  /* 0x0000000100037802 */ /* 0x000fe20000000f00 */
[----:B------:R-:W-:Y:S01]  /*18b70*/  IMAD.MOV.U32 R5, RZ, RZ, R15 ;  /* 0x000000ffff057224 */ /* 0x000fe200078e000f */
[----:B------:R-:W-:-:S02]  /*18b80*/  MOV R0, 0x181f ;  /* 0x0000181f00007802 */ /* 0x000fc40000000f00 */
[----:B------:R-:W-:Y:S02]  /*18b90*/  MOV R2, 0x18bb0 ;  /* 0x00018bb000027802 */ /* 0x000fe40000000f00 */
[----:B------:R-:W-:Y:S05]  /*18ba0*/  CALL.REL.NOINC `($__internal_35_$__cuda_sm70_shflsync_idx_p) ;  /* 0x00000cd000007944 */ /* 0x000fea0003c00000 */
[----:B------:R-:W-:Y:S05]  /*18bb0*/  BRA `(.L_x_1791) ;  /* 0xffffb59000007947 */ /* 0x000fea000383ffff */
.L_x_1729:
[----:B------:R-:W-:Y:S01]  /*18bc0*/  IMAD.MOV.U32 R5, RZ, RZ, R14 ;  /* 0x000000ffff057224 */ /* 0x000fe200078e000e */
[----:B-1----:R-:W-:Y:S01]  /*18bd0*/  MOV R3, 0x2 ;  /* 0x0000000200037802 */ /* 0x002fe20000000f00 */
[----:B----4-:R-:W-:Y:S01]  /*18be0*/  IMAD.MOV.U32 R0, RZ, RZ, 0x181f ;  /* 0x0000181fff007424 */ /* 0x010fe200078e00ff */
[----:B------:R-:W-:Y:S02]  /*18bf0*/  MOV R2, 0x18c10 ;  /* 0x00018c1000027802 */ /* 0x000fe40000000f00 */
[----:B--23--:R-:W-:Y:S05]  /*18c00*/  CALL.REL.NOINC `($__internal_35_$__cuda_sm70_shflsync_idx_p) ;  /* 0x00000c7000007944 */ /* 0x00cfea0003c00000 */
[----:B------:R-:W-:Y:S01]  /*18c10*/  MOV R6, R0 ;  /* 0x0000000000067202 */ /* 0x000fe20000000f00 */
[----:B------:R-:W-:Y:S05]  /*18c20*/  BRA `(.L_x_1792) ;  /* 0xffffb70000007947 */ /* 0x000fea000383ffff */
.L_x_1730:
[----:B------:R-:W-:Y:S01]  /*18c30*/  IMAD.MOV.U32 R5, RZ, RZ, R15 ;  /* 0x000000ffff057224 */ /* 0x000fe200078e000f */
[----:B------:R-:W-:Y:S01]  /*18c40*/  MOV R3, 0x2 ;  /* 0x0000000200037802 */ /* 0x000fe20000000f00 */
[----:B----4-:R-:W-:Y:S01]  /*18c50*/  IMAD.MOV.U32 R0, RZ, RZ, 0x181f ;  /* 0x0000181fff007424 */ /* 0x010fe200078e00ff */
[----:B------:R-:W-:Y:S02]  /*18c60*/  MOV R2, 0x18c80 ;  /* 0x00018c8000027802 */ /* 0x000fe40000000f00 */
[----:B-123--:R-:W-:Y:S05]  /*18c70*/  CALL.REL.NOINC `($__internal_35_$__cuda_sm70_shflsync_idx_p) ;  /* 0x00000c0000007944 */ /* 0x00efea0003c00000 */
[----:B------:R-:W-:Y:S05]  /*18c80*/  BRA `(.L_x_1793) ;  /* 0xffffb6c000007947 */ /* 0x000fea000383ffff */
.L_x_1733:
        /* <DEDUP_REMOVED lines=12> */
.L_x_1735:
[----:B------:R-:W-:Y:S01]  /*18d50*/  IMAD.MOV.U32 R5, RZ, RZ, R18 ;  /* 0x000000ffff057224 */ /* 0x000fe200078e0012 */
[----:B------:R-:W-:Y:S01]  /*18d60*/  MOV R3, RZ ;  /* 0x000000ff00037202 */ /* 0x000fe20000000f00 */
[----:B------:R-:W-:Y:S01]  /*18d70*/  IMAD.MOV.U32 R0, RZ, RZ, 0x1c1f ;  /* 0x00001c1fff007424 */ /* 0x000fe200078e00ff */
[----:B------:R-:W-:Y:S02]  /*18d80*/  MOV R2, 0x18da0 ;  /* 0x00018da000027802 */ /* 0x000fe40000000f00 */
[----:B------:R-:W-:Y:S05]  /*18d90*/  CALL.REL.NOINC `($__internal_35_$__cuda_sm70_shflsync_idx_p) ;  /* 0x00000ae000007944 */ /* 0x000fea0003c00000 */
[----:B------:R-:W-:Y:S01]  /*18da0*/  MOV R4, R0 ;  /* 0x0000000000047202 */ /* 0x000fe20000000f00 */
[----:B------:R-:W-:Y:S05]  /*18db0*/  BRA `(.L_x_1795) ;  /* 0xffffbb6000007947 */ /* 0x000fea000383ffff */
.L_x_1736:
[----:B------:R-:W-:Y:S01]  /*18dc0*/  IMAD.MOV.U32 R5, RZ, RZ, R19 ;  /* 0x000000ffff057224 */ /* 0x000fe200078e0013 */
[----:B------:R-:W-:Y:S01]  /*18dd0*/  MOV R3, RZ ;  /* 0x000000ff00037202 */ /* 0x000fe20000000f00 */
[----:B------:R-:W-:Y:S01]  /*18de0*/  IMAD.MOV.U32 R0, RZ, RZ, 0x1c1f ;  /* 0x00001c1fff007424 */ /* 0x000fe200078e00ff */
[----:B------:R-:W-:Y:S02]  /*18df0*/  MOV R2, 0x18e10 ;  /* 0x00018e1000027802 */ /* 0x000fe40000000f00 */
[----:B-12---:R-:W-:Y:S05]  /*18e00*/  CALL.REL.NOINC `($__internal_35_$__cuda_sm70_shflsync_idx_p) ;  /* 0x00000a7000007944 */ /* 0x006fea0003c00000 */
[----:B------:R-:W-:Y:S05]  /*18e10*/  BRA `(.L_x_1796) ;  /* 0xffffbb2000007947 */ /* 0x000fea000383ffff */
.L_x_1739:
[----:B------:R-:W-:Y:S01]  /*18e20*/  IMAD.MOV.U32 R5, RZ, RZ, R18 ;  /* 0x000000ffff057224 */ /* 0x000fe200078e0012 */
[----:B-1----:R-:W-:Y:S01]  /*18e30*/  MOV R3, 0x1 ;  /* 0x0000000100037802 */ /* 0x002fe20000000f00 */
[----:B----4-:R-:W-:Y:S01]  /*18e40*/  IMAD.MOV.U32 R0, RZ, RZ, 0x1c1f ;  /* 0x00001c1fff007424 */ /* 0x010fe200078e00ff */
[----:B------:R-:W-:-:S02]  /*18e50*/  MOV R2, 0x18e70 ;  /* 0x00018e7000027802 */ /* 0x000fc40000000f00 */
[----:B--23--:R-:W-:Y:S05]  /*18e60*/  CALL.REL.NOINC `($__internal_35_$__cuda_sm70_shflsync_idx_p) ;  /* 0x00000a1000007944 */ /* 0x00cfea0003c00000 */
[----:B------:R-:W-:Y:S01]  /*18e70*/  IMAD.MOV.U32 R4, RZ, RZ, R0 ;  /* 0x000000ffff047224 */ /* 0x000fe200078e0000 */
[----:B------:R-:W-:Y:S01]  /*18e80*/  MOV R3, 0x1 ;  /* 0x0000000100037802 */ /* 0x000fe20000000f00 */
[----:B------:R-:W-:Y:S01]  /*18e90*/  IMAD.MOV.U32 R5, RZ, RZ, R19 ;  /* 0x000000ffff057224 */ /* 0x000fe200078e0013 */
[----:B------:R-:W-:-:S02]  /*18ea0*/  MOV R0, 0x1c1f ;  /* 0x00001c1f00007802 */ /* 0x000fc40000000f00 */
[----:B------:R-:W-:Y:S02]  /*18eb0*/  MOV R2, 0x18ed0 ;  /* 0x00018ed000027802 */ /* 0x000fe40000000f00 */
[----:B------:R-:W-:Y:S05]  /*18ec0*/  CALL.REL.NOINC `($__internal_35_$__cuda_sm70_shflsync_idx_p) ;  /* 0x000009b000007944 */ /* 0x000fea0003c00000 */
[----:B------:R-:W-:Y:S05]  /*18ed0*/  BRA `(.L_x_1797) ;  /* 0xffffc71000007947 */ /* 0x000fea000383ffff */
.L_x_1743:
[----:B------:R-:W-:Y:S01]  /*18ee0*/  IMAD.MOV.U32 R5, RZ, RZ, R12 ;  /* 0x000000ffff057224 */ /* 0x000fe200078e000c */
[----:B------:R-:W-:Y:S01]  /*18ef0*/  MOV R3, RZ ;  /* 0x000000ff00037202 */ /* 0x000fe20000000f00 */
[----:B------:R-:W-:Y:S01]  /*18f00*/  IMAD.MOV.U32 R0, RZ, RZ, 0x181f ;  /* 0x0000181fff007424 */ /* 0x000fe200078e00ff */
[----:B------:R-:W-:Y:S02]  /*18f10*/  MOV R2, 0x18f30 ;  /* 0x00018f3000027802 */ /* 0x000fe40000000f00 */
[----:B------:R-:W-:Y:S05]  /*18f20*/  CALL.REL.NOINC `($__internal_35_$__cuda_sm70_shflsync_idx_p) ;  /* 0x0000095000007944 */ /* 0x000fea0003c00000 */
[----:B------:R-:W-:Y:S01]  /*18f30*/  MOV R4, R0 ;  /* 0x0000000000047202 */ /* 0x000fe20000000f00 */
[----:B------:R-:W-:Y:S05]  /*18f40*/  BRA `(.L_x_1798) ;  /* 0xffffdb1000007947 */ /* 0x000fea000383ffff */
.L_x_1744:
[----:B------:R-:W-:Y:S01]  /*18f50*/  IMAD.MOV.U32 R5, RZ, RZ, R15 ;  /* 0x000000ffff057224 */ /* 0x000fe200078e000f */
[----:B------:R-:W-:Y:S01]  /*18f60*/  MOV R3, RZ ;  /* 0x000000ff00037202 */ /* 0x000fe20000000f00 */
[----:B------:R-:W-:Y:S01]  /*18f70*/  IMAD.MOV.U32 R0, RZ, RZ, 0x181f ;  /* 0x0000181fff007424 */ /* 0x000fe200078e00ff */
[----:B------:R-:W-:Y:S02]  /*18f80*/  MOV R2, 0x18fa0 ;  /* 0x00018fa000027802 */ /* 0x000fe40000000f00 */
[----:B-12---:R-:W-:Y:S05]  /*18f90*/  CALL.REL.NOINC `($__internal_35_$__cuda_sm70_shflsync_idx_p) ;  /* 0x000008e000007944 */ /* 0x006fea0003c00000 */
[----:B------:R-:W-:Y:S05]  /*18fa0*/  BRA `(.L_x_1799) ;  /* 0xffffdad000007947 */ /* 0x000fea000383ffff */
.L_x_1747:
        /* <DEDUP_REMOVED lines=12> */
.L_x_1750:
[----:B------:R-:W-:Y:S01]  /*19070*/  IMAD.MOV.U32 R5, RZ, RZ, R12 ;  /* 0x000000ffff057224 */ /* 0x000fe200078e000c */
[----:B-1----:R-:W-:Y:S01]  /*19080*/  MOV R3, 0x2 ;  /* 0x0000000200037802 */ /* 0x002fe20000000f00 */
[----:B----4-:R-:W-:Y:S01]  /*19090*/  IMAD.MOV.U32 R0, RZ, RZ, 0x181f ;  /* 0x0000181fff007424 */ /* 0x010fe200078e00ff */
[----:B------:R-:W-:Y:S02]  /*190a0*/  MOV R2, 0x190c0 ;  /* 0x000190c000027802 */ /* 0x000fe40000000f00 */
[----:B--23--:R-:W-:Y:S05]  /*190b0*/  CALL.REL.NOINC `($__internal_35_$__cuda_sm70_shflsync_idx_p) ;  /* 0x000007c000007944 */ /* 0x00cfea0003c00000 */
[----:B------:R-:W-:Y:S01]  /*190c0*/  MOV R4, R0 ;  /* 0x0000000000047202 */ /* 0x000fe20000000f00 */
[----:B------:R-:W-:Y:S05]  /*190d0*/  BRA `(.L_x_1801) ;  /* 0xffffdd7000007947 */ /* 0x000fea000383ffff */
.L_x_1751:
[----:B------:R-:W-:Y:S01]  /*190e0*/  IMAD.MOV.U32 R5, RZ, RZ, R15 ;  /* 0x000000ffff057224 */ /* 0x000fe200078e000f */
[----:B------:R-:W-:Y:S01]  /*190f0*/  MOV R3, 0x2 ;  /* 0x0000000200037802 */ /* 0x000fe20000000f00 */
[----:B----4-:R-:W-:Y:S01]  /*19100*/  IMAD.MOV.U32 R0, RZ, RZ, 0x181f ;  /* 0x0000181fff007424 */ /* 0x010fe200078e00ff */
[----:B------:R-:W-:Y:S02]  /*19110*/  MOV R2, 0x19130 ;  /* 0x0001913000027802 */ /* 0x000fe40000000f00 */
[----:B-123--:R-:W-:Y:S05]  /*19120*/  CALL.REL.NOINC `($__internal_35_$__cuda_sm70_shflsync_idx_p) ;  /* 0x0000075000007944 */ /* 0x00efea0003c00000 */
[----:B------:R-:W-:Y:S05]  /*19130*/  BRA `(.L_x_1802) ;  /* 0xffffdd3000007947 */ /* 0x000fea000383ffff */
.L_x_1754:
        /* <DEDUP_REMOVED lines=12> */
.L_x_1756:
[----:B------:R-:W-:Y:S01]  /*19200*/  IMAD.MOV.U32 R5, RZ, RZ, R114 ;  /* 0x000000ffff057224 */ /* 0x000fe200078e0072 */
[----:B------:R-:W-:Y:S01]  /*19210*/  MOV R3, RZ ;  /* 0x000000ff00037202 */ /* 0x000fe20000000f00 */
[----:B------:R-:W-:Y:S01]  /*19220*/  IMAD.MOV.U32 R0, RZ, RZ, 0x1f ;  /* 0x0000001fff007424 */ /* 0x000fe200078e00ff */
[----:B------:R-:W-:Y:S02]  /*19230*/  MOV R2, 0x19250 ;  /* 0x0001925000027802 */ /* 0x000fe40000000f00 */
[----:B---3--:R-:W-:Y:S05]  /*19240*/  CALL.REL.NOINC `($__internal_35_$__cuda_sm70_shflsync_idx_p) ;  /* 0x0000063000007944 */ /* 0x008fea0003c00000 */
[----:B------:R-:W-:Y:S01]  /*19250*/  MOV R9, R0 ;  /* 0x0000000000097202 */ /* 0x000fe20000000f00 */
[----:B------:R-:W-:Y:S05]  /*19260*/  BRA `(.L_x_1804) ;  /* 0xffffe06000007947 */ /* 0x000fea000383ffff */
.L_x_1757:
[----:B------:R-:W-:Y:S01]  /*19270*/  IMAD.MOV.U32 R5, RZ, RZ, R114 ;  /* 0x000000ffff057224 */ /* 0x000fe200078e0072 */
[----:B------:R-:W-:Y:S01]  /*19280*/  MOV R3, 0x1 ;  /* 0x0000000100037802 */ /* 0x000fe20000000f00 */
[----:B------:R-:W-:Y:S01]  /*19290*/  IMAD.MOV.U32 R0, RZ, RZ, 0x1f ;  /* 0x0000001fff007424 */ /* 0x000fe200078e00ff */
[----:B------:R-:W-:Y:S02]  /*192a0*/  MOV R2, 0x192c0 ;  /* 0x000192c000027802 */ /* 0x000fe40000000f00 */
[----:B-123--:R-:W-:Y:S05]  /*192b0*/  CALL.REL.NOINC `($__internal_35_$__cuda_sm70_shflsync_idx_p) ;  /* 0x000005c000007944 */ /* 0x00efea0003c00000 */
[----:B------:R-:W-:Y:S01]  /*192c0*/  MOV R8, R0 ;  /* 0x0000000000087202 */ /* 0x000fe20000000f00 */
[----:B------:R-:W-:Y:S05]  /*192d0*/  BRA `(.L_x_1805) ;  /* 0xffffe01000007947 */ /* 0x000fea000383ffff */
.L_x_1758:
[----:B------:R-:W-:Y:S02]  /*192e0*/  MOV R2, 0x1 ;  /* 0x0000000100027802 */ /* 0x000fe40000000f00 */
[----:B------:R-:W-:-:S02]  /*192f0*/  MOV R3, 0x19310 ;  /* 0x0001931000037802 */ /* 0x000fc40000000f00 */
[----:B-12-4-:R-:W-:Y:S05]  /*19300*/  CALL.REL.NOINC `($__internal_36_$__cuda_sm70_shflsync_up_p) ;  /* 0x000005c000007944 */ /* 0x016fea0003c00000 */
[----:B------:R-:W-:Y:S05]  /*19310*/  BRA `(.L_x_1806) ;  /* 0xffffe0f000007947 */ /* 0x000fea000383ffff */
.L_x_1759:
[----:B------:R-:W-:Y:S02]  /*19320*/  MOV R2, 0x2 ;  /* 0x0000000200027802 */ /* 0x000fe40000000f00 */
[----:B------:R-:W-:-:S02]  /*19330*/  MOV R3, 0x19350 ;  /* 0x0001935000037802 */ /* 0x000fc40000000f00 */
[----:B-12---:R-:W-:Y:S05]  /*19340*/  CALL.REL.NOINC `($__internal_36_$__cuda_sm70_shflsync_up_p) ;  /* 0x0000058000007944 */ /* 0x006fea0003c00000 */
[----:B------:R-:W-:Y:S01]  /*19350*/  SEL R3, R4, RZ, P1 ;  /* 0x000000ff04037207 */ /* 0x000fe20000800000 */
[----:B------:R-:W-:-:S04]  /*19360*/  IMAD.MOV.U32 R2, RZ, RZ, 0x4 ;  /* 0x00000004ff027424 */ /* 0x000fc800078e00ff */
[----:B------:R-:W-:Y:S01]  /*19370*/  IMAD.IADD R0, R0, 0x1, R3 ;  /* 0x0000000100007824 */ /* 0x000fe200078e0203 */
[----:B------:R-:W-:Y:S02]  /*19380*/  MOV R3, 0x193a0 ;  /* 0x000193a000037802 */ /* 0x000fe40000000f00 */
        /* <DEDUP_REMOVED lines=19> */
.L_x_1763:
[----:B------:R-:W-:Y:S02]  /*194c0*/  MOV R2, 0x1 ;  /* 0x0000000100027802 */ /* 0x000fe40000000f00 */
[----:B------:R-:W-:Y:S02]  /*194d0*/  MOV R3, 0x194f0 ;  /* 0x000194f000037802 */ /* 0x000fe40000000f00 */
[----:B------:R-:W-:Y:S05]  /*194e0*/  CALL.REL.NOINC `($__internal_36_$__cuda_sm70_shflsync_up_p) ;  /* 0x000003e000007944 */ /* 0x000fea0003c00000 */
[----:B------:R-:W-:Y:S01]  /*194f0*/  MOV R2, R4 ;  /* 0x0000000400027202 */ /* 0x000fe20000000f00 */
[----:B------:R-:W-:Y:S05]  /*19500*/  BRA `(.L_x_1808) ;  /* 0xffffe15000007947 */ /* 0x000fea000383ffff */
.L_x_1764:
[----:B------:R-:W-:Y:S02]  /*19510*/  MOV R2, 0x2 ;  /* 0x0000000200027802 */ /* 0x000fe40000000f00 */
        /* <DEDUP_REMOVED lines=25> */
.L_x_1766:
[----:B------:R-:W-:Y:S02]  /*196b0*/  SEL R0, RZ, 0x1, P0 ;  /* 0x00000001ff007807 */ /* 0x000fe40000000000 */
[----:B------:R-:W-:Y:S02]  /*196c0*/  MOV R2, 0x196e0 ;  /* 0x000196e000027802 */ /* 0x000fe40000000f00 */
[----:B---3--:R-:W-:Y:S05]  /*196d0*/  CALL.REL.NOINC `($__internal_37_$__cuda_sm70_votesync_ballot) ;  /* 0x0000026000007944 */ /* 0x008fea0003c00000 */
[----:B------:R-:W-:Y:S01]  /*196e0*/  MOV R12, R0 ;  /* 0x00000000000c7202 */ /* 0x000fe20000000f00 */
[----:B------:R-:W-:Y:S05]  /*196f0*/  BRA `(.L_x_1810) ;  /* 0xffffe0f000007947 */ /* 0x000fea000383ffff */
.L_x_1767:
[----:B------:R-:W-:Y:S01]  /*19700*/  IMAD.MOV.U32 R5, RZ, RZ, R6 ;  /* 0x000000ffff057224 */ /* 0x000fe200078e0006 */
[----:B------:R-:W-:Y:S01]  /*19710*/  MOV R3, R8 ;  /* 0x0000000800037202 */ /* 0x000fe20000000f00 */
[----:B------:R-:W-:Y:S01]  /*19720*/  IMAD.MOV.U32 R0, RZ, RZ, 0x1f ;  /* 0x0000001fff007424 */ /* 0x000fe200078e00ff */
[----:B------:R-:W-:Y:S02]  /*19730*/  MOV R2, 0x19750 ;  /* 0x0001975000027802 */ /* 0x000fe40000000f00 */
[----:B---3--:R-:W-:Y:S05]  /*19740*/  CALL.REL.NOINC `($__internal_35_$__cuda_sm70_shflsync_idx_p) ;  /* 0x0000013000007944 */ /* 0x008fea0003c00000 */
[----:B------:R-:W-:Y:S01]  /*19750*/  IMAD.MOV.U32 R10, RZ, RZ, R0 ;  /* 0x000000ffff0a7224 */ /* 0x000fe200078e0000 */
[----:B------:R-:W-:Y:S01]  /*19760*/  MOV R3, R8 ;  /* 0x0000000800037202 */ /* 0x000fe20000000f00 */
[----:B------:R-:W-:Y:S01]  /*19770*/  IMAD.MOV.U32 R5, RZ, RZ, R7 ;  /* 0x000000ffff057224 */ /* 0x000fe200078e0007 */
[----:B------:R-:W-:Y:S02]  /*19780*/  MOV R0, 0x1f ;  /* 0x0000001f00007802 */ /* 0x000fe40000000f00 */
[----:B------:R-:W-:-:S02]  /*19790*/  MOV R2, 0x197b0 ;  /* 0x000197b000027802 */ /* 0x000fc40000000f00 */
[----:B------:R-:W-:Y:S05]  /*197a0*/  CALL.REL.NOINC `($__internal_35_$__cuda_sm70_shflsync_idx_p) ;  /* 0x000000d000007944 */ /* 0x000fea0003c00000 */
[----:B------:R-:W-:Y:S01]  /*197b0*/  MOV R7, R0 ;  /* 0x0000000000077202 */ /* 0x000fe20000000f00 */
[----:B------:R-:W-:Y:S05]  /*197c0*/  BRA `(.L_x_1811) ;  /* 0xffffe07000007947 */ /* 0x000fea000383ffff */
.L_x_1770:
[----:B------:R-:W-:Y:S01]  /*197d0*/  IMAD.MOV.U32 R5, RZ, RZ, R4 ;  /* 0x000000ffff057224 */ /* 0x000fe200078e0004 */
[----:B------:R-:W-:-:S02]  /*197e0*/  MOV R0, 0x1f ;  /* 0x0000001f00007802 */ /* 0x000fc40000000f00 */
[----:B------:R-:W-:Y:S02]  /*197f0*/  MOV R2, 0x19810 ;  /* 0x0001981000027802 */ /* 0x000fe40000000f00 */
[----:B-1234-:R-:W-:Y:S05]  /*19800*/  CALL.REL.NOINC `($__internal_35_$__cuda_sm70_shflsync_idx_p) ;  /* 0x0000007000007944 */ /* 0x01efea0003c00000 */
[----:B------:R-:W-:Y:S01]  /*19810*/  MOV R13, R0 ;  /* 0x00000000000d7202 */ /* 0x000fe20000000f00 */
[----:B------:R-:W-:Y:S05]  /*19820*/  BRA `(.L_x_1769) ;  /* 0xffffe07000007947 */ /* 0x000fea000383ffff */
        .weak           $__internal_34_$__cuda_sm70_shflsync_bfly_p
        .type           $__internal_34_$__cuda_sm70_shflsync_bfly_p,@function
        .size           $__internal_34_$__cuda_sm70_shflsync_bfly_p,($__internal_35_$__cuda_sm70_shflsync_idx_p - $__internal_34_$__cuda_sm70_shflsync_bfly_p)
$__internal_34_$__cuda_sm70_shflsync_bfly_p:
[----:B------:R-:W-:Y:S04]  /*19830*/  WARPSYNC R6 ;  /* 0x0000000600007348 */ /* 0x000fe80003800000 */
[----:B------:R1:W2:Y:S02]  /*19840*/  SHFL.BFLY PT, R5, R2, R5, R7 ;  /* 0x0c00000502057389 */ /* 0x0002a400000e0007 */
[----:B-1----:R-:W-:Y:S02]  /*19850*/  MOV R2, R3 ;  /* 0x0000000300027202 */ /* 0x002fe40000000f00 */
[----:B------:R-:W-:-:S04]  /*19860*/  MOV R3, 0x0 ;  /* 0x0000000000037802 */ /* 0x000fc80000000f00 */
[----:B--2---:R-:W-:Y:S05]  /*19870*/  RET.REL.NODEC R2 `(_ZN7cutlass13device_kernelIN5flash19enable_sm80_to_sm89INS1_16FlashAttnFwdSm80INS1_25CollectiveMainloopFwdSm80ILi8ELi1ELb0EN4cute5tupleIJNS5_1CILi128EEENS7_ILi64EEENS7_ILi256EEEEEELi256ENS_10bfloat16_tEfNS_4arch4Sm80ELb0ELb1ELb0ELb1ELb0ELb0ELb1ELb1EEENS1_21CollectiveEpilogueFwdINS6_IJS8_SA_S9_EEENS6_IJNS7_ILi1EEESI_SI_EEESC_SE_Li256ELb1ELb1ELb1ELb0EEENS1_36VarlenDynamicPersistentTileSchedulerILi128ELi64ELi256ELi256ELb1ELb1ELb0ELb1ELb0ELb1EEEEEEEEEvNT_6ParamsE) ;  /* 0xfffe678002007950 */ /* 0x004fea0003c3ffff */
        .weak           $__internal_35_$__cuda_sm70_shflsync_idx_p
        .type           $__internal_35_$__cuda_sm70_shflsync_idx_p,@function
        .size           $__internal_35_$__cuda_sm70_shflsync_idx_p,($__internal_36_$__cuda_sm70_shflsync_up_p - $__internal_35_$__cuda_sm70_shflsync_idx_p)
$__internal_35_$__cuda_sm70_shflsync_idx_p:
[----:B------:R-:W-:-:S04]  /*19880*/  MOV R115, 0xffffffff ;  /* 0xffffffff00737802 */ /* 0x000fc80000000f00 */
[----:B------:R-:W-:Y:S04]  /*19890*/  WARPSYNC R115 ;  /* 0x0000007300007348 */ /* 0x000fe80003800000 */
[----:B------:R1:W2:Y:S02]  /*198a0*/  SHFL.IDX PT, R0, R5, R3, R0 ;  /* 0x0000000305007389 */ /* 0x0002a400000e0000 */
[----:B-1----:R-:W-:-:S04]  /*198b0*/  MOV R3, 0x0 ;  /* 0x0000000000037802 */ /* 0x002fc80000000f00 */
[----:B--2---:R-:W-:Y:S05]  /*198c0*/  RET.REL.NODEC R2 `(_ZN7cutlass13device_kernelIN5flash19enable_sm80_to_sm89INS1_16FlashAttnFwdSm80INS1_25CollectiveMainloopFwdSm80ILi8ELi1ELb0EN4cute5tupleIJNS5_1CILi128EEENS7_ILi64EEENS7_ILi256EEEEEELi256ENS_10bfloat16_tEfNS_4arch4Sm80ELb0ELb1ELb0ELb1ELb0ELb0ELb1ELb1EEENS1_21CollectiveEpilogueFwdINS6_IJS8_SA_S9_EEENS6_IJNS7_ILi1EEESI_SI_EEESC_SE_Li256ELb1ELb1ELb1ELb0EEENS1_36VarlenDynamicPersistentTileSchedulerILi128ELi64ELi256ELi256ELb1ELb1ELb0ELb1ELb0ELb1EEEEEEEEEvNT_6ParamsE) ;  /* 0xfffe673002007950 */ /* 0x004fea0003c3ffff */
        .weak           $__internal_36_$__cuda_sm70_shflsync_up_p
        .type           $__internal_36_$__cuda_sm70_shflsync_up_p,@function
        .size           $__internal_36_$__cuda_sm70_shflsync_up_p,($__internal_37_$__cuda_sm70_votesync_ballot - $__internal_36_$__cuda_sm70_shflsync_up_p)
$__internal_36_$__cuda_sm70_shflsync_up_p:
[----:B------:R-:W-:Y:S02]  /*198d0*/  IMAD.MOV.U32 R4, RZ, RZ, RZ ;  /* 0x000000ffff047224 */ /* 0x000fe400078e00ff */
[----:B------:R-:W-:-:S04]  /*198e0*/  IMAD.MOV.U32 R10, RZ, RZ, -0x1 ;  /* 0xffffffffff0a7424 */ /* 0x000fc800078e00ff */
[----:B------:R-:W-:Y:S04]  /*198f0*/  WARPSYNC R10 ;  /* 0x0000000a00007348 */ /* 0x000fe80003800000 */
[----:B------:R1:W2:Y:S02]  /*19900*/  SHFL.UP PT, R4, R0, R2, R4 ;  /* 0x0400000200047389 */ /* 0x0002a400000e0004 */
[----:B-1----:R-:W-:Y:S02]  /*19910*/  MOV R2, R3 ;  /* 0x0000000300027202 */ /* 0x002fe40000000f00 */
[----:B------:R-:W-:-:S04]  /*19920*/  MOV R3, 0x0 ;  /* 0x0000000000037802 */ /* 0x000fc80000000f00 */
[----:B--2---:R-:W-:Y:S05]  /*19930*/  RET.REL.NODEC R2 `(_ZN7cutlass13device_kernelIN5flash19enable_sm80_to_sm89INS1_16FlashAttnFwdSm80INS1_25CollectiveMainloopFwdSm80ILi8ELi1ELb0EN4cute5tupleIJNS5_1CILi128EEENS7_ILi64EEENS7_ILi256EEEEEELi256ENS_10bfloat16_tEfNS_4arch4Sm80ELb0ELb1ELb0ELb1ELb0ELb0ELb1ELb1EEENS1_21CollectiveEpilogueFwdINS6_IJS8_SA_S9_EEENS6_IJNS7_ILi1EEESI_SI_EEESC_SE_Li256ELb1ELb1ELb1ELb0EEENS1_36VarlenDynamicPersistentTileSchedulerILi128ELi64ELi256ELi256ELb1ELb1ELb0ELb1ELb0ELb1EEEEEEEEEvNT_6ParamsE) ;  /* 0xfffe66c002007950 */ /* 0x004fea0003c3ffff */
        .weak           $__internal_37_$__cuda_sm70_votesync_ballot
        .type           $__internal_37_$__cuda_sm70_votesync_ballot,@function
        .size           $__internal_37_$__cuda_sm70_votesync_ballot,(.L_x_2631 - $__internal_37_$__cuda_sm70_votesync_ballot)
$__internal_37_$__cuda_sm70_votesync_ballot:
[----:B------:R-:W-:Y:S01]  /*19940*/  ISETP.NE.U32.AND P0, PT, R0, 0x1, PT ;  /* 0x000000010000780c */ /* 0x000fe20003f05070 */
[----:B------:R-:W-:-:S04]  /*19950*/  IMAD.MOV.U32 R3, RZ, RZ, -0x1 ;  /* 0xffffffffff037424 */ /* 0x000fc800078e00ff */
[----:B------:R-:W-:Y:S08]  /*19960*/  WARPSYNC R3 ;  /* 0x0000000300007348 */ /* 0x000ff00003800000 */
[----:B------:R-:W-:-:S04]  /*19970*/  VOTE.ANY R0, PT, !P0 ;  /* 0x0000000000007806 */ /* 0x000fc800040e0100 */
[----:B------:R-:W-:Y:S01]  /*19980*/  LOP3.LUT R0, R0, R3, RZ, 0xc0, !PT ;  /* 0x0000000300007212 */ /* 0x000fe200078ec0ff */
[----:B------:R-:W-:-:S04]  /*19990*/  IMAD.MOV.U32 R3, RZ, RZ, 0x0 ;  /* 0x00000000ff037424 */ /* 0x000fc800078e00ff */
[----:B------:R-:W-:Y:S05]  /*199a0*/  RET.REL.NODEC R2 `(_ZN7cutlass13device_kernelIN5flash19enable_sm80_to_sm89INS1_16FlashAttnFwdSm80INS1_25CollectiveMainloopFwdSm80ILi8ELi1ELb0EN4cute5tupleIJNS5_1CILi128EEENS7_ILi64EEENS7_ILi256EEEEEELi256ENS_10bfloat16_tEfNS_4arch4Sm80ELb0ELb1ELb0ELb1ELb0ELb0ELb1ELb1EEENS1_21CollectiveEpilogueFwdINS6_IJS8_SA_S9_EEENS6_IJNS7_ILi1EEESI_SI_EEESC_SE_Li256ELb1ELb1ELb1ELb0EEENS1_36VarlenDynamicPersistentTileSchedulerILi128ELi64ELi256ELi256ELb1ELb1ELb0ELb1ELb0ELb1EEEEEEEEEvNT_6ParamsE) ;  /* 0xfffe665002007950 */ /* 0x000fea0003c3ffff */
.L_x_1812:
        /* <DEDUP_REMOVED lines=13> */
.L_x_2631:


//--------------------- .text._ZN7cutlass13device_kernelIN5flash19enable_sm80_to_sm89INS1_16FlashAttnFwdSm80INS1_25CollectiveMainloopFwdSm80ILi8ELi1ELb0EN4cute5tupleIJNS5_1CILi128EEENS7_ILi48EEENS7_ILi256EEEEEELi256ENS_10bfloat16_tEfNS_4arch4Sm80ELb0ELb1ELb0ELb1ELb0ELb1ELb1ELb1EEENS1_21CollectiveEpilogueFwdINS6_IJS8_SA_S9_EEENS6_IJNS7_ILi1EEESI_SI_EEESC_SE_Li256ELb1ELb1ELb1ELb0EEENS1_36VarlenDynamicPersistentTileSchedulerILi128ELi48ELi256ELi256ELb1ELb1ELb0ELb1ELb0ELb1EEEEEEEEEvNT_6ParamsE --------------------------
	.section	.text._ZN7cutlass13device_kernelIN5flash19enable_sm80_to_sm89INS1_16FlashAttnFwdSm80INS1_25CollectiveMainloopFwdSm80ILi8ELi1ELb0EN4cute5tupleIJNS5_1CILi128EEENS7_ILi48EEENS7_ILi256EEEEEELi256ENS_10bfloat16_tEfNS_4arch4Sm80ELb0ELb1ELb0ELb1ELb0ELb1ELb1ELb1EEENS1_21CollectiveEpilogueFwdINS6_IJS8_SA_S9_EEENS6_IJNS7_ILi1EEESI_SI_EEESC_SE_Li256ELb1ELb1ELb1ELb0EEENS1_36VarlenDynamicPersistentTileSchedulerILi128ELi48ELi256ELi256ELb1ELb1ELb0ELb1ELb0ELb1EEEEEEEEEvNT_6ParamsE,"ax",@progbits
	.sectioninfo	@"SHI_REGISTERS=255"
	.align	128
.text._ZN7cutlass13device_kernelIN5flash19enable_sm80_to_sm89INS1_16FlashAttnFwdSm80INS1_25CollectiveMainloopFwdSm80ILi8ELi1ELb0EN4cute5tupleIJNS5_1CILi128EEENS7_ILi48EEENS7_ILi256EEEEEELi256ENS_10bfloat16_tEfNS_4arch4Sm80ELb0ELb1ELb0ELb1ELb0ELb1ELb1ELb1EEENS1_21CollectiveEpilogueFwdINS6_IJS8_SA_S9_EEENS6_IJNS7_ILi1EEESI_SI_EEESC_SE_Li256ELb1ELb1ELb1ELb0EEENS1_36VarlenDynamicPersistentTileSchedulerILi128ELi48ELi256ELi256ELb1ELb1ELb0ELb1ELb0ELb1EEEEEEEEEvNT_6ParamsE:
        .type           _ZN7cutlass13device_kernelIN5flash19enable_sm80_to_sm89INS1_16FlashAttnFwdSm80INS1_25CollectiveMainloopFwdSm80ILi8ELi1ELb0EN4cute5tupleIJNS5_1CILi128EEENS7_ILi48EEENS7_ILi256EEEEEELi256ENS_10bfloat16_tEfNS_4arch4Sm80ELb0ELb1ELb0ELb1ELb0ELb1ELb1ELb1EEENS1_21CollectiveEpilogueFwdINS6_IJS8_SA_S9_EEENS6_IJNS7_ILi1EEESI_SI_EEESC_SE_Li256ELb1ELb1ELb1ELb0EEENS1_36VarlenDynamicPersistentTileSchedulerILi128ELi48ELi256ELi256ELb1ELb1ELb0ELb1ELb0ELb1EEEEEEEEEvNT_6ParamsE,@function
        .size           _ZN7cutlass13device_kernelIN5flash19enable_sm80_to_sm89INS1_16FlashAttnFwdSm80INS1_25CollectiveMainloopFwdSm80ILi8ELi1ELb0EN4cute5tupleIJNS5_1CILi128EEENS7_ILi48EEENS7_ILi256EEEEEELi256ENS_10bfloat16_tEfNS_4arch4Sm80ELb0ELb1ELb0ELb1ELb0ELb1ELb1ELb1EEENS1_21CollectiveEpilogueFwdINS6_IJS8_SA_S9_EEENS6_IJNS7_ILi1EEESI_SI_EEESC_SE_Li256ELb1ELb1ELb1ELb0EEENS1_36VarlenDynamicPersistentTileSchedulerILi128ELi48ELi256ELi256ELb1ELb1ELb0ELb1ELb0ELb1EEEEEEEEEvNT_6ParamsE,(.L_x_2636 - _ZN7cutlass13device_kernelIN5flash19enable_sm80_to_sm89INS1_16FlashAttnFwdSm80INS1_25CollectiveMainloopFwdSm80ILi8ELi1ELb0EN4cute5tupleIJNS5_1CILi128EEENS7_ILi48EEENS7_ILi256EEEEEELi256ENS_10bfloat16_tEfNS_4arch4Sm80ELb0ELb1ELb0ELb1ELb0ELb1ELb1ELb1EEENS1_21CollectiveEpilogueFwdINS6_IJS8_SA_S9_EEENS6_IJNS7_ILi1EEESI_SI_EEESC_SE_Li256ELb1ELb1ELb1ELb0EEENS1_36VarlenDynamicPersistentTileSchedulerILi128ELi48ELi256ELi256ELb1ELb1ELb0ELb1ELb0ELb1EEEEEEEEEvNT_6ParamsE)
        .other          _ZN7cutlass13device_kernelIN5flash19enable_sm80_to_sm89INS1_16FlashAttnFwdSm80INS1_25CollectiveMainloopFwdSm80ILi8ELi1ELb0EN4cute5tupleIJNS5_1CILi128EEENS7_ILi48EEENS7_ILi256EEEEEELi256ENS_10bfloat16_tEfNS_4arch4Sm80ELb0ELb1ELb0ELb1ELb0ELb1ELb1ELb1EEENS1_21CollectiveEpilogueFwdINS6_IJS8_SA_S9_EEENS6_IJNS7_ILi1EEESI_SI_EEESC_SE_Li256ELb1ELb1ELb1ELb0EEENS1_36VarlenDynamicPersistentTileSchedulerILi128ELi48ELi256ELi256ELb1ELb1ELb0ELb1ELb0ELb1EEEEEEEEEvNT_6ParamsE,@"STO_CUDA_ENTRY STV_DEFAULT"
_ZN7cutlass13device_kernelIN5flash19enable_sm80_to_sm89INS1_16FlashAttnFwdSm80INS1_25CollectiveMainloopFwdSm80ILi8ELi1ELb0EN4cute5tupleIJNS5_1CILi128EEENS7_ILi48EEENS7_ILi256EEEEEELi256ENS_10bfloat16_tEfNS_4arch4Sm80ELb0ELb1ELb0ELb1ELb0ELb1ELb1ELb1EEENS1_21CollectiveEpilogueFwdINS6_IJS8_SA_S9_EEENS6_IJNS7_ILi1EEESI_SI_EEESC_SE_Li256ELb1ELb1ELb1ELb0EEENS1_36VarlenDynamicPersistentTileSchedulerILi128ELi48ELi256ELi256ELb1ELb1ELb0ELb1ELb0ELb1EEEEEEEEEvNT_6ParamsE:
[----:B------:R-:W-:-:S03]  /*0000*/  MOV R1, c[0x0][0x28] ;  /* 0x00000a0000017a02 */ /* 0x000fc60000000f00 */
[----:B------:R-:W1:Y:S01]  /*0010*/  S2R R2, SR_TID.X ;  /* 0x0000000000027919 */ /* 0x000e620000002100 */
[----:B------:R-:W-:Y:S01]  /*0020*/  IADD3 R1, R1, -0x1b8, RZ ;  /* 0xfffffe4801017810 */ /* 0x000fe20007ffe0ff */
[----:B------:R-:W-:-:S03]  /*0030*/  ULDC.64 UR12, c[0x0][0x118] ;  /* 0x00004600000c7ab9 */ /* 0x000fc60000000a00 */
[----:B------:R2:W3:Y:S01]  /*0040*/  R2UR UR4, R1 ;  /* 0x00000000010473c2 */ /* 0x0004e200000e0000 */
[----:B-1----:R-:W-:-:S06]  /*0050*/  SHF.R.U32.HI R0, RZ, 0x5, R2 ;  /* 0x00000005ff007819 */ /* 0x002fcc0000011602 */
[----:B------:R-:W1:Y:S02]  /*0060*/  SHFL.IDX PT, R0, R0, RZ, 0x1f ;  /* 0x00001fff00007589 */ /* 0x000e6400000e0000 */
[----:B-1----:R-:W1:Y:S02]  /*0070*/  R2UR UR10, R0 ;  /* 0x00000000000a73c2 */ /* 0x002e6400000e0000 */
[----:B-1----:R-:W-:-:S13]  /*0080*/  ISETP.NE.AND P0, PT, RZ, UR10, PT ;  /* 0x0000000aff007c0c */ /* 0x002fda000bf05270 */
[----:B------:R-:W-:Y:S06]  /*0090*/  @P0 BAR.SYNC.DEFER_BLOCKING 0x5, 0x100 ;  /* 0x0144000000000b1d */ /* 0x000fec0000010000 */
[----:B------:R-:W1:Y:S02]  /*00a0*/  @P0 LDS.128 R4, [0x20080] ;  /* 0x02008000ff040984 */ /* 0x000e640000000c00 */
[----:B-1----:R-:W-:Y:S01]  /*00b0*/  @P0 IMAD.MOV.U32 R0, RZ, RZ, R5 ;  /* 0x000000ffff000224 */ /* 0x002fe200078e0005 */
[----:B------:R-:W-:Y:S01]  /*00c0*/  @P0 MOV R243, R7 ;  /* 0x0000000700f30202 */ /* 0x000fe20000000f00 */
[----:B------:R-:W-:-:S02]  /*00d0*/  @P0 IMAD.MOV.U32 R240, RZ, RZ, R4 ;  /* 0x000000fffff00224 */ /* 0x000fc400078e0004 */
[----:B------:R-:W-:Y:S01]  /*00e0*/  @P0 IMAD.MOV.U32 R242, RZ, RZ, R6 ;  /* 0x000000fffff20224 */ /* 0x000fe200078e0006 */
[----:B------:R1:W-:Y:S02]  /*00f0*/  @P0 STL [R1+0xbc], R0 ;  /* 0x0000bc0001000387 */ /* 0x0003e40000100800 */
[----:B-1----:R-:W-:-:S05]  /*0100*/  @P0 MOV R0, R240 ;  /* 0x000000f000000202 */ /* 0x002fca0000000f00 */
[----:B------:R2:W-:Y:S04]  /*0110*/  @P0 STL [R1+0xa4], R0 ;  /* 0x0000a40001000387 */ /* 0x0005e80000100800 */
[----:B------:R-:W-:Y:S06]  /*0120*/  @P0 BAR.ARV 0x4, 0x100 ;  /* 0x0104000000000b1d */ /* 0x000fec0000002000 */
[----:B------:R-:W-:Y:S05]  /*0130*/  @P0 BRA `(.L_x_1813) ;  /* 0x00000fb000000947 */ /* 0x000fea0003800000 */
[----:B---3--:R-:W-:Y:S01]  /*0140*/  LOP3.LUT R15, R2, 0x1f, RZ, 0xc0, !PT ;  /* 0x0000001f020f7812 */ /* 0x008fe200078ec0ff */
        /* <DEDUP_REMOVED lines=17> */
[----:B--2---:R-:W2:Y:S02]  /*0260*/  SHFL.UP PT, R0, R4, 0x1, RZ ;  /* 0x0420000004007989 */ /* 0x004ea400000e00ff */
        /* <DEDUP_REMOVED lines=21> */
.L_x_1818:
[----:B------:R-:W-:Y:S01]  /*03c0*/  IADD3 R0, R7, 0x1f, RZ ;  /* 0x0000001f07007810 */ /* 0x000fe20007ffe0ff */
[----:B------:R-:W-:-:S03]  /*03d0*/  IMAD.MOV.U32 R243, RZ, RZ, c[0x0][0x53c] ;  /* 0x00014f00fff37624 */ /* 0x000fc600078e00ff */
        /* <DEDUP_REMOVED lines=15> */
.L_x_2020:
        /* <DEDUP_REMOVED lines=16> */
.L_x_2021:
[----:B--2---:R-:W-:-:S05]  /*05d0*/  IMAD R0, R0, c[0x0][0x538], RZ ;  /* 0x00014e0000007a24 */ /* 0x004fca00078e02ff */
[----:B------:R-:W-:-:S04]  /*05e0*/  IADD3 R6, R0, R6, RZ ;  /* 0x0000000600067210 */ /* 0x000fc80007ffe0ff */
[----:B------:R-:W-:-:S13]  /*05f0*/  ISETP.GT.AND P0, PT, R6, UR5, PT ;  /* 0x0000000506007c0c */ /* 0x000fda000bf04270 */
[----:B-1----:R-:W-:Y:S05]  /*0600*/  @!P0 BRA `(.L_x_1818) ;  /* 0xfffffdb000008947 */ /* 0x002fea000383ffff */
.L_x_1814:
[----:B------:R-:W-:-:S05]  /*0610*/  IADD3 R6, -R0, R6, RZ ;  /* 0x0000000600067210 */ /* 0x000fca0007ffe1ff */
[----:B------:R-:W-:-:S05]  /*0620*/  IMAD R0, R4, c[0x0][0x538], R6 ;  /* 0x00014e0004007a24 */ /* 0x000fca00078e0206 */
[----:B------:R-:W-:Y:S01]  /*0630*/  ISETP.GT.AND P0, PT, R0, UR5, PT ;  /* 0x0000000500007c0c */ /* 0x000fe2000bf04270 */
[----:B------:R-:W-:-:S12]  /*0640*/  BRA.DIV ~URZ, `(.L_x_1819) ;  /* 0x0001e1727f007947 */ /* 0x000fd8000b800000 */
[----:B------:R-:W-:-:S04]  /*0650*/  VOTE.ANY R5, PT, !P0 ;  /* 0x0000000000057806 */ /* 0x000fc800040e0100 */
.L_x_2022:
[----:B------:R-:W1:Y:S02]  /*0660*/  POPC R10, R5 ;  /* 0x00000005000a7309 */ /* 0x000e640000000000 */
[----:B-1----:R-:W-:Y:S01]  /*0670*/  IADD3 R243, R10, R7, RZ ;  /* 0x000000070af37210 */ /* 0x002fe20007ffe0ff */
[----:B------:R-:W-:Y:S05]  /*0680*/  BRA.DIV ~URZ, `(.L_x_1820) ;  /* 0x0001e1827f007947 */ /* 0x000fea000b800000 */
[----:B------:R1:W2:Y:S01]  /*0690*/  SHFL.IDX PT, R14, R9, R10, 0x1f ;  /* 0x00001f0a090e7589 */ /* 0x0002a200000e0000 */
[----:B------:R-:W-:-:S03]  /*06a0*/  MOV R0, RZ ;  /* 0x000000ff00007202 */ /* 0x000fc60000000f00 */
[----:B------:R1:W3:Y:S04]  /*06b0*/  SHFL.IDX PT, R9, R8, R10, 0x1f ;  /* 0x00001f0a08097589 */ /* 0x0002e800000e0000 */
.L_x_2023:
[----:B------:R-:W-:Y:S01]  /*06c0*/  ISETP.NE.AND P0, PT, R5, RZ, PT ;  /* 0x000000ff0500720c */ /* 0x000fe20003f05270 */
[----:B------:R-:W-:-:S12]  /*06d0*/  BSSY B0, `(.L_x_1821) ;  /* 0x0000005000007945 */ /* 0x000fd80003800000 */
[----:B------:R-:W-:Y:S05]  /*06e0*/  @!P0 BRA `(.L_x_1822) ;  /* 0x0000003000008947 */ /* 0x000fea0003800000 */
[----:B-1----:R-:W-:Y:S01]  /*06f0*/  IADD3 R10, R10, -0x1, RZ ;  /* 0xffffffff0a0a7810 */ /* 0x002fe20007ffe0ff */
[----:B------:R-:W-:Y:S05]  /*0700*/  BRA.DIV ~URZ, `(.L_x_1823) ;  /* 0x0001e1e27f007947 */ /* 0x000fea000b800000 */
[----:B------:R1:W4:Y:S02]  /*0710*/  SHFL.IDX PT, R0, R4, R10, 0x1f ;  /* 0x00001f0a04007589 */ /* 0x00032400000e0000 */
.L_x_1822:
[----:B------:R-:W-:Y:S05]  /*0720*/  BSYNC B0 ;  /* 0x0000000000007941 */ /* 0x000fea0003800000 */
.L_x_1821:
[----:B----4-:R-:W-:Y:S01]  /*0730*/  IMAD R0, R0, c[0x0][0x538], R6 ;  /* 0x00014e0000007a24 */ /* 0x010fe200078e0206 */
[----:B---3--:R-:W-:Y:S01]  /*0740*/  ISETP.NE.AND P0, PT, R9, 0x1, PT ;  /* 0x000000010900780c */ /* 0x008fe20003f05270 */
[----:B------:R-:W-:Y:S03]  /*0750*/  BSSY B0, `(.L_x_1824) ;  /* 0x0000086000007945 */ /* 0x000fe60003800000 */
[----:B------:R3:W-:Y:S01]  /*0760*/  STL [R1+0xa4], R0 ;  /* 0x0000a40001007387 */ /* 0x0007e20000100800 */
[----:B------:R-:W-:-:S08]  /*0770*/  IADD3 R11, -R0, UR5, RZ ;  /* 0x00000005000b7c10 */ /* 0x000fd0000fffe1ff */
[----:B------:R-:W-:Y:S05]  /*0780*/  @!P0 BRA `(.L_x_1825) ;  /* 0x000003e000008947 */ /* 0x000fea0003800000 */
[-C--:B--23--:R-:W-:Y:S02]  /*0790*/  IABS R0, R14.reuse ;  /* 0x0000000e00007213 */ /* 0x08cfe40000000000 */
[----:B------:R-:W-:-:S03]  /*07a0*/  IABS R6, R14 ;  /* 0x0000000e00067213 */ /* 0x000fc60000000000 */
[----:B------:R-:W-:Y:S01]  /*07b0*/  IMAD.MOV.U32 R5, RZ, RZ, R0 ;  /* 0x000000ffff057224 */ /* 0x000fe200078e0000 */
[----:B------:R-:W-:-:S03]  /*07c0*/  IABS R0, R9 ;  /* 0x0000000900007213 */ /* 0x000fc60000000000 */
[----:B------:R-:W2:Y:S02]  /*07d0*/  I2F.RP R2, R5 ;  /* 0x0000000500027306 */ /* 0x000ea40000209400 */
[----:B-1----:R-:W-:Y:S01]  /*07e0*/  IMAD.MOV.U32 R8, RZ, RZ, R0 ;  /* 0x000000ffff087224 */ /* 0x002fe200078e0000 */
[----:B------:R-:W-:-:S05]  /*07f0*/  IABS R0, R11 ;  /* 0x0000000b00007213 */ /* 0x000fca0000000000 */
[----:B------:R-:W-:Y:S08]  /*0800*/  I2F.RP R7, R8 ;  /* 0x0000000800077306 */ /* 0x000ff00000209400 */
[----:B--2---:R-:W1:Y:S02]  /*0810*/  MUFU.RCP R2, R2 ;  /* 0x0000000200027308 */ /* 0x004e640000001000 */
        /* <DEDUP_REMOVED lines=53> */
.L_x_1825:
[----:B------:R-:W-:-:S04]  /*0b70*/  IMAD.MOV.U32 R2, RZ, RZ, 0x4 ;  /* 0x00000004ff027424 */ /* 0x000fc800078e00ff */
[----:B------:R-:W-:-:S05]  /*0b80*/  IMAD.WIDE R2, R243, R2, c[0x0][0x590] ;  /* 0x00016400f3027625 */ /* 0x000fca00078e0202 */
[----:B------:R-:W4:Y:S02]  /*0b90*/  LDG.E R7, [R2.64] ;  /* 0x0000000c02077981 */ /* 0x000f24000c1e1900 */
[----:B-12-4-:R-:W-:-:S05]  /*0ba0*/  IMAD R9, R7, R14, RZ ;  /* 0x0000000e07097224 */ /* 0x016fca00078e02ff */
[-C--:B---3--:R-:W-:Y:S02]  /*0bb0*/  IABS R0, R9.reuse ;  /* 0x0000000900007213 */ /* 0x088fe40000000000 */
[----:B------:R-:W-:-:S03]  /*0bc0*/  IABS R8, R9 ;  /* 0x0000000900087213 */ /* 0x000fc60000000000 */
[----:B------:R-:W-:-:S04]  /*0bd0*/  IMAD.MOV.U32 R6, RZ, RZ, R0 ;  /* 0x000000ffff067224 */ /* 0x000fc800078e0000 */
[----:B------:R-:W1:Y:S08]  /*0be0*/  I2F.RP R2, R6 ;  /* 0x0000000600027306 */ /* 0x000e700000209400 */
[----:B-1----:R-:W1:Y:S02]  /*0bf0*/  MUFU.RCP R2, R2 ;  /* 0x0000000200027308 */ /* 0x002e640000001000 */
[----:B-1----:R-:W-:-:S06]  /*0c00*/  IADD3 R2, R2, 0xffffffe, RZ ;  /* 0x0ffffffe02027810 */ /* 0x002fcc0007ffe0ff */
[----:B------:R-:W1:Y:S02]  /*0c10*/  F2I.FTZ.U32.TRUNC.NTZ R3, R2 ;  /* 0x0000000200037305 */ /* 0x000e64000021f000 */
[----:B-1----:R-:W-:Y:S02]  /*0c20*/  IMAD.MOV R0, RZ, RZ, -R3 ;  /* 0x000000ffff007224 */ /* 0x002fe400078e0a03 */
[----:B------:R-:W-:Y:S02]  /*0c30*/  IMAD.MOV.U32 R2, RZ, RZ, RZ ;  /* 0x000000ffff027224 */ /* 0x000fe400078e00ff */
[----:B------:R-:W-:Y:S01]  /*0c40*/  IMAD.MOV.U32 R4, RZ, RZ, R0 ;  /* 0x000000ffff047224 */ /* 0x000fe200078e0000 */
[----:B------:R-:W-:-:S03]  /*0c50*/  IABS R0, R11 ;  /* 0x0000000b00007213 */ /* 0x000fc60000000000 */
[----:B------:R-:W-:Y:S01]  /*0c60*/  IMAD R4, R4, R6, RZ ;  /* 0x0000000604047224 */ /* 0x000fe200078e02ff */
[----:B------:R-:W-:-:S03]  /*0c70*/  MOV R5, R0 ;  /* 0x0000000000057202 */ /* 0x000fc60000000f00 */
        /* <DEDUP_REMOVED lines=19> */
[----:B------:R-:W-:-:S04]  /*0db0*/  IMNMX R6, R7, R0, PT ;  /* 0x0000000007067217 */ /* 0x000fc80003800200 */
[-C--:B------:R-:W-:Y:S02]  /*0dc0*/  IABS R0, R6.reuse ;  /* 0x0000000600007213 */ /* 0x080fe40000000000 */
[----:B------:R-:W-:-:S03]  /*0dd0*/  IABS R9, R6 ;  /* 0x0000000600097213 */ /* 0x000fc60000000000 */
[----:B------:R-:W-:-:S04]  /*0de0*/  IMAD.MOV.U32 R5, RZ, RZ, R0 ;  /* 0x000000ffff057224 */ /* 0x000fc800078e0000 */
[----:B------:R-:W1:Y:S08]  /*0df0*/  I2F.RP R2, R5 ;  /* 0x0000000500027306 */ /* 0x000e700000209400 */
[----:B-1----:R-:W1:Y:S02]  /*0e00*/  MUFU.RCP R2, R2 ;  /* 0x0000000200027308 */ /* 0x002e640000001000 */
[----:B-1----:R-:W-:-:S06]  /*0e10*/  IADD3 R2, R2, 0xffffffe, RZ ;  /* 0x0ffffffe02027810 */ /* 0x002fcc0007ffe0ff */
[----:B------:R-:W1:Y:S02]  /*0e20*/  F2I.FTZ.U32.TRUNC.NTZ R3, R2 ;  /* 0x0000000200037305 */ /* 0x000e64000021f000 */
[----:B-1----:R-:W-:Y:S01]  /*0e30*/  IADD3 R0, RZ, -R3, RZ ;  /* 0x80000003ff007210 */ /* 0x002fe20007ffe0ff */
[----:B------:R-:W-:-:S04]  /*0e40*/  IMAD.MOV.U32 R2, RZ, RZ, RZ ;  /* 0x000000ffff027224 */ /* 0x000fc800078e00ff */
[----:B------:R-:W-:Y:S01]  /*0e50*/  IMAD.MOV.U32 R7, RZ, RZ, R0 ;  /* 0x000000ffff077224 */ /* 0x000fe200078e0000 */
[----:B------:R-:W-:-:S03]  /*0e60*/  IABS R0, R8 ;  /* 0x0000000800007213 */ /* 0x000fc60000000000 */
[----:B------:R-:W-:Y:S02]  /*0e70*/  IMAD R7, R7, R5, RZ ;  /* 0x0000000507077224 */ /* 0x000fe400078e02ff */
        /* <DEDUP_REMOVED lines=19> */
.L_x_1826:
[----:B------:R-:W-:Y:S05]  /*0fb0*/  BSYNC B0 ;  /* 0x0000000000007941 */ /* 0x000fea0003800000 */
.L_x_1824:
[----:B------:R-:W-:-:S04]  /*0fc0*/  LOP3.LUT R0, RZ, R0, RZ, 0x33, !PT ;  /* 0x00000000ff007212 */ /* 0x000fc800078e33ff */
[----:B------:R-:W-:-:S05]  /*0fd0*/  IADD3 R0, R0, R14, RZ ;  /* 0x0000000e00007210 */ /* 0x000fca0007ffe0ff */
[----:B------:R1:W-:Y:S01]  /*0fe0*/  STL [R1+0xbc], R0 ;  /* 0x0000bc0001007387 */ /* 0x0003e20000100800 */
[----:B------:R-:W-:Y:S05]  /*0ff0*/  BRA `(.L_x_1827) ;  /* 0x0000004000007947 */ /* 0x000fea0003800000 */
.L_x_1815:
[----:B------:R-:W-:Y:S01]  /*1000*/  MOV R0, UR5 ;  /* 0x0000000500007c02 */ /* 0x000fe20008000f00 */
[----:B------:R1:W-:Y:S01]  /*1010*/  STL [R1+0xbc], RZ ;  /* 0x0000bcff01007387 */ /* 0x0003e20000100800 */
[----:B------:R-:W-:-:S03]  /*1020*/  MOV R242, RZ ;  /* 0x000000ff00f27202 */ /* 0x000fc60000000f00 */
[----:B------:R1:W-:Y:S04]  /*1030*/  STL [R1+0xa4], R0 ;  /* 0x0000a40001007387 */ /* 0x0003e80000100800 */
.L_x_1827:
[----:B------:R-:W2:Y:S04]  /*1040*/  LDL R2, [R1+0xa4] ;  /* 0x0000a40001027983 */ /* 0x000ea80000100800 */
[----:B-1----:R-:W3:Y:S01]  /*1050*/  LDL R0, [R1+0xbc] ;  /* 0x0000bc0001007983 */ /* 0x002ee20000100800 */
[----:B------:R-:W-:Y:S01]  /*1060*/  ISETP.NE.AND P0, PT, R15, RZ, PT ;  /* 0x000000ff0f00720c */ /* 0x000fe20003f05270 */
[----:B------:R-:W-:Y:S01]  /*1070*/  IMAD.MOV.U32 R6, RZ, RZ, R242 ;  /* 0x000000ffff067224 */ /* 0x000fe200078e00f2 */
[----:B------:R-:W-:Y:S01]  /*1080*/  MOV R7, R243 ;  /* 0x000000f300077202 */ /* 0x000fe20000000f00 */
[----:B------:R-:W-:Y:S10]  /*1090*/  WARPSYNC 0xffffffff ;  /* 0xffffffff00007948 */ /* 0x000ff40003800000 */
[----:B--2---:R-:W-:Y:S01]  /*10a0*/  @!P0 IMAD.MOV.U32 R240, RZ, RZ, R2 ;  /* 0x000000fffff08224 */ /* 0x004fe200078e0002 */
[----:B---3--:R-:W-:-:S03]  /*10b0*/  MOV R5, R0 ;  /* 0x0000000000057202 */ /* 0x008fc60000000f00 */
[----:B------:R-:W-:-:S05]  /*10c0*/  IMAD.MOV.U32 R4, RZ, RZ, R240 ;  /* 0x000000ffff047224 */ /* 0x000fca00078e00f0 */
[----:B------:R1:W-:Y:S04]  /*10d0*/  @!P0 STS.128 [0x20080], R4 ;  /* 0x02008004ff008388 */ /* 0x0003e80000000c00 */
[----:B------:R-:W-:Y:S06]  /*10e0*/  BAR.ARV 0x5, 0x100 ;  /* 0x0144000000007b1d */ /* 0x000fec0000002000 */
.L_x_1813:
[----:B---3--:R-:W-:-:S13]  /*10f0*/  ISETP.GE.AND P0, PT, R243, c[0x0][0x53c], PT ;  /* 0x00014f00f3007a0c */ /* 0x008fda0003f06270 */
[----:B------:R-:W-:Y:S05]  /*1100*/  @P0 EXIT ;  /* 0x000000000000094d */ /* 0x000fea0003800000 */
[----:B------:R-:W3:Y:S01]  /*1110*/  S2R R18, SR_TID.X ;  /* 0x0000000000127919 */ /* 0x000ee20000002100 */
[----:B------:R-:W-:Y:S01]  /*1120*/  IMAD.MOV.U32 R199, RZ, RZ, 0x20 ;  /* 0x00000020ffc77424 */ /* 0x000fe200078e00ff */
[----:B------:R-:W-:Y:S01]  /*1130*/  ULDC UR9, c[0x0][0x20] ;  /* 0x0000080000097ab9 */ /* 0x000fe20000000800 */
[----:B------:R-:W-:Y:S01]  /*1140*/  IMAD.MOV.U32 R200, RZ, RZ, 0x40 ;  /* 0x00000040ffc87424 */ /* 0x000fe200078e00ff */
[----:B------:R-:W-:Y:S02]  /*1150*/  UIADD3 UR9, UP0, UR4, UR9, URZ ;  /* 0x0000000904097290 */ /* 0x000fe4000ff1e03f */
[----:B------:R-:W-:Y:S02]  /*1160*/  ULDC UR8, c[0x0][0x24] ;  /* 0x0000090000087ab9 */ /* 0x000fe40000000800 */
[----:B------:R-:W-:Y:S01]  /*1170*/  UIADD3.X UR8, URZ, UR8, URZ, UP0, !UPT ;  /* 0x000000083f087290 */ /* 0x000fe200087fe43f */
[----:B---3--:R-:W-:-:S04]  /*1180*/  SHF.R.S32.HI R11, RZ, 0x1f, R18 ;  /* 0x0000001fff0b7819 */ /* 0x008fc80000011412 */
[CC--:B------:R-:W-:Y:S02]  /*1190*/  LEA.HI R3, R11.reuse, R18.reuse, RZ, 0x4 ;  /* 0x000000120b037211 */ /* 0x0c0fe400078f20ff */
[----:B-1----:R-:W-:Y:S02]  /*11a0*/  LEA.HI R6, R11, R18, RZ, 0x2 ;  /* 0x000000120b067211 */ /* 0x002fe400078f10ff */
[C---:B--2---:R-:W-:Y:S02]  /*11b0*/  LOP3.LUT R0, R3.reuse, 0xfffffff0, RZ, 0xc0, !PT ;  /* 0xfffffff003007812 */ /* 0x044fe400078ec0ff */
[----:B------:R-:W-:Y:S02]  /*11c0*/  SHF.R.S32.HI R2, RZ, 0x4, R3 ;  /* 0x00000004ff027819 */ /* 0x000fe40000011403 */
[----:B------:R-:W-:Y:S01]  /*11d0*/  SHF.R.S32.HI R7, RZ, 0x2, R6 ;  /* 0x00000002ff077819 */ /* 0x000fe20000011406 */
[----:B------:R-:W-:Y:S01]  /*11e0*/  IMAD.IADD R0, R18, 0x1, -R0 ;  /* 0x0000000112007824 */ /* 0x000fe200078e0a00 */
[----:B------:R-:W-:-:S02]  /*11f0*/  LEA.HI R3, R3, R2, RZ, 0x1 ;  /* 0x0000000203037211 */ /* 0x000fc400078f08ff */
[----:B------:R-:W-:Y:S02]  /*1200*/  SHF.R.S32.HI R4, RZ, 0x1f, R6 ;  /* 0x0000001fff047819 */ /* 0x000fe40000011406 */
[----:B------:R-:W-:Y:S02]  /*1210*/  SHF.R.S32.HI R5, RZ, 0x1f, R0 ;  /* 0x0000001fff057819 */ /* 0x000fe40000011400 */
[----:B------:R-:W-:Y:S02]  /*1220*/  LOP3.LUT R3, R3, 0xfffffffe, RZ, 0xc0, !PT ;  /* 0xfffffffe03037812 */ /* 0x000fe400078ec0ff */
[----:B------:R-:W-:Y:S02]  /*1230*/  LEA.HI R4, R4, R7, RZ, 0x3 ;  /* 0x0000000704047211 */ /* 0x000fe400078f18ff */
[----:B------:R-:W-:Y:S01]  /*1240*/  LEA.HI R146, R5, R0, RZ, 0x3 ;  /* 0x0000000005927211 */ /* 0x000fe200078f18ff */
[----:B------:R-:W-:Y:S01]  /*1250*/  IMAD.IADD R145, R2, 0x1, -R3 ;  /* 0x0000000102917824 */ /* 0x000fe200078e0a03 */
[----:B------:R-:W-:-:S02]  /*1260*/  LEA.HI R232, R11, R18, RZ, 0x3 ;  /* 0x000000120be87211 */ /* 0x000fc400078f18ff */
[----:B------:R-:W-:Y:S02]  /*1270*/  LOP3.LUT R3, R4, 0xfffffff8, RZ, 0xc0, !PT ;  /* 0xfffffff804037812 */ /* 0x000fe400078ec0ff */
[C---:B------:R-:W-:Y:S01]  /*1280*/  LOP3.LUT R2, R146.reuse, 0xfffffff8, RZ, 0xc0, !PT ;  /* 0xfffffff892027812 */ /* 0x040fe200078ec0ff */
[----:B------:R-:W-:Y:S01]  /*1290*/  IMAD.SHL.U32 R146, R146, 0x40, RZ ;  /* 0x0000004092927824 */ /* 0x000fe200078e00ff */
[----:B------:R-:W-:Y:S01]  /*12a0*/  LOP3.LUT R4, R232, 0xfffffff8, RZ, 0xc0, !PT ;  /* 0xfffffff8e8047812 */ /* 0x000fe200078ec0ff */
[----:B------:R-:W-:Y:S01]  /*12b0*/  IMAD.IADD R5, R7, 0x1, -R3 ;  /* 0x0000000107057824 */ /* 0x000fe200078e0a03 */
[----:B------:R-:W-:Y:S01]  /*12c0*/  LEA.HI R9, R11, R18, RZ, 0x5 ;  /* 0x000000120b097211 */ /* 0x000fe200078f28ff */
[----:B------:R-:W-:Y:S01]  /*12d0*/  IMAD.IADD R8, R0, 0x1, -R2 ;  /* 0x0000000100087824 */ /* 0x000fe200078e0a02 */
[----:B------:R-:W-:Y:S01]  /*12e0*/  LOP3.LUT R2, R6, 0xfffffffc, RZ, 0xc0, !PT ;  /* 0xfffffffc06027812 */ /* 0x000fe200078ec0ff */
[----:B------:R-:W-:Y:S01]  /*12f0*/  IMAD.IADD R17, R18, 0x1, -R4 ;  /* 0x0000000112117824 */ /* 0x000fe200078e0a04 */
[----:B------:R-:W-:-:S02]  /*1300*/  SHF.R.S32.HI R3, RZ, 0x5, R9 ;  /* 0x00000005ff037819 */ /* 0x000fc40000011409 */
[----:B------:R-:W-:Y:S01]  /*1310*/  SHF.R.S32.HI R0, RZ, 0x1f, R9 ;  /* 0x0000001fff007819 */ /* 0x000fe20000011409 */
[----:B------:R-:W-:Y:S01]  /*1320*/  IMAD.SHL.U32 R7, R17, 0x40, RZ ;  /* 0x0000004011077824 */ /* 0x000fe200078e00ff */
[----:B------:R-:W-:Y:S01]  /*1330*/  LOP3.LUT R6, R9, 0xffffffe0, RZ, 0xc0, !PT ;  /* 0xffffffe009067812 */ /* 0x000fe200078ec0ff */
[----:B------:R-:W-:Y:S01]  /*1340*/  IMAD.SHL.U32 R198, R3, 0x400, RZ ;  /* 0x0000040003c67824 */ /* 0x000fe200078e00ff */
[----:B------:R-:W-:Y:S01]  /*1350*/  LEA.HI R4, R0, R3, RZ, 0x3 ;  /* 0x0000000300047211 */ /* 0x000fe200078f18ff */
[C---:B------:R-:W-:Y:S01]  /*1360*/  IMAD.IADD R0, R18.reuse, 0x1, -R2 ;  /* 0x0000000112007824 */ /* 0x040fe200078e0a02 */
[----:B------:R-:W-:Y:S01]  /*1370*/  LOP3.LUT R2, R7, 0x1c0, RZ, 0xc0, !PT ;  /* 0x000001c007027812 */ /* 0x000fe200078ec0ff */
[----:B------:R-:W-:Y:S01]  /*1380*/  IMAD.IADD R16, R18, 0x1, -R6 ;  /* 0x0000000112107824 */ /* 0x000fe200078e0a06 */
[----:B------:R-:W-:Y:S01]  /*1390*/  LOP3.LUT R6, R4, 0xffffff8, RZ, 0xc0, !PT ;  /* 0x0ffffff804067812 */ /* 0x000fe200078ec0ff */
[C---:B------:R-:W-:Y:S01]  /*13a0*/  IMAD.SHL.U32 R140, R17.reuse, 0x8, RZ ;  /* 0x00000008118c7824 */ /* 0x040fe200078e00ff */
[----:B------:R-:W-:Y:S01]  /*13b0*/  LEA.HI R4, R0, R0, RZ, 0x1 ;  /* 0x0000000000047211 */ /* 0x000fe200078f08ff */
[----:B------:R-:W-:Y:S01]  /*13c0*/  IMAD.SHL.U32 R142, R17, 0x4, RZ ;  /* 0x00000004118e7824 */ /* 0x000fe200078e00ff */
[----:B------:R-:W-:Y:S01]  /*13d0*/  LOP3.LUT R7, R2, 0x8, R232, 0xf8, !PT ;  /* 0x0000000802077812 */ /* 0x000fe200078ef8e8 */
[----:B------:R-:W-:Y:S01]  /*13e0*/  IMAD.IADD R9, R3, 0x1, -R6 ;  /* 0x0000000103097824 */ /* 0x000fe200078e0a06 */
[----:B------:R-:W-:Y:S01]  /*13f0*/  LOP3.LUT R4, R4, 0x1ffffffe, RZ, 0xc0, !PT ;  /* 0x1ffffffe04047812 */ /* 0x000fe200078ec0ff */
[----:B------:R-:W-:Y:S01]  /*1400*/  IMAD R6, R0, 0x2, R198 ;  /* 0x0000000200067824 */ /* 0x000fe200078e02c6 */
[----:B------:R-:W-:-:S02]  /*1410*/  SHF.R.U32.HI R2, RZ, 0x3, R2 ;  /* 0x00000003ff027819 */ /* 0x000fc40000011602 */
[----:B------:R-:W-:Y:S01]  /*1420*/  LOP3.LUT P3, RZ, R5, 0x2, RZ, 0xc0, !PT ;  /* 0x0000000205ff7812 */ /* 0x000fe2000786c0ff */
[----:B------:R-:W-:Y:S01]  /*1430*/  IMAD.IADD R12, R0, 0x1, -R4 ;  /* 0x00000001000c7824 */ /* 0x000fe200078e0a04 */
[----:B------:R-:W-:Y:S01]  /*1440*/  LOP3.LUT R7, R7, R2, RZ, 0x3c, !PT ;  /* 0x0000000207077212 */ /* 0x000fe200078e3cff */
[C---:B------:R-:W-:Y:S01]  /*1450*/  IMAD.SHL.U32 R0, R5.reuse, 0x40, RZ ;  /* 0x0000004005007824 */ /* 0x040fe200078e00ff */
[----:B------:R-:W-:Y:S02]  /*1460*/  SHF.R.S32.HI R2, RZ, 0x1f, R16 ;  /* 0x0000001fff027819 */ /* 0x000fe40000011410 */
[C---:B------:R-:W-:Y:S02]  /*1470*/  LOP3.LUT P0, RZ, R5.reuse, 0x4, RZ, 0xc0, !PT ;  /* 0x0000000405ff7812 */ /* 0x040fe4000780c0ff */
[----:B------:R-:W-:Y:S02]  /*1480*/  LEA.HI R10, R2, R16, RZ, 0x2 ;  /* 0x00000010020a7211 */ /* 0x000fe400078f10ff */
[----:B------:R-:W-:Y:S01]  /*1490*/  LOP3.LUT R2, R0, 0x1c0, RZ, 0xc0, !PT ;  /* 0x000001c000027812 */ /* 0x000fe200078ec0ff */
[----:B------:R-:W-:Y:S01]  /*14a0*/  IMAD.SHL.U32 R0, R8, 0x40, RZ ;  /* 0x0000004008007824 */ /* 0x000fe200078e00ff */
[----:B------:R-:W-:Y:S01]  /*14b0*/  LOP3.LUT R3, R5, 0x1, RZ, 0xc0, !PT ;  /* 0x0000000105037812 */ /* 0x000fe200078ec0ff */
[C---:B------:R-:W-:Y:S01]  /*14c0*/  IMAD.SHL.U32 R5, R145.reuse, 0x8, RZ ;  /* 0x0000000891057824 */ /* 0x040fe200078e00ff */
[----:B------:R-:W-:Y:S01]  /*14d0*/  LEA.HI R2, R2, R2, RZ, 0x1d ;  /* 0x0000000202027211 */ /* 0x000fe200078fe8ff */
[----:B------:R-:W-:Y:S01]  /*14e0*/  IMAD R145, R145, 0x200, R7 ;  /* 0x0000020091917824 */ /* 0x000fe200078e0207 */
[----:B------:R-:W-:-:S02]  /*14f0*/  LOP3.LUT R0, R0, 0x1c0, RZ, 0xc0, !PT ;  /* 0x000001c000007812 */ /* 0x000fc400078ec0ff */
[----:B------:R-:W-:Y:S01]  /*1500*/  ISETP.NE.U32.AND P4, PT, R3, 0x1, PT ;  /* 0x000000010300780c */ /* 0x000fe20003f85070 */
[----:B------:R-:W-:Y:S01]  /*1510*/  IMAD.IADD R3, R6, 0x1, R2 ;  /* 0x0000000106037824 */ /* 0x000fe200078e0202 */
[----:B------:R-:W-:Y:S02]  /*1520*/  LOP3.LUT R2, R0, 0x8, R5, 0xf8, !PT ;  /* 0x0000000800027812 */ /* 0x000fe400078ef805 */
[----:B------:R-:W-:Y:S01]  /*1530*/  SHF.R.U32.HI R0, RZ, 0x3, R0 ;  /* 0x00000003ff007819 */ /* 0x000fe20000011600 */
[----:B------:R-:W-:Y:S01]  /*1540*/  IMAD.SHL.U32 R14, R3, 0x2, RZ ;  /* 0x00000002030e7824 */ /* 0x000fe200078e00ff */
[----:B------:R-:W-:Y:S02]  /*1550*/  SHF.R.S32.HI R232, RZ, 0x3, R232 ;  /* 0x00000003ffe87819 */ /* 0x000fe400000114e8 */
[----:B------:R-:W-:Y:S02]  /*1560*/  LOP3.LUT R0, R2, R0, RZ, 0x3c, !PT ;  /* 0x0000000002007212 */ /* 0x000fe400078e3cff */
[----:B------:R-:W-:Y:S01]  /*1570*/  IADD3 R2, R14, 0x80, RZ ;  /* 0x000000800e027810 */ /* 0x000fe20007ffe0ff */
[----:B------:R-:W-:Y:S01]  /*1580*/  STL [R1+0x84], R14 ;  /* 0x0000840e01007387 */ /* 0x000fe20000100800 */
[----:B------:R-:W-:Y:S01]  /*1590*/  LOP3.LUT R146, R0, 0xfffffe00, R146, 0xf8, !PT ;  /* 0xfffffe0000927812 */ /* 0x000fe200078ef892 */
[C---:B------:R-:W-:Y:S01]  /*15a0*/  IMAD.SHL.U32 R0, R232.reuse, 0x40, RZ ;  /* 0x00000040e8007824 */ /* 0x040fe200078e00ff */
[----:B------:R-:W-:-:S02]  /*15b0*/  IADD3 R3, R232, 0x20, RZ ;  /* 0x00000020e8037810 */ /* 0x000fc40007ffe0ff */
[----:B------:R-:W-:Y:S01]  /*15c0*/  IADD3 R13, R14, 0x70, RZ ;  /* 0x000000700e0d7810 */ /* 0x000fe20007ffe0ff */
[----:B------:R-:W-:Y:S01]  /*15d0*/  IMAD.IADD R198, R198, 0x1, R146 ;  /* 0x00000001c6c67824 */ /* 0x000fe200078e0292 */
[----:B------:R-:W-:Y:S02]  /*15e0*/  @P4 IADD3 R13, R2, 0x10, RZ ;  /* 0x00000010020d4810 */ /* 0x000fe40007ffe0ff */
[----:B------:R-:W-:Y:S02]  /*15f0*/  SHF.R.S32.HI R4, RZ, 0x2, R10 ;  /* 0x00000002ff047819 */ /* 0x000fe4000001140a */
[----:B------:R-:W-:Y:S01]  /*1600*/  LOP3.LUT R2, R0, 0x1c0, RZ, 0xc0, !PT ;  /* 0x000001c000027812 */ /* 0x000fe200078ec0ff */
[----:B------:R-:W-:Y:S01]  /*1610*/  IMAD.SHL.U32 R0, R3, 0x40, RZ ;  /* 0x0000004003007824 */ /* 0x000fe200078e00ff */
[----:B------:R-:W-:Y:S01]  /*1620*/  LEA.HI R6, R11, R18, RZ, 0x6 ;  /* 0x000000120b067211 */ /* 0x000fe200078f30ff */
[----:B------:R-:W-:Y:S01]  /*1630*/  IMAD R15, R9, 0x10, R4 ;  /* 0x00000010090f7824 */ /* 0x000fe200078e0204 */
[----:B------:R-:W-:Y:S01]  /*1640*/  SHF.R.S32.HI R11, RZ, 0x1f, R3 ;  /* 0x0000001fff0b7819 */ /* 0x000fe20000011403 */
[----:B------:R-:W-:Y:S01]  /*1650*/  STL [R1+0x88], R13 ;  /* 0x0000880d01007387 */ /* 0x000fe20000100800 */
[----:B------:R-:W-:Y:S01]  /*1660*/  IADD3 R235, R140, 0x80, RZ ;  /* 0x000000808ceb7810 */ /* 0x000fe20007ffe0ff */
[----:B------:R-:W-:Y:S01]  /*1670*/  IMAD.SHL.U32 R6, R6, 0x8, RZ ;  /* 0x0000000806067824 */ /* 0x000fe200078e00ff */
[----:B------:R-:W-:Y:S01]  /*1680*/  SHF.R.S32.HI R4, RZ, 0x1f, R232 ;  /* 0x0000001fff047819 */ /* 0x000fe200000114e8 */
[----:B------:R-:W-:Y:S01]  /*1690*/  STL [R1+0x1b0], R15 ;  /* 0x0001b00f01007387 */ /* 0x000fe20000100800 */
[----:B------:R-:W-:-:S02]  /*16a0*/  LEA.HI R11, R11, R3, RZ, 0x3 ;  /* 0x000000030b0b7211 */ /* 0x000fc400078f18ff */
[----:B------:R-:W-:Y:S02]  /*16b0*/  LOP3.LUT R252, R0, 0x1c0, RZ, 0xc0, !PT ;  /* 0x000001c000fc7812 */ /* 0x000fe400078ec0ff */
[----:B------:R-:W-:Y:S01]  /*16c0*/  LOP3.LUT R0, R2, 0x38, R140, 0xf8, !PT ;  /* 0x0000003802007812 */ /* 0x000fe200078ef88c */
[----:B------:R-:W-:Y:S01]  /*16d0*/  IMAD.SHL.U32 R11, R11, 0x40, RZ ;  /* 0x000000400b0b7824 */ /* 0x000fe200078e00ff */
[----:B------:R-:W-:Y:S02]  /*16e0*/  SHF.R.U32.HI R3, RZ, 0x3, R2 ;  /* 0x00000003ff037819 */ /* 0x000fe40000011602 */
[----:B------:R-:W-:Y:S02]  /*16f0*/  SHF.R.S32.HI R4, RZ, 0x1f, R235 ;  /* 0x0000001fff047819 */ /* 0x000fe400000114eb */
[----:B------:R-:W-:Y:S02]  /*1700*/  LOP3.LUT R2, R10, 0x7ffffffc, RZ, 0xc0, !PT ;  /* 0x7ffffffc0a027812 */ /* 0x000fe400078ec0ff */
[C---:B------:R-:W-:Y:S01]  /*1710*/  IADD3 R236, R140.reuse, 0xc0, RZ ;  /* 0x000000c08cec7810 */ /* 0x040fe20007ffe0ff */
[----:B------:R1:W-:Y:S01]  /*1720*/  STL [R1+0x80], R4 ;  /* 0x0000800401007387 */ /* 0x0003e20000100800 */
[----:B------:R-:W-:-:S02]  /*1730*/  IADD3 R144, R140, 0x40, RZ ;  /* 0x000000408c907810 */ /* 0x000fc40007ffe0ff */
[----:B------:R-:W-:Y:S02]  /*1740*/  LOP3.LUT R5, R0, R3, RZ, 0x3c, !PT ;  /* 0x0000000300057212 */ /* 0x000fe400078e3cff */
[----:B------:R-:W-:Y:S02]  /*1750*/  SHF.R.S32.HI R3, RZ, 0x1f, R236 ;  /* 0x0000001fff037819 */ /* 0x000fe400000114ec */
[----:B------:R-:W-:Y:S01]  /*1760*/  SHF.R.S32.HI R0, RZ, 0x1f, R144 ;  /* 0x0000001fff007819 */ /* 0x000fe20000011490 */
[----:B------:R2:W-:Y:S01]  /*1770*/  STL [R1+0x1ac], R5 ;  /* 0x0001ac0501007387 */ /* 0x0005e20000100800 */
[----:B------:R-:W-:Y:S02]  /*1780*/  LOP3.LUT R6, R6, 0xfffffe00, RZ, 0xc0, !PT ;  /* 0xfffffe0006067812 */ /* 0x000fe400078ec0ff */
[----:B------:R-:W-:Y:S01]  /*1790*/  R2P PR, R8, 0x6 ;  /* 0x0000000608007804 */ /* 0x000fe20000000000 */
[----:B------:R3:W-:Y:S01]  /*17a0*/  STL [R1+0x7c], R3 ;  /* 0x00007c0301007387 */ /* 0x0007e20000100800 */
[----:B------:R-:W-:-:S02]  /*17b0*/  LOP3.LUT R223, R5, R6, RZ, 0xfc, !PT ;  /* 0x0000000605df7212 */ /* 0x000fc400078efcff */
[----:B------:R-:W-:Y:S02]  /*17c0*/  LEA R146, R146, 0x4080, 0x1 ;  /* 0x0000408092927811 */ /* 0x000fe400078e08ff */
[----:B------:R-:W-:Y:S01]  /*17d0*/  LEA R198, R198, 0x10080, 0x1 ;  /* 0x00010080c6c67811 */ /* 0x000fe200078e08ff */
[----:B------:R-:W-:Y:S01]  /*17e0*/  IMAD.SHL.U32 R223, R223, 0x2, RZ ;  /* 0x00000002dfdf7824 */ /* 0x000fe200078e00ff */
[----:B------:R-:W-:Y:S02]  /*17f0*/  SHF.R.S32.HI R141, RZ, 0x1f, R140 ;  /* 0x0000001fff8d7819 */ /* 0x000fe4000001148c */
[----:B------:R-:W-:Y:S02]  /*1800*/  LOP3.LUT R11, R11, 0xfffffe00, RZ, 0xc0, !PT ;  /* 0xfffffe000b0b7812 */ /* 0x000fe400078ec0ff */
[----:B------:R-:W-:Y:S01]  /*1810*/  LEA R145, R145, 0xa080, 0x1 ;  /* 0x0000a08091917811 */ /* 0x000fe200078e08ff */
[----:B-1----:R-:W-:Y:S01]  /*1820*/  IMAD.IADD R4, R16, 0x1, -R2 ;  /* 0x0000000110047824 */ /* 0x002fe200078e0a02 */
[----:B------:R-:W-:-:S02]  /*1830*/  SEL R2, R199, 0xffffffe0, !P3 ;  /* 0xffffffe0c7027807 */ /* 0x000fc40005800000 */
[----:B------:R-:W-:Y:S01]  /*1840*/  SEL R199, R199, 0xffffffe0, !P1 ;  /* 0xffffffe0c7c77807 */ /* 0x000fe20004800000 */
[----:B------:R-:W-:Y:S02]  /*1850*/  IMAD.SHL.U32 R4, R4, 0x2, RZ ;  /* 0x0000000204047824 */ /* 0x000fe400078e00ff */
[----:B--2---:R-:W-:-:S03]  /*1860*/  IMAD R5, R12, 0x8, R15 ;  /* 0x000000080c057824 */ /* 0x004fc600078e020f */
[C---:B------:R-:W-:Y:S01]  /*1870*/  IADD3 R37, R4.reuse, 0x8, RZ ;  /* 0x0000000804257810 */ /* 0x040fe20007ffe0ff */
[----:B------:R-:W-:Y:S01]  /*1880*/  STL [R1+0x12c], R4 ;  /* 0x00012c0401007387 */ /* 0x000fe20000100800 */
[C---:B------:R-:W-:Y:S01]  /*1890*/  IADD3 R36, R4.reuse, 0x10, RZ ;  /* 0x0000001004247810 */ /* 0x040fe20007ffe0ff */
[----:B------:R-:W-:Y:S01]  /*18a0*/  IMAD.IADD R147, R199, 0x1, R146 ;  /* 0x00000001c7937824 */ /* 0x000fe200078e0292 */
[C---:B------:R-:W-:Y:S01]  /*18b0*/  IADD3 R35, R4.reuse, 0x18, RZ ;  /* 0x0000001804237810 */ /* 0x040fe20007ffe0ff */
[----:B------:R1:W-:Y:S01]  /*18c0*/  STL [R1+0x128], R37 ;  /* 0x0001282501007387 */ /* 0x0003e20000100800 */
[----:B------:R-:W-:Y:S01]  /*18d0*/  IADD3 R34, R4, 0x20, RZ ;  /* 0x0000002004227810 */ /* 0x000fe20007ffe0ff */
[----:B------:R-:W-:Y:S01]  /*18e0*/  IMAD.IADD R199, R198, 0x1, R199 ;  /* 0x00000001c6c77824 */ /* 0x000fe200078e02c7 */
[C---:B------:R-:W-:Y:S01]  /*18f0*/  IADD3 R33, R4.reuse, 0x28, RZ ;  /* 0x0000002804217810 */ /* 0x040fe20007ffe0ff */
[----:B------:R2:W-:Y:S01]  /*1900*/  STL [R1+0x124], R36 ;  /* 0x0001242401007387 */ /* 0x0005e20000100800 */
[----:B------:R-:W-:-:S02]  /*1910*/  IADD3 R32, R4, 0x30, RZ ;  /* 0x0000003004207810 */ /* 0x000fc40007ffe0ff */
[----:B------:R-:W-:Y:S01]  /*1920*/  SHF.R.S32.HI R38, RZ, 0x1f, R37 ;  /* 0x0000001fff267819 */ /* 0x000fe20000011425 */
[----:B------:R4:W-:Y:S01]  /*1930*/  STL [R1+0x120], R35 ;  /* 0x0001202301007387 */ /* 0x0009e20000100800 */
[C---:B------:R-:W-:Y:S02]  /*1940*/  IADD3 R31, R4.reuse, 0x38, RZ ;  /* 0x00000038041f7810 */ /* 0x040fe40007ffe0ff */
[C---:B------:R-:W-:Y:S01]  /*1950*/  IADD3 R30, R4.reuse, 0x40, RZ ;  /* 0x00000040041e7810 */ /* 0x040fe20007ffe0ff */
[----:B------:R5:W-:Y:S01]  /*1960*/  STL [R1+0xb8], R34 ;  /* 0x0000b82201007387 */ /* 0x000be20000100800 */
[C---:B------:R-:W-:Y:S02]  /*1970*/  IADD3 R29, R4.reuse, 0x48, RZ ;  /* 0x00000048041d7810 */ /* 0x040fe40007ffe0ff */
[C---:B------:R-:W-:Y:S01]  /*1980*/  IADD3 R28, R4.reuse, 0x50, RZ ;  /* 0x00000050041c7810 */ /* 0x040fe20007ffe0ff */
[----:B------:R5:W-:Y:S01]  /*1990*/  STL [R1+0xb4], R33 ;  /* 0x0000b42101007387 */ /* 0x000be20000100800 */
[----:B------:R-:W-:-:S02]  /*19a0*/  IADD3 R27, R4, 0x58, RZ ;  /* 0x00000058041b7810 */ /* 0x000fc40007ffe0ff */
[----:B------:R-:W-:Y:S01]  /*19b0*/  IADD3 R26, R4, 0x60, RZ ;  /* 0x00000060041a7810 */ /* 0x000fe20007ffe0ff */
[----:B------:R5:W-:Y:S01]  /*19c0*/  STL [R1+0x11c], R32 ;  /* 0x00011c2001007387 */ /* 0x000be20000100800 */
[----:B---3--:R-:W-:Y:S02]  /*19d0*/  LEA.HI R3, R0, R144, RZ, 0x3 ;  /* 0x0000009000037211 */ /* 0x008fe400078f18ff */
[C---:B------:R-:W-:Y:S01]  /*19e0*/  IADD3 R25, R4.reuse, 0x68, RZ ;  /* 0x0000006804197810 */ /* 0x040fe20007ffe0ff */
[----:B------:R3:W-:Y:S01]  /*19f0*/  STL [R1+0x118], R31 ;  /* 0x0001181f01007387 */ /* 0x0007e20000100800 */
[----:B-1----:R-:W-:Y:S02]  /*1a00*/  SHF.R.S32.HI R37, RZ, 0x1f, R36 ;  /* 0x0000001fff257819 */ /* 0x002fe40000011424 */
[----:B------:R-:W-:Y:S01]  /*1a10*/  IADD3 R24, R4, 0x70, RZ ;  /* 0x0000007004187810 */ /* 0x000fe20007ffe0ff */
[----:B------:R1:W-:Y:S01]  /*1a20*/  STL [R1+0x114], R30 ;  /* 0x0001141e01007387 */ /* 0x0003e20000100800 */
[----:B--2---:R-:W-:-:S02]  /*1a30*/  SHF.R.S32.HI R36, RZ, 0x1f, R35 ;  /* 0x0000001fff247819 */ /* 0x004fc40000011423 */
[C---:B------:R-:W-:Y:S01]  /*1a40*/  IADD3 R23, R4.reuse, 0x78, RZ ;  /* 0x0000007804177810 */ /* 0x040fe20007ffe0ff */
[----:B------:R2:W-:Y:S01]  /*1a50*/  STL [R1+0x110], R29 ;  /* 0x0001101d01007387 */ /* 0x0005e20000100800 */
[----:B----4-:R-:W-:Y:S02]  /*1a60*/  SHF.R.S32.HI R35, RZ, 0x1f, R34 ;  /* 0x0000001fff237819 */ /* 0x010fe40000011422 */
[----:B------:R-:W-:Y:S01]  /*1a70*/  IADD3 R22, R4, 0x80, RZ ;  /* 0x0000008004167810 */ /* 0x000fe20007ffe0ff */
[----:B------:R4:W-:Y:S01]  /*1a80*/  STL [R1+0x10c], R28 ;  /* 0x00010c1c01007387 */ /* 0x0009e20000100800 */
[----:B-----5:R-:W-:Y:S02]  /*1a90*/  SHF.R.S32.HI R34, RZ, 0x1f, R33 ;  /* 0x0000001fff227819 */ /* 0x020fe40000011421 */
[----:B------:R-:W-:Y:S01]  /*1aa0*/  LOP3.LUT R3, R3, 0xfffffff8, RZ, 0xc0, !PT ;  /* 0xfffffff803037812 */ /* 0x000fe200078ec0ff */
[----:B------:R5:W-:Y:S01]  /*1ab0*/  STL [R1+0xb0], R27 ;  /* 0x0000b01b01007387 */ /* 0x000be20000100800 */
[----:B------:R-:W-:-:S02]  /*1ac0*/  SHF.R.S32.HI R33, RZ, 0x1f, R32 ;  /* 0x0000001fff217819 */ /* 0x000fc40000011420 */
[C---:B------:R-:W-:Y:S01]  /*1ad0*/  IADD3 R21, R4.reuse, 0x88, RZ ;  /* 0x0000008804157810 */ /* 0x040fe20007ffe0ff */
[----:B------:R5:W-:Y:S01]  /*1ae0*/  STL [R1+0x108], R26 ;  /* 0x0001081a01007387 */ /* 0x000be20000100800 */
[----:B------:R-:W-:Y:S02]  /*1af0*/  SHF.R.S32.HI R32, RZ, 0x1f, R31 ;  /* 0x0000001fff207819 */ /* 0x000fe4000001141f */
[C---:B------:R-:W-:Y:S01]  /*1b00*/  IADD3 R20, R4.reuse, 0x90, RZ ;  /* 0x0000009004147810 */ /* 0x040fe20007ffe0ff */
[----:B------:R5:W-:Y:S01]  /*1b10*/  STL [R1+0x104], R25 ;  /* 0x0001041901007387 */ /* 0x000be20000100800 */
[----:B---3--:R-:W-:Y:S02]  /*1b20*/  SHF.R.S32.HI R31, RZ, 0x1f, R30 ;  /* 0x0000001fff1f7819 */ /* 0x008fe4000001141e */
[----:B------:R-:W-:Y:S01]  /*1b30*/  IADD3 R19, R4, 0x98, RZ ;  /* 0x0000009804137810 */ /* 0x000fe20007ffe0ff */
[----:B------:R3:W-:Y:S01]  /*1b40*/  STL [R1+0x100], R24 ;  /* 0x0001001801007387 */ /* 0x0007e20000100800 */
[----:B-1----:R-:W-:-:S02]  /*1b50*/  SHF.R.S32.HI R30, RZ, 0x1f, R29 ;  /* 0x0000001fff1e7819 */ /* 0x002fc4000001141d */
[C---:B------:R-:W-:Y:S01]  /*1b60*/  IADD3 R18, R4.reuse, 0xa0, RZ ;  /* 0x000000a004127810 */ /* 0x040fe20007ffe0ff */
[----:B------:R1:W-:Y:S01]  /*1b70*/  STL [R1+0xfc], R23 ;  /* 0x0000fc1701007387 */ /* 0x0003e20000100800 */
[----:B--2---:R-:W-:Y:S02]  /*1b80*/  SHF.R.S32.HI R29, RZ, 0x1f, R28 ;  /* 0x0000001fff1d7819 */ /* 0x004fe4000001141c */
[C---:B------:R-:W-:Y:S01]  /*1b90*/  IADD3 R17, R4.reuse, 0xa8, RZ ;  /* 0x000000a804117810 */ /* 0x040fe20007ffe0ff */
[----:B------:R2:W-:Y:S01]  /*1ba0*/  STL [R1+0xf8], R22 ;  /* 0x0000f81601007387 */ /* 0x0005e20000100800 */
[----:B----4-:R-:W-:Y:S02]  /*1bb0*/  SHF.R.S32.HI R28, RZ, 0x1f, R27 ;  /* 0x0000001fff1c7819 */ /* 0x010fe4000001141b */
[----:B------:R-:W-:Y:S01]  /*1bc0*/  IADD3 R16, R4, 0xb0, RZ ;  /* 0x000000b004107810 */ /* 0x000fe20007ffe0ff */
[----:B------:R4:W-:Y:S01]  /*1bd0*/  STL [R1+0x70], R3 ;  /* 0x0000700301007387 */ /* 0x0009e20000100800 */
[----:B-----5:R-:W-:-:S02]  /*1be0*/  SHF.R.S32.HI R27, RZ, 0x1f, R26 ;  /* 0x0000001fff1b7819 */ /* 0x020fc4000001141a */
[C---:B------:R-:W-:Y:S01]  /*1bf0*/  IADD3 R15, R4.reuse, 0xb8, RZ ;  /* 0x000000b8040f7810 */ /* 0x040fe20007ffe0ff */
[----:B------:R5:W-:Y:S01]  /*1c00*/  STL [R1+0xf4], R21 ;  /* 0x0000f41501007387 */ /* 0x000be20000100800 */
[----:B------:R-:W-:Y:S02]  /*1c10*/  SHF.R.S32.HI R26, RZ, 0x1f, R25 ;  /* 0x0000001fff1a7819 */ /* 0x000fe40000011419 */
[C---:B------:R-:W-:Y:S01]  /*1c20*/  IADD3 R12, R4.reuse, 0xc0, RZ ;  /* 0x000000c0040c7810 */ /* 0x040fe20007ffe0ff */
[----:B------:R5:W-:Y:S01]  /*1c30*/  STL [R1+0xf0], R20 ;  /* 0x0000f01401007387 */ /* 0x000be20000100800 */
[----:B------:R-:W-:Y:S02]  /*1c40*/  SHF.R.S32.HI R25, RZ, 0x1f, R24 ;  /* 0x0000001fff197819 */ /* 0x000fe40000011418 */
[----:B------:R-:W-:Y:S01]  /*1c50*/  IADD3 R10, R4, 0xc8, RZ ;  /* 0x000000c8040a7810 */ /* 0x000fe20007ffe0ff */
[----:B------:R5:W-:Y:S01]  /*1c60*/  STL [R1+0xec], R19 ;  /* 0x0000ec1301007387 */ /* 0x000be20000100800 */
[----:B---3--:R-:W-:-:S02]  /*1c70*/  SHF.R.S32.HI R24, RZ, 0x1f, R23 ;  /* 0x0000001fff187819 */ /* 0x008fc40000011417 */
[C---:B------:R-:W-:Y:S01]  /*1c80*/  IADD3 R9, R4.reuse, 0xd0, RZ ;  /* 0x000000d004097810 */ /* 0x040fe20007ffe0ff */
[----:B------:R3:W-:Y:S01]  /*1c90*/  STL [R1+0xac], R18 ;  /* 0x0000ac1201007387 */ /* 0x0007e20000100800 */
[----:B-1----:R-:W-:Y:S02]  /*1ca0*/  SHF.R.S32.HI R23, RZ, 0x1f, R22 ;  /* 0x0000001fff177819 */ /* 0x002fe40000011416 */
[C---:B------:R-:W-:Y:S01]  /*1cb0*/  IADD3 R8, R4.reuse, 0xd8, RZ ;  /* 0x000000d804087810 */ /* 0x040fe20007ffe0ff */
[----:B------:R1:W-:Y:S01]  /*1cc0*/  STL [R1+0xe8], R17 ;  /* 0x0000e81101007387 */ /* 0x0003e20000100800 */
[----:B--2---:R-:W-:Y:S02]  /*1cd0*/  SHF.R.S32.HI R22, RZ, 0x1f, R21 ;  /* 0x0000001fff167819 */ /* 0x004fe40000011415 */
[----:B------:R-:W-:Y:S01]  /*1ce0*/  IADD3 R7, R4, 0xe0, RZ ;  /* 0x000000e004077810 */ /* 0x000fe20007ffe0ff */
[----:B------:R2:W-:Y:S01]  /*1cf0*/  STL [R1+0xe4], R16 ;  /* 0x0000e41001007387 */ /* 0x0005e20000100800 */
[----:B----4-:R-:W-:-:S02]  /*1d00*/  SHF.R.S32.HI R3, RZ, 0x1f, R3 ;  /* 0x0000001fff037819 */ /* 0x010fc40000011403 */
[C---:B------:R-:W-:Y:S01]  /*1d10*/  SEL R0, R200.reuse, 0xffffffc0, !P0 ;  /* 0xffffffc0c8007807 */ /* 0x040fe20004000000 */
[----:B------:R4:W-:Y:S01]  /*1d20*/  STL [R1+0xe0], R15 ;  /* 0x0000e00f01007387 */ /* 0x0009e20000100800 */
[----:B-----5:R-:W-:Y:S02]  /*1d30*/  SHF.R.S32.HI R21, RZ, 0x1f, R20 ;  /* 0x0000001fff157819 */ /* 0x020fe40000011414 */
[----:B------:R-:W-:Y:S01]  /*1d40*/  SEL R200, R200, 0xffffffc0, !P2 ;  /* 0xffffffc0c8c87807 */ /* 0x000fe20005000000 */
[----:B------:R5:W-:Y:S01]  /*1d50*/  STL [R1+0x78], R3 ;  /* 0x0000780301007387 */ /* 0x000be20000100800 */
[----:B------:R-:W-:-:S03]  /*1d60*/  SHF.R.S32.HI R20, RZ, 0x1f, R19 ;  /* 0x0000001fff147819 */ /* 0x000fc60000011413 */
[----:B------:R5:W-:Y:S01]  /*1d70*/  STL [R1+0xdc], R12 ;  /* 0x0000dc0c01007387 */ /* 0x000be20000100800 */
[----:B------:R-:W-:Y:S01]  /*1d80*/  SHF.R.S32.HI R19, RZ, 0x1f, R18 ;  /* 0x0000001fff137819 */ /* 0x000fe20000011412 */
[----:B------:R-:W-:Y:S02]  /*1d90*/  IMAD.IADD R197, R200, 0x1, R146 ;  /* 0x00000001c8c57824 */ /* 0x000fe400078e0292 */
[----:B------:R5:W-:Y:S01]  /*1da0*/  STL [R1+0xd8], R10 ;  /* 0x0000d80a01007387 */ /* 0x000be20000100800 */
[----:B---3--:R-:W-:Y:S01]  /*1db0*/  SHF.R.S32.HI R18, RZ, 0x1f, R17 ;  /* 0x0000001fff127819 */ /* 0x008fe20000011411 */
[----:B------:R-:W-:Y:S02]  /*1dc0*/  IMAD.IADD R201, R198, 0x1, R200 ;  /* 0x00000001c6c97824 */ /* 0x000fe400078e02c8 */
[----:B------:R3:W-:Y:S01]  /*1dd0*/  STL [R1+0xd4], R9 ;  /* 0x0000d40901007387 */ /* 0x0007e20000100800 */
[----:B-1----:R-:W-:Y:S01]  /*1de0*/  SHF.R.S32.HI R17, RZ, 0x1f, R16 ;  /* 0x0000001fff117819 */ /* 0x002fe20000011410 */
[----:B------:R-:W-:-:S02]  /*1df0*/  IMAD.IADD R196, R200, 0x1, R147 ;  /* 0x00000001c8c47824 */ /* 0x000fc400078e0293 */
[----:B------:R1:W-:Y:S01]  /*1e00*/  STL [R1+0xd0], R8 ;  /* 0x0000d00801007387 */ /* 0x0003e20000100800 */
[----:B--2---:R-:W-:Y:S01]  /*1e10*/  SHF.R.S32.HI R16, RZ, 0x1f, R15 ;  /* 0x0000001fff107819 */ /* 0x004fe2000001140f */
[----:B------:R-:W-:Y:S02]  /*1e20*/  IMAD.IADD R200, R199, 0x1, R200 ;  /* 0x00000001c7c87824 */ /* 0x000fe400078e02c8 */
[----:B------:R2:W-:Y:S01]  /*1e30*/  STL [R1+0x1b4], R5 ;  /* 0x0001b40501007387 */ /* 0x0005e20000100800 */
[----:B----4-:R-:W-:-:S03]  /*1e40*/  SHF.R.S32.HI R15, RZ, 0x1f, R12 ;  /* 0x0000001fff0f7819 */ /* 0x010fc6000001140c */
[----:B------:R4:W-:Y:S01]  /*1e50*/  STL [R1+0xcc], R7 ;  /* 0x0000cc0701007387 */ /* 0x0009e20000100800 */
[----:B-----5:R-:W-:-:S03]  /*1e60*/  IADD3 R3, R4, 0xf0, RZ ;  /* 0x000000f004037810 */ /* 0x020fc60007ffe0ff */
[----:B------:R-:W-:Y:S01]  /*1e70*/  STL [R1+0x1a8], R38 ;  /* 0x0001a82601007387 */ /* 0x000fe20000100800 */
[----:B------:R-:W-:-:S03]  /*1e80*/  SHF.R.S32.HI R12, RZ, 0x1f, R10 ;  /* 0x0000001fff0c7819 */ /* 0x000fc6000001140a */
[----:B------:R5:W-:Y:S01]  /*1e90*/  STL [R1+0xc4], R3 ;  /* 0x0000c40301007387 */ /* 0x000be20000100800 */
[----:B------:R-:W-:-:S03]  /*1ea0*/  SHF.R.S32.HI R10, RZ, 0x1f, R9 ;  /* 0x0000001fff0a7819 */ /* 0x000fc60000011409 */
[----:B------:R-:W-:Y:S01]  /*1eb0*/  STL [R1+0x1a4], R37 ;  /* 0x0001a42501007387 */ /* 0x000fe20000100800 */
[----:B---3--:R-:W-:-:S03]  /*1ec0*/  SHF.R.S32.HI R9, RZ, 0x1f, R8 ;  /* 0x0000001fff097819 */ /* 0x008fc60000011408 */
[----:B------:R-:W-:Y:S01]  /*1ed0*/  STL [R1+0x1a0], R36 ;  /* 0x0001a02401007387 */ /* 0x000fe20000100800 */
[----:B-1----:R-:W-:-:S03]  /*1ee0*/  SHF.R.S32.HI R8, RZ, 0x1f, R7 ;  /* 0x0000001fff087819 */ /* 0x002fc60000011407 */
[----:B------:R-:W-:Y:S01]  /*1ef0*/  STL [R1+0x19c], R35 ;  /* 0x00019c2301007387 */ /* 0x000fe20000100800 */
[C---:B--2---:R-:W-:Y:S02]  /*1f00*/  IADD3 R5, R4.reuse, 0xe8, RZ ;  /* 0x000000e804057810 */ /* 0x044fe40007ffe0ff */
[----:B------:R-:W-:Y:S01]  /*1f10*/  IADD3 R4, R4, 0xf8, RZ ;  /* 0x000000f804047810 */ /* 0x000fe20007ffe0ff */
[----:B------:R-:W-:Y:S01]  /*1f20*/  STL [R1+0x198], R34 ;  /* 0x0001982201007387 */ /* 0x000fe20000100800 */
[----:B----4-:R-:W-:-:S03]  /*1f30*/  SHF.R.S32.HI R7, RZ, 0x1f, R3 ;  /* 0x0000001fff077819 */ /* 0x010fc60000011403 */
[----:B------:R1:W-:Y:S04]  /*1f40*/  STL [R1+0xc8], R5 ;  /* 0x0000c80501007387 */ /* 0x0003e80000100800 */
[----:B------:R-:W-:Y:S01]  /*1f50*/  STL [R1+0xc0], R4 ;  /* 0x0000c00401007387 */ /* 0x000fe20000100800 */
[----:B-----5:R-:W-:Y:S02]  /*1f60*/  IMAD.IADD R3, R14, 0x1, R2 ;  /* 0x000000010e037824 */ /* 0x020fe400078e0202 */
[----:B------:R-:W-:Y:S01]  /*1f70*/  IMAD.IADD R2, R2, 0x1, R13 ;  /* 0x0000000102027824 */ /* 0x000fe200078e020d */
[----:B------:R-:W-:Y:S04]  /*1f80*/  STL [R1+0x194], R33 ;  /* 0x0001942101007387 */ /* 0x000fe80000100800 */
[----:B------:R2:W-:Y:S04]  /*1f90*/  STL [R1+0x90], R3 ;  /* 0x0000900301007387 */ /* 0x0005e80000100800 */
[----:B------:R-:W-:Y:S04]  /*1fa0*/  STL [R1+0x190], R32 ;  /* 0x0001902001007387 */ /* 0x000fe80000100800 */
[----:B------:R-:W-:Y:S04]  /*1fb0*/  STL [R1+0x18c], R31 ;  /* 0x00018c1f01007387 */ /* 0x000fe80000100800 */
[----:B------:R-:W-:Y:S01]  /*1fc0*/  STL [R1+0x188], R30 ;  /* 0x0001881e01007387 */ /* 0x000fe20000100800 */
[----:B-1----:R-:W-:-:S03]  /*1fd0*/  SHF.R.S32.HI R5, RZ, 0x1f, R5 ;  /* 0x0000001fff057819 */ /* 0x002fc60000011405 */
[----:B------:R-:W-:Y:S04]  /*1fe0*/  STL [R1+0x184], R29 ;  /* 0x0001841d01007387 */ /* 0x000fe80000100800 */
[----:B------:R1:W-:Y:S04]  /*1ff0*/  STL [R1+0x138], R5 ;  /* 0x0001380501007387 */ /* 0x0003e80000100800 */
[----:B------:R-:W-:Y:S01]  /*2000*/  STL [R1+0x180], R28 ;  /* 0x0001801c01007387 */ /* 0x000fe20000100800 */
[----:B--2---:R-:W-:-:S03]  /*2010*/  IMAD.IADD R3, R0, 0x1, R3 ;  /* 0x0000000100037824 */ /* 0x004fc600078e0203 */
[----:B------:R-:W-:Y:S04]  /*2020*/  STL [R1+0x17c], R27 ;  /* 0x00017c1b01007387 */ /* 0x000fe80000100800 */
[----:B------:R2:W-:Y:S04]  /*2030*/  STL [R1+0x9c], R3 ;  /* 0x00009c0301007387 */ /* 0x0005e80000100800 */
[----:B------:R3:W-:Y:S04]  /*2040*/  STL [R1+0x178], R26 ;  /* 0x0001781a01007387 */ /* 0x0007e80000100800 */
[----:B------:R3:W-:Y:S04]  /*2050*/  STL [R1+0x174], R25 ;  /* 0x0001741901007387 */ /* 0x0007e80000100800 */
[----:B------:R3:W-:Y:S01]  /*2060*/  STL [R1+0x170], R24 ;  /* 0x0001701801007387 */ /* 0x0007e20000100800 */
[----:B-1----:R-:W-:Y:S01]  /*2070*/  SHF.R.S32.HI R5, RZ, 0x1f, R4 ;  /* 0x0000001fff057819 */ /* 0x002fe20000011404 */
[----:B------:R-:W-:-:S02]  /*2080*/  IMAD.IADD R4, R14, 0x1, R0 ;  /* 0x000000010e047824 */ /* 0x000fc400078e0200 */
[----:B------:R3:W-:Y:S04]  /*2090*/  STL [R1+0x16c], R23 ;  /* 0x00016c1701007387 */ /* 0x0007e80000100800 */
[----:B------:R3:W-:Y:S04]  /*20a0*/  STL [R1+0x168], R22 ;  /* 0x0001681601007387 */ /* 0x0007e80000100800 */
[----:B------:R3:W-:Y:S01]  /*20b0*/  STL [R1+0x164], R21 ;  /* 0x0001641501007387 */ /* 0x0007e20000100800 */
[----:B--2---:R-:W-:Y:S02]  /*20c0*/  IMAD.IADD R3, R0, 0x1, R13 ;  /* 0x0000000100037824 */ /* 0x004fe400078e020d */
[----:B------:R-:W-:Y:S01]  /*20d0*/  IMAD.IADD R0, R2, 0x1, R0 ;  /* 0x0000000102007824 */ /* 0x000fe200078e0200 */
[----:B------:R3:W-:Y:S04]  /*20e0*/  STL [R1+0x160], R20 ;  /* 0x0001601401007387 */ /* 0x0007e80000100800 */
        /* <DEDUP_REMOVED lines=14> */
[----:B------:R3:W-:Y:S02]  /*21d0*/  STL [R1+0x94], R0 ;  /* 0x0000940001007387 */ /* 0x0007e40000100800 */
.L_x_2019:
[----:B------:R-:W-:Y:S01]  /*21e0*/  ISETP.NE.U32.AND P0, PT, RZ, c[0x0][0x370], PT ;  /* 0x0000dc00ff007a0c */ /* 0x000fe20003f05070 */
[----:B---3--:R-:W-:Y:S01]  /*21f0*/  IMAD.MOV.U32 R22, RZ, RZ, 0x4 ;  /* 0x00000004ff167424 */ /* 0x008fe200078e00ff */
[----:B------:R-:W-:Y:S01]  /*2200*/  ISETP.NE.U32.AND P1, PT, RZ, c[0x0][0x350], PT ;  /* 0x0000d400ff007a0c */ /* 0x000fe20003f25070 */
[----:B------:R-:W-:Y:S01]  /*2210*/  IMAD.MOV.U32 R0, RZ, RZ, RZ ;  /* 0x000000ffff007224 */ /* 0x000fe200078e00ff */
[----:B------:R-:W-:Y:S01]  /*2220*/  ISETP.NE.AND.EX P0, PT, RZ, c[0x0][0x374], PT, P0 ;  /* 0x0000dd00ff007a0c */ /* 0x000fe20003f05300 */
[----:B------:R-:W-:Y:S01]  /*2230*/  IMAD.MOV.U32 R20, RZ, RZ, RZ ;  /* 0x000000ffff147224 */ /* 0x000fe200078e00ff */
[----:B------:R-:W-:Y:S01]  /*2240*/  ISETP.NE.AND.EX P5, PT, RZ, c[0x0][0x354], PT, P1 ;  /* 0x0000d500ff007a0c */ /* 0x000fe20003fa5310 */
[----:B------:R-:W-:Y:S01]  /*2250*/  IMAD.WIDE R8, R243, R22, c[0x0][0x350] ;  /* 0x0000d400f3087625 */ /* 0x000fe200078e0216 */
[----:B------:R-:W-:-:S02]  /*2260*/  ISETP.NE.U32.AND P4, PT, RZ, c[0x0][0x358], PT ;  /* 0x0000d600ff007a0c */ /* 0x000fc40003f85070 */
[----:B------:R-:W-:Y:S02]  /*2270*/  ISETP.NE.U32.AND P2, PT, RZ, c[0x0][0x348], PT ;  /* 0x0000d200ff007a0c */ /* 0x000fe40003f45070 */
[----:B------:R-:W-:Y:S01]  /*2280*/  ISETP.NE.AND.EX P4, PT, RZ, c[0x0][0x35c], PT, P4 ;  /* 0x0000d700ff007a0c */ /* 0x000fe20003f85340 */
[----:B------:R-:W-:Y:S01]  /*2290*/  IMAD.MOV.U32 R19, RZ, RZ, RZ ;  /* 0x000000ffff137224 */ /* 0x000fe200078e00ff */
[----:B------:R-:W-:-:S03]  /*22a0*/  ISETP.NE.AND.EX P2, PT, RZ, c[0x0][0x34c], PT, P2 ;  /* 0x0000d300ff007a0c */ /* 0x000fc60003f45320 */
[CC--:B------:R-:W-:Y:S02]  /*22b0*/  @P0 IMAD.WIDE R2, R243.reuse, R22.reuse, c[0x0][0x370] ;  /* 0x0000dc00f3020625 */ /* 0x0c0fe400078e0216 */
[----:B------:R-:W2:Y:S04]  /*22c0*/  @P5 LDG.E R20, [R8.64] ;  /* 0x0000000c08145981 */ /* 0x000ea8000c1e1900 */
[----:B------:R1:W2:Y:S01]  /*22d0*/  @P0 LDG.E R0, [R2.64] ;  /* 0x0000000c02000981 */ /* 0x0002a2000c1e1900 */
[----:B------:R-:W-:Y:S01]  /*22e0*/  ISETP.NE.U32.AND P1, PT, RZ, c[0x0][0x360], PT ;  /* 0x0000d800ff007a0c */ /* 0x000fe20003f25070 */
[----:B------:R-:W-:Y:S01]  /*22f0*/  IMAD.WIDE R12, R243, R22, c[0x0][0x348] ;  /* 0x0000d200f30c7625 */ /* 0x000fe200078e0216 */
[----:B------:R-:W-:Y:S02]  /*2300*/  MOV R4, RZ ;  /* 0x000000ff00047202 */ /* 0x000fe40000000f00 */
[----:B------:R-:W-:-:S04]  /*2310*/  ISETP.NE.AND.EX P1, PT, RZ, c[0x0][0x364], PT, P1 ;  /* 0x0000d900ff007a0c */ /* 0x000fc80003f25310 */
[----:B------:R-:W3:Y:S01]  /*2320*/  @P2 LDG.E R4, [R12.64] ;  /* 0x0000000c0c042981 */ /* 0x000ee2000c1e1900 */
[----:B-1----:R-:W-:-:S05]  /*2330*/  IMAD.WIDE R2, R243, R22, c[0x0][0x358] ;  /* 0x0000d600f3027625 */ /* 0x002fca00078e0216 */
[----:B------:R-:W4:Y:S01]  /*2340*/  @P4 LDG.E R19, [R2.64] ;  /* 0x0000000c02134981 */ /* 0x000f22000c1e1900 */
[----:B------:R-:W-:Y:S02]  /*2350*/  IMAD.MOV.U32 R21, RZ, RZ, c[0x0][0x168] ;  /* 0x00005a00ff157624 */ /* 0x000fe400078e00ff */
[----:B------:R-:W-:-:S05]  /*2360*/  @P1 IMAD.WIDE R14, R243, R22, c[0x0][0x360] ;  /* 0x0000d800f30e1625 */ /* 0x000fca00078e0216 */
[----:B------:R1:W5:Y:S01]  /*2370*/  @P1 LDG.E R21, [R14.64] ;  /* 0x0000000c0e151981 */ /* 0x000362000c1e1900 */
[----:B------:R-:W-:Y:S01]  /*2380*/  YIELD ;  /* 0x0000000000007946 */ /* 0x000fe20003800000 */
[----:B------:R-:W-:Y:S01]  /*2390*/  LOP3.LUT R241, R242, 0xffff, RZ, 0xc0, !PT ;  /* 0x0000fffff2f17812 */ /* 0x000fe200078ec0ff */
[----:B------:R-:W-:Y:S01]  /*23a0*/  IMAD.MOV.U32 R17, RZ, RZ, c[0x0][0x1d0] ;  /* 0x00007400ff117624 */ /* 0x000fe200078e00ff */
[----:B--2---:R-:W-:Y:S01]  /*23b0*/  IADD3 R5, R20, R0, RZ ;  /* 0x0000000014057210 */ /* 0x004fe20007ffe0ff */
[----:B------:R-:W-:Y:S04]  /*23c0*/  STL [R1+0x48], R0 ;  /* 0x0000480001007387 */ /* 0x000fe80000100800 */
[----:B------:R-:W-:Y:S04]  /*23d0*/  STL [R1+0x50], R5 ;  /* 0x0000500501007387 */ /* 0x000fe80000100800 */
[----:B---3--:R2:W-:Y:S04]  /*23e0*/  STL [R1+0x4c], R4 ;  /* 0x00004c0401007387 */ /* 0x0085e80000100800 */
[----:B----4-:R1:W-:Y:S01]  /*23f0*/  STL [R1+0x54], R19 ;  /* 0x0000541301007387 */ /* 0x0103e20000100800 */
[----:B--2---:R-:W-:-:S05]  /*2400*/  IMAD.U32 R4, RZ, RZ, UR9 ;  /* 0x00000009ff047e24 */ /* 0x004fca000f8e00ff */
[----:B------:R-:W-:Y:S02]  /*2410*/  IADD3 R174, P0, R4, 0x48, RZ ;  /* 0x0000004804ae7810 */ /* 0x000fe40007f1e0ff */
[----:B------:R-:W-:-:S03]  /*2420*/  MOV R4, c[0x0][0x228] ;  /* 0x00008a0000047a02 */ /* 0x000fc60000000f00 */
[----:B------:R-:W-:Y:S01]  /*2430*/  IMAD.X R175, RZ, RZ, UR8, P0 ;  /* 0x00000008ffaf7e24 */ /* 0x000fe200080e06ff */
[----:B------:R-:W-:Y:S05]  /*2440*/  @P1 BRA `(.L_x_1828) ;  /* 0x0000004000001947 */ /* 0x000fea0003800000 */
[----:B------:R-:W-:Y:S05]  /*2450*/  @!P2 BRA `(.L_x_1828) ;  /* 0x000000300000a947 */ /* 0x000fea0003800000 */
[----:B------:R2:W3:Y:S04]  /*2460*/  LDG.E R5, [R12.64] ;  /* 0x0000000c0c057981 */ /* 0x0004e8000c1e1900 */
[----:B--2---:R-:W3:Y:S02]  /*2470*/  LDG.E R12, [R12.64+0x4] ;  /* 0x0000040c0c0c7981 */ /* 0x004ee4000c1e1900 */
[----:B---3-5:R-:W-:-:S05]  /*2480*/  IADD3 R21, -R5, R12, RZ ;  /* 0x0000000c05157210 */ /* 0x028fca0007ffe1ff */
.L_x_1828:
[----:B-----5:R2:W-:Y:S01]  /*2490*/  STL [R1+0x58], R21 ;  /* 0x0000581501007387 */ /* 0x0205e20000100800 */
[----:B------:R-:W-:-:S04]  /*24a0*/  ISETP.NE.U32.AND P0, PT, RZ, c[0x0][0x368], PT ;  /* 0x0000da00ff007a0c */ /* 0x000fc80003f05070 */
[----:B------:R-:W-:-:S13]  /*24b0*/  ISETP.NE.AND.EX P0, PT, RZ, c[0x0][0x36c], PT, P0 ;  /* 0x0000db00ff007a0c */ /* 0x000fda0003f05300 */
[----:B------:R-:W-:Y:S05]  /*24c0*/  @!P0 BRA `(.L_x_1829) ;  /* 0x0000003000008947 */ /* 0x000fea0003800000 */
[----:B------:R-:W-:-:S05]  /*24d0*/  IMAD.WIDE R8, R243, R22, c[0x0][0x368] ;  /* 0x0000da00f3087625 */ /* 0x000fca00078e0216 */
[----:B------:R3:W5:Y:S01]  /*24e0*/  LDG.E R17, [R8.64] ;  /* 0x0000000c08117981 */ /* 0x000762000c1e1900 */
[----:B------:R-:W-:Y:S05]  /*24f0*/  BRA `(.L_x_1830) ;  /* 0x0000004000007947 */ /* 0x000fea0003800000 */
.L_x_1829:
[----:B------:R-:W-:Y:S05]  /*2500*/  @!P5 BRA `(.L_x_1830) ;  /* 0x000000300000d947 */ /* 0x000fea0003800000 */
[----:B------:R3:W4:Y:S04]  /*2510*/  LDG.E R5, [R8.64] ;  /* 0x0000000c08057981 */ /* 0x000728000c1e1900 */
[----:B---3--:R-:W4:Y:S02]  /*2520*/  LDG.E R8, [R8.64+0x4] ;  /* 0x0000040c08087981 */ /* 0x008f24000c1e1900 */
[----:B----4-:R-:W-:Y:S02]  /*2530*/  IADD3 R17, -R5, R8, RZ ;  /* 0x0000000805117210 */ /* 0x010fe40007ffe1ff */
.L_x_1830:
[----:B------:R-:W-:Y:S01]  /*2540*/  ISETP.NE.U32.AND P0, PT, RZ, c[0x0][0x378], PT ;  /* 0x0000de00ff007a0c */ /* 0x000fe20003f05070 */
[----:B---3--:R-:W3:Y:S03]  /*2550*/  LDL R8, [R1+0xbc] ;  /* 0x0000bc0001087983 */ /* 0x008ee60000100800 */
[----:B------:R-:W-:Y:S01]  /*2560*/  ISETP.NE.AND.EX P0, PT, RZ, c[0x0][0x37c], PT, P0 ;  /* 0x0000df00ff007a0c */ /* 0x000fe20003f05300 */
[----:B--2---:R4:W2:Y:S01]  /*2570*/  @P4 LDG.E R7, [R2.64] ;  /* 0x0000000c02074981 */ /* 0x0048a2000c1e1900 */
[----:B-----5:R-:W-:-:S03]  /*2580*/  IMAD.MOV.U32 R10, RZ, RZ, R17 ;  /* 0x000000ffff0a7224 */ /* 0x020fc600078e0011 */
[----:B------:R4:W2:Y:S08]  /*2590*/  @P4 LDG.E R5, [R2.64+0x4] ;  /* 0x0000040c02054981 */ /* 0x0008b0000c1e1900 */
[----:B----4-:R-:W-:-:S05]  /*25a0*/  @P0 IMAD.WIDE R2, R243, R22, c[0x0][0x378] ;  /* 0x0000de00f3020625 */ /* 0x010fca00078e0216 */
[----:B------:R4:W2:Y:S01]  /*25b0*/  @P0 LDG.E R10, [R2.64] ;  /* 0x0000000c020a0981 */ /* 0x0008a2000c1e1900 */
[----:B-1----:R-:W-:-:S05]  /*25c0*/  IMAD.IADD R14, R17, 0x1, -R0 ;  /* 0x00000001110e7824 */ /* 0x002fca00078e0a00 */
[----:B------:R1:W-:Y:S01]  /*25d0*/  STL [R1+0x5c], R14 ;  /* 0x00005c0e01007387 */ /* 0x0003e20000100800 */
[----:B----4-:R-:W-:-:S05]  /*25e0*/  IMAD.MOV.U32 R2, RZ, RZ, c[0x0][0x2c4] ;  /* 0x0000b100ff027624 */ /* 0x010fca00078e00ff */
[----:B------:R-:W-:Y:S01]  /*25f0*/  ISETP.NE.AND P1, PT, R2, 0x1, PT ;  /* 0x000000010200780c */ /* 0x000fe20003f25270 */
[----:B---3--:R-:W-:Y:S02]  /*2600*/  IMAD.SHL.U32 R9, R8, 0x80, RZ ;  /* 0x0000008008097824 */ /* 0x008fe400078e00ff */
[----:B------:R-:W-:-:S03]  /*2610*/  IMAD.MOV.U32 R8, RZ, RZ, c[0x0][0x32c] ;  /* 0x0000cb00ff087624 */ /* 0x000fc600078e00ff */
[----:B------:R-:W-:Y:S01]  /*2620*/  IADD3 R0, R9, 0x7f, RZ ;  /* 0x0000007f09007810 */ /* 0x000fe20007ffe0ff */
[----:B------:R1:W-:Y:S01]  /*2630*/  STL [R1+0x74], R9 ;  /* 0x0000740901007387 */ /* 0x0003e20000100800 */
[----:B------:R-:W-:Y:S01]  /*2640*/  ISETP.GE.AND P2, PT, R8, 0x1, PT ;  /* 0x000000010800780c */ /* 0x000fe20003f46270 */
[----:B--2---:R-:W-:-:S04]  /*2650*/  @P4 IMAD.IADD R4, R5, 0x1, -R7 ;  /* 0x0000000105044824 */ /* 0x004fc800078e0a07 */
[----:B------:R-:W-:-:S04]  /*2660*/  @P1 IMAD.HI.U32 R3, R0, c[0x0][0x2c8], RZ ;  /* 0x0000b20000031a27 */ /* 0x000fc800078e00ff */
[----:B------:R-:W-:Y:S01]  /*2670*/  IMAD.IADD R5, R14, 0x1, R4 ;  /* 0x000000010e057824 */ /* 0x000fe200078e0204 */
[----:B------:R-:W-:-:S04]  /*2680*/  @P1 SHF.R.U32.HI R0, RZ, c[0x0][0x2cc], R3 ;  /* 0x0000b300ff001a19 */ /* 0x000fc80000011603 */
[----:B------:R1:W-:Y:S01]  /*2690*/  STL.64 [R1+0x60], R4 ;  /* 0x0000600401007387 */ /* 0x0003e20000100a00 */
[----:B------:R-:W-:Y:S02]  /*26a0*/  IADD3 R2, R5, 0x2f, RZ ;  /* 0x0000002f05027810 */ /* 0x000fe40007ffe0ff */
[----:B------:R-:W-:-:S03]  /*26b0*/  IADD3 R0, R0, 0x1, R5 ;  /* 0x0000000100007810 */ /* 0x000fc60007ffe005 */
[----:B------:R-:W-:-:S04]  /*26c0*/  IMAD.HI R2, R2, 0x2aaaaaab, RZ ;  /* 0x2aaaaaab02027827 */ /* 0x000fc800078e02ff */
[----:B------:R-:W-:Y:S01]  /*26d0*/  IMAD.IADD R3, R0, 0x1, -R21 ;  /* 0x0000000100037824 */ /* 0x000fe200078e0a15 */
[----:B------:R-:W-:-:S04]  /*26e0*/  SHF.R.U32.HI R7, RZ, 0x1f, R2 ;  /* 0x0000001fff077819 */ /* 0x000fc80000011602 */
[----:B------:R-:W-:Y:S02]  /*26f0*/  LEA.HI.SX32 R18, R2, R7, 0x1d ;  /* 0x0000000702127211 */ /* 0x000fe400078feaff */
[----:B------:R-:W-:Y:S01]  /*2700*/  IADD3 R2, R3, c[0x0][0x328], RZ ;  /* 0x0000ca0003027a10 */ /* 0x000fe20007ffe0ff */
[----:B------:R1:W-:Y:S01]  /*2710*/  STL [R1+0x68], R10 ;  /* 0x0000680a01007387 */ /* 0x0003e20000100800 */
        /* <DEDUP_REMOVED lines=11> */
.L_x_1833:
[----:B------:R-:W-:-:S13]  /*27d0*/  ISETP.NE.AND P0, PT, R8, 0x1, PT ;  /* 0x000000010800780c */ /* 0x000fda0003f05270 */
[----:B------:R-:W-:-:S05]  /*27e0*/  @P0 IMAD.HI.U32 R3, R0, c[0x0][0x330], RZ ;  /* 0x0000cc0000030a27 */ /* 0x000fca00078e00ff */
[----:B------:R-:W-:Y:S02]  /*27f0*/  @P0 SHF.R.U32.HI R0, RZ, c[0x0][0x334], R3 ;  /* 0x0000cd00ff000a19 */ /* 0x000fe40000011603 */
.L_x_1834:
[----:B------:R-:W-:Y:S05]  /*2800*/  BSYNC B0 ;  /* 0x0000000000007941 */ /* 0x000fea0003800000 */
.L_x_1832:
[----:B------:R-:W-:-:S05]  /*2810*/  IMAD R0, R0, R8, c[0x0][0x32c] ;  /* 0x0000cb0000007624 */ /* 0x000fca00078e0208 */
[----:B------:R-:W-:-:S04]  /*2820*/  IMNMX R2, R2, R0, PT ;  /* 0x0000000002027217 */ /* 0x000fc80003800200 */
.L_x_1831:
[----:B------:R-:W-:Y:S01]  /*2830*/  IADD3 R3, R2, 0x2f, RZ ;  /* 0x0000002f02037810 */ /* 0x000fe20007ffe0ff */
[----:B------:R-:W-:-:S04]  /*2840*/  @P1 IMAD.HI.U32 R2, R9, c[0x0][0x2c8], RZ ;  /* 0x0000b20009021a27 */ /* 0x000fc800078e00ff */
[----:B------:R-:W-:-:S04]  /*2850*/  IMAD.HI R3, R3, 0x2aaaaaab, RZ ;  /* 0x2aaaaaab03037827 */ /* 0x000fc800078e02ff */
[----:B------:R-:W-:Y:S01]  /*2860*/  IMAD.MOV.U32 R0, RZ, RZ, R9 ;  /* 0x000000ffff007224 */ /* 0x000fe200078e0009 */
[----:B------:R-:W-:Y:S02]  /*2870*/  @P1 SHF.R.U32.HI R0, RZ, c[0x0][0x2cc], R2 ;  /* 0x0000b300ff001a19 */ /* 0x000fe40000011602 */
[----:B-1----:R-:W-:Y:S02]  /*2880*/  SHF.R.U32.HI R9, RZ, 0x1f, R3 ;  /* 0x0000001fff097819 */ /* 0x002fe40000011603 */
[----:B------:R-:W-:Y:S02]  /*2890*/  IADD3 R0, R0, R5, -R21 ;  /* 0x0000000500007210 */ /* 0x000fe40007ffe815 */
[----:B------:R-:W-:Y:S02]  /*28a0*/  LEA.HI.SX32 R9, R3, R9, 0x1d ;  /* 0x0000000903097211 */ /* 0x000fe400078feaff */
        /* <DEDUP_REMOVED lines=12> */
.L_x_1837:
[----:B------:R-:W-:-:S13]  /*2970*/  ISETP.NE.AND P0, PT, R8, 0x1, PT ;  /* 0x000000010800780c */ /* 0x000fda0003f05270 */
[----:B------:R-:W-:-:S05]  /*2980*/  @P0 IMAD.HI.U32 R3, R0, c[0x0][0x330], RZ ;  /* 0x0000cc0000030a27 */ /* 0x000fca00078e00ff */
[----:B------:R-:W-:Y:S02]  /*2990*/  @P0 SHF.R.U32.HI R0, RZ, c[0x0][0x334], R3 ;  /* 0x0000cd00ff000a19 */ /* 0x000fe40000011603 */
.L_x_1838:
[----:B------:R-:W-:Y:S05]  /*29a0*/  BSYNC B0 ;  /* 0x0000000000007941 */ /* 0x000fea0003800000 */
.L_x_1836:
[----:B------:R-:W-:-:S05]  /*29b0*/  IMAD R0, R0, c[0x0][0x32c], RZ ;  /* 0x0000cb0000007a24 */ /* 0x000fca00078e02ff */
[----:B------:R-:W-:-:S05]  /*29c0*/  IMNMX R2, R2, R0, !PT ;  /* 0x0000000002027217 */ /* 0x000fca0007800200 */
.L_x_1835:
[----:B------:R-:W-:Y:S01]  /*29d0*/  IMAD.HI R2, R2, 0x2aaaaaab, RZ ;  /* 0x2aaaaaab02027827 */ /* 0x000fe200078e02ff */
[----:B------:R-:W-:Y:S01]  /*29e0*/  LOP3.LUT R0, R242, 0xff000000, RZ, 0xc0, !PT ;  /* 0xff000000f2007812 */ /* 0x000fe200078ec0ff */
[----:B------:R-:W-:Y:S03]  /*29f0*/  BSSY B0, `(.L_x_1839) ;  /* 0x000002c000007945 */ /* 0x000fe60003800000 */
[----:B------:R-:W-:Y:S02]  /*2a00*/  SHF.R.U32.HI R8, RZ, 0x1f, R2 ;  /* 0x0000001fff087819 */ /* 0x000fe40000011602 */
[----:B------:R-:W-:Y:S02]  /*2a10*/  SHF.R.U32.HI R0, RZ, 0x8, R0 ;  /* 0x00000008ff007819 */ /* 0x000fe40000011600 */
[----:B------:R-:W-:Y:S02]  /*2a20*/  LEA.HI.SX32 R8, R2, R8, 0x1d ;  /* 0x0000000802087211 */ /* 0x000fe400078feaff */
[----:B------:R-:W-:-:S02]  /*2a30*/  LOP3.LUT R2, R242, 0xff0000, RZ, 0xc0, !PT ;  /* 0x00ff0000f2027812 */ /* 0x000fc400078ec0ff */
[----:B------:R-:W-:Y:S02]  /*2a40*/  IMNMX R8, RZ, R8, !PT ;  /* 0x00000008ff087217 */ /* 0x000fe40007800200 */
[----:B------:R-:W-:Y:S01]  /*2a50*/  LEA.HI R0, R2, R0, RZ, 0x10 ;  /* 0x0000000002007211 */ /* 0x000fe200078f80ff */
[----:B------:R-:W-:Y:S01]  /*2a60*/  IMAD.MOV.U32 R2, RZ, RZ, RZ ;  /* 0x000000ffff027224 */ /* 0x000fe200078e00ff */
[----:B------:R-:W-:Y:S02]  /*2a70*/  ISETP.GT.AND P0, PT, R9, R8, PT ;  /* 0x000000080900720c */ /* 0x000fe40003f04270 */
[----:B------:R-:W-:Y:S02]  /*2a80*/  LOP3.LUT R23, R0, 0xff, RZ, 0xc0, !PT ;  /* 0x000000ff00177812 */ /* 0x000fe400078ec0ff */
[----:B------:R-:W-:-:S03]  /*2a90*/  SHF.R.U32.HI R242, RZ, 0x10, R0 ;  /* 0x00000010fff27819 */ /* 0x000fc60000011600 */
[----:B------:R1:W-:Y:S06]  /*2aa0*/  STL [R1+0xa8], R23 ;  /* 0x0000a81701007387 */ /* 0x0003ec0000100800 */
[----:B------:R-:W-:Y:S05]  /*2ab0*/  @!P0 BRA `(.L_x_1840) ;  /* 0x000001f000008947 */ /* 0x000fea0003800000 */
[----:B------:R-:W-:-:S04]  /*2ac0*/  ISETP.NE.AND P0, PT, R242, RZ, PT ;  /* 0x000000fff200720c */ /* 0x000fc80003f05270 */
[----:B------:R-:W-:-:S04]  /*2ad0*/  SEL R0, R242, c[0x0][0x338], P0 ;  /* 0x0000ce00f2007a07 */ /* 0x000fc80000000000 */
[----:B------:R-:W-:Y:S02]  /*2ae0*/  IABS R7, R0 ;  /* 0x0000000000077213 */ /* 0x000fe40000000000 */
[----:B------:R-:W-:Y:S02]  /*2af0*/  IADD3 R12, R0, -0x1, R9 ;  /* 0xffffffff000c7810 */ /* 0x000fe40007ffe009 */
[----:B------:R-:W2:Y:S03]  /*2b00*/  I2F.RP R2, R7 ;  /* 0x0000000700027306 */ /* 0x000ea60000209400 */
[----:B------:R-:W-:-:S05]  /*2b10*/  IMAD.IADD R12, R12, 0x1, -R8 ;  /* 0x000000010c0c7824 */ /* 0x000fca00078e0a08 */
[----:B------:R-:W-:Y:S02]  /*2b20*/  IABS R16, R12 ;  /* 0x0000000c00107213 */ /* 0x000fe40000000000 */
[----:B------:R-:W-:-:S04]  /*2b30*/  LOP3.LUT R12, R12, R0, RZ, 0x3c, !PT ;  /* 0x000000000c0c7212 */ /* 0x000fc800078e3cff */
[----:B------:R-:W-:Y:S01]  /*2b40*/  ISETP.GE.AND P1, PT, R12, RZ, PT ;  /* 0x000000ff0c00720c */ /* 0x000fe20003f26270 */
[----:B--2---:R-:W2:Y:S02]  /*2b50*/  MUFU.RCP R2, R2 ;  /* 0x0000000200027308 */ /* 0x004ea40000001000 */
[----:B--2---:R-:W-:-:S06]  /*2b60*/  IADD3 R2, R2, 0xffffffe, RZ ;  /* 0x0ffffffe02027810 */ /* 0x004fcc0007ffe0ff */
[----:B------:R-:W2:Y:S02]  /*2b70*/  F2I.FTZ.U32.TRUNC.NTZ R3, R2 ;  /* 0x0000000200037305 */ /* 0x000ea4000021f000 */
[----:B--2---:R-:W-:-:S04]  /*2b80*/  IMAD.MOV R2, RZ, RZ, -R3 ;  /* 0x000000ffff027224 */ /* 0x004fc800078e0a03 */
        /* <DEDUP_REMOVED lines=18> */
.L_x_1840:
[----:B------:R-:W-:Y:S05]  /*2cb0*/  BSYNC B0 ;  /* 0x0000000000007941 */ /* 0x000fea0003800000 */
.L_x_1839:
[----:B------:R-:W2:Y:S01]  /*2cc0*/  LDL R12, [R1+0x1ac] ;  /* 0x0001ac00010c7983 */ /* 0x000ea20000100800 */
[----:B------:R-:W-:-:S04]  /*2cd0*/  IMAD R8, R23, R2, R8 ;  /* 0x0000000217087224 */ /* 0x000fc800078e0208 */
[C---:B------:R-:W-:Y:S02]  /*2ce0*/  IMAD.IADD R0, R8.reuse, 0x1, R2 ;  /* 0x0000000108007824 */ /* 0x040fe400078e0202 */
[----:B------:R-:W-:-:S03]  /*2cf0*/  IMAD R2, R8, 0x30, -R14 ;  /* 0x0000003008027824 */ /* 0x000fc600078e0a0e */
[----:B------:R-:W-:Y:S02]  /*2d00*/  IMNMX R0, R9, R0, PT ;  /* 0x0000000009007217 */ /* 0x000fe40003800200 */
[----:B------:R-:W-:-:S03]  /*2d10*/  IMNMX R2, RZ, R2, !PT ;  /* 0x00000002ff027217 */ /* 0x000fc60007800200 */
[----:B------:R-:W-:-:S05]  /*2d20*/  IMAD R0, R0, 0x30, -R14 ;  /* 0x0000003000007824 */ /* 0x000fca00078e0a0e */
[----:B------:R-:W-:-:S04]  /*2d30*/  IMNMX R0, R0, R4, PT ;  /* 0x0000000400007217 */ /* 0x000fc80003800200 */
[----:B------:R-:W-:Y:S01]  /*2d40*/  ISETP.GT.AND P0, PT, R0, R2, PT ;  /* 0x000000020000720c */ /* 0x000fe20003f04270 */
[----:B------:R-:W-:-:S05]  /*2d50*/  IMAD.WIDE.U32 R2, R2, -0x55555555, RZ ;  /* 0xaaaaaaab02027825 */ /* 0x000fca00078e00ff */
[----:B------:R-:W-:-:S05]  /*2d60*/  SHF.R.U32.HI R111, RZ, 0x5, R3 ;  /* 0x00000005ff6f7819 */ /* 0x000fca0000011603 */
[----:B------:R-:W-:Y:S02]  /*2d70*/  IMAD.MOV.U32 R7, RZ, RZ, R111 ;  /* 0x000000ffff077224 */ /* 0x000fe400078e006f */
[----:B------:R-:W-:-:S05]  /*2d80*/  @P0 IADD3 R0, R0, 0x2f, RZ ;  /* 0x0000002f00000810 */ /* 0x000fca0007ffe0ff */
[----:B------:R-:W-:-:S05]  /*2d90*/  @P0 IMAD.HI R0, R0, 0x2aaaaaab, RZ ;  /* 0x2aaaaaab00000827 */ /* 0x000fca00078e02ff */
[----:B------:R-:W-:-:S04]  /*2da0*/  @P0 SHF.R.U32.HI R2, RZ, 0x1f, R0 ;  /* 0x0000001fff020819 */ /* 0x000fc80000011600 */
[----:B------:R-:W-:-:S04]  /*2db0*/  @P0 LEA.HI.SX32 R7, R0, R2, 0x1d ;  /* 0x0000000200070211 */ /* 0x000fc800078feaff */
[----:B------:R-:W-:Y:S01]  /*2dc0*/  ISETP.GT.AND P0, PT, R7, R111, PT ;  /* 0x0000006f0700720c */ /* 0x000fe20003f04270 */
[----:B--2---:R-:W-:-:S04]  /*2dd0*/  IMAD.IADD R215, R6, 0x1, R12 ;  /* 0x0000000106d77824 */ /* 0x004fc800078e020c */
[----:B------:R-:W-:-:S08]  /*2de0*/  IMAD.SHL.U32 R215, R215, 0x2, RZ ;  /* 0x00000002d7d77824 */ /* 0x000fd000078e00ff */
[----:B------:R-:W-:Y:S05]  /*2df0*/  @!P0 BRA `(.L_x_1841) ;  /* 0x00006ac000008947 */ /* 0x000fea0003800000 */
[----:B------:R-:W-:Y:S02]  /*2e00*/  ISETP.NE.U32.AND P0, PT, RZ, c[0x0][0x340], PT ;  /* 0x0000d000ff007a0c */ /* 0x000fe40003f05070 */
[----:B------:R-:W-:Y:S02]  /*2e10*/  SHF.R.S32.HI R30, RZ, 0x1f, R232 ;  /* 0x0000001fff1e7819 */ /* 0x000fe400000114e8 */
[----:B------:R-:W-:-:S13]  /*2e20*/  ISETP.NE.AND.EX P3, PT, RZ, c[0x0][0x344], PT, P0 ;  /* 0x0000d100ff007a0c */ /* 0x000fda0003f65300 */
[----:B------:R-:W-:-:S05]  /*2e30*/  @P3 IMAD.WIDE R2, R243, R22, c[0x0][0x340] ;  /* 0x0000d000f3023625 */ /* 0x000fca00078e0216 */
[----:B------:R2:W3:Y:S01]  /*2e40*/  @P3 LDG.E R26, [R2.64] ;  /* 0x0000000c021a3981 */ /* 0x0004e2000c1e1900 */
[----:B------:R-:W-:Y:S01]  /*2e50*/  SHF.R.S32.HI R25, RZ, 0x1f, R243 ;  /* 0x0000001fff197819 */ /* 0x000fe200000114f3 */
[----:B------:R-:W-:Y:S01]  /*2e60*/  IMAD.WIDE.U32 R8, R241, c[0x0][0x1e8], RZ ;  /* 0x00007a00f1087a25 */ /* 0x000fe200078e00ff */
[----:B------:R-:W-:Y:S02]  /*2e70*/  SEL R84, R243, RZ, !P4 ;  /* 0x000000fff3547207 */ /* 0x000fe40006000000 */
[----:B------:R-:W-:Y:S01]  /*2e80*/  SEL R29, R25, RZ, !P4 ;  /* 0x000000ff191d7207 */ /* 0x000fe20006000000 */
[C---:B------:R-:W-:Y:S01]  /*2e90*/  IMAD.WIDE.U32 R12, R232.reuse, c[0x0][0x280], R140 ;  /* 0x0000a000e80c7a25 */ /* 0x040fe200078e008c */
[----:B------:R-:W-:Y:S02]  /*2ea0*/  IADD3 R37, R7, -0x1, RZ ;  /* 0xffffffff07257810 */ /* 0x000fe40007ffe0ff */
[----:B------:R-:W-:Y:S01]  /*2eb0*/  IADD3 R110, P0, R232, R19, RZ ;  /* 0x00000013e86e7210 */ /* 0x000fe20007f1e0ff */
[----:B------:R-:W-:Y:S01]  /*2ec0*/  IMAD R0, R29, c[0x0][0x248], RZ ;  /* 0x000092001d007a24 */ /* 0x000fe200078e02ff */
[----:B------:R-:W-:Y:S01]  /*2ed0*/  MOV R22, R8 ;  /* 0x0000000800167202 */ /* 0x000fe20000000f00 */
[----:B------:R-:W-:Y:S01]  /*2ee0*/  IMAD R8, R37, -0x30, R4 ;  /* 0xffffffd025087824 */ /* 0x000fe200078e0204 */
[----:B------:R-:W-:Y:S01]  /*2ef0*/  LEA.HI.X.SX32 R120, R19, R30, 0x1, P0 ;  /* 0x0000001e13787211 */ /* 0x000fe200000f0eff */
[----:B------:R-:W-:Y:S01]  /*2f00*/  IMAD R0, R84, c[0x0][0x24c], R0 ;  /* 0x0000930054007a24 */ /* 0x000fe200078e0200 */
[----:B------:R-:W-:Y:S01]  /*2f10*/  MOV R124, 0x30 ;  /* 0x00000030007c7802 */ /* 0x000fe20000000f00 */
[----:B------:R-:W-:Y:S01]  /*2f20*/  IMAD R24, R30, c[0x0][0x280], RZ ;  /* 0x0000a0001e187a24 */ /* 0x000fe200078e02ff */
[----:B------:R-:W-:Y:S01]  /*2f30*/  IMNMX R8, R8, 0x30, PT ;  /* 0x0000003008087817 */ /* 0x000fe20003800200 */
[----:B------:R-:W-:Y:S01]  /*2f40*/  IMAD.IADD R28, R20, 0x1, R17 ;  /* 0x00000001141c7824 */ /* 0x000fe200078e0211 */
[----:B------:R-:W-:Y:S01]  /*2f50*/  LOP3.LUT R214, R214, 0xfffffff7, RZ, 0xc0, !PT ;  /* 0xfffffff7d6d67812 */ /* 0x000fe200078ec0ff */
[----:B------:R-:W-:Y:S01]  /*2f60*/  IMAD R136, R124, c[0x0][0x23c], RZ ;  /* 0x00008f007c887a24 */ /* 0x000fe200078e02ff */
[----:B------:R-:W-:Y:S01]  /*2f70*/  ISETP.GE.AND P6, PT, R236, c[0x0][0x1d4], PT ;  /* 0x00007500ec007a0c */ /* 0x000fe20003fc6270 */
[----:B------:R-:W-:Y:S01]  /*2f80*/  IMAD.WIDE.U32 R122, R124, c[0x0][0x238], RZ ;  /* 0x00008e007c7a7a25 */ /* 0x000fe200078e00ff */
[----:B------:R-:W-:-:S02]  /*2f90*/  SHF.R.S32.HI R143, RZ, 0x1f, R142 ;  /* 0x0000001fff8f7819 */ /* 0x000fc4000001148e */
[----:B------:R-:W-:Y:S01]  /*2fa0*/  MOV R132, c[0x0][0x238] ;  /* 0x00008e0000847a02 */ /* 0x000fe20000000f00 */
[C---:B--2---:R-:W-:Y:S01]  /*2fb0*/  IMAD.WIDE.U32 R2, R241.reuse, c[0x0][0x240], R140 ;  /* 0x00009000f1027a25 */ /* 0x044fe200078e008c */
[----:B------:R-:W-:Y:S02]  /*2fc0*/  MOV R139, c[0x0][0x290] ;  /* 0x0000a400008b7a02 */ /* 0x000fe40000000f00 */
[----:B------:R-:W-:Y:S01]  /*2fd0*/  SHF.L.U32 R153, R132, 0x5, RZ ;  /* 0x0000000584997819 */ /* 0x000fe200000006ff */
[----:B------:R-:W-:Y:S01]  /*2fe0*/  IMAD R3, R241, c[0x0][0x244], R3 ;  /* 0x00009100f1037a24 */ /* 0x000fe200078e0203 */
[----:B------:R-:W-:Y:S01]  /*2ff0*/  MOV R69, c[0x0][0x27c] ;  /* 0x00009f0000457a02 */ /* 0x000fe20000000f00 */
[----:B------:R-:W-:Y:S02]  /*3000*/  IMAD.IADD R136, R123, 0x1, R136 ;  /* 0x000000017b887824 */ /* 0x000fe400078e0288 */
[----:B------:R-:W-:Y:S01]  /*3010*/  IMAD.WIDE.U32 R2, R84, c[0x0][0x248], R2 ;  /* 0x0000920054027a25 */ /* 0x000fe200078e0002 */
[----:B------:R-:W-:-:S03]  /*3020*/  SHF.L.U32 R68, R69, 0x1, RZ ;  /* 0x0000000145447819 */ /* 0x000fc600000006ff */
[----:B------:R-:W-:Y:S01]  /*3030*/  IMAD.MOV.U32 R20, RZ, RZ, R12 ;  /* 0x000000ffff147224 */ /* 0x000fe200078e000c */
[----:B------:R-:W-:Y:S01]  /*3040*/  IADD3 R3, R3, R0, RZ ;  /* 0x0000000003037210 */ /* 0x000fe20007ffe0ff */
[----:B------:R-:W-:Y:S01]  /*3050*/  IMAD R0, R120, c[0x0][0x238], RZ ;  /* 0x00008e0078007a24 */ /* 0x000fe200078e02ff */
[----:B------:R-:W-:Y:S01]  /*3060*/  SHF.R.S32.HI R12, RZ, 0x1f, R37 ;  /* 0x0000001fff0c7819 */ /* 0x000fe20000011425 */
[----:B------:R-:W-:Y:S02]  /*3070*/  IMAD R24, R232, c[0x0][0x284], R24 ;  /* 0x0000a100e8187a24 */ /* 0x000fe400078e0218 */
[----:B------:R-:W-:Y:S01]  /*3080*/  IMAD R7, R110, c[0x0][0x23c], R0 ;  /* 0x00008f006e077a24 */ /* 0x000fe200078e0200 */
[----:B------:R-:W-:Y:S01]  /*3090*/  IADD3 R0, -R232, R8, RZ ;  /* 0x00000008e8007210 */ /* 0x000fe20007ffe1ff */
[----:B------:R-:W-:Y:S01]  /*30a0*/  IMAD.WIDE.U32 R108, R110, c[0x0][0x238], R2 ;  /* 0x00008e006e6c7a25 */ /* 0x000fe200078e0002 */
[----:B------:R-:W-:Y:S02]  /*30b0*/  IADD3 R21, R24, R13, RZ ;  /* 0x0000000d18157210 */ /* 0x000fe40007ffe0ff */
[C---:B------:R-:W-:Y:S01]  /*30c0*/  ISETP.GE.AND P1, PT, R0.reuse, 0x1, PT ;  /* 0x000000010000780c */ /* 0x040fe20003f26270 */
[----:B-1----:R-:W-:Y:S01]  /*30d0*/  IMAD R23, R241, c[0x0][0x1ec], R9 ;  /* 0x00007b00f1177a24 */ /* 0x002fe200078e0209 */
[----:B------:R-:W-:Y:S01]  /*30e0*/  ISETP.GT.AND P0, PT, R0, 0x20, PT ;  /* 0x000000200000780c */ /* 0x000fe20003f04270 */
[----:B------:R-:W-:Y:S01]  /*30f0*/  IMAD R9, R136, R37, RZ ;  /* 0x0000002588097224 */ /* 0x000fe200078e02ff */
[----:B------:R-:W-:Y:S01]  /*3100*/  SHF.R.S32.HI R0, RZ, 0x1f, R10 ;  /* 0x0000001fff007819 */ /* 0x000fe2000001140a */
[----:B------:R-:W-:-:S02]  /*3110*/  IMAD.IADD R107, R109, 0x1, R7 ;  /* 0x000000016d6b7824 */ /* 0x000fc400078e0207 */
[----:B------:R-:W-:Y:S02]  /*3120*/  IMAD.MOV.U32 R106, RZ, RZ, R108 ;  /* 0x000000ffff6a7224 */ /* 0x000fe400078e006c */
[-C--:B------:R-:W-:Y:S02]  /*3130*/  IMAD R9, R12, R122.reuse, R9 ;  /* 0x0000007a0c097224 */ /* 0x080fe400078e0209 */
[----:B------:R-:W-:-:S04]  /*3140*/  IMAD.WIDE.U32 R12, R37, R122, R106 ;  /* 0x0000007a250c7225 */ /* 0x000fc800078e006a */
[----:B------:R-:W-:Y:S01]  /*3150*/  IMAD.IADD R7, R13, 0x1, R9 ;  /* 0x000000010d077824 */ /* 0x000fe200078e0209 */
[----:B------:R-:W-:Y:S01]  /*3160*/  @P1 LEA R8, P2, R12, c[0x0][0x220], 0x1 ;  /* 0x000088000c081a11 */ /* 0x000fe200078408ff */
[----:B------:R-:W-:Y:S02]  /*3170*/  IMAD R5, R30, c[0x0][0x290], RZ ;  /* 0x0000a4001e057a24 */ /* 0x000fe400078e02ff */
[----:B------:R-:W-:Y:S01]  /*3180*/  IMAD.WIDE.U32 R16, R232, c[0x0][0x290], R142 ;  /* 0x0000a400e8107a25 */ /* 0x000fe200078e008e */
[----:B------:R-:W-:Y:S02]  /*3190*/  @P1 LEA.HI.X R9, R12, c[0x0][0x224], R7, 0x1, P2 ;  /* 0x000089000c091a11 */ /* 0x000fe400010f0c07 */
[----:B------:R-:W-:Y:S01]  /*31a0*/  ISETP.GE.AND P2, PT, R140, c[0x0][0x1d4], PT ;  /* 0x000075008c007a0c */ /* 0x000fe20003f46270 */
[C---:B------:R-:W-:Y:S02]  /*31b0*/  IMAD R5, R232.reuse, c[0x0][0x294], R5 ;  /* 0x0000a500e8057a24 */ /* 0x040fe400078e0205 */
[----:B------:R-:W-:-:S03]  /*31c0*/  IMAD.WIDE.U32 R14, R232, c[0x0][0x290], R140 ;  /* 0x0000a400e80e7a25 */ /* 0x000fc600078e008c */
[----:B------:R-:W-:Y:S01]  /*31d0*/  IADD3 R17, R17, R5, RZ ;  /* 0x0000000511117210 */ /* 0x000fe20007ffe0ff */
[----:B------:R-:W-:Y:S02]  /*31e0*/  IMAD.MOV.U32 R131, RZ, RZ, 0x5 ;  /* 0x00000005ff837424 */ /* 0x000fe400078e00ff */
[----:B------:R-:W-:Y:S01]  /*31f0*/  IMAD.IADD R15, R5, 0x1, R15 ;  /* 0x00000001050f7824 */ /* 0x000fe200078e020f */
[----:B------:R-:W-:Y:S01]  /*3200*/  @P0 IADD3 R5, P4, R153, R12, RZ ;  /* 0x0000000c99050210 */ /* 0x000fe20007f9e0ff */
[----:B------:R-:W-:Y:S01]  /*3210*/  IMAD.WIDE.U32 R18, R232, c[0x0][0x280], R142 ;  /* 0x0000a000e8127a25 */ /* 0x000fe200078e008e */
[----:B------:R-:W-:Y:S02]  /*3220*/  SHF.L.U64.HI R132, R132, R131, c[0x0][0x23c] ;  /* 0x00008f0084847619 */ /* 0x000fe40000010283 */
[----:B------:R-:W-:Y:S01]  /*3230*/  @P2 LOP3.LUT R214, R214, 0x8, RZ, 0xfc, !PT ;  /* 0x00000008d6d62812 */ /* 0x000fe200078efcff */
[----:B------:R-:W-:Y:S01]  /*3240*/  IMAD.IADD R19, R19, 0x1, R24 ;  /* 0x0000000113137824 */ /* 0x000fe200078e0218 */
[----:B------:R-:W-:Y:S01]  /*3250*/  @P0 IADD3.X R7, R7, R132, RZ, P4, !PT ;  /* 0x0000008407070210 */ /* 0x000fe200027fe4ff */
[----:B------:R-:W-:Y:S01]  /*3260*/  IMAD R24, R0, c[0x0][0x290], RZ ;  /* 0x0000a40000187a24 */ /* 0x000fe200078e02ff */
[----:B------:R-:W-:Y:S01]  /*3270*/  LOP3.LUT R214, R214, 0xfffffffb, RZ, 0xc0, !PT ;  /* 0xfffffffbd6d67812 */ /* 0x000fe200078ec0ff */
[----:B------:R-:W-:Y:S01]  /*3280*/  IMAD.WIDE.U32 R90, R10, c[0x0][0x290], R14 ;  /* 0x0000a4000a5a7a25 */ /* 0x000fe200078e000e */
[----:B------:R-:W-:-:S02]  /*3290*/  SHF.R.S32.HI R15, RZ, 0x1f, R28 ;  /* 0x0000001fff0f7819 */ /* 0x000fc4000001141c */
[C---:B------:R-:W-:Y:S01]  /*32a0*/  SHF.L.U64.HI R130, R139.reuse, R131, c[0x0][0x294] ;  /* 0x0000a5008b827619 */ /* 0x040fe20000010283 */
[----:B------:R-:W-:Y:S01]  /*32b0*/  IMAD.WIDE.U32 R150, R232, c[0x0][0x1e0], RZ ;  /* 0x00007800e8967a25 */ /* 0x000fe200078e00ff */
[----:B------:R-:W-:-:S03]  /*32c0*/  SHF.L.U32 R139, R139, 0x5, RZ ;  /* 0x000000058b8b7819 */ /* 0x000fc600000006ff */
[----:B------:R-:W-:Y:S02]  /*32d0*/  IMAD R80, R15, c[0x0][0x1e0], RZ ;  /* 0x000078000f507a24 */ /* 0x000fe400078e02ff */
[----:B------:R-:W-:Y:S02]  /*32e0*/  IMAD.MOV.U32 R138, RZ, RZ, c[0x0][0x280] ;  /* 0x0000a000ff8a7624 */ /* 0x000fe400078e00ff */
[----:B------:R-:W-:Y:S02]  /*32f0*/  IMAD R80, R28, c[0x0][0x1e4], R80 ;  /* 0x000079001c507a24 */ /* 0x000fe400078e0250 */
[----:B------:R-:W-:Y:S01]  /*3300*/  IMAD R24, R10, c[0x0][0x294], R24 ;  /* 0x0000a5000a187a24 */ /* 0x000fe200078e0218 */
[----:B------:R-:W-:Y:S01]  /*3310*/  SHF.L.U64.HI R121, R138, R131, c[0x0][0x284] ;  /* 0x0000a1008a797619 */ /* 0x000fe20000010283 */
[----:B------:R-:W-:-:S04]  /*3320*/  IMAD.WIDE.U32 R92, R10, c[0x0][0x280], R20 ;  /* 0x0000a0000a5c7a25 */ /* 0x000fc800078e0014 */
[----:B------:R-:W-:-:S04]  /*3330*/  IMAD.WIDE.U32 R88, R10, c[0x0][0x280], R18 ;  /* 0x0000a0000a587a25 */ /* 0x000fc800078e0012 */
[----:B------:R-:W-:-:S04]  /*3340*/  IMAD.WIDE.U32 R86, R10, c[0x0][0x290], R16 ;  /* 0x0000a4000a567a25 */ /* 0x000fc800078e0010 */
[C---:B------:R-:W-:Y:S01]  /*3350*/  IMAD R135, R124.reuse, c[0x0][0x1e4], RZ ;  /* 0x000079007c877a24 */ /* 0x040fe200078e02ff */
[----:B------:R-:W-:Y:S01]  /*3360*/  IADD3 R101, R87, R24, RZ ;  /* 0x0000001857657210 */ /* 0x000fe20007ffe0ff */
[C---:B------:R-:W-:Y:S02]  /*3370*/  IMAD R133, R124.reuse, c[0x0][0x284], RZ ;  /* 0x0000a1007c857a24 */ /* 0x040fe400078e02ff */
[C---:B------:R-:W-:Y:S02]  /*3380*/  IMAD R134, R124.reuse, c[0x0][0x294], RZ ;  /* 0x0000a5007c867a24 */ /* 0x040fe400078e02ff */
[----:B------:R-:W-:-:S04]  /*3390*/  IMAD.WIDE.U32 R128, R124, c[0x0][0x1e0], RZ ;  /* 0x000078007c807a25 */ /* 0x000fc800078e00ff */
[----:B------:R-:W-:Y:S01]  /*33a0*/  IMAD.WIDE.U32 R126, R124, c[0x0][0x280], RZ ;  /* 0x0000a0007c7e7a25 */ /* 0x000fe200078e00ff */
[----:B------:R-:W-:-:S03]  /*33b0*/  IADD3 R135, R129, R135, RZ ;  /* 0x0000008781877210 */ /* 0x000fc60007ffe0ff */
[----:B------:R-:W-:Y:S01]  /*33c0*/  IMAD.WIDE.U32 R124, R124, c[0x0][0x290], RZ ;  /* 0x0000a4007c7c7a25 */ /* 0x000fe200078e00ff */
[----:B------:R-:W-:-:S03]  /*33d0*/  IADD3 R133, R127, R133, RZ ;  /* 0x000000857f857210 */ /* 0x000fc60007ffe0ff */
[----:B------:R-:W-:Y:S02]  /*33e0*/  IMAD.SHL.U32 R138, R138, 0x20, RZ ;  /* 0x000000208a8a7824 */ /* 0x000fe400078e00ff */
[----:B------:R-:W-:Y:S02]  /*33f0*/  IMAD.IADD R134, R125, 0x1, R134 ;  /* 0x000000017d867824 */ /* 0x000fe400078e0286 */
[----:B------:R-:W-:Y:S01]  /*3400*/  IMAD.IADD R103, R24, 0x1, R91 ;  /* 0x0000000118677824 */ /* 0x000fe200078e025b */
[----:B---3--:R-:W-:Y:S01]  /*3410*/  @P3 MOV R2, R26 ;  /* 0x0000001a00023202 */ /* 0x008fe20000000f00 */
[----:B------:R-:W-:Y:S01]  /*3420*/  @!P3 IMAD.MOV.U32 R2, RZ, RZ, R243 ;  /* 0x000000ffff02b224 */ /* 0x000fe200078e00f3 */
[----:B------:R-:W-:Y:S02]  /*3430*/  @P3 SHF.R.S32.HI R3, RZ, 0x1f, R26 ;  /* 0x0000001fff033819 */ /* 0x000fe4000001141a */
[----:B------:R-:W-:Y:S01]  /*3440*/  @!P3 MOV R3, R25 ;  /* 0x000000190003b202 */ /* 0x000fe20000000f00 */
[----:B------:R-:W-:Y:S01]  /*3450*/  IMAD R25, R0, c[0x0][0x280], RZ ;  /* 0x0000a00000197a24 */ /* 0x000fe200078e02ff */
[----:B------:R-:W-:-:S02]  /*3460*/  SEL R27, R2, RZ, !P5 ;  /* 0x000000ff021b7207 */ /* 0x000fc40006800000 */
[----:B------:R-:W-:Y:S01]  /*3470*/  SEL R26, R3, RZ, !P5 ;  /* 0x000000ff031a7207 */ /* 0x000fe20006800000 */
[----:B------:R-:W-:Y:S01]  /*3480*/  IMAD R25, R10, c[0x0][0x284], R25 ;  /* 0x0000a1000a197a24 */ /* 0x000fe200078e0219 */
[----:B------:R-:W-:Y:S01]  /*3490*/  ISETP.GE.AND P5, PT, R144, c[0x0][0x1d4], PT ;  /* 0x0000750090007a0c */ /* 0x000fe20003fa6270 */
[----:B------:R-:W-:Y:S01]  /*34a0*/  IMAD.WIDE.U32 R12, R27, c[0x0][0x1f0], R22 ;  /* 0x00007c001b0c7a25 */ /* 0x000fe200078e0016 */
[----:B------:R-:W-:Y:S02]  /*34b0*/  ISETP.GE.AND P3, PT, R235, c[0x0][0x1d4], PT ;  /* 0x00007500eb007a0c */ /* 0x000fe40003f66270 */
[----:B------:R-:W-:Y:S01]  /*34c0*/  @P0 LEA R2, P2, R5, c[0x0][0x220], 0x1 ;  /* 0x0000880005020a11 */ /* 0x000fe200078408ff */
[----:B------:R-:W-:Y:S01]  /*34d0*/  IMAD R0, R26, c[0x0][0x1f0], RZ ;  /* 0x00007c001a007a24 */ /* 0x000fe200078e02ff */
[----:B------:R-:W-:Y:S02]  /*34e0*/  IADD3 R105, R25, R93, RZ ;  /* 0x0000005d19697210 */ /* 0x000fe40007ffe0ff */
[----:B------:R-:W-:Y:S01]  /*34f0*/  @P0 LEA.HI.X R3, R5, c[0x0][0x224], R7, 0x1, P2 ;  /* 0x0000890005030a11 */ /* 0x000fe200010f0c07 */
[----:B------:R-:W-:Y:S01]  /*3500*/  IMAD R0, R27, c[0x0][0x1f4], R0 ;  /* 0x00007d001b007a24 */ /* 0x000fe200078e0200 */
[----:B------:R-:W-:-:S03]  /*3510*/  IADD3 R102, R89, R25, RZ ;  /* 0x0000001959667210 */ /* 0x000fc60007ffe0ff */
[----:B------:R-:W-:-:S04]  /*3520*/  @P5 LOP3.LUT R214, R214, 0x4, RZ, 0xfc, !PT ;  /* 0x00000004d6d65812 */ /* 0x000fc800078efcff */
[----:B------:R-:W-:-:S04]  /*3530*/  LOP3.LUT R214, R214, 0xfffffffd, RZ, 0xc0, !PT ;  /* 0xfffffffdd6d67812 */ /* 0x000fc800078ec0ff */
[----:B------:R-:W-:-:S04]  /*3540*/  @P3 LOP3.LUT R214, R214, 0x2, RZ, 0xfc, !PT ;  /* 0x00000002d6d63812 */ /* 0x000fc800078efcff */
[----:B------:R-:W-:-:S04]  /*3550*/  LOP3.LUT R214, R214, 0xfffffffe, RZ, 0xc0, !PT ;  /* 0xfffffffed6d67812 */ /* 0x000fc800078ec0ff */
[----:B------:R-:W-:-:S04]  /*3560*/  @P6 LOP3.LUT R214, R214, 0x1, RZ, 0xfc, !PT ;  /* 0x00000001d6d66812 */ /* 0x000fc800078efcff */
[----:B------:R-:W-:-:S13]  /*3570*/  LOP3.LUT P4, RZ, R214, 0x8, RZ, 0xc0, !PT ;  /* 0x00000008d6ff7812 */ /* 0x000fda000788c0ff */
[----:B------:R-:W-:Y:S01]  /*3580*/  @!PT LDS RZ, [RZ] ;  /* 0x00000000fffff984 */ /* 0x000fe20000000800 */
[----:B------:R-:W-:Y:S01]  /*3590*/  @!PT LDS RZ, [RZ] ;  /* 0x00000000fffff984 */ /* 0x000fe20000000800 */
[----:B------:R-:W-:Y:S01]  /*35a0*/  @!PT LDS RZ, [RZ] ;  /* 0x00000000fffff984 */ /* 0x000fe20000000800 */
[----:B------:R1:W-:Y:S04]  /*35b0*/  @P1 LDGSTS.E.BYPASS.LTC128B.128 [R215+0xa080], [R8.64], !P4 ;  /* 0x0a08000008d71fae */ /* 0x0003e8000e101d4c */
[----:B------:R1:W-:Y:S04]  /*35c0*/  @P1 LDGSTS.E.BYPASS.LTC128B.128 [R215+0xb880], [R8.64+0x80], !P5 ;  /* 0x0b88008008d71fae */ /* 0x0003e8000e901d4c */
[----:B------:R1:W-:Y:S04]  /*35d0*/  @P1 LDGSTS.E.BYPASS.LTC128B.128 [R215+0xd080], [R8.64+0x100], !P3 ;  /* 0x0d08010008d71fae */ /* 0x0003e8000d901d4c */
[----:B------:R1:W-:Y:S01]  /*35e0*/  @P1 LDGSTS.E.BYPASS.LTC128B.128 [R215+0xe880], [R8.64+0x180], !P6 ;  /* 0x0e88018008d71fae */ /* 0x0003e2000f101d4c */
[----:B------:R-:W-:-:S03]  /*35f0*/  ISETP.GE.AND P1, PT, R140, c[0x0][0x27c], PT ;  /* 0x00009f008c007a0c */ /* 0x000fc60003f26270 */
[----:B------:R2:W-:Y:S04]  /*3600*/  @P0 LDGSTS.E.BYPASS.LTC128B.128 [R223+0xb080], [R2.64], !P4 ;  /* 0x0b08000002df0fae */ /* 0x0005e8000e101d4c */
[----:B------:R2:W-:Y:S04]  /*3610*/  @P0 LDGSTS.E.BYPASS.LTC128B.128 [R223+0xc880], [R2.64+0x80], !P5 ;  /* 0x0c88008002df0fae */ /* 0x0005e8000e901d4c */
[----:B------:R2:W-:Y:S04]  /*3620*/  @P0 LDGSTS.E.BYPASS.LTC128B.128 [R223+0xe080], [R2.64+0x100], !P3 ;  /* 0x0e08010002df0fae */ /* 0x0005e8000d901d4c */
[----:B------:R2:W-:Y:S04]  /*3630*/  @P0 LDGSTS.E.BYPASS.LTC128B.128 [R223+0xf880], [R2.64+0x180], !P6 ;  /* 0x0f88018002df0fae */ /* 0x0005e8000f101d4c */
[----:B------:R-:W0:Y:S01]  /*3640*/  LDGDEPBAR ;  /* 0x00000000000079af */ /* 0x000e220000000000 */
[----:B------:R-:W-:Y:S01]  /*3650*/  WARPSYNC 0xffffffff ;  /* 0xffffffff00007948 */ /* 0x000fe20003800000 */
[----:B-1----:R-:W-:Y:S01]  /*3660*/  IMAD.IADD R9, R13, 0x1, R0 ;  /* 0x000000010d097824 */ /* 0x002fe200078e0200 */
[----:B------:R-:W-:Y:S01]  /*3670*/  MOV R8, R12 ;  /* 0x0000000c00087202 */ /* 0x000fe20000000f00 */
[----:B------:R-:W-:-:S04]  /*3680*/  IMAD R0, R30, c[0x0][0x1e0], RZ ;  /* 0x000078001e007a24 */ /* 0x000fc800078e02ff */
[----:B------:R-:W-:Y:S02]  /*3690*/  IMAD R0, R232, c[0x0][0x1e4], R0 ;  /* 0x00007900e8007a24 */ /* 0x000fe400078e0200 */
[----:B------:R-:W-:-:S04]  /*36a0*/  IMAD.WIDE.U32 R78, R28, c[0x0][0x1e0], R8 ;  /* 0x000078001c4e7a25 */ /* 0x000fc800078e0008 */
[----:B------:R-:W-:Y:S01]  /*36b0*/  IMAD.IADD R112, R151, 0x1, R0 ;  /* 0x0000000197707824 */ /* 0x000fe200078e0200 */
[----:B------:R-:W-:Y:S02]  /*36c0*/  IADD3 R104, P2, P0, R78, R150, R140 ;  /* 0x000000964e687210 */ /* 0x000fe4000785e08c */
[----:B------:R-:W-:-:S04]  /*36d0*/  IADD3 R80, R79, R80, RZ ;  /* 0x000000504f507210 */ /* 0x000fc80007ffe0ff */
[----:B------:R-:W-:Y:S02]  /*36e0*/  IADD3.X R100, R80, R112, R141, P2, P0 ;  /* 0x0000007050647210 */ /* 0x000fe400017e048d */
[----:B--2---:R-:W-:Y:S01]  /*36f0*/  ISETP.GE.AND P2, PT, R144, c[0x0][0x27c], PT ;  /* 0x00009f0090007a0c */ /* 0x004fe20003f46270 */
[----:B------:R-:W-:Y:S01]  /*3700*/  IMAD R5, R29, c[0x0][0x268], RZ ;  /* 0x00009a001d057a24 */ /* 0x000fe200078e02ff */
[----:B------:R-:W-:Y:S01]  /*3710*/  SEL R0, RZ, c[0x0][0x27c], !P1 ;  /* 0x00009f00ff007a07 */ /* 0x000fe20004800000 */
[C---:B------:R-:W-:Y:S01]  /*3720*/  IMAD.WIDE.U32 R8, R241.reuse, c[0x0][0x260], R140 ;  /* 0x00009800f1087a25 */ /* 0x040fe200078e008c */
[----:B------:R-:W-:Y:S01]  /*3730*/  SEL R7, RZ, c[0x0][0x27c], !P2 ;  /* 0x00009f00ff077a07 */ /* 0x000fe20005000000 */
[----:B------:R-:W-:Y:S01]  /*3740*/  BAR.SYNC.DEFER_BLOCKING 0x0 ;  /* 0x0000000000007b1d */ /* 0x000fe20000010000 */
[----:B------:R-:W-:Y:S01]  /*3750*/  SHF.R.U32.HI R137, RZ, 0x3, R252 ;  /* 0x00000003ff897819 */ /* 0x000fe200000116fc */
[----:B------:R-:W-:Y:S01]  /*3760*/  IMAD.IADD R0, R140, 0x1, R0 ;  /* 0x000000018c007824 */ /* 0x000fe200078e0200 */
[----:B------:R-:W-:Y:S01]  /*3770*/  IADD3 R119, P0, R232, R28, RZ ;  /* 0x0000001ce8777210 */ /* 0x000fe20007f1e0ff */
[----:B------:R-:W-:Y:S01]  /*3780*/  IMAD.WIDE.U32 R2, R241, c[0x0][0x210], R140 ;  /* 0x00008400f1027a25 */ /* 0x000fe200078e008c */
[----:B------:R-:W-:Y:S01]  /*3790*/  LOP3.LUT R214, R214, 0xffffffef, RZ, 0xc0, !PT ;  /* 0xffffffefd6d67812 */ /* 0x000fe200078ec0ff */
[----:B------:R-:W-:-:S02]  /*37a0*/  ULDC.U8 UR7, c[0x0][0x298] ;  /* 0x0000a60000077ab9 */ /* 0x000fc40000000000 */
[----:B------:R-:W-:Y:S02]  /*37b0*/  IMAD R95, R84, c[0x0][0x26c], R5 ;  /* 0x00009b00545f7a24 */ /* 0x000fe400078e0205 */
[C---:B------:R-:W-:Y:S02]  /*37c0*/  IMAD R9, R241.reuse, c[0x0][0x264], R9 ;  /* 0x00009900f1097a24 */ /* 0x040fe400078e0209 */
[----:B------:R-:W-:Y:S01]  /*37d0*/  IMAD.IADD R5, R144, 0x1, R7 ;  /* 0x0000000190057824 */ /* 0x000fe200078e0207 */
[----:B------:R-:W-:Y:S01]  /*37e0*/  SHF.R.S32.HI R7, RZ, 0x1f, R0 ;  /* 0x0000001fff077819 */ /* 0x000fe20000011400 */
[----:B------:R-:W-:Y:S02]  /*37f0*/  IMAD R3, R241, c[0x0][0x214], R3 ;  /* 0x00008500f1037a24 */ /* 0x000fe400078e0203 */
[C---:B------:R-:W-:Y:S02]  /*3800*/  IMAD.SHL.U32 R31, R232.reuse, 0x40, RZ ;  /* 0x00000040e81f7824 */ /* 0x040fe400078e00ff */
[----:B------:R-:W-:-:S02]  /*3810*/  IMAD.SHL.U32 R32, R232, 0x40, RZ ;  /* 0x00000040e8207824 */ /* 0x000fc400078e00ff */
[----:B------:R-:W-:Y:S01]  /*3820*/  IMAD.WIDE.U32 R84, R84, c[0x0][0x268], R8 ;  /* 0x00009a0054547a25 */ /* 0x000fe200078e0008 */
[----:B------:R-:W-:Y:S02]  /*3830*/  SHF.R.S32.HI R8, RZ, 0x1f, R5 ;  /* 0x0000001fff087819 */ /* 0x000fe40000011405 */
[-C--:B------:R-:W-:Y:S01]  /*3840*/  LEA.HI R9, R7, R0.reuse, RZ, 0x6 ;  /* 0x0000000007097211 */ /* 0x080fe200078f30ff */
[----:B------:R-:W-:Y:S01]  /*3850*/  IMAD.WIDE.U32 R82, R27, c[0x0][0x218], R2 ;  /* 0x000086001b527a25 */ /* 0x000fe200078e0002 */
[----:B------:R-:W-:Y:S02]  /*3860*/  LEA.HI R2, R7, R0, RZ, 0x3 ;  /* 0x0000000007027211 */ /* 0x000fe400078f18ff */
[----:B------:R-:W-:Y:S01]  /*3870*/  LOP3.LUT R31, R31, 0x1c0, RZ, 0xc0, !PT ;  /* 0x000001c01f1f7812 */ /* 0x000fe200078ec0ff */
[----:B------:R-:W-:Y:S01]  /*3880*/  IMAD R10, R26, c[0x0][0x218], RZ ;  /* 0x000086001a0a7a24 */ /* 0x000fe200078e02ff */
[----:B------:R-:W-:Y:S01]  /*3890*/  LOP3.LUT R32, R32, 0x1c0, RZ, 0xc0, !PT ;  /* 0x000001c020207812 */ /* 0x000fe200078ec0ff */
[----:B------:R-:W-:Y:S01]  /*38a0*/  IMAD.X R118, R30, 0x1, R15, P0 ;  /* 0x000000011e767824 */ /* 0x000fe200000e060f */
[CC--:B------:R-:W-:Y:S01]  /*38b0*/  LEA.HI R0, R8.reuse, R5.reuse, RZ, 0x3 ;  /* 0x0000000508007211 */ /* 0x0c0fe200078f18ff */
[----:B------:R-:W-:Y:S01]  /*38c0*/  IMAD R14, R27, c[0x0][0x21c], R10 ;  /* 0x000087001b0e7a24 */ /* 0x000fe200078e020a */
[----:B------:R-:W-:Y:S01]  /*38d0*/  LEA.HI R3, R8, R5, RZ, 0x6 ;  /* 0x0000000508037211 */ /* 0x000fe200078f30ff */
[----:B------:R-:W-:Y:S01]  /*38e0*/  IMAD.MOV.U32 R152, RZ, RZ, c[0x0][0x1e0] ;  /* 0x00007800ff987624 */ /* 0x000fe200078e00ff */
[----:B------:R-:W-:Y:S01]  /*38f0*/  SHF.R.S32.HI R5, RZ, 0x6, R9 ;  /* 0x00000006ff057819 */ /* 0x000fe20000011409 */
[----:B------:R-:W-:Y:S01]  /*3900*/  IMAD.IADD R95, R85, 0x1, R95 ;  /* 0x00000001555f7824 */ /* 0x000fe200078e025f */
[----:B------:R-:W-:Y:S01]  /*3910*/  LOP3.LUT R8, R31, 0x38, R2, 0xf8, !PT ;  /* 0x000000381f087812 */ /* 0x000fe200078ef802 */
[----:B------:R-:W-:Y:S01]  /*3920*/  IMAD.IADD R94, R83, 0x1, R14 ;  /* 0x00000001535e7824 */ /* 0x000fe200078e020e */
[----:B------:R-:W-:Y:S01]  /*3930*/  LOP3.LUT R7, R252, 0x38, R2, 0xf8, !PT ;  /* 0x00000038fc077812 */ /* 0x000fe200078ef802 */
[C---:B------:R-:W-:Y:S01]  /*3940*/  IMAD R13, R5.reuse, 0xc00, R6 ;  /* 0x00000c00050d7824 */ /* 0x040fe200078e0206 */
[----:B------:R-:W-:Y:S01]  /*3950*/  SHF.R.U32.HI R32, RZ, 0x3, R32 ;  /* 0x00000003ff207819 */ /* 0x000fe20000011620 */
[----:B------:R-:W-:Y:S01]  /*3960*/  IMAD R12, R5, 0xc00, R11 ;  /* 0x00000c00050c7824 */ /* 0x000fe200078e020b */
[----:B------:R-:W-:-:S02]  /*3970*/  LOP3.LUT R5, R7, R137, RZ, 0x3c, !PT ;  /* 0x0000008907057212 */ /* 0x000fc400078e3cff */
[-C--:B------:R-:W-:Y:S02]  /*3980*/  LOP3.LUT R10, R8, R32.reuse, RZ, 0x3c, !PT ;  /* 0x00000020080a7212 */ /* 0x080fe400078e3cff */
[----:B------:R-:W-:Y:S01]  /*3990*/  SHF.R.S32.HI R3, RZ, 0x6, R3 ;  /* 0x00000006ff037819 */ /* 0x000fe20000011403 */
[----:B------:R-:W-:Y:S01]  /*39a0*/  IMAD.IADD R12, R12, 0x1, R5 ;  /* 0x000000010c0c7824 */ /* 0x000fe200078e0205 */
[----:B------:R-:W-:Y:S01]  /*39b0*/  LOP3.LUT R9, R31, 0x38, R0, 0xf8, !PT ;  /* 0x000000381f097812 */ /* 0x000fe200078ef800 */
[----:B------:R-:W-:Y:S01]  /*39c0*/  IMAD.IADD R10, R13, 0x1, R10 ;  /* 0x000000010d0a7824 */ /* 0x000fe200078e020a */
[----:B------:R-:W-:Y:S01]  /*39d0*/  IADD3 R31, R232, 0x20, RZ ;  /* 0x00000020e81f7810 */ /* 0x000fe20007ffe0ff */
[----:B------:R-:W-:Y:S01]  /*39e0*/  IMAD R8, R3, 0xc00, R6 ;  /* 0x00000c0003087824 */ /* 0x000fe200078e0206 */
[----:B------:R-:W-:Y:S01]  /*39f0*/  LOP3.LUT R7, R9, R32, RZ, 0x3c, !PT ;  /* 0x0000002009077212 */ /* 0x000fe200078e3cff */
[----:B------:R-:W-:Y:S01]  /*3a00*/  IMAD.SHL.U32 R116, R10, 0x2, RZ ;  /* 0x000000020a747824 */ /* 0x000fe200078e00ff */
[----:B------:R-:W-:Y:S01]  /*3a10*/  SHF.R.S32.HI R13, RZ, 0x1f, R31 ;  /* 0x0000001fff0d7819 */ /* 0x000fe2000001141f */
[----:B------:R-:W-:Y:S01]  /*3a20*/  IMAD.WIDE.U32 R148, R31, c[0x0][0x1e0], RZ ;  /* 0x000078001f947a25 */ /* 0x000fe200078e00ff */
[----:B------:R-:W-:-:S02]  /*3a30*/  LOP3.LUT R5, R252, 0x38, R0, 0xf8, !PT ;  /* 0x00000038fc057812 */ /* 0x000fc400078ef800 */
[----:B------:R-:W-:Y:S01]  /*3a40*/  ISETP.GE.AND P0, PT, R69, 0x1, PT ;  /* 0x000000014500780c */ /* 0x000fe20003f06270 */
[----:B------:R-:W-:Y:S01]  /*3a50*/  IMAD.IADD R9, R8, 0x1, R7 ;  /* 0x0000000108097824 */ /* 0x000fe200078e0207 */
[----:B------:R-:W-:Y:S01]  /*3a60*/  LOP3.LUT R5, R5, R137, RZ, 0x3c, !PT ;  /* 0x0000008905057212 */ /* 0x000fe200078e3cff */
[----:B------:R-:W-:Y:S01]  /*3a70*/  IMAD R7, R13, c[0x0][0x1e0], RZ ;  /* 0x000078000d077a24 */ /* 0x000fe200078e02ff */
[----:B------:R-:W-:Y:S01]  /*3a80*/  LOP3.LUT R97, R2, 0xfffffff8, RZ, 0xc0, !PT ;  /* 0xfffffff802617812 */ /* 0x000fe200078ec0ff */
[----:B------:R-:W-:Y:S01]  /*3a90*/  IMAD R8, R3, 0xc00, R11 ;  /* 0x00000c0003087824 */ /* 0x000fe200078e020b */
[----:B------:R-:W-:Y:S01]  /*3aa0*/  LOP3.LUT R96, R0, 0xfffffff8, RZ, 0xc0, !PT ;  /* 0xfffffff800607812 */ /* 0x000fe200078ec0ff */
[----:B------:R-:W-:Y:S01]  /*3ab0*/  IMAD R3, R31, c[0x0][0x1e4], R7 ;  /* 0x000079001f037a24 */ /* 0x000fe200078e0207 */
[----:B------:R-:W-:Y:S01]  /*3ac0*/  SHF.L.U64.HI R131, R152, R131, c[0x0][0x1e4] ;  /* 0x0000790098837619 */ /* 0x000fe20000010283 */
[----:B------:R-:W-:Y:S01]  /*3ad0*/  IMAD.IADD R5, R8, 0x1, R5 ;  /* 0x0000000108057824 */ /* 0x000fe200078e0205 */
[----:B------:R-:W-:Y:S01]  /*3ae0*/  SHF.R.S32.HI R66, RZ, 0x3, R2 ;  /* 0x00000003ff427819 */ /* 0x000fe20000011402 */
[----:B------:R-:W-:Y:S01]  /*3af0*/  IMAD.SHL.U32 R152, R152, 0x20, RZ ;  /* 0x0000002098987824 */ /* 0x000fe200078e00ff */
[----:B------:R-:W-:Y:S01]  /*3b00*/  SHF.R.S32.HI R65, RZ, 0x3, R0 ;  /* 0x00000003ff417819 */ /* 0x000fe20000011400 */
[----:B------:R-:W-:Y:S01]  /*3b10*/  IMAD.IADD R117, R149, 0x1, R3 ;  /* 0x0000000195757824 */ /* 0x000fe200078e0203 */
[----:B------:R-:W-:Y:S01]  /*3b20*/  SHF.R.S32.HI R99, RZ, 0x1f, R97 ;  /* 0x0000001fff637819 */ /* 0x000fe20000011461 */
[----:B------:R-:W-:Y:S01]  /*3b30*/  IMAD.SHL.U32 R115, R12, 0x2, RZ ;  /* 0x000000020c737824 */ /* 0x000fe200078e00ff */
[----:B------:R-:W-:Y:S01]  /*3b40*/  SHF.R.S32.HI R98, RZ, 0x1f, R96 ;  /* 0x0000001fff627819 */ /* 0x000fe20000011460 */
[----:B------:R-:W-:Y:S01]  /*3b50*/  IMAD.SHL.U32 R114, R9, 0x2, RZ ;  /* 0x0000000209727824 */ /* 0x000fe200078e00ff */
[----:B------:R-:W-:Y:S01]  /*3b60*/  @P0 LOP3.LUT R214, R214, 0x10, RZ, 0xfc, !PT ;  /* 0x00000010d6d60812 */ /* 0x000fe200078efcff */
[----:B------:R-:W-:-:S02]  /*3b70*/  IMAD.SHL.U32 R113, R5, 0x2, RZ ;  /* 0x0000000205717824 */ /* 0x000fc400078e00ff */
.L_x_1882:
[----:B------:R-:W-:Y:S01]  /*3b80*/  SHF.R.S32.HI R81, RZ, 0x1f, R37 ;  /* 0x0000001fff517819 */ /* 0x000fe20000011425 */
[-C--:B------:R-:W-:Y:S01]  /*3b90*/  IMAD R0, R135, R37.reuse, RZ ;  /* 0x0000002587007224 */ /* 0x080fe200078e02ff */
[----:B------:R-:W-:Y:S01]  /*3ba0*/  ISETP.GE.AND P4, PT, R69, 0x1, PT ;  /* 0x000000014500780c */ /* 0x000fe20003f86270 */
[----:B------:R-:W-:Y:S01]  /*3bb0*/  IMAD.WIDE.U32 R74, R128, R37, RZ ;  /* 0x00000025804a7225 */ /* 0x000fe200078e00ff */
[----:B------:R-:W-:Y:S01]  /*3bc0*/  IADD3 R154, R232, 0x20, RZ ;  /* 0x00000020e89a7810 */ /* 0x000fe20007ffe0ff */
[----:B------:R-:W-:Y:S04]  /*3bd0*/  DEPBAR.LE SB0, 0x0 ;  /* 0x000080000000791a */ /* 0x000fe80000000000 */
[----:B-1----:R-:W-:Y:S01]  /*3be0*/  IADD3 R2, P3, P0, R104, R74, R152 ;  /* 0x0000004a68027210 */ /* 0x002fe2000787e098 */
        /* <DEDUP_REMOVED lines=14> */
[----:B------:R-:W-:Y:S01]  /*3cd0*/  ISETP.NE.AND P0, PT, RZ, UR7, PT ;  /* 0x00000007ff007c0c */ /* 0x000fe2000bf05270 */
        /* <DEDUP_REMOVED lines=35> */
[----:B------:R-:W-:Y:S02]  /*3f10*/  LEA R12, P0, R2, c[0x0][0x288], 0x1 ;  /* 0x0000a200020c7a11 */ /* 0x000fe400078008ff */
[----:B------:R-:W-:Y:S02]  /*3f20*/  IADD3 R0, R142, 0x20, RZ ;  /* 0x000000208e007810 */ /* 0x000fe40007ffe0ff */
[----:B------:R-:W-:Y:S02]  /*3f30*/  LEA.HI.X R13, R2, c[0x0][0x28c], R5, 0x1, P0 ;  /* 0x0000a300020d7a11 */ /* 0x000fe400000f0c05 */
[----:B------:R-:W-:Y:S01]  /*3f40*/  ISETP.GE.AND P0, PT, R142, c[0x0][0x27c], PT ;  /* 0x00009f008e007a0c */ /* 0x000fe20003f06270 */
[----:B------:R-:W-:Y:S11]  /*3f50*/  CS2R R2, SRZ ;  /* 0x0000000000027805 */ /* 0x000ff6000001ff00 */
[----:B------:R-:W-:Y:S01]  /*3f60*/  @!UPT UIADD3 URZ, URZ, URZ, URZ ;  /* 0x0000003f3f3ff290 */ /* 0x000fe2000fffe03f */
[----:B------:R1:W5:Y:S04]  /*3f70*/  @!P0 LDG.E.64 R2, [R14.64] ;  /* 0x0000000c0e028981 */ /* 0x000368000c1e1b00 */
[----:B------:R1:W5:Y:S01]  /*3f80*/  @!P0 LDG.E.64 R38, [R12.64] ;  /* 0x0000000c0c268981 */ /* 0x000362000c1e1b00 */
[----:B------:R-:W-:Y:S02]  /*3f90*/  ISETP.GE.AND P0, PT, R0, c[0x0][0x27c], PT ;  /* 0x00009f0000007a0c */ /* 0x000fe40003f06270 */
[----:B------:R-:W-:Y:S11]  /*3fa0*/  IADD3 R0, R142, 0x40, RZ ;  /* 0x000000408e007810 */ /* 0x000ff60007ffe0ff */
[----:B------:R1:W5:Y:S04]  /*3fb0*/  @!P0 LDG.E.64 R8, [R14.64+0x40] ;  /* 0x0000400c0e088981 */ /* 0x000368000c1e1b00 */
[----:B------:R1:W5:Y:S01]  /*3fc0*/  @!P0 LDG.E.64 R40, [R12.64+0x40] ;  /* 0x0000400c0c288981 */ /* 0x000362000c1e1b00 */
[----:B------:R-:W-:Y:S02]  /*3fd0*/  ISETP.GE.AND P0, PT, R0, c[0x0][0x27c], PT ;  /* 0x00009f0000007a0c */ /* 0x000fe40003f06270 */
[----:B------:R-:W-:Y:S11]  /*3fe0*/  IADD3 R0, R142, 0x60, RZ ;  /* 0x000000608e007810 */ /* 0x000ff60007ffe0ff */
[----:B------:R1:W5:Y:S04]  /*3ff0*/  @!P0 LDG.E.64 R16, [R14.64+0x80] ;  /* 0x0000800c0e108981 */ /* 0x000368000c1e1b00 */
[----:B------:R1:W5:Y:S01]  /*4000*/  @!P0 LDG.E.64 R42, [R12.64+0x80] ;  /* 0x0000800c0c2a8981 */ /* 0x000362000c1e1b00 */
[----:B------:R-:W-:Y:S11]  /*4010*/  ISETP.GE.AND P0, PT, R0, c[0x0][0x27c], PT ;  /* 0x00009f0000007a0c */ /* 0x000ff60003f06270 */
[----:B------:R-:W-:Y:S02]  /*4020*/  @!UPT UIADD3 URZ, URZ, URZ, URZ ;  /* 0x0000003f3f3ff290 */ /* 0x000fe4000fffe03f */
[----:B------:R1:W5:Y:S04]  /*4030*/  @!P0 LDG.E.64 R18, [R14.64+0xc0] ;  /* 0x0000c00c0e128981 */ /* 0x000368000c1e1b00 */
[----:B------:R1:W5:Y:S02]  /*4040*/  @!P0 LDG.E.64 R44, [R12.64+0xc0] ;  /* 0x0000c00c0c2c8981 */ /* 0x000364000c1e1b00 */
.L_x_1846:
[----:B------:R-:W-:Y:S05]  /*4050*/  BSYNC B0 ;  /* 0x0000000000007941 */ /* 0x000fea0003800000 */
.L_x_1845:
[----:B-----5:R-:W-:Y:S01]  /*4060*/  MOV R0, R17 ;  /* 0x0000001100007202 */ /* 0x020fe20000000f00 */
        /* <DEDUP_REMOVED lines=45> */
[C---:B-1----:R-:W-:Y:S04]  /*4340*/  LEA R14, P0, R0.reuse, c[0x0][0x270], 0x1 ;  /* 0x00009c00000e7a11 */ /* 0x042fe800078008ff */
[----:B------:R-:W-:Y:S02]  /*4350*/  LEA.HI.X R15, R0, c[0x0][0x274], R7, 0x1, P0 ;  /* 0x00009d00000f7a11 */ /* 0x000fe400000f0c07 */
[C---:B------:R-:W-:Y:S02]  /*4360*/  LEA R12, P0, R5.reuse, c[0x0][0x288], 0x1 ;  /* 0x0000a200050c7a11 */ /* 0x040fe400078008ff */
[C---:B------:R-:W-:Y:S02]  /*4370*/  IADD3 R0, R142.reuse, 0x20, RZ ;  /* 0x000000208e007810 */ /* 0x040fe40007ffe0ff */
[----:B------:R-:W-:Y:S02]  /*4380*/  LEA.HI.X R13, R5, c[0x0][0x28c], R10, 0x1, P0 ;  /* 0x0000a300050d7a11 */ /* 0x000fe400000f0c0a */
[----:B------:R-:W-:Y:S11]  /*4390*/  ISETP.GE.AND P0, PT, R142, c[0x0][0x27c], PT ;  /* 0x00009f008e007a0c */ /* 0x000ff60003f06270 */
[----:B------:R-:W-:Y:S02]  /*43a0*/  @!UPT UIADD3 URZ, URZ, URZ, URZ ;  /* 0x0000003f3f3ff290 */ /* 0x000fe4000fffe03f */
        /* <DEDUP_REMOVED lines=14> */
.L_x_1848:
[----:B------:R-:W-:Y:S05]  /*4490*/  BSYNC B0 ;  /* 0x0000000000007941 */ /* 0x000fea0003800000 */
.L_x_1847:
[----:B-----5:R-:W-:Y:S01]  /*44a0*/  MOV R0, R27 ;  /* 0x0000001b00007202 */ /* 0x020fe20000000f00 */
[----:B------:R-:W-:Y:S01]  /*44b0*/  IMAD.MOV.U32 R10, RZ, RZ, R28 ;  /* 0x000000ffff0a7224 */ /* 0x000fe200078e001c */
[----:B------:R-:W-:Y:S01]  /*44c0*/  BSSY B1, `(.L_x_1849) ;  /* 0x00000fd000017945 */ /* 0x000fe20003800000 */
[----:B------:R-:W-:Y:S02]  /*44d0*/  IMAD.MOV.U32 R7, RZ, RZ, R29 ;  /* 0x000000ffff077224 */ /* 0x000fe400078e001d */
[----:B------:R-:W-:Y:S02]  /*44e0*/  IMAD.MOV.U32 R5, RZ, RZ, R26 ;  /* 0x000000ffff057224 */ /* 0x000fe400078e001a */
[----:B-1----:R-:W-:Y:S01]  /*44f0*/  IMAD.MOV.U32 R12, RZ, RZ, R54 ;  /* 0x000000ffff0c7224 */ /* 0x002fe200078e0036 */
[----:B------:R-:W-:Y:S01]  /*4500*/  PRMT R34, R7, 0x5410, R10 ;  /* 0x0000541007227816 */ /* 0x000fe2000000000a */
[----:B------:R-:W-:Y:S01]  /*4510*/  IMAD.MOV.U32 R10, RZ, RZ, R24 ;  /* 0x000000ffff0a7224 */ /* 0x000fe200078e0018 */
[----:B------:R-:W-:Y:S01]  /*4520*/  PRMT R33, R0, 0x5410, R5 ;  /* 0x0000541000217816 */ /* 0x000fe20000000005 */
[----:B------:R-:W-:Y:S01]  /*4530*/  IMAD.MOV.U32 R7, RZ, RZ, R25 ;  /* 0x000000ffff077224 */ /* 0x000fe200078e0019 */
[----:B------:R-:W-:Y:S01]  /*4540*/  MOV R5, R20 ;  /* 0x0000001400057202 */ /* 0x000fe20000000f00 */
[----:B------:R-:W-:Y:S03]  /*4550*/  IMAD.MOV.U32 R0, RZ, RZ, R21 ;  /* 0x000000ffff007224 */ /* 0x000fe600078e0015 */
[----:B------:R-:W-:Y:S02]  /*4560*/  PRMT R32, R7, 0x5410, R10 ;  /* 0x0000541007207816 */ /* 0x000fe4000000000a */
        /* <DEDUP_REMOVED lines=24> */
[----:B------:R-:W-:Y:S02]  /*46f0*/  @!P0 PRMT R35, R52, 0x5410, R35 ;  /* 0x0000541034238816 */ /* 0x000fe40000000023 */
[----:B------:R-:W-:Y:S02]  /*4700*/  @!P0 SHF.L.U32 R2, R3, 0x10, RZ ;  /* 0x0000001003028819 */ /* 0x000fe400000006ff */
[----:B------:R-:W-:Y:S01]  /*4710*/  @!P0 PRMT R5, R22, 0x5432, R5 ;  /* 0x0000543216058816 */ /* 0x000fe20000000005 */
[----:B------:R-:W-:Y:S01]  /*4720*/  @!P0 IMAD.U32 R7, R35, 0x10000, RZ ;  /* 0x0001000023078824 */ /* 0x000fe200078e00ff */
[----:B------:R-:W-:Y:S02]  /*4730*/  @!P0 LOP3.LUT R3, R3, 0xffff0000, RZ, 0xc0, !PT ;  /* 0xffff000003038812 */ /* 0x000fe400078ec0ff */
[----:B------:R-:W-:Y:S04]  /*4740*/  @!P0 SHF.R.U32.HI R36, RZ, 0x10, R39 ;  /* 0x00000010ff248819 */ /* 0x000fe80000011627 */
[----:B------:R-:W-:Y:S01]  /*4750*/  @!P0 PRMT R36, R52, 0x5432, R36 ;  /* 0x0000543234248816 */ /* 0x000fe20000000024 */
[C---:B-1----:R-:W-:Y:S01]  /*4760*/  @!P0 IMAD.U32 R22, R12.reuse, 0x10000, RZ ;  /* 0x000100000c168824 */ /* 0x042fe200078e00ff */
[----:B------:R-:W-:Y:S05]  /*4770*/  @!P0 LOP3.LUT R0, R12, 0xffff0000, RZ, 0xc0, !PT ;  /* 0xffff00000c008812 */ /* 0x000fea00078ec0ff */
[C---:B------:R-:W-:Y:S02]  /*4780*/  @!P0 FMUL.FTZ R38, R0.reuse, R7 ;  /* 0x0000000700268220 */ /* 0x040fe40000410000 */
[-C--:B------:R-:W-:Y:S02]  /*4790*/  @!P0 FMUL.FTZ R0, R0, R2.reuse ;  /* 0x0000000200008220 */ /* 0x080fe40000410000 */
[----:B------:R-:W-:Y:S01]  /*47a0*/  @!P0 FFMA.FTZ R38, R22, R2, -R38 ;  /* 0x0000000216268223 */ /* 0x000fe20000010826 */
[----:B------:R-:W-:Y:S01]  /*47b0*/  @!P0 LOP3.LUT R2, R13, 0xffff0000, RZ, 0xc0, !PT ;  /* 0xffff00000d028812 */ /* 0x000fe200078ec0ff */
[----:B------:R-:W-:Y:S01]  /*47c0*/  @!P0 FFMA.FTZ R0, R7, R22, R0 ;  /* 0x0000001607008223 */ /* 0x000fe20000010000 */
[----:B------:R-:W-:Y:S01]  /*47d0*/  @!P0 LOP3.LUT R7, R35, 0xffff0000, RZ, 0xc0, !PT ;  /* 0xffff000023078812 */ /* 0x000fe200078ec0ff */
[----:B------:R-:W-:Y:S04]  /*47e0*/  @!P0 IMAD.U32 R22, R13, 0x10000, RZ ;  /* 0x000100000d168824 */ /* 0x000fe800078e00ff */
[C---:B------:R-:W-:Y:S02]  /*47f0*/  @!P0 FMUL.FTZ R35, R2.reuse, R7 ;  /* 0x0000000702238220 */ /* 0x040fe40000410000 */
[-C--:B------:R-:W-:Y:S02]  /*4800*/  @!P0 FMUL.FTZ R2, R2, R3.reuse ;  /* 0x0000000302028220 */ /* 0x080fe40000410000 */
[----:B------:R-:W-:Y:S01]  /*4810*/  @!P0 FFMA.FTZ R35, R22, R3, -R35 ;  /* 0x0000000316238223 */ /* 0x000fe20000010823 */
[----:B------:R-:W-:Y:S01]  /*4820*/  @!P0 SHF.L.U32 R3, R5, 0x10, RZ ;  /* 0x0000001005038819 */ /* 0x000fe200000006ff */
[----:B------:R-:W-:Y:S01]  /*4830*/  @!P0 FFMA.FTZ R2, R7, R22, R2 ;  /* 0x0000001607028223 */ /* 0x000fe20000010002 */
[----:B------:R-:W-:Y:S01]  /*4840*/  @!P0 F2FP.BF16.PACK_AB R22, R0, R38 ;  /* 0x000000260016823e */ /* 0x000fe200000010ff */
[----:B------:R-:W-:Y:S01]  /*4850*/  @!P0 IMAD.U32 R7, R36, 0x10000, RZ ;  /* 0x0001000024078824 */ /* 0x000fe200078e00ff */
[----:B------:R-:W-:Y:S02]  /*4860*/  @!P0 LOP3.LUT R0, R14, 0xffff0000, RZ, 0xc0, !PT ;  /* 0xffff00000e008812 */ /* 0x000fe400078ec0ff */
[----:B------:R-:W-:Y:S01]  /*4870*/  @!P0 F2FP.BF16.PACK_AB R2, R2, R35 ;  /* 0x000000230202823e */ /* 0x000fe200000010ff */
[----:B------:R-:W-:Y:S01]  /*4880*/  @!P0 IMAD.MOV.U32 R12, RZ, RZ, R22 ;  /* 0x000000ffff0c8224 */ /* 0x000fe200078e0016 */
[----:B------:R-:W-:Y:S01]  /*4890*/  @!P0 LOP3.LUT R35, R36, 0xffff0000, RZ, 0xc0, !PT ;  /* 0xffff000024238812 */ /* 0x000fe200078ec0ff */
[----:B------:R-:W-:Y:S01]  /*48a0*/  @!P0 IMAD.U32 R22, R14, 0x10000, RZ ;  /* 0x000100000e168824 */ /* 0x000fe200078e00ff */
[----:B------:R-:W-:Y:S01]  /*48b0*/  @!P0 MOV R13, R2 ;  /* 0x00000002000d8202 */ /* 0x000fe20000000f00 */
[C---:B------:R-:W-:Y:S01]  /*48c0*/  @!P0 FMUL.FTZ R38, R0.reuse, R7 ;  /* 0x0000000700268220 */ /* 0x040fe20000410000 */
[----:B------:R-:W-:Y:S01]  /*48d0*/  @!P0 LOP3.LUT R2, R15, 0xffff0000, RZ, 0xc0, !PT ;  /* 0xffff00000f028812 */ /* 0x000fe200078ec0ff */
[-C--:B------:R-:W-:Y:S01]  /*48e0*/  @!P0 FMUL.FTZ R0, R0, R3.reuse ;  /* 0x0000000300008220 */ /* 0x080fe20000410000 */
[----:B------:R-:W-:Y:S01]  /*48f0*/  @!P0 LOP3.LUT R5, R5, 0xffff0000, RZ, 0xc0, !PT ;  /* 0xffff000005058812 */ /* 0x000fe200078ec0ff */
[----:B------:R-:W-:Y:S01]  /*4900*/  @!P0 FFMA.FTZ R38, R22, R3, -R38 ;  /* 0x0000000316268223 */ /* 0x000fe20000010826 */
[----:B------:R-:W-:Y:S01]  /*4910*/  @!P0 SHF.L.U32 R3, R15, 0x10, RZ ;  /* 0x000000100f038819 */ /* 0x000fe200000006ff */
[----:B------:R-:W-:Y:S02]  /*4920*/  @!P0 FFMA.FTZ R0, R7, R22, R0 ;  /* 0x0000001607008223 */ /* 0x000fe40000010000 */
[C---:B------:R-:W-:Y:S02]  /*4930*/  @!P0 FMUL.FTZ R7, R2.reuse, R35 ;  /* 0x0000002302078220 */ /* 0x040fe40000410000 */
[-C--:B------:R-:W-:Y:S01]  /*4940*/  @!P0 FMUL.FTZ R2, R2, R5.reuse ;  /* 0x0000000502028220 */ /* 0x080fe20000410000 */
[----:B------:R-:W-:Y:S01]  /*4950*/  @!P0 F2FP.BF16.PACK_AB R0, R0, R38 ;  /* 0x000000260000823e */ /* 0x000fe200000010ff */
[----:B------:R-:W-:Y:S02]  /*4960*/  @!P0 FFMA.FTZ R5, R3, R5, -R7 ;  /* 0x0000000503058223 */ /* 0x000fe40000010807 */
[----:B------:R-:W-:Y:S02]  /*4970*/  @!P0 FFMA.FTZ R2, R35, R3, R2 ;  /* 0x0000000323028223 */ /* 0x000fe40000010002 */
[----:B------:R-:W-:Y:S03]  /*4980*/  @!P0 IMAD.MOV.U32 R14, RZ, RZ, R0 ;  /* 0x000000ffff0e8224 */ /* 0x000fe600078e0000 */
[----:B------:R-:W-:Y:S04]  /*4990*/  @!P0 F2FP.BF16.PACK_AB R2, R2, R5 ;  /* 0x000000050202823e */ /* 0x000fe800000010ff */
[----:B------:R-:W-:Y:S05]  /*49a0*/  @!P0 MOV R15, R2 ;  /* 0x00000002000f8202 */ /* 0x000fea0000000f00 */
[----:B------:R1:W-:Y:S02]  /*49b0*/  STG.E.128 [R70.64], R12 ;  /* 0x0000000c46007986 */ /* 0x0003e4000c101d0c */
.L_x_1852:
[----:B------:R-:W-:Y:S05]  /*49c0*/  BSYNC B0 ;  /* 0x0000000000007941 */ /* 0x000fea0003800000 */
.L_x_1851:
[----:B------:R-:W-:Y:S01]  /*49d0*/  ISETP.GE.AND P0, PT, R144, c[0x0][0x1d4], PT ;  /* 0x0000750090007a0c */ /* 0x000fe20003f06270 */
[----:B------:R-:W-:Y:S01]  /*49e0*/  @!UPT UIADD3 URZ, URZ, URZ, URZ ;  /* 0x0000003f3f3ff290 */ /* 0x000fe2000fffe03f */
[----:B------:R-:W-:Y:S11]  /*49f0*/  BSSY B0, `(.L_x_1853) ;  /* 0x0000037000007945 */ /* 0x000ff60003800000 */
[----:B------:R-:W-:-:S05]  /*4a00*/  @P0 BRA `(.L_x_1854) ;  /* 0x0000035000000947 */ /* 0x000fca0003800000 */
[----:B------:R-:W-:Y:S01]  /*4a10*/  IADD3 R0, R142, 0x20, RZ ;  /* 0x000000208e007810 */ /* 0x000fe20007ffe0ff */
[----:B-1----:R-:W1:Y:S03]  /*4a20*/  LDS.128 R12, [R215+0xb880] ;  /* 0x00b88000d70c7984 */ /* 0x002e660000000c00 */
[----:B------:R-:W-:Y:S11]  /*4a30*/  ISETP.GE.AND P0, PT, R0, c[0x0][0x27c], PT ;  /* 0x00009f0000007a0c */ /* 0x000ff60003f06270 */
[----:B------:R-:W-:Y:S02]  /*4a40*/  @!UPT UIADD3 URZ, URZ, URZ, URZ ;  /* 0x0000003f3f3ff290 */ /* 0x000fe4000fffe03f */
[----:B------:R-:W-:Y:S02]  /*4a50*/  @!P0 SHF.R.U64 R22, R40, 0x10, R41 ;  /* 0x0000001028168819 */ /* 0x000fe40000001229 */
[----:B------:R-:W-:Y:S02]  /*4a60*/  @!P0 SHF.R.U64 R3, R8, 0x10, R9 ;  /* 0x0000001008038819 */ /* 0x000fe40000001209 */
[----:B------:R-:W-:Y:S02]  /*4a70*/  @!P0 PRMT R22, R53, 0x5410, R22 ;  /* 0x0000541035168816 */ /* 0x000fe40000000016 */
[----:B------:R-:W-:Y:S02]  /*4a80*/  @!P0 PRMT R3, R23, 0x5410, R3 ;  /* 0x0000541017038816 */ /* 0x000fe40000000003 */
[----:B------:R-:W-:Y:S01]  /*4a90*/  @!P0 SHF.R.U32.HI R8, RZ, 0x10, R9 ;  /* 0x00000010ff088819 */ /* 0x000fe20000011609 */
[C---:B------:R-:W-:Y:S01]  /*4aa0*/  @!P0 IMAD.U32 R7, R22.reuse, 0x10000, RZ ;  /* 0x0001000016078824 */ /* 0x040fe200078e00ff */
[----:B------:R-:W-:Y:S01]  /*4ab0*/  @!P0 SHF.R.U32.HI R38, RZ, 0x10, R41 ;  /* 0x00000010ff268819 */ /* 0x000fe20000011629 */
[----:B------:R-:W-:Y:S01]  /*4ac0*/  @!P0 IMAD.U32 R2, R3, 0x10000, RZ ;  /* 0x0001000003028824 */ /* 0x000fe200078e00ff */
[----:B------:R-:W-:Y:S02]  /*4ad0*/  @!P0 PRMT R9, R23, 0x5432, R8 ;  /* 0x0000543217098816 */ /* 0x000fe40000000008 */
[----:B------:R-:W-:Y:S02]  /*4ae0*/  @!P0 LOP3.LUT R22, R22, 0xffff0000, RZ, 0xc0, !PT ;  /* 0xffff000016168812 */ /* 0x000fe400078ec0ff */
[----:B------:R-:W-:Y:S02]  /*4af0*/  @!P0 LOP3.LUT R3, R3, 0xffff0000, RZ, 0xc0, !PT ;  /* 0xffff000003038812 */ /* 0x000fe400078ec0ff */
[----:B------:R-:W-:Y:S05]  /*4b00*/  @!P0 PRMT R38, R53, 0x5432, R38 ;  /* 0x0000543235268816 */ /* 0x000fea0000000026 */
[----:B------:R-:W-:Y:S01]  /*4b10*/  @!P0 IMAD.U32 R35, R38, 0x10000, RZ ;  /* 0x0001000026238824 */ /* 0x000fe200078e00ff */
[C---:B-1----:R-:W-:Y:S01]  /*4b20*/  @!P0 LOP3.LUT R0, R12.reuse, 0xffff0000, RZ, 0xc0, !PT ;  /* 0xffff00000c008812 */ /* 0x042fe200078ec0ff */
[----:B------:R-:W-:Y:S01]  /*4b30*/  @!P0 IMAD.U32 R8, R12, 0x10000, RZ ;  /* 0x000100000c088824 */ /* 0x000fe200078e00ff */
[C---:B------:R-:W-:Y:S02]  /*4b40*/  @!P0 LOP3.LUT R5, R13.reuse, 0xffff0000, RZ, 0xc0, !PT ;  /* 0xffff00000d058812 */ /* 0x040fe400078ec0ff */
[----:B------:R-:W-:Y:S01]  /*4b50*/  @!P0 SHF.L.U32 R36, R14, 0x10, RZ ;  /* 0x000000100e248819 */ /* 0x000fe200000006ff */
[----:B------:R-:W-:Y:S01]  /*4b60*/  @!P0 FMUL.FTZ R23, R0, R7 ;  /* 0x0000000700178220 */ /* 0x000fe20000410000 */
[----:B------:R-:W-:Y:S01]  /*4b70*/  @!P0 LOP3.LUT R38, R38, 0xffff0000, RZ, 0xc0, !PT ;  /* 0xffff000026268812 */ /* 0x000fe200078ec0ff */
[-C--:B------:R-:W-:Y:S02]  /*4b80*/  @!P0 FMUL.FTZ R0, R0, R2.reuse ;  /* 0x0000000200008220 */ /* 0x080fe40000410000 */
[----:B------:R-:W-:Y:S01]  /*4b90*/  @!P0 FFMA.FTZ R41, R8, R2, -R23 ;  /* 0x0000000208298223 */ /* 0x000fe20000010817 */
[----:B------:R-:W-:Y:S01]  /*4ba0*/  @!P0 SHF.L.U32 R23, R13, 0x10, RZ ;  /* 0x000000100d178819 */ /* 0x000fe200000006ff */
[----:B------:R-:W-:Y:S01]  /*4bb0*/  @!P0 FFMA.FTZ R0, R7, R8, R0 ;  /* 0x0000000807008223 */ /* 0x000fe20000010000 */
[----:B------:R-:W-:Y:S01]  /*4bc0*/  @!P0 LOP3.LUT R7, R14, 0xffff0000, RZ, 0xc0, !PT ;  /* 0xffff00000e078812 */ /* 0x000fe200078ec0ff */
[C---:B------:R-:W-:Y:S02]  /*4bd0*/  @!P0 FMUL.FTZ R8, R5.reuse, R22 ;  /* 0x0000001605088220 */ /* 0x040fe40000410000 */
[----:B------:R-:W-:Y:S01]  /*4be0*/  @!P0 FMUL.FTZ R2, R5, R3 ;  /* 0x0000000305028220 */ /* 0x000fe20000410000 */
[----:B------:R-:W-:Y:S01]  /*4bf0*/  @!P0 F2FP.BF16.PACK_AB R0, R0, R41 ;  /* 0x000000290000823e */ /* 0x000fe200000010ff */
[----:B------:R-:W-:Y:S01]  /*4c00*/  @!P0 FFMA.FTZ R40, R23, R3, -R8 ;  /* 0x0000000317288223 */ /* 0x000fe20000010808 */
[----:B------:R-:W-:Y:S01]  /*4c10*/  @!P0 LOP3.LUT R8, R15, 0xffff0000, RZ, 0xc0, !PT ;  /* 0xffff00000f088812 */ /* 0x000fe200078ec0ff */
[----:B------:R-:W-:Y:S02]  /*4c20*/  @!P0 IMAD.U32 R5, R9, 0x10000, RZ ;  /* 0x0001000009058824 */ /* 0x000fe400078e00ff */
[C---:B------:R-:W-:Y:S02]  /*4c30*/  @!P0 FMUL.FTZ R39, R7.reuse, R35 ;  /* 0x0000002307278220 */ /* 0x040fe40000410000 */
[-C--:B------:R-:W-:Y:S02]  /*4c40*/  @!P0 FMUL.FTZ R3, R7, R5.reuse ;  /* 0x0000000507038220 */ /* 0x080fe40000410000 */
[----:B------:R-:W-:Y:S01]  /*4c50*/  @!P0 FFMA.FTZ R39, R36, R5, -R39 ;  /* 0x0000000524278223 */ /* 0x000fe20000010827 */
[----:B------:R-:W-:Y:S01]  /*4c60*/  @!P0 LOP3.LUT R5, R9, 0xffff0000, RZ, 0xc0, !PT ;  /* 0xffff000009058812 */ /* 0x000fe200078ec0ff */
[----:B------:R-:W-:Y:S02]  /*4c70*/  @!P0 IMAD.U32 R7, R15, 0x10000, RZ ;  /* 0x000100000f078824 */ /* 0x000fe400078e00ff */
[----:B------:R-:W-:Y:S02]  /*4c80*/  @!P0 FMUL.FTZ R9, R8, R38 ;  /* 0x0000002608098220 */ /* 0x000fe40000410000 */
[----:B------:R-:W-:Y:S02]  /*4c90*/  @!P0 FFMA.FTZ R2, R22, R23, R2 ;  /* 0x0000001716028223 */ /* 0x000fe40000010002 */
[-C--:B------:R-:W-:Y:S02]  /*4ca0*/  @!P0 FFMA.FTZ R9, R7, R5.reuse, -R9 ;  /* 0x0000000507098223 */ /* 0x080fe40000010809 */
[----:B------:R-:W-:Y:S01]  /*4cb0*/  @!P0 FMUL.FTZ R5, R8, R5 ;  /* 0x0000000508058220 */ /* 0x000fe20000410000 */
[----:B------:R-:W-:Y:S01]  /*4cc0*/  @!P0 F2FP.BF16.PACK_AB R2, R2, R40 ;  /* 0x000000280202823e */ /* 0x000fe200000010ff */
[----:B------:R-:W-:Y:S02]  /*4cd0*/  @!P0 FFMA.FTZ R3, R35, R36, R3 ;  /* 0x0000002423038223 */ /* 0x000fe40000010003 */
[----:B------:R-:W-:Y:S01]  /*4ce0*/  @!P0 FFMA.FTZ R5, R38, R7, R5 ;  /* 0x0000000726058223 */ /* 0x000fe20000010005 */
[----:B------:R-:W-:Y:S01]  /*4cf0*/  @!P0 MOV R13, R2 ;  /* 0x00000002000d8202 */ /* 0x000fe20000000f00 */
[----:B------:R-:W-:Y:S01]  /*4d00*/  @!P0 IMAD.MOV.U32 R12, RZ, RZ, R0 ;  /* 0x000000ffff0c8224 */ /* 0x000fe200078e0000 */
[----:B------:R-:W-:Y:S02]  /*4d10*/  @!P0 F2FP.BF16.PACK_AB R3, R3, R39 ;  /* 0x000000270303823e */ /* 0x000fe400000010ff */
[----:B------:R-:W-:Y:S03]  /*4d20*/  @!P0 F2FP.BF16.PACK_AB R5, R5, R9 ;  /* 0x000000090505823e */ /* 0x000fe600000010ff */
[----:B------:R-:W-:Y:S01]  /*4d30*/  @!P0 IMAD.MOV.U32 R14, RZ, RZ, R3 ;  /* 0x000000ffff0e8224 */ /* 0x000fe200078e0003 */
[----:B------:R-:W-:Y:S05]  /*4d40*/  @!P0 MOV R15, R5 ;  /* 0x00000005000f8202 */ /* 0x000fea0000000f00 */
[----:B------:R1:W-:Y:S02]  /*4d50*/  STG.E.128 [R70.64+0x80], R12 ;  /* 0x0000800c46007986 */ /* 0x0003e4000c101d0c */
.L_x_1854:
[----:B------:R-:W-:Y:S05]  /*4d60*/  BSYNC B0 ;  /* 0x0000000000007941 */ /* 0x000fea0003800000 */
.L_x_1853:
        /* <DEDUP_REMOVED lines=9> */
[--C-:B------:R-:W-:Y:S02]  /*4e00*/  @!P0 SHF.R.U64 R0, R16, 0x10, R17.reuse ;  /* 0x0000001010008819 */ /* 0x100fe40000001211 */
[----:B------:R-:W-:Y:S02]  /*4e10*/  @!P0 SHF.R.U32.HI R2, RZ, 0x10, R17 ;  /* 0x00000010ff028819 */ /* 0x000fe40000011611 */
[----:B------:R-:W-:Y:S02]  /*4e20*/  @!P0 PRMT R17, R56, 0x5410, R3 ;  /* 0x0000541038118816 */ /* 0x000fe40000000003 */
[C---:B------:R-:W-:Y:S02]  /*4e30*/  @!P0 PRMT R0, R30.reuse, 0x5432, R0 ;  /* 0x000054321e008816 */ /* 0x040fe40000000000 */
[----:B------:R-:W-:Y:S01]  /*4e40*/  @!P0 PRMT R8, R30, 0x5410, R2 ;  /* 0x000054101e088816 */ /* 0x000fe20000000002 */
[C---:B------:R-:W-:Y:S01]  /*4e50*/  @!P0 IMAD.U32 R9, R17.reuse, 0x10000, RZ ;  /* 0x0001000011098824 */ /* 0x040fe200078e00ff */
[----:B------:R-:W-:Y:S01]  /*4e60*/  @!P0 LOP3.LUT R17, R17, 0xffff0000, RZ, 0xc0, !PT ;  /* 0xffff000011118812 */ /* 0x000fe200078ec0ff */
[C---:B------:R-:W-:Y:S01]  /*4e70*/  @!P0 IMAD.U32 R5, R0.reuse, 0x10000, RZ ;  /* 0x0001000000058824 */ /* 0x040fe200078e00ff */
[----:B------:R-:W-:Y:S02]  /*4e80*/  @!P0 SHF.R.U32.HI R23, RZ, 0x10, R43 ;  /* 0x00000010ff178819 */ /* 0x000fe4000001162b */
[----:B------:R-:W-:Y:S02]  /*4e90*/  @!P0 LOP3.LUT R3, R0, 0xffff0000, RZ, 0xc0, !PT ;  /* 0xffff000000038812 */ /* 0x000fe400078ec0ff */
[----:B------:R-:W-:Y:S01]  /*4ea0*/  @!P0 PRMT R23, R56, 0x5432, R23 ;  /* 0x0000543238178816 */ /* 0x000fe20000000017 */
[C---:B-1----:R-:W-:Y:S01]  /*4eb0*/  @!P0 IMAD.U32 R16, R12.reuse, 0x10000, RZ ;  /* 0x000100000c108824 */ /* 0x042fe200078e00ff */
[C---:B------:R-:W-:Y:S02]  /*4ec0*/  @!P0 LOP3.LUT R7, R13.reuse, 0xffff0000, RZ, 0xc0, !PT ;  /* 0xffff00000d078812 */ /* 0x040fe400078ec0ff */
[----:B------:R-:W-:Y:S02]  /*4ed0*/  @!P0 LOP3.LUT R2, R12, 0xffff0000, RZ, 0xc0, !PT ;  /* 0xffff00000c028812 */ /* 0x000fe400078ec0ff */
[----:B------:R-:W-:Y:S01]  /*4ee0*/  @!P0 SHF.L.U32 R22, R13, 0x10, RZ ;  /* 0x000000100d168819 */ /* 0x000fe200000006ff */
[C---:B------:R-:W-:Y:S02]  /*4ef0*/  @!P0 FMUL.FTZ R35, R7.reuse, R17 ;  /* 0x0000001107238220 */ /* 0x040fe40000410000 */
[C---:B------:R-:W-:Y:S02]  /*4f00*/  @!P0 FMUL.FTZ R0, R2.reuse, R5 ;  /* 0x0000000502008220 */ /* 0x040fe40000410000 */
[----:B------:R-:W-:Y:S02]  /*4f10*/  @!P0 FMUL.FTZ R30, R2, R9 ;  /* 0x00000009021e8220 */ /* 0x000fe40000410000 */
[-C--:B------:R-:W-:Y:S01]  /*4f20*/  @!P0 FMUL.FTZ R2, R7, R3.reuse ;  /* 0x0000000307028220 */ /* 0x080fe20000410000 */
[----:B------:R-:W-:Y:S01]  /*4f30*/  @!P0 LOP3.LUT R7, R15, 0xffff0000, RZ, 0xc0, !PT ;  /* 0xffff00000f078812 */ /* 0x000fe200078ec0ff */
[----:B------:R-:W-:Y:S01]  /*4f40*/  @!P0 FFMA.FTZ R38, R22, R3, -R35 ;  /* 0x0000000316268223 */ /* 0x000fe20000010823 */
[----:B------:R-:W-:Y:S01]  /*4f50*/  @!P0 LOP3.LUT R3, R14, 0xffff0000, RZ, 0xc0, !PT ;  /* 0xffff00000e038812 */ /* 0x000fe200078ec0ff */
[----:B------:R-:W-:Y:S02]  /*4f60*/  @!P0 FFMA.FTZ R0, R9, R16, R0 ;  /* 0x0000001009008223 */ /* 0x000fe40000010000 */
[C---:B------:R-:W-:Y:S01]  /*4f70*/  @!P0 IMAD.U32 R9, R23.reuse, 0x10000, RZ ;  /* 0x0001000017098824 */ /* 0x040fe200078e00ff */
[----:B------:R-:W-:Y:S01]  /*4f80*/  @!P0 LOP3.LUT R23, R23, 0xffff0000, RZ, 0xc0, !PT ;  /* 0xffff000017178812 */ /* 0x000fe200078ec0ff */
[----:B------:R-:W-:Y:S01]  /*4f90*/  @!P0 FFMA.FTZ R39, R16, R5, -R30 ;  /* 0x0000000510278223 */ /* 0x000fe2000001081e */
[----:B------:R-:W-:Y:S01]  /*4fa0*/  @!P0 SHF.L.U32 R5, R8, 0x10, RZ ;  /* 0x0000001008058819 */ /* 0x000fe200000006ff */
[----:B------:R-:W-:Y:S01]  /*4fb0*/  @!P0 IMAD.U32 R16, R14, 0x10000, RZ ;  /* 0x000100000e108824 */ /* 0x000fe200078e00ff */
[----:B------:R-:W-:Y:S01]  /*4fc0*/  @!P0 LOP3.LUT R8, R8, 0xffff0000, RZ, 0xc0, !PT ;  /* 0xffff000008088812 */ /* 0x000fe200078ec0ff */
[C---:B------:R-:W-:Y:S01]  /*4fd0*/  @!P0 FMUL.FTZ R35, R3.reuse, R9 ;  /* 0x0000000903238220 */ /* 0x040fe20000410000 */
[----:B------:R-:W-:Y:S01]  /*4fe0*/  @!P0 F2FP.BF16.PACK_AB R0, R0, R39 ;  /* 0x000000270000823e */ /* 0x000fe200000010ff */
[----:B------:R-:W-:Y:S02]  /*4ff0*/  @!P0 FMUL.FTZ R3, R3, R5 ;  /* 0x0000000503038220 */ /* 0x000fe40000410000 */
[----:B------:R-:W-:Y:S02]  /*5000*/  @!P0 IMAD.U32 R30, R15, 0x10000, RZ ;  /* 0x000100000f1e8824 */ /* 0x000fe400078e00ff */
[C---:B------:R-:W-:Y:S02]  /*5010*/  @!P0 FMUL.FTZ R36, R7.reuse, R23 ;  /* 0x0000001707248220 */ /* 0x040fe40000410000 */
[----:B------:R-:W-:Y:S02]  /*5020*/  @!P0 FFMA.FTZ R35, R16, R5, -R35 ;  /* 0x0000000510238223 */ /* 0x000fe40000010823 */
[----:B------:R-:W-:Y:S02]  /*5030*/  @!P0 FMUL.FTZ R5, R7, R8 ;  /* 0x0000000807058220 */ /* 0x000fe40000410000 */
[----:B------:R-:W-:Y:S02]  /*5040*/  @!P0 FFMA.FTZ R2, R17, R22, R2 ;  /* 0x0000001611028223 */ /* 0x000fe40000010002 */
[----:B------:R-:W-:Y:S02]  /*5050*/  @!P0 FFMA.FTZ R3, R9, R16, R3 ;  /* 0x0000001009038223 */ /* 0x000fe40000010003 */
        /* <DEDUP_REMOVED lines=10> */
.L_x_1856:
[----:B------:R-:W-:Y:S05]  /*5100*/  BSYNC B0 ;  /* 0x0000000000007941 */ /* 0x000fea0003800000 */
.L_x_1855:
[----:B------:R-:W-:Y:S11]  /*5110*/  ISETP.GE.AND P0, PT, R236, c[0x0][0x1d4], PT ;  /* 0x00007500ec007a0c */ /* 0x000ff60003f06270 */
[----:B------:R-:W-:Y:S02]  /*5120*/  @!UPT UIADD3 URZ, URZ, URZ, URZ ;  /* 0x0000003f3f3ff290 */ /* 0x000fe4000fffe03f */
        /* <DEDUP_REMOVED lines=8> */
[----:B------:R-:W-:Y:S02]  /*51b0*/  @!P0 SHF.R.U32.HI R2, RZ, 0x10, R19 ;  /* 0x00000010ff028819 */ /* 0x000fe40000011613 */
[----:B------:R-:W-:Y:S01]  /*51c0*/  @!P0 PRMT R0, R31, 0x5432, R0 ;  /* 0x000054321f008816 */ /* 0x000fe20000000000 */
[C---:B------:R-:W-:Y:S01]  /*51d0*/  @!P0 IMAD.U32 R9, R17.reuse, 0x10000, RZ ;  /* 0x0001000011098824 */ /* 0x040fe200078e00ff */
[----:B------:R-:W-:Y:S02]  /*51e0*/  @!P0 SHF.R.U32.HI R3, RZ, 0x10, R45 ;  /* 0x00000010ff038819 */ /* 0x000fe4000001162d */
[----:B------:R-:W-:Y:S01]  /*51f0*/  @!P0 LOP3.LUT R17, R17, 0xffff0000, RZ, 0xc0, !PT ;  /* 0xffff000011118812 */ /* 0x000fe200078ec0ff */
[C---:B------:R-:W-:Y:S01]  /*5200*/  @!P0 IMAD.U32 R5, R0.reuse, 0x10000, RZ ;  /* 0x0001000000058824 */ /* 0x040fe200078e00ff */
[----:B------:R-:W-:Y:S02]  /*5210*/  @!P0 PRMT R8, R31, 0x5410, R2 ;  /* 0x000054101f088816 */ /* 0x000fe40000000002 */
[----:B------:R-:W-:Y:S02]  /*5220*/  @!P0 PRMT R19, R57, 0x5432, R3 ;  /* 0x0000543239138816 */ /* 0x000fe40000000003 */
[----:B------:R-:W-:Y:S01]  /*5230*/  @!P0 LOP3.LUT R3, R0, 0xffff0000, RZ, 0xc0, !PT ;  /* 0xffff000000038812 */ /* 0x000fe200078ec0ff */
        /* <DEDUP_REMOVED lines=37> */
.L_x_1850:
[----:B------:R-:W-:Y:S05]  /*5490*/  BSYNC B1 ;  /* 0x0000000000017941 */ /* 0x000fea0003800000 */
.L_x_1849:
        /* <DEDUP_REMOVED lines=13> */
[----:B------:R-:W-:Y:S01]  /*5570*/  @!P0 PRMT R7, R10, 0x5410, R2 ;  /* 0x000054100a078816 */ /* 0x000fe20000000002 */
[----:B------:R-:W-:Y:S01]  /*5580*/  @!P0 IMAD.U32 R8, R0, 0x10000, RZ ;  /* 0x0001000000088824 */ /* 0x000fe200078e00ff */
[----:B------:R-:W-:Y:S01]  /*5590*/  @!P0 SHF.R.U32.HI R18, RZ, 0x10, R47 ;  /* 0x00000010ff128819 */ /* 0x000fe2000001162f */
[C---:B------:R-:W-:Y:S01]  /*55a0*/  @!P0 IMAD.U32 R9, R16.reuse, 0x10000, RZ ;  /* 0x0001000010098824 */ /* 0x040fe200078e00ff */
[----:B------:R-:W-:Y:S02]  /*55b0*/  @!P0 LOP3.LUT R16, R16, 0xffff0000, RZ, 0xc0, !PT ;  /* 0xffff000010108812 */ /* 0x000fe400078ec0ff */
[----:B------:R-:W-:Y:S02]  /*55c0*/  @!P0 LOP3.LUT R5, R0, 0xffff0000, RZ, 0xc0, !PT ;  /* 0xffff000000058812 */ /* 0x000fe400078ec0ff */
[----:B------:R-:W-:Y:S01]  /*55d0*/  @!P0 PRMT R18, R58, 0x5432, R18 ;  /* 0x000054323a128816 */ /* 0x000fe20000000012 */
        /* <DEDUP_REMOVED lines=15> */
[----:B------:R-:W-:Y:S01]  /*56d0*/  @!P0 IMAD.U32 R8, R7, 0x10000, RZ ;  /* 0x0001000007088824 */ /* 0x000fe200078e00ff */
[----:B------:R-:W-:Y:S01]  /*56e0*/  @!P0 F2FP.BF16.PACK_AB R0, R0, R23 ;  /* 0x000000170000823e */ /* 0x000fe200000010ff */
[----:B------:R-:W-:Y:S01]  /*56f0*/  @!P0 FFMA.FTZ R22, R17, R5, -R20 ;  /* 0x0000000511168223 */ /* 0x000fe20000010814 */
[----:B------:R-:W-:Y:S01]  /*5700*/  @!P0 LOP3.LUT R5, R15, 0xffff0000, RZ, 0xc0, !PT ;  /* 0xffff00000f058812 */ /* 0x000fe200078ec0ff */
[----:B------:R-:W-:Y:S01]  /*5710*/  @!P0 FMUL.FTZ R20, R3, R9 ;  /* 0x0000000903148220 */ /* 0x000fe20000410000 */
[----:B------:R-:W-:Y:S01]  /*5720*/  @!P0 LOP3.LUT R7, R7, 0xffff0000, RZ, 0xc0, !PT ;  /* 0xffff000007078812 */ /* 0x000fe200078ec0ff */
[----:B------:R-:W-:Y:S02]  /*5730*/  @!P0 FMUL.FTZ R3, R3, R8 ;  /* 0x0000000803038220 */ /* 0x000fe40000410000 */
[C---:B------:R-:W-:Y:S02]  /*5740*/  @!P0 FMUL.FTZ R21, R5.reuse, R18 ;  /* 0x0000001205158220 */ /* 0x040fe40000410000 */
[----:B------:R-:W-:Y:S02]  /*5750*/  @!P0 FMUL.FTZ R5, R5, R7 ;  /* 0x0000000705058220 */ /* 0x000fe40000410000 */
[----:B------:R-:W-:Y:S02]  /*5760*/  @!P0 FFMA.FTZ R2, R16, R17, R2 ;  /* 0x0000001110028223 */ /* 0x000fe40000010002 */
[----:B------:R-:W-:Y:S02]  /*5770*/  @!P0 FFMA.FTZ R3, R9, R10, R3 ;  /* 0x0000000a09038223 */ /* 0x000fe40000010003 */
[----:B------:R-:W-:Y:S01]  /*5780*/  @!P0 FFMA.FTZ R20, R10, R8, -R20 ;  /* 0x000000080a148223 */ /* 0x000fe20000010814 */
[----:B------:R-:W-:Y:S01]  /*5790*/  @!P0 F2FP.BF16.PACK_AB R2, R2, R22 ;  /* 0x000000160202823e */ /* 0x000fe200000010ff */
[----:B------:R-:W-:Y:S02]  /*57a0*/  @!P0 FFMA.FTZ R21, R19, R7, -R21 ;  /* 0x0000000713158223 */ /* 0x000fe40000010815 */
        /* <DEDUP_REMOVED lines=8> */
.L_x_1859:
[----:B------:R-:W-:Y:S05]  /*5830*/  BSYNC B0 ;  /* 0x0000000000007941 */ /* 0x000fea0003800000 */
.L_x_1858:
        /* <DEDUP_REMOVED lines=10> */
[C---:B------:R-:W-:Y:S02]  /*58e0*/  @!P0 PRMT R16, R59.reuse, 0x5410, R16 ;  /* 0x000054103b108816 */ /* 0x040fe40000000010 */
[----:B------:R-:W-:Y:S02]  /*58f0*/  @!P0 SHF.R.U32.HI R2, RZ, 0x10, R25 ;  /* 0x00000010ff028819 */ /* 0x000fe40000011619 */
[----:B------:R-:W-:Y:S01]  /*5900*/  @!P0 PRMT R0, R32, 0x5432, R0 ;  /* 0x0000543220008816 */ /* 0x000fe20000000000 */
[C---:B------:R-:W-:Y:S01]  /*5910*/  @!P0 IMAD.U32 R9, R16.reuse, 0x10000, RZ ;  /* 0x0001000010098824 */ /* 0x040fe200078e00ff */
[----:B------:R-:W-:Y:S02]  /*5920*/  @!P0 LOP3.LUT R16, R16, 0xffff0000, RZ, 0xc0, !PT ;  /* 0xffff000010108812 */ /* 0x000fe400078ec0ff */
[----:B------:R-:W-:Y:S01]  /*5930*/  @!P0 PRMT R8, R32, 0x5410, R2 ;  /* 0x0000541020088816 */ /* 0x000fe20000000002 */
        /* <DEDUP_REMOVED lines=24> */
[-C--:B------:R-:W-:Y:S02]  /*5ac0*/  @!P0 FMUL.FTZ R3, R3, R5.reuse ;  /* 0x0000000503038220 */ /* 0x080fe40000410000 */
        /* <DEDUP_REMOVED lines=16> */
.L_x_1861:
[----:B------:R-:W-:Y:S05]  /*5bd0*/  BSYNC B0 ;  /* 0x0000000000007941 */ /* 0x000fea0003800000 */
.L_x_1860:
        /* <DEDUP_REMOVED lines=10> */
[----:B------:R-:W-:Y:S02]  /*5c80*/  @!P0 PRMT R16, R60, 0x5410, R16 ;  /* 0x000054103c108816 */ /* 0x000fe40000000010 */
[----:B------:R-:W-:Y:S02]  /*5c90*/  @!P0 SHF.R.U32.HI R2, RZ, 0x10, R27 ;  /* 0x00000010ff028819 */ /* 0x000fe4000001161b */
[C---:B------:R-:W-:Y:S01]  /*5ca0*/  @!P0 PRMT R0, R33.reuse, 0x5432, R0 ;  /* 0x0000543221008816 */ /* 0x040fe20000000000 */
        /* <DEDUP_REMOVED lines=44> */
.L_x_1863:
[----:B------:R-:W-:Y:S05]  /*5f70*/  BSYNC B0 ;  /* 0x0000000000007941 */ /* 0x000fea0003800000 */
.L_x_1862:
        /* <DEDUP_REMOVED lines=57> */
.L_x_1844:
        /* <DEDUP_REMOVED lines=21> */
[----:B------:R-:W-:Y:S01]  /*6460*/  CS2R R50, SRZ ;  /* 0x0000000000327805 */ /* 0x000fe2000001ff00 */
[----:B------:R-:W-:Y:S01]  /*6470*/  CS2R R48, SRZ ;  /* 0x0000000000307805 */ /* 0x000fe2000001ff00 */
        /* <DEDUP_REMOVED lines=13> */
.L_x_1865:
[----:B------:R-:W-:Y:S05]  /*6550*/  BSYNC B0 ;  /* 0x0000000000007941 */ /* 0x000fea0003800000 */
.L_x_1864:
[----:B-----5:R-:W-:Y:S01]  /*6560*/  MOV R0, R21 ;  /* 0x0000001500007202 */ /* 0x020fe20000000f00 */
[----:B------:R-:W-:Y:S01]  /*6570*/  IMAD.MOV.U32 R5, RZ, RZ, R22 ;  /* 0x000000ffff057224 */ /* 0x000fe200078e0016 */
[----:B------:R-:W-:Y:S01]  /*6580*/  ISETP.GE.AND P6, PT, R154, R77, PT ;  /* 0x0000004d9a00720c */ /* 0x000fe20003fc6270 */
[----:B-1----:R-:W-:Y:S01]  /*6590*/  IMAD.MOV.U32 R3, RZ, RZ, R23 ;  /* 0x000000ffff037224 */ /* 0x002fe200078e0017 */
        /* <DEDUP_REMOVED lines=54> */
.L_x_1867:
[----:B------:R-:W-:Y:S05]  /*6900*/  BSYNC B0 ;  /* 0x0000000000007941 */ /* 0x000fea0003800000 */
.L_x_1866:
[----:B-----5:R-:W-:Y:S01]  /*6910*/  MOV R0, R29 ;  /* 0x0000001d00007202 */ /* 0x020fe20000000f00 */
[----:B------:R-:W-:Y:S01]  /*6920*/  IMAD.MOV.U32 R5, RZ, RZ, R30 ;  /* 0x000000ffff057224 */ /* 0x000fe200078e001e */
[----:B------:R-:W-:Y:S01]  /*6930*/  IADD3 R67, -R68, c[0x0][0x1d4], RZ ;  /* 0x0000750044437a10 */ /* 0x000fe20007ffe1ff */
[----:B-1----:R-:W-:Y:S01]  /*6940*/  IMAD.MOV.U32 R3, RZ, RZ, R31 ;  /* 0x000000ffff037224 */ /* 0x002fe200078e001f */
        /* <DEDUP_REMOVED lines=24> */
[C---:B------:R-:W-:Y:S01]  /*6ad0*/  IMAD.SHL.U32 R155, R232.reuse, 0x40, RZ ;  /* 0x00000040e89b7824 */ /* 0x040fe200078e00ff */
[----:B------:R-:W-:Y:S01]  /*6ae0*/  BSSY B0, `(.L_x_1870) ;  /* 0x0000084000007945 */ /* 0x000fe20003800000 */
[----:B------:R-:W-:Y:S02]  /*6af0*/  IMAD.SHL.U32 R156, R232, 0x40, RZ ;  /* 0x00000040e89c7824 */ /* 0x000fe400078e00ff */
[----:B------:R-:W-:Y:S01]  /*6b00*/  IMAD.X R73, R76, 0x1, R112, P0 ;  /* 0x000000014c497824 */ /* 0x000fe200000e0670 */
[----:B------:R-:W-:Y:S02]  /*6b10*/  ISETP.GE.AND P0, PT, R140, c[0x0][0x1d4], PT ;  /* 0x000075008c007a0c */ /* 0x000fe40003f06270 */
[----:B------:R-:W-:Y:S02]  /*6b20*/  LOP3.LUT R155, R155, 0x1c0, RZ, 0xc0, !PT ;  /* 0x000001c09b9b7812 */ /* 0x000fe400078ec0ff */
[----:B------:R-:W-:Y:S02]  /*6b30*/  LOP3.LUT R156, R156, 0x1c0, RZ, 0xc0, !PT ;  /* 0x000001c09c9c7812 */ /* 0x000fe400078ec0ff */
[----:B------:R-:W-:Y:S07]  /*6b40*/  SHF.R.U32.HI R155, RZ, 0x3, R155 ;  /* 0x00000003ff9b7819 */ /* 0x000fee000001169b */
[----:B------:R-:W-:-:S05]  /*6b50*/  @P0 BRA `(.L_x_1871) ;  /* 0x000007c000000947 */ /* 0x000fca0003800000 */
[----:B------:R-:W-:Y:S01]  /*6b60*/  SEL R0, R68, R67, !P1 ;  /* 0x0000004344007207 */ /* 0x000fe20004800000 */
[----:B------:R-:W1:Y:S01]  /*6b70*/  LDS.128 R44, [R116+0xa080] ;  /* 0x00a08000742c7984 */ /* 0x000e620000000c00 */
[----:B------:R-:W-:Y:S02]  /*6b80*/  ISETP.GE.AND P0, PT, R140, c[0x0][0x27c], PT ;  /* 0x00009f008c007a0c */ /* 0x000fe40003f06270 */
[----:B------:R-:W-:Y:S04]  /*6b90*/  SHF.R.S32.HI R2, RZ, 0x1f, R0 ;  /* 0x0000001fff027819 */ /* 0x000fe80000011400 */
[----:B------:R-:W-:Y:S04]  /*6ba0*/  LEA.HI R0, R2, R0, RZ, 0x4 ;  /* 0x0000000002007211 */ /* 0x000fe800078f20ff */
[----:B------:R-:W-:Y:S03]  /*6bb0*/  LEA.HI.SX32 R0, R0, R66, 0x1c ;  /* 0x0000004200007211 */ /* 0x000fe600078fe2ff */
[----:B------:R-:W-:Y:S02]  /*6bc0*/  @!P0 SHF.R.U32.HI R5, RZ, 0x10, R41 ;  /* 0x00000010ff058819 */ /* 0x000fe40000011629 */
[----:B------:R-:W-:Y:S01]  /*6bd0*/  IMAD.SHL.U32 R70, R0, 0x8, RZ ;  /* 0x0000000800467824 */ /* 0x000fe200078e00ff */
[----:B------:R-:W-:Y:S02]  /*6be0*/  SHF.R.S32.HI R2, RZ, 0x1f, R0 ;  /* 0x0000001fff027819 */ /* 0x000fe40000011400 */
[----:B------:R-:W-:Y:S02]  /*6bf0*/  @!P0 SHF.R.U64 R3, R12, 0x10, R13 ;  /* 0x000000100c038819 */ /* 0x000fe4000000120d */
[----:B------:R-:W-:Y:S02]  /*6c00*/  LEA.HI R2, R2, R0, RZ, 0x3 ;  /* 0x0000000002027211 */ /* 0x000fe400078f18ff */
[----:B------:R-:W-:Y:S02]  /*6c10*/  @!P0 PRMT R3, R7, 0x5432, R3 ;  /* 0x0000543207038816 */ /* 0x000fe40000000003 */
[----:B------:R-:W-:Y:S02]  /*6c20*/  SHF.R.S32.HI R0, RZ, 0x3, R2 ;  /* 0x00000003ff007819 */ /* 0x000fe40000011402 */
[----:B------:R-:W-:Y:S03]  /*6c30*/  LOP3.LUT R2, R156, 0x38, R70, 0xf8, !PT ;  /* 0x000000389c027812 */ /* 0x000fe600078ef846 */
[----:B------:R-:W-:Y:S01]  /*6c40*/  IMAD R0, R0, 0xc00, R6 ;  /* 0x00000c0000007824 */ /* 0x000fe200078e0206 */
[----:B------:R-:W-:Y:S05]  /*6c50*/  LOP3.LUT R2, R2, R155, RZ, 0x3c, !PT ;  /* 0x0000009b02027212 */ /* 0x000fea00078e3cff */
[----:B------:R-:W-:Y:S01]  /*6c60*/  IMAD.IADD R0, R0, 0x1, R2 ;  /* 0x0000000100007824 */ /* 0x000fe200078e0202 */
[----:B------:R-:W-:Y:S03]  /*6c70*/  @!P0 SHF.R.U64 R2, R40, 0x10, R41 ;  /* 0x0000001028028819 */ /* 0x000fe60000001229 */
[----:B------:R-:W-:Y:S01]  /*6c80*/  IMAD.SHL.U32 R0, R0, 0x2, RZ ;  /* 0x0000000200007824 */ /* 0x000fe200078e00ff */
[----:B------:R-:W-:Y:S01]  /*6c90*/  @!P0 PRMT R12, R9, 0x5410, R2 ;  /* 0x00005410090c8816 */ /* 0x000fe20000000002 */
[C---:B------:R-:W-:Y:S01]  /*6ca0*/  @!P0 IMAD.U32 R2, R3.reuse, 0x10000, RZ ;  /* 0x0001000003028824 */ /* 0x040fe200078e00ff */
[----:B------:R-:W-:Y:S02]  /*6cb0*/  @!P0 LOP3.LUT R3, R3, 0xffff0000, RZ, 0xc0, !PT ;  /* 0xffff000003038812 */ /* 0x000fe400078ec0ff */
[----:B------:R2:W3:Y:S02]  /*6cc0*/  LDS.128 R16, [R0+0xa080] ;  /* 0x00a0800000107984 */ /* 0x0004e40000000c00 */
[----:B--2---:R-:W-:Y:S02]  /*6cd0*/  @!P0 SHF.R.U32.HI R0, RZ, 0x10, R13 ;  /* 0x00000010ff008819 */ /* 0x004fe4000001160d */
[----:B------:R-:W-:Y:S01]  /*6ce0*/  @!P0 PRMT R13, R9, 0x5432, R5 ;  /* 0x00005432090d8816 */ /* 0x000fe20000000005 */
[----:B-1----:R-:W-:Y:S01]  /*6cf0*/  @!P0 IMAD.U32 R9, R44, 0x10000, RZ ;  /* 0x000100002c098824 */ /* 0x002fe200078e00ff */
[----:B------:R-:W-:Y:S01]  /*6d00*/  @!P0 PRMT R5, R7, 0x5410, R0 ;  /* 0x0000541007058816 */ /* 0x000fe20000000000 */
[----:B------:R-:W-:Y:S02]  /*6d10*/  @!P0 IMAD.U32 R7, R12, 0x10000, RZ ;  /* 0x000100000c078824 */ /* 0x000fe400078e00ff */
[----:B---3--:R-:W-:Y:S04]  /*6d20*/  @!P0 IMAD.U32 R0, R16, 0x10000, RZ ;  /* 0x0001000010008824 */ /* 0x008fe800078e00ff */
[C---:B------:R-:W-:Y:S02]  /*6d30*/  @!P0 FMUL.FTZ R40, R0.reuse, R7 ;  /* 0x0000000700288220 */ /* 0x040fe40000410000 */
[-C--:B------:R-:W-:Y:S02]  /*6d40*/  @!P0 FMUL.FTZ R0, R0, R2.reuse ;  /* 0x0000000200008220 */ /* 0x080fe40000410000 */
[----:B------:R-:W-:Y:S01]  /*6d50*/  @!P0 FFMA.FTZ R40, R9, R2, -R40 ;  /* 0x0000000209288223 */ /* 0x000fe20000010828 */
[----:B------:R-:W-:Y:S01]  /*6d60*/  @!P0 LOP3.LUT R2, R16, 0xffff0000, RZ, 0xc0, !PT ;  /* 0xffff000010028812 */ /* 0x000fe200078ec0ff */
[----:B------:R-:W-:Y:S01]  /*6d70*/  @!P0 FFMA.FTZ R0, R7, R9, R0 ;  /* 0x0000000907008223 */ /* 0x000fe20000010000 */
[----:B------:R-:W-:Y:S02]  /*6d80*/  @!P0 LOP3.LUT R7, R12, 0xffff0000, RZ, 0xc0, !PT ;  /* 0xffff00000c078812 */ /* 0x000fe400078ec0ff */
[----:B------:R-:W-:Y:S03]  /*6d90*/  @!P0 LOP3.LUT R9, R44, 0xffff0000, RZ, 0xc0, !PT ;  /* 0xffff00002c098812 */ /* 0x000fe600078ec0ff */
[C---:B------:R-:W-:Y:S02]  /*6da0*/  @!P0 FMUL.FTZ R12, R2.reuse, R7 ;  /* 0x00000007020c8220 */ /* 0x040fe40000410000 */
[-C--:B------:R-:W-:Y:S02]  /*6db0*/  @!P0 FMUL.FTZ R2, R2, R3.reuse ;  /* 0x0000000302028220 */ /* 0x080fe40000410000 */
[----:B------:R-:W-:Y:S02]  /*6dc0*/  @!P0 FFMA.FTZ R12, R9, R3, -R12 ;  /* 0x00000003090c8223 */ /* 0x000fe4000001080c */
[----:B------:R-:W-:Y:S02]  /*6dd0*/  @!P0 FFMA.FTZ R2, R7, R9, R2 ;  /* 0x0000000907028223 */ /* 0x000fe40000010002 */
[----:B------:R-:W-:Y:S01]  /*6de0*/  @!P0 IMAD.U32 R3, R13, 0x10000, RZ ;  /* 0x000100000d038824 */ /* 0x000fe200078e00ff */
[----:B------:R-:W-:Y:S01]  /*6df0*/  @!P0 F2FP.BF16.PACK_AB R40, R12, R40 ;  /* 0x000000280c28823e */ /* 0x000fe200000010ff */
[----:B------:R-:W-:Y:S01]  /*6e00*/  @!P0 IMAD.U32 R7, R45, 0x10000, RZ ;  /* 0x000100002d078824 */ /* 0x000fe200078e00ff */
[----:B------:R-:W-:Y:S01]  /*6e10*/  @!P0 F2FP.BF16.PACK_AB R41, R2, R0 ;  /* 0x000000000229823e */ /* 0x000fe200000010ff */
[----:B------:R-:W-:Y:S02]  /*6e20*/  @!P0 IMAD.U32 R0, R17, 0x10000, RZ ;  /* 0x0001000011008824 */ /* 0x000fe400078e00ff */
[----:B------:R-:W-:Y:S02]  /*6e30*/  @!P0 IMAD.U32 R2, R5, 0x10000, RZ ;  /* 0x0001000005028824 */ /* 0x000fe400078e00ff */
[C---:B------:R-:W-:Y:S02]  /*6e40*/  @!P0 FMUL.FTZ R9, R0.reuse, R3 ;  /* 0x0000000300098220 */ /* 0x040fe40000410000 */
[-C--:B------:R-:W-:Y:S02]  /*6e50*/  @!P0 FMUL.FTZ R0, R0, R2.reuse ;  /* 0x0000000200008220 */ /* 0x080fe40000410000 */
[----:B------:R-:W-:Y:S01]  /*6e60*/  @!P0 FFMA.FTZ R71, R7, R2, -R9 ;  /* 0x0000000207478223 */ /* 0x000fe20000010809 */
[----:B------:R-:W-:Y:S01]  /*6e70*/  @!P0 LOP3.LUT R2, R17, 0xffff0000, RZ, 0xc0, !PT ;  /* 0xffff000011028812 */ /* 0x000fe200078ec0ff */
[----:B------:R-:W-:Y:S01]  /*6e80*/  @!P0 FFMA.FTZ R0, R3, R7, R0 ;  /* 0x0000000703008223 */ /* 0x000fe20000010000 */
[----:B------:R-:W-:Y:S01]  /*6e90*/  @!P0 LOP3.LUT R7, R13, 0xffff0000, RZ, 0xc0, !PT ;  /* 0xffff00000d078812 */ /* 0x000fe200078ec0ff */
[----:B------:R-:W-:Y:S01]  /*6ea0*/  @!P0 IMAD.MOV.U32 R44, RZ, RZ, R40 ;  /* 0x000000ffff2c8224 */ /* 0x000fe200078e0028 */
[----:B------:R-:W-:Y:S01]  /*6eb0*/  @!P0 LOP3.LUT R9, R45, 0xffff0000, RZ, 0xc0, !PT ;  /* 0xffff00002d098812 */ /* 0x000fe200078ec0ff */
[----:B------:R-:W-:Y:S01]  /*6ec0*/  @!P0 IMAD.U32 R13, R46, 0x10000, RZ ;  /* 0x000100002e0d8824 */ /* 0x000fe200078e00ff */
[----:B------:R-:W-:Y:S01]  /*6ed0*/  @!P0 LOP3.LUT R3, R5, 0xffff0000, RZ, 0xc0, !PT ;  /* 0xffff000005038812 */ /* 0x000fe200078ec0ff */
[----:B------:R-:W-:Y:S02]  /*6ee0*/  @!P0 FMUL.FTZ R5, R2, R7 ;  /* 0x0000000702058220 */ /* 0x000fe40000410000 */
[----:B------:R-:W-:Y:S02]  /*6ef0*/  @!P0 IMAD.MOV.U32 R16, RZ, RZ, R41 ;  /* 0x000000ffff108224 */ /* 0x000fe400078e0029 */
[-C--:B------:R-:W-:Y:S01]  /*6f00*/  @!P0 FFMA.FTZ R12, R9, R3.reuse, -R5 ;  /* 0x00000003090c8223 */ /* 0x080fe20000010805 */
[----:B------:R-:W-:Y:S01]  /*6f10*/  @!P0 SHF.R.U64 R5, R42, 0x10, R43 ;  /* 0x000000102a058819 */ /* 0x000fe2000000122b */
[----:B------:R-:W-:Y:S01]  /*6f20*/  @!P0 FMUL.FTZ R2, R2, R3 ;  /* 0x0000000302028220 */ /* 0x000fe20000410000 */
[----:B------:R-:W-:Y:S02]  /*6f30*/  @!P0 SHF.R.U64 R3, R14, 0x10, R15 ;  /* 0x000000100e038819 */ /* 0x000fe4000000120f */
[----:B------:R-:W-:Y:S01]  /*6f40*/  @!P0 PRMT R14, R38, 0x5410, R5 ;  /* 0x00005410260e8816 */ /* 0x000fe20000000005 */
[----:B------:R-:W-:Y:S01]  /*6f50*/  @!P0 FFMA.FTZ R2, R7, R9, R2 ;  /* 0x0000000907028223 */ /* 0x000fe20000010002 */
[----:B------:R-:W-:Y:S02]  /*6f60*/  @!P0 F2FP.BF16.PACK_AB R5, R12, R71 ;  /* 0x000000470c05823e */ /* 0x000fe400000010ff */
[----:B------:R-:W-:Y:S01]  /*6f70*/  @!P0 PRMT R7, R8, 0x5410, R3 ;  /* 0x0000541008078816 */ /* 0x000fe20000000003 */
[----:B------:R-:W-:Y:S01]  /*6f80*/  @!P0 IMAD.U32 R12, R14, 0x10000, RZ ;  /* 0x000100000e0c8824 */ /* 0x000fe200078e00ff */
[----:B------:R-:W-:Y:S01]  /*6f90*/  @!P0 F2FP.BF16.PACK_AB R0, R2, R0 ;  /* 0x000000000200823e */ /* 0x000fe200000010ff */
[----:B------:R-:W-:Y:S01]  /*6fa0*/  @!P0 IMAD.U32 R3, R18, 0x10000, RZ ;  /* 0x0001000012038824 */ /* 0x000fe200078e00ff */
[----:B------:R-:W-:Y:S01]  /*6fb0*/  @!P0 SHF.R.U32.HI R9, RZ, 0x10, R15 ;  /* 0x00000010ff098819 */ /* 0x000fe2000001160f */
[----:B------:R-:W-:Y:S01]  /*6fc0*/  @!P0 IMAD.MOV.U32 R45, RZ, RZ, R5 ;  /* 0x000000ffff2d8224 */ /* 0x000fe200078e0005 */
[----:B------:R-:W-:Y:S01]  /*6fd0*/  @!P0 SHF.R.U32.HI R15, RZ, 0x10, R43 ;  /* 0x00000010ff0f8819 */ /* 0x000fe2000001162b */
[C---:B------:R-:W-:Y:S01]  /*6fe0*/  @!P0 IMAD.U32 R5, R7.reuse, 0x10000, RZ ;  /* 0x0001000007058824 */ /* 0x040fe200078e00ff */
[----:B------:R-:W-:Y:S01]  /*6ff0*/  @!P0 LOP3.LUT R7, R7, 0xffff0000, RZ, 0xc0, !PT ;  /* 0xffff000007078812 */ /* 0x000fe200078ec0ff */
[C---:B------:R-:W-:Y:S01]  /*7000*/  @!P0 FMUL.FTZ R40, R3.reuse, R12 ;  /* 0x0000000c03288220 */ /* 0x040fe20000410000 */
[----:B------:R-:W-:Y:S01]  /*7010*/  @!P0 PRMT R9, R8, 0x5432, R9 ;  /* 0x0000543208098816 */ /* 0x000fe20000000009 */
[-C--:B------:R-:W-:Y:S02]  /*7020*/  @!P0 FMUL.FTZ R3, R3, R5.reuse ;  /* 0x0000000503038220 */ /* 0x080fe40000410000 */
[----:B------:R-:W-:Y:S01]  /*7030*/  @!P0 FFMA.FTZ R40, R13, R5, -R40 ;  /* 0x000000050d288223 */ /* 0x000fe20000010828 */
[----:B------:R-:W-:Y:S01]  /*7040*/  @!P0 LOP3.LUT R5, R18, 0xffff0000, RZ, 0xc0, !PT ;  /* 0xffff000012058812 */ /* 0x000fe200078ec0ff */
[----:B------:R-:W-:Y:S01]  /*7050*/  @!P0 FFMA.FTZ R3, R12, R13, R3 ;  /* 0x0000000d0c038223 */ /* 0x000fe20000010003 */
[----:B------:R-:W-:Y:S01]  /*7060*/  @!P0 LOP3.LUT R12, R14, 0xffff0000, RZ, 0xc0, !PT ;  /* 0xffff00000e0c8812 */ /* 0x000fe200078ec0ff */
[C---:B------:R-:W-:Y:S01]  /*7070*/  @!P0 IMAD.U32 R8, R9.reuse, 0x10000, RZ ;  /* 0x0001000009088824 */ /* 0x040fe200078e00ff */
[----:B------:R-:W-:Y:S01]  /*7080*/  @!P0 LOP3.LUT R13, R46, 0xffff0000, RZ, 0xc0, !PT ;  /* 0xffff00002e0d8812 */ /* 0x000fe200078ec0ff */
[----:B------:R-:W-:Y:S01]  /*7090*/  @!P0 IMAD.MOV.U32 R17, RZ, RZ, R0 ;  /* 0x000000ffff118224 */ /* 0x000fe200078e0000 */
[----:B------:R-:W-:Y:S01]  /*70a0*/  @!P0 LOP3.LUT R9, R9, 0xffff0000, RZ, 0xc0, !PT ;  /* 0xffff000009098812 */ /* 0x000fe200078ec0ff */
[C---:B------:R-:W-:Y:S02]  /*70b0*/  @!P0 FMUL.FTZ R14, R5.reuse, R12 ;  /* 0x0000000c050e8220 */ /* 0x040fe40000410000 */
[-C--:B------:R-:W-:Y:S02]  /*70c0*/  @!P0 FMUL.FTZ R5, R5, R7.reuse ;  /* 0x0000000705058220 */ /* 0x080fe40000410000 */
[----:B------:R-:W-:Y:S01]  /*70d0*/  @!P0 FFMA.FTZ R43, R13, R7, -R14 ;  /* 0x000000070d2b8223 */ /* 0x000fe2000001080e */
[----:B------:R-:W-:Y:S01]  /*70e0*/  @!P0 PRMT R14, R38, 0x5432, R15 ;  /* 0x00005432260e8816 */ /* 0x000fe2000000000f */
[----:B------:R-:W-:Y:S02]  /*70f0*/  @!P0 IMAD.U32 R7, R19, 0x10000, RZ ;  /* 0x0001000013078824 */ /* 0x000fe400078e00ff */
[----:B------:R-:W-:Y:S01]  /*7100*/  @!P0 FFMA.FTZ R5, R12, R13, R5 ;  /* 0x0000000d0c058223 */ /* 0x000fe20000010005 */
[----:B------:R-:W-:Y:S01]  /*7110*/  @!P0 F2FP.BF16.PACK_AB R40, R43, R40 ;  /* 0x000000282b28823e */ /* 0x000fe200000010ff */
[----:B------:R-:W-:Y:S02]  /*7120*/  @!P0 IMAD.U32 R12, R14, 0x10000, RZ ;  /* 0x000100000e0c8824 */ /* 0x000fe400078e00ff */
[----:B------:R-:W-:Y:S01]  /*7130*/  @!P0 IMAD.U32 R13, R47, 0x10000, RZ ;  /* 0x000100002f0d8824 */ /* 0x000fe200078e00ff */
[----:B------:R-:W-:Y:S01]  /*7140*/  @!P0 F2FP.BF16.PACK_AB R3, R5, R3 ;  /* 0x000000030503823e */ /* 0x000fe200000010ff */
        /* <DEDUP_REMOVED lines=8> */
[----:B------:R-:W-:Y:S02]  /*71d0*/  @!P0 IMAD.MOV.U32 R18, RZ, RZ, R3 ;  /* 0x000000ffff128224 */ /* 0x000fe400078e0003 */
[C---:B------:R-:W-:Y:S02]  /*71e0*/  @!P0 FMUL.FTZ R14, R8.reuse, R12 ;  /* 0x0000000c080e8220 */ /* 0x040fe40000410000 */
[-C--:B------:R-:W-:Y:S02]  /*71f0*/  @!P0 FMUL.FTZ R8, R8, R9.reuse ;  /* 0x0000000908088220 */ /* 0x080fe40000410000 */
[----:B------:R-:W-:Y:S01]  /*7200*/  @!P0 FFMA.FTZ R38, R13, R9, -R14 ;  /* 0x000000090d268223 */ /* 0x000fe2000001080e */
[----:B------:R-:W-:Y:S01]  /*7210*/  IADD3 R9, P4, P3, R78, R72, R97 ;  /* 0x000000484e097210 */ /* 0x000fe20007b9e061 */
[----:B------:R-:W-:Y:S03]  /*7220*/  @!P0 FFMA.FTZ R8, R12, R13, R8 ;  /* 0x0000000d0c088223 */ /* 0x000fe60000010008 */
[----:B------:R-:W-:Y:S02]  /*7230*/  IADD3.X R12, R80, R73, R99, P4, P3 ;  /* 0x00000049500c7210 */ /* 0x000fe400027e6463 */
[C---:B------:R-:W-:Y:S02]  /*7240*/  LEA R14, P3, R9.reuse, c[0x0][0x1c8], 0x1 ;  /* 0x00007200090e7a11 */ /* 0x040fe400078608ff */
[----:B------:R-:W-:Y:S02]  /*7250*/  @!P0 F2FP.BF16.PACK_AB R38, R38, R42 ;  /* 0x0000002a2626823e */ /* 0x000fe400000010ff */
[----:B------:R-:W-:Y:S02]  /*7260*/  LEA.HI.X R15, R9, c[0x0][0x1cc], R12, 0x1, P3 ;  /* 0x00007300090f7a11 */ /* 0x000fe400018f0c0c */
[----:B------:R-:W-:Y:S01]  /*7270*/  ISETP.GE.AND P3, PT, R70, c[0x0][0x1d4], PT ;  /* 0x0000750046007a0c */ /* 0x000fe20003f66270 */
[----:B------:R-:W-:Y:S01]  /*7280*/  @!P0 IMAD.MOV.U32 R47, RZ, RZ, R38 ;  /* 0x000000ffff2f8224 */ /* 0x000fe200078e0026 */
[----:B------:R-:W-:Y:S04]  /*7290*/  @!P0 F2FP.BF16.PACK_AB R7, R8, R7 ;  /* 0x000000070807823e */ /* 0x000fe800000010ff */
[----:B------:R1:W-:Y:S01]  /*72a0*/  STG.E.128 [R14.64], R44 ;  /* 0x0000002c0e007986 */ /* 0x0003e2000c101d0c */
[----:B------:R-:W-:Y:S06]  /*72b0*/  @!P0 IMAD.MOV.U32 R19, RZ, RZ, R7 ;  /* 0x000000ffff138224 */ /* 0x000fec00078e0007 */
[--C-:B------:R-:W-:Y:S02]  /*72c0*/  @!P3 SHF.R.S32.HI R12, RZ, 0x1f, R70.reuse ;  /* 0x0000001fff0cb819 */ /* 0x100fe40000011446 */
[----:B------:R-:W-:Y:S04]  /*72d0*/  @!P3 IADD3 R9, P5, P4, R78, R72, R70 ;  /* 0x000000484e09b210 */ /* 0x000fe80007cbe046 */
[----:B------:R-:W-:Y:S02]  /*72e0*/  @!P3 IADD3.X R13, R80, R73, R12, P5, P4 ;  /* 0x00000049500db210 */ /* 0x000fe40002fe840c */
[C---:B------:R-:W-:Y:S04]  /*72f0*/  @!P3 LEA R12, P4, R9.reuse, c[0x0][0x1c8], 0x1 ;  /* 0x00007200090cba11 */ /* 0x040fe800078808ff */
[----:B------:R-:W-:Y:S05]  /*7300*/  @!P3 LEA.HI.X R13, R9, c[0x0][0x1cc], R13, 0x1, P4 ;  /* 0x00007300090dba11 */ /* 0x000fea00020f0c0d */
[----:B------:R1:W-:Y:S04]  /*7310*/  @!P3 STG.E.128 [R12.64], R16 ;  /* 0x000000100c00b986 */ /* 0x0003e8000c101d0c */
.L_x_1871:
[----:B------:R-:W-:Y:S05]  /*7320*/  BSYNC B0 ;  /* 0x0000000000007941 */ /* 0x000fea0003800000 */
.L_x_1870:
[----:B------:R-:W-:Y:S11]  /*7330*/  ISETP.GE.AND P0, PT, R144, c[0x0][0x1d4], PT ;  /* 0x0000750090007a0c */ /* 0x000ff60003f06270 */
[----:B------:R-:W-:Y:S02]  /*7340*/  @!UPT UIADD3 URZ, URZ, URZ, URZ ;  /* 0x0000003f3f3ff290 */ /* 0x000fe4000fffe03f */
[----:B------:R-:W-:-:S05]  /*7350*/  @P0 BRA `(.L_x_1869) ;  /* 0x000007c000000947 */ /* 0x000fca0003800000 */
[----:B------:R-:W-:Y:S01]  /*7360*/  SEL R0, R68, R67, !P2 ;  /* 0x0000004344007207 */ /* 0x000fe20005000000 */
[----:B------:R-:W2:Y:S01]  /*7370*/  LDS.128 R40, [R114+0xa080] ;  /* 0x00a0800072287984 */ /* 0x000ea20000000c00 */
[----:B------:R-:W-:Y:S02]  /*7380*/  ISETP.GE.AND P0, PT, R144, c[0x0][0x27c], PT ;  /* 0x00009f0090007a0c */ /* 0x000fe40003f06270 */
[----:B------:R-:W-:Y:S04]  /*7390*/  SHF.R.S32.HI R2, RZ, 0x1f, R0 ;  /* 0x0000001fff027819 */ /* 0x000fe80000011400 */
[----:B------:R-:W-:Y:S04]  /*73a0*/  LEA.HI R0, R2, R0, RZ, 0x4 ;  /* 0x0000000002007211 */ /* 0x000fe800078f20ff */
[----:B------:R-:W-:Y:S03]  /*73b0*/  LEA.HI.SX32 R0, R0, R65, 0x1c ;  /* 0x0000004100007211 */ /* 0x000fe600078fe2ff */
[----:B------:R-:W-:Y:S02]  /*73c0*/  @!P0 SHF.R.U64 R9, R50, 0x10, R51 ;  /* 0x0000001032098819 */ /* 0x000fe40000001233 */
[----:B-1----:R-:W-:Y:S01]  /*73d0*/  IMAD.SHL.U32 R44, R0, 0x8, RZ ;  /* 0x00000008002c7824 */ /* 0x002fe200078e00ff */
[----:B------:R-:W-:Y:S02]  /*73e0*/  SHF.R.S32.HI R2, RZ, 0x1f, R0 ;  /* 0x0000001fff027819 */ /* 0x000fe40000011400 */
[----:B------:R-:W-:Y:S02]  /*73f0*/  @!P0 SHF.R.U64 R7, R48, 0x10, R49 ;  /* 0x0000001030078819 */ /* 0x000fe40000001231 */
[----:B------:R-:W-:Y:S02]  /*7400*/  LEA.HI R2, R2, R0, RZ, 0x3 ;  /* 0x0000000002027211 */ /* 0x000fe400078f18ff */
[C---:B------:R-:W-:Y:S02]  /*7410*/  @!P0 PRMT R17, R39.reuse, 0x5410, R7 ;  /* 0x0000541027118816 */ /* 0x040fe40000000007 */
[----:B------:R-:W-:Y:S02]  /*7420*/  SHF.R.S32.HI R0, RZ, 0x3, R2 ;  /* 0x00000003ff007819 */ /* 0x000fe40000011402 */
[----:B------:R-:W-:Y:S02]  /*7430*/  LOP3.LUT R2, R156, 0x38, R44, 0xf8, !PT ;  /* 0x000000389c027812 */ /* 0x000fe400078ef82c */
[----:B------:R-:W-:Y:S01]  /*7440*/  @!P0 SHF.R.U64 R3, R22, 0x10, R23 ;  /* 0x0000001016038819 */ /* 0x000fe20000001217 */
[----:B------:R-:W-:Y:S01]  /*7450*/  IMAD R0, R0, 0xc00, R6 ;  /* 0x00000c0000007824 */ /* 0x000fe200078e0206 */
[----:B------:R-:W-:Y:S02]  /*7460*/  LOP3.LUT R2, R2, R155, RZ, 0x3c, !PT ;  /* 0x0000009b02027212 */ /* 0x000fe400078e3cff */
[----:B------:R-:W-:Y:S02]  /*7470*/  @!P0 PRMT R22, R60, 0x5410, R9 ;  /* 0x000054103c168816 */ /* 0x000fe40000000009 */
[----:B------:R-:W-:Y:S01]  /*7480*/  @!P0 SHF.R.U32.HI R16, RZ, 0x10, R51 ;  /* 0x00000010ff108819 */ /* 0x000fe20000011633 */
[----:B------:R-:W-:Y:S01]  /*7490*/  IMAD.IADD R0, R0, 0x1, R2 ;  /* 0x0000000100007824 */ /* 0x000fe200078e0202 */
[----:B------:R-:W-:Y:S02]  /*74a0*/  @!P0 SHF.R.U32.HI R5, RZ, 0x10, R23 ;  /* 0x00000010ff058819 */ /* 0x000fe40000011617 */
[----:B------:R-:W-:Y:S01]  /*74b0*/  @!P0 PRMT R23, R60, 0x5432, R16 ;  /* 0x000054323c178816 */ /* 0x000fe20000000010 */
[----:B------:R-:W-:Y:S01]  /*74c0*/  IMAD.SHL.U32 R12, R0, 0x2, RZ ;  /* 0x00000002000c7824 */ /* 0x000fe200078e00ff */
[--C-:B------:R-:W-:Y:S02]  /*74d0*/  @!P0 SHF.R.U64 R2, R20, 0x10, R21.reuse ;  /* 0x0000001014028819 */ /* 0x100fe40000001215 */
[----:B------:R-:W-:Y:S02]  /*74e0*/  @!P0 SHF.R.U32.HI R0, RZ, 0x10, R21 ;  /* 0x00000010ff008819 */ /* 0x000fe40000011615 */
[C---:B------:R-:W-:Y:S01]  /*74f0*/  @!P0 PRMT R2, R10.reuse, 0x5432, R2 ;  /* 0x000054320a028816 */ /* 0x040fe20000000002 */
[----:B------:R-:W1:Y:S01]  /*7500*/  LDS.128 R12, [R12+0xa080] ;  /* 0x00a080000c0c7984 */ /* 0x000e620000000c00 */
[----:B------:R-:W-:Y:S02]  /*7510*/  @!P0 SHF.R.U32.HI R8, RZ, 0x10, R49 ;  /* 0x00000010ff088819 */ /* 0x000fe40000011631 */
[----:B------:R-:W-:Y:S01]  /*7520*/  @!P0 PRMT R7, R10, 0x5410, R0 ;  /* 0x000054100a078816 */ /* 0x000fe20000000000 */
[----:B--2---:R-:W-:Y:S01]  /*7530*/  @!P0 IMAD.U32 R10, R40, 0x10000, RZ ;  /* 0x00010000280a8824 */ /* 0x004fe200078e00ff */
[----:B------:R-:W-:Y:S01]  /*7540*/  @!P0 PRMT R20, R39, 0x5432, R8 ;  /* 0x0000543227148816 */ /* 0x000fe20000000008 */
[C---:B------:R-:W-:Y:S01]  /*7550*/  @!P0 IMAD.U32 R8, R17.reuse, 0x10000, RZ ;  /* 0x0001000011088824 */ /* 0x040fe200078e00ff */
[----:B------:R-:W-:Y:S01]  /*7560*/  @!P0 PRMT R9, R32, 0x5410, R3 ;  /* 0x0000541020098816 */ /* 0x000fe20000000003 */
[----:B------:R-:W-:Y:S01]  /*7570*/  @!P0 IMAD.U32 R3, R2, 0x10000, RZ ;  /* 0x0001000002038824 */ /* 0x000fe200078e00ff */
[----:B------:R-:W-:Y:S02]  /*7580*/  @!P0 PRMT R16, R32, 0x5432, R5 ;  /* 0x0000543220108816 */ /* 0x000fe40000000005 */
[----:B------:R-:W-:Y:S01]  /*7590*/  @!P0 LOP3.LUT R17, R17, 0xffff0000, RZ, 0xc0, !PT ;  /* 0xffff000011118812 */ /* 0x000fe200078ec0ff */
[C---:B-1----:R-:W-:Y:S01]  /*75a0*/  @!P0 IMAD.U32 R0, R12.reuse, 0x10000, RZ ;  /* 0x000100000c008824 */ /* 0x042fe200078e00ff */
[----:B------:R-:W-:Y:S03]  /*75b0*/  @!P0 LOP3.LUT R5, R12, 0xffff0000, RZ, 0xc0, !PT ;  /* 0xffff00000c058812 */ /* 0x000fe600078ec0ff */
[C---:B------:R-:W-:Y:S02]  /*75c0*/  @!P0 FMUL.FTZ R18, R0.reuse, R8 ;  /* 0x0000000800128220 */ /* 0x040fe40000410000 */
[-C--:B------:R-:W-:Y:S02]  /*75d0*/  @!P0 FMUL.FTZ R0, R0, R3.reuse ;  /* 0x0000000300008220 */ /* 0x080fe40000410000 */
[----:B------:R-:W-:Y:S02]  /*75e0*/  @!P0 FFMA.FTZ R39, R10, R3, -R18 ;  /* 0x000000030a278223 */ /* 0x000fe40000010812 */
[----:B------:R-:W-:Y:S01]  /*75f0*/  @!P0 FFMA.FTZ R0, R8, R10, R0 ;  /* 0x0000000a08008223 */ /* 0x000fe20000010000 */
[----:B------:R-:W-:Y:S01]  /*7600*/  @!P0 LOP3.LUT R10, R40, 0xffff0000, RZ, 0xc0, !PT ;  /* 0xffff0000280a8812 */ /* 0x000fe200078ec0ff */
[----:B------:R-:W-:Y:S01]  /*7610*/  @!P0 FMUL.FTZ R19, R5, R17 ;  /* 0x0000001105138220 */ /* 0x000fe20000410000 */
[----:B------:R-:W-:Y:S01]  /*7620*/  @!P0 LOP3.LUT R8, R2, 0xffff0000, RZ, 0xc0, !PT ;  /* 0xffff000002088812 */ /* 0x000fe200078ec0ff */
[C---:B------:R-:W-:Y:S01]  /*7630*/  @!P0 IMAD.U32 R18, R20.reuse, 0x10000, RZ ;  /* 0x0001000014128824 */ /* 0x040fe200078e00ff */
[----:B------:R-:W-:Y:S01]  /*7640*/  @!P0 LOP3.LUT R20, R20, 0xffff0000, RZ, 0xc0, !PT ;  /* 0xffff000014148812 */ /* 0x000fe200078ec0ff */
[----:B------:R-:W-:Y:S02]  /*7650*/  @!P0 IMAD.U32 R3, R13, 0x10000, RZ ;  /* 0x000100000d038824 */ /* 0x000fe400078e00ff */
[-C--:B------:R-:W-:Y:S01]  /*7660*/  @!P0 FMUL.FTZ R2, R5, R8.reuse ;  /* 0x0000000805028220 */ /* 0x080fe20000410000 */
[----:B------:R-:W-:Y:S01]  /*7670*/  @!P0 LOP3.LUT R5, R13, 0xffff0000, RZ, 0xc0, !PT ;  /* 0xffff00000d058812 */ /* 0x000fe200078ec0ff */
[----:B------:R-:W-:Y:S02]  /*7680*/  @!P0 FFMA.FTZ R45, R10, R8, -R19 ;  /* 0x000000080a2d8223 */ /* 0x000fe40000010813 */
        /* <DEDUP_REMOVED lines=9> */
[C---:B------:R-:W-:Y:S02]  /*7720*/  @!P0 FMUL.FTZ R10, R5.reuse, R20 ;  /* 0x00000014050a8220 */ /* 0x040fe40000410000 */
[----:B------:R-:W-:Y:S01]  /*7730*/  @!P0 IMAD.U32 R21, R22, 0x10000, RZ ;  /* 0x0001000016158824 */ /* 0x000fe200078e00ff */
[----:B------:R-:W-:Y:S01]  /*7740*/  @!P0 F2FP.BF16.PACK_AB R0, R2, R0 ;  /* 0x000000000200823e */ /* 0x000fe200000010ff */
[----:B------:R-:W-:Y:S02]  /*7750*/  @!P0 IMAD.U32 R7, R14, 0x10000, RZ ;  /* 0x000100000e078824 */ /* 0x000fe400078e00ff */
[-C--:B------:R-:W-:Y:S02]  /*7760*/  @!P0 FMUL.FTZ R5, R5, R8.reuse ;  /* 0x0000000805058220 */ /* 0x080fe40000410000 */
[----:B------:R-:W-:Y:S02]  /*7770*/  @!P0 FFMA.FTZ R32, R17, R8, -R10 ;  /* 0x0000000811208223 */ /* 0x000fe4000001080a */
[----:B------:R-:W-:Y:S01]  /*7780*/  @!P0 FFMA.FTZ R3, R18, R19, R3 ;  /* 0x0000001312038223 */ /* 0x000fe20000010003 */
[----:B------:R-:W-:Y:S01]  /*7790*/  @!P0 LOP3.LUT R19, R22, 0xffff0000, RZ, 0xc0, !PT ;  /* 0xffff000016138812 */ /* 0x000fe200078ec0ff */
[----:B------:R-:W-:Y:S01]  /*77a0*/  @!P0 IMAD.U32 R8, R9, 0x10000, RZ ;  /* 0x0001000009088824 */ /* 0x000fe200078e00ff */
[----:B------:R-:W-:Y:S01]  /*77b0*/  @!P0 F2FP.BF16.PACK_AB R32, R32, R38 ;  /* 0x000000262020823e */ /* 0x000fe200000010ff */
[----:B------:R-:W-:Y:S02]  /*77c0*/  @!P0 IMAD.U32 R18, R42, 0x10000, RZ ;  /* 0x000100002a128824 */ /* 0x000fe400078e00ff */
[C---:B------:R-:W-:Y:S02]  /*77d0*/  @!P0 FMUL.FTZ R10, R7.reuse, R21 ;  /* 0x00000015070a8220 */ /* 0x040fe40000410000 */
[-C--:B------:R-:W-:Y:S02]  /*77e0*/  @!P0 FMUL.FTZ R7, R7, R8.reuse ;  /* 0x0000000807078220 */ /* 0x080fe40000410000 */
[----:B------:R-:W-:Y:S01]  /*77f0*/  @!P0 FFMA.FTZ R49, R18, R8, -R10 ;  /* 0x0000000812318223 */ /* 0x000fe2000001080a */
[----:B------:R-:W-:Y:S01]  /*7800*/  @!P0 LOP3.LUT R8, R14, 0xffff0000, RZ, 0xc0, !PT ;  /* 0xffff00000e088812 */ /* 0x000fe200078ec0ff */
[----:B------:R-:W-:Y:S01]  /*7810*/  @!P0 FFMA.FTZ R5, R20, R17, R5 ;  /* 0x0000001114058223 */ /* 0x000fe20000010005 */
[----:B------:R-:W-:Y:S01]  /*7820*/  @!P0 LOP3.LUT R10, R9, 0xffff0000, RZ, 0xc0, !PT ;  /* 0xffff0000090a8812 */ /* 0x000fe200078ec0ff */
[----:B------:R-:W-:Y:S01]  /*7830*/  @!P0 FFMA.FTZ R7, R21, R18, R7 ;  /* 0x0000001215078223 */ /* 0x000fe20000010007 */
[----:B------:R-:W-:Y:S01]  /*7840*/  @!P0 LOP3.LUT R17, R42, 0xffff0000, RZ, 0xc0, !PT ;  /* 0xffff00002a118812 */ /* 0x000fe200078ec0ff */
[C---:B------:R-:W-:Y:S01]  /*7850*/  @!P0 FMUL.FTZ R20, R8.reuse, R19 ;  /* 0x0000001308148220 */ /* 0x040fe20000410000 */
[----:B------:R-:W-:Y:S01]  /*7860*/  @!P0 F2FP.BF16.PACK_AB R3, R5, R3 ;  /* 0x000000030503823e */ /* 0x000fe200000010ff */
[-C--:B------:R-:W-:Y:S02]  /*7870*/  @!P0 FMUL.FTZ R8, R8, R10.reuse ;  /* 0x0000000a08088220 */ /* 0x080fe40000410000 */
[----:B------:R-:W-:Y:S02]  /*7880*/  @!P0 IMAD.U32 R18, R23, 0x10000, RZ ;  /* 0x0001000017128824 */ /* 0x000fe400078e00ff */
[----:B------:R-:W-:Y:S02]  /*7890*/  @!P0 IMAD.U32 R9, R15, 0x10000, RZ ;  /* 0x000100000f098824 */ /* 0x000fe400078e00ff */
[----:B------:R-:W-:Y:S01]  /*78a0*/  @!P0 FFMA.FTZ R48, R17, R10, -R20 ;  /* 0x0000000a11308223 */ /* 0x000fe20000010814 */
[----:B------:R-:W-:Y:S01]  /*78b0*/  @!P0 LOP3.LUT R20, R43, 0xffff0000, RZ, 0xc0, !PT ;  /* 0xffff00002b148812 */ /* 0x000fe200078ec0ff */
[----:B------:R-:W-:Y:S02]  /*78c0*/  @!P0 FFMA.FTZ R8, R19, R17, R8 ;  /* 0x0000001113088223 */ /* 0x000fe40000010008 */
[C---:B------:R-:W-:Y:S01]  /*78d0*/  @!P0 IMAD.U32 R10, R16.reuse, 0x10000, RZ ;  /* 0x00010000100a8824 */ /* 0x040fe200078e00ff */
[----:B------:R-:W-:Y:S01]  /*78e0*/  @!P0 LOP3.LUT R16, R16, 0xffff0000, RZ, 0xc0, !PT ;  /* 0xffff000010108812 */ /* 0x000fe200078ec0ff */
[----:B------:R-:W-:Y:S01]  /*78f0*/  @!P0 IMAD.U32 R17, R43, 0x10000, RZ ;  /* 0x000100002b118824 */ /* 0x000fe200078e00ff */
[----:B------:R-:W-:Y:S01]  /*7900*/  @!P0 F2FP.BF16.PACK_AB R7, R8, R7 ;  /* 0x000000070807823e */ /* 0x000fe200000010ff */
[C---:B------:R-:W-:Y:S02]  /*7910*/  @!P0 FMUL.FTZ R19, R9.reuse, R18 ;  /* 0x0000001209138220 */ /* 0x040fe40000410000 */
[-C--:B------:R-:W-:Y:S02]  /*7920*/  @!P0 FMUL.FTZ R9, R9, R10.reuse ;  /* 0x0000000a09098220 */ /* 0x080fe40000410000 */
[----:B------:R-:W-:Y:S01]  /*7930*/  @!P0 FFMA.FTZ R47, R17, R10, -R19 ;  /* 0x0000000a112f8223 */ /* 0x000fe20000010813 */
[----:B------:R-:W-:Y:S01]  /*7940*/  @!P0 LOP3.LUT R19, R23, 0xffff0000, RZ, 0xc0, !PT ;  /* 0xffff000017138812 */ /* 0x000fe200078ec0ff */
[----:B------:R-:W-:Y:S01]  /*7950*/  @!P0 IMAD.MOV.U32 R40, RZ, RZ, R45 ;  /* 0x000000ffff288224 */ /* 0x000fe200078e002d */
[----:B------:R-:W-:Y:S01]  /*7960*/  @!P0 LOP3.LUT R10, R15, 0xffff0000, RZ, 0xc0, !PT ;  /* 0xffff00000f0a8812 */ /* 0x000fe200078ec0ff */
[----:B------:R-:W-:Y:S02]  /*7970*/  @!P0 FFMA.FTZ R9, R18, R17, R9 ;  /* 0x0000001112098223 */ /* 0x000fe40000010009 */
[----:B------:R-:W-:Y:S02]  /*7980*/  @!P0 IMAD.MOV.U32 R41, RZ, RZ, R32 ;  /* 0x000000ffff298224 */ /* 0x000fe400078e0020 */
[C---:B------:R-:W-:Y:S02]  /*7990*/  @!P0 FMUL.FTZ R21, R10.reuse, R19 ;  /* 0x000000130a158220 */ /* 0x040fe40000410000 */
[-C--:B------:R-:W-:Y:S02]  /*79a0*/  @!P0 FMUL.FTZ R10, R10, R16.reuse ;  /* 0x000000100a0a8220 */ /* 0x080fe40000410000 */
[----:B------:R-:W-:Y:S01]  /*79b0*/  @!P0 FFMA.FTZ R46, R20, R16, -R21 ;  /* 0x00000010142e8223 */ /* 0x000fe20000010815 */
[----:B------:R-:W-:Y:S01]  /*79c0*/  IADD3 R16, P4, P3, R78, R72, R96 ;  /* 0x000000484e107210 */ /* 0x000fe20007b9e060 */
[----:B------:R-:W-:Y:S02]  /*79d0*/  @!P0 IMAD.MOV.U32 R12, RZ, RZ, R0 ;  /* 0x000000ffff0c8224 */ /* 0x000fe400078e0000 */
[----:B------:R-:W-:Y:S01]  /*79e0*/  @!P0 IMAD.MOV.U32 R13, RZ, RZ, R3 ;  /* 0x000000ffff0d8224 */ /* 0x000fe200078e0003 */
[----:B------:R-:W-:Y:S01]  /*79f0*/  IADD3.X R21, R80, R73, R98, P4, P3 ;  /* 0x0000004950157210 */ /* 0x000fe200027e6462 */
[----:B------:R-:W-:Y:S01]  /*7a00*/  @!P0 IMAD.MOV.U32 R14, RZ, RZ, R7 ;  /* 0x000000ffff0e8224 */ /* 0x000fe200078e0007 */
[C---:B------:R-:W-:Y:S01]  /*7a10*/  LEA R38, P3, R16.reuse, c[0x0][0x1c8], 0x1 ;  /* 0x0000720010267a11 */ /* 0x040fe200078608ff */
[----:B------:R-:W-:Y:S03]  /*7a20*/  @!P0 FFMA.FTZ R10, R19, R20, R10 ;  /* 0x00000014130a8223 */ /* 0x000fe6000001000a */
[----:B------:R-:W-:Y:S02]  /*7a30*/  LEA.HI.X R39, R16, c[0x0][0x1cc], R21, 0x1, P3 ;  /* 0x0000730010277a11 */ /* 0x000fe400018f0c15 */
[----:B------:R-:W-:Y:S02]  /*7a40*/  ISETP.GE.AND P3, PT, R44, c[0x0][0x1d4], PT ;  /* 0x000075002c007a0c */ /* 0x000fe40003f66270 */
[----:B------:R-:W-:Y:S05]  /*7a50*/  @!P0 F2FP.BF16.PACK_AB R9, R10, R9 ;  /* 0x000000090a09823e */ /* 0x000fea00000010ff */
[----:B------:R-:W-:Y:S06]  /*7a60*/  @!P0 IMAD.MOV.U32 R15, RZ, RZ, R9 ;  /* 0x000000ffff0f8224 */ /* 0x000fec00078e0009 */
[--C-:B------:R-:W-:Y:S02]  /*7a70*/  @!P3 IADD3 R16, P5, P4, R78, R72, R44.reuse ;  /* 0x000000484e10b210 */ /* 0x100fe40007cbe02c */
[----:B------:R-:W-:Y:S04]  /*7a80*/  @!P3 SHF.R.S32.HI R21, RZ, 0x1f, R44 ;  /* 0x0000001fff15b819 */ /* 0x000fe8000001142c */
[----:B------:R-:W-:Y:S02]  /*7a90*/  @!P3 IADD3.X R21, R80, R73, R21, P5, P4 ;  /* 0x000000495015b210 */ /* 0x000fe40002fe8415 */
[C---:B------:R-:W-:Y:S04]  /*7aa0*/  @!P3 LEA R22, P4, R16.reuse, c[0x0][0x1c8], 0x1 ;  /* 0x000072001016ba11 */ /* 0x040fe800078808ff */
[----:B------:R-:W-:Y:S02]  /*7ab0*/  @!P3 LEA.HI.X R23, R16, c[0x0][0x1cc], R21, 0x1, P4 ;  /* 0x000073001017ba11 */ /* 0x000fe400020f0c15 */
[----:B------:R-:W-:Y:S02]  /*7ac0*/  @!P0 F2FP.BF16.PACK_AB R21, R48, R49 ;  /* 0x000000313015823e */ /* 0x000fe400000010ff */
[----:B------:R-:W-:Y:S03]  /*7ad0*/  @!P0 F2FP.BF16.PACK_AB R16, R46, R47 ;  /* 0x0000002f2e10823e */ /* 0x000fe600000010ff */
[----:B------:R-:W-:Y:S02]  /*7ae0*/  @!P0 IMAD.MOV.U32 R42, RZ, RZ, R21 ;  /* 0x000000ffff2a8224 */ /* 0x000fe400078e0015 */
[----:B------:R-:W-:Y:S05]  /*7af0*/  @!P0 IMAD.MOV.U32 R43, RZ, RZ, R16 ;  /* 0x000000ffff2b8224 */ /* 0x000fea00078e0010 */
[----:B------:R1:W-:Y:S08]  /*7b00*/  STG.E.128 [R38.64], R40 ;  /* 0x0000002826007986 */ /* 0x0003f0000c101d0c */
[----:B------:R1:W-:Y:S02]  /*7b10*/  @!P3 STG.E.128 [R22.64], R12 ;  /* 0x0000000c1600b986 */ /* 0x0003e4000c101d0c */
.L_x_1869:
[----:B------:R-:W-:Y:S05]  /*7b20*/  BSYNC B1 ;  /* 0x0000000000017941 */ /* 0x000fea0003800000 */
.L_x_1868:
[----:B------:R-:W-:Y:S04]  /*7b30*/  IADD3 R60, P0, R148, R74, RZ ;  /* 0x0000004a943c7210 */ /* 0x000fe80007f1e0ff */
[----:B------:R-:W-:Y:S01]  /*7b40*/  IADD3.X R70, R76, R117, RZ, P0, !PT ;  /* 0x000000754c467210 */ /* 0x000fe200007fe4ff */
[----:B------:R-:W-:-:S05]  /*7b50*/  @P6 BRA `(.L_x_1857) ;  /* 0x000012e000006947 */ /* 0x000fca0003800000 */
[----:B------:R-:W-:Y:S01]  /*7b60*/  ISETP.GE.AND P0, PT, R140, c[0x0][0x1d4], PT ;  /* 0x000075008c007a0c */ /* 0x000fe20003f06270 */
[----:B------:R-:W-:Y:S01]  /*7b70*/  @!UPT UIADD3 URZ, URZ, URZ, URZ ;  /* 0x0000003f3f3ff290 */ /* 0x000fe2000fffe03f */
[----:B------:R-:W-:Y:S11]  /*7b80*/  BSSY B0, `(.L_x_1872) ;  /* 0x000007f000007945 */ /* 0x000ff60003800000 */
[----:B------:R-:W-:-:S05]  /*7b90*/  @P0 BRA `(.L_x_1873) ;  /* 0x000007d000000947 */ /* 0x000fca0003800000 */
[----:B------:R-:W-:Y:S01]  /*7ba0*/  SEL R0, R68, R67, !P1 ;  /* 0x0000004344007207 */ /* 0x000fe20004800000 */
[----:B-1----:R-:W1:Y:S01]  /*7bb0*/  LDS.128 R40, [R115+0xa080] ;  /* 0x00a0800073287984 */ /* 0x002e620000000c00 */
[----:B------:R-:W-:Y:S02]  /*7bc0*/  IADD3 R5, P3, P0, R78, R60, R97 ;  /* 0x0000003c4e057210 */ /* 0x000fe4000787e061 */
[----:B------:R-:W-:Y:S02]  /*7bd0*/  SHF.R.S32.HI R2, RZ, 0x1f, R0 ;  /* 0x0000001fff027819 */ /* 0x000fe40000011400 */
[----:B------:R-:W-:Y:S02]  /*7be0*/  IADD3.X R8, R80, R70, R99, P3, P0 ;  /* 0x0000004650087210 */ /* 0x000fe40001fe0463 */
[----:B------:R-:W-:Y:S04]  /*7bf0*/  LEA.HI R0, R2, R0, RZ, 0x4 ;  /* 0x0000000002007211 */ /* 0x000fe800078f20ff */
[----:B------:R-:W-:Y:S05]  /*7c00*/  LEA.HI.SX32 R0, R0, R66, 0x1c ;  /* 0x0000004200007211 */ /* 0x000fea00078fe2ff */
[----:B------:R-:W-:Y:S05]  /*7c10*/  IMAD.SHL.U32 R3, R0, 0x8, RZ ;  /* 0x0000000800037824 */ /* 0x000fea00078e00ff */
[----:B------:R-:W-:Y:S11]  /*7c20*/  ISETP.GE.AND P3, PT, R3, c[0x0][0x1d4], PT ;  /* 0x0000750003007a0c */ /* 0x000ff60003f66270 */
[----:B------:R-:W-:Y:S02]  /*7c30*/  @!UPT UIADD3 URZ, URZ, URZ, URZ ;  /* 0x0000003f3f3ff290 */ /* 0x000fe4000fffe03f */
[--C-:B------:R-:W-:Y:S02]  /*7c40*/  @!P3 IADD3 R2, P4, P0, R78, R60, R3.reuse ;  /* 0x0000003c4e02b210 */ /* 0x100fe4000789e003 */
[----:B------:R-:W-:Y:S04]  /*7c50*/  @!P3 SHF.R.S32.HI R7, RZ, 0x1f, R3 ;  /* 0x0000001fff07b819 */ /* 0x000fe80000011403 */
[----:B------:R-:W-:Y:S02]  /*7c60*/  @!P3 IADD3.X R7, R80, R70, R7, P4, P0 ;  /* 0x000000465007b210 */ /* 0x000fe400027e0407 */
[C---:B------:R-:W-:Y:S04]  /*7c70*/  LEA R50, P0, R5.reuse, c[0x0][0x1c8], 0x1 ;  /* 0x0000720005327a11 */ /* 0x040fe800078008ff */
[----:B------:R-:W-:Y:S02]  /*7c80*/  LEA.HI.X R51, R5, c[0x0][0x1cc], R8, 0x1, P0 ;  /* 0x0000730005337a11 */ /* 0x000fe400000f0c08 */
[C---:B------:R-:W-:Y:S04]  /*7c90*/  @!P3 LEA R48, P0, R2.reuse, c[0x0][0x1c8], 0x1 ;  /* 0x000072000230ba11 */ /* 0x040fe800078008ff */
[----:B------:R-:W-:Y:S02]  /*7ca0*/  @!P3 LEA.HI.X R49, R2, c[0x0][0x1cc], R7, 0x1, P0 ;  /* 0x000073000231ba11 */ /* 0x000fe400000f0c07 */
[----:B------:R-:W-:Y:S02]  /*7cb0*/  SHF.R.S32.HI R2, RZ, 0x1f, R0 ;  /* 0x0000001fff027819 */ /* 0x000fe40000011400 */
[----:B------:R-:W-:Y:S02]  /*7cc0*/  ISETP.GE.AND P0, PT, R140, c[0x0][0x27c], PT ;  /* 0x00009f008c007a0c */ /* 0x000fe40003f06270 */
[----:B------:R-:W-:Y:S02]  /*7cd0*/  LEA.HI R0, R2, R0, RZ, 0x3 ;  /* 0x0000000002007211 */ /* 0x000fe400078f18ff */
[----:B------:R-:W-:Y:S02]  /*7ce0*/  LOP3.LUT R2, R252, 0x38, R3, 0xf8, !PT ;  /* 0x00000038fc027812 */ /* 0x000fe400078ef803 */
[----:B------:R-:W-:Y:S02]  /*7cf0*/  SHF.R.S32.HI R0, RZ, 0x3, R0 ;  /* 0x00000003ff007819 */ /* 0x000fe40000011400 */
[----:B------:R-:W-:Y:S03]  /*7d00*/  LOP3.LUT R2, R2, R137, RZ, 0x3c, !PT ;  /* 0x0000008902027212 */ /* 0x000fe600078e3cff */
[----:B------:R-:W-:Y:S02]  /*7d10*/  IMAD R0, R0, 0xc00, R11 ;  /* 0x00000c0000007824 */ /* 0x000fe400078e020b */
[----:B-1----:R-:W-:Y:S01]  /*7d20*/  @!P0 IMAD.U32 R22, R41, 0x10000, RZ ;  /* 0x0001000029168824 */ /* 0x002fe200078e00ff */
[----:B------:R-:W-:Y:S01]  /*7d30*/  @!P0 LOP3.LUT R38, R43, 0xffff0000, RZ, 0xc0, !PT ;  /* 0xffff00002b268812 */ /* 0x000fe200078ec0ff */
[----:B------:R-:W-:Y:S01]  /*7d40*/  IMAD.IADD R0, R0, 0x1, R2 ;  /* 0x0000000100007824 */ /* 0x000fe200078e0202 */
[--C-:B------:R-:W-:Y:S02]  /*7d50*/  @!P0 SHF.R.U64 R2, R24, 0x10, R25.reuse ;  /* 0x0000001018028819 */ /* 0x100fe40000001219 */
[----:B------:R-:W-:Y:S01]  /*7d60*/  @!P0 LOP3.LUT R24, R41, 0xffff0000, RZ, 0xc0, !PT ;  /* 0xffff000029188812 */ /* 0x000fe200078ec0ff */
[----:B------:R-:W-:Y:S01]  /*7d70*/  IMAD.SHL.U32 R12, R0, 0x2, RZ ;  /* 0x00000002000c7824 */ /* 0x000fe200078e00ff */
[----:B------:R-:W-:Y:S02]  /*7d80*/  @!P0 PRMT R2, R33, 0x5432, R2 ;  /* 0x0000543221028816 */ /* 0x000fe40000000002 */
[----:B------:R-:W-:Y:S02]  /*7d90*/  @!P0 SHF.R.U32.HI R0, RZ, 0x10, R25 ;  /* 0x00000010ff008819 */ /* 0x000fe40000011619 */
[----:B------:R-:W-:Y:S01]  /*7da0*/  @!P0 SHF.R.U64 R10, R54, 0x10, R55 ;  /* 0x00000010360a8819 */ /* 0x000fe20000001237 */
[----:B------:R-:W1:Y:S01]  /*7db0*/  LDS.128 R12, [R12+0xa080] ;  /* 0x00a080000c0c7984 */ /* 0x000e620000000c00 */
[----:B------:R-:W-:Y:S01]  /*7dc0*/  @!P0 SHF.R.U64 R5, R26, 0x10, R27 ;  /* 0x000000101a058819 */ /* 0x000fe2000000121b */
[----:B------:R-:W-:Y:S01]  /*7dd0*/  @!P0 IMAD.U32 R26, R42, 0x10000, RZ ;  /* 0x000100002a1a8824 */ /* 0x000fe200078e00ff */
[----:B------:R-:W-:Y:S02]  /*7de0*/  @!P0 SHF.R.U64 R7, R52, 0x10, R53 ;  /* 0x0000001034078819 */ /* 0x000fe40000001235 */
[----:B------:R-:W-:Y:S02]  /*7df0*/  @!P0 PRMT R17, R34, 0x5432, R5 ;  /* 0x0000543222118816 */ /* 0x000fe40000000005 */
[----:B------:R-:W-:Y:S02]  /*7e00*/  @!P0 PRMT R19, R61, 0x5410, R7 ;  /* 0x000054103d138816 */ /* 0x000fe40000000007 */
[----:B------:R-:W-:Y:S01]  /*7e10*/  @!P0 PRMT R7, R33, 0x5410, R0 ;  /* 0x0000541021078816 */ /* 0x000fe20000000000 */
[----:B------:R-:W-:Y:S01]  /*7e20*/  @!P0 IMAD.U32 R33, R43, 0x10000, RZ ;  /* 0x000100002b218824 */ /* 0x000fe200078e00ff */
[----:B------:R-:W-:Y:S02]  /*7e30*/  @!P0 SHF.R.U32.HI R8, RZ, 0x10, R53 ;  /* 0x00000010ff088819 */ /* 0x000fe40000011635 */
[----:B------:R-:W-:Y:S02]  /*7e40*/  @!P0 SHF.R.U32.HI R3, RZ, 0x10, R27 ;  /* 0x00000010ff038819 */ /* 0x000fe4000001161b */
[----:B------:R-:W-:Y:S01]  /*7e50*/  @!P0 PRMT R27, R62, 0x5432, R10 ;  /* 0x000054323e1b8816 */ /* 0x000fe2000000000a */
[----:B------:R-:W-:Y:S01]  /*7e60*/  @!P0 IMAD.U32 R10, R40, 0x10000, RZ ;  /* 0x00010000280a8824 */ /* 0x000fe200078e00ff */
[----:B------:R-:W-:Y:S02]  /*7e70*/  @!P0 PRMT R16, R61, 0x5432, R8 ;  /* 0x000054323d108816 */ /* 0x000fe40000000008 */
[----:B------:R-:W-:Y:S01]  /*7e80*/  @!P0 PRMT R8, R34, 0x5410, R3 ;  /* 0x0000541022088816 */ /* 0x000fe20000000003 */
[----:B------:R-:W-:Y:S01]  /*7e90*/  @!P0 IMAD.U32 R3, R2, 0x10000, RZ ;  /* 0x0001000002038824 */ /* 0x000fe200078e00ff */
[C---:B------:R-:W-:Y:S01]  /*7ea0*/  @!P0 LOP3.LUT R23, R16.reuse, 0xffff0000, RZ, 0xc0, !PT ;  /* 0xffff000010178812 */ /* 0x040fe200078ec0ff */
[----:B------:R-:W-:Y:S01]  /*7eb0*/  @!P0 IMAD.U32 R21, R16, 0x10000, RZ ;  /* 0x0001000010158824 */ /* 0x000fe200078e00ff */
[----:B------:R-:W-:Y:S01]  /*7ec0*/  @!P0 SHF.R.U32.HI R9, RZ, 0x10, R55 ;  /* 0x00000010ff098819 */ /* 0x000fe20000011637 */
[C---:B------:R-:W-:Y:S01]  /*7ed0*/  @!P0 IMAD.U32 R25, R27.reuse, 0x10000, RZ ;  /* 0x000100001b198824 */ /* 0x040fe200078e00ff */
[----:B------:R-:W-:Y:S02]  /*7ee0*/  @!P0 LOP3.LUT R27, R27, 0xffff0000, RZ, 0xc0, !PT ;  /* 0xffff00001b1b8812 */ /* 0x000fe400078ec0ff */
[----:B------:R-:W-:Y:S01]  /*7ef0*/  @!P0 PRMT R18, R62, 0x5410, R9 ;  /* 0x000054103e128816 */ /* 0x000fe20000000009 */
[C---:B------:R-:W-:Y:S01]  /*7f00*/  @!P0 IMAD.U32 R9, R19.reuse, 0x10000, RZ ;  /* 0x0001000013098824 */ /* 0x040fe200078e00ff */
[----:B------:R-:W-:Y:S02]  /*7f10*/  @!P0 LOP3.LUT R19, R19, 0xffff0000, RZ, 0xc0, !PT ;  /* 0xffff000013138812 */ /* 0x000fe400078ec0ff */
[C---:B------:R-:W-:Y:S01]  /*7f20*/  @!P0 LOP3.LUT R34, R18.reuse, 0xffff0000, RZ, 0xc0, !PT ;  /* 0xffff000012228812 */ /* 0x040fe200078ec0ff */
[----:B------:R-:W-:Y:S02]  /*7f30*/  @!P0 IMAD.U32 R32, R18, 0x10000, RZ ;  /* 0x0001000012208824 */ /* 0x000fe400078e00ff */
[C---:B-1----:R-:W-:Y:S01]  /*7f40*/  @!P0 IMAD.U32 R0, R12.reuse, 0x10000, RZ ;  /* 0x000100000c008824 */ /* 0x042fe200078e00ff */
[----:B------:R-:W-:Y:S03]  /*7f50*/  @!P0 LOP3.LUT R5, R12, 0xffff0000, RZ, 0xc0, !PT ;  /* 0xffff00000c058812 */ /* 0x000fe600078ec0ff */
[C---:B------:R-:W-:Y:S02]  /*7f60*/  @!P0 FMUL.FTZ R20, R0.reuse, R9 ;  /* 0x0000000900148220 */ /* 0x040fe40000410000 */
[-C--:B------:R-:W-:Y:S02]  /*7f70*/  @!P0 FMUL.FTZ R0, R0, R3.reuse ;  /* 0x0000000300008220 */ /* 0x080fe40000410000 */
[----:B------:R-:W-:Y:S01]  /*7f80*/  @!P0 FFMA.FTZ R53, R10, R3, -R20 ;  /* 0x000000030a358223 */ /* 0x000fe20000010814 */
[----:B------:R-:W-:Y:S01]  /*7f90*/  @!P0 LOP3.LUT R20, R40, 0xffff0000, RZ, 0xc0, !PT ;  /* 0xffff000028148812 */ /* 0x000fe200078ec0ff */
[----:B------:R-:W-:Y:S01]  /*7fa0*/  @!P0 FFMA.FTZ R0, R9, R10, R0 ;  /* 0x0000000a09008223 */ /* 0x000fe20000010000 */
[----:B------:R-:W-:Y:S01]  /*7fb0*/  @!P0 LOP3.LUT R9, R2, 0xffff0000, RZ, 0xc0, !PT ;  /* 0xffff000002098812 */ /* 0x000fe200078ec0ff */
[----:B------:R-:W-:Y:S02]  /*7fc0*/  @!P0 FMUL.FTZ R10, R5, R19 ;  /* 0x00000013050a8220 */ /* 0x000fe40000410000 */
[----:B------:R-:W-:Y:S02]  /*7fd0*/  @!P0 IMAD.U32 R3, R13, 0x10000, RZ ;  /* 0x000100000d038824 */ /* 0x000fe400078e00ff */
[-C--:B------:R-:W-:Y:S01]  /*7fe0*/  @!P0 FMUL.FTZ R2, R5, R9.reuse ;  /* 0x0000000905028220 */ /* 0x080fe20000410000 */
[----:B------:R-:W-:Y:S01]  /*7ff0*/  @!P0 LOP3.LUT R5, R13, 0xffff0000, RZ, 0xc0, !PT ;  /* 0xffff00000d058812 */ /* 0x000fe200078ec0ff */
[----:B------:R-:W-:Y:S02]  /*8000*/  @!P0 FFMA.FTZ R52, R20, R9, -R10 ;  /* 0x0000000914348223 */ /* 0x000fe4000001080a */
[C---:B------:R-:W-:Y:S01]  /*8010*/  @!P0 IMAD.U32 R9, R7.reuse, 0x10000, RZ ;  /* 0x0001000007098824 */ /* 0x040fe200078e00ff */
[----:B------:R-:W-:Y:S01]  /*8020*/  @!P0 LOP3.LUT R7, R7, 0xffff0000, RZ, 0xc0, !PT ;  /* 0xffff000007078812 */ /* 0x000fe200078ec0ff */
[C---:B------:R-:W-:Y:S02]  /*8030*/  @!P0 FMUL.FTZ R10, R3.reuse, R21 ;  /* 0x00000015030a8220 */ /* 0x040fe40000410000 */
[-C--:B------:R-:W-:Y:S02]  /*8040*/  @!P0 FMUL.FTZ R3, R3, R9.reuse ;  /* 0x0000000903038220 */ /* 0x080fe40000410000 */
[----:B------:R-:W-:Y:S02]  /*8050*/  @!P0 FFMA.FTZ R47, R22, R9, -R10 ;  /* 0x00000009162f8223 */ /* 0x000fe4000001080a */
[----:B------:R-:W-:Y:S02]  /*8060*/  @!P0 FMUL.FTZ R10, R5, R23 ;  /* 0x00000017050a8220 */ /* 0x000fe40000410000 */
[----:B------:R-:W-:Y:S02]  /*8070*/  @!P0 IMAD.U32 R9, R15, 0x10000, RZ ;  /* 0x000100000f098824 */ /* 0x000fe400078e00ff */
[-C--:B------:R-:W-:Y:S02]  /*8080*/  @!P0 FMUL.FTZ R5, R5, R7.reuse ;  /* 0x0000000705058220 */ /* 0x080fe40000410000 */
[----:B------:R-:W-:Y:S01]  /*8090*/  @!P0 FFMA.FTZ R46, R24, R7, -R10 ;  /* 0x00000007182e8223 */ /* 0x000fe2000001080a */
[----:B------:R-:W-:Y:S01]  /*80a0*/  @!P0 LOP3.LUT R7, R15, 0xffff0000, RZ, 0xc0, !PT ;  /* 0xffff00000f078812 */ /* 0x000fe200078ec0ff */
[C---:B------:R-:W-:Y:S01]  /*80b0*/  @!P0 IMAD.U32 R10, R8.reuse, 0x10000, RZ ;  /* 0x00010000080a8824 */ /* 0x040fe200078e00ff */
[----:B------:R-:W-:Y:S01]  /*80c0*/  @!P0 LOP3.LUT R8, R8, 0xffff0000, RZ, 0xc0, !PT ;  /* 0xffff000008088812 */ /* 0x000fe200078ec0ff */
[----:B------:R-:W-:Y:S02]  /*80d0*/  @!P0 FMUL.FTZ R16, R9, R32 ;  /* 0x0000002009108220 */ /* 0x000fe40000410000 */
[----:B------:R-:W-:Y:S02]  /*80e0*/  @!P0 FMUL.FTZ R18, R7, R34 ;  /* 0x0000002207128220 */ /* 0x000fe40000410000 */
[-C--:B------:R-:W-:Y:S02]  /*80f0*/  @!P0 FFMA.FTZ R45, R33, R10.reuse, -R16 ;  /* 0x0000000a212d8223 */ /* 0x080fe40000010810 */
[----:B------:R-:W-:Y:S02]  /*8100*/  @!P0 IMAD.U32 R16, R14, 0x10000, RZ ;  /* 0x000100000e108824 */ /* 0x000fe400078e00ff */
[----:B------:R-:W-:Y:S02]  /*8110*/  @!P0 FMUL.FTZ R9, R9, R10 ;  /* 0x0000000a09098220 */ /* 0x000fe40000410000 */
[-C--:B------:R-:W-:Y:S02]  /*8120*/  @!P0 FMUL.FTZ R10, R7, R8.reuse ;  /* 0x00000008070a8220 */ /* 0x080fe40000410000 */
[----:B------:R-:W-:Y:S01]  /*8130*/  @!P0 FFMA.FTZ R44, R38, R8, -R18 ;  /* 0x00000008262c8223 */ /* 0x000fe20000010812 */
[----:B------:R-:W-:Y:S01]  /*8140*/  @!P0 LOP3.LUT R8, R14, 0xffff0000, RZ, 0xc0, !PT ;  /* 0xffff00000e088812 */ /* 0x000fe200078ec0ff */
[C---:B------:R-:W-:Y:S02]  /*8150*/  @!P0 IMAD.U32 R18, R17.reuse, 0x10000, RZ ;  /* 0x0001000011128824 */ /* 0x040fe400078e00ff */
[C---:B------:R-:W-:Y:S02]  /*8160*/  @!P0 FMUL.FTZ R39, R16.reuse, R25 ;  /* 0x0000001910278220 */ /* 0x040fe40000410000 */
[-C--:B------:R-:W-:Y:S01]  /*8170*/  @!P0 FMUL.FTZ R7, R16, R18.reuse ;  /* 0x0000001210078220 */ /* 0x080fe20000410000 */
[----:B------:R-:W-:Y:S01]  /*8180*/  @!P0 LOP3.LUT R16, R17, 0xffff0000, RZ, 0xc0, !PT ;  /* 0xffff000011108812 */ /* 0x000fe200078ec0ff */
[----:B------:R-:W-:Y:S01]  /*8190*/  @!P0 FFMA.FTZ R39, R26, R18, -R39 ;  /* 0x000000121a278223 */ /* 0x000fe20000010827 */
[----:B------:R-:W-:Y:S01]  /*81a0*/  @!P0 LOP3.LUT R17, R42, 0xffff0000, RZ, 0xc0, !PT ;  /* 0xffff00002a118812 */ /* 0x000fe200078ec0ff */
[----:B------:R-:W-:Y:S02]  /*81b0*/  @!P0 FMUL.FTZ R18, R8, R27 ;  /* 0x0000001b08128220 */ /* 0x000fe40000410000 */
[----:B------:R-:W-:Y:S01]  /*81c0*/  @!P0 FFMA.FTZ R2, R19, R20, R2 ;  /* 0x0000001413028223 */ /* 0x000fe20000010002 */
[----:B------:R-:W-:Y:S01]  /*81d0*/  @!P0 F2FP.BF16.PACK_AB R19, R52, R53 ;  /* 0x000000353413823e */ /* 0x000fe200000010ff */
[----:B------:R-:W-:Y:S01]  /*81e0*/  @!P0 FFMA.FTZ R3, R21, R22, R3 ;  /* 0x0000001615038223 */ /* 0x000fe20000010003 */
[----:B------:R-:W-:Y:S01]  /*81f0*/  @!P0 F2FP.BF16.PACK_AB R20, R46, R47 ;  /* 0x0000002f2e14823e */ /* 0x000fe200000010ff */
[----:B------:R-:W-:Y:S01]  /*8200*/  @!P0 FMUL.FTZ R8, R8, R16 ;  /* 0x0000001008088220 */ /* 0x000fe20000410000 */
[----:B------:R-:W-:Y:S01]  /*8210*/  @!P0 F2FP.BF16.PACK_AB R0, R2, R0 ;  /* 0x000000000200823e */ /* 0x000fe200000010ff */
        /* <DEDUP_REMOVED lines=10> */
[----:B------:R-:W-:Y:S02]  /*82c0*/  @!P0 IMAD.MOV.U32 R40, RZ, RZ, R19 ;  /* 0x000000ffff288224 */ /* 0x000fe400078e0013 */
[----:B------:R-:W-:Y:S01]  /*82d0*/  @!P0 IMAD.MOV.U32 R41, RZ, RZ, R20 ;  /* 0x000000ffff298224 */ /* 0x000fe200078e0014 */
[----:B------:R-:W-:Y:S01]  /*82e0*/  @!P0 F2FP.BF16.PACK_AB R9, R10, R9 ;  /* 0x000000090a09823e */ /* 0x000fe200000010ff */
[----:B------:R-:W-:Y:S02]  /*82f0*/  @!P0 IMAD.MOV.U32 R42, RZ, RZ, R16 ;  /* 0x000000ffff2a8224 */ /* 0x000fe400078e0010 */
[----:B------:R-:W-:Y:S02]  /*8300*/  @!P0 IMAD.MOV.U32 R43, RZ, RZ, R18 ;  /* 0x000000ffff2b8224 */ /* 0x000fe400078e0012 */
[----:B------:R-:W-:Y:S02]  /*8310*/  @!P0 IMAD.MOV.U32 R12, RZ, RZ, R0 ;  /* 0x000000ffff0c8224 */ /* 0x000fe400078e0000 */
[----:B------:R-:W-:Y:S01]  /*8320*/  @!P0 IMAD.MOV.U32 R13, RZ, RZ, R3 ;  /* 0x000000ffff0d8224 */ /* 0x000fe200078e0003 */
[----:B------:R1:W-:Y:S01]  /*8330*/  STG.E.128 [R50.64], R40 ;  /* 0x0000002832007986 */ /* 0x0003e2000c101d0c */
[----:B------:R-:W-:Y:S02]  /*8340*/  @!P0 IMAD.MOV.U32 R14, RZ, RZ, R7 ;  /* 0x000000ffff0e8224 */ /* 0x000fe400078e0007 */
[----:B------:R-:W-:Y:S05]  /*8350*/  @!P0 IMAD.MOV.U32 R15, RZ, RZ, R9 ;  /* 0x000000ffff0f8224 */ /* 0x000fea00078e0009 */
[----:B------:R1:W-:Y:S02]  /*8360*/  @!P3 STG.E.128 [R48.64], R12 ;  /* 0x0000000c3000b986 */ /* 0x0003e4000c101d0c */
.L_x_1873:
[----:B------:R-:W-:Y:S05]  /*8370*/  BSYNC B0 ;  /* 0x0000000000007941 */ /* 0x000fea0003800000 */
.L_x_1872:
[----:B------:R-:W-:Y:S11]  /*8380*/  ISETP.GE.AND P0, PT, R144, c[0x0][0x1d4], PT ;  /* 0x0000750090007a0c */ /* 0x000ff60003f06270 */
[----:B------:R-:W-:Y:S02]  /*8390*/  @!UPT UIADD3 URZ, URZ, URZ, URZ ;  /* 0x0000003f3f3ff290 */ /* 0x000fe4000fffe03f */
[----:B------:R-:W-:-:S05]  /*83a0*/  @P0 BRA `(.L_x_1857) ;  /* 0x00000a9000000947 */ /* 0x000fca0003800000 */
[----:B------:R-:W-:Y:S01]  /*83b0*/  IADD3 R0, P3, P0, R78, R60, R96 ;  /* 0x0000003c4e007210 */ /* 0x000fe2000787e060 */
[----:B-1----:R-:W1:Y:S03]  /*83c0*/  LDS.128 R40, [R113+0xa080] ;  /* 0x00a0800071287984 */ /* 0x002e660000000c00 */
[----:B------:R-:W-:Y:S02]  /*83d0*/  IADD3.X R2, R80, R70, R98, P3, P0 ;  /* 0x0000004650027210 */ /* 0x000fe40001fe0462 */
[C---:B------:R-:W-:Y:S04]  /*83e0*/  LEA R46, P0, R0.reuse, c[0x0][0x1c8], 0x1 ;  /* 0x00007200002e7a11 */ /* 0x040fe800078008ff */
[----:B------:R-:W-:Y:S02]  /*83f0*/  LEA.HI.X R47, R0, c[0x0][0x1cc], R2, 0x1, P0 ;  /* 0x00007300002f7a11 */ /* 0x000fe400000f0c02 */
[----:B------:R-:W-:Y:S02]  /*8400*/  SEL R0, R68, R67, !P2 ;  /* 0x0000004344007207 */ /* 0x000fe40005000000 */
[----:B------:R-:W-:Y:S02]  /*8410*/  ISETP.GE.AND P0, PT, R144, c[0x0][0x27c], PT ;  /* 0x00009f0090007a0c */ /* 0x000fe40003f06270 */
[----:B------:R-:W-:Y:S04]  /*8420*/  SHF.R.S32.HI R2, RZ, 0x1f, R0 ;  /* 0x0000001fff027819 */ /* 0x000fe80000011400 */
[----:B------:R-:W-:Y:S04]  /*8430*/  LEA.HI R0, R2, R0, RZ, 0x4 ;  /* 0x0000000002007211 */ /* 0x000fe800078f20ff */
[----:B------:R-:W-:Y:S03]  /*8440*/  LEA.HI.SX32 R0, R0, R65, 0x1c ;  /* 0x0000004100007211 */ /* 0x000fe600078fe2ff */
[--C-:B------:R-:W-:Y:S02]  /*8450*/  @!P0 SHF.R.U64 R3, R30, 0x10, R31.reuse ;  /* 0x000000101e038819 */ /* 0x100fe4000000121f */
[----:B------:R-:W-:Y:S01]  /*8460*/  IMAD.SHL.U32 R32, R0, 0x8, RZ ;  /* 0x0000000800207824 */ /* 0x000fe200078e00ff */
[----:B------:R-:W-:Y:S02]  /*8470*/  SHF.R.S32.HI R2, RZ, 0x1f, R0 ;  /* 0x0000001fff027819 */ /* 0x000fe40000011400 */
[----:B------:R-:W-:Y:S02]  /*8480*/  @!P0 SHF.R.U32.HI R7, RZ, 0x10, R31 ;  /* 0x00000010ff078819 */ /* 0x000fe4000001161f */
[----:B------:R-:W-:Y:S02]  /*8490*/  LEA.HI R2, R2, R0, RZ, 0x3 ;  /* 0x0000000002027211 */ /* 0x000fe400078f18ff */
[----:B------:R-:W-:Y:S02]  /*84a0*/  @!P0 PRMT R16, R36, 0x5432, R3 ;  /* 0x0000543224108816 */ /* 0x000fe40000000003 */
[----:B------:R-:W-:Y:S02]  /*84b0*/  SHF.R.S32.HI R0, RZ, 0x3, R2 ;  /* 0x00000003ff007819 */ /* 0x000fe40000011402 */
[----:B------:R-:W-:Y:S01]  /*84c0*/  LOP3.LUT R2, R252, 0x38, R32, 0xf8, !PT ;  /* 0x00000038fc027812 */ /* 0x000fe200078ef820 */
[----:B-1----:R-:W-:Y:S01]  /*84d0*/  @!P0 IMAD.U32 R17, R40, 0x10000, RZ ;  /* 0x0001000028118824 */ /* 0x002fe200078e00ff */
[----:B------:R-:W-:Y:S01]  /*84e0*/  @!P0 LOP3.LUT R31, R43, 0xffff0000, RZ, 0xc0, !PT ;  /* 0xffff00002b1f8812 */ /* 0x000fe200078ec0ff */
[----:B------:R-:W-:Y:S01]  /*84f0*/  IMAD R0, R0, 0xc00, R11 ;  /* 0x00000c0000007824 */ /* 0x000fe200078e020b */
[----:B------:R-:W-:Y:S01]  /*8500*/  LOP3.LUT R2, R2, R137, RZ, 0x3c, !PT ;  /* 0x0000008902027212 */ /* 0x000fe200078e3cff */
[----:B------:R-:W-:Y:S01]  /*8510*/  @!P0 IMAD.U32 R21, R41, 0x10000, RZ ;  /* 0x0001000029158824 */ /* 0x000fe200078e00ff */
[----:B------:R-:W-:Y:S02]  /*8520*/  @!P0 LOP3.LUT R27, R42, 0xffff0000, RZ, 0xc0, !PT ;  /* 0xffff00002a1b8812 */ /* 0x000fe400078ec0ff */
[----:B------:R-:W-:Y:S01]  /*8530*/  @!P0 SHF.R.U64 R5, R56, 0x10, R57 ;  /* 0x0000001038058819 */ /* 0x000fe20000001239 */
[----:B------:R-:W-:Y:S01]  /*8540*/  IMAD.IADD R0, R0, 0x1, R2 ;  /* 0x0000000100007824 */ /* 0x000fe200078e0202 */
[----:B------:R-:W-:Y:S02]  /*8550*/  @!P0 SHF.R.U32.HI R2, RZ, 0x10, R29 ;  /* 0x00000010ff028819 */ /* 0x000fe4000001161d */
[----:B------:R-:W-:Y:S01]  /*8560*/  @!P0 PRMT R18, R63, 0x5410, R5 ;  /* 0x000054103f128816 */ /* 0x000fe20000000005 */
[----:B------:R-:W-:Y:S01]  /*8570*/  IMAD.SHL.U32 R0, R0, 0x2, RZ ;  /* 0x0000000200007824 */ /* 0x000fe200078e00ff */
[----:B------:R-:W-:Y:S02]  /*8580*/  @!P0 PRMT R5, R35, 0x5410, R2 ;  /* 0x0000541023058816 */ /* 0x000fe40000000002 */
[--C-:B------:R-:W-:Y:S02]  /*8590*/  @!P0 SHF.R.U64 R10, R58, 0x10, R59.reuse ;  /* 0x000000103a0a8819 */ /* 0x100fe4000000123b */
[----:B------:R1:W2:Y:S01]  /*85a0*/  LDS.128 R12, [R0+0xa080] ;  /* 0x00a08000000c7984 */ /* 0x0002a20000000c00 */
[----:B------:R-:W-:Y:S02]  /*85b0*/  @!P0 SHF.R.U32.HI R9, RZ, 0x10, R59 ;  /* 0x00000010ff098819 */ /* 0x000fe4000001163b */
[----:B------:R-:W-:Y:S01]  /*85c0*/  @!P0 PRMT R26, R64, 0x5432, R10 ;  /* 0x00005432401a8816 */ /* 0x000fe2000000000a */
[C---:B------:R-:W-:Y:S01]  /*85d0*/  @!P0 IMAD.U32 R10, R18.reuse, 0x10000, RZ ;  /* 0x00010000120a8824 */ /* 0x040fe200078e00ff */
[----:B------:R-:W-:Y:S02]  /*85e0*/  @!P0 LOP3.LUT R18, R18, 0xffff0000, RZ, 0xc0, !PT ;  /* 0xffff000012128812 */ /* 0x000fe400078ec0ff */
[----:B------:R-:W-:Y:S02]  /*85f0*/  @!P0 PRMT R30, R64, 0x5410, R9 ;  /* 0x00005410401e8816 */ /* 0x000fe40000000009 */
[----:B------:R-:W-:Y:S01]  /*8600*/  @!P0 PRMT R9, R36, 0x5410, R7 ;  /* 0x0000541024098816 */ /* 0x000fe20000000007 */
[----:B------:R-:W-:Y:S01]  /*8610*/  @!P0 IMAD.U32 R7, R5, 0x10000, RZ ;  /* 0x0001000005078824 */ /* 0x000fe200078e00ff */
[----:B------:R-:W-:Y:S04]  /*8620*/  @!P0 SHF.R.U32.HI R22, RZ, 0x10, R57 ;  /* 0x00000010ff168819 */ /* 0x000fe80000011639 */
[----:B------:R-:W-:Y:S05]  /*8630*/  @!P0 PRMT R22, R63, 0x5432, R22 ;  /* 0x000054323f168816 */ /* 0x000fea0000000016 */
[C---:B------:R-:W-:Y:S01]  /*8640*/  @!P0 IMAD.U32 R20, R22.reuse, 0x10000, RZ ;  /* 0x0001000016148824 */ /* 0x040fe200078e00ff */
[----:B------:R-:W-:Y:S02]  /*8650*/  @!P0 LOP3.LUT R22, R22, 0xffff0000, RZ, 0xc0, !PT ;  /* 0xffff000016168812 */ /* 0x000fe400078ec0ff */
[----:B-1----:R-:W-:Y:S01]  /*8660*/  @!P0 SHF.R.U64 R0, R28, 0x10, R29 ;  /* 0x000000101c008819 */ /* 0x002fe2000000121d */
[----:B------:R-:W-:Y:S01]  /*8670*/  @!P0 IMAD.U32 R29, R43, 0x10000, RZ ;  /* 0x000100002b1d8824 */ /* 0x000fe200078e00ff */
[C---:B------:R-:W-:Y:S02]  /*8680*/  @!P0 SHF.L.U32 R28, R30.reuse, 0x10, RZ ;  /* 0x000000101e1c8819 */ /* 0x040fe400000006ff */
[----:B------:R-:W-:Y:S02]  /*8690*/  @!P0 PRMT R8, R35, 0x5432, R0 ;  /* 0x0000543223088816 */ /* 0x000fe40000000000 */
[----:B------:R-:W-:Y:S02]  /*86a0*/  @!P0 LOP3.LUT R30, R30, 0xffff0000, RZ, 0xc0, !PT ;  /* 0xffff00001e1e8812 */ /* 0x000fe400078ec0ff */
[C---:B------:R-:W-:Y:S02]  /*86b0*/  @!P0 SHF.L.U32 R2, R8.reuse, 0x10, RZ ;  /* 0x0000001008028819 */ /* 0x040fe400000006ff */
[----:B------:R-:W-:Y:S01]  /*86c0*/  @!P0 LOP3.LUT R8, R8, 0xffff0000, RZ, 0xc0, !PT ;  /* 0xffff000008088812 */ /* 0x000fe200078ec0ff */
[----:B--2---:R-:W-:Y:S02]  /*86d0*/  @!P0 IMAD.U32 R0, R12, 0x10000, RZ ;  /* 0x000100000c008824 */ /* 0x004fe400078e00ff */
[----:B------:R-:W-:Y:S02]  /*86e0*/  @!P0 IMAD.U32 R3, R13, 0x10000, RZ ;  /* 0x000100000d038824 */ /* 0x000fe400078e00ff */
[C---:B------:R-:W-:Y:S02]  /*86f0*/  @!P0 FMUL.FTZ R19, R0.reuse, R10 ;  /* 0x0000000a00138220 */ /* 0x040fe40000410000 */
        /* <DEDUP_REMOVED lines=10> */
[----:B------:R-:W-:Y:S01]  /*87a0*/  @!P0 LOP3.LUT R7, R12, 0xffff0000, RZ, 0xc0, !PT ;  /* 0xffff00000c078812 */ /* 0x000fe200078ec0ff */
[C---:B------:R-:W-:Y:S02]  /*87b0*/  @!P0 FMUL.FTZ R17, R2.reuse, R22 ;  /* 0x0000001602118220 */ /* 0x040fe40000410000 */
[----:B------:R-:W-:Y:S02]  /*87c0*/  @!P0 FMUL.FTZ R5, R2, R10 ;  /* 0x0000000a02058220 */ /* 0x000fe40000410000 */
[----:B------:R-:W-:Y:S02]  /*87d0*/  @!P0 FMUL.FTZ R24, R7, R18 ;  /* 0x0000001207188220 */ /* 0x000fe40000410000 */
[----:B------:R-:W-:Y:S01]  /*87e0*/  @!P0 FFMA.FTZ R39, R23, R10, -R17 ;  /* 0x0000000a17278223 */ /* 0x000fe20000010811 */
[----:B------:R-:W-:Y:S01]  /*87f0*/  @!P0 LOP3.LUT R10, R15, 0xffff0000, RZ, 0xc0, !PT ;  /* 0xffff00000f0a8812 */ /* 0x000fe200078ec0ff */
[-C--:B------:R-:W-:Y:S02]  /*8800*/  @!P0 FMUL.FTZ R2, R7, R8.reuse ;  /* 0x0000000807028220 */ /* 0x080fe40000410000 */
        /* <DEDUP_REMOVED lines=12> */
[----:B------:R-:W-:Y:S01]  /*88d0*/  @!P0 FMUL.FTZ R9, R7, R17 ;  /* 0x0000001107098220 */ /* 0x000fe20000410000 */
[----:B------:R-:W-:Y:S01]  /*88e0*/  @!P0 SHF.L.U32 R17, R16, 0x10, RZ ;  /* 0x0000001010118819 */ /* 0x000fe200000006ff */
[----:B------:R-:W-:Y:S01]  /*88f0*/  @!P0 IMAD.U32 R7, R14, 0x10000, RZ ;  /* 0x000100000e078824 */ /* 0x000fe200078e00ff */
[----:B------:R-:W-:Y:S01]  /*8900*/  @!P0 LOP3.LUT R16, R16, 0xffff0000, RZ, 0xc0, !PT ;  /* 0xffff000010108812 */ /* 0x000fe200078ec0ff */
[----:B------:R-:W-:Y:S02]  /*8910*/  @!P0 IMAD.U32 R25, R42, 0x10000, RZ ;  /* 0x000100002a198824 */ /* 0x000fe400078e00ff */
[----:B------:R-:W-:Y:S02]  /*8920*/  @!P0 FMUL.FTZ R33, R7, R24 ;  /* 0x0000001807218220 */ /* 0x000fe40000410000 */
[----:B------:R-:W-:Y:S02]  /*8930*/  @!P0 FMUL.FTZ R34, R8, R26 ;  /* 0x0000001a08228220 */ /* 0x000fe40000410000 */
[----:B------:R-:W-:Y:S01]  /*8940*/  @!P0 FFMA.FTZ R2, R18, R19, R2 ;  /* 0x0000001312028223 */ /* 0x000fe20000010002 */
[----:B------:R-:W-:Y:S01]  /*8950*/  @!P0 F2FP.BF16.PACK_AB R19, R39, R44 ;  /* 0x0000002c2713823e */ /* 0x000fe200000010ff */
[----:B------:R-:W-:Y:S01]  /*8960*/  @!P0 FMUL.FTZ R7, R7, R17 ;  /* 0x0000001107078220 */ /* 0x000fe20000410000 */
[----:B------:R-:W-:Y:S01]  /*8970*/  @!P0 F2FP.BF16.PACK_AB R18, R38, R45 ;  /* 0x0000002d2612823e */ /* 0x000fe200000010ff */
        /* <DEDUP_REMOVED lines=8> */
[----:B------:R-:W-:Y:S01]  /*8a00*/  @!P0 MOV R12, R0 ;  /* 0x00000000000c8202 */ /* 0x000fe20000000f00 */
[----:B------:R-:W-:Y:S02]  /*8a10*/  @!P0 FFMA.FTZ R7, R24, R25, R7 ;  /* 0x0000001918078223 */ /* 0x000fe40000010007 */
        /* <DEDUP_REMOVED lines=13> */
[----:B------:R-:W-:Y:S01]  /*8af0*/  @!P0 IMAD.MOV.U32 R15, RZ, RZ, R9 ;  /* 0x000000ffff0f8224 */ /* 0x000fe200078e0009 */
[----:B------:R-:W-:Y:S11]  /*8b00*/  ISETP.GE.AND P0, PT, R32, c[0x0][0x1d4], PT ;  /* 0x0000750020007a0c */ /* 0x000ff60003f06270 */
[----:B------:R-:W-:Y:S02]  /*8b10*/  @!UPT UIADD3 URZ, URZ, URZ, URZ ;  /* 0x0000003f3f3ff290 */ /* 0x000fe4000fffe03f */
[----:B------:R-:W-:-:S05]  /*8b20*/  @P0 BRA `(.L_x_1857) ;  /* 0x0000031000000947 */ /* 0x000fca0003800000 */
[--C-:B------:R-:W-:Y:S02]  /*8b30*/  SHF.R.S32.HI R2, RZ, 0x1f, R32.reuse ;  /* 0x0000001fff027819 */ /* 0x100fe40000011420 */
[----:B------:R-:W-:Y:S04]  /*8b40*/  IADD3 R0, P3, P0, R78, R60, R32 ;  /* 0x0000003c4e007210 */ /* 0x000fe8000787e020 */
[----:B------:R-:W-:Y:S02]  /*8b50*/  IADD3.X R3, R80, R70, R2, P3, P0 ;  /* 0x0000004650037210 */ /* 0x000fe40001fe0402 */
[C---:B------:R-:W-:Y:S04]  /*8b60*/  LEA R2, P0, R0.reuse, c[0x0][0x1c8], 0x1 ;  /* 0x0000720000027a11 */ /* 0x040fe800078008ff */
[----:B------:R-:W-:Y:S05]  /*8b70*/  LEA.HI.X R3, R0, c[0x0][0x1cc], R3, 0x1, P0 ;  /* 0x0000730000037a11 */ /* 0x000fea00000f0c03 */
[----:B------:R2:W-:Y:S01]  /*8b80*/  STG.E.128 [R2.64], R12 ;  /* 0x0000000c02007986 */ /* 0x0005e2000c101d0c */
[----:B------:R-:W-:-:S05]  /*8b90*/  BRA `(.L_x_1857) ;  /* 0x000002a000007947 */ /* 0x000fca0003800000 */
.L_x_1843:
        /* <DEDUP_REMOVED lines=22> */
.L_x_1875:
[----:B------:R-:W-:Y:S05]  /*8d00*/  BSYNC B0 ;  /* 0x0000000000007941 */ /* 0x000fea0003800000 */
.L_x_1874:
        /* <DEDUP_REMOVED lines=19> */
.L_x_1857:
[----:B------:R-:W-:Y:S05]  /*8e40*/  BSYNC B2 ;  /* 0x0000000000027941 */ /* 0x000fea0003800000 */
.L_x_1842:
[----:B--2---:R-:W-:Y:S01]  /*8e50*/  IMAD.WIDE.U32 R2, R37, 0x30, RZ ;  /* 0x0000003025027825 */ /* 0x004fe200078e00ff */
[----:B-1----:R-:W-:Y:S01]  /*8e60*/  P2R R14, PR, RZ, 0x2 ;  /* 0x00000002ff0e7803 */ /* 0x002fe20000000000 */
[----:B------:R-:W-:Y:S01]  /*8e70*/  BSSY B0, `(.L_x_1876) ;  /* 0x000004e000007945 */ /* 0x000fe20003800000 */
[----:B------:R-:W-:Y:S01]  /*8e80*/  LOP3.LUT P1, RZ, R214, 0x8, RZ, 0xc0, !PT ;  /* 0x00000008d6ff7812 */ /* 0x000fe2000782c0ff */
[----:B------:R-:W-:Y:S01]  /*8e90*/  IMAD R5, R81, 0x30, RZ ;  /* 0x0000003051057824 */ /* 0x000fe200078e02ff */
[-C--:B------:R-:W-:Y:S02]  /*8ea0*/  IADD3 R0, P0, R110, R2.reuse, RZ ;  /* 0x000000026e007210 */ /* 0x080fe40007f1e0ff */
[C---:B------:R-:W-:Y:S01]  /*8eb0*/  LOP3.LUT P5, RZ, R214.reuse, 0x2, RZ, 0xc0, !PT ;  /* 0x00000002d6ff7812 */ /* 0x040fe200078ac0ff */
[----:B------:R-:W-:Y:S01]  /*8ec0*/  IMAD.IADD R5, R3, 0x1, R5 ;  /* 0x0000000103057824 */ /* 0x000fe200078e0205 */
[----:B------:R-:W-:Y:S03]  /*8ed0*/  LOP3.LUT P6, RZ, R214, 0x1, RZ, 0xc0, !PT ;  /* 0x00000001d6ff7812 */ /* 0x000fe600078cc0ff */
[----:B------:R-:W-:Y:S01]  /*8ee0*/  IMAD.X R3, R5, 0x1, R120, P0 ;  /* 0x0000000105037824 */ /* 0x000fe200000e0678 */
[----:B------:R-:W-:Y:S01]  /*8ef0*/  IADD3 R10, P0, R119, R2, RZ ;  /* 0x00000002770a7210 */ /* 0x000fe20007f1e0ff */
[----:B------:R-:W-:Y:S04]  /*8f00*/  IMAD.IADD R2, R77, 0x1, -R232 ;  /* 0x000000014d027824 */ /* 0x000fe800078e0ae8 */
[----:B------:R-:W-:Y:S01]  /*8f10*/  IMAD.X R24, R5, 0x1, R118, P0 ;  /* 0x0000000105187824 */ /* 0x000fe200000e0676 */
[----:B------:R-:W-:Y:S11]  /*8f20*/  ISETP.GE.AND P0, PT, R2, 0x21, PT ;  /* 0x000000210200780c */ /* 0x000ff60003f06270 */
[----:B------:R-:W-:Y:S02]  /*8f30*/  @!UPT UIADD3 URZ, URZ, URZ, URZ ;  /* 0x0000003f3f3ff290 */ /* 0x000fe4000fffe03f */
[----:B------:R-:W-:Y:S02]  /*8f40*/  @P0 IADD3 R5, P3, R0, 0x20, RZ ;  /* 0x0000002000050810 */ /* 0x000fe40007f7e0ff */
[----:B------:R-:W-:Y:S03]  /*8f50*/  @P0 MOV R13, R95 ;  /* 0x0000005f000d0202 */ /* 0x000fe60000000f00 */
[----:B------:R-:W-:Y:S01]  /*8f60*/  @P0 IMAD.X R12, RZ, RZ, R3, P3 ;  /* 0x000000ffff0c0224 */ /* 0x000fe200018e0603 */
[----:B------:R-:W-:Y:S11]  /*8f70*/  ISETP.GE.AND P3, PT, R2, 0x1, PT ;  /* 0x000000010200780c */ /* 0x000ff60003f66270 */
[----:B------:R-:W-:Y:S02]  /*8f80*/  @!UPT UIADD3 URZ, URZ, URZ, URZ ;  /* 0x0000003f3f3ff290 */ /* 0x000fe4000fffe03f */
[----:B------:R-:W-:Y:S01]  /*8f90*/  @P3 MOV R2, R84 ;  /* 0x0000005400023202 */ /* 0x000fe20000000f00 */
[----:B------:R-:W-:Y:S02]  /*8fa0*/  @P3 IMAD R7, R3, c[0x0][0x258], RZ ;  /* 0x0000960003073a24 */ /* 0x000fe400078e02ff */
[----:B------:R-:W-:Y:S04]  /*8fb0*/  @P3 IMAD.MOV.U32 R3, RZ, RZ, R95 ;  /* 0x000000ffff033224 */ /* 0x000fe800078e005f */
[C---:B------:R-:W-:Y:S04]  /*8fc0*/  @P3 IMAD.WIDE.U32 R2, R0.reuse, c[0x0][0x258], R2 ;  /* 0x0000960000023a25 */ /* 0x040fe800078e0002 */
[----:B------:R-:W-:Y:S01]  /*8fd0*/  @P3 IMAD R0, R0, c[0x0][0x25c], R7 ;  /* 0x0000970000003a24 */ /* 0x000fe200078e0207 */
[C---:B------:R-:W-:Y:S03]  /*8fe0*/  @P3 LEA R8, P4, R2.reuse, c[0x0][0x250], 0x1 ;  /* 0x0000940002083a11 */ /* 0x040fe600078808ff */
[----:B------:R-:W-:Y:S05]  /*8ff0*/  @P3 IMAD.IADD R0, R3, 0x1, R0 ;  /* 0x0000000103003824 */ /* 0x000fea00078e0200 */
[----:B------:R-:W-:Y:S01]  /*9000*/  @P3 LEA.HI.X R9, R2, c[0x0][0x254], R0, 0x1, P4 ;  /* 0x0000950002093a11 */ /* 0x000fe200020f0c00 */
[----:B------:R-:W-:Y:S02]  /*9010*/  @P0 IMAD R0, R12, c[0x0][0x258], RZ ;  /* 0x000096000c000a24 */ /* 0x000fe400078e02ff */
[----:B------:R-:W-:Y:S02]  /*9020*/  @P0 IMAD.MOV.U32 R12, RZ, RZ, R84 ;  /* 0x000000ffff0c0224 */ /* 0x000fe400078e0054 */
[----:B------:R-:W-:Y:S01]  /*9030*/  @!PT LDS RZ, [RZ] ;  /* 0x00000000fffff984 */ /* 0x000fe20000000800 */
[----:B------:R-:W-:Y:S01]  /*9040*/  @!PT LDS RZ, [RZ] ;  /* 0x00000000fffff984 */ /* 0x000fe20000000800 */
[----:B------:R-:W-:Y:S01]  /*9050*/  @!PT LDS RZ, [RZ] ;  /* 0x00000000fffff984 */ /* 0x000fe20000000800 */
[----:B------:R1:W-:Y:S01]  /*9060*/  @P3 LDGSTS.E.BYPASS.LTC128B.128 [R215+0x4080], [R8.64], !P1 ;  /* 0x0408000008d73fae */ /* 0x0003e2000c901d4c */
[----:B------:R-:W-:Y:S01]  /*9070*/  ISETP.NE.AND P1, PT, R14, RZ, PT ;  /* 0x000000ff0e00720c */ /* 0x000fe20003f25270 */
[C---:B------:R-:W-:Y:S04]  /*9080*/  @P0 IMAD.WIDE.U32 R12, R5.reuse, c[0x0][0x258], R12 ;  /* 0x00009600050c0a25 */ /* 0x040fe800078e000c */
[----:B------:R-:W-:Y:S01]  /*9090*/  @P0 IMAD R5, R5, c[0x0][0x25c], R0 ;  /* 0x0000970005050a24 */ /* 0x000fe200078e0200 */
[C---:B------:R-:W-:Y:S03]  /*90a0*/  @P0 LEA R2, P4, R12.reuse, c[0x0][0x250], 0x1 ;  /* 0x000094000c020a11 */ /* 0x040fe600078808ff */
[----:B------:R-:W-:Y:S05]  /*90b0*/  @P0 IMAD.IADD R5, R13, 0x1, R5 ;  /* 0x000000010d050824 */ /* 0x000fea00078e0205 */
[----:B------:R-:W-:Y:S02]  /*90c0*/  @P0 LEA.HI.X R3, R12, c[0x0][0x254], R5, 0x1, P4 ;  /* 0x000095000c030a11 */ /* 0x000fe400020f0c05 */
[C---:B------:R-:W-:Y:S11]  /*90d0*/  LOP3.LUT P4, RZ, R214.reuse, 0x4, RZ, 0xc0, !PT ;  /* 0x00000004d6ff7812 */ /* 0x040ff6000788c0ff */
[----:B------:R-:W-:Y:S02]  /*90e0*/  @!UPT UIADD3 URZ, URZ, URZ, URZ ;  /* 0x0000003f3f3ff290 */ /* 0x000fe4000fffe03f */
[----:B------:R1:W-:Y:S04]  /*90f0*/  @P3 LDGSTS.E.BYPASS.LTC128B.128 [R215+0x5880], [R8.64+0x80], !P4 ;  /* 0x0588008008d73fae */ /* 0x0003e8000e101d4c */
[----:B------:R1:W-:Y:S04]  /*9100*/  @P3 LDGSTS.E.BYPASS.LTC128B.128 [R215+0x7080], [R8.64+0x100], !P5 ;  /* 0x0708010008d73fae */ /* 0x0003e8000e901d4c */
[----:B------:R1:W-:Y:S01]  /*9110*/  @P3 LDGSTS.E.BYPASS.LTC128B.128 [R215+0x8880], [R8.64+0x180], !P6 ;  /* 0x0888018008d73fae */ /* 0x0003e2000f101d4c */
[----:B------:R-:W-:Y:S11]  /*9120*/  LOP3.LUT P3, RZ, R214, 0x8, RZ, 0xc0, !PT ;  /* 0x00000008d6ff7812 */ /* 0x000ff6000786c0ff */
[----:B------:R-:W-:Y:S02]  /*9130*/  @!UPT UIADD3 URZ, URZ, URZ, URZ ;  /* 0x0000003f3f3ff290 */ /* 0x000fe4000fffe03f */
[----:B------:R1:W-:Y:S04]  /*9140*/  @P0 LDGSTS.E.BYPASS.LTC128B.128 [R223+0x5080], [R2.64], !P3 ;  /* 0x0508000002df0fae */ /* 0x0003e8000d901d4c */
[----:B------:R1:W-:Y:S04]  /*9150*/  @P0 LDGSTS.E.BYPASS.LTC128B.128 [R223+0x6880], [R2.64+0x80], !P4 ;  /* 0x0688008002df0fae */ /* 0x0003e8000e101d4c */
[----:B------:R1:W-:Y:S04]  /*9160*/  @P0 LDGSTS.E.BYPASS.LTC128B.128 [R223+0x8080], [R2.64+0x100], !P5 ;  /* 0x0808010002df0fae */ /* 0x0003e8000e901d4c */
[----:B------:R1:W-:Y:S01]  /*9170*/  @P0 LDGSTS.E.BYPASS.LTC128B.128 [R223+0x9880], [R2.64+0x180], !P6 ;  /* 0x0988018002df0fae */ /* 0x0003e2000f101d4c */
[----:B------:R-:W-:Y:S03]  /*9180*/  ISETP.GT.AND P0, PT, R77, R232, PT ;  /* 0x000000e84d00720c */ /* 0x000fe60003f04270 */
[----:B------:R-:W0:Y:S01]  /*9190*/  LDGDEPBAR ;  /* 0x00000000000079af */ /* 0x000e220000000000 */
[----:B------:R-:W-:Y:S04]  /*91a0*/  DEPBAR.LE SB0, 0x0 ;  /* 0x000080000000791a */ /* 0x000fe80000000000 */
[----:B------:R-:W-:Y:S06]  /*91b0*/  BAR.SYNC.DEFER_BLOCKING 0x0 ;  /* 0x0000000000007b1d */ /* 0x000fec0000010000 */
[----:B------:R-:W-:-:S05]  /*91c0*/  @!P0 BRA `(.L_x_1877) ;  /* 0x0000018000008947 */ /* 0x000fca0003800000 */
[----:B-1----:R-:W-:Y:S02]  /*91d0*/  IMAD.MOV.U32 R8, RZ, RZ, R82 ;  /* 0x000000ffff087224 */ /* 0x002fe400078e0052 */
[----:B------:R-:W-:Y:S02]  /*91e0*/  IMAD.MOV.U32 R9, RZ, RZ, R94 ;  /* 0x000000ffff097224 */ /* 0x000fe400078e005e */
[----:B------:R-:W-:Y:S02]  /*91f0*/  IMAD R0, R24, c[0x0][0x208], RZ ;  /* 0x0000820018007a24 */ /* 0x000fe400078e02ff */
[C---:B------:R-:W-:Y:S04]  /*9200*/  IMAD.WIDE.U32 R8, R10.reuse, c[0x0][0x208], R8 ;  /* 0x000082000a087a25 */ /* 0x040fe800078e0008 */
        /* <DEDUP_REMOVED lines=20> */
.L_x_1877:
[----:B-1----:R-:W-:Y:S05]  /*9350*/  BSYNC B0 ;  /* 0x0000000000007941 */ /* 0x002fea0003800000 */
.L_x_1876:
        /* <DEDUP_REMOVED lines=30> */
.L_x_1879:
[----:B------:R-:W-:Y:S05]  /*9540*/  BSYNC B0 ;  /* 0x0000000000007941 */ /* 0x000fea0003800000 */
.L_x_1878:
[----:B------:R-:W-:Y:S01]  /*9550*/  ISETP.GT.AND P5, PT, R37, R111, PT ;  /* 0x0000006f2500720c */ /* 0x000fe20003fa4270 */
[----:B------:R-:W-:Y:S01]  /*9560*/  @!UPT UIADD3 URZ, URZ, URZ, URZ ;  /* 0x0000003f3f3ff290 */ /* 0x000fe2000fffe03f */
[----:B------:R-:W-:Y:S11]  /*9570*/  BSSY B0, `(.L_x_1880) ;  /* 0x0000029000007945 */ /* 0x000ff60003800000 */
[----:B------:R-:W-:-:S05]  /*9580*/  @!P5 BRA `(.L_x_1881) ;  /* 0x000002700000d947 */ /* 0x000fca0003800000 */
[----:B------:R-:W-:Y:S01]  /*9590*/  IADD3 R0, R37, -0x1, RZ ;  /* 0xffffffff25007810 */ /* 0x000fe20007ffe0ff */
[----:B-1----:R-:W-:Y:S01]  /*95a0*/  IMAD.MOV.U32 R2, RZ, RZ, R108 ;  /* 0x000000ffff027224 */ /* 0x002fe200078e006c */
[----:B------:R-:W-:Y:S01]  /*95b0*/  P2R R12, PR, RZ, 0x4 ;  /* 0x00000004ff0c7803 */ /* 0x000fe20000000000 */
[----:B------:R-:W-:Y:S01]  /*95c0*/  IMAD.MOV.U32 R3, RZ, RZ, R107 ;  /* 0x000000ffff037224 */ /* 0x000fe200078e006b */
[----:B------:R-:W-:Y:S01]  /*95d0*/  SHF.R.S32.HI R7, RZ, 0x1f, R0 ;  /* 0x0000001fff077819 */ /* 0x000fe20000011400 */
[----:B------:R-:W-:Y:S01]  /*95e0*/  IMAD R5, R136, R0, RZ ;  /* 0x0000000088057224 */ /* 0x000fe200078e02ff */
[----:B------:R-:W-:Y:S01]  /*95f0*/  LOP3.LUT P2, RZ, R214, 0x8, RZ, 0xc0, !PT ;  /* 0x00000008d6ff7812 */ /* 0x000fe2000784c0ff */
[-C--:B------:R-:W-:Y:S01]  /*9600*/  IMAD.WIDE.U32 R2, R0, R122.reuse, R2 ;  /* 0x0000007a00027225 */ /* 0x080fe200078e0002 */
[----:B------:R-:W-:Y:S02]  /*9610*/  P2R R10, PR, RZ, 0x2 ;  /* 0x00000002ff0a7803 */ /* 0x000fe40000000000 */
[----:B------:R-:W-:Y:S01]  /*9620*/  LOP3.LUT P1, RZ, R214, 0x4, RZ, 0xc0, !PT ;  /* 0x00000004d6ff7812 */ /* 0x000fe2000782c0ff */
[----:B------:R-:W-:Y:S01]  /*9630*/  IMAD R0, R7, R122, R5 ;  /* 0x0000007a07007224 */ /* 0x000fe200078e0205 */
[----:B------:R-:W-:Y:S03]  /*9640*/  IADD3 R5, -R232, 0x30, RZ ;  /* 0x00000030e8057810 */ /* 0x000fe60007ffe1ff */
[----:B------:R-:W-:Y:S01]  /*9650*/  IMAD.IADD R0, R3, 0x1, R0 ;  /* 0x0000000103007824 */ /* 0x000fe200078e0200 */
[C---:B------:R-:W-:Y:S11]  /*9660*/  ISETP.GE.AND P3, PT, R5.reuse, 0x1, PT ;  /* 0x000000010500780c */ /* 0x040ff60003f66270 */
[----:B------:R-:W-:Y:S02]  /*9670*/  @!UPT UIADD3 URZ, URZ, URZ, URZ ;  /* 0x0000003f3f3ff290 */ /* 0x000fe4000fffe03f */
[C---:B------:R-:W-:Y:S04]  /*9680*/  @P3 LEA R8, P0, R2.reuse, c[0x0][0x220], 0x1 ;  /* 0x0000880002083a11 */ /* 0x040fe800078008ff */
[----:B------:R-:W-:Y:S02]  /*9690*/  @P3 LEA.HI.X R9, R2, c[0x0][0x224], R0, 0x1, P0 ;  /* 0x0000890002093a11 */ /* 0x000fe400000f0c00 */
[----:B------:R-:W-:Y:S03]  /*96a0*/  ISETP.GE.AND P0, PT, R5, 0x21, PT ;  /* 0x000000210500780c */ /* 0x000fe60003f06270 */
[----:B------:R-:W-:Y:S01]  /*96b0*/  @!PT LDS RZ, [RZ] ;  /* 0x00000000fffff984 */ /* 0x000fe20000000800 */
[----:B------:R-:W-:Y:S01]  /*96c0*/  @!PT LDS RZ, [RZ] ;  /* 0x00000000fffff984 */ /* 0x000fe20000000800 */
[----:B------:R-:W-:Y:S01]  /*96d0*/  @!PT LDS RZ, [RZ] ;  /* 0x00000000fffff984 */ /* 0x000fe20000000800 */
[----:B------:R1:W-:Y:S01]  /*96e0*/  @P3 LDGSTS.E.BYPASS.LTC128B.128 [R215+0xa080], [R8.64], !P2 ;  /* 0x0a08000008d73fae */ /* 0x0003e2000d101d4c */
[----:B------:R-:W-:Y:S03]  /*96f0*/  ISETP.NE.AND P2, PT, R12, RZ, PT ;  /* 0x000000ff0c00720c */ /* 0x000fe60003f45270 */
[----:B------:R1:W-:Y:S06]  /*9700*/  @P3 LDGSTS.E.BYPASS.LTC128B.128 [R215+0xb880], [R8.64+0x80], !P1 ;  /* 0x0b88008008d73fae */ /* 0x0003ec000c901d4c */
[----:B------:R-:W-:Y:S05]  /*9710*/  @P0 IADD3 R3, P4, R153, R2, RZ ;  /* 0x0000000299030210 */ /* 0x000fea0007f9e0ff */
[----:B------:R-:W-:Y:S01]  /*9720*/  @P0 IMAD.X R0, R0, 0x1, R132, P4 ;  /* 0x0000000100000824 */ /* 0x000fe200020e0684 */
[C---:B------:R-:W-:Y:S04]  /*9730*/  @P0 LEA R2, P4, R3.reuse, c[0x0][0x220], 0x1 ;  /* 0x0000880003020a11 */ /* 0x040fe800078808ff */
[----:B------:R-:W-:Y:S02]  /*9740*/  @P0 LEA.HI.X R3, R3, c[0x0][0x224], R0, 0x1, P4 ;  /* 0x0000890003030a11 */ /* 0x000fe400020f0c00 */
[C---:B------:R-:W-:Y:S11]  /*9750*/  LOP3.LUT P4, RZ, R214.reuse, 0x2, RZ, 0xc0, !PT ;  /* 0x00000002d6ff7812 */ /* 0x040ff6000788c0ff */
[----:B------:R-:W-:Y:S02]  /*9760*/  @!UPT UIADD3 URZ, URZ, URZ, URZ ;  /* 0x0000003f3f3ff290 */ /* 0x000fe4000fffe03f */
[----:B------:R1:W-:Y:S04]  /*9770*/  @P3 LDGSTS.E.BYPASS.LTC128B.128 [R215+0xd080], [R8.64+0x100], !P4 ;  /* 0x0d08010008d73fae */ /* 0x0003e8000e101d4c */
[----:B------:R1:W-:Y:S01]  /*9780*/  @P3 LDGSTS.E.BYPASS.LTC128B.128 [R215+0xe880], [R8.64+0x180], !P6 ;  /* 0x0e88018008d73fae */ /* 0x0003e2000f101d4c */
[----:B------:R-:W-:Y:S11]  /*9790*/  LOP3.LUT P3, RZ, R214, 0x8, RZ, 0xc0, !PT ;  /* 0x00000008d6ff7812 */ /* 0x000ff6000786c0ff */
[----:B------:R-:W-:Y:S02]  /*97a0*/  @!UPT UIADD3 URZ, URZ, URZ, URZ ;  /* 0x0000003f3f3ff290 */ /* 0x000fe4000fffe03f */
[----:B------:R1:W-:Y:S04]  /*97b0*/  @P0 LDGSTS.E.BYPASS.LTC128B.128 [R223+0xb080], [R2.64], !P3 ;  /* 0x0b08000002df0fae */ /* 0x0003e8000d901d4c */
[----:B------:R1:W-:Y:S01]  /*97c0*/  @P0 LDGSTS.E.BYPASS.LTC128B.128 [R223+0xc880], [R2.64+0x80], !P1 ;  /* 0x0c88008002df0fae */ /* 0x0003e2000c901d4c */
[----:B------:R-:W-:Y:S03]  /*97d0*/  ISETP.NE.AND P1, PT, R10, RZ, PT ;  /* 0x000000ff0a00720c */ /* 0x000fe60003f25270 */
[----:B------:R1:W-:Y:S04]  /*97e0*/  @P0 LDGSTS.E.BYPASS.LTC128B.128 [R223+0xe080], [R2.64+0x100], !P4 ;  /* 0x0e08010002df0fae */ /* 0x0003e8000e101d4c */
[----:B------:R1:W-:Y:S04]  /*97f0*/  @P0 LDGSTS.E.BYPASS.LTC128B.128 [R223+0xf880], [R2.64+0x180], !P6 ;  /* 0x0f88018002df0fae */ /* 0x0003e8000f101d4c */
.L_x_1881:
[----:B------:R-:W-:Y:S05]  /*9800*/  BSYNC B0 ;  /* 0x0000000000007941 */ /* 0x000fea0003800000 */
.L_x_1880:
[----:B------:R-:W0:Y:S01]  /*9810*/  LDGDEPBAR ;  /* 0x00000000000079af */ /* 0x000e220000000000 */
[----:B------:R-:W-:Y:S01]  /*9820*/  IADD3 R37, R37, -0x1, RZ ;  /* 0xffffffff25257810 */ /* 0x000fe20007ffe0ff */
[----:B------:R-:W-:-:S05]  /*9830*/  @P5 BRA `(.L_x_1882) ;  /* 0xffffa34000005947 */ /* 0x000fca000383ffff */
[----:B------:R-:W2:Y:S04]  /*9840*/  LDL R5, [R1+0x64] ;  /* 0x0000640001057983 */ /* 0x000ea80000100800 */
[----:B------:R3:W5:Y:S01]  /*9850*/  LDL R21, [R1+0x58] ;  /* 0x0000580001157983 */ /* 0x0007620000100800 */
[----:B------:R-:W-:Y:S03]  /*9860*/  WARPSYNC 0xffffffff ;  /* 0xffffffff00007948 */ /* 0x000fe60003800000 */
[----:B------:R-:W-:Y:S01]  /*9870*/  BAR.SYNC.DEFER_BLOCKING 0x0 ;  /* 0x0000000000007b1d */ /* 0x000fe20000010000 */
[----:B--2---:R-:W-:-:S05]  /*9880*/  IADD3 R0, R5, 0x2f, RZ ;  /* 0x0000002f05007810 */ /* 0x004fca0007ffe0ff */
[----:B------:R-:W-:-:S05]  /*9890*/  IMAD.HI R0, R0, 0x2aaaaaab, RZ ;  /* 0x2aaaaaab00007827 */ /* 0x000fca00078e02ff */
[----:B-1----:R-:W-:-:S04]  /*98a0*/  SHF.R.U32.HI R2, RZ, 0x1f, R0 ;  /* 0x0000001fff027819 */ /* 0x002fc80000011600 */
[----:B------:R-:W-:Y:S02]  /*98b0*/  LEA.HI.SX32 R18, R0, R2, 0x1d ;  /* 0x0000000200127211 */ /* 0x000fe400078feaff */
.L_x_1841:
[----:B---3--:R-:W2:Y:S04]  /*98c0*/  LDL R26, [R1+0x74] ;  /* 0x00007400011a7983 */ /* 0x008ea80000100800 */
[----:B------:R-:W3:Y:S04]  /*98d0*/  LDL.LU R3, [R1+0xbc] ;  /* 0x0000bc0001037983 */ /* 0x000ee80000300800 */
[----:B------:R-:W3:Y:S01]  /*98e0*/  S2R R2, SR_TID.X ;  /* 0x0000000000027919 */ /* 0x000ee20000002100 */
[----:B------:R-:W-:-:S05]  /*98f0*/  IMAD.MOV.U32 R0, RZ, RZ, c[0x0][0x2c4] ;  /* 0x0000b100ff007624 */ /* 0x000fca00078e00ff */
[----:B------:R-:W-:Y:S01]  /*9900*/  ISETP.NE.AND P3, PT, R0, 0x1, PT ;  /* 0x000000010000780c */ /* 0x000fe20003f65270 */
[----:B------:R-:W-:-:S05]  /*9910*/  IMAD.MOV.U32 R4, RZ, RZ, c[0x0][0x32c] ;  /* 0x0000cb00ff047624 */ /* 0x000fca00078e00ff */
[----:B------:R-:W-:Y:S02]  /*9920*/  ISETP.GE.AND P1, PT, R4, 0x1, PT ;  /* 0x000000010400780c */ /* 0x000fe40003f26270 */
[----:B--2---:R-:W-:Y:S01]  /*9930*/  IADD3 R0, R26, 0x7f, RZ ;  /* 0x0000007f1a007810 */ /* 0x004fe20007ffe0ff */
[----:B---3--:R2:W-:Y:S04]  /*9940*/  STL.64 [R1], R2 ;  /* 0x0000000201007387 */ /* 0x0085e80000100a00 */
[----:B--2---:R-:W-:-:S05]  /*9950*/  @P3 IMAD.HI.U32 R2, R0, c[0x0][0x2c8], RZ ;  /* 0x0000b20000023a27 */ /* 0x004fca00078e00ff */
[----:B------:R-:W-:Y:S01]  /*9960*/  @P3 SHF.R.U32.HI R0, RZ, c[0x0][0x2cc], R2 ;  /* 0x0000b300ff003a19 */ /* 0x000fe20000011602 */
[----:B------:R-:W-:-:S03]  /*9970*/  IMAD.U32 R2, RZ, RZ, UR9 ;  /* 0x00000009ff027e24 */ /* 0x000fc6000f8e00ff */
[----:B------:R-:W-:Y:S02]  /*9980*/  IADD3 R0, R0, 0x1, R5 ;  /* 0x0000000100007810 */ /* 0x000fe40007ffe005 */
[----:B------:R-:W-:-:S03]  /*9990*/  IADD3 R24, P0, R2, 0x4, RZ ;  /* 0x0000000402187810 */ /* 0x000fc60007f1e0ff */
[----:B-----5:R-:W-:Y:S02]  /*99a0*/  IMAD.IADD R3, R0, 0x1, -R21 ;  /* 0x0000000100037824 */ /* 0x020fe400078e0a15 */
[----:B------:R-:W-:-:S03]  /*99b0*/  IMAD.X R25, RZ, RZ, UR8, P0 ;  /* 0x00000008ff197e24 */ /* 0x000fc600080e06ff */
        /* <DEDUP_REMOVED lines=12> */
.L_x_1885:
[----:B------:R-:W-:-:S13]  /*9a80*/  ISETP.NE.AND P0, PT, R4, 0x1, PT ;  /* 0x000000010400780c */ /* 0x000fda0003f05270 */
[----:B------:R-:W-:-:S05]  /*9a90*/  @P0 IMAD.HI.U32 R3, R0, c[0x0][0x330], RZ ;  /* 0x0000cc0000030a27 */ /* 0x000fca00078e00ff */
[----:B------:R-:W-:Y:S02]  /*9aa0*/  @P0 SHF.R.U32.HI R0, RZ, c[0x0][0x334], R3 ;  /* 0x0000cd00ff000a19 */ /* 0x000fe40000011603 */
.L_x_1886:
[----:B------:R-:W-:Y:S05]  /*9ab0*/  BSYNC B0 ;  /* 0x0000000000007941 */ /* 0x000fea0003800000 */
.L_x_1884:
[----:B------:R-:W-:-:S05]  /*9ac0*/  IMAD R0, R0, R4, c[0x0][0x32c] ;  /* 0x0000cb0000007624 */ /* 0x000fca00078e0204 */
[----:B------:R-:W-:-:S04]  /*9ad0*/  IMNMX R2, R2, R0, PT ;  /* 0x0000000002027217 */ /* 0x000fc80003800200 */
.L_x_1883:
[----:B------:R-:W-:Y:S01]  /*9ae0*/  IADD3 R3, R2, 0x2f, RZ ;  /* 0x0000002f02037810 */ /* 0x000fe20007ffe0ff */
[----:B------:R-:W-:-:S04]  /*9af0*/  @P3 IMAD.HI.U32 R2, R26, c[0x0][0x2c8], RZ ;  /* 0x0000b2001a023a27 */ /* 0x000fc800078e00ff */
[----:B------:R-:W-:-:S04]  /*9b00*/  IMAD.HI R3, R3, 0x2aaaaaab, RZ ;  /* 0x2aaaaaab03037827 */ /* 0x000fc800078e02ff */
[----:B------:R-:W-:Y:S01]  /*9b10*/  IMAD.MOV.U32 R0, RZ, RZ, R26 ;  /* 0x000000ffff007224 */ /* 0x000fe200078e001a */
[----:B------:R-:W-:Y:S02]  /*9b20*/  @P3 SHF.R.U32.HI R0, RZ, c[0x0][0x2cc], R2 ;  /* 0x0000b300ff003a19 */ /* 0x000fe40000011602 */
[----:B------:R-:W-:Y:S02]  /*9b30*/  SHF.R.U32.HI R8, RZ, 0x1f, R3 ;  /* 0x0000001fff087819 */ /* 0x000fe40000011603 */
        /* <DEDUP_REMOVED lines=14> */
.L_x_1889:
[----:B------:R-:W-:-:S13]  /*9c20*/  ISETP.NE.AND P0, PT, R4, 0x1, PT ;  /* 0x000000010400780c */ /* 0x000fda0003f05270 */
[----:B------:R-:W-:-:S05]  /*9c30*/  @P0 IMAD.HI.U32 R3, R0, c[0x0][0x330], RZ ;  /* 0x0000cc0000030a27 */ /* 0x000fca00078e00ff */
[----:B------:R-:W-:Y:S02]  /*9c40*/  @P0 SHF.R.U32.HI R0, RZ, c[0x0][0x334], R3 ;  /* 0x0000cd00ff000a19 */ /* 0x000fe40000011603 */
.L_x_1890:
[----:B------:R-:W-:Y:S05]  /*9c50*/  BSYNC B0 ;  /* 0x0000000000007941 */ /* 0x000fea0003800000 */
.L_x_1888:
[----:B------:R-:W-:-:S05]  /*9c60*/  IMAD R0, R0, c[0x0][0x32c], RZ ;  /* 0x0000cb0000007a24 */ /* 0x000fca00078e02ff */
[----:B------:R-:W-:-:S05]  /*9c70*/  IMNMX R2, R2, R0, !PT ;  /* 0x0000000002027217 */ /* 0x000fca0007800200 */
.L_x_1887:
[----:B------:R-:W-:Y:S01]  /*9c80*/  IMAD.HI R2, R2, 0x2aaaaaab, RZ ;  /* 0x2aaaaaab02027827 */ /* 0x000fe200078e02ff */
[----:B------:R-:W-:Y:S04]  /*9c90*/  BSSY B0, `(.L_x_1891) ;  /* 0x0000026000007945 */ /* 0x000fe80003800000 */
[----:B------:R-:W-:-:S04]  /*9ca0*/  SHF.R.U32.HI R7, RZ, 0x1f, R2 ;  /* 0x0000001fff077819 */ /* 0x000fc80000011602 */
[----:B------:R-:W-:Y:S01]  /*9cb0*/  LEA.HI.SX32 R7, R2, R7, 0x1d ;  /* 0x0000000702077211 */ /* 0x000fe200078feaff */
[----:B------:R-:W-:-:S03]  /*9cc0*/  IMAD.MOV.U32 R2, RZ, RZ, RZ ;  /* 0x000000ffff027224 */ /* 0x000fc600078e00ff */
[----:B------:R-:W-:-:S04]  /*9cd0*/  IMNMX R7, RZ, R7, !PT ;  /* 0x00000007ff077217 */ /* 0x000fc80007800200 */
[----:B------:R-:W-:-:S13]  /*9ce0*/  ISETP.GT.AND P0, PT, R8, R7, PT ;  /* 0x000000070800720c */ /* 0x000fda0003f04270 */
        /* <DEDUP_REMOVED lines=32> */
.L_x_1892:
[----:B------:R-:W-:Y:S05]  /*9ef0*/  BSYNC B0 ;  /* 0x0000000000007941 */ /* 0x000fea0003800000 */
.L_x_1891:
[----:B------:R-:W2:Y:S01]  /*9f00*/  LDL R3, [R1+0xa8] ;  /* 0x0000a80001037983 */ /* 0x000ea20000100800 */
[----:B------:R-:W-:Y:S01]  /*9f10*/  PRMT R0, RZ, 0x7610, R0 ;  /* 0x00007610ff007816 */ /* 0x000fe20000000000 */
[----:B------:R-:W-:Y:S01]  /*9f20*/  IMAD.MOV.U32 R17, RZ, RZ, RZ ;  /* 0x000000ffff117224 */ /* 0x000fe200078e00ff */
[----:B------:R-:W-:Y:S01]  /*9f30*/  MOV R19, RZ ;  /* 0x000000ff00137202 */ /* 0x000fe20000000f00 */
        /* <DEDUP_REMOVED lines=64> */
[----:B--2---:R-:W-:-:S04]  /*a340*/  IMAD R237, R3, R2, R7 ;  /* 0x0000000203ed7224 */ /* 0x004fc800078e0207 */
[----:B------:R-:W-:-:S05]  /*a350*/  IMAD.IADD R2, R237, 0x1, R2 ;  /* 0x00000001ed027824 */ /* 0x000fca00078e0202 */
[----:B------:R-:W-:-:S04]  /*a360*/  IMNMX R222, R8, R2, PT ;  /* 0x0000000208de7217 */ /* 0x000fc80003800200 */
[----:B------:R-:W-:-:S13]  /*a370*/  ISETP.GT.AND P0, PT, R222, R237, PT ;  /* 0x000000edde00720c */ /* 0x000fda0003f04270 */
[----:B------:R-:W-:Y:S05]  /*a380*/  @!P0 BRA `(.L_x_1893) ;  /* 0x0000ec5000008947 */ /* 0x000fea0003800000 */
[----:B------:R-:W2:Y:S01]  /*a390*/  LDL R0, [R1+0x4c] ;  /* 0x00004c0001007983 */ /* 0x000ea20000100800 */
[----:B------:R-:W-:Y:S01]  /*a3a0*/  ISETP.NE.U32.AND P0, PT, RZ, c[0x0][0x340], PT ;  /* 0x0000d000ff007a0c */ /* 0x000fe20003f05070 */
[----:B------:R-:W-:Y:S02]  /*a3b0*/  ULDC.64 UR4, c[0x0][0x18] ;  /* 0x0000060000047ab9 */ /* 0x000fe40000000a00 */
[----:B------:R-:W3:Y:S01]  /*a3c0*/  LDL R18, [R1+0x50] ;  /* 0x0000500001127983 */ /* 0x000ee20000100800 */
[----:B------:R-:W-:-:S13]  /*a3d0*/  ISETP.NE.AND.EX P0, PT, RZ, c[0x0][0x344], PT, P0 ;  /* 0x0000d100ff007a0c */ /* 0x000fda0003f05300 */
[----:B------:R-:W-:-:S04]  /*a3e0*/  @P0 IMAD.MOV.U32 R2, RZ, RZ, 0x4 ;  /* 0x00000004ff020424 */ /* 0x000fc800078e00ff */
[----:B------:R-:W-:-:S05]  /*a3f0*/  @P0 IMAD.WIDE R2, R243, R2, c[0x0][0x340] ;  /* 0x0000d000f3020625 */ /* 0x000fca00078e0202 */
[----:B------:R2:W4:Y:S04]  /*a400*/  @P0 LDG.E R16, [R2.64] ;  /* 0x0000000c02100981 */ /* 0x000528000c1e1900 */
[----:B------:R-:W5:Y:S01]  /*a410*/  S2R R4, SR_TID.X ;  /* 0x0000000000047919 */ /* 0x000f620000002100 */
[----:B------:R-:W-:Y:S02]  /*a420*/  ISETP.NE.U32.AND P1, PT, RZ, c[0x0][0x348], PT ;  /* 0x0000d200ff007a0c */ /* 0x000fe40003f25070 */
[----:B------:R-:W-:Y:S02]  /*a430*/  SHF.R.S32.HI R15, RZ, 0x1f, R243 ;  /* 0x0000001fff0f7819 */ /* 0x000fe400000114f3 */
[----:B-----5:R-:W-:-:S04]  /*a440*/  SHF.R.S32.HI R9, RZ, 0x1f, R4 ;  /* 0x0000001fff097819 */ /* 0x020fc80000011404 */
[----:B------:R-:W-:-:S04]  /*a450*/  LEA.HI R9, R9, R4, RZ, 0x3 ;  /* 0x0000000409097211 */ /* 0x000fc800078f18ff */
[----:B------:R-:W-:-:S05]  /*a460*/  LOP3.LUT R9, R9, 0xfffffff8, RZ, 0xc0, !PT ;  /* 0xfffffff809097812 */ /* 0x000fca00078ec0ff */
[----:B------:R-:W-:Y:S01]  /*a470*/  IMAD.IADD R9, R4, 0x1, -R9 ;  /* 0x0000000104097824 */ /* 0x000fe200078e0a09 */
[----:B------:R-:W-:Y:S02]  /*a480*/  ISETP.NE.AND.EX P1, PT, RZ, c[0x0][0x34c], PT, P1 ;  /* 0x0000d300ff007a0c */ /* 0x000fe40003f25310 */
[----:B------:R-:W-:Y:S02]  /*a490*/  ISETP.GE.AND P4, PT, R144, c[0x0][0x1d4], PT ;  /* 0x0000750090007a0c */ /* 0x000fe40003f86270 */
[----:B------:R-:W-:Y:S02]  /*a4a0*/  SEL R8, R15, RZ, !P1 ;  /* 0x000000ff0f087207 */ /* 0x000fe40004800000 */
[----:B------:R-:W-:Y:S02]  /*a4b0*/  SEL R7, R243, RZ, !P1 ;  /* 0x000000fff3077207 */ /* 0x000fe40004800000 */
[----:B------:R-:W-:Y:S01]  /*a4c0*/  ISETP.GE.AND P2, PT, R140, c[0x0][0x1d4], PT ;  /* 0x000075008c007a0c */ /* 0x000fe20003f46270 */
[----:B------:R-:W-:Y:S01]  /*a4d0*/  IMAD R8, R8, c[0x0][0x1c0], RZ ;  /* 0x0000700008087a24 */ /* 0x000fe200078e02ff */
[----:B------:R-:W-:-:S05]  /*a4e0*/  LOP3.LUT R214, R214, 0xfffffbff, RZ, 0xc0, !PT ;  /* 0xfffffbffd6d67812 */ /* 0x000fca00078ec0ff */
[----:B------:R-:W-:-:S04]  /*a4f0*/  @P4 LOP3.LUT R214, R214, 0x400, RZ, 0xfc, !PT ;  /* 0x00000400d6d64812 */ /* 0x000fc800078efcff */
[----:B------:R-:W-:-:S04]  /*a500*/  LOP3.LUT R214, R214, 0xfffff7ff, RZ, 0xc0, !PT ;  /* 0xfffff7ffd6d67812 */ /* 0x000fc800078ec0ff */
[----:B------:R-:W-:Y:S02]  /*a510*/  @P2 LOP3.LUT R214, R214, 0x800, RZ, 0xfc, !PT ;  /* 0x00000800d6d62812 */ /* 0x000fe400078efcff */
[----:B------:R-:W-:Y:S02]  /*a520*/  ISETP.GE.AND P1, PT, R236, c[0x0][0x1d4], PT ;  /* 0x00007500ec007a0c */ /* 0x000fe40003f26270 */
[----:B------:R-:W-:Y:S01]  /*a530*/  LOP3.LUT R214, R214, 0xfffffdff, RZ, 0xc0, !PT ;  /* 0xfffffdffd6d67812 */ /* 0x000fe200078ec0ff */
[----:B------:R-:W-:Y:S01]  /*a540*/  UIADD3 UR4, UP0, UR4, 0x10080, URZ ;  /* 0x0001008004047890 */ /* 0x000fe2000ff1e03f */
[----:B------:R-:W-:Y:S02]  /*a550*/  SEL R14, RZ, 0x1, P2 ;  /* 0x00000001ff0e7807 */ /* 0x000fe40001000000 */
[----:B------:R-:W-:Y:S01]  /*a560*/  ISETP.NE.U32.AND P2, PT, RZ, c[0x0][0x350], PT ;  /* 0x0000d400ff007a0c */ /* 0x000fe20003f45070 */
[----:B------:R-:W-:Y:S01]  /*a570*/  UIADD3.X UR5, URZ, UR5, URZ, UP0, !UPT ;  /* 0x000000053f057290 */ /* 0x000fe200087fe43f */
[C---:B------:R-:W-:Y:S01]  /*a580*/  IMAD.WIDE.U32 R12, R241.reuse, c[0x0][0x210], RZ ;  /* 0x00008400f10c7a25 */ /* 0x040fe200078e00ff */
[----:B------:R1:W-:Y:S03]  /*a590*/  STL [R1+0x10], R21 ;  /* 0x0000101501007387 */ /* 0x0003e60000100800 */
[----:B------:R-:W-:Y:S01]  /*a5a0*/  IMAD R13, R241, c[0x0][0x214], R13 ;  /* 0x00008500f10d7a24 */ /* 0x000fe200078e020d */
[----:B------:R-:W-:Y:S01]  /*a5b0*/  SHF.R.S32.HI R19, RZ, 0x1f, R232 ;  /* 0x0000001fff137819 */ /* 0x000fe200000114e8 */
[----:B------:R-:W-:Y:S01]  /*a5c0*/  IMAD.U32 R22, RZ, RZ, UR9 ;  /* 0x00000009ff167e24 */ /* 0x000fe2000f8e00ff */
[----:B------:R-:W-:-:S02]  /*a5d0*/  ISETP.GE.AND P5, PT, R140, c[0x0][0x198], PT ;  /* 0x000066008c007a0c */ /* 0x000fc40003fa6270 */
[----:B------:R-:W-:Y:S02]  /*a5e0*/  IADD3 R121, R222, -0x1, RZ ;  /* 0xffffffffde797810 */ /* 0x000fe40007ffe0ff */
[----:B--2---:R-:W-:-:S05]  /*a5f0*/  SHF.R.S32.HI R2, RZ, 0x1f, R0 ;  /* 0x0000001fff027819 */ /* 0x004fca0000011400 */
[----:B------:R-:W-:-:S04]  /*a600*/  IMAD R2, R2, c[0x0][0x178], RZ ;  /* 0x00005e0002027a24 */ /* 0x000fc800078e02ff */
[C---:B------:R-:W-:Y:S02]  /*a610*/  IMAD R4, R0.reuse, c[0x0][0x17c], R2 ;  /* 0x00005f0000047a24 */ /* 0x040fe400078e0202 */
[----:B------:R-:W-:-:S04]  /*a620*/  IMAD.WIDE.U32 R2, R0, c[0x0][0x178], RZ ;  /* 0x00005e0000027a25 */ /* 0x000fc800078e00ff */
[----:B------:R-:W-:Y:S02]  /*a630*/  IMAD R0, R9, 0x20, R232 ;  /* 0x0000002009007824 */ /* 0x000fe400078e02e8 */
[----:B------:R-:W-:Y:S02]  /*a640*/  IMAD.IADD R3, R3, 0x1, R4 ;  /* 0x0000000103037824 */ /* 0x000fe400078e0204 */
[----:B------:R-:W-:Y:S02]  /*a650*/  IMAD.IADD R4, R26, 0x1, R0 ;  /* 0x000000011a047824 */ /* 0x000fe400078e0200 */
[----:B------:R-:W-:-:S04]  /*a660*/  IMAD.WIDE.U32 R2, R241, c[0x0][0x1b8], R2 ;  /* 0x00006e00f1027a25 */ /* 0x000fc800078e0002 */
[----:B------:R-:W-:-:S04]  /*a670*/  @P3 IMAD.HI.U32 R9, R4, c[0x0][0x2c8], RZ ;  /* 0x0000b20004093a27 */ /* 0x000fc800078e00ff */
[----:B------:R-:W-:Y:S01]  /*a680*/  IMAD.MOV.U32 R0, RZ, RZ, R4 ;  /* 0x000000ffff007224 */ /* 0x000fe200078e0004 */
[----:B------:R-:W-:Y:S01]  /*a690*/  @P3 SHF.R.U32.HI R0, RZ, c[0x0][0x2cc], R9 ;  /* 0x0000b300ff003a19 */ /* 0x000fe20000011609 */
[----:B------:R-:W-:Y:S02]  /*a6a0*/  IMAD R3, R241, c[0x0][0x1bc], R3 ;  /* 0x00006f00f1037a24 */ /* 0x000fe400078e0203 */
[C---:B------:R-:W-:Y:S01]  /*a6b0*/  IMAD R9, R7.reuse, c[0x0][0x1c4], R8 ;  /* 0x0000710007097a24 */ /* 0x040fe200078e0208 */
[----:B------:R-:W-:Y:S01]  /*a6c0*/  SHF.R.S32.HI R8, RZ, 0x1f, R0 ;  /* 0x0000001fff087819 */ /* 0x000fe20000011400 */
[----:B------:R-:W-:Y:S01]  /*a6d0*/  IMAD.WIDE.U32 R2, R7, c[0x0][0x1c0], R2 ;  /* 0x0000700007027a25 */ /* 0x000fe200078e0002 */
[----:B------:R-:W-:-:S03]  /*a6e0*/  ISETP.GE.AND P3, PT, R235, c[0x0][0x1d4], PT ;  /* 0x00007500eb007a0c */ /* 0x000fc60003f66270 */
[----:B------:R-:W-:Y:S01]  /*a6f0*/  IMAD.MOV R7, RZ, RZ, -R0 ;  /* 0x000000ffff077224 */ /* 0x000fe200078e0a00 */
[----:B------:R-:W-:Y:S01]  /*a700*/  IADD3 R3, R3, R9, RZ ;  /* 0x0000000903037210 */ /* 0x000fe20007ffe0ff */
[----:B------:R-:W-:Y:S02]  /*a710*/  IMAD R8, R8, c[0x0][0x1b0], RZ ;  /* 0x00006c0008087a24 */ /* 0x000fe400078e02ff */
[----:B------:R-:W-:Y:S02]  /*a720*/  IMAD R4, R7, c[0x0][0x2c4], R4 ;  /* 0x0000b10007047a24 */ /* 0x000fe400078e0204 */
[C---:B------:R-:W-:Y:S02]  /*a730*/  IMAD R10, R0.reuse, c[0x0][0x1b4], R8 ;  /* 0x00006d00000a7a24 */ /* 0x040fe400078e0208 */
[----:B------:R-:W-:Y:S01]  /*a740*/  IMAD.WIDE.U32 R2, R0, c[0x0][0x1b0], R2 ;  /* 0x00006c0000027a25 */ /* 0x000fe200078e0002 */
[----:B------:R-:W-:Y:S02]  /*a750*/  SEL R0, RZ, 0xffffffff, P4 ;  /* 0xffffffffff007807 */ /* 0x000fe40002000000 */
[----:B------:R-:W-:Y:S01]  /*a760*/  SHF.R.S32.HI R7, RZ, 0x1f, R4 ;  /* 0x0000001fff077819 */ /* 0x000fe20000011404 */
[----:B------:R-:W-:Y:S01]  /*a770*/  IMAD.IADD R3, R3, 0x1, R10 ;  /* 0x0000000103037824 */ /* 0x000fe200078e020a */
[----:B------:R-:W-:Y:S01]  /*a780*/  @P3 LOP3.LUT R214, R214, 0x200, RZ, 0xfc, !PT ;  /* 0x00000200d6d63812 */ /* 0x000fe200078efcff */
[----:B------:R-:W-:-:S02]  /*a790*/  IMAD.SHL.U32 R17, R0, 0x2, RZ ;  /* 0x0000000200117824 */ /* 0x000fc400078e00ff */
[----:B------:R-:W-:Y:S01]  /*a7a0*/  IMAD R0, R7, c[0x0][0x1a8], RZ ;  /* 0x00006a0007007a24 */ /* 0x000fe200078e02ff */
[----:B------:R-:W-:Y:S01]  /*a7b0*/  LOP3.LUT R214, R214, 0xfffffeff, RZ, 0xc0, !PT ;  /* 0xfffffeffd6d67812 */ /* 0x000fe200078ec0ff */
[----:B------:R-:W-:-:S04]  /*a7c0*/  IMAD.WIDE.U32 R2, R4, c[0x0][0x1a8], R2 ;  /* 0x00006a0004027a25 */ /* 0x000fc800078e0002 */
[----:B------:R-:W-:Y:S01]  /*a7d0*/  IMAD R0, R4, c[0x0][0x1ac], R0 ;  /* 0x00006b0004007a24 */ /* 0x000fe200078e0200 */
[----:B------:R-:W-:Y:S02]  /*a7e0*/  @P1 LOP3.LUT R214, R214, 0x100, RZ, 0xfc, !PT ;  /* 0x00000100d6d61812 */ /* 0x000fe400078efcff */
[----:B------:R-:W-:Y:S01]  /*a7f0*/  SEL R4, RZ, 0x8, P1 ;  /* 0x00000008ff047807 */ /* 0x000fe20000800000 */
[----:B------:R-:W-:Y:S01]  /*a800*/  IMAD.IADD R0, R3, 0x1, R0 ;  /* 0x0000000103007824 */ /* 0x000fe200078e0200 */
[C---:B------:R-:W-:Y:S02]  /*a810*/  LEA R20, P1, R2.reuse, c[0x0][0x160], 0x1 ;  /* 0x0000580002147a11 */ /* 0x040fe400078208ff */
[----:B------:R-:W-:Y:S02]  /*a820*/  LOP3.LUT R14, R17, 0x2, R14, 0xe2, !PT ;  /* 0x00000002110e7812 */ /* 0x000fe400078ee20e */
[----:B------:R-:W-:Y:S01]  /*a830*/  LEA.HI.X R17, R2, c[0x0][0x164], R0, 0x1, P1 ;  /* 0x0000590002117a11 */ /* 0x000fe200008f0c00 */
[--C-:B----4-:R-:W-:Y:S01]  /*a840*/  @P0 IMAD.MOV.U32 R2, RZ, RZ, R16.reuse ;  /* 0x000000ffff020224 */ /* 0x110fe200078e0010 */
[----:B------:R-:W-:Y:S01]  /*a850*/  SEL R7, RZ, 0x4, P3 ;  /* 0x00000004ff077807 */ /* 0x000fe20001800000 */
[----:B------:R-:W-:Y:S01]  /*a860*/  @!P0 IMAD.MOV.U32 R2, RZ, RZ, R243 ;  /* 0x000000ffff028224 */ /* 0x000fe200078e00f3 */
[----:B------:R-:W-:Y:S01]  /*a870*/  @P0 SHF.R.S32.HI R3, RZ, 0x1f, R16 ;  /* 0x0000001fff030819 */ /* 0x000fe20000011410 */
[----:B------:R-:W-:Y:S01]  /*a880*/  IMAD.WIDE.U32 R8, R241, c[0x0][0x1e8], RZ ;  /* 0x00007a00f1087a25 */ /* 0x000fe200078e00ff */
[----:B------:R-:W-:-:S02]  /*a890*/  ISETP.NE.AND.EX P1, PT, RZ, c[0x0][0x354], PT, P2 ;  /* 0x0000d500ff007a0c */ /* 0x000fc40003f25320 */
[----:B------:R-:W-:Y:S01]  /*a8a0*/  @!P0 MOV R3, R15 ;  /* 0x0000000f00038202 */ /* 0x000fe20000000f00 */
[----:B------:R-:W-:Y:S01]  /*a8b0*/  IMAD.U32 R15, RZ, RZ, UR5 ;  /* 0x00000005ff0f7e24 */ /* 0x000fe2000f8e00ff */
[----:B------:R-:W-:Y:S01]  /*a8c0*/  LOP3.LUT R128, R4, R14, R7, 0xfe, !PT ;  /* 0x0000000e04807212 */ /* 0x000fe200078efe07 */
[----:B------:R-:W-:Y:S01]  /*a8d0*/  IMAD.U32 R14, RZ, RZ, UR4 ;  /* 0x00000004ff0e7e24 */ /* 0x000fe2000f8e00ff */
[----:B------:R-:W-:Y:S01]  /*a8e0*/  SEL R3, R3, RZ, !P1 ;  /* 0x000000ff03037207 */ /* 0x000fe20004800000 */
[----:B------:R-:W-:Y:S01]  /*a8f0*/  IMAD R9, R241, c[0x0][0x1ec], R9 ;  /* 0x00007b00f1097a24 */ /* 0x000fe200078e0209 */
[----:B------:R-:W-:Y:S02]  /*a900*/  SEL R2, R2, RZ, !P1 ;  /* 0x000000ff02027207 */ /* 0x000fe40004800000 */
[----:B------:R1:W-:Y:S01]  /*a910*/  STL.64 [R1+0x8], R14 ;  /* 0x0000080e01007387 */ /* 0x0003e20000100a00 */
[----:B------:R-:W-:Y:S01]  /*a920*/  IMAD R4, R3, c[0x0][0x1f0], RZ ;  /* 0x00007c0003047a24 */ /* 0x000fe200078e02ff */
[----:B---3--:R-:W-:Y:S01]  /*a930*/  IADD3 R0, P0, R232, R18, RZ ;  /* 0x00000012e8007210 */ /* 0x008fe20007f1e0ff */
[----:B------:R-:W-:-:S04]  /*a940*/  IMAD.WIDE.U32 R8, R2, c[0x0][0x1f0], R8 ;  /* 0x00007c0002087a25 */ /* 0x000fc800078e0008 */
[----:B------:R-:W-:Y:S02]  /*a950*/  IMAD R3, R3, c[0x0][0x218], RZ ;  /* 0x0000860003037a24 */ /* 0x000fe400078e02ff */
[----:B------:R-:W-:Y:S01]  /*a960*/  IMAD.WIDE.U32 R12, R2, c[0x0][0x218], R12 ;  /* 0x00008600020c7a25 */ /* 0x000fe200078e000c */
[----:B------:R-:W-:-:S03]  /*a970*/  IADD3 R8, P1, R140, R8, RZ ;  /* 0x000000088c087210 */ /* 0x000fc60007f3e0ff */
[----:B------:R-:W-:Y:S01]  /*a980*/  IMAD R7, R2, c[0x0][0x1f4], R4 ;  /* 0x00007d0002077a24 */ /* 0x000fe200078e0204 */
[----:B------:R-:W-:Y:S01]  /*a990*/  LEA.HI.X.SX32 R4, R18, R19, 0x1, P0 ;  /* 0x0000001312047211 */ /* 0x000fe200000f0eff */
[----:B------:R-:W-:Y:S01]  /*a9a0*/  IMAD R3, R2, c[0x0][0x21c], R3 ;  /* 0x0000870002037a24 */ /* 0x000fe200078e0203 */
[----:B------:R-:W-:Y:S01]  /*a9b0*/  IADD3 R2, P0, R140, R12, RZ ;  /* 0x0000000c8c027210 */ /* 0x000fe20007f1e0ff */
[----:B------:R-:W-:Y:S01]  /*a9c0*/  IMAD.U32 R18, RZ, RZ, UR9 ;  /* 0x00000009ff127e24 */ /* 0x000fe2000f8e00ff */
[C---:B------:R-:W-:Y:S01]  /*a9d0*/  IADD3.X R9, R141.reuse, R9, R7, P1, !PT ;  /* 0x000000098d097210 */ /* 0x040fe20000ffe407 */
[C---:B------:R-:W-:Y:S01]  /*a9e0*/  IMAD R7, R4.reuse, c[0x0][0x1e0], RZ ;  /* 0x0000780004077a24 */ /* 0x040fe200078e02ff */
[----:B------:R-:W-:Y:S01]  /*a9f0*/  IADD3.X R3, R141, R13, R3, P0, !PT ;  /* 0x0000000d8d037210 */ /* 0x000fe200007fe403 */
[----:B------:R-:W-:Y:S01]  /*aa00*/  IMAD R4, R4, c[0x0][0x208], RZ ;  /* 0x0000820004047a24 */ /* 0x000fe200078e02ff */
[----:B------:R-:W-:Y:S01]  /*aa10*/  IADD3 R22, P1, R22, 0x8, RZ ;  /* 0x0000000816167810 */ /* 0x000fe20007f3e0ff */
[----:B------:R-:W-:Y:S01]  /*aa20*/  IMAD R228, R0, c[0x0][0x1e4], R7 ;  /* 0x0000790000e47a24 */ /* 0x000fe200078e0207 */
[----:B------:R-:W-:Y:S01]  /*aa30*/  IADD3 R18, P0, R18, 0x10, RZ ;  /* 0x0000001012127810 */ /* 0x000fe20007f1e0ff */
[----:B------:R-:W-:-:S02]  /*aa40*/  IMAD R4, R0, c[0x0][0x20c], R4 ;  /* 0x0000830000047a24 */ /* 0x000fc400078e0204 */
[----:B------:R-:W-:-:S04]  /*aa50*/  IMAD.WIDE.U32 R224, R0, c[0x0][0x1e0], R8 ;  /* 0x0000780000e07a25 */ /* 0x000fc800078e0008 */
[----:B------:R-:W-:Y:S01]  /*aa60*/  IMAD.WIDE.U32 R226, R0, c[0x0][0x208], R2 ;  /* 0x0000820000e27a25 */ /* 0x000fe200078e0002 */
[----:B------:R-:W-:Y:S02]  /*aa70*/  ISETP.GE.AND P3, PT, R144, c[0x0][0x198], PT ;  /* 0x0000660090007a0c */ /* 0x000fe40003f66270 */
[----:B------:R-:W-:Y:S01]  /*aa80*/  IADD3.X R19, RZ, UR8, RZ, P0, !PT ;  /* 0x00000008ff137c10 */ /* 0x000fe200087fe4ff */
[----:B-1----:R-:W-:Y:S01]  /*aa90*/  IMAD.X R23, RZ, RZ, UR8, P1 ;  /* 0x00000008ff177e24 */ /* 0x002fe200088e06ff */
[----:B------:R-:W-:Y:S01]  /*aaa0*/  ISETP.GE.AND P2, PT, R235, c[0x0][0x198], PT ;  /* 0x00006600eb007a0c */ /* 0x000fe20003f46270 */
[----:B------:R-:W-:Y:S01]  /*aab0*/  IMAD.IADD R7, R232, 0x1, R26 ;  /* 0x00000001e8077824 */ /* 0x000fe200078e021a */
[----:B------:R-:W-:Y:S01]  /*aac0*/  ISETP.GE.AND P4, PT, R236, c[0x0][0x198], PT ;  /* 0x00006600ec007a0c */ /* 0x000fe20003f86270 */
[----:B------:R-:W-:Y:S02]  /*aad0*/  IMAD.IADD R228, R225, 0x1, R228 ;  /* 0x00000001e1e47824 */ /* 0x000fe400078e02e4 */
[----:B------:R-:W-:Y:S01]  /*aae0*/  IMAD.IADD R229, R227, 0x1, R4 ;  /* 0x00000001e3e57824 */ /* 0x000fe200078e0204 */
[----:B------:R-:W-:Y:S07]  /*aaf0*/  BRA.DIV ~URZ, `(.L_x_1894) ;  /* 0x00013e627f007947 */ /* 0x000fee000b800000 */
[----:B------:R1:W2:Y:S02]  /*ab00*/  SHFL.IDX PT, R4, R17, RZ, 0x181f ;  /* 0x00181fff11047589 */ /* 0x0002a400000e0000 */
.L_x_2024:
[----:B------:R-:W-:Y:S05]  /*ab10*/  BRA.DIV ~URZ, `(.L_x_1895) ;  /* 0x00013ec27f007947 */ /* 0x000fea000b800000 */
[----:B------:R3:W4:Y:S02]  /*ab20*/  SHFL.IDX PT, R0, R20, RZ, 0x181f ;  /* 0x00181fff14007589 */ /* 0x00072400000e0000 */
.L_x_2025:
[----:B------:R-:W-:Y:S01]  /*ab30*/  IMAD R16, R21, c[0x0][0x2c4], RZ ;  /* 0x0000b10015107a24 */ /* 0x000fe200078e02ff */
[----:B------:R-:W-:Y:S04]  /*ab40*/  BSSY B0, `(.L_x_1896) ;  /* 0x0000016000007945 */ /* 0x000fe80003800000 */
[----:B------:R-:W-:-:S13]  /*ab50*/  ISETP.GE.AND P0, PT, R7, R16, PT ;  /* 0x000000100700720c */ /* 0x000fda0003f06270 */
[----:B------:R-:W-:Y:S05]  /*ab60*/  @P0 BRA `(.L_x_1897) ;  /* 0x0000013000000947 */ /* 0x000fea0003800000 */
[----:B------:R-:W5:Y:S04]  /*ab70*/  LDL R3, [R1+0x70] ;  /* 0x0000700001037983 */ /* 0x000f680000100800 */
[----:B---3--:R-:W3:Y:S04]  /*ab80*/  LDL R8, [R1+0x78] ;  /* 0x0000780001087983 */ /* 0x008ee80000100800 */
[----:B----4-:R-:W4:Y:S04]  /*ab90*/  LDL R2, [R1+0x80] ;  /* 0x0000800001027983 */ /* 0x010f280000100800 */
[----:B--2---:R-:W2:Y:S01]  /*aba0*/  LDL R10, [R1+0x7c] ;  /* 0x00007c00010a7983 */ /* 0x004ea20000100800 */
[----:B------:R-:W-:-:S04]  /*abb0*/  LEA R14, P0, R140, R0, 0x1 ;  /* 0x000000008c0e7211 */ /* 0x000fc800078008ff */
[----:B------:R-:W-:-:S05]  /*abc0*/  LEA.HI.X R15, R140, R4, R141, 0x1, P0 ;  /* 0x000000048c0f7211 */ /* 0x000fca00000f0c8d */
[----:B------:R-:W-:Y:S01]  /*abd0*/  @!PT LDS RZ, [RZ] ;  /* 0x00000000fffff984 */ /* 0x000fe20000000800 */
[----:B------:R-:W-:Y:S01]  /*abe0*/  @!PT LDS RZ, [RZ] ;  /* 0x00000000fffff984 */ /* 0x000fe20000000800 */
[----:B------:R-:W-:Y:S01]  /*abf0*/  @!PT LDS RZ, [RZ] ;  /* 0x00000000fffff984 */ /* 0x000fe20000000800 */
[----:B------:R1:W-:Y:S01]  /*ac00*/  LDGSTS.E.BYPASS.LTC128B.128 [R215+0x10080], [R14.64], !P5 ;  /* 0x100800000ed77fae */ /* 0x0003e2000e901d4c */
[----:B-----5:R-:W-:-:S04]  /*ac10*/  LEA R12, P0, R3, R0, 0x1 ;  /* 0x00000000030c7211 */ /* 0x020fc800078008ff */
[----:B---3--:R-:W-:Y:S02]  /*ac20*/  LEA.HI.X R13, R3, R4, R8, 0x1, P0 ;  /* 0x00000004030d7211 */ /* 0x008fe400000f0c08 */
[----:B------:R-:W-:-:S03]  /*ac30*/  LEA R8, P0, R235, R0, 0x1 ;  /* 0x00000000eb087211 */ /* 0x000fc600078008ff */
[----:B------:R1:W-:Y:S01]  /*ac40*/  LDGSTS.E.BYPASS.LTC128B.128 [R215+0x14080], [R12.64], !P3 ;  /* 0x140800000cd77fae */ /* 0x0003e2000d901d4c */
[----:B----4-:R-:W-:Y:S02]  /*ac50*/  LEA.HI.X R9, R235, R4, R2, 0x1, P0 ;  /* 0x00000004eb097211 */ /* 0x010fe400000f0c02 */
[----:B------:R-:W-:-:S03]  /*ac60*/  LEA R2, P0, R236, R0, 0x1 ;  /* 0x00000000ec027211 */ /* 0x000fc600078008ff */
[----:B------:R1:W-:Y:S01]  /*ac70*/  LDGSTS.E.BYPASS.LTC128B.128 [R215+0x18080], [R8.64], !P2 ;  /* 0x1808000008d77fae */ /* 0x0003e2000d101d4c */
[----:B--2---:R-:W-:-:S05]  /*ac80*/  LEA.HI.X R3, R236, R4, R10, 0x1, P0 ;  /* 0x00000004ec037211 */ /* 0x004fca00000f0c0a */
[----:B------:R1:W-:Y:S04]  /*ac90*/  LDGSTS.E.BYPASS.LTC128B.128 [R215+0x1c080], [R2.64], !P4 ;  /* 0x1c08000002d77fae */ /* 0x0003e8000e101d4c */
.L_x_1897:
[----:B------:R-:W-:Y:S05]  /*aca0*/  BSYNC B0 ;  /* 0x0000000000007941 */ /* 0x000fea0003800000 */
.L_x_1896:
[----:B------:R-:W-:Y:S05]  /*acb0*/  BRA.DIV ~URZ, `(.L_x_1898) ;  /* 0x00013da27f007947 */ /* 0x000fea000b800000 */
[----:B--2---:R2:W1:Y:S04]  /*acc0*/  SHFL.IDX PT, R4, R17, 0x1, 0x181f ;  /* 0x00381f0011047f89 */ /* 0x00446800000e0000 */
[----:B----4-:R2:W4:Y:S02]  /*acd0*/  SHFL.IDX PT, R0, R20, 0x1, 0x181f ;  /* 0x00381f0014007f89 */ /* 0x01052400000e0000 */
.L_x_2026:
[----:B-1----:R-:W-:Y:S01]  /*ace0*/  IADD3 R2, R7, 0x20, RZ ;  /* 0x0000002007027810 */ /* 0x002fe20007ffe0ff */
[----:B------:R-:W-:Y:S03]  /*acf0*/  BSSY B0, `(.L_x_1899) ;  /* 0x0000016000007945 */ /* 0x000fe60003800000 */
[----:B------:R-:W-:-:S13]  /*ad00*/  ISETP.GE.AND P0, PT, R2, R16, PT ;  /* 0x000000100200720c */ /* 0x000fda0003f06270 */
[----:B------:R-:W-:Y:S05]  /*ad10*/  @P0 BRA `(.L_x_1900) ;  /* 0x0000013000000947 */ /* 0x000fea0003800000 */
[----:B------:R-:W5:Y:S04]  /*ad20*/  LDL R8, [R1+0x70] ;  /* 0x0000700001087983 */ /* 0x000f680000100800 */
[----:B--2---:R-:W2:Y:S04]  /*ad30*/  LDL R9, [R1+0x78] ;  /* 0x0000780001097983 */ /* 0x004ea80000100800 */
[----:B---3--:R-:W3:Y:S04]  /*ad40*/  LDL R3, [R1+0x80] ;  /* 0x0000800001037983 */ /* 0x008ee80000100800 */
[----:B----4-:R-:W4:Y:S01]  /*ad50*/  LDL R10, [R1+0x7c] ;  /* 0x00007c00010a7983 */ /* 0x010f220000100800 */
[----:B------:R-:W-:-:S04]  /*ad60*/  LEA R14, P0, R140, R0, 0x1 ;  /* 0x000000008c0e7211 */ /* 0x000fc800078008ff */
[----:B------:R-:W-:-:S05]  /*ad70*/  LEA.HI.X R15, R140, R4, R141, 0x1, P0 ;  /* 0x000000048c0f7211 */ /* 0x000fca00000f0c8d */
[----:B------:R-:W-:Y:S01]  /*ad80*/  @!PT LDS RZ, [RZ] ;  /* 0x00000000fffff984 */ /* 0x000fe20000000800 */
[----:B------:R-:W-:Y:S01]  /*ad90*/  @!PT LDS RZ, [RZ] ;  /* 0x00000000fffff984 */ /* 0x000fe20000000800 */
[----:B------:R-:W-:Y:S01]  /*ada0*/  @!PT LDS RZ, [RZ] ;  /* 0x00000000fffff984 */ /* 0x000fe20000000800 */
[----:B------:R1:W-:Y:S01]  /*adb0*/  LDGSTS.E.BYPASS.LTC128B.128 [R223+0x11080], [R14.64], !P5 ;  /* 0x110800000edf7fae */ /* 0x0003e2000e901d4c */
[----:B-----5:R-:W-:-:S04]  /*adc0*/  LEA R12, P0, R8, R0, 0x1 ;  /* 0x00000000080c7211 */ /* 0x020fc800078008ff */
[----:B--2---:R-:W-:Y:S02]  /*add0*/  LEA.HI.X R13, R8, R4, R9, 0x1, P0 ;  /* 0x00000004080d7211 */ /* 0x004fe400000f0c09 */
[----:B------:R-:W-:-:S03]  /*ade0*/  LEA R8, P0, R235, R0, 0x1 ;  /* 0x00000000eb087211 */ /* 0x000fc600078008ff */
[----:B------:R1:W-:Y:S01]  /*adf0*/  LDGSTS.E.BYPASS.LTC128B.128 [R223+0x15080], [R12.64], !P3 ;  /* 0x150800000cdf7fae */ /* 0x0003e2000d901d4c */
[----:B---3--:R-:W-:Y:S02]  /*ae00*/  LEA.HI.X R9, R235, R4, R3, 0x1, P0 ;  /* 0x00000004eb097211 */ /* 0x008fe400000f0c03 */
[----:B------:R-:W-:-:S03]  /*ae10*/  LEA R2, P0, R236, R0, 0x1 ;  /* 0x00000000ec027211 */ /* 0x000fc600078008ff */
[----:B------:R1:W-:Y:S01]  /*ae20*/  LDGSTS.E.BYPASS.LTC128B.128 [R223+0x19080], [R8.64], !P2 ;  /* 0x1908000008df7fae */ /* 0x0003e2000d101d4c */
[----:B----4-:R-:W-:-:S05]  /*ae30*/  LEA.HI.X R3, R236, R4, R10, 0x1, P0 ;  /* 0x00000004ec037211 */ /* 0x010fca00000f0c0a */
[----:B------:R1:W-:Y:S04]  /*ae40*/  LDGSTS.E.BYPASS.LTC128B.128 [R223+0x1d080], [R2.64], !P4 ;  /* 0x1d08000002df7fae */ /* 0x0003e8000e101d4c */
.L_x_1900:
[----:B------:R-:W-:Y:S05]  /*ae50*/  BSYNC B0 ;  /* 0x0000000000007941 */ /* 0x000fea0003800000 */
.L_x_1899:
[----:B------:R-:W-:Y:S05]  /*ae60*/  BRA.DIV ~URZ, `(.L_x_1901) ;  /* 0x00013ce27f007947 */ /* 0x000fea000b800000 */
[----:B------:R1:W2:Y:S02]  /*ae70*/  SHFL.IDX PT, R4, R17, 0x2, 0x181f ;  /* 0x00581f0011047f89 */ /* 0x0002a400000e0000 */
.L_x_2027:
[----:B------:R-:W-:Y:S05]  /*ae80*/  BRA.DIV ~URZ, `(.L_x_1902) ;  /* 0x00013d427f007947 */ /* 0x000fea000b800000 */
[----:B----4-:R4:W1:Y:S02]  /*ae90*/  SHFL.IDX PT, R0, R20, 0x2, 0x181f ;  /* 0x00581f0014007f89 */ /* 0x01086400000e0000 */
.L_x_2028:
[----:B-1----:R-:W-:Y:S01]  /*aea0*/  IADD3 R2, R7, 0x40, RZ ;  /* 0x0000004007027810 */ /* 0x002fe20007ffe0ff */
[----:B------:R-:W-:Y:S03]  /*aeb0*/  BSSY B0, `(.L_x_1903) ;  /* 0x0000016000007945 */ /* 0x000fe60003800000 */
        /* <DEDUP_REMOVED lines=21> */
.L_x_1904:
[----:B------:R-:W-:Y:S05]  /*b010*/  BSYNC B0 ;  /* 0x0000000000007941 */ /* 0x000fea0003800000 */
.L_x_1903:
[----:B------:R-:W-:Y:S05]  /*b020*/  BRA.DIV ~URZ, `(.L_x_1905) ;  /* 0x00013c227f007947 */ /* 0x000fea000b800000 */
[----:B--2---:R2:W1:Y:S04]  /*b030*/  SHFL.IDX PT, R4, R17, 0x3, 0x181f ;  /* 0x00781f0011047f89 */ /* 0x00446800000e0000 */
[----:B------:R2:W3:Y:S02]  /*b040*/  SHFL.IDX PT, R0, R20, 0x3, 0x181f ;  /* 0x00781f0014007f89 */ /* 0x0004e400000e0000 */
.L_x_2029:
[----:B------:R-:W-:Y:S01]  /*b050*/  IADD3 R7, R7, 0x60, RZ ;  /* 0x0000006007077810 */ /* 0x000fe20007ffe0ff */
[----:B-1----:R-:W5:Y:S04]  /*b060*/  LDL R2, [R1+0x70] ;  /* 0x0000700001027983 */ /* 0x002f680000100800 */
[----:B--2---:R-:W2:Y:S01]  /*b070*/  LDL R3, [R1+0x78] ;  /* 0x0000780001037983 */ /* 0x004ea20000100800 */
[----:B------:R-:W-:-:S03]  /*b080*/  ISETP.GE.AND P0, PT, R7, R16, PT ;  /* 0x000000100700720c */ /* 0x000fc60003f06270 */
[----:B----4-:R-:W4:Y:S04]  /*b090*/  LDL R14, [R1+0x80] ;  /* 0x00008000010e7983 */ /* 0x010f280000100800 */
[----:B---3--:R-:W3:Y:S01]  /*b0a0*/  LDL R10, [R1+0x7c] ;  /* 0x00007c00010a7983 */ /* 0x008ee20000100800 */
[----:B------:R-:W-:Y:S01]  /*b0b0*/  IMAD.MOV.U32 R104, RZ, RZ, 0x30 ;  /* 0x00000030ff687424 */ /* 0x000fe200078e00ff */
[----:B------:R-:W-:Y:S01]  /*b0c0*/  SHF.R.S32.HI R130, RZ, 0x1f, R121 ;  /* 0x0000001fff827819 */ /* 0x000fe20000011479 */
[----:B------:R-:W-:Y:S01]  /*b0d0*/  ULDC.64 UR4, c[0x0][0x40] ;  /* 0x0000100000047ab9 */ /* 0x000fe20000000a00 */
[----:B------:R-:W3:Y:S02]  /*b0e0*/  LDL R7, [R1+0x64] ;  /* 0x0000640001077983 */ /* 0x000ee40000100800 */
[----:B------:R-:W-:Y:S01]  /*b0f0*/  @!P0 LEA R12, P1, R140, R0, 0x1 ;  /* 0x000000008c0c8211 */ /* 0x000fe200078208ff */
[----:B------:R-:W-:-:S03]  /*b100*/  IMAD R104, R222, -0x30, R104 ;  /* 0xffffffd0de687824 */ /* 0x000fc600078e0268 */
[----:B------:R-:W-:Y:S01]  /*b110*/  @!P0 LEA.HI.X R13, R140, R4, R141, 0x1, P1 ;  /* 0x000000048c0d8211 */ /* 0x000fe200008f0c8d */
[----:B------:R-:W-:-:S04]  /*b120*/  UIADD3 UR4, UP0, UR4, 0x160, URZ ;  /* 0x0000016004047890 */ /* 0x000fc8000ff1e03f */
[----:B------:R-:W-:Y:S01]  /*b130*/  @!PT LDS RZ, [RZ] ;  /* 0x00000000fffff984 */ /* 0x000fe20000000800 */
[----:B------:R-:W-:Y:S01]  /*b140*/  @!PT LDS RZ, [RZ] ;  /* 0x00000000fffff984 */ /* 0x000fe20000000800 */
[----:B------:R-:W-:Y:S01]  /*b150*/  @!PT LDS RZ, [RZ] ;  /* 0x00000000fffff984 */ /* 0x000fe20000000800 */
[----:B------:R1:W-:Y:S01]  /*b160*/  @!P0 LDGSTS.E.BYPASS.LTC128B.128 [R223+0x13080], [R12.64], !P5 ;  /* 0x130800000cdf8fae */ /* 0x0003e2000e901d4c */
[----:B------:R-:W-:-:S06]  /*b170*/  UIADD3.X UR5, URZ, UR5, URZ, UP0, !UPT ;  /* 0x000000053f057290 */ /* 0x000fcc00087fe43f */
[----:B------:R-:W-:Y:S01]  /*b180*/  IMAD.U32 R15, RZ, RZ, UR5 ;  /* 0x00000005ff0f7e24 */ /* 0x000fe2000f8e00ff */
[C---:B------:R-:W-:Y:S02]  /*b190*/  LOP3.LUT P5, RZ, R214.reuse, 0x200, RZ, 0xc0, !PT ;  /* 0x00000200d6ff7812 */ /* 0x040fe400078ac0ff */
[----:B------:R-:W-:Y:S01]  /*b1a0*/  LOP3.LUT P6, RZ, R214, 0x100, RZ, 0xc0, !PT ;  /* 0x00000100d6ff7812 */ /* 0x000fe200078cc0ff */
[----:B------:R1:W-:Y:S04]  /*b1b0*/  STL.64 [R1+0x28], R18 ;  /* 0x0000281201007387 */ /* 0x0003e80000100a00 */
[----:B------:R1:W-:Y:S04]  /*b1c0*/  STL.64 [R1+0x30], R174 ;  /* 0x000030ae01007387 */ /* 0x0003e80000100a00 */
[----:B------:R1:W-:Y:S04]  /*b1d0*/  STL.64 [R1+0x38], R24 ;  /* 0x0000381801007387 */ /* 0x0003e80000100a00 */
[----:B------:R1:W-:Y:S01]  /*b1e0*/  STL.64 [R1+0x40], R22 ;  /* 0x0000401601007387 */ /* 0x0003e20000100a00 */
[----:B------:R-:W-:-:S02]  /*b1f0*/  IADD3 R202, R145, 0x20, RZ ;  /* 0x0000002091ca7810 */ /* 0x000fc40007ffe0ff */
[----:B------:R-:W-:Y:S02]  /*b200*/  MOV R131, 0xb670 ;  /* 0x0000b67000837802 */ /* 0x000fe40000000f00 */
[----:B-----5:R-:W-:-:S04]  /*b210*/  @!P0 LEA R8, P1, R2, R0, 0x1 ;  /* 0x0000000002088211 */ /* 0x020fc800078208ff */
[----:B--2---:R-:W-:Y:S02]  /*b220*/  @!P0 LEA.HI.X R9, R2, R4, R3, 0x1, P1 ;  /* 0x0000000402098211 */ /* 0x004fe400008f0c03 */
[----:B------:R-:W-:-:S03]  /*b230*/  @!P0 LEA R2, P1, R235, R0, 0x1 ;  /* 0x00000000eb028211 */ /* 0x000fc600078208ff */
[----:B------:R2:W-:Y:S01]  /*b240*/  @!P0 LDGSTS.E.BYPASS.LTC128B.128 [R223+0x17080], [R8.64], !P3 ;  /* 0x1708000008df8fae */ /* 0x0005e2000d901d4c */
[----:B----4-:R-:W-:Y:S01]  /*b250*/  @!P0 LEA.HI.X R3, R235, R4, R14, 0x1, P1 ;  /* 0x00000004eb038211 */ /* 0x010fe200008f0c0e */
[----:B---3--:R-:W-:Y:S01]  /*b260*/  IMAD.IADD R7, R104, 0x1, R7 ;  /* 0x0000000168077824 */ /* 0x008fe200078e0207 */
[----:B-1----:R-:W-:-:S03]  /*b270*/  @!P0 LEA R12, P1, R236, R0, 0x1 ;  /* 0x00000000ec0c8211 */ /* 0x002fc600078208ff */
[----:B------:R1:W-:Y:S01]  /*b280*/  @!P0 LDGSTS.E.BYPASS.LTC128B.128 [R223+0x1b080], [R2.64], !P2 ;  /* 0x1b08000002df8fae */ /* 0x0003e2000d101d4c */
[----:B------:R-:W-:Y:S02]  /*b290*/  IMNMX R7, R7, 0x30, PT ;  /* 0x0000003007077817 */ /* 0x000fe40003800200 */
[----:B------:R-:W-:-:S03]  /*b2a0*/  @!P0 LEA.HI.X R13, R236, R4, R10, 0x1, P1 ;  /* 0x00000004ec0d8211 */ /* 0x000fc600008f0c0a */
[----:B------:R-:W-:Y:S01]  /*b2b0*/  IMAD.IADD R7, R7, 0x1, -R232 ;  /* 0x0000000107077824 */ /* 0x000fe200078e0ae8 */
[----:B------:R-:W3:Y:S04]  /*b2c0*/  S2R R10, SR_TID.X ;  /* 0x00000000000a7919 */ /* 0x000ee80000002100 */
[----:B------:R-:W-:Y:S01]  /*b2d0*/  ISETP.GE.AND P1, PT, R7, 0x1, PT ;  /* 0x000000010700780c */ /* 0x000fe20003f26270 */
[----:B------:R4:W-:Y:S01]  /*b2e0*/  @!P0 LDGSTS.E.BYPASS.LTC128B.128 [R223+0x1f080], [R12.64], !P4 ;  /* 0x1f0800000cdf8fae */ /* 0x0009e2000e101d4c */
[----:B--2---:R-:W-:-:S03]  /*b2f0*/  IMAD.WIDE.U32 R8, R121, c[0x0][0x1e0], RZ ;  /* 0x0000780079087a25 */ /* 0x004fc600078e00ff */
[----:B------:R-:W0:Y:S01]  /*b300*/  LDGDEPBAR ;  /* 0x00000000000079af */ /* 0x000e220000000000 */
[----:B-1----:R-:W-:-:S04]  /*b310*/  IMAD R2, R130, c[0x0][0x1e0], RZ ;  /* 0x0000780082027a24 */ /* 0x002fc800078e02ff */
[----:B------:R-:W-:Y:S01]  /*b320*/  IMAD R0, R121, c[0x0][0x1e4], R2 ;  /* 0x0000790079007a24 */ /* 0x000fe200078e0202 */
[----:B------:R-:W-:Y:S01]  /*b330*/  ISETP.GE.AND P0, PT, R7, 0x21, PT ;  /* 0x000000210700780c */ /* 0x000fe20003f06270 */
[----:B------:R-:W-:Y:S02]  /*b340*/  IMAD.MOV.U32 R2, RZ, RZ, R224 ;  /* 0x000000ffff027224 */ /* 0x000fe400078e00e0 */
[----:B------:R-:W-:Y:S02]  /*b350*/  IMAD.MOV.U32 R3, RZ, RZ, R228 ;  /* 0x000000ffff037224 */ /* 0x000fe400078e00e4 */
[----:B------:R-:W-:Y:S02]  /*b360*/  IMAD.IADD R0, R9, 0x1, R0 ;  /* 0x0000000109007824 */ /* 0x000fe400078e0200 */
[----:B------:R-:W-:Y:S01]  /*b370*/  IMAD.U32 R14, RZ, RZ, UR4 ;  /* 0x00000004ff0e7e24 */ /* 0x000fe2000f8e00ff */
[----:B------:R-:W-:Y:S01]  /*b380*/  WARPSYNC 0xffffffff ;  /* 0xffffffff00007948 */ /* 0x000fe20003800000 */
[----:B------:R-:W-:-:S04]  /*b390*/  IMAD.WIDE.U32 R2, R8, 0x30, R2 ;  /* 0x0000003008027825 */ /* 0x000fc800078e0002 */
[----:B------:R-:W-:Y:S02]  /*b3a0*/  IMAD R0, R0, 0x30, RZ ;  /* 0x0000003000007824 */ /* 0x000fe400078e02ff */
[----:B------:R-:W-:Y:S01]  /*b3b0*/  IMAD.MOV.U32 R4, RZ, RZ, 0x20 ;  /* 0x00000020ff047424 */ /* 0x000fe200078e00ff */
[----:B------:R-:W-:Y:S01]  /*b3c0*/  @P1 LEA R8, P2, R2, c[0x0][0x1c8], 0x1 ;  /* 0x0000720002081a11 */ /* 0x000fe200078408ff */
[----:B------:R-:W-:Y:S02]  /*b3d0*/  IMAD.IADD R0, R3, 0x1, R0 ;  /* 0x0000000103007824 */ /* 0x000fe400078e0200 */
[----:B------:R-:W-:Y:S01]  /*b3e0*/  IMAD.WIDE.U32 R16, R4, c[0x0][0x1e0], RZ ;  /* 0x0000780004107a25 */ /* 0x000fe200078e00ff */
[----:B------:R-:W-:Y:S02]  /*b3f0*/  LOP3.LUT P4, RZ, R214, 0x800, RZ, 0xc0, !PT ;  /* 0x00000800d6ff7812 */ /* 0x000fe4000788c0ff */
[----:B------:R-:W-:Y:S01]  /*b400*/  @P1 LEA.HI.X R9, R2, c[0x0][0x1cc], R0, 0x1, P2 ;  /* 0x0000730002091a11 */ /* 0x000fe200010f0c00 */
[----:B------:R-:W-:Y:S01]  /*b410*/  BAR.SYNC.DEFER_BLOCKING 0x0 ;  /* 0x0000000000007b1d */ /* 0x000fe20000010000 */
[----:B------:R-:W-:-:S02]  /*b420*/  LOP3.LUT P3, RZ, R214, 0x400, RZ, 0xc0, !PT ;  /* 0x00000400d6ff7812 */ /* 0x000fc4000786c0ff */
[----:B------:R-:W-:Y:S01]  /*b430*/  @P0 IADD3 R3, P2, R2, R16, RZ ;  /* 0x0000001002030210 */ /* 0x000fe20007f5e0ff */
[----:B------:R-:W-:Y:S01]  /*b440*/  IMAD R2, R4, c[0x0][0x1e4], RZ ;  /* 0x0000790004027a24 */ /* 0x000fe200078e02ff */
[----:B---3--:R-:W-:-:S04]  /*b450*/  SHF.R.S32.HI R18, RZ, 0x1f, R10 ;  /* 0x0000001fff127819 */ /* 0x008fc8000001140a */
[----:B------:R-:W-:Y:S02]  /*b460*/  @P0 IADD3.X R0, R0, R17, R2, P2, !PT ;  /* 0x0000001100000210 */ /* 0x000fe400017fe402 */
[C---:B------:R-:W-:Y:S02]  /*b470*/  @P0 LEA R2, P2, R3.reuse, c[0x0][0x1c8], 0x1 ;  /* 0x0000720003020a11 */ /* 0x040fe400078408ff */
[----:B------:R-:W-:Y:S02]  /*b480*/  LEA.HI R18, R18, R10, RZ, 0x3 ;  /* 0x0000000a12127211 */ /* 0x000fe400078f18ff */
[----:B------:R-:W-:Y:S02]  /*b490*/  @P0 LEA.HI.X R3, R3, c[0x0][0x1cc], R0, 0x1, P2 ;  /* 0x0000730003030a11 */ /* 0x000fe400010f0c00 */
[----:B------:R-:W-:Y:S01]  /*b4a0*/  LOP3.LUT R18, R18, 0xfffffff8, RZ, 0xc0, !PT ;  /* 0xfffffff812127812 */ /* 0x000fe200078ec0ff */
[----:B----4-:R-:W-:Y:S02]  /*b4b0*/  IMAD.U32 R12, RZ, RZ, UR9 ;  /* 0x00000009ff0c7e24 */ /* 0x010fe4000f8e00ff */
[----:B------:R-:W-:Y:S01]  /*b4c0*/  IMAD.U32 R13, RZ, RZ, UR8 ;  /* 0x00000008ff0d7e24 */ /* 0x000fe2000f8e00ff */
[----:B------:R-:W-:Y:S01]  /*b4d0*/  @!PT LDS RZ, [RZ] ;  /* 0x00000000fffff984 */ /* 0x000fe20000000800 */
[----:B------:R-:W-:Y:S01]  /*b4e0*/  @!PT LDS RZ, [RZ] ;  /* 0x00000000fffff984 */ /* 0x000fe20000000800 */
[----:B------:R-:W-:Y:S01]  /*b4f0*/  @!PT LDS RZ, [RZ] ;  /* 0x00000000fffff984 */ /* 0x000fe20000000800 */
[----:B------:R1:W-:Y:S04]  /*b500*/  @P1 LDGSTS.E.BYPASS.LTC128B.128 [R215+0xa080], [R8.64], !P4 ;  /* 0x0a08000008d71fae */ /* 0x0003e8000e101d4c */
[----:B------:R1:W-:Y:S04]  /*b510*/  @P1 LDGSTS.E.BYPASS.LTC128B.128 [R215+0xb880], [R8.64+0x80], !P3 ;  /* 0x0b88008008d71fae */ /* 0x0003e8000d901d4c */
[----:B------:R1:W-:Y:S01]  /*b520*/  @P1 LDGSTS.E.BYPASS.LTC128B.128 [R215+0xd080], [R8.64+0x100], !P5 ;  /* 0x0d08010008d71fae */ /* 0x0003e2000e901d4c */
[----:B------:R-:W-:-:S03]  /*b530*/  IMAD.IADD R18, R10, 0x1, -R18 ;  /* 0x000000010a127824 */ /* 0x000fc600078e0a12 */
[----:B------:R1:W-:Y:S04]  /*b540*/  @P1 LDGSTS.E.BYPASS.LTC128B.128 [R215+0xe880], [R8.64+0x180], !P6 ;  /* 0x0e88018008d71fae */ /* 0x0003e8000f101d4c */
[----:B------:R1:W-:Y:S04]  /*b550*/  @P0 LDGSTS.E.BYPASS.LTC128B.128 [R223+0xb080], [R2.64], !P4 ;  /* 0x0b08000002df0fae */ /* 0x0003e8000e101d4c */
[----:B------:R1:W-:Y:S04]  /*b560*/  @P0 LDGSTS.E.BYPASS.LTC128B.128 [R223+0xc880], [R2.64+0x80], !P3 ;  /* 0x0c88008002df0fae */ /* 0x0003e8000d901d4c */
[----:B------:R1:W-:Y:S04]  /*b570*/  @P0 LDGSTS.E.BYPASS.LTC128B.128 [R223+0xe080], [R2.64+0x100], !P5 ;  /* 0x0e08010002df0fae */ /* 0x0003e8000e901d4c */
[----:B------:R1:W-:Y:S01]  /*b580*/  @P0 LDGSTS.E.BYPASS.LTC128B.128 [R223+0xf880], [R2.64+0x180], !P6 ;  /* 0x0f88018002df0fae */ /* 0x0003e2000f101d4c */
[----:B------:R-:W-:-:S03]  /*b590*/  LOP3.LUT P0, RZ, R18, 0x2, RZ, 0xc0, !PT ;  /* 0x0000000212ff7812 */ /* 0x000fc6000780c0ff */
[----:B------:R1:W-:Y:S04]  /*b5a0*/  STL.64 [R1+0x20], R12 ;  /* 0x0000200c01007387 */ /* 0x0003e80000100a00 */
[----:B------:R1:W-:Y:S04]  /*b5b0*/  STL.64 [R1+0x18], R14 ;  /* 0x0000180e01007387 */ /* 0x0003e80000100a00 */
[----:B------:R-:W0:Y:S01]  /*b5c0*/  LDGDEPBAR ;  /* 0x00000000000079af */ /* 0x000e220000000000 */
[----:B------:R-:W-:Y:S01]  /*b5d0*/  ISETP.GT.AND P1, PT, R10, 0x7f, PT ;  /* 0x0000007f0a00780c */ /* 0x000fe20003f24270 */
[----:B------:R-:W-:Y:S01]  /*b5e0*/  IMAD.U32 R0, RZ, RZ, UR9 ;  /* 0x00000009ff007e24 */ /* 0x000fe2000f8e00ff */
[----:B------:R-:W-:-:S02]  /*b5f0*/  @P0 IADD3 R202, R145, -0x20, RZ ;  /* 0xffffffe091ca0810 */ /* 0x000fc40007ffe0ff */
[----:B------:R-:W-:Y:S01]  /*b600*/  LOP3.LUT R214, R214, 0xffffff7f, RZ, 0xc0, !PT ;  /* 0xffffff7fd6d67812 */ /* 0x000fe200078ec0ff */
[----:B------:R-:W-:Y:S01]  /*b610*/  BSSY B2, `(.L_x_1906) ;  /* 0x0000006000027945 */ /* 0x000fe20003800000 */
[----:B------:R-:W-:Y:S02]  /*b620*/  IADD3 R81, R0, 0x18, RZ ;  /* 0x0000001800517810 */ /* 0x000fe40007ffe0ff */
[C---:B------:R-:W-:Y:S02]  /*b630*/  IADD3 R213, R202.reuse, 0x1000, RZ ;  /* 0x00001000cad57810 */ /* 0x040fe40007ffe0ff */
[----:B------:R-:W-:-:S03]  /*b640*/  IADD3 R212, R202, 0x800, RZ ;  /* 0x00000800cad47810 */ /* 0x000fc60007ffe0ff */
[----:B------:R-:W-:Y:S02]  /*b650*/  @P1 LOP3.LUT R214, R214, 0x80, RZ, 0xfc, !PT ;  /* 0x00000080d6d61812 */ /* 0x000fe400078efcff */
[----:B-1----:R-:W-:Y:S05]  /*b660*/  CALL.REL.NOINC `($_ZN7cutlass13device_kernelIN5flash19enable_sm80_to_sm89INS1_16FlashAttnFwdSm80INS1_25CollectiveMainloopFwdSm80ILi8ELi1ELb0EN4cute5tupleIJNS5_1CILi128EEENS7_ILi48EEENS7_ILi256EEEEEELi256ENS_10bfloat16_tEfNS_4arch4Sm80ELb0ELb1ELb0ELb1ELb0ELb1ELb1ELb1EEENS1_21CollectiveEpilogueFwdINS6_IJS8_SA_S9_EEENS6_IJNS7_ILi1EEESI_SI_EEESC_SE_Li256ELb1ELb1ELb1ELb0EEENS1_36VarlenDynamicPersistentTileSchedulerILi128ELi48ELi256ELi256ELb1ELb1ELb0ELb1ELb0ELb1EEEEEEEEEvNT_6ParamsE$_ZZN5flash25CollectiveMainloopFwdSm80ILi8ELi1ELb0EN4cute5tupleIJNS1_1CILi128EEENS3_ILi48EEENS3_ILi256EEEEEELi256EN7cutlass10bfloat16_tEfNS8_4arch4Sm80ELb0ELb1ELb0ELb1ELb0ELb1ELb1ELb1EE3mmaINS_16FlashAttnFwdSm80ISC_NS_21CollectiveEpilogueFwdINS2_IJS4_S6_S5_EEENS2_IJNS3_ILi1EEESH_SH_EEES9_SB_Li256ELb1ELb1ELb1ELb0EEENS_36VarlenDynamicPersistentTileSchedulerILi128ELi48ELi256ELi256ELb1ELb1ELb0ELb1ELb0ELb1EEEE13SharedStorageENS1_6TensorINS1_11ArrayEngineIfLm128EEENS1_6LayoutINS2_IJNS2_IJNS3_ILi2EEESS_EEESH_NS3_ILi32EEEEEENS2_IJNS2_IJSH_SS_EEENS3_ILi0EEENS3_ILi4EEEEEEEEEENS_7SoftmaxILi2ELi0EEEEEbRKNSC_6ParamsERT0_RT1_iRKNS_16SeqlenInfoQKNewKILb1ELb1EEENS2_IJiiiiEEERT_ENKUlvE_clEv) ;  /* 0x000148b000007944 */ /* 0x002fea0003c00000 */
[----:B------:R-:W-:Y:S05]  /*b670*/  BSYNC B2 ;  /* 0x0000000000027941 */ /* 0x000fea0003800000 */
.L_x_1906:
[----:B------:R-:W2:Y:S01]  /*b680*/  LDL R4, [R1+0x64] ;  /* 0x0000640001047983 */ /* 0x000ea20000100800 */
[----:B------:R-:W-:Y:S01]  /*b690*/  IMAD R0, R130, c[0x0][0x208], RZ ;  /* 0x0000820082007a24 */ /* 0x000fe200078e02ff */
[----:B------:R-:W-:-:S04]  /*b6a0*/  DEPBAR.LE SB0, 0x0 ;  /* 0x000080000000791a */ /* 0x000fc80000000000 */
[----:B-1----:R-:W1:Y:S01]  /*b6b0*/  S2R R20, SR_TID.X ;  /* 0x0000000000147919 */ /* 0x002e620000002100 */
[C---:B------:R-:W-:Y:S01]  /*b6c0*/  IMAD.WIDE.U32 R8, R121.reuse, c[0x0][0x208], RZ ;  /* 0x0000820079087a25 */ /* 0x040fe200078e00ff */
[----:B------:R-:W-:Y:S01]  /*b6d0*/  WARPSYNC 0xffffffff ;  /* 0xffffffff00007948 */ /* 0x000fe20003800000 */
[C---:B------:R-:W-:Y:S01]  /*b6e0*/  LOP3.LUT P4, RZ, R128.reuse, 0x1, RZ, 0xc0, !PT ;  /* 0x0000000180ff7812 */ /* 0x040fe2000788c0ff */
[----:B------:R-:W-:Y:S01]  /*b6f0*/  BAR.SYNC.DEFER_BLOCKING 0x0 ;  /* 0x0000000000007b1d */ /* 0x000fe20000010000 */
[----:B------:R-:W-:Y:S01]  /*b700*/  IMAD R0, R121, c[0x0][0x20c], R0 ;  /* 0x0000830079007a24 */ /* 0x000fe200078e0200 */
[C---:B------:R-:W-:Y:S01]  /*b710*/  LOP3.LUT P2, RZ, R128.reuse, 0x2, RZ, 0xc0, !PT ;  /* 0x0000000280ff7812 */ /* 0x040fe2000784c0ff */
[----:B------:R-:W-:Y:S01]  /*b720*/  IMAD.MOV.U32 R2, RZ, RZ, R226 ;  /* 0x000000ffff027224 */ /* 0x000fe200078e00e2 */
[----:B------:R-:W-:Y:S01]  /*b730*/  LOP3.LUT P1, RZ, R128, 0x4, RZ, 0xc0, !PT ;  /* 0x0000000480ff7812 */ /* 0x000fe2000782c0ff */
[----:B------:R-:W-:Y:S01]  /*b740*/  IMAD.IADD R0, R9, 0x1, R0 ;  /* 0x0000000109007824 */ /* 0x000fe200078e0200 */
[----:B------:R3:W5:Y:S01]  /*b750*/  LDL R233, [R1+0x10] ;  /* 0x0000100001e97983 */ /* 0x0007620000100800 */
[----:B------:R-:W-:-:S02]  /*b760*/  IMAD.MOV.U32 R3, RZ, RZ, R229 ;  /* 0x000000ffff037224 */ /* 0x000fc400078e00e5 */
[----:B------:R-:W-:Y:S02]  /*b770*/  IMAD R0, R0, 0x30, RZ ;  /* 0x0000003000007824 */ /* 0x000fe400078e02ff */
[----:B------:R-:W-:-:S04]  /*b780*/  IMAD.WIDE.U32 R8, R8, 0x30, R2 ;  /* 0x0000003008087825 */ /* 0x000fc800078e0002 */
[----:B------:R-:W-:Y:S01]  /*b790*/  IMAD.IADD R0, R9, 0x1, R0 ;  /* 0x0000000109007824 */ /* 0x000fe200078e0200 */
[----:B------:R-:W-:Y:S02]  /*b7a0*/  LEA R2, P0, R8, c[0x0][0x1f8], 0x1 ;  /* 0x00007e0008027a11 */ /* 0x000fe400078008ff */
[----:B-1----:R-:W-:Y:S02]  /*b7b0*/  ISETP.GT.AND P5, PT, R20, 0x7f, PT ;  /* 0x0000007f1400780c */ /* 0x002fe40003fa4270 */
[----:B------:R-:W-:Y:S02]  /*b7c0*/  LEA.HI.X R3, R8, c[0x0][0x1fc], R0, 0x1, P0 ;  /* 0x00007f0008037a11 */ /* 0x000fe400000f0c00 */
[----:B------:R-:W-:Y:S01]  /*b7d0*/  SHF.R.S32.HI R10, RZ, 0x1f, R20 ;  /* 0x0000001fff0a7819 */ /* 0x000fe20000011414 */
[----:B------:R-:W-:Y:S03]  /*b7e0*/  LDSM.16.M88.4 R12, [R198] ;  /* 0x00000000c60c783b */ /* 0x000fe60000000200 */
[----:B------:R-:W-:Y:S01]  /*b7f0*/  LEA.HI R10, R10, R20, RZ, 0x3 ;  /* 0x000000140a0a7211 */ /* 0x000fe200078f18ff */
[----:B------:R-:W1:Y:S03]  /*b800*/  LDSM.16.M88.4 R24, [R145] ;  /* 0x000000009118783b */ /* 0x000e660000000200 */
[----:B------:R-:W-:Y:S01]  /*b810*/  LOP3.LUT R10, R10, 0xfffffff8, RZ, 0xc0, !PT ;  /* 0xfffffff80a0a7812 */ /* 0x000fe200078ec0ff */
[----:B------:R-:W-:Y:S01]  /*b820*/  @!P5 IMAD.MOV.U32 R0, RZ, RZ, c[0x0][0x208] ;  /* 0x00008200ff00d624 */ /* 0x000fe200078e00ff */
[----:B------:R-:W4:Y:S01]  /*b830*/  LDSM.16.M88.4 R32, [R145+0x800] ;  /* 0x000800009120783b */ /* 0x000f220000000200 */
[----:B------:R-:W-:-:S02]  /*b840*/  @!P5 IMAD.MOV.U32 R7, RZ, RZ, c[0x0][0x20c] ;  /* 0x00008300ff07d624 */ /* 0x000fc400078e00ff */
[----:B------:R-:W-:Y:S01]  /*b850*/  IMAD.IADD R10, R20, 0x1, -R10 ;  /* 0x00000001140a7824 */ /* 0x000fe200078e0a0a */
[----:B------:R-:W3:Y:S04]  /*b860*/  LDSM.16.M88.4 R40, [R145+0x1000] ;  /* 0x001000009128783b */ /* 0x000ee80000000200 */
[----:B----4-:R-:W-:Y:S04]  /*b870*/  LDSM.16.M88.4 R16, [R199] ;  /* 0x00000000c710783b */ /* 0x010fe80000000200 */
[----:B------:R-:W4:Y:S04]  /*b880*/  LDSM.16.M88.4 R48, [R202] ;  /* 0x00000000ca30783b */ /* 0x000f280000000200 */
[----:B------:R-:W3:Y:S04]  /*b890*/  LDSM.16.M88.4 R60, [R202+0x800] ;  /* 0x00080000ca3c783b */ /* 0x000ee80000000200 */
[----:B------:R-:W3:Y:S01]  /*b8a0*/  LDSM.16.M88.4 R72, [R202+0x1000] ;  /* 0x00100000ca48783b */ /* 0x000ee20000000200 */
[C---:B-1----:R-:W-:Y:S08]  /*b8b0*/  HMMA.16816.F32.BF16 R28, R12.reuse, R24, RZ ;  /* 0x000000180c1c723c */ /* 0x042ff000000418ff */
[C---:B------:R-:W-:Y:S08]  /*b8c0*/  HMMA.16816.F32.BF16 R24, R12.reuse, R26, RZ ;  /* 0x0000001a0c18723c */ /* 0x040ff000000418ff */
[C---:B------:R-:W-:Y:S08]  /*b8d0*/  HMMA.16816.F32.BF16 R52, R12.reuse, R34, RZ ;  /* 0x000000220c34723c */ /* 0x040ff000000418ff */
[C---:B-----5:R-:W-:Y:S08]  /*b8e0*/  HMMA.16816.F32.BF16 R36, R12.reuse, R32, RZ ;  /* 0x000000200c24723c */ /* 0x060ff000000418ff */
[C---:B---3--:R-:W-:Y:S08]  /*b8f0*/  HMMA.16816.F32.BF16 R56, R12.reuse, R40, RZ ;  /* 0x000000280c38723c */ /* 0x048ff000000418ff */
[----:B------:R-:W-:Y:S08]  /*b900*/  HMMA.16816.F32.BF16 R44, R12, R42, RZ ;  /* 0x0000002a0c2c723c */ /* 0x000ff000000418ff */
[C---:B----4-:R-:W-:Y:S08]  /*b910*/  HMMA.16816.F32.BF16 R40, R16.reuse, R48, R28 ;  /* 0x000000301028723c */ /* 0x050ff0000004181c */
[C---:B------:R-:W-:Y:S08]  /*b920*/  HMMA.16816.F32.BF16 R32, R16.reuse, R50, R24 ;  /* 0x000000321020723c */ /* 0x040ff00000041818 */
[C---:B------:R-:W-:Y:S08]  /*b930*/  HMMA.16816.F32.BF16 R24, R16.reuse, R62, R52 ;  /* 0x0000003e1018723c */ /* 0x040ff00000041834 */
[C---:B------:R-:W-:Y:S08]  /*b940*/  HMMA.16816.F32.BF16 R28, R16.reuse, R60, R36 ;  /* 0x0000003c101c723c */ /* 0x040ff00000041824 */
[C---:B------:R-:W-:Y:S08]  /*b950*/  HMMA.16816.F32.BF16 R52, R16.reuse, R72, R56 ;  /* 0x000000481034723c */ /* 0x040ff00000041838 */
[----:B------:R-:W-:Y:S01]  /*b960*/  HMMA.16816.F32.BF16 R48, R16, R74, R44 ;  /* 0x0000004a1030723c */ /* 0x000fe2000004182c */
[----:B--2---:R-:W-:-:S04]  /*b970*/  IADD3 R4, R4, R104, -R232 ;  /* 0x0000006804047210 */ /* 0x004fc80007ffe8e8 */
[----:B------:R-:W-:Y:S11]  /*b980*/  ISETP.LT.OR P0, PT, R4, 0x1, !P4 ;  /* 0x000000010400780c */ /* 0x000ff60006701670 */
[----:B------:R-:W-:Y:S02]  /*b990*/  @!UPT UIADD3 URZ, URZ, URZ, URZ ;  /* 0x0000003f3f3ff290 */ /* 0x000fe4000fffe03f */
[----:B------:R-:W-:Y:S01]  /*b9a0*/  @!PT LDS RZ, [RZ] ;  /* 0x00000000fffff984 */ /* 0x000fe20000000800 */
[----:B------:R-:W-:Y:S01]  /*b9b0*/  @!PT LDS RZ, [RZ] ;  /* 0x00000000fffff984 */ /* 0x000fe20000000800 */
[----:B------:R-:W-:Y:S01]  /*b9c0*/  @!PT LDS RZ, [RZ] ;  /* 0x00000000fffff984 */ /* 0x000fe20000000800 */
[----:B------:R1:W-:Y:S01]  /*b9d0*/  LDGSTS.E.BYPASS.LTC128B.128 [R215+0x4080], [R2.64], !P0 ;  /* 0x0408000002d77fae */ /* 0x0003e2000c101d4c */
[----:B------:R-:W-:-:S04]  /*b9e0*/  @!P5 LEA R8, P0, R0, R2, 0x6 ;  /* 0x000000020008d211 */ /* 0x000fc800078030ff */
[----:B------:R-:W-:Y:S01]  /*b9f0*/  @!P5 LEA.HI.X R9, R0, R3, R7, 0x6, P0 ;  /* 0x000000030009d211 */ /* 0x000fe200000f3407 */
[----:B------:R-:W-:Y:S01]  /*ba00*/  IMAD.MOV.U32 R0, RZ, RZ, 0x40 ;  /* 0x00000040ff007424 */ /* 0x000fe200078e00ff */
[----:B------:R-:W-:-:S04]  /*ba10*/  LOP3.LUT P0, RZ, R10, 0x4, RZ, 0xc0, !PT ;  /* 0x000000040aff7812 */ /* 0x000fc8000780c0ff */
[----:B------:R-:W-:Y:S02]  /*ba20*/  SEL R0, R0, 0xffffffc0, !P0 ;  /* 0xffffffc000007807 */ /* 0x000fe40004000000 */
[C---:B------:R-:W-:Y:S02]  /*ba30*/  ISETP.LT.OR P0, PT, R4.reuse, 0x1, !P2 ;  /* 0x000000010400780c */ /* 0x040fe40005701670 */
[----:B------:R-:W-:Y:S01]  /*ba40*/  @!P5 ISETP.LT.OR P2, PT, R4, 0x21, !P2 ;  /* 0x000000210400d80c */ /* 0x000fe20005741670 */
[----:B------:R-:W-:-:S10]  /*ba50*/  IMAD.IADD R10, R145, 0x1, R0 ;  /* 0x00000001910a7824 */ /* 0x000fd400078e0200 */
[----:B------:R1:W-:Y:S01]  /*ba60*/  LDGSTS.E.BYPASS.LTC128B.128 [R215+0x5880], [R2.64+0x80], !P0 ;  /* 0x0588008002d77fae */ /* 0x0003e2000c101d4c */
[C---:B------:R-:W-:Y:S02]  /*ba70*/  ISETP.LT.OR P0, PT, R4.reuse, 0x1, !P1 ;  /* 0x000000010400780c */ /* 0x040fe40004f01670 */
[----:B------:R-:W-:-:S11]  /*ba80*/  @!P5 ISETP.LT.OR P1, PT, R4, 0x21, !P1 ;  /* 0x000000210400d80c */ /* 0x000fd60004f21670 */
[----:B------:R1:W-:Y:S01]  /*ba90*/  LDGSTS.E.BYPASS.LTC128B.128 [R215+0x7080], [R2.64+0x100], !P0 ;  /* 0x0708010002d77fae */ /* 0x0003e2000c101d4c */
[----:B------:R-:W-:-:S04]  /*baa0*/  LOP3.LUT P0, RZ, R128, 0x8, RZ, 0xc0, !PT ;  /* 0x0000000880ff7812 */ /* 0x000fc8000780c0ff */
[C---:B------:R-:W-:Y:S02]  /*bab0*/  ISETP.LT.OR P3, PT, R4.reuse, 0x1, !P0 ;  /* 0x000000010400780c */ /* 0x040fe40004761670 */
[----:B------:R-:W-:-:S11]  /*bac0*/  @!P5 ISETP.LT.OR P0, PT, R4, 0x21, !P0 ;  /* 0x000000210400d80c */ /* 0x000fd60004701670 */
[----:B------:R1:W-:Y:S01]  /*bad0*/  LDGSTS.E.BYPASS.LTC128B.128 [R215+0x8880], [R2.64+0x180], !P3 ;  /* 0x0888018002d77fae */ /* 0x0003e2000d901d4c */
[----:B------:R-:W-:Y:S11]  /*bae0*/  @!P5 ISETP.LT.OR P3, PT, R4, 0x21, !P4 ;  /* 0x000000210400d80c */ /* 0x000ff60006761670 */
[----:B------:R-:W-:Y:S02]  /*baf0*/  @!UPT UIADD3 URZ, URZ, URZ, URZ ;  /* 0x0000003f3f3ff290 */ /* 0x000fe4000fffe03f */
[----:B------:R2:W-:Y:S04]  /*bb00*/  @!P5 LDGSTS.E.BYPASS.LTC128B.128 [R223+0x5080], [R8.64], !P3 ;  /* 0x0508000008dfdfae */ /* 0x0005e8000d901d4c */
[----:B------:R2:W-:Y:S04]  /*bb10*/  @!P5 LDGSTS.E.BYPASS.LTC128B.128 [R223+0x6880], [R8.64+0x80], !P2 ;  /* 0x0688008008dfdfae */ /* 0x0005e8000d101d4c */
[----:B------:R2:W-:Y:S04]  /*bb20*/  @!P5 LDGSTS.E.BYPASS.LTC128B.128 [R223+0x8080], [R8.64+0x100], !P1 ;  /* 0x0808010008dfdfae */ /* 0x0005e8000c901d4c */
[----:B------:R2:W-:Y:S04]  /*bb30*/  @!P5 LDGSTS.E.BYPASS.LTC128B.128 [R223+0x9880], [R8.64+0x180], !P0 ;  /* 0x0988018008dfdfae */ /* 0x0005e8000c101d4c */
[----:B------:R-:W-:Y:S04]  /*bb40*/  LDSM.16.M88.4 R20, [R201] ;  /* 0x00000000c914783b */ /* 0x000fe80000000200 */
[----:B------:R-:W3:Y:S04]  /*bb50*/  LDSM.16.M88.4 R68, [R10] ;  /* 0x000000000a44783b */ /* 0x000ee80000000200 */
[----:B------:R-:W4:Y:S04]  /*bb60*/  LDSM.16.M88.4 R76, [R10+0x800] ;  /* 0x000800000a4c783b */ /* 0x000f280000000200 */
[----:B------:R-:W1:Y:S04]  /*bb70*/  LDSM.16.M88.4 R64, [R10+0x1000] ;  /* 0x001000000a40783b */ /* 0x000e680000000200 */
[----:B------:R-:W-:Y:S04]  /*bb80*/  LDSM.16.M88.4 R12, [R200] ;  /* 0x00000000c80c783b */ /* 0x000fe80000000200 */
[----:B------:R-:W-:Y:S01]  /*bb90*/  LDSM.16.M88.4 R16, [R198+0x4000] ;  /* 0x00400000c610783b */ /* 0x000fe20000000200 */
[----:B--2---:R-:W-:-:S03]  /*bba0*/  IMAD.IADD R9, R202, 0x1, R0 ;  /* 0x00000001ca097824 */ /* 0x004fc600078e0200 */
[----:B------:R-:W-:Y:S04]  /*bbb0*/  LDSM.16.M88.4 R60, [R145+0x1800] ;  /* 0x00180000913c783b */ /* 0x000fe80000000200 */
[----:B------:R-:W2:Y:S04]  /*bbc0*/  LDSM.16.M88.4 R80, [R9] ;  /* 0x000000000950783b */ /* 0x000ea80000000200 */
[----:B------:R-:W1:Y:S04]  /*bbd0*/  LDSM.16.M88.4 R84, [R9+0x800] ;  /* 0x000800000954783b */ /* 0x000e680000000200 */
[----:B------:R-:W1:Y:S04]  /*bbe0*/  LDSM.16.M88.4 R56, [R9+0x1000] ;  /* 0x001000000938783b */ /* 0x000e680000000200 */
[----:B------:R-:W-:Y:S01]  /*bbf0*/  LDSM.16.M88.4 R72, [R10+0x4000] ;  /* 0x004000000a48783b */ /* 0x000fe20000000200 */
[C---:B---3--:R-:W-:Y:S03]  /*bc00*/  HMMA.16816.F32.BF16 R44, R20.reuse, R68, R40 ;  /* 0x00000044142c723c */ /* 0x048fe60000041828 */
[----:B------:R-:W0:Y:S05]  /*bc10*/  LDGDEPBAR ;  /* 0x00000000000079af */ /* 0x000e2a0000000000 */
[C---:B------:R-:W-:Y:S01]  /*bc20*/  HMMA.16816.F32.BF16 R40, R20.reuse, R70, R32 ;  /* 0x000000461428723c */ /* 0x040fe20000041820 */
[----:B------:R-:W3:Y:S07]  /*bc30*/  LDSM.16.M88.4 R68, [R145+0x2000] ;  /* 0x002000009144783b */ /* 0x000eee0000000200 */
[C---:B----4-:R-:W-:Y:S08]  /*bc40*/  HMMA.16816.F32.BF16 R32, R20.reuse, R78, R24 ;  /* 0x0000004e1420723c */ /* 0x050ff00000041818 */
[C---:B------:R-:W-:Y:S01]  /*bc50*/  HMMA.16816.F32.BF16 R36, R20.reuse, R76, R28 ;  /* 0x0000004c1424723c */ /* 0x040fe2000004181c */
[----:B------:R4:W5:Y:S07]  /*bc60*/  LDL R76, [R1] ;  /* 0x00000000014c7983 */ /* 0x00096e0000100800 */
[C---:B-1----:R-:W-:Y:S01]  /*bc70*/  HMMA.16816.F32.BF16 R28, R20.reuse, R64, R52 ;  /* 0x00000040141c723c */ /* 0x042fe20000041834 */
[----:B------:R-:W-:Y:S07]  /*bc80*/  LDSM.16.M88.4 R52, [R202+0x2000] ;  /* 0x00200000ca34783b */ /* 0x000fee0000000200 */
[----:B------:R-:W-:Y:S01]  /*bc90*/  HMMA.16816.F32.BF16 R20, R20, R66, R48 ;  /* 0x000000421414723c */ /* 0x000fe20000041830 */
[----:B------:R-:W1:Y:S07]  /*bca0*/  LDSM.16.M88.4 R64, [R145+0x2800] ;  /* 0x002800009140783b */ /* 0x000e6e0000000200 */
[C---:B--2---:R-:W-:Y:S08]  /*bcb0*/  HMMA.16816.F32.BF16 R40, R12.reuse, R82, R40 ;  /* 0x000000520c28723c */ /* 0x044ff00000041828 */
[C---:B------:R-:W-:Y:S08]  /*bcc0*/  HMMA.16816.F32.BF16 R48, R12.reuse, R86, R32 ;  /* 0x000000560c30723c */ /* 0x040ff00000041820 */
[C---:B------:R-:W-:Y:S08]  /*bcd0*/  HMMA.16816.F32.BF16 R24, R12.reuse, R80, R44 ;  /* 0x000000500c18723c */ /* 0x040ff0000004182c */
[C---:B------:R-:W-:Y:S08]  /*bce0*/  HMMA.16816.F32.BF16 R36, R12.reuse, R84, R36 ;  /* 0x000000540c24723c */ /* 0x040ff00000041824 */
[C---:B------:R-:W-:Y:S01]  /*bcf0*/  HMMA.16816.F32.BF16 R44, R12.reuse, R56, R28 ;  /* 0x000000380c2c723c */ /* 0x040fe2000004181c */
[----:B------:R-:W-:Y:S07]  /*bd00*/  LDSM.16.M88.4 R28, [R202+0x1800] ;  /* 0x00180000ca1c783b */ /* 0x000fee0000000200 */
[----:B------:R-:W-:Y:S01]  /*bd10*/  HMMA.16816.F32.BF16 R20, R12, R58, R20 ;  /* 0x0000003a0c14723c */ /* 0x000fe20000041814 */
[----:B------:R-:W2:Y:S04]  /*bd20*/  LDSM.16.M88.4 R12, [R199+0x4000] ;  /* 0x00400000c70c783b */ /* 0x000ea80000000200 */
[----:B------:R-:W-:Y:S03]  /*bd30*/  LDSM.16.M88.4 R56, [R10+0x1800] ;  /* 0x001800000a38783b */ /* 0x000fe60000000200 */
[C---:B------:R-:W-:Y:S08]  /*bd40*/  HMMA.16816.F32.BF16 R32, R16.reuse, R62, R40 ;  /* 0x0000003e1020723c */ /* 0x040ff00000041828 */
[C---:B---3--:R-:W-:Y:S01]  /*bd50*/  HMMA.16816.F32.BF16 R40, R16.reuse, R70, R48 ;  /* 0x000000461028723c */ /* 0x048fe20000041830 */
[----:B------:R-:W3:Y:S07]  /*bd60*/  LDSM.16.M88.4 R48, [R202+0x2800] ;  /* 0x00280000ca30783b */ /* 0x000eee0000000200 */
[C---:B------:R-:W-:Y:S01]  /*bd70*/  HMMA.16816.F32.BF16 R24, R16.reuse, R60, R24 ;  /* 0x0000003c1018723c */ /* 0x040fe20000041818 */
[----:B------:R-:W-:Y:S07]  /*bd80*/  LDSM.16.M88.4 R60, [R10+0x2000] ;  /* 0x002000000a3c783b */ /* 0x000fee0000000200 */
[C---:B------:R-:W-:Y:S01]  /*bd90*/  HMMA.16816.F32.BF16 R36, R16.reuse, R68, R36 ;  /* 0x000000441024723c */ /* 0x040fe20000041824 */
[----:B------:R-:W-:Y:S07]  /*bda0*/  LDSM.16.M88.4 R68, [R10+0x2800] ;  /* 0x002800000a44783b */ /* 0x000fee0000000200 */
[C---:B-1----:R-:W-:Y:S08]  /*bdb0*/  HMMA.16816.F32.BF16 R44, R16.reuse, R64, R44 ;  /* 0x00000040102c723c */ /* 0x042ff0000004182c */
        /* <DEDUP_REMOVED lines=22> */
[----:B------:R-:W1:Y:S03]  /*bf20*/  LDSM.16.M88.4 R68, [R145+0x4000] ;  /* 0x004000009144783b */ /* 0x000e660000000200 */
[C---:B--2---:R-:W-:Y:S08]  /*bf30*/  HMMA.16816.F32.BF16 R24, R12.reuse, R28, R24 ;  /* 0x0000001c0c18723c */ /* 0x044ff00000041818 */
[C---:B------:R-:W-:Y:S08]  /*bf40*/  HMMA.16816.F32.BF16 R32, R12.reuse, R30, R32 ;  /* 0x0000001e0c20723c */ /* 0x040ff00000041820 */
[C---:B---3--:R-:W-:Y:S08]  /*bf50*/  HMMA.16816.F32.BF16 R36, R12.reuse, R48, R36 ;  /* 0x000000300c24723c */ /* 0x048ff00000041824 */
        /* <DEDUP_REMOVED lines=45> */
[----:B------:R-:W2:Y:S03]  /*c230*/  LDSM.16.M88.4 R68, [R202+0x5800] ;  /* 0x00580000ca44783b */ /* 0x000ea60000000200 */
[C---:B-1----:R-:W-:Y:S08]  /*c240*/  HMMA.16816.F32.BF16 R40, R16.reuse, R52, R36 ;  /* 0x000000341028723c */ /* 0x042ff00000041824 */
        /* <DEDUP_REMOVED lines=8> */
[----:B------:R-:W1:Y:S04]  /*c2d0*/  LDSM.16.M88.4 R16, [R201+0xc000] ;  /* 0x00c00000c910783b */ /* 0x000e680000000200 */
[----:B------:R-:W3:Y:S03]  /*c2e0*/  LDSM.16.M88.4 R72, [R10+0x5800] ;  /* 0x005800000a48783b */ /* 0x000ee60000000200 */
[C---:B--2---:R-:W-:Y:S08]  /*c2f0*/  HMMA.16816.F32.BF16 R40, R12.reuse, R48, R40 ;  /* 0x000000300c28723c */ /* 0x044ff00000041828 */
[C---:B------:R-:W-:Y:S01]  /*c300*/  HMMA.16816.F32.BF16 R36, R12.reuse, R50, R36 ;  /* 0x000000320c24723c */ /* 0x040fe20000041824 */
[----:B------:R-:W-:Y:S07]  /*c310*/  LDSM.16.M88.4 R48, [R9+0x5000] ;  /* 0x005000000930783b */ /* 0x000fee0000000200 */
[C---:B------:R-:W-:Y:S08]  /*c320*/  HMMA.16816.F32.BF16 R32, R12.reuse, R60, R32 ;  /* 0x0000003c0c20723c */ /* 0x040ff00000041820 */
[C---:B------:R-:W-:Y:S08]  /*c330*/  HMMA.16816.F32.BF16 R28, R12.reuse, R62, R28 ;  /* 0x0000003e0c1c723c */ /* 0x040ff0000004181c */
[C---:B------:R-:W-:Y:S08]  /*c340*/  HMMA.16816.F32.BF16 R24, R12.reuse, R68, R24 ;  /* 0x000000440c18723c */ /* 0x040ff00000041818 */
[----:B------:R-:W-:Y:S01]  /*c350*/  HMMA.16816.F32.BF16 R20, R12, R70, R20 ;  /* 0x000000460c14723c */ /* 0x000fe20000041814 */
[----:B------:R-:W2:Y:S01]  /*c360*/  LDSM.16.M88.4 R12, [R200+0xc000] ;  /* 0x00c00000c80c783b */ /* 0x000ea20000000200 */
[----:B------:R-:W-:Y:S01]  /*c370*/  ISETP.GT.AND P0, PT, R121, R237, PT ;  /* 0x000000ed7900720c */ /* 0x000fe20003f04270 */
[----:B------:R-:W-:-:S05]  /*c380*/  DEPBAR.LE SB0, 0x0 ;  /* 0x000080000000791a */ /* 0x000fca0000000000 */
[C---:B-1----:R-:W-:Y:S08]  /*c390*/  HMMA.16816.F32.BF16 R40, R16.reuse, R56, R40 ;  /* 0x000000381028723c */ /* 0x042ff00000041828 */
[C---:B------:R-:W-:Y:S08]  /*c3a0*/  HMMA.16816.F32.BF16 R36, R16.reuse, R58, R36 ;  /* 0x0000003a1024723c */ /* 0x040ff00000041824 */
[C---:B------:R-:W-:Y:S08]  /*c3b0*/  HMMA.16816.F32.BF16 R32, R16.reuse, R64, R32 ;  /* 0x000000401020723c */ /* 0x040ff00000041820 */
[C---:B------:R-:W-:Y:S08]  /*c3c0*/  HMMA.16816.F32.BF16 R28, R16.reuse, R66, R28 ;  /* 0x00000042101c723c */ /* 0x040ff0000004181c */
[C---:B---3--:R-:W-:Y:S08]  /*c3d0*/  HMMA.16816.F32.BF16 R24, R16.reuse, R72, R24 ;  /* 0x000000481018723c */ /* 0x048ff00000041818 */
[----:B------:R-:W-:Y:S01]  /*c3e0*/  HMMA.16816.F32.BF16 R16, R16, R74, R20 ;  /* 0x0000004a1010723c */ /* 0x000fe20000041814 */
[----:B------:R-:W-:Y:S07]  /*c3f0*/  BSSY B0, `(.L_x_1907) ;  /* 0x000003c000007945 */ /* 0x000fee0003800000 */
[----:B--2---:R-:W-:Y:S01]  /*c400*/  HMMA.16816.F32.BF16 R40, R12, R52, R40 ;  /* 0x000000340c28723c */ /* 0x004fe20000041828 */
[----:B------:R-:W-:-:S07]  /*c410*/  IADD3 R211, R202, 0x4800, RZ ;  /* 0x00004800cad37810 */ /* 0x000fce0007ffe0ff */
        /* <DEDUP_REMOVED lines=10> */
[----:B------:R-:W-:Y:S01]  /*c4c0*/  HMMA.16816.F32.BF16 R28, R12, R50, R28 ;  /* 0x000000320c1c723c */ /* 0x000fe2000004181c */
[----:B------:R-:W-:-:S07]  /*c4d0*/  IADD3 R203, R202, 0x2000, RZ ;  /* 0x00002000cacb7810 */ /* 0x000fce0007ffe0ff */
[----:B------:R-:W-:Y:S01]  /*c4e0*/  HMMA.16816.F32.BF16 R44, R12, R46, R16 ;  /* 0x0000002e0c2c723c */ /* 0x000fe20000041810 */
[----:B------:R-:W-:Y:S06]  /*c4f0*/  BAR.SYNC.DEFER_BLOCKING 0x0 ;  /* 0x0000000000007b1d */ /* 0x000fec0000010000 */
[----:B------:R-:W-:Y:S01]  /*c500*/  @!UPT UIADD3 URZ, URZ, URZ, URZ ;  /* 0x0000003f3f3ff290 */ /* 0x000fe2000fffe03f */
[----:B------:R-:W-:Y:S11]  /*c510*/  @!P0 BRA `(.L_x_1908) ;  /* 0x0000029000008947 */ /* 0x000ff60003800000 */
[----:B----4-:R-:W-:Y:S02]  /*c520*/  IADD3 R0, -R232, 0x30, RZ ;  /* 0x00000030e8007810 */ /* 0x010fe40007ffe1ff */
[----:B------:R-:W-:Y:S02]  /*c530*/  IADD3 R4, R222, -0x2, RZ ;  /* 0xfffffffede047810 */ /* 0x000fe40007ffe0ff */
[----:B------:R-:W-:-:S02]  /*c540*/  ISETP.GE.AND P0, PT, R0, 0x21, PT ;  /* 0x000000210000780c */ /* 0x000fc40003f06270 */
[----:B------:R-:W-:Y:S01]  /*c550*/  SHF.R.S32.HI R2, RZ, 0x1f, R4 ;  /* 0x0000001fff027819 */ /* 0x000fe20000011404 */
[----:B------:R-:W-:Y:S01]  /*c560*/  IMAD.WIDE.U32 R12, R4, c[0x0][0x1e0], RZ ;  /* 0x00007800040c7a25 */ /* 0x000fe200078e00ff */
[C---:B------:R-:W-:Y:S02]  /*c570*/  LOP3.LUT P6, RZ, R214.reuse, 0x800, RZ, 0xc0, !PT ;  /* 0x00000800d6ff7812 */ /* 0x040fe400078cc0ff */
[----:B------:R-:W-:Y:S01]  /*c580*/  LOP3.LUT P5, RZ, R214, 0x400, RZ, 0xc0, !PT ;  /* 0x00000400d6ff7812 */ /* 0x000fe200078ac0ff */
[----:B------:R-:W-:Y:S01]  /*c590*/  IMAD R2, R2, c[0x0][0x1e0], RZ ;  /* 0x0000780002027a24 */ /* 0x000fe200078e02ff */
[C---:B------:R-:W-:Y:S02]  /*c5a0*/  LOP3.LUT P4, RZ, R214.reuse, 0x200, RZ, 0xc0, !PT ;  /* 0x00000200d6ff7812 */ /* 0x040fe4000788c0ff */
[----:B------:R-:W-:Y:S01]  /*c5b0*/  LOP3.LUT P3, RZ, R214, 0x100, RZ, 0xc0, !PT ;  /* 0x00000100d6ff7812 */ /* 0x000fe2000786c0ff */
[----:B------:R-:W-:Y:S02]  /*c5c0*/  IMAD R7, R4, c[0x0][0x1e4], R2 ;  /* 0x0000790004077a24 */ /* 0x000fe400078e0202 */
[----:B------:R-:W-:-:S02]  /*c5d0*/  @P0 IMAD.MOV.U32 R8, RZ, RZ, c[0x0][0x1e0] ;  /* 0x00007800ff080624 */ /* 0x000fc400078e00ff */
[----:B------:R-:W-:Y:S02]  /*c5e0*/  @P0 IMAD.MOV.U32 R3, RZ, RZ, 0x5 ;  /* 0x00000005ff030424 */ /* 0x000fe400078e00ff */
[C---:B------:R-:W-:Y:S02]  /*c5f0*/  @P0 IMAD.SHL.U32 R2, R8.reuse, 0x20, RZ ;  /* 0x0000002008020824 */ /* 0x040fe400078e00ff */
[----:B------:R-:W-:Y:S01]  /*c600*/  IMAD.IADD R4, R13, 0x1, R7 ;  /* 0x000000010d047824 */ /* 0x000fe200078e0207 */
[----:B------:R-:W-:-:S03]  /*c610*/  @P0 SHF.L.U64.HI R3, R8, R3, c[0x0][0x1e4] ;  /* 0x0000790008030619 */ /* 0x000fc60000010203 */
[----:B------:R-:W-:Y:S02]  /*c620*/  @P0 IMAD R8, R4, 0x30, RZ ;  /* 0x0000003004080824 */ /* 0x000fe400078e02ff */
[----:B------:R-:W-:-:S05]  /*c630*/  @P0 IMAD.WIDE.U32 R2, R12, 0x30, R2 ;  /* 0x000000300c020825 */ /* 0x000fca00078e0002 */
[----:B------:R-:W-:-:S04]  /*c640*/  @P0 IADD3 R7, P1, R224, R2, RZ ;  /* 0x00000002e0070210 */ /* 0x000fc80007f3e0ff */
[----:B------:R-:W-:Y:S02]  /*c650*/  @P0 IADD3.X R8, R228, R8, R3, P1, !PT ;  /* 0x00000008e4080210 */ /* 0x000fe40000ffe403 */
[----:B------:R-:W-:-:S13]  /*c660*/  ISETP.GE.AND P1, PT, R0, 0x1, PT ;  /* 0x000000010000780c */ /* 0x000fda0003f26270 */
[----:B------:R-:W-:Y:S02]  /*c670*/  @P1 IMAD.MOV.U32 R2, RZ, RZ, R224 ;  /* 0x000000ffff021224 */ /* 0x000fe400078e00e0 */
[----:B------:R-:W-:Y:S02]  /*c680*/  @P1 IMAD.MOV.U32 R3, RZ, RZ, R228 ;  /* 0x000000ffff031224 */ /* 0x000fe400078e00e4 */
[----:B------:R-:W-:Y:S02]  /*c690*/  @P1 IMAD R0, R4, 0x30, RZ ;  /* 0x0000003004001824 */ /* 0x000fe400078e02ff */
[----:B------:R-:W-:-:S04]  /*c6a0*/  @P1 IMAD.WIDE.U32 R2, R12, 0x30, R2 ;  /* 0x000000300c021825 */ /* 0x000fc800078e0002 */
        /* <DEDUP_REMOVED lines=16> */
.L_x_1908:
[----:B----4-:R-:W-:Y:S05]  /*c7b0*/  BSYNC B0 ;  /* 0x0000000000007941 */ /* 0x010fea0003800000 */
.L_x_1907:
[----:B------:R-:W2:Y:S01]  /*c7c0*/  LDL R220, [R1+0x4] ;  /* 0x0000040001dc7983 */ /* 0x000ea20000100800 */
[----:B-----5:R-:W-:Y:S01]  /*c7d0*/  SHF.R.S32.HI R0, RZ, 0x1f, R76 ;  /* 0x0000001fff007819 */ /* 0x020fe2000001144c */
[----:B------:R-:W-:Y:S01]  /*c7e0*/  ULDC UR4, c[0x0][0x2c4] ;  /* 0x0000b10000047ab9 */ /* 0x000fe20000000800 */
[----:B------:R-:W-:Y:S01]  /*c7f0*/  LOP3.LUT R214, R214, 0xffffffbf, RZ, 0xc0, !PT ;  /* 0xffffffbfd6d67812 */ /* 0x000fe200078ec0ff */
[----:B------:R-:W-:Y:S01]  /*c800*/  UISETP.NE.AND UP0, UPT, UR4, 0x1, UPT ;  /* 0x000000010400788c */ /* 0x000fe2000bf05270 */
[CC--:B-1----:R-:W-:Y:S01]  /*c810*/  LEA.HI R2, R0.reuse, R76.reuse, RZ, 0x2 ;  /* 0x0000004c00027211 */ /* 0x0c2fe200078f10ff */
[----:B------:R-:W-:Y:S01]  /*c820*/  IMAD.MOV.U32 R221, RZ, RZ, c[0x0][0x32c] ;  /* 0x0000cb00ffdd7624 */ /* 0x000fe200078e00ff */
[----:B------:R-:W-:Y:S01]  /*c830*/  LEA.HI R0, R0, R76, RZ, 0x5 ;  /* 0x0000004c00007211 */ /* 0x000fe200078f28ff */
[----:B------:R-:W-:Y:S01]  /*c840*/  ULDC UR4, c[0x0][0x324] ;  /* 0x0000c90000047ab9 */ /* 0x000fe20000000800 */
[----:B------:R-:W-:Y:S01]  /*c850*/  LOP3.LUT R2, R2, 0xfffffffc, RZ, 0xc0, !PT ;  /* 0xfffffffc02027812 */ /* 0x000fe200078ec0ff */
[----:B------:R-:W-:Y:S01]  /*c860*/  ULOP3.LUT UR4, URZ, UR4, URZ, 0x33, !UPT ;  /* 0x000000043f047292 */ /* 0x000fe2000f8e333f */
[----:B------:R-:W-:Y:S01]  /*c870*/  LOP3.LUT R3, R0, 0xffffffe0, RZ, 0xc0, !PT ;  /* 0xffffffe000037812 */ /* 0x000fe200078ec0ff */
[----:B------:R-:W0:Y:S01]  /*c880*/  LDGDEPBAR ;  /* 0x00000000000079af */ /* 0x000e220000000000 */
[----:B------:R-:W-:Y:S01]  /*c890*/  SHF.R.S32.HI R4, RZ, 0x5, R0 ;  /* 0x00000005ff047819 */ /* 0x000fe20000011400 */
[C---:B------:R-:W-:Y:S01]  /*c8a0*/  IMAD.IADD R2, R76.reuse, 0x1, -R2 ;  /* 0x000000014c027824 */ /* 0x040fe200078e0a02 */
[----:B------:R-:W-:Y:S01]  /*c8b0*/  SHF.R.S32.HI R7, RZ, 0x1f, R0 ;  /* 0x0000001fff077819 */ /* 0x000fe20000011400 */
[----:B------:R-:W-:Y:S01]  /*c8c0*/  IMAD.IADD R0, R76, 0x1, -R3 ;  /* 0x000000014c007824 */ /* 0x000fe200078e0a03 */
[----:B------:R-:W-:-:S02]  /*c8d0*/  PLOP3.LUT P0, PT, PT, PT, UP0, 0x80, 0x0 ;  /* 0x000000000000781c */ /* 0x000fc40003f0f008 */
[----:B------:R-:W-:Y:S02]  /*c8e0*/  LEA.HI R7, R7, R4, RZ, 0x3 ;  /* 0x0000000407077211 */ /* 0x000fe400078f18ff */
[----:B------:R-:W-:Y:S02]  /*c8f0*/  LEA.HI R3, R2, R2, RZ, 0x1 ;  /* 0x0000000202037211 */ /* 0x000fe400078f08ff */
[----:B------:R-:W-:Y:S02]  /*c900*/  SHF.R.S32.HI R12, RZ, 0x1f, R0 ;  /* 0x0000001fff0c7819 */ /* 0x000fe40000011400 */
[----:B------:R-:W-:Y:S02]  /*c910*/  LOP3.LUT R8, R7, 0xffffff8, RZ, 0xc0, !PT ;  /* 0x0ffffff807087812 */ /* 0x000fe400078ec0ff */
[----:B------:R-:W-:Y:S02]  /*c920*/  LOP3.LUT R7, R3, 0x1ffffffe, RZ, 0xc0, !PT ;  /* 0x1ffffffe03077812 */ /* 0x000fe400078ec0ff */
[----:B------:R-:W-:Y:S01]  /*c930*/  LEA.HI R3, R12, R0, RZ, 0x2 ;  /* 0x000000000c037211 */ /* 0x000fe200078f10ff */
[----:B------:R-:W-:Y:S01]  /*c940*/  IMAD.IADD R4, R4, 0x1, -R8 ;  /* 0x0000000104047824 */ /* 0x000fe200078e0a08 */
[----:B------:R-:W-:Y:S01]  /*c950*/  @P0 LOP3.LUT R214, R214, 0x40, RZ, 0xfc, !PT ;  /* 0x00000040d6d60812 */ /* 0x000fe200078efcff */
[----:B------:R-:W-:Y:S01]  /*c960*/  IMAD.IADD R2, R2, 0x1, -R7 ;  /* 0x0000000102027824 */ /* 0x000fe200078e0a07 */
[----:B------:R-:W-:Y:S01]  /*c970*/  SHF.R.S32.HI R240, RZ, 0x2, R3 ;  /* 0x00000002fff07819 */ /* 0x000fe20000011403 */
[----:B------:R-:W-:Y:S01]  /*c980*/  IMAD.SHL.U32 R239, R4, 0x10, RZ ;  /* 0x0000001004ef7824 */ /* 0x000fe200078e00ff */
[----:B------:R-:W-:Y:S01]  /*c990*/  LOP3.LUT R214, R214, 0xffffefff, RZ, 0xc0, !PT ;  /* 0xffffefffd6d67812 */ /* 0x000fe200078ec0ff */
[----:B------:R-:W-:-:S02]  /*c9a0*/  IMAD.SHL.U32 R238, R2, 0x8, RZ ;  /* 0x0000000802ee7824 */ /* 0x000fc400078e00ff */
[----:B--2---:R-:W-:-:S05]  /*c9b0*/  IMAD R2, R220, 0x80, R240 ;  /* 0x00000080dc027824 */ /* 0x004fca00078e02f0 */
[----:B------:R-:W-:-:S05]  /*c9c0*/  IADD3 R4, R238, R2, R239 ;  /* 0x00000002ee047210 */ /* 0x000fca0007ffe0ef */
[----:B------:R-:W-:-:S05]  /*c9d0*/  @P0 IMAD.HI.U32 R2, R4, c[0x0][0x2c8], RZ ;  /* 0x0000b20004020a27 */ /* 0x000fca00078e00ff */
[----:B------:R-:W-:Y:S02]  /*c9e0*/  @P0 SHF.R.U32.HI R4, RZ, c[0x0][0x2cc], R2 ;  /* 0x0000b300ff040a19 */ /* 0x000fe40000011602 */
[----:B------:R-:W-:Y:S02]  /*c9f0*/  LOP3.LUT R2, R3, 0x7ffffffc, RZ, 0xc0, !PT ;  /* 0x7ffffffc03027812 */ /* 0x000fe400078ec0ff */
[----:B------:R-:W-:Y:S01]  /*ca00*/  ISETP.GE.AND P0, PT, R221, 0x1, PT ;  /* 0x00000001dd00780c */ /* 0x000fe20003f06270 */
[----:B------:R-:W1:Y:S02]  /*ca10*/  SHFL.IDX PT, R3, R4, RZ, 0x1c1f ;  /* 0x001c1fff04037589 */ /* 0x000e6400000e0000 */
[----:B------:R-:W-:Y:S02]  /*ca20*/  IMAD.IADD R2, R0, 0x1, -R2 ;  /* 0x0000000100027824 */ /* 0x000fe400078e0a02 */
[----:B------:R-:W-:Y:S02]  /*ca30*/  IMAD.IADD R0, R104, 0x1, R5 ;  /* 0x0000000168007824 */ /* 0x000fe400078e0205 */
[----:B------:R-:W-:-:S04]  /*ca40*/  IMAD.SHL.U32 R234, R2, 0x2, RZ ;  /* 0x0000000202ea7824 */ /* 0x000fc800078e00ff */
[----:B------:R-:W-:Y:S01]  /*ca50*/  IMAD.IADD R12, R0, 0x1, -R234 ;  /* 0x00000001000c7824 */ /* 0x000fe200078e0aea */
[----:B------:R-:W-:Y:S01]  /*ca60*/  IADD3 R2, -R234, 0x1, R0 ;  /* 0x00000001ea027810 */ /* 0x000fe20007ffe100 */
[----:B------:R-:W-:Y:S01]  /*ca70*/  IMAD.IADD R13, R104, 0x1, -R234 ;  /* 0x00000001680d7824 */ /* 0x000fe200078e0aea */
[----:B------:R-:W-:-:S03]  /*ca80*/  @P0 LOP3.LUT R214, R214, 0x1000, RZ, 0xfc, !PT ;  /* 0x00001000d6d60812 */ /* 0x000fc600078efcff */
[----:B------:R-:W-:-:S05]  /*ca90*/  IMAD.IADD R2, R2, 0x1, -R233 ;  /* 0x0000000102027824 */ /* 0x000fca00078e0ae9 */
        /* <DEDUP_REMOVED lines=16> */
.L_x_1911:
[----:B------:R-:W-:-:S13]  /*cba0*/  ISETP.NE.AND P0, PT, R221, 0x1, PT ;  /* 0x00000001dd00780c */ /* 0x000fda0003f05270 */
[----:B------:R-:W-:-:S05]  /*cbb0*/  @P0 IMAD.HI.U32 R14, R3, c[0x0][0x330], RZ ;  /* 0x0000cc00030e0a27 */ /* 0x000fca00078e00ff */
[----:B------:R-:W-:Y:S02]  /*cbc0*/  @P0 SHF.R.U32.HI R3, RZ, c[0x0][0x334], R14 ;  /* 0x0000cd00ff030a19 */ /* 0x000fe4000001160e */
.L_x_1912:
[----:B------:R-:W-:Y:S05]  /*cbd0*/  BSYNC B0 ;  /* 0x0000000000007941 */ /* 0x000fea0003800000 */
.L_x_1910:
[----:B------:R-:W-:-:S05]  /*cbe0*/  IMAD R3, R3, c[0x0][0x32c], R13 ;  /* 0x0000cb0003037a24 */ /* 0x000fca00078e020d */
[----:B------:R-:W-:Y:S02]  /*cbf0*/  IADD3 R14, R3, c[0x0][0x32c], RZ ;  /* 0x0000cb00030e7a10 */ /* 0x000fe40007ffe0ff */
[----:B------:R-:W-:Y:S02]  /*cc00*/  IMNMX R0, R0, R3, !PT ;  /* 0x0000000300007217 */ /* 0x000fe40007800200 */
[----:B------:R-:W-:Y:S02]  /*cc10*/  IMNMX R2, R2, R14, PT ;  /* 0x0000000e02027217 */ /* 0x000fe40003800200 */
.L_x_1909:
        /* <DEDUP_REMOVED lines=12> */
[----:B------:R-:W-:Y:S02]  /*cce0*/  ISETP.GE.AND P5, PT, R104, 0x12, PT ;  /* 0x000000126800780c */ /* 0x000fe40003fa6270 */
[----:B------:R-:W-:Y:S02]  /*ccf0*/  FSEL R21, R52, -INF , !P0 ;  /* 0xff80000034157808 */ /* 0x000fe40004000000 */
[----:B------:R-:W-:Y:S02]  /*cd00*/  ISETP.GT.AND P0, PT, R0, 0x9, !P1 ;  /* 0x000000090000780c */ /* 0x000fe40004f04270 */
[----:B------:R-:W-:Y:S02]  /*cd10*/  ISETP.GE.AND P4, PT, R104, 0x19, PT ;  /* 0x000000196800780c */ /* 0x000fe40003f86270 */
[----:B------:R-:W-:-:S02]  /*cd20*/  ISETP.LT.OR P0, PT, R2, 0xa, P0 ;  /* 0x0000000a0200780c */ /* 0x000fc40000701670 */
[----:B------:R-:W-:Y:S02]  /*cd30*/  ISETP.GE.AND P3, PT, R104, 0x1a, PT ;  /* 0x0000001a6800780c */ /* 0x000fe40003f66270 */
[----:B------:R-:W-:Y:S02]  /*cd40*/  FSEL R24, R53, -INF , !P0 ;  /* 0xff80000035187808 */ /* 0x000fe40004000000 */
[----:B------:R-:W-:Y:S02]  /*cd50*/  ISETP.GT.AND P0, PT, R0, 0x10, !P6 ;  /* 0x000000100000780c */ /* 0x000fe40007704270 */
[----:B------:R-:W-:Y:S02]  /*cd60*/  ISETP.GE.AND P2, PT, R104, 0x21, PT ;  /* 0x000000216800780c */ /* 0x000fe40003f46270 */
[----:B------:R-:W-:Y:S02]  /*cd70*/  ISETP.LT.OR P0, PT, R2, 0x11, P0 ;  /* 0x000000110200780c */ /* 0x000fe40000701670 */
[----:B------:R-:W-:-:S02]  /*cd80*/  P2R R15, PR, RZ, 0x2 ;  /* 0x00000002ff0f7803 */ /* 0x000fc40000000000 */
[----:B------:R-:W-:Y:S02]  /*cd90*/  FSEL R25, R36, -INF , !P0 ;  /* 0xff80000024197808 */ /* 0x000fe40004000000 */
[----:B------:R-:W-:Y:S02]  /*cda0*/  ISETP.GT.AND P0, PT, R0, 0x11, !P5 ;  /* 0x000000110000780c */ /* 0x000fe40006f04270 */
        /* <DEDUP_REMOVED lines=15> */
[----:B------:R-:W-:-:S04]  /*cea0*/  ISETP.GE.AND P0, PT, R104, 0x29, PT ;  /* 0x000000296800780c */ /* 0x000fc80003f06270 */
[----:B------:R-:W-:Y:S02]  /*ceb0*/  P2R R19, PR, RZ, 0x1 ;  /* 0x00000001ff137803 */ /* 0x000fe40000000000 */
[----:B------:R-:W-:-:S04]  /*cec0*/  ISETP.GT.AND P0, PT, R0, 0x28, !P0 ;  /* 0x000000280000780c */ /* 0x000fc80004704270 */
[----:B------:R-:W-:-:S04]  /*ced0*/  ISETP.LT.OR P0, PT, R2, 0x29, P0 ;  /* 0x000000290200780c */ /* 0x000fc80000701670 */
[----:B------:R-:W-:Y:S02]  /*cee0*/  FSEL R87, R44, -INF , !P0 ;  /* 0xff8000002c577808 */ /* 0x000fe40004000000 */
[----:B------:R-:W-:-:S04]  /*cef0*/  ISETP.GE.AND P0, PT, R104, 0x1, PT ;  /* 0x000000016800780c */ /* 0x000fc80003f06270 */
[----:B------:R-:W-:Y:S02]  /*cf00*/  P2R R23, PR, RZ, 0x1 ;  /* 0x00000001ff177803 */ /* 0x000fe40000000000 */
        /* <DEDUP_REMOVED lines=23> */
.L_x_1915:
[----:B------:R-:W-:-:S13]  /*d080*/  ISETP.NE.AND P0, PT, R221, 0x1, PT ;  /* 0x00000001dd00780c */ /* 0x000fda0003f05270 */
[----:B------:R-:W-:-:S05]  /*d090*/  @P0 IMAD.HI.U32 R4, R3, c[0x0][0x330], RZ ;  /* 0x0000cc0003040a27 */ /* 0x000fca00078e00ff */
[----:B------:R-:W-:Y:S02]  /*d0a0*/  @P0 SHF.R.U32.HI R3, RZ, c[0x0][0x334], R4 ;  /* 0x0000cd00ff030a19 */ /* 0x000fe40000011604 */
.L_x_1916:
[----:B------:R-:W-:Y:S05]  /*d0b0*/  BSYNC B0 ;  /* 0x0000000000007941 */ /* 0x000fea0003800000 */
.L_x_1914:
[----:B------:R-:W-:-:S05]  /*d0c0*/  IMAD R3, R3, c[0x0][0x32c], R13 ;  /* 0x0000cb0003037a24 */ /* 0x000fca00078e020d */
[----:B------:R-:W-:Y:S02]  /*d0d0*/  IADD3 R4, R3, c[0x0][0x32c], RZ ;  /* 0x0000cb0003047a10 */ /* 0x000fe40007ffe0ff */
[----:B------:R-:W-:Y:S02]  /*d0e0*/  IMNMX R0, R0, R3, !PT ;  /* 0x0000000300007217 */ /* 0x000fe40007800200 */
[----:B------:R-:W-:Y:S02]  /*d0f0*/  IMNMX R2, R2, R4, PT ;  /* 0x0000000402027217 */ /* 0x000fe40003800200 */
.L_x_1913:
[----:B------:R-:W-:Y:S01]  /*d100*/  ISETP.NE.AND P0, PT, R14, RZ, PT ;  /* 0x000000ff0e00720c */ /* 0x000fe20003f05270 */
[----:B------:R-:W-:Y:S01]  /*d110*/  LDSM.16.MT88.4 R56, [R147+0x800] ;  /* 0x000800009338783b */ /* 0x000fe20000004200 */
[----:B------:R-:W-:Y:S02]  /*d120*/  FMNMX.FTZ R8, R17, R18, !PT ;  /* 0x0000001211087209 */ /* 0x000fe40007810000 */
[----:B------:R-:W-:Y:S01]  /*d130*/  ISETP.GT.AND P0, PT, R0, 0x8, !P0 ;  /* 0x000000080000780c */ /* 0x000fe20004704270 */
[----:B------:R-:W-:Y:S01]  /*d140*/  LDSM.16.MT88.4 R64, [R197+0x800] ;  /* 0x00080000c540783b */ /* 0x000fe20000004200 */
[----:B------:R-:W-:-:S02]  /*d150*/  FMNMX.FTZ R8, R21, R8, !PT ;  /* 0x0000000815087209 */ /* 0x000fc40007810000 */
[----:B------:R-:W-:Y:S01]  /*d160*/  ISETP.LT.OR P0, PT, R2, 0x9, P0 ;  /* 0x000000090200780c */ /* 0x000fe20000701670 */
[----:B------:R-:W-:Y:S01]  /*d170*/  LDSM.16.MT88.4 R68, [R146+0x1800] ;  /* 0x001800009244783b */ /* 0x000fe20000004200 */
[----:B------:R-:W-:Y:S02]  /*d180*/  FMNMX.FTZ R8, R24, R8, !PT ;  /* 0x0000000818087209 */ /* 0x000fe40007810000 */
[----:B------:R-:W-:Y:S01]  /*d190*/  FSEL R13, R54, -INF , !P0 ;  /* 0xff800000360d7808 */ /* 0x000fe20004000000 */
[----:B------:R-:W-:Y:S01]  /*d1a0*/  LDSM.16.MT88.4 R60, [R196] ;  /* 0x00000000c43c783b */ /* 0x000fe20000004200 */
[----:B------:R-:W-:Y:S02]  /*d1b0*/  ISETP.NE.AND P0, PT, R15, RZ, PT ;  /* 0x000000ff0f00720c */ /* 0x000fe40003f05270 */
[----:B------:R-:W-:Y:S01]  /*d1c0*/  FMNMX.FTZ R8, R25, R8, !PT ;  /* 0x0000000819087209 */ /* 0x000fe20007810000 */
[----:B------:R-:W-:Y:S01]  /*d1d0*/  LDSM.16.MT88.4 R156, [R147+0x1000] ;  /* 0x00100000939c783b */ /* 0x000fe20000004200 */
[----:B------:R-:W-:-:S02]  /*d1e0*/  ISETP.GT.AND P0, PT, R0, 0x9, !P0 ;  /* 0x000000090000780c */ /* 0x000fc40004704270 */
[----:B------:R-:W-:Y:S01]  /*d1f0*/  FMNMX.FTZ R8, R26, R8, !PT ;  /* 0x000000081a087209 */ /* 0x000fe20007810000 */
[----:B------:R-:W-:Y:S01]  /*d200*/  LDSM.16.MT88.4 R164, [R146+0x1000] ;  /* 0x0010000092a4783b */ /* 0x000fe20000004200 */
[----:B------:R-:W-:Y:S02]  /*d210*/  ISETP.LT.OR P0, PT, R2, 0xa, P0 ;  /* 0x0000000a0200780c */ /* 0x000fe40000701670 */
[----:B------:R-:W-:Y:S02]  /*d220*/  FMNMX.FTZ R8, R28, R8, !PT ;  /* 0x000000081c087209 */ /* 0x000fe40007810000 */
[----:B------:R-:W-:Y:S02]  /*d230*/  FSEL R14, R55, -INF , !P0 ;  /* 0xff800000370e7808 */ /* 0x000fe40004000000 */
[----:B------:R-:W-:Y:S01]  /*d240*/  ISETP.GT.AND P0, PT, R0, 0x10, !P6 ;  /* 0x000000100000780c */ /* 0x000fe20007704270 */
[----:B------:R-:W-:Y:S01]  /*d250*/  LDSM.16.MT88.4 R52, [R146+0x2000] ;  /* 0x002000009234783b */ /* 0x000fe20000004200 */
[----:B------:R-:W-:-:S02]  /*d260*/  FMNMX.FTZ R8, R29, R8, !PT ;  /* 0x000000081d087209 */ /* 0x000fc40007810000 */
[----:B------:R-:W-:Y:S02]  /*d270*/  ISETP.LT.OR P0, PT, R2, 0x11, P0 ;  /* 0x000000110200780c */ /* 0x000fe40000701670 */
[----:B------:R-:W-:Y:S02]  /*d280*/  FMNMX.FTZ R8, R89, R8, !PT ;  /* 0x0000000859087209 */ /* 0x000fe40007810000 */
[----:B------:R-:W-:Y:S02]  /*d290*/  FSEL R15, R38, -INF , !P0 ;  /* 0xff800000260f7808 */ /* 0x000fe40004000000 */
[----:B------:R-:W-:Y:S02]  /*d2a0*/  ISETP.GT.AND P0, PT, R0, 0x11, !P5 ;  /* 0x000000110000780c */ /* 0x000fe40006f04270 */
[----:B------:R-:W-:Y:S02]  /*d2b0*/  ISETP.NE.AND P5, PT, R19, RZ, PT ;  /* 0x000000ff1300720c */ /* 0x000fe40003fa5270 */
[----:B------:R-:W-:-:S02]  /*d2c0*/  ISETP.LT.OR P0, PT, R2, 0x12, P0 ;  /* 0x000000120200780c */ /* 0x000fc40000701670 */
[----:B------:R-:W-:Y:S02]  /*d2d0*/  FMNMX.FTZ R8, R88, R8, !PT ;  /* 0x0000000858087209 */ /* 0x000fe40007810000 */
[----:B------:R-:W-:Y:S02]  /*d2e0*/  FSEL R22, R39, -INF , !P0 ;  /* 0xff80000027167808 */ /* 0x000fe40004000000 */
[----:B------:R-:W-:Y:S01]  /*d2f0*/  ISETP.GT.AND P0, PT, R0, 0x18, !P4 ;  /* 0x000000180000780c */ /* 0x000fe20006704270 */
[----:B------:R-:W-:Y:S01]  /*d300*/  LDSM.16.MT88.4 R36, [R147] ;  /* 0x000000009324783b */ /* 0x000fe20000004200 */
[----:B------:R-:W-:Y:S02]  /*d310*/  ISETP.NE.AND P4, PT, R23, RZ, PT ;  /* 0x000000ff1700720c */ /* 0x000fe40003f85270 */
[----:B------:R-:W-:Y:S02]  /*d320*/  ISETP.LT.OR P0, PT, R2, 0x19, P0 ;  /* 0x000000190200780c */ /* 0x000fe40000701670 */
[----:B------:R-:W-:-:S02]  /*d330*/  FMNMX.FTZ R8, R87, R8, !PT ;  /* 0x0000000857087209 */ /* 0x000fc40007810000 */
[----:B------:R-:W-:Y:S02]  /*d340*/  FSEL R23, R30, -INF , !P0 ;  /* 0xff8000001e177808 */ /* 0x000fe40004000000 */
[----:B------:R-:W-:Y:S02]  /*d350*/  ISETP.GT.AND P0, PT, R0, 0x19, !P3 ;  /* 0x000000190000780c */ /* 0x000fe40005f04270 */
[----:B------:R-:W-:Y:S02]  /*d360*/  ISETP.NE.AND P3, PT, R20, RZ, PT ;  /* 0x000000ff1400720c */ /* 0x000fe40003f65270 */
[----:B------:R-:W-:Y:S02]  /*d370*/  ISETP.LT.OR P0, PT, R2, 0x1a, P0 ;  /* 0x0000001a0200780c */ /* 0x000fe40000701670 */
[----:B------:R-:W-:Y:S02]  /*d380*/  ISETP.NE.AND P6, PT, R16, RZ, PT ;  /* 0x000000ff1000720c */ /* 0x000fe40003fc5270 */
[----:B------:R-:W-:-:S02]  /*d390*/  FSEL R20, R31, -INF , !P0 ;  /* 0xff8000001f147808 */ /* 0x000fc40004000000 */
[----:B------:R-:W-:Y:S02]  /*d3a0*/  ISETP.GT.AND P0, PT, R0, 0x20, !P2 ;  /* 0x000000200000780c */ /* 0x000fe40005704270 */
[----:B------:R-:W-:Y:S02]  /*d3b0*/  FMNMX.FTZ R8, R86, R8, !PT ;  /* 0x0000000856087209 */ /* 0x000fe40007810000 */
[----:B------:R-:W-:-:S04]  /*d3c0*/  ISETP.LT.OR P0, PT, R2, 0x21, P0 ;  /* 0x000000210200780c */ /* 0x000fc80000701670 */
[----:B------:R-:W-:Y:S02]  /*d3d0*/  FSEL R85, R34, -INF , !P0 ;  /* 0xff80000022557808 */ /* 0x000fe40004000000 */
[----:B------:R-:W-:-:S04]  /*d3e0*/  ISETP.GT.AND P0, PT, R0, 0x21, !P1 ;  /* 0x000000210000780c */ /* 0x000fc80004f04270 */
[----:B------:R-:W-:-:S04]  /*d3f0*/  ISETP.LT.OR P0, PT, R2, 0x22, P0 ;  /* 0x000000220200780c */ /* 0x000fc80000701670 */
[----:B------:R-:W-:Y:S02]  /*d400*/  FSEL R84, R35, -INF , !P0 ;  /* 0xff80000023547808 */ /* 0x000fe40004000000 */
[----:B------:R-:W-:Y:S01]  /*d410*/  ISETP.GT.AND P0, PT, R0, 0x1, !P3 ;  /* 0x000000010000780c */ /* 0x000fe20005f04270 */
[----:B------:R-:W-:Y:S03]  /*d420*/  LDSM.16.MT88.4 R32, [R146+0x800] ;  /* 0x000800009220783b */ /* 0x000fe60000004200 */
[----:B------:R-:W-:-:S04]  /*d430*/  ISETP.LT.OR P0, PT, R2, 0x2, P0 ;  /* 0x000000020200780c */ /* 0x000fc80000701670 */
[----:B------:R-:W-:Y:S02]  /*d440*/  FSEL R12, R43, -INF , !P0 ;  /* 0xff8000002b0c7808 */ /* 0x000fe40004000000 */
[----:B------:R-:W-:-:S04]  /*d450*/  ISETP.GT.AND P0, PT, R0, RZ, !P4 ;  /* 0x000000ff0000720c */ /* 0x000fc80006704270 */
[----:B------:R-:W-:-:S04]  /*d460*/  ISETP.LT.OR P0, PT, R2, 0x1, P0 ;  /* 0x000000010200780c */ /* 0x000fc80000701670 */
[----:B------:R-:W-:Y:S02]  /*d470*/  FSEL R4, R42, -INF , !P0 ;  /* 0xff8000002a047808 */ /* 0x000fe40004000000 */
[----:B------:R-:W-:Y:S01]  /*d480*/  ISETP.GT.AND P0, PT, R0, 0x28, !P5 ;  /* 0x000000280000780c */ /* 0x000fe20006f04270 */
[----:B------:R-:W-:Y:S03]  /*d490*/  LDSM.16.MT88.4 R40, [R197] ;  /* 0x00000000c528783b */ /* 0x000fe60000004200 */
[----:B------:R-:W-:-:S04]  /*d4a0*/  ISETP.LT.OR P0, PT, R2, 0x29, P0 ;  /* 0x000000290200780c */ /* 0x000fc80000701670 */
[----:B------:R-:W-:Y:S02]  /*d4b0*/  FSEL R83, R46, -INF , !P0 ;  /* 0xff8000002e537808 */ /* 0x000fe40004000000 */
[----:B------:R-:W-:Y:S02]  /*d4c0*/  ISETP.GT.AND P0, PT, R0, 0x29, !P6 ;  /* 0x000000290000780c */ /* 0x000fe40007704270 */
[----:B------:R-:W1:Y:S01]  /*d4d0*/  SHFL.BFLY PT, R0, R8, 0x2, 0x1f ;  /* 0x0c401f0008007f89 */ /* 0x000e6200000e0000 */
[----:B------:R-:W-:Y:S02]  /*d4e0*/  LOP3.LUT P6, RZ, R214, 0x40, RZ, 0xc0, !PT ;  /* 0x00000040d6ff7812 */ /* 0x000fe400078cc0ff */
[----:B------:R-:W-:-:S04]  /*d4f0*/  ISETP.LT.OR P0, PT, R2, 0x2a, P0 ;  /* 0x0000002a0200780c */ /* 0x000fc80000701670 */
[----:B------:R-:W-:Y:S02]  /*d500*/  FSEL R82, R47, -INF , !P0 ;  /* 0xff8000002f527808 */ /* 0x000fe40004000000 */
[----:B------:R-:W-:Y:S01]  /*d510*/  LDSM.16.MT88.4 R44, [R147+0x1800] ;  /* 0x00180000932c783b */ /* 0x000fe20000004200 */
        /* <DEDUP_REMOVED lines=10> */
[----:B------:R-:W-:Y:S01]  /*d5c0*/  FFMA.FTZ R3, R17, c[0x0][0x2d0], -R2 ;  /* 0x0000b40011037a23 */ /* 0x000fe20000010802 */
[----:B------:R-:W-:-:S03]  /*d5d0*/  FMNMX.FTZ R7, R22, R7, !PT ;  /* 0x0000000716077209 */ /* 0x000fc60007810000 */
[----:B------:R1:W-:Y:S01]  /*d5e0*/  MUFU.EX2 R108, R3 ;  /* 0x00000003006c7308 */ /* 0x0003e20000000800 */
[----:B------:R-:W-:-:S04]  /*d5f0*/  FMNMX.FTZ R7, R23, R7, !PT ;  /* 0x0000000717077209 */ /* 0x000fc80007810000 */
[----:B------:R-:W-:-:S04]  /*d600*/  FMNMX.FTZ R7, R20, R7, !PT ;  /* 0x0000000714077209 */ /* 0x000fc80007810000 */
[----:B------:R-:W-:-:S04]  /*d610*/  FMNMX.FTZ R7, R85, R7, !PT ;  /* 0x0000000755077209 */ /* 0x000fc80007810000 */
[----:B------:R-:W-:Y:S01]  /*d620*/  FMNMX.FTZ R7, R84, R7, !PT ;  /* 0x0000000754077209 */ /* 0x000fe20007810000 */
[----:B-1----:R-:W-:-:S03]  /*d630*/  FFMA.FTZ R3, R18, c[0x0][0x2d0], -R2 ;  /* 0x0000b40012037a23 */ /* 0x002fc60000010802 */
[----:B------:R-:W-:Y:S01]  /*d640*/  FMNMX.FTZ R7, R83, R7, !PT ;  /* 0x0000000753077209 */ /* 0x000fe20007810000 */
[----:B------:R1:W2:Y:S03]  /*d650*/  MUFU.EX2 R90, R3 ;  /* 0x00000003005a7308 */ /* 0x0002a60000000800 */
[----:B------:R-:W-:-:S05]  /*d660*/  FMNMX.FTZ R7, R82, R7, !PT ;  /* 0x0000000752077209 */ /* 0x000fca0007810000 */
[----:B------:R-:W3:Y:S01]  /*d670*/  SHFL.BFLY PT, R0, R7, 0x2, 0x1f ;  /* 0x0c401f0007007f89 */ /* 0x000ee200000e0000 */
[----:B-1----:R-:W-:Y:S01]  /*d680*/  FFMA.FTZ R3, R21, c[0x0][0x2d0], -R2 ;  /* 0x0000b40015037a23 */ /* 0x002fe20000010802 */
[----:B--2---:R-:W-:-:S03]  /*d690*/  F2FP.BF16.PACK_AB R16, R90, R108 ;  /* 0x0000006c5a10723e */ /* 0x004fc600000010ff */
[----:B------:R1:W-:Y:S01]  /*d6a0*/  MUFU.EX2 R116, R3 ;  /* 0x0000000300747308 */ /* 0x0003e20000000800 */
[----:B---3--:R-:W-:-:S05]  /*d6b0*/  FMNMX.FTZ R7, R7, R0, !PT ;  /* 0x0000000007077209 */ /* 0x008fca0007810000 */
[----:B------:R-:W2:Y:S01]  /*d6c0*/  SHFL.BFLY PT, R0, R7, 0x1, 0x1f ;  /* 0x0c201f0007007f89 */ /* 0x000ea200000e0000 */
[----:B-1----:R-:W-:-:S04]  /*d6d0*/  FFMA.FTZ R3, R24, c[0x0][0x2d0], -R2 ;  /* 0x0000b40018037a23 */ /* 0x002fc80000010802 */
[----:B------:R1:W3:Y:S02]  /*d6e0*/  MUFU.EX2 R91, R3 ;  /* 0x00000003005b7308 */ /* 0x0002e40000000800 */
[----:B-1----:R-:W-:Y:S01]  /*d6f0*/  FFMA.FTZ R3, R25, c[0x0][0x2d0], -R2 ;  /* 0x0000b40019037a23 */ /* 0x002fe20000010802 */
[----:B---3--:R-:W-:Y:S02]  /*d700*/  F2FP.BF16.PACK_AB R18, R91, R116 ;  /* 0x000000745b12723e */ /* 0x008fe400000010ff */
[----:B--2---:R-:W-:-:S03]  /*d710*/  FMNMX.FTZ R7, R7, R0, !PT ;  /* 0x0000000007077209 */ /* 0x004fc60007810000 */
[----:B------:R1:W-:Y:S01]  /*d720*/  MUFU.EX2 R117, R3 ;  /* 0x0000000300757308 */ /* 0x0003e20000000800 */
[C---:B------:R-:W-:Y:S01]  /*d730*/  FSETP.NEU.FTZ.AND P0, PT, R7.reuse, -INF , PT ;  /* 0xff8000000700780b */ /* 0x040fe20003f1d000 */
[----:B------:R-:W-:-:S05]  /*d740*/  FMUL.FTZ R0, R7, c[0x0][0x2d0] ;  /* 0x0000b40007007a20 */ /* 0x000fca0000410000 */
[----:B------:R-:W-:Y:S01]  /*d750*/  FSEL R0, R0, RZ, P0 ;  /* 0x000000ff00007208 */ /* 0x000fe20000000000 */
[----:B-1----:R-:W-:Y:S02]  /*d760*/  FFMA.FTZ R3, R26, c[0x0][0x2d0], -R2 ;  /* 0x0000b4001a037a23 */ /* 0x002fe40000010802 */
[----:B------:R-:W1:Y:S02]  /*d770*/  LDSM.16.MT88.4 R24, [R146] ;  /* 0x000000009218783b */ /* 0x000e640000004200 */
[----:B------:R2:W3:Y:S02]  /*d780*/  MUFU.EX2 R126, R3 ;  /* 0x00000003007e7308 */ /* 0x0004e40000000800 */
[----:B--2---:R-:W-:-:S06]  /*d790*/  FFMA.FTZ R3, R4, c[0x0][0x2d0], -R0 ;  /* 0x0000b40004037a23 */ /* 0x004fcc0000010800 */
[----:B------:R2:W-:Y:S02]  /*d7a0*/  MUFU.EX2 R76, R3 ;  /* 0x00000003004c7308 */ /* 0x0005e40000000800 */
[----:B--2---:R-:W-:Y:S01]  /*d7b0*/  FFMA.FTZ R3, R12, c[0x0][0x2d0], -R0 ;  /* 0x0000b4000c037a23 */ /* 0x004fe20000010800 */
[----:B---3--:R-:W-:-:S05]  /*d7c0*/  F2FP.BF16.PACK_AB R12, R126, R117 ;  /* 0x000000757e0c723e */ /* 0x008fca00000010ff */
[----:B------:R2:W3:Y:S02]  /*d7d0*/  MUFU.EX2 R4, R3 ;  /* 0x0000000300047308 */ /* 0x0004e40000000800 */
[----:B--2---:R-:W-:Y:S01]  /*d7e0*/  FFMA.FTZ R3, R13, c[0x0][0x2d0], -R0 ;  /* 0x0000b4000d037a23 */ /* 0x004fe20000010800 */
[----:B---3--:R-:W-:Y:S01]  /*d7f0*/  F2FP.BF16.PACK_AB R17, R4, R76 ;  /* 0x0000004c0411723e */ /* 0x008fe200000010ff */
[----:B------:R-:W-:-:S04]  /*d800*/  FADD.FTZ R4, R76, R4 ;  /* 0x000000044c047221 */ /* 0x000fc80000010000 */
[----:B------:R2:W-:Y:S02]  /*d810*/  MUFU.EX2 R124, R3 ;  /* 0x00000003007c7308 */ /* 0x0005e40000000800 */
[----:B--2---:R-:W-:-:S06]  /*d820*/  FFMA.FTZ R3, R14, c[0x0][0x2d0], -R0 ;  /* 0x0000b4000e037a23 */ /* 0x004fcc0000010800 */
[----:B------:R2:W3:Y:S02]  /*d830*/  MUFU.EX2 R78, R3 ;  /* 0x00000003004e7308 */ /* 0x0004e40000000800 */
[----:B--2---:R-:W-:Y:S01]  /*d840*/  FFMA.FTZ R3, R28, c[0x0][0x2d0], -R2 ;  /* 0x0000b4001c037a23 */ /* 0x004fe20000010802 */
[----:B---3--:R-:W-:-:S05]  /*d850*/  F2FP.BF16.PACK_AB R19, R78, R124 ;  /* 0x0000007c4e13723e */ /* 0x008fca00000010ff */
[----:B------:R2:W-:Y:S02]  /*d860*/  MUFU.EX2 R125, R3 ;  /* 0x00000003007d7308 */ /* 0x0005e40000000800 */
[----:B------:R-:W-:Y:S01]  /*d870*/  HMMA.16816.F32.BF16 R48, R16, R38, RZ ;  /* 0x000000261030723c */ /* 0x000fe200000418ff */
[----:B--2---:R-:W-:-:S07]  /*d880*/  FFMA.FTZ R3, R29, c[0x0][0x2d0], -R2 ;  /* 0x0000b4001d037a23 */ /* 0x004fce0000010802 */
[C---:B-1----:R-:W-:Y:S01]  /*d890*/  HMMA.16816.F32.BF16 R28, R16.reuse, R24, RZ ;  /* 0x00000018101c723c */ /* 0x042fe200000418ff */
[----:B------:R1:W2:Y:S07]  /*d8a0*/  MUFU.EX2 R127, R3 ;  /* 0x00000003007f7308 */ /* 0x0002ae0000000800 */
[----:B------:R-:W-:Y:S01]  /*d8b0*/  HMMA.16816.F32.BF16 R24, R16, R26, RZ ;  /* 0x0000001a1018723c */ /* 0x000fe200000418ff */
[----:B-1----:R-:W-:Y:S01]  /*d8c0*/  FFMA.FTZ R3, R15, c[0x0][0x2d0], -R0 ;  /* 0x0000b4000f037a23 */ /* 0x002fe20000010800 */
[----:B--2---:R-:W-:-:S03]  /*d8d0*/  F2FP.BF16.PACK_AB R14, R127, R125 ;  /* 0x0000007d7f0e723e */ /* 0x004fc600000010ff */
[----:B------:R1:W-:Y:S02]  /*d8e0*/  MUFU.EX2 R77, R3 ;  /* 0x00000003004d7308 */ /* 0x0003e40000000800 */
[----:B-1----:R-:W-:-:S06]  /*d8f0*/  FFMA.FTZ R3, R22, c[0x0][0x2d0], -R0 ;  /* 0x0000b40016037a23 */ /* 0x002fcc0000010800 */
[----:B------:R1:W2:Y:S02]  /*d900*/  MUFU.EX2 R79, R3 ;  /* 0x00000003004f7308 */ /* 0x0002a40000000800 */
[----:B-1----:R-:W-:Y:S01]  /*d910*/  FFMA.FTZ R3, R23, c[0x0][0x2d0], -R0 ;  /* 0x0000b40017037a23 */ /* 0x002fe20000010800 */
[----:B--2---:R-:W-:-:S05]  /*d920*/  F2FP.BF16.PACK_AB R13, R79, R77 ;  /* 0x0000004d4f0d723e */ /* 0x004fca00000010ff */
[----:B------:R1:W-:Y:S02]  /*d930*/  MUFU.EX2 R81, R3 ;  /* 0x0000000300517308 */ /* 0x0003e40000000800 */
[----:B-1----:R-:W-:Y:S02]  /*d940*/  FFMA.FTZ R3, R20, c[0x0][0x2d0], -R0 ;  /* 0x0000b40014037a23 */ /* 0x002fe40000010800 */
[C---:B------:R-:W-:Y:S04]  /*d950*/  HMMA.16816.F32.BF16 R20, R16.reuse, R36, RZ ;  /* 0x000000241014723c */ /* 0x040fe800000418ff */
[----:B------:R-:W1:Y:S04]  /*d960*/  MUFU.EX2 R80, R3 ;  /* 0x0000000300507308 */ /* 0x000e680000000800 */
[----:B------:R-:W-:Y:S01]  /*d970*/  HMMA.16816.F32.BF16 R36, R16, R40, RZ ;  /* 0x000000281024723c */ /* 0x000fe200000418ff */
[----:B-1----:R-:W-:-:S07]  /*d980*/  F2FP.BF16.PACK_AB R15, R80, R81 ;  /* 0x00000051500f723e */ /* 0x002fce00000010ff */
[C---:B------:R-:W-:Y:S08]  /*d990*/  HMMA.16816.F32.BF16 R168, R12.reuse, R32, R28 ;  /* 0x000000200ca8723c */ /* 0x040ff0000004181c */
[----:B------:R-:W-:Y:S08]  /*d9a0*/  HMMA.16816.F32.BF16 R148, R12, R34, R24 ;  /* 0x000000220c94723c */ /* 0x000ff00000041818 */
[----:B------:R-:W-:Y:S01]  /*d9b0*/  HMMA.16816.F32.BF16 R32, R16, R42, RZ ;  /* 0x0000002a1020723c */ /* 0x000fe200000418ff */
[----:B------:R-:W1:Y:S07]  /*d9c0*/  LDSM.16.MT88.4 R40, [R196+0x800] ;  /* 0x00080000c428783b */ /* 0x000e6e0000004200 */
[----:B------:R-:W-:Y:S08]  /*d9d0*/  HMMA.16816.F32.BF16 R160, R12, R56, R20 ;  /* 0x000000380ca0723c */ /* 0x000ff00000041814 */
[----:B------:R-:W-:Y:S08]  /*d9e0*/  HMMA.16816.F32.BF16 R20, R16, R68, RZ ;  /* 0x000000441014723c */ /* 0x000ff000000418ff */
[C---:B------:R-:W-:Y:S08]  /*d9f0*/  HMMA.16816.F32.BF16 R32, R12.reuse, R66, R32 ;  /* 0x000000420c20723c */ /* 0x040ff00000041820 */
[----:B------:R-:W-:Y:S01]  /*da00*/  HMMA.16816.F32.BF16 R72, R12, R58, R48 ;  /* 0x0000003a0c48723c */ /* 0x000fe20000041830 */
[----:B------:R-:W2:Y:S04]  /*da10*/  LDSM.16.MT88.4 R48, [R197+0x1800] ;  /* 0x00180000c530783b */ /* 0x000ea80000004200 */
[----:B------:R-:W-:Y:S03]  /*da20*/  LDSM.16.MT88.4 R56, [R147+0x3000] ;  /* 0x003000009338783b */ /* 0x000fe60000004200 */
[C---:B------:R-:W-:Y:S08]  /*da30*/  HMMA.16816.F32.BF16 R28, R16.reuse, R60, RZ ;  /* 0x0000003c101c723c */ /* 0x040ff000000418ff */
[----:B------:R-:W-:Y:S01]  /*da40*/  HMMA.16816.F32.BF16 R24, R16, R62, RZ ;  /* 0x0000003e1018723c */ /* 0x000fe200000418ff */
[----:B------:R-:W-:Y:S01]  /*da50*/  IMAD.MOV.U32 R99, RZ, RZ, R32 ;  /* 0x000000ffff637224 */ /* 0x000fe200078e0020 */
[----:B------:R-:W-:Y:S01]  /*da60*/  LDSM.16.MT88.4 R60, [R147+0x2000] ;  /* 0x00200000933c783b */ /* 0x000fe20000004200 */
[----:B------:R-:W-:-:S02]  /*da70*/  IMAD.MOV.U32 R98, RZ, RZ, R33 ;  /* 0x000000ffff627224 */ /* 0x000fc400078e0021 */
[----:B------:R-:W-:Y:S02]  /*da80*/  IMAD.MOV.U32 R97, RZ, RZ, R34 ;  /* 0x000000ffff617224 */ /* 0x000fe400078e0022 */
[----:B------:R-:W-:Y:S01]  /*da90*/  IMAD.MOV.U32 R96, RZ, RZ, R35 ;  /* 0x000000ffff607224 */ /* 0x000fe200078e0023 */
[----:B------:R-:W-:Y:S01]  /*daa0*/  HMMA.16816.F32.BF16 R20, R12, R52, R20 ;  /* 0x000000340c14723c */ /* 0x000fe20000041814 */
[----:B------:R-:W-:Y:S02]  /*dab0*/  IMAD.MOV.U32 R102, RZ, RZ, R72 ;  /* 0x000000ffff667224 */ /* 0x000fe400078e0048 */
[----:B------:R-:W-:Y:S02]  /*dac0*/  IMAD.MOV.U32 R101, RZ, RZ, R73 ;  /* 0x000000ffff657224 */ /* 0x000fe400078e0049 */
[----:B------:R-:W-:Y:S02]  /*dad0*/  IMAD.MOV.U32 R100, RZ, RZ, R74 ;  /* 0x000000ffff647224 */ /* 0x000fe400078e004a */
[----:B------:R-:W-:Y:S01]  /*dae0*/  IMAD.MOV.U32 R3, RZ, RZ, R75 ;  /* 0x000000ffff037224 */ /* 0x000fe200078e004b */
[----:B------:R-:W-:Y:S01]  /*daf0*/  HMMA.16816.F32.BF16 R32, R16, R70, RZ ;  /* 0x000000461020723c */ /* 0x000fe200000418ff */
[----:B------:R-:W3:Y:S04]  /*db00*/  LDSM.16.MT88.4 R72, [R196+0x1800] ;  /* 0x00180000c448783b */ /* 0x000ee80000004200 */
[----:B------:R-:W-:Y:S03]  /*db10*/  LDSM.16.MT88.4 R68, [R197+0x3000] ;  /* 0x00300000c544783b */ /* 0x000fe60000004200 */
[C---:B------:R-:W-:Y:S01]  /*db20*/  HMMA.16816.F32.BF16 R152, R12.reuse, R64, R36 ;  /* 0x000000400c98723c */ /* 0x040fe20000041824 */
[----:B------:R-:W4:Y:S07]  /*db30*/  LDSM.16.MT88.4 R64, [R197+0x2000] ;  /* 0x00200000c540783b */ /* 0x000f2e0000004200 */
[----:B-1----:R-:W-:Y:S01]  /*db40*/  HMMA.16816.F32.BF16 R28, R12, R40, R28 ;  /* 0x000000280c1c723c */ /* 0x002fe2000004181c */
[----:B------:R-:W-:Y:S01]  /*db50*/  MOV R109, R20 ;  /* 0x00000014006d7202 */ /* 0x000fe20000000f00 */
[----:B------:R-:W-:-:S02]  /*db60*/  IMAD.MOV.U32 R107, RZ, RZ, R21 ;  /* 0x000000ffff6b7224 */ /* 0x000fc400078e0015 */
[----:B------:R-:W-:Y:S02]  /*db70*/  IMAD.MOV.U32 R53, RZ, RZ, R22 ;  /* 0x000000ffff357224 */ /* 0x000fe400078e0016 */
[----:B------:R-:W-:Y:S02]  /*db80*/  IMAD.MOV.U32 R52, RZ, RZ, R23 ;  /* 0x000000ffff347224 */ /* 0x000fe400078e0017 */
[C---:B------:R-:W-:Y:S01]  /*db90*/  HMMA.16816.F32.BF16 R24, R12.reuse, R42, R24 ;  /* 0x0000002a0c18723c */ /* 0x040fe20000041818 */
[----:B------:R-:W1:Y:S07]  /*dba0*/  LDSM.16.MT88.4 R40, [R196+0x2000] ;  /* 0x00200000c428783b */ /* 0x000e6e0000004200 */
[----:B------:R-:W-:Y:S08]  /*dbb0*/  HMMA.16816.F32.BF16 R32, R12, R54, R32 ;  /* 0x000000360c20723c */ /* 0x000ff00000041820 */
[----:B--2---:R-:W-:Y:S01]  /*dbc0*/  HMMA.16816.F32.BF16 R20, R16, R48, RZ ;  /* 0x000000301014723c */ /* 0x004fe200000418ff */
[----:B------:R-:W-:Y:S01]  /*dbd0*/  MOV R95, R28 ;  /* 0x0000001c005f7202 */ /* 0x000fe20000000f00 */
[----:B------:R-:W-:-:S02]  /*dbe0*/  IMAD.MOV.U32 R94, RZ, RZ, R29 ;  /* 0x000000ffff5e7224 */ /* 0x000fc400078e001d */
[----:B------:R-:W-:Y:S02]  /*dbf0*/  IMAD.MOV.U32 R93, RZ, RZ, R30 ;  /* 0x000000ffff5d7224 */ /* 0x000fe400078e001e */
[----:B------:R-:W-:Y:S02]  /*dc00*/  IMAD.MOV.U32 R92, RZ, RZ, R31 ;  /* 0x000000ffff5c7224 */ /* 0x000fe400078e001f */
[----:B------:R-:W-:Y:S01]  /*dc10*/  IMAD.MOV.U32 R106, RZ, RZ, R24 ;  /* 0x000000ffff6a7224 */ /* 0x000fe200078e0018 */
[----:B------:R-:W-:Y:S01]  /*dc20*/  HMMA.16816.F32.BF16 R36, R16, R50, RZ ;  /* 0x000000321024723c */ /* 0x000fe200000418ff */
[----:B------:R-:W-:Y:S02]  /*dc30*/  IMAD.MOV.U32 R105, RZ, RZ, R25 ;  /* 0x000000ffff697224 */ /* 0x000fe400078e0019 */
[----:B------:R-:W-:Y:S02]  /*dc40*/  IMAD.MOV.U32 R104, RZ, RZ, R26 ;  /* 0x000000ffff687224 */ /* 0x000fe400078e001a */
[----:B------:R-:W-:-:S02]  /*dc50*/  IMAD.MOV.U32 R103, RZ, RZ, R27 ;  /* 0x000000ffff677224 */ /* 0x000fc400078e001b */
[----:B------:R-:W-:Y:S01]  /*dc60*/  IMAD.MOV.U32 R55, RZ, RZ, R32 ;  /* 0x000000ffff377224 */ /* 0x000fe200078e0020 */
[----:B------:R-:W-:Y:S01]  /*dc70*/  HMMA.16816.F32.BF16 R28, R16, R44, RZ ;  /* 0x0000002c101c723c */ /* 0x000fe200000418ff */
[----:B------:R-:W-:Y:S01]  /*dc80*/  IMAD.MOV.U32 R54, RZ, RZ, R33 ;  /* 0x000000ffff367224 */ /* 0x000fe200078e0021 */
[----:B------:R-:W-:Y:S01]  /*dc90*/  MOV R48, R35 ;  /* 0x0000002300307202 */ /* 0x000fe20000000f00 */
[----:B------:R-:W-:-:S05]  /*dca0*/  IMAD.MOV.U32 R49, RZ, RZ, R34 ;  /* 0x000000ffff317224 */ /* 0x000fca00078e0022 */
[C---:B------:R-:W-:Y:S01]  /*dcb0*/  HMMA.16816.F32.BF16 R24, R16.reuse, R46, RZ ;  /* 0x0000002e1018723c */ /* 0x040fe200000418ff */
[----:B------:R-:W2:Y:S07]  /*dcc0*/  LDSM.16.MT88.4 R44, [R146+0x3000] ;  /* 0x00300000922c783b */ /* 0x000eae0000004200 */
[----:B---3--:R-:W-:Y:S07]  /*dcd0*/  HMMA.16816.F32.BF16 R32, R16, R72, RZ ;  /* 0x000000481020723c */ /* 0x008fee00000418ff */
[----:B------:R-:W-:Y:S01]  /*dce0*/  IMAD.MOV.U32 R72, RZ, RZ, R55 ;  /* 0x000000ffff487224 */ /* 0x000fe200078e0037 */
[----:B----4-:R-:W-:Y:S01]  /*dcf0*/  HMMA.16816.F32.BF16 R216, R12, R64, R20 ;  /* 0x000000400cd8723c */ /* 0x010fe20000041814 */
[----:B------:R-:W-:-:S06]  /*dd00*/  IMAD.MOV.U32 R73, RZ, RZ, R54 ;  /* 0x000000ffff497224 */ /* 0x000fcc00078e0036 */
[----:B------:R-:W-:Y:S01]  /*dd10*/  IMAD.MOV.U32 R65, RZ, RZ, R107 ;  /* 0x000000ffff417224 */ /* 0x000fe200078e006b */
[----:B------:R-:W-:Y:S01]  /*dd20*/  HMMA.16816.F32.BF16 R20, R16, R74, RZ ;  /* 0x0000004a1014723c */ /* 0x000fe200000418ff */
[----:B------:R-:W-:-:S06]  /*dd30*/  IMAD.MOV.U32 R64, RZ, RZ, R109 ;  /* 0x000000ffff407224 */ /* 0x000fcc00078e006d */
[----:B------:R-:W-:Y:S01]  /*dd40*/  IMAD.MOV.U32 R74, RZ, RZ, R49 ;  /* 0x000000ffff4a7224 */ /* 0x000fe200078e0031 */
[C---:B------:R-:W-:Y:S01]  /*dd50*/  HMMA.16816.F32.BF16 R192, R12.reuse, R66, R36 ;  /* 0x000000420cc0723c */ /* 0x040fe20000041824 */
[----:B------:R-:W-:Y:S02]  /*dd60*/  IMAD.MOV.U32 R75, RZ, RZ, R48 ;  /* 0x000000ffff4b7224 */ /* 0x000fe400078e0030 */
[----:B------:R-:W-:Y:S04]  /*dd70*/  LDSM.16.MT88.4 R48, [R147+0x3800] ;  /* 0x003800009330783b */ /* 0x000fe80000004200 */
[----:B------:R-:W-:Y:S01]  /*dd80*/  MOV R66, R53 ;  /* 0x0000003500427202 */ /* 0x000fe20000000f00 */
[----:B------:R-:W-:Y:S01]  /*dd90*/  IMAD.MOV.U32 R67, RZ, RZ, R52 ;  /* 0x000000ffff437224 */ /* 0x000fe200078e0034 */
[C---:B-1----:R-:W-:Y:S01]  /*dda0*/  HMMA.16816.F32.BF16 R184, R12.reuse, R40, R32 ;  /* 0x000000280cb8723c */ /* 0x042fe20000041820 */
[----:B------:R-:W1:Y:S07]  /*ddb0*/  LDSM.16.MT88.4 R52, [R146+0x3800] ;  /* 0x003800009234783b */ /* 0x000e6e0000004200 */
[----:B------:R-:W-:Y:S01]  /*ddc0*/  HMMA.16816.F32.BF16 R188, R12, R42, R20 ;  /* 0x0000002a0cbc723c */ /* 0x000fe20000041814 */
[----:B------:R-:W-:Y:S07]  /*ddd0*/  LDSM.16.MT88.4 R40, [R196+0x3000] ;  /* 0x00300000c428783b */ /* 0x000fee0000004200 */
[C---:B--2---:R-:W-:Y:S07]  /*dde0*/  HMMA.16816.F32.BF16 R32, R16.reuse, R46, RZ ;  /* 0x0000002e1020723c */ /* 0x044fee00000418ff */
[----:B------:R-:W-:Y:S01]  /*ddf0*/  IMAD.MOV.U32 R46, RZ, RZ, R104 ;  /* 0x000000ffff2e7224 */ /* 0x000fe200078e0068 */
[----:B------:R-:W-:Y:S01]  /*de00*/  HMMA.16816.F32.BF16 R36, R16, R44, RZ ;  /* 0x0000002c1024723c */ /* 0x000fe200000418ff */
[----:B------:R-:W-:-:S06]  /*de10*/  IMAD.MOV.U32 R47, RZ, RZ, R103 ;  /* 0x000000ffff2f7224 */ /* 0x000fcc00078e0067 */
[----:B------:R-:W-:Y:S01]  /*de20*/  IMAD.MOV.U32 R44, RZ, RZ, R106 ;  /* 0x000000ffff2c7224 */ /* 0x000fe200078e006a */
[----:B------:R-:W-:Y:S01]  /*de30*/  HMMA.16816.F32.BF16 R244, R12, R60, R28 ;  /* 0x0000003c0cf4723c */ /* 0x000fe2000004181c */
[----:B------:R-:W-:-:S07]  /*de40*/  IMAD.MOV.U32 R45, RZ, RZ, R105 ;  /* 0x000000ffff2d7224 */ /* 0x000fce00078e0069 */
[----:B------:R-:W-:Y:S01]  /*de50*/  HMMA.16816.F32.BF16 R248, R12, R62, R24 ;  /* 0x0000003e0cf8723c */ /* 0x000fe20000041818 */
[----:B------:R-:W2:Y:S07]  /*de60*/  LDSM.16.MT88.4 R60, [R197+0x3800] ;  /* 0x00380000c53c783b */ /* 0x000eae0000004200 */
[C---:B------:R-:W-:Y:S07]  /*de70*/  HMMA.16816.F32.BF16 R24, R16.reuse, R58, RZ ;  /* 0x0000003a1018723c */ /* 0x040fee00000418ff */
[----:B------:R-:W-:Y:S01]  /*de80*/  IMAD.MOV.U32 R58, RZ, RZ, R93 ;  /* 0x000000ffff3a7224 */ /* 0x000fe200078e005d */
[----:B------:R-:W-:Y:S01]  /*de90*/  HMMA.16816.F32.BF16 R28, R16, R56, RZ ;  /* 0x00000038101c723c */ /* 0x000fe200000418ff */
[----:B------:R-:W-:-:S06]  /*dea0*/  IMAD.MOV.U32 R59, RZ, RZ, R92 ;  /* 0x000000ffff3b7224 */ /* 0x000fcc00078e005c */
[----:B------:R-:W-:Y:S01]  /*deb0*/  IMAD.MOV.U32 R56, RZ, RZ, R95 ;  /* 0x000000ffff387224 */ /* 0x000fe200078e005f */
[----:B------:R-:W-:Y:S01]  /*dec0*/  MOV R57, R94 ;  /* 0x0000005e00397202 */ /* 0x000fe20000000f00 */
[----:B------:R-:W-:Y:S08]  /*ded0*/  HMMA.16816.F32.BF16 R20, R16, R68, RZ ;  /* 0x000000441014723c */ /* 0x000ff000000418ff */
[C---:B-1----:R-:W-:Y:S01]  /*dee0*/  HMMA.16816.F32.BF16 R92, R12.reuse, R54, R32 ;  /* 0x000000360c5c723c */ /* 0x042fe20000041820 */
[----:B------:R-:W1:Y:S06]  /*def0*/  LDSM.16.MT88.4 R32, [R196+0x3800] ;  /* 0x00380000c420783b */ /* 0x000e6c0000004200 */
[----:B------:R-:W-:Y:S01]  /*df00*/  IMAD.MOV.U32 R54, RZ, RZ, R97 ;  /* 0x000000ffff367224 */ /* 0x000fe200078e0061 */
[C---:B------:R-:W-:Y:S01]  /*df10*/  HMMA.16816.F32.BF16 R104, R12.reuse, R52, R36 ;  /* 0x000000340c68723c */ /* 0x040fe20000041824 */
[----:B------:R-:W-:Y:S01]  /*df20*/  IMAD.MOV.U32 R55, RZ, RZ, R96 ;  /* 0x000000ffff377224 */ /* 0x000fe200078e0060 */
[----:B------:R-:W3:Y:S05]  /*df30*/  LDSM.16.MT88.4 R36, [R146+0x4800] ;  /* 0x004800009224783b */ /* 0x000eea0000004200 */
[----:B------:R-:W-:Y:S01]  /*df40*/  IMAD.MOV.U32 R52, RZ, RZ, R99 ;  /* 0x000000ffff347224 */ /* 0x000fe200078e0063 */
[----:B--2---:R-:W-:Y:S01]  /*df50*/  HMMA.16816.F32.BF16 R176, R12, R60, R20 ;  /* 0x0000003c0cb0723c */ /* 0x004fe20000041814 */
[----:B------:R-:W-:-:S07]  /*df60*/  IMAD.MOV.U32 R53, RZ, RZ, R98 ;  /* 0x000000ffff357224 */ /* 0x000fce00078e0062 */
[----:B------:R-:W-:Y:S07]  /*df70*/  HMMA.16816.F32.BF16 R96, R12, R50, R24 ;  /* 0x000000320c60723c */ /* 0x000fee0000041818 */
[----:B------:R-:W-:Y:S01]  /*df80*/  IMAD.MOV.U32 R51, RZ, RZ, R3 ;  /* 0x000000ffff337224 */ /* 0x000fe200078e0003 */
[----:B------:R-:W-:Y:S01]  /*df90*/  HMMA.16816.F32.BF16 R24, R16, R40, RZ ;  /* 0x000000281018723c */ /* 0x000fe200000418ff */
[----:B------:R-:W-:Y:S02]  /*dfa0*/  FADD.FTZ R3, R108, R90 ;  /* 0x0000005a6c037221 */ /* 0x000fe40000010000 */
[----:B------:R-:W-:-:S02]  /*dfb0*/  IMAD.MOV.U32 R50, RZ, RZ, R100 ;  /* 0x000000ffff327224 */ /* 0x000fc400078e0064 */
[----:B------:R-:W-:-:S03]  /*dfc0*/  FADD.FTZ R3, R116, R3 ;  /* 0x0000000374037221 */ /* 0x000fc60000010000 */
[----:B------:R-:W-:Y:S01]  /*dfd0*/  HMMA.16816.F32.BF16 R20, R16, R42, RZ ;  /* 0x0000002a1014723c */ /* 0x000fe200000418ff */
[----:B------:R-:W-:Y:S01]  /*dfe0*/  FADD.FTZ R3, R91, R3 ;  /* 0x000000035b037221 */ /* 0x000fe20000010000 */
[----:B------:R-:W-:Y:S03]  /*dff0*/  LDSM.16.MT88.4 R40, [R196+0x1000] ;  /* 0x00100000c428783b */ /* 0x000fe60000004200 */
[----:B------:R-:W-:-:S03]  /*e000*/  FADD.FTZ R3, R117, R3 ;  /* 0x0000000375037221 */ /* 0x000fc60000010000 */
[----:B------:R-:W-:Y:S01]  /*e010*/  HMMA.16816.F32.BF16 R180, R12, R48, R28 ;  /* 0x000000300cb4723c */ /* 0x000fe2000004181c */
[----:B------:R-:W-:-:S06]  /*e020*/  FADD.FTZ R3, R126, R3 ;  /* 0x000000037e037221 */ /* 0x000fcc0000010000 */
[----:B------:R-:W-:Y:S01]  /*e030*/  MOV R48, R102 ;  /* 0x0000006600307202 */ /* 0x000fe20000000f00 */
[----:B-1----:R-:W-:Y:S01]  /*e040*/  HMMA.16816.F32.BF16 R172, R12, R32, R24 ;  /* 0x000000200cac723c */ /* 0x002fe20000041818 */
[----:B------:R-:W1:Y:S01]  /*e050*/  LDSM.16.MT88.4 R24, [R146+0x5000] ;  /* 0x005000009218783b */ /* 0x000e620000004200 */
[----:B------:R-:W-:-:S05]  /*e060*/  IMAD.MOV.U32 R49, RZ, RZ, R101 ;  /* 0x000000ffff317224 */ /* 0x000fca00078e0065 */
[--C-:B------:R-:W-:Y:S01]  /*e070*/  FFMA.FTZ R33, R89, c[0x0][0x2d0], -R2.reuse ;  /* 0x0000b40059217a23 */ /* 0x100fe20000010802 */
[----:B------:R-:W-:Y:S01]  /*e080*/  HMMA.16816.F32.BF16 R112, R12, R34, R20 ;  /* 0x000000220c70723c */ /* 0x000fe20000041814 */
[--C-:B------:R-:W-:Y:S02]  /*e090*/  FFMA.FTZ R32, R88, c[0x0][0x2d0], -R2.reuse ;  /* 0x0000b40058207a23 */ /* 0x100fe40000010802 */
[----:B------:R-:W-:Y:S04]  /*e0a0*/  LDSM.16.MT88.4 R88, [R147+0x4000] ;  /* 0x004000009358783b */ /* 0x000fe80000004200 */
[--C-:B------:R-:W-:Y:S01]  /*e0b0*/  FFMA.FTZ R35, R86, c[0x0][0x2d0], -R2.reuse ;  /* 0x0000b40056237a23 */ /* 0x100fe20000010802 */
[C---:B---3--:R-:W-:Y:S05]  /*e0c0*/  HMMA.16816.F32.BF16 R20, R16.reuse, R36, RZ ;  /* 0x000000241014723c */ /* 0x048fea00000418ff */
[----:B------:R-:W-:Y:S02]  /*e0d0*/  MUFU.EX2 R35, R35 ;  /* 0x0000002300237308 */ /* 0x000fe40000000800 */
[----:B------:R-:W-:Y:S01]  /*e0e0*/  FFMA.FTZ R36, R87, c[0x0][0x2d0], -R2 ;  /* 0x0000b40057247a23 */ /* 0x000fe20000010802 */
[----:B------:R-:W-:Y:S11]  /*e0f0*/  HMMA.16816.F32.BF16 R28, R16, R70, RZ ;  /* 0x00000046101c723c */ /* 0x000ff600000418ff */
[----:B------:R-:W-:Y:S05]  /*e100*/  @!UPT UIADD3 URZ, URZ, URZ, URZ ;  /* 0x0000003f3f3ff290 */ /* 0x000fea000fffe03f */
[C---:B-1----:R-:W-:Y:S08]  /*e110*/  HMMA.16816.F32.BF16 R108, R12.reuse, R24, R20 ;  /* 0x000000180c6c723c */ /* 0x042ff00000041814 */
[----:B------:R-:W-:Y:S01]  /*e120*/  HMMA.16816.F32.BF16 R100, R12, R62, R28 ;  /* 0x0000003e0c64723c */ /* 0x000fe2000004181c */
[----:B------:R-:W1:Y:S07]  /*e130*/  LDSM.16.MT88.4 R28, [R147+0x4800] ;  /* 0x00480000931c783b */ /* 0x000e6e0000004200 */
[----:B------:R-:W-:Y:S11]  /*e140*/  HMMA.16816.F32.BF16 R20, R16, R38, RZ ;  /* 0x000000261014723c */ /* 0x000ff600000418ff */
[----:B------:R-:W-:Y:S11]  /*e150*/  @!UPT UIADD3 URZ, URZ, URZ, URZ ;  /* 0x0000003f3f3ff290 */ /* 0x000ff6000fffe03f */
[----:B------:R-:W-:Y:S02]  /*e160*/  @!UPT UIADD3 URZ, URZ, URZ, URZ ;  /* 0x0000003f3f3ff290 */ /* 0x000fe4000fffe03f */
[----:B------:R-:W-:Y:S01]  /*e170*/  HMMA.16816.F32.BF16 R120, R12, R26, R20 ;  /* 0x0000001a0c78723c */ /* 0x000fe20000041814 */
[----:B------:R-:W2:Y:S07]  /*e180*/  LDSM.16.MT88.4 R24, [R147+0x5000] ;  /* 0x005000009318783b */ /* 0x000eae0000004200 */
[----:B-1----:R-:W-:Y:S11]  /*e190*/  HMMA.16816.F32.BF16 R20, R16, R28, RZ ;  /* 0x0000001c1014723c */ /* 0x002ff600000418ff */
[----:B------:R-:W-:Y:S11]  /*e1a0*/  @!UPT UIADD3 URZ, URZ, URZ, URZ ;  /* 0x0000003f3f3ff290 */ /* 0x000ff6000fffe03f */
[----:B------:R-:W-:Y:S02]  /*e1b0*/  @!UPT UIADD3 URZ, URZ, URZ, URZ ;  /* 0x0000003f3f3ff290 */ /* 0x000fe4000fffe03f */
[----:B--2---:R-:W-:Y:S07]  /*e1c0*/  HMMA.16816.F32.BF16 R116, R12, R24, R20 ;  /* 0x000000180c74723c */ /* 0x004fee0000041814 */
[----:B------:R-:W-:Y:S01]  /*e1d0*/  FADD.FTZ R24, R124, R4 ;  /* 0x000000047c187221 */ /* 0x000fe20000010000 */
[----:B------:R-:W-:Y:S01]  /*e1e0*/  HMMA.16816.F32.BF16 R20, R16, R30, RZ ;  /* 0x0000001e1014723c */ /* 0x000fe200000418ff */
[----:B------:R-:W1:Y:S01]  /*e1f0*/  LDSM.16.MT88.4 R28, [R197+0x4800] ;  /* 0x00480000c51c783b */ /* 0x000e620000004200 */
[----:B------:R-:W-:-:S02]  /*e200*/  FADD.FTZ R4, R125, R3 ;  /* 0x000000037d047221 */ /* 0x000fc40000010000 */
[----:B------:R-:W-:Y:S02]  /*e210*/  FADD.FTZ R3, R78, R24 ;  /* 0x000000184e037221 */ /* 0x000fe40000010000 */
[----:B------:R-:W-:Y:S02]  /*e220*/  FADD.FTZ R34, R127, R4 ;  /* 0x000000047f227221 */ /* 0x000fe40000010000 */
[----:B------:R-:W-:Y:S02]  /*e230*/  FADD.FTZ R3, R77, R3 ;  /* 0x000000034d037221 */ /* 0x000fe40000010000 */
[--C-:B------:R-:W-:Y:S02]  /*e240*/  FFMA.FTZ R4, R84, c[0x0][0x2d0], -R0.reuse ;  /* 0x0000b40054047a23 */ /* 0x100fe40000010800 */
[----:B------:R-:W-:Y:S02]  /*e250*/  FADD.FTZ R2, R79, R3 ;  /* 0x000000034f027221 */ /* 0x000fe40000010000 */
[----:B------:R-:W-:-:S02]  /*e260*/  FFMA.FTZ R3, R85, c[0x0][0x2d0], -R0 ;  /* 0x0000b40055037a23 */ /* 0x000fc40000010800 */
[----:B------:R-:W-:-:S04]  /*e270*/  FADD.FTZ R2, R81, R2 ;  /* 0x0000000251027221 */ /* 0x000fc80000010000 */
[----:B------:R-:W-:Y:S04]  /*e280*/  MUFU.EX2 R3, R3 ;  /* 0x0000000300037308 */ /* 0x000fe80000000800 */
[----:B------:R-:W-:Y:S01]  /*e290*/  HMMA.16816.F32.BF16 R128, R12, R26, R20 ;  /* 0x0000001a0c80723c */ /* 0x000fe20000041814 */
[----:B------:R-:W2:Y:S07]  /*e2a0*/  LDSM.16.MT88.4 R24, [R197+0x5000] ;  /* 0x00500000c518783b */ /* 0x000eae0000004200 */
[----:B-1----:R-:W-:Y:S01]  /*e2b0*/  HMMA.16816.F32.BF16 R20, R16, R28, RZ ;  /* 0x0000001c1014723c */ /* 0x002fe200000418ff */
[----:B------:R-:W-:Y:S08]  /*e2c0*/  MUFU.EX2 R29, R33 ;  /* 0x00000021001d7308 */ /* 0x000ff00000000800 */
[----:B------:R-:W1:Y:S08]  /*e2d0*/  MUFU.EX2 R28, R32 ;  /* 0x00000020001c7308 */ /* 0x000e700000000800 */
[----:B------:R-:W3:Y:S07]  /*e2e0*/  MUFU.EX2 R32, R36 ;  /* 0x0000002400207308 */ /* 0x000eee0000000800 */
[----:B--2---:R-:W-:Y:S01]  /*e2f0*/  HMMA.16816.F32.BF16 R124, R12, R24, R20 ;  /* 0x000000180c7c723c */ /* 0x004fe20000041814 */
[----:B-1----:R-:W-:-:S06]  /*e300*/  F2FP.BF16.PACK_AB R136, R28, R29 ;  /* 0x0000001d1c88723e */ /* 0x002fcc00000010ff */
[----:B------:R-:W-:Y:S01]  /*e310*/  FADD.FTZ R25, R80, R2 ;  /* 0x0000000250197221 */ /* 0x000fe20000010000 */
[----:B------:R-:W-:Y:S01]  /*e320*/  HMMA.16816.F32.BF16 R20, R16, R30, RZ ;  /* 0x0000001e1014723c */ /* 0x000fe200000418ff */
[----:B------:R-:W1:Y:S01]  /*e330*/  MUFU.EX2 R2, R4 ;  /* 0x0000000400027308 */ /* 0x000e620000000800 */
[----:B---3--:R-:W-:Y:S02]  /*e340*/  F2FP.BF16.PACK_AB R138, R35, R32 ;  /* 0x00000020238a723e */ /* 0x008fe400000010ff */
[----:B-1----:R-:W-:Y:S11]  /*e350*/  F2FP.BF16.PACK_AB R137, R2, R3 ;  /* 0x000000030289723e */ /* 0x002ff600000010ff */
[----:B------:R-:W-:Y:S09]  /*e360*/  @!UPT UIADD3 URZ, URZ, URZ, URZ ;  /* 0x0000003f3f3ff290 */ /* 0x000ff2000fffe03f */
[----:B------:R-:W-:Y:S01]  /*e370*/  HMMA.16816.F32.BF16 R132, R12, R26, R20 ;  /* 0x0000001a0c84723c */ /* 0x000fe20000041814 */
[----:B------:R-:W1:Y:S06]  /*e380*/  LDSM.16.MT88.4 R20, [R196+0x4800] ;  /* 0x00480000c414783b */ /* 0x000e6c0000004200 */
[--C-:B------:R-:W-:Y:S02]  /*e390*/  FFMA.FTZ R27, R83, c[0x0][0x2d0], -R0.reuse ;  /* 0x0000b400531b7a23 */ /* 0x100fe40000010800 */
[----:B------:R-:W-:Y:S02]  /*e3a0*/  FFMA.FTZ R26, R82, c[0x0][0x2d0], -R0 ;  /* 0x0000b400521a7a23 */ /* 0x000fe40000010800 */
[----:B------:R-:W-:Y:S01]  /*e3b0*/  FADD.FTZ R0, R29, R34 ;  /* 0x000000221d007221 */ /* 0x000fe20000010000 */
[----:B------:R-:W-:Y:S01]  /*e3c0*/  MUFU.EX2 R4, R27 ;  /* 0x0000001b00047308 */ /* 0x000fe20000000800 */
[----:B------:R-:W2:Y:S02]  /*e3d0*/  LDSM.16.MT88.4 R80, [R146+0x4000] ;  /* 0x004000009250783b */ /* 0x000ea40000004200 */
[----:B------:R-:W-:-:S05]  /*e3e0*/  FADD.FTZ R24, R28, R0 ;  /* 0x000000001c187221 */ /* 0x000fca0000010000 */
[----:B------:R-:W3:Y:S02]  /*e3f0*/  MUFU.EX2 R0, R26 ;  /* 0x0000001a00007308 */ /* 0x000ee40000000800 */
[----:B---3--:R-:W-:Y:S01]  /*e400*/  F2FP.BF16.PACK_AB R139, R0, R4 ;  /* 0x00000004008b723e */ /* 0x008fe200000010ff */
[C---:B-1----:R-:W-:Y:S08]  /*e410*/  HMMA.16816.F32.BF16 R28, R16.reuse, R20, RZ ;  /* 0x00000014101c723c */ /* 0x042ff000000418ff */
[----:B------:R-:W-:Y:S07]  /*e420*/  HMMA.16816.F32.BF16 R20, R16, R22, RZ ;  /* 0x000000161014723c */ /* 0x000fee00000418ff */
[----:B------:R-:W-:Y:S01]  /*e430*/  FADD.FTZ R17, R3, R25 ;  /* 0x0000001903117221 */ /* 0x000fe20000010000 */
[----:B------:R-:W-:Y:S01]  /*e440*/  HMMA.16816.F32.BF16 R84, R136, R88, R180 ;  /* 0x000000588854723c */ /* 0x000fe200000418b4 */
[----:B------:R-:W-:Y:S01]  /*e450*/  FADD.FTZ R16, R32, R24 ;  /* 0x0000001820107221 */ /* 0x000fe20000010000 */
[----:B------:R-:W3:Y:S01]  /*e460*/  LDL R3, [R1+0x58] ;  /* 0x0000580001037983 */ /* 0x000ee20000100800 */
[----:B------:R-:W-:-:S02]  /*e470*/  FADD.FTZ R17, R2, R17 ;  /* 0x0000001102117221 */ /* 0x000fc40000010000 */
[----:B------:R-:W-:Y:S02]  /*e480*/  FADD.FTZ R230, R35, R16 ;  /* 0x0000001023e67221 */ /* 0x000fe40000010000 */
[----:B------:R-:W-:Y:S01]  /*e490*/  FADD.FTZ R16, R4, R17 ;  /* 0x0000001104107221 */ /* 0x000fe20000010000 */
[C---:B--2---:R-:W-:Y:S01]  /*e4a0*/  HMMA.16816.F32.BF16 R76, R136.reuse, R80, R104 ;  /* 0x00000050884c723c */ /* 0x044fe20000041868 */
[----:B------:R-:W3:Y:S02]  /*e4b0*/  LDL R4, [R1+0x64] ;  /* 0x0000640001047983 */ /* 0x000ee40000100800 */
[----:B------:R-:W-:Y:S02]  /*e4c0*/  FADD.FTZ R231, R0, R16 ;  /* 0x0000001000e77221 */ /* 0x000fe40000010000 */
[----:B------:R-:W-:Y:S03]  /*e4d0*/  LDSM.16.MT88.4 R104, [R196+0x4000] ;  /* 0x00400000c468783b */ /* 0x000fe60000004200 */
[C---:B------:R-:W-:Y:S01]  /*e4e0*/  HMMA.16816.F32.BF16 R88, R136.reuse, R90, R96 ;  /* 0x0000005a8858723c */ /* 0x040fe20000041860 */
[----:B------:R-:W1:Y:S04]  /*e4f0*/  LDSM.16.MT88.4 R96, [R197+0x4000] ;  /* 0x00400000c560783b */ /* 0x000e680000004200 */
[----:B------:R-:W-:Y:S03]  /*e500*/  LDSM.16.MT88.4 R16, [R196+0x5000] ;  /* 0x00500000c410783b */ /* 0x000fe60000004200 */
[C---:B------:R-:W-:Y:S08]  /*e510*/  HMMA.16816.F32.BF16 R80, R136.reuse, R82, R92 ;  /* 0x000000528850723c */ /* 0x040ff0000004185c */
[C---:B------:R-:W-:Y:S08]  /*e520*/  HMMA.16816.F32.BF16 R160, R136.reuse, R156, R160 ;  /* 0x0000009c88a0723c */ /* 0x040ff000000418a0 */
[C---:B------:R-:W-:Y:S01]  /*e530*/  HMMA.16816.F32.BF16 R156, R136.reuse, R158, R48 ;  /* 0x0000009e889c723c */ /* 0x040fe20000041830 */
[----:B------:R-:W2:Y:S07]  /*e540*/  LDSM.16.MT88.4 R48, [R146+0x2800] ;  /* 0x002800009230783b */ /* 0x000eae0000004200 */
[C---:B------:R-:W-:Y:S01]  /*e550*/  HMMA.16816.F32.BF16 R36, R136.reuse, R40, R56 ;  /* 0x000000288824723c */ /* 0x040fe20000041838 */
[----:B------:R-:W-:Y:S07]  /*e560*/  LDSM.16.MT88.4 R56, [R147+0x2800] ;  /* 0x002800009338783b */ /* 0x000fee0000004200 */
[C---:B------:R-:W-:Y:S08]  /*e570*/  HMMA.16816.F32.BF16 R40, R136.reuse, R42, R44 ;  /* 0x0000002a8828723c */ /* 0x040ff0000004182c */
[C---:B-1----:R-:W-:Y:S08]  /*e580*/  HMMA.16816.F32.BF16 R92, R136.reuse, R96, R176 ;  /* 0x00000060885c723c */ /* 0x042ff000000418b0 */
[C---:B------:R-:W-:Y:S08]  /*e590*/  HMMA.16816.F32.BF16 R96, R136.reuse, R98, R100 ;  /* 0x000000628860723c */ /* 0x040ff00000041864 */
[C---:B------:R-:W-:Y:S08]  /*e5a0*/  HMMA.16816.F32.BF16 R100, R136.reuse, R104, R172 ;  /* 0x000000688864723c */ /* 0x040ff000000418ac */
[C---:B------:R-:W-:Y:S01]  /*e5b0*/  HMMA.16816.F32.BF16 R104, R136.reuse, R106, R112 ;  /* 0x0000006a8868723c */ /* 0x040fe20000041870 */
[----:B------:R-:W1:Y:S07]  /*e5c0*/  LDSM.16.MT88.4 R112, [R146+0x5800] ;  /* 0x005800009270783b */ /* 0x000e6e0000004200 */
[C---:B--2---:R-:W-:Y:S01]  /*e5d0*/  HMMA.16816.F32.BF16 R44, R136.reuse, R48, R64 ;  /* 0x00000030882c723c */ /* 0x044fe20000041840 */
[----:B------:R-:W2:Y:S07]  /*e5e0*/  LDSM.16.MT88.4 R64, [R197+0x2800] ;  /* 0x00280000c540783b */ /* 0x000eae0000004200 */
[C---:B------:R-:W-:Y:S08]  /*e5f0*/  HMMA.16816.F32.BF16 R168, R136.reuse, R164, R168 ;  /* 0x000000a488a8723c */ /* 0x040ff000000418a8 */
[C---:B------:R-:W-:Y:S01]  /*e600*/  HMMA.16816.F32.BF16 R164, R136.reuse, R166, R148 ;  /* 0x000000a688a4723c */ /* 0x040fe20000041894 */
[----:B------:R-:W4:Y:S07]  /*e610*/  LDSM.16.MT88.4 R148, [R197+0x1000] ;  /* 0x00100000c594783b */ /* 0x000f2e0000004200 */
[----:B------:R-:W-:Y:S01]  /*e620*/  HMMA.16816.F32.BF16 R48, R136, R50, R72 ;  /* 0x000000328830723c */ /* 0x000fe20000041848 */
[----:B------:R-:W5:Y:S07]  /*e630*/  LDSM.16.MT88.4 R72, [R196+0x2800] ;  /* 0x00280000c448783b */ /* 0x000f6e0000004200 */
[----:B------:R-:W-:Y:S08]  /*e640*/  HMMA.16816.F32.BF16 R28, R12, R16, R28 ;  /* 0x000000100c1c723c */ /* 0x000ff0000004181c */
[C---:B-1----:R-:W-:Y:S08]  /*e650*/  HMMA.16816.F32.BF16 R108, R136.reuse, R112, R108 ;  /* 0x00000070886c723c */ /* 0x042ff0000004186c */
[----:B------:R-:W-:Y:S01]  /*e660*/  HMMA.16816.F32.BF16 R112, R136, R114, R120 ;  /* 0x000000728870723c */ /* 0x000fe20000041878 */
[----:B------:R-:W1:Y:S07]  /*e670*/  LDSM.16.MT88.4 R120, [R147+0x5800] ;  /* 0x005800009378783b */ /* 0x000e6e0000004200 */
[----:B------:R-:W-:Y:S01]  /*e680*/  HMMA.16816.F32.BF16 R20, R12, R18, R20 ;  /* 0x000000120c14723c */ /* 0x000fe20000041814 */
[----:B------:R-:W-:Y:S07]  /*e690*/  LDSM.16.MT88.4 R12, [R196+0x5800] ;  /* 0x00580000c40c783b */ /* 0x000fee0000004200 */
[C---:B--2---:R-:W-:Y:S08]  /*e6a0*/  HMMA.16816.F32.BF16 R60, R136.reuse, R64, R216 ;  /* 0x00000040883c723c */ /* 0x044ff000000418d8 */
[----:B------:R-:W-:Y:S01]  /*e6b0*/  HMMA.16816.F32.BF16 R64, R136, R66, R192 ;  /* 0x000000428840723c */ /* 0x000fe200000418c0 */
[----:B------:R-:W-:-:S07]  /*e6c0*/  IADD3 R222, R222, -0x2, RZ ;  /* 0xfffffffedede7810 */ /* 0x000fce0007ffe0ff */
[C---:B----4-:R-:W-:Y:S08]  /*e6d0*/  HMMA.16816.F32.BF16 R152, R136.reuse, R148, R152 ;  /* 0x000000948898723c */ /* 0x050ff00000041898 */
[C---:B-----5:R-:W-:Y:S08]  /*e6e0*/  HMMA.16816.F32.BF16 R68, R136.reuse, R72, R184 ;  /* 0x000000488844723c */ /* 0x060ff000000418b8 */
[C---:B-1----:R-:W-:Y:S08]  /*e6f0*/  HMMA.16816.F32.BF16 R116, R136.reuse, R120, R116 ;  /* 0x000000788874723c */ /* 0x042ff00000041874 */
[----:B------:R-:W-:Y:S01]  /*e700*/  HMMA.16816.F32.BF16 R120, R136, R122, R128 ;  /* 0x0000007a8878723c */ /* 0x000fe20000041880 */
[----:B------:R-:W1:Y:S01]  /*e710*/  LDSM.16.MT88.4 R128, [R197+0x5800] ;  /* 0x00580000c580783b */ /* 0x000e620000004200 */
[----:B------:R-:W-:-:S04]  /*e720*/  IMAD.SHL.U32 R193, R220, 0x80, RZ ;  /* 0x00000080dcc17824 */ /* 0x000fc800078e00ff */
[----:B------:R-:W-:Y:S02]  /*e730*/  @P6 IMAD.HI.U32 R2, R193, c[0x0][0x2c8], RZ ;  /* 0x0000b200c1026a27 */ /* 0x000fe400078e00ff */
[----:B------:R-:W-:Y:S02]  /*e740*/  HMMA.16816.F32.BF16 R148, R136, R150, R52 ;  /* 0x000000968894723c */ /* 0x000fe40000041834 */
[----:B------:R-:W-:Y:S01]  /*e750*/  IMAD.MOV.U32 R0, RZ, RZ, R193 ;  /* 0x000000ffff007224 */ /* 0x000fe200078e00c1 */
[----:B------:R-:W-:Y:S02]  /*e760*/  @P6 SHF.R.U32.HI R0, RZ, c[0x0][0x2cc], R2 ;  /* 0x0000b300ff006a19 */ /* 0x000fe40000011602 */
[----:B------:R-:W-:-:S03]  /*e770*/  ISETP.GE.AND P6, PT, R221, 0x1, PT ;  /* 0x00000001dd00780c */ /* 0x000fc60003fc6270 */
[C---:B------:R-:W-:Y:S08]  /*e780*/  HMMA.16816.F32.BF16 R52, R136.reuse, R56, R244 ;  /* 0x000000388834723c */ /* 0x040ff000000418f4 */
[C---:B------:R-:W-:Y:S08]  /*e790*/  HMMA.16816.F32.BF16 R56, R136.reuse, R58, R248 ;  /* 0x0000003a8838723c */ /* 0x040ff000000418f8 */
[C---:B------:R-:W-:Y:S08]  /*e7a0*/  HMMA.16816.F32.BF16 R72, R136.reuse, R74, R188 ;  /* 0x0000004a8848723c */ /* 0x040ff000000418bc */
[C---:B-1----:R-:W-:Y:S08]  /*e7b0*/  HMMA.16816.F32.BF16 R124, R136.reuse, R128, R124 ;  /* 0x00000080887c723c */ /* 0x042ff0000004187c */
[C---:B------:R-:W-:Y:S08]  /*e7c0*/  HMMA.16816.F32.BF16 R128, R136.reuse, R130, R132 ;  /* 0x000000828880723c */ /* 0x040ff00000041884 */
[C---:B------:R-:W-:Y:S08]  /*e7d0*/  HMMA.16816.F32.BF16 R132, R136.reuse, R12, R28 ;  /* 0x0000000c8884723c */ /* 0x040ff0000004181c */
[----:B------:R-:W-:Y:S01]  /*e7e0*/  HMMA.16816.F32.BF16 R136, R136, R14, R20 ;  /* 0x0000000e8888723c */ /* 0x000fe20000041814 */
[----:B---3--:R-:W-:-:S04]  /*e7f0*/  IADD3 R0, -R3, R4, R0 ;  /* 0x0000000403007210 */ /* 0x008fc80007ffe100 */
        /* <DEDUP_REMOVED lines=12> */
.L_x_1919:
[----:B------:R-:W-:-:S13]  /*e8c0*/  ISETP.NE.AND P0, PT, R221, 0x1, PT ;  /* 0x00000001dd00780c */ /* 0x000fda0003f05270 */
[----:B------:R-:W-:-:S05]  /*e8d0*/  @P0 IMAD.HI.U32 R0, R2, c[0x0][0x330], RZ ;  /* 0x0000cc0002000a27 */ /* 0x000fca00078e00ff */
[----:B------:R-:W-:Y:S02]  /*e8e0*/  @P0 SHF.R.U32.HI R2, RZ, c[0x0][0x334], R0 ;  /* 0x0000cd00ff020a19 */ /* 0x000fe40000011600 */
.L_x_1920:
[----:B------:R-:W-:Y:S05]  /*e8f0*/  BSYNC B0 ;  /* 0x0000000000007941 */ /* 0x000fea0003800000 */
.L_x_1918:
[----:B------:R-:W-:-:S05]  /*e900*/  IMAD R2, R2, R221, c[0x0][0x32c] ;  /* 0x0000cb0002027624 */ /* 0x000fca00078e02dd */
[----:B------:R-:W-:-:S05]  /*e910*/  IMNMX R3, R3, R2, PT ;  /* 0x0000000203037217 */ /* 0x000fca0003800200 */
.L_x_1917:
[----:B------:R-:W-:-:S05]  /*e920*/  IMAD.HI R3, R3, 0x2aaaaaab, RZ ;  /* 0x2aaaaaab03037827 */ /* 0x000fca00078e02ff */
[----:B------:R-:W-:-:S04]  /*e930*/  SHF.R.U32.HI R0, RZ, 0x1f, R3 ;  /* 0x0000001fff007819 */ /* 0x000fc80000011603 */
[----:B------:R-:W-:-:S04]  /*e940*/  LEA.HI.SX32 R3, R3, R0, 0x1d ;  /* 0x0000000003037211 */ /* 0x000fc800078feaff */
[----:B------:R-:W-:-:S04]  /*e950*/  IMNMX R194, R237, R3, !PT ;  /* 0x00000003edc27217 */ /* 0x000fc80007800200 */
[----:B------:R-:W-:-:S13]  /*e960*/  ISETP.GE.AND P0, PT, R222, R194, PT ;  /* 0x000000c2de00720c */ /* 0x000fda0003f06270 */
[----:B------:R-:W-:Y:S05]  /*e970*/  @!P0 BRA `(.L_x_1921) ;  /* 0x0000377000008947 */ /* 0x000fea0003800000 */
[----:B------:R-:W-:Y:S02]  /*e980*/  ULDC UR4, c[0x0][0x324] ;  /* 0x0000c90000047ab9 */ /* 0x000fe40000000800 */
[----:B------:R-:W-:Y:S02]  /*e990*/  ULOP3.LUT UR6, URZ, UR4, URZ, 0x33, !UPT ;  /* 0x000000043f067292 */ /* 0x000fe4000f8e333f */
.L_x_1934:
[----:B------:R-:W-:Y:S04]  /*e9a0*/  DEPBAR.LE SB0, 0x0 ;  /* 0x000080000000791a */ /* 0x000fe80000000000 */
[----:B------:R-:W-:Y:S01]  /*e9b0*/  WARPSYNC 0xffffffff ;  /* 0xffffffff00007948 */ /* 0x000fe20003800000 */
[----:B------:R-:W-:Y:S01]  /*e9c0*/  BAR.SYNC.DEFER_BLOCKING 0x0 ;  /* 0x0000000000007b1d */ /* 0x000fe20000010000 */
[----:B------:R-:W-:Y:S02]  /*e9d0*/  ISETP.GT.AND P0, PT, R237, R222, PT ;  /* 0x000000deed00720c */ /* 0x000fe40003f04270 */
[C---:B------:R-:W-:Y:S02]  /*e9e0*/  LOP3.LUT P3, RZ, R214.reuse, 0x800, RZ, 0xc0, !PT ;  /* 0x00000800d6ff7812 */ /* 0x040fe4000786c0ff */
[C---:B------:R-:W-:Y:S02]  /*e9f0*/  LOP3.LUT P6, RZ, R214.reuse, 0x400, RZ, 0xc0, !PT ;  /* 0x00000400d6ff7812 */ /* 0x040fe400078cc0ff */
[C---:B------:R-:W-:Y:S02]  /*ea00*/  LOP3.LUT P5, RZ, R214.reuse, 0x200, RZ, 0xc0, !PT ;  /* 0x00000200d6ff7812 */ /* 0x040fe400078ac0ff */
[----:B------:R-:W-:Y:S01]  /*ea10*/  LOP3.LUT P4, RZ, R214, 0x100, RZ, 0xc0, !PT ;  /* 0x00000100d6ff7812 */ /* 0x000fe2000788c0ff */
[----:B------:R1:W2:Y:S01]  /*ea20*/  LDSM.16.M88.4 R32, [R198] ;  /* 0x00000000c620783b */ /* 0x0002a20000000200 */
[----:B------:R-:W-:Y:S03]  /*ea30*/  BSSY B0, `(.L_x_1922) ;  /* 0x0000042000007945 */ /* 0x000fe60003800000 */
[----:B------:R1:W3:Y:S04]  /*ea40*/  LDSM.16.M88.4 R16, [R145] ;  /* 0x000000009110783b */ /* 0x0002e80000000200 */
[----:B------:R1:W4:Y:S04]  /*ea50*/  LDSM.16.M88.4 R24, [R145+0x800] ;  /* 0x000800009118783b */ /* 0x0003280000000200 */
[----:B------:R1:W1:Y:S04]  /*ea60*/  LDSM.16.M88.4 R172, [R145+0x1000] ;  /* 0x0010000091ac783b */ /* 0x0002680000000200 */
[----:B------:R1:W1:Y:S04]  /*ea70*/  LDSM.16.M88.4 R176, [R199] ;  /* 0x00000000c7b0783b */ /* 0x0002680000000200 */
[----:B------:R1:W1:Y:S04]  /*ea80*/  LDSM.16.M88.4 R180, [R202] ;  /* 0x00000000cab4783b */ /* 0x0002680000000200 */
[----:B------:R1:W1:Y:S04]  /*ea90*/  LDSM.16.M88.4 R184, [R212] ;  /* 0x00000000d4b8783b */ /* 0x0002680000000200 */
[----:B------:R1:W1:Y:S01]  /*eaa0*/  LDSM.16.M88.4 R188, [R213] ;  /* 0x00000000d5bc783b */ /* 0x0002620000000200 */
[----:B------:R-:W-:-:S05]  /*eab0*/  @P0 BRA `(.L_x_1923) ;  /* 0x0000039000000947 */ /* 0x000fca0003800000 */
[----:B------:R-:W-:Y:S01]  /*eac0*/  SHF.R.S32.HI R0, RZ, 0x1f, R222 ;  /* 0x0000001fff007819 */ /* 0x000fe200000114de */
[----:B------:R-:W-:Y:S01]  /*ead0*/  IMAD.WIDE.U32 R2, R222, c[0x0][0x208], RZ ;  /* 0x00008200de027a25 */ /* 0x000fe200078e00ff */
[----:B------:R-:W5:Y:S03]  /*eae0*/  S2R R14, SR_TID.X ;  /* 0x00000000000e7919 */ /* 0x000f660000002100 */
[----:B------:R-:W-:Y:S04]  /*eaf0*/  IMAD R0, R0, c[0x0][0x208], RZ ;  /* 0x0000820000007a24 */ /* 0x000fe800078e02ff */
[----:B------:R-:W-:Y:S04]  /*eb00*/  IMAD R0, R222, c[0x0][0x20c], R0 ;  /* 0x00008300de007a24 */ /* 0x000fe800078e0200 */
[----:B------:R-:W-:Y:S02]  /*eb10*/  IMAD.IADD R0, R3, 0x1, R0 ;  /* 0x0000000103007824 */ /* 0x000fe400078e0200 */
[----:B------:R-:W-:Y:S04]  /*eb20*/  IMAD.WIDE.U32 R2, R2, 0x30, RZ ;  /* 0x0000003002027825 */ /* 0x000fe800078e00ff */
[----:B------:R-:W-:Y:S01]  /*eb30*/  IMAD R0, R0, 0x30, RZ ;  /* 0x0000003000007824 */ /* 0x000fe200078e02ff */
[-C--:B------:R-:W-:Y:S03]  /*eb40*/  IADD3 R4, P0, R226, R2.reuse, RZ ;  /* 0x00000002e2047210 */ /* 0x080fe60007f1e0ff */
[----:B------:R-:W-:Y:S01]  /*eb50*/  IMAD.IADD R0, R3, 0x1, R0 ;  /* 0x0000000103007824 */ /* 0x000fe200078e0200 */
[----:B-----5:R-:W-:Y:S03]  /*eb60*/  ISETP.GT.AND P2, PT, R14, 0x7f, PT ;  /* 0x0000007f0e00780c */ /* 0x020fe60003f44270 */
[----:B------:R-:W-:Y:S01]  /*eb70*/  IMAD.X R3, R0, 0x1, R229, P0 ;  /* 0x0000000100037824 */ /* 0x000fe200000e06e5 */
[C---:B------:R-:W-:Y:S04]  /*eb80*/  LEA R12, P0, R4.reuse, c[0x0][0x1f8], 0x1 ;  /* 0x00007e00040c7a11 */ /* 0x040fe800078008ff */
[----:B------:R-:W-:Y:S02]  /*eb90*/  LEA.HI.X R13, R4, c[0x0][0x1fc], R3, 0x1, P0 ;  /* 0x00007f00040d7a11 */ /* 0x000fe400000f0c03 */
[----:B------:R-:W-:Y:S03]  /*eba0*/  IADD3 R3, P1, P0, R2, 0x40, R226 ;  /* 0x0000004002037810 */ /* 0x000fe6000783e0e2 */
[----:B------:R-:W-:Y:S01]  /*ebb0*/  @!PT LDS RZ, [RZ] ;  /* 0x00000000fffff984 */ /* 0x000fe20000000800 */
[----:B------:R-:W-:Y:S01]  /*ebc0*/  @!PT LDS RZ, [RZ] ;  /* 0x00000000fffff984 */ /* 0x000fe20000000800 */
[----:B------:R-:W-:Y:S01]  /*ebd0*/  @!PT LDS RZ, [RZ] ;  /* 0x00000000fffff984 */ /* 0x000fe20000000800 */
[----:B------:R5:W-:Y:S01]  /*ebe0*/  LDGSTS.E.BYPASS.LTC128B.128 [R215+0x4080], [R12.64], !P3 ;  /* 0x040800000cd77fae */ /* 0x000be2000d901d4c */
[--C-:B------:R-:W-:Y:S02]  /*ebf0*/  IADD3.X R4, R0, RZ, R229.reuse, P1, P0 ;  /* 0x000000ff00047210 */ /* 0x100fe40000fe04e5 */
[C---:B-----5:R-:W-:Y:S04]  /*ec00*/  LEA R12, P0, R3.reuse, c[0x0][0x1f8], 0x1 ;  /* 0x00007e00030c7a11 */ /* 0x060fe800078008ff */
[----:B------:R-:W-:Y:S01]  /*ec10*/  LEA.HI.X R13, R3, c[0x0][0x1fc], R4, 0x1, P0 ;  /* 0x00007f00030d7a11 */ /* 0x000fe200000f0c04 */
[----:B------:R-:W-:Y:S01]  /*ec20*/  @!P2 IMAD.MOV.U32 R3, RZ, RZ, c[0x0][0x208] ;  /* 0x00008200ff03a624 */ /* 0x000fe200078e00ff */
[--C-:B------:R-:W-:Y:S03]  /*ec30*/  IADD3 R4, P1, P0, R2, 0x80, R226.reuse ;  /* 0x0000008002047810 */ /* 0x100fe6000783e0e2 */
[----:B------:R5:W-:Y:S02]  /*ec40*/  LDGSTS.E.BYPASS.LTC128B.128 [R215+0x5880], [R12.64], !P6 ;  /* 0x058800000cd77fae */ /* 0x000be4000f101d4c */
[--C-:B-----5:R-:W-:Y:S01]  /*ec50*/  IADD3.X R13, R0, RZ, R229.reuse, P1, P0 ;  /* 0x000000ff000d7210 */ /* 0x120fe20000fe04e5 */
[----:B------:R-:W-:Y:S01]  /*ec60*/  @!P2 IMAD.MOV.U32 R12, RZ, RZ, c[0x0][0x20c] ;  /* 0x00008300ff0ca624 */ /* 0x000fe200078e00ff */
[----:B------:R-:W-:Y:S04]  /*ec70*/  IADD3 R14, P1, P0, R2, 0xc0, R226 ;  /* 0x000000c0020e7810 */ /* 0x000fe8000783e0e2 */
[----:B------:R-:W-:Y:S02]  /*ec80*/  IADD3.X R15, R0, RZ, R229, P1, P0 ;  /* 0x000000ff000f7210 */ /* 0x000fe40000fe04e5 */
[C---:B------:R-:W-:Y:S04]  /*ec90*/  @!P2 LEA R2, P0, R3.reuse, R2, 0x5 ;  /* 0x000000020302a211 */ /* 0x040fe800078028ff */
[----:B------:R-:W-:Y:S02]  /*eca0*/  @!P2 LEA.HI.X R0, R3, R0, R12, 0x5, P0 ;  /* 0x000000000300a211 */ /* 0x000fe400000f2c0c */
[C---:B------:R-:W-:Y:S04]  /*ecb0*/  LEA R12, P0, R4.reuse, c[0x0][0x1f8], 0x1 ;  /* 0x00007e00040c7a11 */ /* 0x040fe800078008ff */
[----:B------:R-:W-:Y:S05]  /*ecc0*/  LEA.HI.X R13, R4, c[0x0][0x1fc], R13, 0x1, P0 ;  /* 0x00007f00040d7a11 */ /* 0x000fea00000f0c0d */
[----:B------:R5:W-:Y:S02]  /*ecd0*/  LDGSTS.E.BYPASS.LTC128B.128 [R215+0x7080], [R12.64], !P5 ;  /* 0x070800000cd77fae */ /* 0x000be4000e901d4c */
[C---:B-----5:R-:W-:Y:S04]  /*ece0*/  LEA R12, P0, R14.reuse, c[0x0][0x1f8], 0x1 ;  /* 0x00007e000e0c7a11 */ /* 0x060fe800078008ff */
[----:B------:R-:W-:Y:S02]  /*ecf0*/  LEA.HI.X R13, R14, c[0x0][0x1fc], R15, 0x1, P0 ;  /* 0x00007f000e0d7a11 */ /* 0x000fe400000f0c0f */
[----:B------:R-:W-:Y:S03]  /*ed00*/  @!P2 IADD3 R3, P0, R2, R226, RZ ;  /* 0x000000e20203a210 */ /* 0x000fe60007f1e0ff */
[----:B------:R5:W-:Y:S02]  /*ed10*/  LDGSTS.E.BYPASS.LTC128B.128 [R215+0x8880], [R12.64], !P4 ;  /* 0x088800000cd77fae */ /* 0x000be4000e101d4c */
[--C-:B------:R-:W-:Y:S01]  /*ed20*/  @!P2 IMAD.X R4, R0, 0x1, R229.reuse, P0 ;  /* 0x000000010004a824 */ /* 0x100fe200000e06e5 */
[C---:B-----5:R-:W-:Y:S04]  /*ed30*/  @!P2 LEA R12, P0, R3.reuse, c[0x0][0x1f8], 0x1 ;  /* 0x00007e00030caa11 */ /* 0x060fe800078008ff */
[----:B------:R-:W-:Y:S02]  /*ed40*/  @!P2 LEA.HI.X R13, R3, c[0x0][0x1fc], R4, 0x1, P0 ;  /* 0x00007f00030daa11 */ /* 0x000fe400000f0c04 */
[----:B------:R-:W-:Y:S03]  /*ed50*/  @!P2 IADD3 R3, P1, P0, R2, 0x40, R226 ;  /* 0x000000400203a810 */ /* 0x000fe6000783e0e2 */
[----:B------:R5:W-:Y:S01]  /*ed60*/  @!P2 LDGSTS.E.BYPASS.LTC128B.128 [R223+0x5080], [R12.64], !P3 ;  /* 0x050800000cdfafae */ /* 0x000be2000d901d4c */
[--C-:B------:R-:W-:Y:S02]  /*ed70*/  @!P2 IADD3.X R4, R0, RZ, R229.reuse, P1, P0 ;  /* 0x000000ff0004a210 */ /* 0x100fe40000fe04e5 */
[C---:B-----5:R-:W-:Y:S04]  /*ed80*/  @!P2 LEA R12, P0, R3.reuse, c[0x0][0x1f8], 0x1 ;  /* 0x00007e00030caa11 */ /* 0x060fe800078008ff */
[----:B------:R-:W-:Y:S02]  /*ed90*/  @!P2 LEA.HI.X R13, R3, c[0x0][0x1fc], R4, 0x1, P0 ;  /* 0x00007f00030daa11 */ /* 0x000fe400000f0c04 */
[--C-:B------:R-:W-:Y:S03]  /*eda0*/  @!P2 IADD3 R3, P1, P0, R2, 0x80, R226.reuse ;  /* 0x000000800203a810 */ /* 0x100fe6000783e0e2 */
[----:B------:R5:W-:Y:S01]  /*edb0*/  @!P2 LDGSTS.E.BYPASS.LTC128B.128 [R223+0x6880], [R12.64], !P6 ;  /* 0x068800000cdfafae */ /* 0x000be2000f101d4c */
[--C-:B------:R-:W-:Y:S02]  /*edc0*/  @!P2 IADD3.X R14, R0, RZ, R229.reuse, P1, P0 ;  /* 0x000000ff000ea210 */ /* 0x100fe40000fe04e5 */
[----:B------:R-:W-:Y:S04]  /*edd0*/  @!P2 IADD3 R4, P1, P0, R2, 0xc0, R226 ;  /* 0x000000c00204a810 */ /* 0x000fe8000783e0e2 */
[----:B------:R-:W-:Y:S02]  /*ede0*/  @!P2 IADD3.X R0, R0, RZ, R229, P1, P0 ;  /* 0x000000ff0000a210 */ /* 0x000fe40000fe04e5 */
[C---:B-----5:R-:W-:Y:S04]  /*edf0*/  @!P2 LEA R12, P0, R3.reuse, c[0x0][0x1f8], 0x1 ;  /* 0x00007e00030caa11 */ /* 0x060fe800078008ff */
[----:B------:R-:W-:Y:S02]  /*ee00*/  @!P2 LEA.HI.X R13, R3, c[0x0][0x1fc], R14, 0x1, P0 ;  /* 0x00007f00030daa11 */ /* 0x000fe400000f0c0e */
[C---:B------:R-:W-:Y:S03]  /*ee10*/  @!P2 LEA R2, P0, R4.reuse, c[0x0][0x1f8], 0x1 ;  /* 0x00007e000402aa11 */ /* 0x040fe600078008ff */
[----:B------:R4:W-:Y:S01]  /*ee20*/  @!P2 LDGSTS.E.BYPASS.LTC128B.128 [R223+0x8080], [R12.64], !P5 ;  /* 0x080800000cdfafae */ /* 0x0009e2000e901d4c */
[----:B------:R-:W-:Y:S05]  /*ee30*/  @!P2 LEA.HI.X R3, R4, c[0x0][0x1fc], R0, 0x1, P0 ;  /* 0x00007f000403aa11 */ /* 0x000fea00000f0c00 */
[----:B------:R4:W-:Y:S04]  /*ee40*/  @!P2 LDGSTS.E.BYPASS.LTC128B.128 [R223+0x9880], [R2.64], !P4 ;  /* 0x0988000002dfafae */ /* 0x0009e8000e101d4c */
.L_x_1923:
[----:B------:R-:W-:Y:S05]  /*ee50*/  BSYNC B0 ;  /* 0x0000000000007941 */ /* 0x000fea0003800000 */
.L_x_1922:
[C---:B--234-:R-:W-:Y:S01]  /*ee60*/  HMMA.16816.F32.BF16 R12, R32.reuse, R16, RZ ;  /* 0x00000010200c723c */ /* 0x05cfe200000418ff */
[----:B------:R-:W0:Y:S01]  /*ee70*/  LDGDEPBAR ;  /* 0x00000000000079af */ /* 0x000e220000000000 */
[----:B------:R-:W-:Y:S01]  /*ee80*/  BSSY B0, `(.L_x_1924) ;  /* 0x00000d9000007945 */ /* 0x000fe20003800000 */
[----:B------:R-:W-:Y:S05]  /*ee90*/  ISETP.GT.AND P0, PT, R222, R237, PT ;  /* 0x000000edde00720c */ /* 0x000fea0003f04270 */
[C---:B------:R-:W-:Y:S08]  /*eea0*/  HMMA.16816.F32.BF16 R16, R32.reuse, R18, RZ ;  /* 0x000000122010723c */ /* 0x040ff000000418ff */
[C---:B------:R-:W-:Y:S08]  /*eeb0*/  HMMA.16816.F32.BF16 R20, R32.reuse, R24, RZ ;  /* 0x000000182014723c */ /* 0x040ff000000418ff */
[C---:B------:R-:W-:Y:S08]  /*eec0*/  HMMA.16816.F32.BF16 R24, R32.reuse, R26, RZ ;  /* 0x0000001a2018723c */ /* 0x040ff000000418ff */
[C---:B-1----:R-:W-:Y:S08]  /*eed0*/  HMMA.16816.F32.BF16 R28, R32.reuse, R172, RZ ;  /* 0x000000ac201c723c */ /* 0x042ff000000418ff */
[----:B------:R-:W-:Y:S01]  /*eee0*/  HMMA.16816.F32.BF16 R32, R32, R174, RZ ;  /* 0x000000ae2020723c */ /* 0x000fe200000418ff */
[----:B------:R-:W-:Y:S07]  /*eef0*/  LDSM.16.M88.4 R172, [R201] ;  /* 0x00000000c9ac783b */ /* 0x000fee0000000200 */
[C---:B------:R-:W-:Y:S08]  /*ef00*/  HMMA.16816.F32.BF16 R12, R176.reuse, R180, R12 ;  /* 0x000000b4b00c723c */ /* 0x040ff0000004180c */
[C---:B------:R-:W-:Y:S01]  /*ef10*/  HMMA.16816.F32.BF16 R16, R176.reuse, R182, R16 ;  /* 0x000000b6b010723c */ /* 0x040fe20000041810 */
[----:B------:R-:W1:Y:S07]  /*ef20*/  LDSM.16.M88.4 R180, [R10] ;  /* 0x000000000ab4783b */ /* 0x000e6e0000000200 */
        /* <DEDUP_REMOVED lines=14> */
[----:B------:R-:W2:Y:S05]  /*f010*/  LDSM.16.M88.4 R172, [R9+0x800] ;  /* 0x0008000009ac783b */ /* 0x000eaa0000000200 */
[----:B------:R-:W3:Y:S02]  /*f020*/  LDSM.16.M88.4 R184, [R9+0x1000] ;  /* 0x0010000009b8783b */ /* 0x000ee40000000200 */
        /* <DEDUP_REMOVED lines=8> */
[----:B------:R-:W2:Y:S05]  /*f0b0*/  LDSM.16.M88.4 R176, [R145+0x2000] ;  /* 0x0020000091b0783b */ /* 0x000eaa0000000200 */
[----:B------:R-:W3:Y:S02]  /*f0c0*/  LDSM.16.M88.4 R184, [R145+0x2800] ;  /* 0x0028000091b8783b */ /* 0x000ee40000000200 */
[C---:B-1----:R-:W-:Y:S08]  /*f0d0*/  HMMA.16816.F32.BF16 R12, R172.reuse, R180, R12 ;  /* 0x000000b4ac0c723c */ /* 0x042ff0000004180c */
[C---:B------:R-:W-:Y:S01]  /*f0e0*/  HMMA.16816.F32.BF16 R16, R172.reuse, R182, R16 ;  /* 0x000000b6ac10723c */ /* 0x040fe20000041810 */
[----:B------:R-:W-:Y:S07]  /*f0f0*/  LDSM.16.M88.4 R180, [R205] ;  /* 0x00000000cdb4783b */ /* 0x000fee0000000200 */
[C---:B--2---:R-:W-:Y:S08]  /*f100*/  HMMA.16816.F32.BF16 R20, R172.reuse, R176, R20 ;  /* 0x000000b0ac14723c */ /* 0x044ff00000041814 */
[C---:B------:R-:W-:Y:S01]  /*f110*/  HMMA.16816.F32.BF16 R24, R172.reuse, R178, R24 ;  /* 0x000000b2ac18723c */ /* 0x040fe20000041818 */
[----:B------:R-:W1:Y:S07]  /*f120*/  LDSM.16.M88.4 R176, [R199+0x4000] ;  /* 0x00400000c7b0783b */ /* 0x000e6e0000000200 */
[C---:B---3--:R-:W-:Y:S08]  /*f130*/  HMMA.16816.F32.BF16 R28, R172.reuse, R184, R28 ;  /* 0x000000b8ac1c723c */ /* 0x048ff0000004181c */
[----:B------:R-:W-:Y:S01]  /*f140*/  HMMA.16816.F32.BF16 R32, R172, R186, R32 ;  /* 0x000000baac20723c */ /* 0x000fe20000041820 */
[----:B------:R-:W2:Y:S05]  /*f150*/  LDSM.16.M88.4 R172, [R203] ;  /* 0x00000000cbac783b */ /* 0x000eaa0000000200 */
[----:B------:R-:W3:Y:S02]  /*f160*/  LDSM.16.M88.4 R184, [R204] ;  /* 0x00000000ccb8783b */ /* 0x000ee40000000200 */
        /* <DEDUP_REMOVED lines=110> */
[----:B------:R-:W-:Y:S02]  /*f850*/  IADD3 R0, R222, -0x1, RZ ;  /* 0xffffffffde007810 */ /* 0x000fe40007ffe0ff */
[----:B------:R-:W-:Y:S02]  /*f860*/  IADD3 R172, -R232, 0x30, RZ ;  /* 0x00000030e8ac7810 */ /* 0x000fe40007ffe1ff */
[----:B------:R-:W-:Y:S01]  /*f870*/  SHF.R.S32.HI R4, RZ, 0x1f, R0 ;  /* 0x0000001fff047819 */ /* 0x000fe20000011400 */
[----:B------:R-:W-:Y:S01]  /*f880*/  IMAD.WIDE.U32 R2, R0, c[0x0][0x1e0], RZ ;  /* 0x0000780000027a25 */ /* 0x000fe200078e00ff */
[C---:B------:R-:W-:Y:S02]  /*f890*/  ISETP.GE.AND P1, PT, R172.reuse, 0x1, PT ;  /* 0x00000001ac00780c */ /* 0x040fe40003f26270 */
[----:B------:R-:W-:Y:S01]  /*f8a0*/  ISETP.GE.AND P0, PT, R172, 0x21, PT ;  /* 0x00000021ac00780c */ /* 0x000fe20003f06270 */
[----:B------:R-:W-:Y:S04]  /*f8b0*/  IMAD R4, R4, c[0x0][0x1e0], RZ ;  /* 0x0000780004047a24 */ /* 0x000fe800078e02ff */
[----:B------:R-:W-:Y:S04]  /*f8c0*/  IMAD R4, R0, c[0x0][0x1e4], R4 ;  /* 0x0000790000047a24 */ /* 0x000fe800078e0204 */
[----:B------:R-:W-:Y:S02]  /*f8d0*/  IMAD.IADD R0, R3, 0x1, R4 ;  /* 0x0000000103007824 */ /* 0x000fe400078e0204 */
[----:B------:R-:W-:Y:S04]  /*f8e0*/  IMAD.WIDE.U32 R2, R2, 0x30, RZ ;  /* 0x0000003002027825 */ /* 0x000fe800078e00ff */
[----:B------:R-:W-:Y:S04]  /*f8f0*/  IMAD R0, R0, 0x30, RZ ;  /* 0x0000003000007824 */ /* 0x000fe800078e02ff */
[----:B------:R-:W-:Y:S01]  /*f900*/  IMAD.IADD R0, R3, 0x1, R0 ;  /* 0x0000000103007824 */ /* 0x000fe200078e0200 */
[-C--:B------:R-:W-:Y:S05]  /*f910*/  @P1 IADD3 R3, P2, R224, R2.reuse, RZ ;  /* 0x00000002e0031210 */ /* 0x080fea0007f5e0ff */
[----:B------:R-:W-:Y:S01]  /*f920*/  @P1 IMAD.X R4, R0, 0x1, R228, P2 ;  /* 0x0000000100041824 */ /* 0x000fe200010e06e4 */
[C---:B------:R-:W-:Y:S04]  /*f930*/  @P1 LEA R172, P2, R3.reuse, c[0x0][0x1c8], 0x1 ;  /* 0x0000720003ac1a11 */ /* 0x040fe800078408ff */
[----:B------:R-:W-:Y:S05]  /*f940*/  @P1 LEA.HI.X R173, R3, c[0x0][0x1cc], R4, 0x1, P2 ;  /* 0x0000730003ad1a11 */ /* 0x000fea00010f0c04 */
[----:B------:R-:W-:Y:S01]  /*f950*/  @!PT LDS RZ, [RZ] ;  /* 0x00000000fffff984 */ /* 0x000fe20000000800 */
[----:B------:R-:W-:Y:S01]  /*f960*/  @!PT LDS RZ, [RZ] ;  /* 0x00000000fffff984 */ /* 0x000fe20000000800 */
[----:B------:R-:W-:Y:S01]  /*f970*/  @!PT LDS RZ, [RZ] ;  /* 0x00000000fffff984 */ /* 0x000fe20000000800 */
[----:B------:R1:W-:Y:S01]  /*f980*/  @P1 LDGSTS.E.BYPASS.LTC128B.128 [R215+0xa080], [R172.64], !P3 ;  /* 0x0a080000acd71fae */ /* 0x0003e2000d901d4c */
[----:B------:R-:W-:Y:S04]  /*f990*/  @P1 IADD3 R3, P3, P2, R2, 0x40, R224 ;  /* 0x0000004002031810 */ /* 0x000fe80007a7e0e0 */
[----:B------:R-:W-:Y:S02]  /*f9a0*/  @P1 IADD3.X R4, R0, RZ, R228, P3, P2 ;  /* 0x000000ff00041210 */ /* 0x000fe40001fe44e4 */
[C---:B-1----:R-:W-:Y:S04]  /*f9b0*/  @P1 LEA R172, P2, R3.reuse, c[0x0][0x1c8], 0x1 ;  /* 0x0000720003ac1a11 */ /* 0x042fe800078408ff */
[----:B------:R-:W-:Y:S02]  /*f9c0*/  @P1 LEA.HI.X R173, R3, c[0x0][0x1cc], R4, 0x1, P2 ;  /* 0x0000730003ad1a11 */ /* 0x000fe400010f0c04 */
[----:B------:R-:W-:Y:S03]  /*f9d0*/  @P1 IADD3 R3, P3, P2, R2, 0x80, R224 ;  /* 0x0000008002031810 */ /* 0x000fe60007a7e0e0 */
[----:B------:R1:W-:Y:S01]  /*f9e0*/  @P1 LDGSTS.E.BYPASS.LTC128B.128 [R215+0xb880], [R172.64], !P6 ;  /* 0x0b880000acd71fae */ /* 0x0003e2000f101d4c */
[----:B------:R-:W-:Y:S02]  /*f9f0*/  @P1 IADD3.X R4, R0, RZ, R228, P3, P2 ;  /* 0x000000ff00041210 */ /* 0x000fe40001fe44e4 */
[C---:B-1----:R-:W-:Y:S04]  /*fa00*/  @P1 LEA R172, P2, R3.reuse, c[0x0][0x1c8], 0x1 ;  /* 0x0000720003ac1a11 */ /* 0x042fe800078408ff */
[----:B------:R-:W-:Y:S02]  /*fa10*/  @P1 LEA.HI.X R173, R3, c[0x0][0x1cc], R4, 0x1, P2 ;  /* 0x0000730003ad1a11 */ /* 0x000fe400010f0c04 */
[----:B------:R-:W-:Y:S03]  /*fa20*/  @P1 IADD3 R3, P3, P2, R2, 0xc0, R224 ;  /* 0x000000c002031810 */ /* 0x000fe60007a7e0e0 */
[----:B------:R1:W-:Y:S01]  /*fa30*/  @P1 LDGSTS.E.BYPASS.LTC128B.128 [R215+0xd080], [R172.64], !P5 ;  /* 0x0d080000acd71fae */ /* 0x0003e2000e901d4c */
[----:B------:R-:W-:Y:S02]  /*fa40*/  @P1 IADD3.X R4, R0, RZ, R228, P3, P2 ;  /* 0x000000ff00041210 */ /* 0x000fe40001fe44e4 */
[----:B------:R-:W-:Y:S02]  /*fa50*/  LOP3.LUT P3, RZ, R214, 0x800, RZ, 0xc0, !PT ;  /* 0x00000800d6ff7812 */ /* 0x000fe4000786c0ff */
[C---:B-1----:R-:W-:Y:S04]  /*fa60*/  @P1 LEA R172, P2, R3.reuse, c[0x0][0x1c8], 0x1 ;  /* 0x0000720003ac1a11 */ /* 0x042fe800078408ff */
[----:B------:R-:W-:Y:S01]  /*fa70*/  @P1 LEA.HI.X R173, R3, c[0x0][0x1cc], R4, 0x1, P2 ;  /* 0x0000730003ad1a11 */ /* 0x000fe200010f0c04 */
[----:B------:R-:W-:Y:S02]  /*fa80*/  @P0 IMAD.MOV.U32 R3, RZ, RZ, c[0x0][0x1e0] ;  /* 0x00007800ff030624 */ /* 0x000fe400078e00ff */
[----:B------:R-:W-:Y:S02]  /*fa90*/  @P0 IMAD.MOV.U32 R4, RZ, RZ, c[0x0][0x1e4] ;  /* 0x00007900ff040624 */ /* 0x000fe400078e00ff */
[----:B------:R1:W-:Y:S01]  /*faa0*/  @P1 LDGSTS.E.BYPASS.LTC128B.128 [R215+0xe880], [R172.64], !P4 ;  /* 0x0e880000acd71fae */ /* 0x0003e2000e101d4c */
[C---:B------:R-:W-:Y:S04]  /*fab0*/  @P0 LEA R2, P1, R3.reuse, R2, 0x5 ;  /* 0x0000000203020211 */ /* 0x040fe800078228ff */
[----:B------:R-:W-:Y:S02]  /*fac0*/  @P0 LEA.HI.X R0, R3, R0, R4, 0x5, P1 ;  /* 0x0000000003000211 */ /* 0x000fe400008f2c04 */
[----:B------:R-:W-:Y:S05]  /*fad0*/  @P0 IADD3 R3, P1, R2, R224, RZ ;  /* 0x000000e002030210 */ /* 0x000fea0007f3e0ff */
[----:B------:R-:W-:Y:S01]  /*fae0*/  @P0 IMAD.X R4, R0, 0x1, R228, P1 ;  /* 0x0000000100040824 */ /* 0x000fe200008e06e4 */
        /* <DEDUP_REMOVED lines=15> */
[C---:B------:R-:W-:Y:S04]  /*fbe0*/  @P0 LEA R2, P1, R3.reuse, c[0x0][0x1c8], 0x1 ;  /* 0x0000720003020a11 */ /* 0x040fe800078208ff */
[----:B------:R-:W-:Y:S05]  /*fbf0*/  @P0 LEA.HI.X R3, R3, c[0x0][0x1cc], R0, 0x1, P1 ;  /* 0x0000730003030a11 */ /* 0x000fea00008f0c00 */
[----:B------:R1:W-:Y:S04]  /*fc00*/  @P0 LDGSTS.E.BYPASS.LTC128B.128 [R223+0xf880], [R2.64], !P4 ;  /* 0x0f88000002df0fae */ /* 0x0003e8000e101d4c */
.L_x_1925:
[----:B------:R-:W-:Y:S05]  /*fc10*/  BSYNC B0 ;  /* 0x0000000000007941 */ /* 0x000fea0003800000 */
.L_x_1924:
[----:B------:R-:W-:Y:S01]  /*fc20*/  LOP3.LUT R214, R214, 0xffffffbf, RZ, 0xc0, !PT ;  /* 0xffffffbfd6d67812 */ /* 0x000fe200078ec0ff */
[----:B------:R-:W2:Y:S01]  /*fc30*/  LDL R193, [R1+0x4] ;  /* 0x0000040001c17983 */ /* 0x000ea20000100800 */
[----:B------:R-:W-:Y:S02]  /*fc40*/  IMAD.MOV.U32 R0, RZ, RZ, c[0x0][0x2c4] ;  /* 0x0000b100ff007624 */ /* 0x000fe400078e00ff */
[----:B-1----:R-:W-:Y:S02]  /*fc50*/  IMAD R2, R222, -0x30, RZ ;  /* 0xffffffd0de027824 */ /* 0x002fe400078e02ff */
[----:B------:R-:W0:Y:S01]  /*fc60*/  LDGDEPBAR ;  /* 0x00000000000079af */ /* 0x000e220000000000 */
[----:B------:R-:W-:Y:S01]  /*fc70*/  ISETP.NE.AND P0, PT, R0, 0x1, PT ;  /* 0x000000010000780c */ /* 0x000fe20003f05270 */
[----:B------:R-:W-:Y:S11]  /*fc80*/  IMAD.IADD R175, R2, 0x1, -R234 ;  /* 0x0000000102af7824 */ /* 0x000ff600078e0aea */
[----:B------:R-:W-:Y:S01]  /*fc90*/  @!UPT UIADD3 URZ, URZ, URZ, URZ ;  /* 0x0000003f3f3ff290 */ /* 0x000fe2000fffe03f */
[----:B------:R-:W-:Y:S01]  /*fca0*/  @P0 LOP3.LUT R214, R214, 0x40, RZ, 0xfc, !PT ;  /* 0x00000040d6d60812 */ /* 0x000fe200078efcff */
[----:B--2---:R-:W-:Y:S05]  /*fcb0*/  IMAD R172, R193, 0x80, R240 ;  /* 0x00000080c1ac7824 */ /* 0x004fea00078e02f0 */
[----:B------:R-:W-:Y:S05]  /*fcc0*/  IADD3 R172, R238, R172, R239 ;  /* 0x000000aceeac7210 */ /* 0x000fea0007ffe0ef */
[----:B------:R-:W-:Y:S05]  /*fcd0*/  @P0 IMAD.HI.U32 R0, R172, c[0x0][0x2c8], RZ ;  /* 0x0000b200ac000a27 */ /* 0x000fea00078e00ff */
[----:B------:R-:W-:Y:S02]  /*fce0*/  @P0 SHF.R.U32.HI R172, RZ, c[0x0][0x2cc], R0 ;  /* 0x0000b300ffac0a19 */ /* 0x000fe40000011600 */
[----:B------:R-:W-:Y:S02]  /*fcf0*/  ISETP.GE.AND P0, PT, R221, 0x1, PT ;  /* 0x00000001dd00780c */ /* 0x000fe40003f06270 */
[----:B------:R-:W-:Y:S01]  /*fd00*/  IADD3 R0, -R234, 0x1, R2 ;  /* 0x00000001ea007810 */ /* 0x000fe20007ffe102 */
[----:B------:R-:W1:Y:S03]  /*fd10*/  SHFL.IDX PT, R4, R172, RZ, 0x1c1f ;  /* 0x001c1fffac047589 */ /* 0x000e6600000e0000 */
[----:B------:R-:W-:Y:S04]  /*fd20*/  IADD3 R0, -R233, R0, R5 ;  /* 0x00000000e9007210 */ /* 0x000fe80007ffe105 */
[C---:B------:R-:W-:Y:S02]  /*fd30*/  IADD3 R174, R0.reuse, c[0x0][0x328], RZ ;  /* 0x0000ca0000ae7a10 */ /* 0x040fe40007ffe0ff */
[----:B------:R-:W-:Y:S03]  /*fd40*/  IADD3 R173, R0, UR6, RZ ;  /* 0x0000000600ad7c10 */ /* 0x000fe6000fffe0ff */
        /* <DEDUP_REMOVED lines=16> */
.L_x_1928:
[----:B------:R-:W-:Y:S04]  /*fe50*/  MOV R176, c[0x0][0x32c] ;  /* 0x0000cb0000b07a02 */ /* 0x000fe80000000f00 */
[----:B------:R-:W-:Y:S11]  /*fe60*/  ISETP.NE.AND P0, PT, R176, 0x1, PT ;  /* 0x00000001b000780c */ /* 0x000ff60003f05270 */
[----:B------:R-:W-:Y:S02]  /*fe70*/  @!UPT UIADD3 URZ, URZ, URZ, URZ ;  /* 0x0000003f3f3ff290 */ /* 0x000fe4000fffe03f */
[----:B------:R-:W-:Y:S05]  /*fe80*/  @P0 IMAD.HI.U32 R176, R4, c[0x0][0x330], RZ ;  /* 0x0000cc0004b00a27 */ /* 0x000fea00078e00ff */
[----:B------:R-:W-:Y:S02]  /*fe90*/  @P0 SHF.R.U32.HI R4, RZ, c[0x0][0x334], R176 ;  /* 0x0000cd00ff040a19 */ /* 0x000fe400000116b0 */
.L_x_1929:
[----:B------:R-:W-:Y:S05]  /*fea0*/  BSYNC B0 ;  /* 0x0000000000007941 */ /* 0x000fea0003800000 */
.L_x_1927:
[----:B------:R-:W-:Y:S05]  /*feb0*/  IMAD R4, R4, c[0x0][0x32c], R175 ;  /* 0x0000cb0004047a24 */ /* 0x000fea00078e02af */
[----:B------:R-:W-:Y:S02]  /*fec0*/  IMNMX R0, R0, R4, !PT ;  /* 0x0000000400007217 */ /* 0x000fe40007800200 */
[----:B------:R-:W-:Y:S04]  /*fed0*/  IADD3 R4, R4, c[0x0][0x32c], RZ ;  /* 0x0000cb0004047a10 */ /* 0x000fe80007ffe0ff */
[----:B------:R-:W-:Y:S02]  /*fee0*/  IMNMX R3, R3, R4, PT ;  /* 0x0000000403037217 */ /* 0x000fe40003800200 */
.L_x_1926:
[C---:B------:R-:W-:Y:S02]  /*fef0*/  ISETP.GE.AND P0, PT, R2.reuse, 0x2, PT ;  /* 0x000000020200780c */ /* 0x040fe40003f06270 */
[----:B------:R-:W-:Y:S02]  /*ff00*/  ISETP.GE.AND P1, PT, R2, 0x9, PT ;  /* 0x000000090200780c */ /* 0x000fe40003f26270 */
[----:B------:R-:W-:Y:S02]  /*ff10*/  LOP3.LUT R214, R214, 0xffffffef, RZ, 0xc0, !PT ;  /* 0xffffffefd6d67812 */ /* 0x000fe400078ec0ff */
[C---:B------:R-:W-:Y:S02]  /*ff20*/  ISETP.GE.AND P6, PT, R2.reuse, 0x19, PT ;  /* 0x000000190200780c */ /* 0x040fe40003fc6270 */
[C---:B------:R-:W-:Y:S02]  /*ff30*/  ISETP.GE.AND P5, PT, R2.reuse, 0x1a, PT ;  /* 0x0000001a0200780c */ /* 0x040fe40003fa6270 */
[C---:B------:R-:W-:Y:S02]  /*ff40*/  ISETP.GE.AND P4, PT, R2.reuse, 0x21, PT ;  /* 0x000000210200780c */ /* 0x040fe40003f86270 */
[----:B------:R-:W-:Y:S02]  /*ff50*/  ISETP.GE.AND P3, PT, R2, 0x22, PT ;  /* 0x000000220200780c */ /* 0x000fe40003f66270 */
[----:B------:R-:W-:Y:S02]  /*ff60*/  @P0 LOP3.LUT R214, R214, 0x10, RZ, 0xfc, !PT ;  /* 0x00000010d6d60812 */ /* 0x000fe400078efcff */
[----:B------:R-:W-:Y:S02]  /*ff70*/  ISETP.GT.AND P0, PT, R0, 0x1, !P0 ;  /* 0x000000010000780c */ /* 0x000fe40004704270 */
[----:B------:R-:W-:Y:S02]  /*ff80*/  LOP3.LUT R214, R214, 0xfffffff7, RZ, 0xc0, !PT ;  /* 0xfffffff7d6d67812 */ /* 0x000fe400078ec0ff */
[----:B------:R-:W-:Y:S02]  /*ff90*/  ISETP.LT.OR P0, PT, R3, 0x2, P0 ;  /* 0x000000020300780c */ /* 0x000fe40000701670 */
[----:B------:R-:W-:Y:S02]  /*ffa0*/  @P1 LOP3.LUT R214, R214, 0x8, RZ, 0xfc, !PT ;  /* 0x00000008d6d61812 */ /* 0x000fe400078efcff */
[----:B------:R-:W-:Y:S02]  /*ffb0*/  FSEL R177, R13, -INF , !P0 ;  /* 0xff8000000db17808 */ /* 0x000fe40004000000 */
[----:B------:R-:W-:Y:S02]  /*ffc0*/  ISETP.GT.AND P0, PT, R0, 0x8, !P1 ;  /* 0x000000080000780c */ /* 0x000fe40004f04270 */
[----:B------:R-:W-:Y:S02]  /*ffd0*/  ISETP.GE.AND P1, PT, R2, 0xa, PT ;  /* 0x0000000a0200780c */ /* 0x000fe40003f26270 */
[C---:B------:R-:W-:Y:S02]  /*ffe0*/  ISETP.LT.OR P0, PT, R3.reuse, 0x9, P0 ;  /* 0x000000090300780c */ /* 0x040fe40000701670 */
[----:B------:R-:W-:Y:S02]  /*fff0*/  LOP3.LUT R214, R214, 0xfffffffb, RZ, 0xc0, !PT ;  /* 0xfffffffbd6d67812 */ /* 0x000fe400078ec0ff */
[----:B------:R-:W-:Y:S02]  /*10000*/  FSEL R176, R16, -INF , !P0 ;  /* 0xff80000010b07808 */ /* 0x000fe40004000000 */
[----:B------:R-:W-:Y:S02]  /*10010*/  ISETP.GT.AND P0, PT, R0, 0x9, !P1 ;  /* 0x000000090000780c */ /* 0x000fe40004f04270 */
[----:B------:R-:W-:Y:S02]  /*10020*/  ISETP.GE.AND P2, PT, R2, 0x29, PT ;  /* 0x000000290200780c */ /* 0x000fe40003f46270 */
[----:B------:R-:W-:Y:S02]  /*10030*/  ISETP.LT.OR P0, PT, R3, 0xa, P0 ;  /* 0x0000000a0300780c */ /* 0x000fe40000701670 */
[----:B------:R-:W-:Y:S02]  /*10040*/  @P1 LOP3.LUT R214, R214, 0x4, RZ, 0xfc, !PT ;  /* 0x00000004d6d61812 */ /* 0x000fe400078efcff */
[----:B------:R-:W-:Y:S02]  /*10050*/  ISETP.GE.AND P1, PT, R2, 0x11, PT ;  /* 0x000000110200780c */ /* 0x000fe40003f26270 */
[----:B------:R-:W-:Y:S02]  /*10060*/  FSEL R17, R17, -INF , !P0 ;  /* 0xff80000011117808 */ /* 0x000fe40004000000 */
[----:B------:R-:W-:Y:S02]  /*10070*/  LOP3.LUT R214, R214, 0xfffffffd, RZ, 0xc0, !PT ;  /* 0xfffffffdd6d67812 */ /* 0x000fe400078ec0ff */
[----:B------:R-:W-:Y:S04]  /*10080*/  ISETP.GT.AND P0, PT, R0, 0x10, !P1 ;  /* 0x000000100000780c */ /* 0x000fe80004f04270 */
[C---:B------:R-:W-:Y:S03]  /*10090*/  ISETP.LT.OR P0, PT, R3.reuse, 0x11, P0 ;  /* 0x000000110300780c */ /* 0x040fe60000701670 */
[----:B------:R-:W-:Y:S02]  /*100a0*/  @P1 LOP3.LUT R214, R214, 0x2, RZ, 0xfc, !PT ;  /* 0x00000002d6d61812 */ /* 0x000fe400078efcff */
[----:B------:R-:W-:Y:S02]  /*100b0*/  ISETP.GE.AND P1, PT, R2, 0x12, PT ;  /* 0x000000120200780c */ /* 0x000fe40003f26270 */
[----:B------:R-:W-:Y:S02]  /*100c0*/  FSEL R20, R20, -INF , !P0 ;  /* 0xff80000014147808 */ /* 0x000fe40004000000 */
[----:B------:R-:W-:Y:S02]  /*100d0*/  ISETP.GT.AND P0, PT, R0, 0x11, !P1 ;  /* 0x000000110000780c */ /* 0x000fe40004f04270 */
[----:B------:R-:W-:Y:S02]  /*100e0*/  LOP3.LUT R214, R214, 0xfffffffe, RZ, 0xc0, !PT ;  /* 0xfffffffed6d67812 */ /* 0x000fe400078ec0ff */
[----:B------:R-:W-:Y:S04]  /*100f0*/  ISETP.LT.OR P0, PT, R3, 0x12, P0 ;  /* 0x000000120300780c */ /* 0x000fe80000701670 */
[----:B------:R-:W-:Y:S02]  /*10100*/  FSEL R21, R21, -INF , !P0 ;  /* 0xff80000015157808 */ /* 0x000fe40004000000 */
[----:B------:R-:W-:Y:S02]  /*10110*/  ISETP.GT.AND P0, PT, R0, 0x18, !P6 ;  /* 0x000000180000780c */ /* 0x000fe40007704270 */
[----:B------:R-:W-:Y:S02]  /*10120*/  @P1 LOP3.LUT R214, R214, 0x1, RZ, 0xfc, !PT ;  /* 0x00000001d6d61812 */ /* 0x000fe400078efcff */
[C---:B------:R-:W-:Y:S02]  /*10130*/  ISETP.LT.OR P0, PT, R3.reuse, 0x19, P0 ;  /* 0x000000190300780c */ /* 0x040fe40000701670 */
        /* <DEDUP_REMOVED lines=15> */
[----:B------:R-:W-:Y:S04]  /*10230*/  ISETP.GT.AND P0, PT, R0, RZ, !P1 ;  /* 0x000000ff0000720c */ /* 0x000fe80004f04270 */
[C---:B------:R-:W-:Y:S04]  /*10240*/  ISETP.LT.OR P0, PT, R3.reuse, 0x1, P0 ;  /* 0x000000010300780c */ /* 0x040fe80000701670 */
[----:B------:R-:W-:Y:S02]  /*10250*/  FSEL R16, R12, -INF , !P0 ;  /* 0xff8000000c107808 */ /* 0x000fe40004000000 */
[----:B------:R-:W-:Y:S11]  /*10260*/  ISETP.GE.AND P0, PT, R2, 0x2a, PT ;  /* 0x0000002a0200780c */ /* 0x000ff60003f06270 */
[----:B------:R-:W-:Y:S02]  /*10270*/  @!UPT UIADD3 URZ, URZ, URZ, URZ ;  /* 0x0000003f3f3ff290 */ /* 0x000fe4000fffe03f */
[----:B------:R-:W-:Y:S02]  /*10280*/  @P0 LOP3.LUT R214, R214, 0x20, RZ, 0xfc, !PT ;  /* 0x00000020d6d60812 */ /* 0x000fe400078efcff */
[----:B------:R-:W-:Y:S02]  /*10290*/  ISETP.GT.AND P0, PT, R0, 0x29, !P0 ;  /* 0x000000290000780c */ /* 0x000fe40004704270 */
[----:B------:R-:W1:Y:S02]  /*102a0*/  SHFL.IDX PT, R0, R172, 0x1, 0x1c1f ;  /* 0x003c1f00ac007f89 */ /* 0x000e6400000e0000 */
[----:B------:R-:W-:Y:S04]  /*102b0*/  ISETP.LT.OR P0, PT, R3, 0x2a, P0 ;  /* 0x0000002a0300780c */ /* 0x000fe80000701670 */
[----:B------:R-:W-:Y:S02]  /*102c0*/  FSEL R3, R33, -INF , !P0 ;  /* 0xff80000021037808 */ /* 0x000fe40004000000 */
[----:B------:R-:W-:Y:S01]  /*102d0*/  ISETP.GE.AND P0, PT, R221, 0x1, PT ;  /* 0x00000001dd00780c */ /* 0x000fe20003f06270 */
[--C-:B-1----:R-:W-:Y:S02]  /*102e0*/  IMAD.IADD R13, R174, 0x1, R0.reuse ;  /* 0x00000001ae0d7824 */ /* 0x102fe400078e0200 */
[----:B------:R-:W-:Y:S10]  /*102f0*/  IMAD.IADD R12, R173, 0x1, R0 ;  /* 0x00000001ad0c7824 */ /* 0x000ff400078e0200 */
        /* <DEDUP_REMOVED lines=14> */
.L_x_1932:
[----:B------:R-:W-:Y:S04]  /*103e0*/  MOV R2, c[0x0][0x32c] ;  /* 0x0000cb0000027a02 */ /* 0x000fe80000000f00 */
[----:B------:R-:W-:Y:S11]  /*103f0*/  ISETP.NE.AND P0, PT, R2, 0x1, PT ;  /* 0x000000010200780c */ /* 0x000ff60003f05270 */
[----:B------:R-:W-:Y:S02]  /*10400*/  @!UPT UIADD3 URZ, URZ, URZ, URZ ;  /* 0x0000003f3f3ff290 */ /* 0x000fe4000fffe03f */
[----:B------:R-:W-:Y:S05]  /*10410*/  @P0 IMAD.HI.U32 R2, R0, c[0x0][0x330], RZ ;  /* 0x0000cc0000020a27 */ /* 0x000fea00078e00ff */
[----:B------:R-:W-:Y:S02]  /*10420*/  @P0 SHF.R.U32.HI R0, RZ, c[0x0][0x334], R2 ;  /* 0x0000cd00ff000a19 */ /* 0x000fe40000011602 */
.L_x_1933:
[----:B------:R-:W-:Y:S05]  /*10430*/  BSYNC B0 ;  /* 0x0000000000007941 */ /* 0x000fea0003800000 */
.L_x_1931:
[----:B------:R-:W-:Y:S05]  /*10440*/  IMAD R0, R0, c[0x0][0x32c], R175 ;  /* 0x0000cb0000007a24 */ /* 0x000fea00078e02af */
[----:B------:R-:W-:Y:S02]  /*10450*/  IMNMX R12, R12, R0, !PT ;  /* 0x000000000c0c7217 */ /* 0x000fe40007800200 */
[----:B------:R-:W-:Y:S04]  /*10460*/  IADD3 R0, R0, c[0x0][0x32c], RZ ;  /* 0x0000cb0000007a10 */ /* 0x000fe80007ffe0ff */
[----:B------:R-:W-:Y:S02]  /*10470*/  IMNMX R13, R13, R0, PT ;  /* 0x000000000d0d7217 */ /* 0x000fe40003800200 */
.L_x_1930:
        /* <DEDUP_REMOVED lines=19> */
[----:B------:R-:W-:Y:S02]  /*105b0*/  FSEL R2, R2, RZ, P0 ;  /* 0x000000ff02027208 */ /* 0x000fe40000000000 */
[----:B------:R-:W-:Y:S01]  /*105c0*/  ISETP.GT.AND P0, PT, R12, RZ, !P1 ;  /* 0x000000ff0c00720c */ /* 0x000fe20004f04270 */
[----:B------:R-:W-:Y:S01]  /*105d0*/  FADD.FTZ R0, -R0, R8 ;  /* 0x0000000800007221 */ /* 0x000fe20000010100 */
[----:B------:R-:W-:Y:S01]  /*105e0*/  LOP3.LUT P1, RZ, R214, 0x20, RZ, 0xc0, !PT ;  /* 0x00000020d6ff7812 */ /* 0x000fe2000782c0ff */
[--C-:B------:R-:W-:Y:S01]  /*105f0*/  FFMA.FTZ R16, R16, c[0x0][0x2d0], -R2.reuse ;  /* 0x0000b40010107a23 */ /* 0x100fe20000010802 */
[----:B------:R-:W-:Y:S01]  /*10600*/  ISETP.LT.OR P0, PT, R13, 0x1, P0 ;  /* 0x000000010d00780c */ /* 0x000fe20000701670 */
[----:B------:R-:W-:Y:S02]  /*10610*/  FMUL.FTZ R0, R0, c[0x0][0x2d0] ;  /* 0x0000b40000007a20 */ /* 0x000fe40000410000 */
[--C-:B------:R-:W-:Y:S01]  /*10620*/  FFMA.FTZ R177, R177, c[0x0][0x2d0], -R2.reuse ;  /* 0x0000b400b1b17a23 */ /* 0x100fe20000010802 */
[----:B------:R-:W-:Y:S01]  /*10630*/  FSEL R14, R14, -INF , !P0 ;  /* 0xff8000000e0e7808 */ /* 0x000fe20004000000 */
[----:B------:R-:W-:Y:S01]  /*10640*/  MUFU.EX2 R16, R16 ;  /* 0x0000001000107308 */ /* 0x000fe20000000800 */
[----:B------:R-:W-:Y:S01]  /*10650*/  LOP3.LUT P0, RZ, R214, 0x10, RZ, 0xc0, !PT ;  /* 0x00000010d6ff7812 */ /* 0x000fe2000780c0ff */
[--C-:B------:R-:W-:Y:S02]  /*10660*/  FFMA.FTZ R187, R21, c[0x0][0x2d0], -R2.reuse ;  /* 0x0000b40015bb7a23 */ /* 0x100fe40000010802 */
[--C-:B------:R-:W-:Y:S01]  /*10670*/  FFMA.FTZ R192, R28, c[0x0][0x2d0], -R2.reuse ;  /* 0x0000b4001cc07a23 */ /* 0x100fe20000010802 */
[----:B------:R-:W-:Y:S01]  /*10680*/  ISETP.GT.AND P0, PT, R12, 0x1, !P0 ;  /* 0x000000010c00780c */ /* 0x000fe20004704270 */
[--C-:B------:R-:W-:Y:S02]  /*10690*/  FFMA.FTZ R191, R29, c[0x0][0x2d0], -R2.reuse ;  /* 0x0000b4001dbf7a23 */ /* 0x100fe40000010802 */
[--C-:B------:R-:W-:Y:S01]  /*106a0*/  FFMA.FTZ R190, R32, c[0x0][0x2d0], -R2.reuse ;  /* 0x0000b40020be7a23 */ /* 0x100fe20000010802 */
[----:B------:R-:W-:Y:S01]  /*106b0*/  ISETP.LT.OR P0, PT, R13, 0x2, P0 ;  /* 0x000000020d00780c */ /* 0x000fe20000701670 */
[----:B------:R-:W1:Y:S01]  /*106c0*/  MUFU.EX2 R0, R0 ;  /* 0x0000000000007308 */ /* 0x000e620000000800 */
[--C-:B------:R-:W-:Y:S02]  /*106d0*/  FFMA.FTZ R176, R176, c[0x0][0x2d0], -R2.reuse ;  /* 0x0000b400b0b07a23 */ /* 0x100fe40000010802 */
[----:B------:R-:W-:Y:S01]  /*106e0*/  FSEL R15, R15, -INF , !P0 ;  /* 0xff8000000f0f7808 */ /* 0x000fe20004000000 */
[--C-:B------:R-:W-:Y:S01]  /*106f0*/  FFMA.FTZ R17, R17, c[0x0][0x2d0], -R2.reuse ;  /* 0x0000b40011117a23 */ /* 0x100fe20000010802 */
[----:B------:R-:W-:Y:S01]  /*10700*/  LOP3.LUT P0, RZ, R214, 0x8, RZ, 0xc0, !PT ;  /* 0x00000008d6ff7812 */ /* 0x000fe2000780c0ff */
[--C-:B------:R-:W-:Y:S02]  /*10710*/  FFMA.FTZ R188, R20, c[0x0][0x2d0], -R2.reuse ;  /* 0x0000b40014bc7a23 */ /* 0x100fe40000010802 */
[--C-:B------:R-:W-:Y:S01]  /*10720*/  FFMA.FTZ R186, R24, c[0x0][0x2d0], -R2.reuse ;  /* 0x0000b40018ba7a23 */ /* 0x100fe20000010802 */
[----:B------:R-:W-:Y:S01]  /*10730*/  ISETP.GT.AND P0, PT, R12, 0x8, !P0 ;  /* 0x000000080c00780c */ /* 0x000fe20004704270 */
[----:B------:R-:W2:Y:S01]  /*10740*/  MUFU.EX2 R172, R177 ;  /* 0x000000b100ac7308 */ /* 0x000ea20000000800 */
[--C-:B------:R-:W-:Y:S02]  /*10750*/  FFMA.FTZ R185, R25, c[0x0][0x2d0], -R2.reuse ;  /* 0x0000b40019b97a23 */ /* 0x100fe40000010802 */
[----:B------:R-:W-:Y:S01]  /*10760*/  ISETP.LT.OR P0, PT, R13, 0x9, P0 ;  /* 0x000000090d00780c */ /* 0x000fe20000701670 */
[----:B------:R-:W-:Y:S03]  /*10770*/  FFMA.FTZ R189, R3, c[0x0][0x2d0], -R2 ;  /* 0x0000b40003bd7a23 */ /* 0x000fe60000010802 */
[----:B------:R-:W-:Y:S02]  /*10780*/  FSEL R18, R18, -INF , !P0 ;  /* 0xff80000012127808 */ /* 0x000fe40004000000 */
[----:B------:R-:W-:Y:S01]  /*10790*/  LOP3.LUT P0, RZ, R214, 0x4, RZ, 0xc0, !PT ;  /* 0x00000004d6ff7812 */ /* 0x000fe2000780c0ff */
[----:B------:R-:W3:Y:S03]  /*107a0*/  MUFU.EX2 R174, R176 ;  /* 0x000000b000ae7308 */ /* 0x000ee60000000800 */
[----:B------:R-:W-:Y:S01]  /*107b0*/  ISETP.GT.AND P0, PT, R12, 0x9, !P0 ;  /* 0x000000090c00780c */ /* 0x000fe20004704270 */
[C---:B-1----:R-:W-:Y:S02]  /*107c0*/  FFMA.FTZ R2, R0.reuse, R230, R16 ;  /* 0x000000e600027223 */ /* 0x042fe40000010010 */
[C---:B------:R-:W-:Y:S01]  /*107d0*/  FMUL.FTZ R28, R0.reuse, R152 ;  /* 0x00000098001c7220 */ /* 0x040fe20000410000 */
[----:B------:R-:W-:Y:S01]  /*107e0*/  ISETP.LT.OR P0, PT, R13, 0xa, P0 ;  /* 0x0000000a0d00780c */ /* 0x000fe20000701670 */
[C---:B------:R-:W-:Y:S02]  /*107f0*/  FMUL.FTZ R29, R0.reuse, R153 ;  /* 0x00000099001d7220 */ /* 0x040fe40000410000 */
[----:B------:R-:W1:Y:S01]  /*10800*/  MUFU.EX2 R17, R17 ;  /* 0x0000001100117308 */ /* 0x000e620000000800 */
[----:B------:R-:W-:Y:S01]  /*10810*/  FSEL R175, R19, -INF , !P0 ;  /* 0xff80000013af7808 */ /* 0x000fe20004000000 */
[----:B------:R-:W-:Y:S01]  /*10820*/  FMUL.FTZ R32, R0, R148 ;  /* 0x0000009400207220 */ /* 0x000fe20000410000 */
[----:B------:R-:W-:Y:S01]  /*10830*/  LOP3.LUT P0, RZ, R214, 0x2, RZ, 0xc0, !PT ;  /* 0x00000002d6ff7812 */ /* 0x000fe2000780c0ff */
[C---:B------:R-:W-:Y:S02]  /*10840*/  FMUL.FTZ R33, R0.reuse, R149 ;  /* 0x0000009500217220 */ /* 0x040fe40000410000 */
[----:B------:R-:W-:Y:S01]  /*10850*/  FMUL.FTZ R20, R0, R160 ;  /* 0x000000a000147220 */ /* 0x000fe20000410000 */
[----:B------:R-:W-:Y:S01]  /*10860*/  ISETP.GT.AND P0, PT, R12, 0x10, !P0 ;  /* 0x000000100c00780c */ /* 0x000fe20004704270 */
[C---:B------:R-:W-:Y:S02]  /*10870*/  FMUL.FTZ R21, R0.reuse, R161 ;  /* 0x000000a100157220 */ /* 0x040fe40000410000 */
[C---:B------:R-:W-:Y:S01]  /*10880*/  FMUL.FTZ R24, R0.reuse, R156 ;  /* 0x0000009c00187220 */ /* 0x040fe20000410000 */
[C---:B------:R-:W-:Y:S01]  /*10890*/  ISETP.LT.OR P0, PT, R13.reuse, 0x11, P0 ;  /* 0x000000110d00780c */ /* 0x040fe20000701670 */
[C---:B------:R-:W-:Y:S01]  /*108a0*/  FMUL.FTZ R25, R0.reuse, R157 ;  /* 0x0000009d00197220 */ /* 0x040fe20000410000 */
[----:B------:R-:W-:Y:S01]  /*108b0*/  MUFU.EX2 R156, R187 ;  /* 0x000000bb009c7308 */ /* 0x000fe20000000800 */
[----:B------:R-:W-:Y:S01]  /*108c0*/  FMUL.FTZ R36, R0, R36 ;  /* 0x0000002400247220 */ /* 0x000fe20000410000 */
[----:B------:R-:W-:Y:S01]  /*108d0*/  FSEL R179, R22, -INF , !P0 ;  /* 0xff80000016b37808 */ /* 0x000fe20004000000 */
[----:B------:R-:W-:Y:S01]  /*108e0*/  FMUL.FTZ R37, R0, R37 ;  /* 0x0000002500257220 */ /* 0x000fe20000410000 */
[----:B------:R-:W-:Y:S01]  /*108f0*/  LOP3.LUT P0, RZ, R214, 0x1, RZ, 0xc0, !PT ;  /* 0x00000001d6ff7812 */ /* 0x000fe2000780c0ff */
[C---:B------:R-:W-:Y:S02]  /*10900*/  FMUL.FTZ R40, R0.reuse, R40 ;  /* 0x0000002800287220 */ /* 0x040fe40000410000 */
[----:B------:R-:W-:Y:S01]  /*10910*/  FMUL.FTZ R41, R0, R41 ;  /* 0x0000002900297220 */ /* 0x000fe20000410000 */
[----:B------:R-:W-:Y:S01]  /*10920*/  ISETP.GT.AND P0, PT, R12, 0x11, !P0 ;  /* 0x000000110c00780c */ /* 0x000fe20004704270 */
[C---:B------:R-:W-:Y:S01]  /*10930*/  FMUL.FTZ R44, R0.reuse, R44 ;  /* 0x0000002c002c7220 */ /* 0x040fe20000410000 */
[----:B------:R-:W-:Y:S01]  /*10940*/  MUFU.EX2 R186, R186 ;  /* 0x000000ba00ba7308 */ /* 0x000fe20000000800 */
[C---:B------:R-:W-:Y:S01]  /*10950*/  FMUL.FTZ R45, R0.reuse, R45 ;  /* 0x0000002d002d7220 */ /* 0x040fe20000410000 */
[----:B------:R-:W-:Y:S01]  /*10960*/  ISETP.LT.OR P0, PT, R13, 0x12, P0 ;  /* 0x000000120d00780c */ /* 0x000fe20000701670 */
[C---:B------:R-:W-:Y:S02]  /*10970*/  FMUL.FTZ R48, R0.reuse, R48 ;  /* 0x0000003000307220 */ /* 0x040fe40000410000 */
[C---:B------:R-:W-:Y:S01]  /*10980*/  FMUL.FTZ R49, R0.reuse, R49 ;  /* 0x0000003100317220 */ /* 0x040fe20000410000 */
[----:B------:R-:W-:Y:S01]  /*10990*/  FSEL R178, R23, -INF , !P0 ;  /* 0xff80000017b27808 */ /* 0x000fe20004000000 */
[----:B------:R-:W-:Y:S01]  /*109a0*/  FMUL.FTZ R52, R0, R52 ;  /* 0x0000003400347220 */ /* 0x000fe20000410000 */
[----:B------:R-:W-:Y:S01]  /*109b0*/  ISETP.GT.AND P0, PT, R12, 0x18, !P6 ;  /* 0x000000180c00780c */ /* 0x000fe20007704270 */
[C---:B------:R-:W-:Y:S01]  /*109c0*/  FMUL.FTZ R53, R0.reuse, R53 ;  /* 0x0000003500357220 */ /* 0x040fe20000410000 */
[----:B------:R-:W-:Y:S01]  /*109d0*/  MUFU.EX2 R185, R185 ;  /* 0x000000b900b97308 */ /* 0x000fe20000000800 */
[C---:B------:R-:W-:Y:S01]  /*109e0*/  FMUL.FTZ R56, R0.reuse, R56 ;  /* 0x0000003800387220 */ /* 0x040fe20000410000 */
[C---:B------:R-:W-:Y:S01]  /*109f0*/  ISETP.LT.OR P0, PT, R13.reuse, 0x19, P0 ;  /* 0x000000190d00780c */ /* 0x040fe20000701670 */
[C---:B------:R-:W-:Y:S02]  /*10a00*/  FMUL.FTZ R57, R0.reuse, R57 ;  /* 0x0000003900397220 */ /* 0x040fe40000410000 */
[----:B------:R-:W-:Y:S01]  /*10a10*/  FMUL.FTZ R60, R0, R60 ;  /* 0x0000003c003c7220 */ /* 0x000fe20000410000 */
[----:B------:R-:W-:Y:S01]  /*10a20*/  FSEL R180, R26, -INF , !P0 ;  /* 0xff8000001ab47808 */ /* 0x000fe20004000000 */
        /* <DEDUP_REMOVED lines=11> */
[C---:B------:R-:W-:Y:S02]  /*10ae0*/  FMUL.FTZ R73, R0.reuse, R73 ;  /* 0x0000004900497220 */ /* 0x040fe40000410000 */
[C---:B------:R-:W-:Y:S01]  /*10af0*/  FMUL.FTZ R76, R0.reuse, R76 ;  /* 0x0000004c004c7220 */ /* 0x040fe20000410000 */
[C---:B------:R-:W-:Y:S01]  /*10b00*/  ISETP.LT.OR P0, PT, R13.reuse, 0x21, P0 ;  /* 0x000000210d00780c */ /* 0x040fe20000701670 */
[C---:B------:R-:W-:Y:S02]  /*10b10*/  FMUL.FTZ R77, R0.reuse, R77 ;  /* 0x0000004d004d7220 */ /* 0x040fe40000410000 */
[----:B------:R-:W-:Y:S01]  /*10b20*/  FMUL.FTZ R80, R0, R80 ;  /* 0x0000005000507220 */ /* 0x000fe20000410000 */
[----:B------:R-:W-:Y:S01]  /*10b30*/  FSEL R182, R30, -INF , !P0 ;  /* 0xff8000001eb67808 */ /* 0x000fe20004000000 */
[----:B------:R-:W-:Y:S01]  /*10b40*/  FMUL.FTZ R81, R0, R81 ;  /* 0x0000005100517220 */ /* 0x000fe20000410000 */
[----:B------:R-:W-:Y:S01]  /*10b50*/  ISETP.GT.AND P0, PT, R12, 0x21, !P3 ;  /* 0x000000210c00780c */ /* 0x000fe20005f04270 */
[C---:B------:R-:W-:Y:S02]  /*10b60*/  FMUL.FTZ R84, R0.reuse, R84 ;  /* 0x0000005400547220 */ /* 0x040fe40000410000 */
        /* <DEDUP_REMOVED lines=15> */
[----:B--2---:R-:W-:Y:S01]  /*10c60*/  FADD.FTZ R12, R172, R2 ;  /* 0x00000002ac0c7221 */ /* 0x004fe20000010000 */
[----:B------:R-:W-:Y:S01]  /*10c70*/  FMNMX.FTZ R2, R14, R7, !PT ;  /* 0x000000070e027209 */ /* 0x000fe20007810000 */
[----:B------:R-:W-:Y:S01]  /*10c80*/  FMUL.FTZ R104, R0, R104 ;  /* 0x0000006800687220 */ /* 0x000fe20000410000 */
[----:B------:R-:W-:Y:S01]  /*10c90*/  ISETP.LT.OR P0, PT, R13, 0x2a, P0 ;  /* 0x0000002a0d00780c */ /* 0x000fe20000701670 */
[----:B---3--:R-:W-:Y:S01]  /*10ca0*/  FADD.FTZ R12, R174, R12 ;  /* 0x0000000cae0c7221 */ /* 0x008fe20000010000 */
[----:B------:R-:W-:Y:S01]  /*10cb0*/  FMNMX.FTZ R2, R15, R2, !PT ;  /* 0x000000020f027209 */ /* 0x000fe20007810000 */
[----:B------:R-:W-:Y:S01]  /*10cc0*/  FMUL.FTZ R13, R0, R169 ;  /* 0x000000a9000d7220 */ /* 0x000fe20000410000 */
[----:B------:R-:W-:Y:S01]  /*10cd0*/  FSEL R8, R35, -INF , !P0 ;  /* 0xff80000023087808 */ /* 0x000fe20004000000 */
[----:B-1----:R-:W-:Y:S01]  /*10ce0*/  FADD.FTZ R176, R17, R12 ;  /* 0x0000000c11b07221 */ /* 0x002fe20000010000 */
[----:B------:R-:W-:Y:S01]  /*10cf0*/  FMNMX.FTZ R2, R18, R2, !PT ;  /* 0x0000000212027209 */ /* 0x000fe20007810000 */
[----:B------:R-:W-:Y:S01]  /*10d00*/  FMUL.FTZ R12, R0, R168 ;  /* 0x000000a8000c7220 */ /* 0x000fe20000410000 */
[----:B------:R-:W-:Y:S01]  /*10d10*/  F2FP.BF16.PACK_AB R172, R172, R16 ;  /* 0x00000010acac723e */ /* 0x000fe200000010ff */
[C---:B------:R-:W-:Y:S01]  /*10d20*/  FMUL.FTZ R16, R0.reuse, R164 ;  /* 0x000000a400107220 */ /* 0x040fe20000410000 */
[----:B------:R-:W-:Y:S01]  /*10d30*/  FMNMX.FTZ R2, R175, R2, !PT ;  /* 0x00000002af027209 */ /* 0x000fe20007810000 */
[C---:B------:R-:W-:Y:S01]  /*10d40*/  FMUL.FTZ R105, R0.reuse, R105 ;  /* 0x0000006900697220 */ /* 0x040fe20000410000 */
[----:B------:R-:W-:Y:S01]  /*10d50*/  F2FP.BF16.PACK_AB R174, R17, R174 ;  /* 0x000000ae11ae723e */ /* 0x000fe200000010ff */
        /* <DEDUP_REMOVED lines=24> */
[----:B------:R-:W-:Y:S02]  /*10ee0*/  FMUL.FTZ R137, R0, R137 ;  /* 0x0000008900897220 */ /* 0x000fe40000410000 */
        /* <DEDUP_REMOVED lines=10> */
[----:B------:R-:W-:Y:S01]  /*10f90*/  ISETP.GT.AND P0, PT, R222, R194, PT ;  /* 0x000000c2de00720c */ /* 0x000fe20003f04270 */
[----:B------:R-:W1:Y:S02]  /*10fa0*/  MUFU.EX2 R2, R2 ;  /* 0x0000000200027308 */ /* 0x000e640000000800 */
[--C-:B------:R-:W-:Y:S02]  /*10fb0*/  FFMA.FTZ R0, R18, c[0x0][0x2d0], -R7.reuse ;  /* 0x0000b40012007a23 */ /* 0x100fe40000010807 */
[--C-:B------:R-:W-:Y:S02]  /*10fc0*/  FFMA.FTZ R173, R14, c[0x0][0x2d0], -R7.reuse ;  /* 0x0000b4000ead7a23 */ /* 0x100fe40000010807 */
[----:B------:R-:W-:Y:S04]  /*10fd0*/  FFMA.FTZ R15, R15, c[0x0][0x2d0], -R7 ;  /* 0x0000b4000f0f7a23 */ /* 0x000fe80000010807 */
[----:B------:R2:W-:Y:S10]  /*10fe0*/  MUFU.EX2 R164, R15 ;  /* 0x0000000f00a47308 */ /* 0x0005f40000000800 */
[----:B------:R-:W3:Y:S01]  /*10ff0*/  MUFU.EX2 R173, R173 ;  /* 0x000000ad00ad7308 */ /* 0x000ee20000000800 */
[C---:B-1----:R-:W-:Y:S02]  /*11000*/  FMUL.FTZ R27, R2.reuse, R159 ;  /* 0x0000009f021b7220 */ /* 0x042fe40000410000 */
[C---:B------:R-:W-:Y:S02]  /*11010*/  FMUL.FTZ R34, R2.reuse, R150 ;  /* 0x0000009602227220 */ /* 0x040fe40000410000 */
[C---:B------:R-:W-:Y:S05]  /*11020*/  FMUL.FTZ R35, R2.reuse, R151 ;  /* 0x0000009702237220 */ /* 0x040fea0000410000 */
[----:B------:R1:W-:Y:S01]  /*11030*/  MUFU.EX2 R159, R0 ;  /* 0x00000000009f7308 */ /* 0x0003e20000000800 */
[----:B------:R-:W4:Y:S01]  /*11040*/  LDSM.16.MT88.4 R148, [R146] ;  /* 0x000000009294783b */ /* 0x000f220000004200 */
[C---:B------:R-:W-:Y:S02]  /*11050*/  FMUL.FTZ R26, R2.reuse, R158 ;  /* 0x0000009e021a7220 */ /* 0x040fe40000410000 */
[C---:B------:R-:W-:Y:S02]  /*11060*/  FMUL.FTZ R14, R2.reuse, R170 ;  /* 0x000000aa020e7220 */ /* 0x040fe40000410000 */
[C---:B--2---:R-:W-:Y:S02]  /*11070*/  FMUL.FTZ R15, R2.reuse, R171 ;  /* 0x000000ab020f7220 */ /* 0x044fe40000410000 */
[C---:B------:R-:W-:Y:S02]  /*11080*/  FMUL.FTZ R18, R2.reuse, R166 ;  /* 0x000000a602127220 */ /* 0x040fe40000410000 */
[C---:B------:R-:W-:Y:S02]  /*11090*/  FMUL.FTZ R19, R2.reuse, R167 ;  /* 0x000000a702137220 */ /* 0x040fe40000410000 */
[C---:B------:R-:W-:Y:S02]  /*110a0*/  FMUL.FTZ R22, R2.reuse, R162 ;  /* 0x000000a202167220 */ /* 0x040fe40000410000 */
[----:B---3--:R-:W-:Y:S01]  /*110b0*/  FFMA.FTZ R157, R2, R231, R173 ;  /* 0x000000e7029d7223 */ /* 0x008fe200000100ad */
[----:B------:R-:W-:Y:S01]  /*110c0*/  F2FP.BF16.PACK_AB R173, R164, R173 ;  /* 0x000000ada4ad723e */ /* 0x000fe200000010ff */
[C---:B------:R-:W-:Y:S02]  /*110d0*/  FMUL.FTZ R23, R2.reuse, R163 ;  /* 0x000000a302177220 */ /* 0x040fe40000410000 */
[C---:B------:R-:W-:Y:S02]  /*110e0*/  FMUL.FTZ R30, R2.reuse, R154 ;  /* 0x0000009a021e7220 */ /* 0x040fe40000410000 */
[C---:B------:R-:W-:Y:S02]  /*110f0*/  FMUL.FTZ R31, R2.reuse, R155 ;  /* 0x0000009b021f7220 */ /* 0x040fe40000410000 */
[C---:B------:R-:W-:Y:S01]  /*11100*/  FMUL.FTZ R38, R2.reuse, R38 ;  /* 0x0000002602267220 */ /* 0x040fe20000410000 */
[----:B------:R-:W-:Y:S01]  /*11110*/  LDSM.16.MT88.4 R152, [R146+0x800] ;  /* 0x000800009298783b */ /* 0x000fe20000004200 */
[----:B-1----:R-:W-:Y:S02]  /*11120*/  FFMA.FTZ R0, R175, c[0x0][0x2d0], -R7 ;  /* 0x0000b400af007a23 */ /* 0x002fe40000010807 */
        /* <DEDUP_REMOVED lines=15> */
[----:B------:R-:W-:Y:S02]  /*11220*/  FADD.FTZ R157, R164, R157 ;  /* 0x0000009da49d7221 */ /* 0x000fe40000010000 */
[----:B------:R-:W-:Y:S01]  /*11230*/  LDSM.16.MT88.4 R164, [R146+0x1000] ;  /* 0x0010000092a4783b */ /* 0x000fe20000004200 */
[C---:B------:R-:W-:Y:S02]  /*11240*/  FMUL.FTZ R66, R2.reuse, R66 ;  /* 0x0000004202427220 */ /* 0x040fe40000410000 */
[C---:B------:R-:W-:Y:S01]  /*11250*/  FMUL.FTZ R67, R2.reuse, R67 ;  /* 0x0000004302437220 */ /* 0x040fe20000410000 */
[C---:B----4-:R-:W-:Y:S05]  /*11260*/  HMMA.16816.F32.BF16 R12, R172.reuse, R148, R12 ;  /* 0x00000094ac0c723c */ /* 0x050fea000004180c */
        /* <DEDUP_REMOVED lines=37> */
[--C-:B------:R-:W-:Y:S02]  /*114c0*/  FFMA.FTZ R0, R179, c[0x0][0x2d0], -R7.reuse ;  /* 0x0000b400b3007a23 */ /* 0x100fe40000010807 */
[C---:B------:R-:W-:Y:S02]  /*114d0*/  FMUL.FTZ R134, R2.reuse, R134 ;  /* 0x0000008602867220 */ /* 0x040fe40000410000 */
[----:B------:R2:W-:Y:S01]  /*114e0*/  MUFU.EX2 R163, R0 ;  /* 0x0000000000a37308 */ /* 0x0005e20000000800 */
[C---:B------:R-:W-:Y:S02]  /*114f0*/  FMUL.FTZ R135, R2.reuse, R135 ;  /* 0x0000008702877220 */ /* 0x040fe40000410000 */
[C---:B------:R-:W-:Y:S02]  /*11500*/  FMUL.FTZ R138, R2.reuse, R138 ;  /* 0x0000008a028a7220 */ /* 0x040fe40000410000 */
[----:B------:R-:W-:Y:S05]  /*11510*/  FMUL.FTZ R139, R2, R139 ;  /* 0x0000008b028b7220 */ /* 0x000fea0000410000 */
[----:B------:R-:W3:Y:S01]  /*11520*/  MUFU.EX2 R2, R188 ;  /* 0x000000bc00027308 */ /* 0x000ee20000000800 */
[C---:B-1----:R-:W-:Y:S09]  /*11530*/  HMMA.16816.F32.BF16 R28, R172.reuse, R148, R28 ;  /* 0x00000094ac1c723c */ /* 0x042ff2000004181c */
[----:B------:R-:W-:Y:S01]  /*11540*/  MUFU.EX2 R188, R189 ;  /* 0x000000bd00bc7308 */ /* 0x000fe20000000800 */
[C---:B------:R-:W-:Y:S01]  /*11550*/  HMMA.16816.F32.BF16 R32, R172.reuse, R150, R32 ;  /* 0x00000096ac20723c */ /* 0x040fe20000041820 */
[----:B------:R-:W1:Y:S02]  /*11560*/  LDSM.16.MT88.4 R148, [R196] ;  /* 0x00000000c494783b */ /* 0x000e640000004200 */
[--C-:B--2---:R-:W-:Y:S06]  /*11570*/  FFMA.FTZ R0, R178, c[0x0][0x2d0], -R7.reuse ;  /* 0x0000b400b2007a23 */ /* 0x104fec0000010807 */
[----:B------:R2:W4:Y:S03]  /*11580*/  MUFU.EX2 R161, R0 ;  /* 0x0000000000a17308 */ /* 0x0005260000000800 */
[--C-:B--2---:R-:W-:Y:S07]  /*11590*/  FFMA.FTZ R0, R180, c[0x0][0x2d0], -R7.reuse ;  /* 0x0000b400b4007a23 */ /* 0x104fee0000010807 */
[----:B------:R-:W-:Y:S01]  /*115a0*/  MUFU.EX2 R180, R192 ;  /* 0x000000c000b47308 */ /* 0x000fe20000000800 */
[C---:B-1----:R-:W-:Y:S09]  /*115b0*/  HMMA.16816.F32.BF16 R36, R172.reuse, R148, R36 ;  /* 0x00000094ac24723c */ /* 0x042ff20000041824 */
[----:B------:R1:W-:Y:S01]  /*115c0*/  MUFU.EX2 R160, R0 ;  /* 0x0000000000a07308 */ /* 0x0003e20000000800 */
[C---:B------:R-:W-:Y:S01]  /*115d0*/  HMMA.16816.F32.BF16 R40, R172.reuse, R150, R40 ;  /* 0x00000096ac28723c */ /* 0x040fe20000041828 */
[----:B------:R-:W2:Y:S02]  /*115e0*/  LDSM.16.MT88.4 R148, [R146+0x1800] ;  /* 0x001800009294783b */ /* 0x000ea40000004200 */
[----:B-1----:R-:W-:Y:S06]  /*115f0*/  FFMA.FTZ R0, R181, c[0x0][0x2d0], -R7 ;  /* 0x0000b400b5007a23 */ /* 0x002fec0000010807 */
[----:B------:R-:W-:Y:S10]  /*11600*/  MUFU.EX2 R181, R191 ;  /* 0x000000bf00b57308 */ /* 0x000ff40000000800 */
[----:B------:R3:W1:Y:S01]  /*11610*/  MUFU.EX2 R179, R0 ;  /* 0x0000000000b37308 */ /* 0x0006620000000800 */
[C---:B--2---:R-:W-:Y:S08]  /*11620*/  HMMA.16816.F32.BF16 R44, R172.reuse, R148, R44 ;  /* 0x00000094ac2c723c */ /* 0x044ff0000004182c */
[C---:B------:R-:W-:Y:S01]  /*11630*/  HMMA.16816.F32.BF16 R48, R172.reuse, R150, R48 ;  /* 0x00000096ac30723c */ /* 0x040fe20000041830 */
[----:B------:R-:W2:Y:S03]  /*11640*/  LDSM.16.MT88.4 R148, [R147+0x1800] ;  /* 0x001800009394783b */ /* 0x000ea60000004200 */
[----:B---3--:R-:W-:Y:S04]  /*11650*/  FADD.FTZ R0, R2, R176 ;  /* 0x000000b002007221 */ /* 0x008fe80000010000 */
[C---:B------:R-:W-:Y:S04]  /*11660*/  FADD.FTZ R162, R156.reuse, R0 ;  /* 0x000000009ca27221 */ /* 0x040fe80000010000 */
        /* <DEDUP_REMOVED lines=34> */
[----:B----4-:R-:W-:Y:S01]  /*11890*/  F2FP.BF16.PACK_AB R149, R161, R163 ;  /* 0x000000a3a195723e */ /* 0x010fe200000010ff */
[----:B------:R-:W-:Y:S02]  /*118a0*/  FADD.FTZ R2, R158, R0 ;  /* 0x000000009e027221 */ /* 0x000fe40000010000 */
[----:B------:R-:W-:Y:S01]  /*118b0*/  F2FP.BF16.PACK_AB R150, R185, R186 ;  /* 0x000000bab996723e */ /* 0x000fe200000010ff */
[----:B------:R-:W-:Y:S01]  /*118c0*/  LDSM.16.MT88.4 R156, [R196+0x5000] ;  /* 0x00500000c49c783b */ /* 0x000fe20000004200 */
[----:B-1----:R-:W-:Y:S03]  /*118d0*/  F2FP.BF16.PACK_AB R151, R179, R160 ;  /* 0x000000a0b397723e */ /* 0x002fe600000010ff */
[----:B------:R-:W-:Y:S01]  /*118e0*/  F2FP.BF16.PACK_AB R172, R181, R180 ;  /* 0x000000b4b5ac723e */ /* 0x000fe200000010ff */
[----:B------:R-:W-:Y:S01]  /*118f0*/  FADD.FTZ R2, R163, R2 ;  /* 0x00000002a3027221 */ /* 0x000fe20000010000 */
[----:B------:R-:W-:Y:S01]  /*11900*/  F2FP.BF16.PACK_AB R174, R188, R187 ;  /* 0x000000bbbcae723e */ /* 0x000fe200000010ff */
[--C-:B------:R-:W-:Y:S01]  /*11910*/  FFMA.FTZ R0, R182, c[0x0][0x2d0], -R7.reuse ;  /* 0x0000b400b6007a23 */ /* 0x100fe20000010807 */
[C---:B------:R-:W-:Y:S03]  /*11920*/  HMMA.16816.F32.BF16 R12, R148.reuse, R152, R12 ;  /* 0x00000098940c723c */ /* 0x040fe6000004180c */
[----:B------:R1:W-:Y:S02]  /*11930*/  MUFU.EX2 R177, R0 ;  /* 0x0000000000b17308 */ /* 0x0003e40000000800 */
[----:B------:R-:W-:Y:S03]  /*11940*/  FADD.FTZ R2, R161, R2 ;  /* 0x00000002a1027221 */ /* 0x000fe60000010000 */
[C---:B------:R-:W-:Y:S01]  /*11950*/  HMMA.16816.F32.BF16 R16, R148.reuse, R154, R16 ;  /* 0x0000009a9410723c */ /* 0x040fe20000041810 */
[----:B------:R-:W2:Y:S03]  /*11960*/  LDSM.16.MT88.4 R152, [R147+0x800] ;  /* 0x000800009398783b */ /* 0x000ea60000004200 */
[----:B------:R-:W-:Y:S04]  /*11970*/  FADD.FTZ R2, R160, R2 ;  /* 0x00000002a0027221 */ /* 0x000fe80000010000 */
[----:B------:R-:W-:Y:S04]  /*11980*/  FADD.FTZ R2, R179, R2 ;  /* 0x00000002b3027221 */ /* 0x000fe80000010000 */
[--C-:B-1----:R-:W-:Y:S04]  /*11990*/  FFMA.FTZ R0, R183, c[0x0][0x2d0], -R7.reuse ;  /* 0x0000b400b7007a23 */ /* 0x102fe80000010807 */
[----:B------:R-:W1:Y:S01]  /*119a0*/  MUFU.EX2 R178, R0 ;  /* 0x0000000000b27308 */ /* 0x000e620000000800 */
[C---:B--2---:R-:W-:Y:S03]  /*119b0*/  HMMA.16816.F32.BF16 R20, R148.reuse, R152, R20 ;  /* 0x000000989414723c */ /* 0x044fe60000041814 */
[----:B-1----:R-:W-:Y:S01]  /*119c0*/  F2FP.BF16.PACK_AB R173, R178, R177 ;  /* 0x000000b1b2ad723e */ /* 0x002fe200000010ff */
[--C-:B------:R-:W-:Y:S04]  /*119d0*/  FFMA.FTZ R0, R184, c[0x0][0x2d0], -R7.reuse ;  /* 0x0000b400b8007a23 */ /* 0x100fe80000010807 */
[C---:B------:R-:W-:Y:S01]  /*119e0*/  HMMA.16816.F32.BF16 R24, R148.reuse, R154, R24 ;  /* 0x0000009a9418723c */ /* 0x040fe20000041818 */
[----:B------:R-:W1:Y:S01]  /*119f0*/  LDSM.16.MT88.4 R152, [R197+0x800] ;  /* 0x00080000c598783b */ /* 0x000e620000004200 */
[----:B------:R2:W-:Y:S02]  /*11a00*/  MUFU.EX2 R176, R0 ;  /* 0x0000000000b07308 */ /* 0x0005e40000000800 */
[----:B------:R-:W-:Y:S08]  /*11a10*/  FFMA.FTZ R7, R8, c[0x0][0x2d0], -R7 ;  /* 0x0000b40008077a23 */ /* 0x000ff00000010807 */
[----:B------:R-:W3:Y:S01]  /*11a20*/  MUFU.EX2 R8, R7 ;  /* 0x0000000700087308 */ /* 0x000ee20000000800 */
[----:B--2---:R-:W-:Y:S04]  /*11a30*/  FADD.FTZ R0, R186, R162 ;  /* 0x000000a2ba007221 */ /* 0x004fe80000010000 */
[----:B------:R-:W-:Y:S04]  /*11a40*/  FADD.FTZ R0, R185, R0 ;  /* 0x00000000b9007221 */ /* 0x000fe80000010000 */
[----:B------:R-:W-:Y:S01]  /*11a50*/  FADD.FTZ R0, R180, R0 ;  /* 0x00000000b4007221 */ /* 0x000fe20000010000 */
[----:B---3--:R-:W-:Y:S01]  /*11a60*/  F2FP.BF16.PACK_AB R175, R8, R176 ;  /* 0x000000b008af723e */ /* 0x008fe200000010ff */
[----:B------:R-:W-:Y:S02]  /*11a70*/  FADD.FTZ R7, R177, R2 ;  /* 0x00000002b1077221 */ /* 0x000fe40000010000 */
[----:B------:R-:W-:Y:S01]  /*11a80*/  FADD.FTZ R2, R181, R0 ;  /* 0x00000000b5027221 */ /* 0x000fe20000010000 */
[C---:B-1----:R-:W-:Y:S03]  /*11a90*/  HMMA.16816.F32.BF16 R28, R148.reuse, R152, R28 ;  /* 0x00000098941c723c */ /* 0x042fe6000004181c */
[----:B------:R-:W-:Y:S01]  /*11aa0*/  FADD.FTZ R0, R178, R7 ;  /* 0x00000007b2007221 */ /* 0x000fe20000010000 */
[----:B------:R-:W-:Y:S01]  /*11ab0*/  MOV R7, R3 ;  /* 0x0000000300077202 */ /* 0x000fe20000000f00 */
[----:B------:R-:W-:Y:S02]  /*11ac0*/  FADD.FTZ R2, R187, R2 ;  /* 0x00000002bb027221 */ /* 0x000fe40000010000 */
[----:B------:R-:W-:Y:S01]  /*11ad0*/  FADD.FTZ R0, R176, R0 ;  /* 0x00000000b0007221 */ /* 0x000fe20000010000 */
[C---:B------:R-:W-:Y:S01]  /*11ae0*/  HMMA.16816.F32.BF16 R32, R148.reuse, R154, R32 ;  /* 0x0000009a9420723c */ /* 0x040fe20000041820 */
[----:B------:R-:W1:Y:S03]  /*11af0*/  LDSM.16.MT88.4 R152, [R196+0x800] ;  /* 0x00080000c498783b */ /* 0x000e660000004200 */
[----:B------:R-:W-:Y:S01]  /*11b00*/  FADD.FTZ R231, R8, R0 ;  /* 0x0000000008e77221 */ /* 0x000fe20000010000 */
[----:B------:R-:W-:Y:S01]  /*11b10*/  IADD3 R0, R222, -0x1, RZ ;  /* 0xffffffffde007810 */ /* 0x000fe20007ffe0ff */
[----:B------:R-:W-:Y:S01]  /*11b20*/  FADD.FTZ R230, R188, R2 ;  /* 0x00000002bce67221 */ /* 0x000fe20000010000 */
[----:B------:R-:W-:Y:S02]  /*11b30*/  MOV R8, R4 ;  /* 0x0000000400087202 */ /* 0x000fe40000000f00 */
[----:B------:R-:W-:Y:S01]  /*11b40*/  MOV R222, R0 ;  /* 0x0000000000de7202 */ /* 0x000fe20000000f00 */
        /* <DEDUP_REMOVED lines=85> */
[----:B------:R-:W-:Y:S06]  /*120a0*/  @!UPT UIADD3 URZ, URZ, URZ, URZ ;  /* 0x0000003f3f3ff290 */ /* 0x000fec000fffe03f */
[----:B------:R-:W-:Y:S01]  /*120b0*/  IMAD.SHL.U32 R193, R193, 0x80, RZ ;  /* 0x00000080c1c17824 */ /* 0x000fe200078e00ff */
[----:B------:R-:W-:Y:S01]  /*120c0*/  MOV R8, R4 ;  /* 0x0000000400087202 */ /* 0x000fe20000000f00 */
[----:B------:R-:W-:Y:S01]  /*120d0*/  IMAD.MOV.U32 R7, RZ, RZ, R3 ;  /* 0x000000ffff077224 */ /* 0x000fe200078e0003 */
[----:B------:R-:W-:-:S07]  /*120e0*/  MOV R222, R0 ;  /* 0x0000000000de7202 */ /* 0x000fce0000000f00 */
.L_x_1921:
[----:B------:R-:W-:Y:S01]  /*120f0*/  LOP3.LUT P0, RZ, R214, 0x40, RZ, 0xc0, !PT ;  /* 0x00000040d6ff7812 */ /* 0x000fe2000780c0ff */
[----:B------:R-:W2:Y:S01]  /*12100*/  LDL R2, [R1+0x58] ;  /* 0x0000580001027983 */ /* 0x000ea20000100800 */
[----:B------:R-:W-:-:S11]  /*12110*/  IADD3 R193, R193, 0x7f, RZ ;  /* 0x0000007fc1c17810 */ /* 0x000fd60007ffe0ff */
[----:B------:R-:W-:-:S05]  /*12120*/  @P0 IMAD.HI.U32 R0, R193, c[0x0][0x2c8], RZ ;  /* 0x0000b200c1000a27 */ /* 0x000fca00078e00ff */
[----:B------:R-:W-:Y:S02]  /*12130*/  @P0 SHF.R.U32.HI R193, RZ, c[0x0][0x2cc], R0 ;  /* 0x0000b300ffc10a19 */ /* 0x000fe40000011600 */
[----:B------:R-:W3:Y:S01]  /*12140*/  LDL R0, [R1+0x64] ;  /* 0x0000640001007983 */ /* 0x000ee20000100800 */
[----:B------:R-:W-:-:S05]  /*12150*/  IMAD.MOV.U32 R244, RZ, RZ, c[0x0][0x32c] ;  /* 0x0000cb00fff47624 */ /* 0x000fca00078e00ff */
[----:B------:R-:W-:Y:S02]  /*12160*/  ISETP.GE.AND P0, PT, R244, 0x1, PT ;  /* 0x00000001f400780c */ /* 0x000fe40003f06270 */
[----:B------:R-:W-:-:S11]  /*12170*/  LOP3.LUT R214, R214, 0xffffffbf, RZ, 0xc0, !PT ;  /* 0xffffffbfd6d67812 */ /* 0x000fd600078ec0ff */
[----:B------:R-:W-:Y:S02]  /*12180*/  @P0 LOP3.LUT R214, R214, 0x40, RZ, 0xfc, !PT ;  /* 0x00000040d6d60812 */ /* 0x000fe400078efcff */
[----:B---3--:R-:W-:-:S05]  /*12190*/  IADD3 R193, R193, 0x1, R0 ;  /* 0x00000001c1c17810 */ /* 0x008fca0007ffe000 */
[----:B--2---:R-:W-:-:S05]  /*121a0*/  IMAD.IADD R193, R193, 0x1, -R2 ;  /* 0x00000001c1c17824 */ /* 0x004fca00078e0a02 */
[----:B------:R-:W-:Y:S01]  /*121b0*/  IADD3 R2, R193, -c[0x0][0x324], RZ ;  /* 0x8000c900c1027a10 */ /* 0x000fe20007ffe0ff */
[----:B------:R-:W-:Y:S05]  /*121c0*/  @!P0 BRA `(.L_x_1935) ;  /* 0x0000010000008947 */ /* 0x000fea0003800000 */
[----:B------:R-:W-:Y:S01]  /*121d0*/  MOV R0, R193 ;  /* 0x000000c100007202 */ /* 0x000fe20000000f00 */
        /* <DEDUP_REMOVED lines=9> */
.L_x_1937:
[----:B------:R-:W-:-:S13]  /*12270*/  ISETP.NE.AND P0, PT, R244, 0x1, PT ;  /* 0x00000001f400780c */ /* 0x000fda0003f05270 */
[----:B------:R-:W-:-:S05]  /*12280*/  @P0 IMAD.HI.U32 R3, R0, c[0x0][0x330], RZ ;  /* 0x0000cc0000030a27 */ /* 0x000fca00078e00ff */
[----:B------:R-:W-:Y:S02]  /*12290*/  @P0 SHF.R.U32.HI R0, RZ, c[0x0][0x334], R3 ;  /* 0x0000cd00ff000a19 */ /* 0x000fe40000011603 */
.L_x_1938:
[----:B------:R-:W-:Y:S05]  /*122a0*/  BSYNC B0 ;  /* 0x0000000000007941 */ /* 0x000fea0003800000 */
.L_x_1936:
[----:B------:R-:W-:-:S05]  /*122b0*/  IMAD R0, R0, c[0x0][0x32c], RZ ;  /* 0x0000cb0000007a24 */ /* 0x000fca00078e02ff */
[----:B------:R-:W-:-:S04]  /*122c0*/  IMNMX R2, R2, R0, !PT ;  /* 0x0000000002027217 */ /* 0x000fc80007800200 */
.L_x_1935:
[----:B------:R-:W-:-:S05]  /*122d0*/  IADD3 R2, R2, 0x2f, RZ ;  /* 0x0000002f02027810 */ /* 0x000fca0007ffe0ff */
[----:B------:R-:W-:-:S05]  /*122e0*/  IMAD.HI R2, R2, 0x2aaaaaab, RZ ;  /* 0x2aaaaaab02027827 */ /* 0x000fca00078e02ff */
[----:B------:R-:W-:-:S04]  /*122f0*/  SHF.R.U32.HI R193, RZ, 0x1f, R2 ;  /* 0x0000001fffc17819 */ /* 0x000fc80000011602 */
[----:B------:R-:W-:-:S04]  /*12300*/  LEA.HI.SX32 R193, R2, R193, 0x1d ;  /* 0x000000c102c17211 */ /* 0x000fc800078feaff */
[----:B------:R-:W-:-:S04]  /*12310*/  IMNMX R193, R237, R193, !PT ;  /* 0x000000c1edc17217 */ /* 0x000fc80007800200 */
[----:B------:R-:W-:-:S13]  /*12320*/  ISETP.GE.AND P0, PT, R222, R193, PT ;  /* 0x000000c1de00720c */ /* 0x000fda0003f06270 */
[----:B------:R-:W-:Y:S05]  /*12330*/  @!P0 BRA `(.L_x_1939) ;  /* 0x00002ba000008947 */ /* 0x000fea0003800000 */
.L_x_1944:
[----:B------:R-:W-:Y:S04]  /*12340*/  DEPBAR.LE SB0, 0x0 ;  /* 0x000080000000791a */ /* 0x000fe80000000000 */
[----:B------:R-:W-:Y:S01]  /*12350*/  WARPSYNC 0xffffffff ;  /* 0xffffffff00007948 */ /* 0x000fe20003800000 */
[----:B------:R-:W-:Y:S01]  /*12360*/  BAR.SYNC.DEFER_BLOCKING 0x0 ;  /* 0x0000000000007b1d */ /* 0x000fe20000010000 */
[----:B------:R-:W-:Y:S01]  /*12370*/  ISETP.GT.AND P0, PT, R237, R222, PT ;  /* 0x000000deed00720c */ /* 0x000fe20003f04270 */
[----:B------:R-:W-:Y:S01]  /*12380*/  IMAD.MOV.U32 R0, RZ, RZ, R8 ;  /* 0x000000ffff007224 */ /* 0x000fe200078e0008 */
        /* <DEDUP_REMOVED lines=15> */
[----:B------:R-:W5:Y:S04]  /*12480*/  S2R R14, SR_TID.X ;  /* 0x00000000000e7919 */ /* 0x000f680000002100 */
[----:B------:R-:W-:Y:S02]  /*12490*/  IMAD R4, R2, c[0x0][0x208], RZ ;  /* 0x0000820002047a24 */ /* 0x000fe400078e02ff */
[C---:B------:R-:W-:Y:S04]  /*124a0*/  IMAD.WIDE.U32 R2, R222.reuse, c[0x0][0x208], RZ ;  /* 0x00008200de027a25 */ /* 0x040fe800078e00ff */
[----:B------:R-:W-:Y:S04]  /*124b0*/  IMAD R4, R222, c[0x0][0x20c], R4 ;  /* 0x00008300de047a24 */ /* 0x000fe800078e0204 */
[----:B------:R-:W-:Y:S02]  /*124c0*/  IMAD.IADD R4, R3, 0x1, R4 ;  /* 0x0000000103047824 */ /* 0x000fe400078e0204 */
[----:B------:R-:W-:Y:S04]  /*124d0*/  IMAD.WIDE.U32 R2, R2, 0x30, RZ ;  /* 0x0000003002027825 */ /* 0x000fe800078e00ff */
[----:B------:R-:W-:Y:S01]  /*124e0*/  IMAD R12, R4, 0x30, RZ ;  /* 0x00000030040c7824 */ /* 0x000fe200078e02ff */
[-C--:B------:R-:W-:Y:S02]  /*124f0*/  IADD3 R4, P0, R226, R2.reuse, RZ ;  /* 0x00000002e2047210 */ /* 0x080fe40007f1e0ff */
[----:B-----5:R-:W-:Y:S01]  /*12500*/  ISETP.GT.AND P2, PT, R14, 0x7f, PT ;  /* 0x0000007f0e00780c */ /* 0x020fe20003f44270 */
[----:B------:R-:W-:Y:S04]  /*12510*/  IMAD.IADD R3, R3, 0x1, R12 ;  /* 0x0000000103037824 */ /* 0x000fe800078e020c */
[C---:B------:R-:W-:Y:S01]  /*12520*/  IMAD.X R13, R3.reuse, 0x1, R229, P0 ;  /* 0x00000001030d7824 */ /* 0x040fe200000e06e5 */
[C---:B------:R-:W-:Y:S04]  /*12530*/  LEA R12, P0, R4.reuse, c[0x0][0x1f8], 0x1 ;  /* 0x00007e00040c7a11 */ /* 0x040fe800078008ff */
[----:B------:R-:W-:Y:S02]  /*12540*/  LEA.HI.X R13, R4, c[0x0][0x1fc], R13, 0x1, P0 ;  /* 0x00007f00040d7a11 */ /* 0x000fe400000f0c0d */
[--C-:B------:R-:W-:Y:S03]  /*12550*/  IADD3 R4, P1, P0, R2, 0x40, R226.reuse ;  /* 0x0000004002047810 */ /* 0x100fe6000783e0e2 */
[----:B------:R-:W-:Y:S01]  /*12560*/  @!PT LDS RZ, [RZ] ;  /* 0x00000000fffff984 */ /* 0x000fe20000000800 */
[----:B------:R-:W-:Y:S01]  /*12570*/  @!PT LDS RZ, [RZ] ;  /* 0x00000000fffff984 */ /* 0x000fe20000000800 */
[----:B------:R-:W-:Y:S01]  /*12580*/  @!PT LDS RZ, [RZ] ;  /* 0x00000000fffff984 */ /* 0x000fe20000000800 */
[----:B------:R5:W-:Y:S02]  /*12590*/  LDGSTS.E.BYPASS.LTC128B.128 [R215+0x4080], [R12.64], !P3 ;  /* 0x040800000cd77fae */ /* 0x000be4000d901d4c */
[C---:B-----5:R-:W-:Y:S02]  /*125a0*/  IADD3.X R13, R3.reuse, RZ, R229, P1, P0 ;  /* 0x000000ff030d7210 */ /* 0x060fe40000fe04e5 */
[C---:B------:R-:W-:Y:S04]  /*125b0*/  LEA R12, P0, R4.reuse, c[0x0][0x1f8], 0x1 ;  /* 0x00007e00040c7a11 */ /* 0x040fe800078008ff */
[----:B------:R-:W-:Y:S01]  /*125c0*/  LEA.HI.X R13, R4, c[0x0][0x1fc], R13, 0x1, P0 ;  /* 0x00007f00040d7a11 */ /* 0x000fe200000f0c0d */
[----:B------:R-:W-:Y:S04]  /*125d0*/  @!P2 IMAD.MOV.U32 R4, RZ, RZ, c[0x0][0x208] ;  /* 0x00008200ff04a624 */ /* 0x000fe800078e00ff */
[----:B------:R5:W-:Y:S02]  /*125e0*/  LDGSTS.E.BYPASS.LTC128B.128 [R215+0x5880], [R12.64], !P6 ;  /* 0x058800000cd77fae */ /* 0x000be4000f101d4c */
[C-C-:B-----5:R-:W-:Y:S01]  /*125f0*/  IADD3 R13, P1, P0, R2.reuse, 0x80, R226.reuse ;  /* 0x00000080020d7810 */ /* 0x160fe2000783e0e2 */
[----:B------:R-:W-:Y:S03]  /*12600*/  @!P2 IMAD.MOV.U32 R12, RZ, RZ, c[0x0][0x20c] ;  /* 0x00008300ff0ca624 */ /* 0x000fe600078e00ff */
[C-C-:B------:R-:W-:Y:S02]  /*12610*/  IADD3.X R15, R3.reuse, RZ, R229.reuse, P1, P0 ;  /* 0x000000ff030f7210 */ /* 0x140fe40000fe04e5 */
        /* <DEDUP_REMOVED lines=11> */
[C-C-:B------:R-:W-:Y:S01]  /*126d0*/  @!P2 IMAD.X R14, R3.reuse, 0x1, R229.reuse, P0 ;  /* 0x00000001030ea824 */ /* 0x140fe200000e06e5 */
[C---:B-----5:R-:W-:Y:S04]  /*126e0*/  @!P2 LEA R12, P0, R4.reuse, c[0x0][0x1f8], 0x1 ;  /* 0x00007e00040caa11 */ /* 0x060fe800078008ff */
[----:B------:R-:W-:Y:S02]  /*126f0*/  @!P2 LEA.HI.X R13, R4, c[0x0][0x1fc], R14, 0x1, P0 ;  /* 0x00007f00040daa11 */ /* 0x000fe400000f0c0e */
[----:B------:R-:W-:Y:S03]  /*12700*/  @!P2 IADD3 R4, P1, P0, R2, 0x40, R226 ;  /* 0x000000400204a810 */ /* 0x000fe6000783e0e2 */
[----:B------:R5:W-:Y:S01]  /*12710*/  @!P2 LDGSTS.E.BYPASS.LTC128B.128 [R223+0x5080], [R12.64], !P3 ;  /* 0x050800000cdfafae */ /* 0x000be2000d901d4c */
[C-C-:B------:R-:W-:Y:S02]  /*12720*/  @!P2 IADD3.X R14, R3.reuse, RZ, R229.reuse, P1, P0 ;  /* 0x000000ff030ea210 */ /* 0x140fe40000fe04e5 */
[C---:B-----5:R-:W-:Y:S04]  /*12730*/  @!P2 LEA R12, P0, R4.reuse, c[0x0][0x1f8], 0x1 ;  /* 0x00007e00040caa11 */ /* 0x060fe800078008ff */
[----:B------:R-:W-:Y:S02]  /*12740*/  @!P2 LEA.HI.X R13, R4, c[0x0][0x1fc], R14, 0x1, P0 ;  /* 0x00007f00040daa11 */ /* 0x000fe400000f0c0e */
[C-C-:B------:R-:W-:Y:S03]  /*12750*/  @!P2 IADD3 R4, P1, P0, R2.reuse, 0x80, R226.reuse ;  /* 0x000000800204a810 */ /* 0x140fe6000783e0e2 */
[----:B------:R5:W-:Y:S01]  /*12760*/  @!P2 LDGSTS.E.BYPASS.LTC128B.128 [R223+0x6880], [R12.64], !P6 ;  /* 0x068800000cdfafae */ /* 0x000be2000f101d4c */
[C-C-:B------:R-:W-:Y:S02]  /*12770*/  @!P2 IADD3.X R15, R3.reuse, RZ, R229.reuse, P1, P0 ;  /* 0x000000ff030fa210 */ /* 0x140fe40000fe04e5 */
        /* <DEDUP_REMOVED lines=8> */
.L_x_1941:
[----:B------:R-:W-:Y:S05]  /*12800*/  BSYNC B0 ;  /* 0x0000000000007941 */ /* 0x000fea0003800000 */
.L_x_1940:
        /* <DEDUP_REMOVED lines=161> */
[----:B------:R-:W-:Y:S02]  /*13220*/  SHF.R.S32.HI R4, RZ, 0x1f, R2 ;  /* 0x0000001fff047819 */ /* 0x000fe40000011402 */
[C---:B------:R-:W-:Y:S02]  /*13230*/  ISETP.GE.AND P1, PT, R174.reuse, 0x1, PT ;  /* 0x00000001ae00780c */ /* 0x040fe40003f26270 */
[----:B------:R-:W-:Y:S01]  /*13240*/  ISETP.GE.AND P0, PT, R174, 0x21, PT ;  /* 0x00000021ae00780c */ /* 0x000fe20003f06270 */
[----:B------:R-:W-:Y:S04]  /*13250*/  IMAD R4, R4, c[0x0][0x1e0], RZ ;  /* 0x0000780004047a24 */ /* 0x000fe800078e02ff */
[C---:B------:R-:W-:Y:S02]  /*13260*/  IMAD R4, R2.reuse, c[0x0][0x1e4], R4 ;  /* 0x0000790002047a24 */ /* 0x040fe400078e0204 */
[----:B------:R-:W-:Y:S04]  /*13270*/  IMAD.WIDE.U32 R2, R2, c[0x0][0x1e0], RZ ;  /* 0x0000780002027a25 */ /* 0x000fe800078e00ff */
[----:B------:R-:W-:Y:S02]  /*13280*/  IMAD.IADD R4, R3, 0x1, R4 ;  /* 0x0000000103047824 */ /* 0x000fe400078e0204 */
[----:B------:R-:W-:Y:S04]  /*13290*/  IMAD.WIDE.U32 R172, R2, 0x30, RZ ;  /* 0x0000003002ac7825 */ /* 0x000fe800078e00ff */
[----:B------:R-:W-:Y:S01]  /*132a0*/  IMAD R2, R4, 0x30, RZ ;  /* 0x0000003004027824 */ /* 0x000fe200078e02ff */
[-C--:B------:R-:W-:Y:S03]  /*132b0*/  @P1 IADD3 R3, P2, R224, R172.reuse, RZ ;  /* 0x000000ace0031210 */ /* 0x080fe60007f5e0ff */
[----:B------:R-:W-:Y:S04]  /*132c0*/  IMAD.IADD R2, R173, 0x1, R2 ;  /* 0x00000001ad027824 */ /* 0x000fe800078e0202 */
        /* <DEDUP_REMOVED lines=47> */
.L_x_1943:
[----:B------:R-:W-:Y:S05]  /*135c0*/  BSYNC B0 ;  /* 0x0000000000007941 */ /* 0x000fea0003800000 */
.L_x_1942:
[----:B------:R-:W-:Y:S01]  /*135d0*/  FMNMX.FTZ R8, R12, R8, !PT ;  /* 0x000000080c087209 */ /* 0x000fe20007810000 */
[----:B------:R-:W0:Y:S01]  /*135e0*/  LDGDEPBAR ;  /* 0x00000000000079af */ /* 0x000e220000000000 */
[C---:B------:R-:W-:Y:S02]  /*135f0*/  ISETP.GT.AND P0, PT, R222.reuse, R193, PT ;  /* 0x000000c1de00720c */ /* 0x040fe40003f04270 */
[----:B------:R-:W-:Y:S02]  /*13600*/  FMNMX.FTZ R8, R13, R8, !PT ;  /* 0x000000080d087209 */ /* 0x000fe40007810000 */
[----:B------:R-:W-:Y:S02]  /*13610*/  IADD3 R222, R222, -0x1, RZ ;  /* 0xffffffffdede7810 */ /* 0x000fe40007ffe0ff */
        /* <DEDUP_REMOVED lines=34> */
[C---:B------:R-:W-:Y:S05]  /*13840*/  FMUL.FTZ R20, R3.reuse, R160 ;  /* 0x000000a003147220 */ /* 0x040fea0000410000 */
[----:B------:R-:W1:Y:S01]  /*13850*/  MUFU.EX2 R16, R16 ;  /* 0x0000001000107308 */ /* 0x000e620000000800 */
[C---:B------:R-:W-:Y:S02]  /*13860*/  FMUL.FTZ R21, R3.reuse, R161 ;  /* 0x000000a103157220 */ /* 0x040fe40000410000 */
[C---:B------:R-:W-:Y:S02]  /*13870*/  FMUL.FTZ R24, R3.reuse, R156 ;  /* 0x0000009c03187220 */ /* 0x040fe40000410000 */
[C---:B--2---:R-:W-:Y:S02]  /*13880*/  FFMA.FTZ R0, R3.reuse, R230, R12 ;  /* 0x000000e603007223 */ /* 0x044fe4000001000c */
[C---:B------:R-:W-:Y:S02]  /*13890*/  FMUL.FTZ R25, R3.reuse, R157 ;  /* 0x0000009d03197220 */ /* 0x040fe40000410000 */
[C---:B------:R-:W-:Y:S01]  /*138a0*/  FMUL.FTZ R28, R3.reuse, R152 ;  /* 0x00000098031c7220 */ /* 0x040fe20000410000 */
[----:B------:R-:W2:Y:S01]  /*138b0*/  MUFU.EX2 R17, R17 ;  /* 0x0000001100117308 */ /* 0x000ea20000000800 */
[C---:B------:R-:W-:Y:S02]  /*138c0*/  FMUL.FTZ R29, R3.reuse, R153 ;  /* 0x00000099031d7220 */ /* 0x040fe40000410000 */
[----:B------:R-:W-:Y:S01]  /*138d0*/  FMUL.FTZ R36, R3, R36 ;  /* 0x0000002403247220 */ /* 0x000fe20000410000 */
[C---:B---3--:R-:W-:Y:S01]  /*138e0*/  F2FP.BF16.PACK_AB R172, R13.reuse, R12 ;  /* 0x0000000c0dac723e */ /* 0x048fe200000010ff */
[----:B------:R-:W-:Y:S02]  /*138f0*/  FADD.FTZ R0, R13, R0 ;  /* 0x000000000d007221 */ /* 0x000fe40000010000 */
[C---:B------:R-:W-:Y:S02]  /*13900*/  FMUL.FTZ R12, R3.reuse, R168 ;  /* 0x000000a8030c7220 */ /* 0x040fe40000410000 */
[C---:B------:R-:W-:Y:S01]  /*13910*/  FMUL.FTZ R13, R3.reuse, R169 ;  /* 0x000000a9030d7220 */ /* 0x040fe20000410000 */
[----:B------:R-:W-:Y:S01]  /*13920*/  MUFU.EX2 R157, R182 ;  /* 0x000000b6009d7308 */ /* 0x000fe20000000800 */
[C---:B------:R-:W-:Y:S02]  /*13930*/  FMUL.FTZ R37, R3.reuse, R37 ;  /* 0x0000002503257220 */ /* 0x040fe40000410000 */
[C---:B------:R-:W-:Y:S02]  /*13940*/  FMUL.FTZ R40, R3.reuse, R40 ;  /* 0x0000002803287220 */ /* 0x040fe40000410000 */
[----:B-1----:R-:W-:Y:S02]  /*13950*/  FADD.FTZ R0, R16, R0 ;  /* 0x0000000010007221 */ /* 0x002fe40000010000 */
[C---:B------:R-:W-:Y:S02]  /*13960*/  FMUL.FTZ R41, R3.reuse, R41 ;  /* 0x0000002903297220 */ /* 0x040fe40000410000 */
[C---:B------:R-:W-:Y:S01]  /*13970*/  FMUL.FTZ R44, R3.reuse, R44 ;  /* 0x0000002c032c7220 */ /* 0x040fe20000410000 */
[----:B------:R-:W-:Y:S01]  /*13980*/  MUFU.EX2 R156, R181 ;  /* 0x000000b5009c7308 */ /* 0x000fe20000000800 */
[C---:B------:R-:W-:Y:S02]  /*13990*/  FMUL.FTZ R45, R3.reuse, R45 ;  /* 0x0000002d032d7220 */ /* 0x040fe40000410000 */
[----:B------:R-:W-:Y:S01]  /*139a0*/  FMUL.FTZ R48, R3, R48 ;  /* 0x0000003003307220 */ /* 0x000fe20000410000 */
[C---:B--2---:R-:W-:Y:S01]  /*139b0*/  F2FP.BF16.PACK_AB R174, R17.reuse, R16 ;  /* 0x0000001011ae723e */ /* 0x044fe200000010ff */
        /* <DEDUP_REMOVED lines=63> */
[----:B------:R-:W-:Y:S01]  /*13db0*/  MUFU.EX2 R3, R183 ;  /* 0x000000b700037308 */ /* 0x000fe20000000800 */
        /* <DEDUP_REMOVED lines=23> */
[----:B------:R-:W4:Y:S01]  /*13f30*/  MUFU.EX2 R175, R175 ;  /* 0x000000af00af7308 */ /* 0x000f220000000800 */
[C---:B------:R-:W-:Y:S02]  /*13f40*/  FMUL.FTZ R18, R0.reuse, R166 ;  /* 0x000000a600127220 */ /* 0x040fe40000410000 */
[C---:B------:R-:W-:Y:S02]  /*13f50*/  FMUL.FTZ R19, R0.reuse, R167 ;  /* 0x000000a700137220 */ /* 0x040fe40000410000 */
[C---:B--2---:R-:W-:Y:S01]  /*13f60*/  FFMA.FTZ R7, R0.reuse, R231, R14 ;  /* 0x000000e700077223 */ /* 0x044fe2000001000e */
[----:B------:R-:W-:Y:S01]  /*13f70*/  LDSM.16.MT88.4 R164, [R146+0x1000] ;  /* 0x0010000092a4783b */ /* 0x000fe20000004200 */
[C---:B------:R-:W-:Y:S02]  /*13f80*/  FMUL.FTZ R23, R0.reuse, R163 ;  /* 0x000000a300177220 */ /* 0x040fe40000410000 */
[C---:B------:R-:W-:Y:S01]  /*13f90*/  FMUL.FTZ R26, R0.reuse, R158 ;  /* 0x0000009e001a7220 */ /* 0x040fe20000410000 */
[----:B------:R-:W2:Y:S01]  /*13fa0*/  MUFU.EX2 R162, R176 ;  /* 0x000000b000a27308 */ /* 0x000ea20000000800 */
[C---:B------:R-:W-:Y:S02]  /*13fb0*/  FMUL.FTZ R27, R0.reuse, R159 ;  /* 0x0000009f001b7220 */ /* 0x040fe40000410000 */
[C---:B------:R-:W-:Y:S01]  /*13fc0*/  FMUL.FTZ R30, R0.reuse, R154 ;  /* 0x0000009a001e7220 */ /* 0x040fe20000410000 */
[C---:B---3--:R-:W-:Y:S01]  /*13fd0*/  F2FP.BF16.PACK_AB R173, R15.reuse, R14 ;  /* 0x0000000e0fad723e */ /* 0x048fe200000010ff */
[----:B------:R-:W-:Y:S02]  /*13fe0*/  FADD.FTZ R7, R15, R7 ;  /* 0x000000070f077221 */ /* 0x000fe40000010000 */
[C---:B------:R-:W-:Y:S02]  /*13ff0*/  FMUL.FTZ R14, R0.reuse, R170 ;  /* 0x000000aa000e7220 */ /* 0x040fe40000410000 */
[C---:B------:R-:W-:Y:S01]  /*14000*/  FMUL.FTZ R15, R0.reuse, R171 ;  /* 0x000000ab000f7220 */ /* 0x040fe20000410000 */
[----:B------:R-:W-:Y:S01]  /*14010*/  MUFU.EX2 R161, R178 ;  /* 0x000000b200a17308 */ /* 0x000fe20000000800 */
[C---:B------:R-:W-:Y:S02]  /*14020*/  FMUL.FTZ R31, R0.reuse, R155 ;  /* 0x0000009b001f7220 */ /* 0x040fe40000410000 */
[C---:B------:R-:W-:Y:S01]  /*14030*/  FMUL.FTZ R38, R0.reuse, R38 ;  /* 0x0000002600267220 */ /* 0x040fe20000410000 */
[----:B------:R-:W-:Y:S01]  /*14040*/  LDSM.16.MT88.4 R152, [R146+0x800] ;  /* 0x000800009298783b */ /* 0x000fe20000004200 */
[----:B----4-:R-:W-:Y:S02]  /*14050*/  FADD.FTZ R160, R175, R7 ;  /* 0x00000007afa07221 */ /* 0x010fe40000010000 */
[C---:B------:R-:W-:Y:S02]  /*14060*/  FMUL.FTZ R39, R0.reuse, R39 ;  /* 0x0000002700277220 */ /* 0x040fe40000410000 */
[C---:B------:R-:W-:Y:S01]  /*14070*/  FMUL.FTZ R42, R0.reuse, R42 ;  /* 0x0000002a002a7220 */ /* 0x040fe20000410000 */
[----:B------:R-:W3:Y:S01]  /*14080*/  MUFU.EX2 R7, R184 ;  /* 0x000000b800077308 */ /* 0x000ee20000000800 */
        /* <DEDUP_REMOVED lines=11> */
[----:B------:R-:W1:Y:S01]  /*14140*/  LDSM.16.MT88.4 R148, [R147] ;  /* 0x000000009394783b */ /* 0x000e620000004200 */
[----:B------:R-:W-:Y:S02]  /*14150*/  MUFU.EX2 R179, R179 ;  /* 0x000000b300b37308 */ /* 0x000fe40000000800 */
[C---:B------:R-:W-:Y:S02]  /*14160*/  FMUL.FTZ R58, R0.reuse, R58 ;  /* 0x0000003a003a7220 */ /* 0x040fe40000410000 */
[C---:B------:R-:W-:Y:S02]  /*14170*/  FMUL.FTZ R59, R0.reuse, R59 ;  /* 0x0000003b003b7220 */ /* 0x040fe40000410000 */
[C---:B------:R-:W-:Y:S04]  /*14180*/  FMUL.FTZ R62, R0.reuse, R62 ;  /* 0x0000003e003e7220 */ /* 0x040fe80000410000 */
[C---:B------:R-:W-:Y:S01]  /*14190*/  FMUL.FTZ R63, R0.reuse, R63 ;  /* 0x0000003f003f7220 */ /* 0x040fe20000410000 */
[----:B------:R-:W4:Y:S01]  /*141a0*/  MUFU.EX2 R180, R180 ;  /* 0x000000b400b47308 */ /* 0x000f220000000800 */
        /* <DEDUP_REMOVED lines=22> */
[----:B------:R-:W1:Y:S03]  /*14310*/  LDSM.16.MT88.4 R148, [R197] ;  /* 0x00000000c594783b */ /* 0x000e660000004200 */
[C---:B------:R-:W-:Y:S01]  /*14320*/  FMUL.FTZ R99, R0.reuse, R99 ;  /* 0x0000006300637220 */ /* 0x040fe20000410000 */
[----:B------:R-:W1:Y:S01]  /*14330*/  MUFU.EX2 R4, R4 ;  /* 0x0000000400047308 */ /* 0x000e620000000800 */
        /* <DEDUP_REMOVED lines=21> */
[C---:B------:R-:W-:Y:S01]  /*14490*/  HMMA.16816.F32.BF16 R32, R172.reuse, R150, R32 ;  /* 0x00000096ac20723c */ /* 0x040fe20000041820 */
[----:B------:R-:W1:Y:S03]  /*144a0*/  LDSM.16.MT88.4 R148, [R196] ;  /* 0x00000000c494783b */ /* 0x000e660000004200 */
[----:B---3--:R-:W-:Y:S04]  /*144b0*/  FADD.FTZ R0, R7, R185 ;  /* 0x000000b907007221 */ /* 0x008fe80000010000 */
[----:B------:R-:W-:Y:S04]  /*144c0*/  FADD.FTZ R0, R3, R0 ;  /* 0x0000000003007221 */ /* 0x000fe80000010000 */
[----:B------:R-:W-:Y:S04]  /*144d0*/  FADD.FTZ R0, R157, R0 ;  /* 0x000000009d007221 */ /* 0x000fe80000010000 */
[----:B------:R-:W-:Y:S01]  /*144e0*/  FADD.FTZ R0, R156, R0 ;  /* 0x000000009c007221 */ /* 0x000fe20000010000 */
        /* <DEDUP_REMOVED lines=45> */
[----:B----4-:R-:W-:Y:S02]  /*147c0*/  F2FP.BF16.PACK_AB R151, R180, R179 ;  /* 0x000000b3b497723e */ /* 0x010fe400000010ff */
[----:B-----5:R-:W-:Y:S02]  /*147d0*/  F2FP.BF16.PACK_AB R173, R178, R177 ;  /* 0x000000b1b2ad723e */ /* 0x020fe400000010ff */
[----:B------:R-:W-:Y:S03]  /*147e0*/  F2FP.BF16.PACK_AB R175, R4, R176 ;  /* 0x000000b004af723e */ /* 0x000fe600000010ff */
[C---:B------:R-:W-:Y:S02]  /*147f0*/  HMMA.16816.F32.BF16 R12, R148.reuse, R152, R12 ;  /* 0x00000098940c723c */ /* 0x040fe4000004180c */
[----:B------:R-:W-:Y:S03]  /*14800*/  MUFU.EX2 R174, R189 ;  /* 0x000000bd00ae7308 */ /* 0x000fe60000000800 */
[----:B-1----:R-:W-:Y:S03]  /*14810*/  FADD.FTZ R0, R7, R0 ;  /* 0x0000000007007221 */ /* 0x002fe60000010000 */
[C---:B------:R-:W-:Y:S01]  /*14820*/  HMMA.16816.F32.BF16 R16, R148.reuse, R154, R16 ;  /* 0x0000009a9410723c */ /* 0x040fe20000041810 */
[----:B------:R-:W1:Y:S03]  /*14830*/  LDSM.16.MT88.4 R152, [R197+0x800] ;  /* 0x00080000c598783b */ /* 0x000e660000004200 */
[C---:B---3--:R-:W-:Y:S01]  /*14840*/  FADD.FTZ R0, R172.reuse, R0 ;  /* 0x00000000ac007221 */ /* 0x048fe20000010000 */
[----:B------:R-:W-:Y:S02]  /*14850*/  F2FP.BF16.PACK_AB R172, R172, R7 ;  /* 0x00000007acac723e */ /* 0x000fe400000010ff */
[----:B------:R-:W-:Y:S01]  /*14860*/  MOV R7, R2 ;  /* 0x0000000200077202 */ /* 0x000fe20000000f00 */
        /* <DEDUP_REMOVED lines=40> */
[----:B------:R-:W1:Y:S07]  /*14af0*/  MUFU.EX2 R152, R190 ;  /* 0x000000be00987308 */ /* 0x000e6e0000000800 */
[C---:B------:R-:W-:Y:S04]  /*14b00*/  HMMA.16816.F32.BF16 R128, R148.reuse, R154, R128 ;  /* 0x0000009a9480723c */ /* 0x040fe80000041880 */
[----:B-1----:R-:W-:Y:S04]  /*14b10*/  FADD.FTZ R0, R152, R0 ;  /* 0x0000000098007221 */ /* 0x002fe80000010000 */
[C---:B------:R-:W-:Y:S01]  /*14b20*/  FADD.FTZ R230, R174.reuse, R0 ;  /* 0x00000000aee67221 */ /* 0x040fe20000010000 */
[C---:B--2---:R-:W-:Y:S03]  /*14b30*/  HMMA.16816.F32.BF16 R132, R148.reuse, R156, R132 ;  /* 0x0000009c9484723c */ /* 0x044fe60000041884 */
[----:B------:R-:W-:Y:S01]  /*14b40*/  F2FP.BF16.PACK_AB R174, R174, R152 ;  /* 0x00000098aeae723e */ /* 0x000fe200000010ff */
[----:B------:R-:W-:Y:S04]  /*14b50*/  FADD.FTZ R0, R161, R3 ;  /* 0x00000003a1007221 */ /* 0x000fe80000010000 */
[----:B------:R-:W-:Y:S01]  /*14b60*/  HMMA.16816.F32.BF16 R136, R148, R158, R136 ;  /* 0x0000009e9488723c */ /* 0x000fe20000041888 */
[----:B------:R-:W1:Y:S03]  /*14b70*/  LDSM.16.MT88.4 R156, [R147+0x1000] ;  /* 0x00100000939c783b */ /* 0x000e660000004200 */
[----:B------:R-:W-:Y:S04]  /*14b80*/  FADD.FTZ R0, R181, R0 ;  /* 0x00000000b5007221 */ /* 0x000fe80000010000 */
[C---:B------:R-:W-:Y:S01]  /*14b90*/  HMMA.16816.F32.BF16 R168, R172.reuse, R164, R12 ;  /* 0x000000a4aca8723c */ /* 0x040fe2000004180c */
[----:B------:R-:W2:Y:S04]  /*14ba0*/  LDSM.16.MT88.4 R148, [R197+0x1000] ;  /* 0x00100000c594783b */ /* 0x000ea80000004200 */
[----:B------:R-:W-:Y:S03]  /*14bb0*/  FADD.FTZ R0, R179, R0 ;  /* 0x00000000b3007221 */ /* 0x000fe60000010000 */
[C---:B------:R-:W-:Y:S01]  /*14bc0*/  HMMA.16816.F32.BF16 R164, R172.reuse, R166, R16 ;  /* 0x000000a6aca4723c */ /* 0x040fe20000041810 */
[----:B------:R-:W3:Y:S03]  /*14bd0*/  LDSM.16.MT88.4 R12, [R196+0x1000] ;  /* 0x00100000c40c783b */ /* 0x000ee60000004200 */
[----:B------:R-:W-:Y:S04]  /*14be0*/  FADD.FTZ R0, R180, R0 ;  /* 0x00000000b4007221 */ /* 0x000fe80000010000 */
[----:B------:R-:W-:Y:S01]  /*14bf0*/  FADD.FTZ R0, R177, R0 ;  /* 0x00000000b1007221 */ /* 0x000fe20000010000 */
[----:B------:R-:W4:Y:S03]  /*14c00*/  LDSM.16.MT88.4 R16, [R146+0x2800] ;  /* 0x002800009210783b */ /* 0x000f260000004200 */
[----:B------:R-:W-:Y:S04]  /*14c10*/  FADD.FTZ R0, R178, R0 ;  /* 0x00000000b2007221 */ /* 0x000fe80000010000 */
[----:B------:R-:W-:Y:S04]  /*14c20*/  FADD.FTZ R0, R176, R0 ;  /* 0x00000000b0007221 */ /* 0x000fe80000010000 */
[----:B------:R-:W-:Y:S01]  /*14c30*/  FADD.FTZ R231, R4, R0 ;  /* 0x0000000004e77221 */ /* 0x000fe20000010000 */
[C---:B-1----:R-:W-:Y:S01]  /*14c40*/  HMMA.16816.F32.BF16 R160, R172.reuse, R156, R20 ;  /* 0x0000009caca0723c */ /* 0x042fe20000041814 */
[----:B------:R-:W1:Y:S07]  /*14c50*/  LDSM.16.MT88.4 R20, [R147+0x2800] ;  /* 0x002800009314783b */ /* 0x000e6e0000004200 */
        /* <DEDUP_REMOVED lines=40> */
.L_x_1939:
[----:B------:R-:W-:-:S13]  /*14ee0*/  ISETP.GE.AND P0, PT, R222, R237, PT ;  /* 0x000000edde00720c */ /* 0x000fda0003f06270 */
[----:B------:R-:W-:Y:S05]  /*14ef0*/  @!P0 BRA `(.L_x_1945) ;  /* 0x000036e000008947 */ /* 0x000fea0003800000 */
[----:B------:R-:W-:Y:S02]  /*14f00*/  MOV R4, R7 ;  /* 0x0000000700047202 */ /* 0x000fe40000000f00 */
[----:B------:R-:W-:Y:S02]  /*14f10*/  MOV R2, R8 ;  /* 0x0000000800027202 */ /* 0x000fe40000000f00 */
.L_x_1956:
[----:B------:R-:W1:Y:S01]  /*14f20*/  S2R R3, SR_TID.X ;  /* 0x0000000000037919 */ /* 0x000e620000002100 */
[----:B------:R-:W-:Y:S01]  /*14f30*/  SHF.R.S32.HI R0, RZ, 0x1f, R222 ;  /* 0x0000001fff007819 */ /* 0x000fe200000114de */
[----:B------:R-:W-:Y:S01]  /*14f40*/  IMAD.WIDE.U32 R12, R222, c[0x0][0x208], RZ ;  /* 0x00008200de0c7a25 */ /* 0x000fe200078e00ff */
[----:B------:R-:W-:Y:S04]  /*14f50*/  DEPBAR.LE SB0, 0x0 ;  /* 0x000080000000791a */ /* 0x000fe80000000000 */
[----:B------:R-:W-:Y:S01]  /*14f60*/  IMAD R0, R0, c[0x0][0x208], RZ ;  /* 0x0000820000007a24 */ /* 0x000fe200078e02ff */
[----:B------:R-:W-:Y:S01]  /*14f70*/  WARPSYNC 0xffffffff ;  /* 0xffffffff00007948 */ /* 0x000fe20003800000 */
[----:B------:R-:W-:Y:S01]  /*14f80*/  BAR.SYNC.DEFER_BLOCKING 0x0 ;  /* 0x0000000000007b1d */ /* 0x000fe20000010000 */
[----:B------:R-:W-:Y:S01]  /*14f90*/  LOP3.LUT P3, RZ, R214, 0x800, RZ, 0xc0, !PT ;  /* 0x00000800d6ff7812 */ /* 0x000fe2000786c0ff */
[----:B------:R-:W-:Y:S01]  /*14fa0*/  IMAD R0, R222, c[0x0][0x20c], R0 ;  /* 0x00008300de007a24 */ /* 0x000fe200078e0200 */
[C---:B------:R-:W-:Y:S02]  /*14fb0*/  LOP3.LUT P6, RZ, R214.reuse, 0x400, RZ, 0xc0, !PT ;  /* 0x00000400d6ff7812 */ /* 0x040fe400078cc0ff */
[C---:B------:R-:W-:Y:S01]  /*14fc0*/  LOP3.LUT P5, RZ, R214.reuse, 0x200, RZ, 0xc0, !PT ;  /* 0x00000200d6ff7812 */ /* 0x040fe200078ac0ff */
[----:B------:R-:W-:Y:S01]  /*14fd0*/  IMAD.IADD R0, R13, 0x1, R0 ;  /* 0x000000010d007824 */ /* 0x000fe200078e0200 */
[----:B------:R-:W-:Y:S01]  /*14fe0*/  LOP3.LUT P4, RZ, R214, 0x100, RZ, 0xc0, !PT ;  /* 0x00000100d6ff7812 */ /* 0x000fe2000788c0ff */
[----:B------:R-:W-:Y:S04]  /*14ff0*/  IMAD.WIDE.U32 R12, R12, 0x30, RZ ;  /* 0x000000300c0c7825 */ /* 0x000fe800078e00ff */
[----:B------:R-:W-:Y:S01]  /*15000*/  IMAD R0, R0, 0x30, RZ ;  /* 0x0000003000007824 */ /* 0x000fe200078e02ff */
[----:B------:R-:W-:Y:S02]  /*15010*/  IADD3 R8, P1, P0, R12, 0x40, R226 ;  /* 0x000000400c087810 */ /* 0x000fe4000783e0e2 */
[----:B-1----:R-:W-:Y:S01]  /*15020*/  ISETP.GT.AND P2, PT, R3, 0x7f, PT ;  /* 0x0000007f0300780c */ /* 0x002fe20003f44270 */
[----:B------:R-:W-:Y:S05]  /*15030*/  IMAD.IADD R0, R13, 0x1, R0 ;  /* 0x000000010d007824 */ /* 0x000fea00078e0200 */
[--C-:B------:R-:W-:Y:S02]  /*15040*/  IADD3.X R16, R0, RZ, R229.reuse, P1, P0 ;  /* 0x000000ff00107210 */ /* 0x100fe40000fe04e5 */
[--C-:B------:R-:W-:Y:S01]  /*15050*/  IADD3 R13, P1, P0, R12, 0x80, R226.reuse ;  /* 0x000000800c0d7810 */ /* 0x100fe2000783e0e2 */
[----:B------:R-:W-:Y:S01]  /*15060*/  LDSM.16.M88.4 R32, [R198] ;  /* 0x00000000c620783b */ /* 0x000fe20000000200 */
[----:B------:R-:W-:Y:S02]  /*15070*/  BSSY B0, `(.L_x_1946) ;  /* 0x000010e000007945 */ /* 0x000fe40003800000 */
[--C-:B------:R-:W-:Y:S01]  /*15080*/  IADD3.X R17, R0, RZ, R229.reuse, P1, P0 ;  /* 0x000000ff00117210 */ /* 0x100fe20000fe04e5 */
[----:B------:R-:W-:Y:S01]  /*15090*/  @!P2 IMAD.MOV.U32 R3, RZ, RZ, c[0x0][0x208] ;  /* 0x00008200ff03a624 */ /* 0x000fe200078e00ff */
[--C-:B------:R-:W-:Y:S01]  /*150a0*/  IADD3 R14, P1, P0, R12, 0xc0, R226.reuse ;  /* 0x000000c00c0e7810 */ /* 0x100fe2000783e0e2 */
[----:B------:R-:W-:Y:S01]  /*150b0*/  @!P2 IMAD.MOV.U32 R15, RZ, RZ, c[0x0][0x20c] ;  /* 0x00008300ff0fa624 */ /* 0x000fe200078e00ff */
[----:B------:R-:W-:Y:S02]  /*150c0*/  LDSM.16.M88.4 R176, [R199] ;  /* 0x00000000c7b0783b */ /* 0x000fe40000000200 */
[----:B------:R-:W-:Y:S02]  /*150d0*/  IADD3.X R24, R0, RZ, R229, P1, P0 ;  /* 0x000000ff00187210 */ /* 0x000fe40000fe04e5 */
[C---:B------:R-:W-:Y:S01]  /*150e0*/  @!P2 LEA R7, P0, R3.reuse, R12, 0x5 ;  /* 0x0000000c0307a211 */ /* 0x040fe200078028ff */
[----:B------:R-:W-:Y:S03]  /*150f0*/  LDSM.16.M88.4 R180, [R202] ;  /* 0x00000000cab4783b */ /* 0x000fe60000000200 */
[----:B------:R-:W-:Y:S01]  /*15100*/  @!P2 LEA.HI.X R3, R3, R0, R15, 0x5, P0 ;  /* 0x000000000303a211 */ /* 0x000fe200000f2c0f */
[----:B------:R-:W-:Y:S01]  /*15110*/  LDSM.16.M88.4 R188, [R213] ;  /* 0x00000000d5bc783b */ /* 0x000fe20000000200 */
[--C-:B------:R-:W-:Y:S04]  /*15120*/  @!P2 IADD3 R15, P1, P0, R7, 0x40, R226.reuse ;  /* 0x00000040070fa810 */ /* 0x100fe8000783e0e2 */
[--C-:B------:R-:W-:Y:S02]  /*15130*/  @!P2 IADD3.X R172, R3, RZ, R229.reuse, P1, P0 ;  /* 0x000000ff03aca210 */ /* 0x100fe40000fe04e5 */
[--C-:B------:R-:W-:Y:S04]  /*15140*/  @!P2 IADD3 R20, P1, P0, R7, 0x80, R226.reuse ;  /* 0x000000800714a810 */ /* 0x100fe8000783e0e2 */
[--C-:B------:R-:W-:Y:S02]  /*15150*/  @!P2 IADD3.X R184, R3, RZ, R229.reuse, P1, P0 ;  /* 0x000000ff03b8a210 */ /* 0x100fe40000fe04e5 */
[----:B------:R-:W-:Y:S04]  /*15160*/  @!P2 IADD3 R21, P1, P0, R7, 0xc0, R226 ;  /* 0x000000c00715a810 */ /* 0x000fe8000783e0e2 */
[--C-:B------:R-:W-:Y:S02]  /*15170*/  @!P2 IADD3.X R185, R3, RZ, R229.reuse, P1, P0 ;  /* 0x000000ff03b9a210 */ /* 0x100fe40000fe04e5 */
[----:B------:R-:W-:Y:S05]  /*15180*/  IADD3 R12, P0, R226, R12, RZ ;  /* 0x0000000ce20c7210 */ /* 0x000fea0007f1e0ff */
[----:B------:R-:W-:Y:S01]  /*15190*/  IMAD.X R0, R0, 0x1, R229, P0 ;  /* 0x0000000100007824 */ /* 0x000fe200000e06e5 */
[C---:B------:R-:W-:Y:S04]  /*151a0*/  LEA R28, P0, R12.reuse, c[0x0][0x1f8], 0x1 ;  /* 0x00007e000c1c7a11 */ /* 0x040fe800078008ff */
[----:B------:R-:W-:Y:S02]  /*151b0*/  LEA.HI.X R29, R12, c[0x0][0x1fc], R0, 0x1, P0 ;  /* 0x00007f000c1d7a11 */ /* 0x000fe400000f0c00 */
[C---:B------:R-:W-:Y:S04]  /*151c0*/  LEA R22, P0, R8.reuse, c[0x0][0x1f8], 0x1 ;  /* 0x00007e0008167a11 */ /* 0x040fe800078008ff */
[----:B------:R-:W-:Y:S02]  /*151d0*/  LEA.HI.X R23, R8, c[0x0][0x1fc], R16, 0x1, P0 ;  /* 0x00007f0008177a11 */ /* 0x000fe400000f0c10 */
[C---:B------:R-:W-:Y:S04]  /*151e0*/  LEA R30, P0, R13.reuse, c[0x0][0x1f8], 0x1 ;  /* 0x00007e000d1e7a11 */ /* 0x040fe800078008ff */
[----:B------:R-:W-:Y:S02]  /*151f0*/  LEA.HI.X R31, R13, c[0x0][0x1fc], R17, 0x1, P0 ;  /* 0x00007f000d1f7a11 */ /* 0x000fe400000f0c11 */
[C---:B------:R-:W-:Y:S01]  /*15200*/  LEA R192, P0, R14.reuse, c[0x0][0x1f8], 0x1 ;  /* 0x00007e000ec07a11 */ /* 0x040fe200078008ff */
[----:B------:R-:W1:Y:S03]  /*15210*/  LDSM.16.M88.4 R16, [R145] ;  /* 0x000000009110783b */ /* 0x000e660000000200 */
[----:B------:R-:W-:Y:S02]  /*15220*/  LEA.HI.X R193, R14, c[0x0][0x1fc], R24, 0x1, P0 ;  /* 0x00007f000ec17a11 */ /* 0x000fe400000f0c18 */
[----:B------:R-:W-:Y:S01]  /*15230*/  @!P2 IADD3 R7, P0, R7, R226, RZ ;  /* 0x000000e20707a210 */ /* 0x000fe20007f1e0ff */
[----:B------:R-:W2:Y:S04]  /*15240*/  LDSM.16.M88.4 R24, [R145+0x800] ;  /* 0x000800009118783b */ /* 0x000ea80000000200 */
[----:B------:R-:W-:Y:S01]  /*15250*/  @!P2 IMAD.X R3, R3, 0x1, R229, P0 ;  /* 0x000000010303a824 */ /* 0x000fe200000e06e5 */
[C---:B------:R-:W-:Y:S04]  /*15260*/  @!P2 LEA R194, P0, R7.reuse, c[0x0][0x1f8], 0x1 ;  /* 0x00007e0007c2aa11 */ /* 0x040fe800078008ff */
[----:B------:R-:W-:Y:S02]  /*15270*/  @!P2 LEA.HI.X R195, R7, c[0x0][0x1fc], R3, 0x1, P0 ;  /* 0x00007f0007c3aa11 */ /* 0x000fe400000f0c03 */
[C---:B------:R-:W-:Y:S04]  /*15280*/  @!P2 LEA R216, P0, R15.reuse, c[0x0][0x1f8], 0x1 ;  /* 0x00007e000fd8aa11 */ /* 0x040fe800078008ff */
[----:B------:R-:W-:Y:S02]  /*15290*/  @!P2 LEA.HI.X R217, R15, c[0x0][0x1fc], R172, 0x1, P0 ;  /* 0x00007f000fd9aa11 */ /* 0x000fe400000f0cac */
[C---:B------:R-:W-:Y:S01]  /*152a0*/  @!P2 LEA R220, P0, R20.reuse, c[0x0][0x1f8], 0x1 ;  /* 0x00007e0014dcaa11 */ /* 0x040fe200078008ff */
[----:B------:R-:W3:Y:S03]  /*152b0*/  LDSM.16.M88.4 R172, [R145+0x1000] ;  /* 0x0010000091ac783b */ /* 0x000ee60000000200 */
[----:B------:R-:W-:Y:S02]  /*152c0*/  @!P2 LEA.HI.X R221, R20, c[0x0][0x1fc], R184, 0x1, P0 ;  /* 0x00007f0014ddaa11 */ /* 0x000fe400000f0cb8 */
[C---:B------:R-:W-:Y:S04]  /*152d0*/  @!P2 LEA R218, P0, R21.reuse, c[0x0][0x1f8], 0x1 ;  /* 0x00007e0015daaa11 */ /* 0x040fe800078008ff */
[----:B------:R-:W-:Y:S02]  /*152e0*/  @!P2 LEA.HI.X R219, R21, c[0x0][0x1fc], R185, 0x1, P0 ;  /* 0x00007f0015dbaa11 */ /* 0x000fe400000f0cb9 */
[----:B------:R-:W4:Y:S01]  /*152f0*/  LDSM.16.M88.4 R184, [R212] ;  /* 0x00000000d4b8783b */ /* 0x000f220000000200 */
[----:B------:R-:W-:Y:S03]  /*15300*/  ISETP.GT.AND P0, PT, R222, R237, PT ;  /* 0x000000edde00720c */ /* 0x000fe60003f04270 */
[----:B------:R-:W-:Y:S01]  /*15310*/  @!PT LDS RZ, [RZ] ;  /* 0x00000000fffff984 */ /* 0x000fe20000000800 */
[----:B------:R-:W-:Y:S01]  /*15320*/  @!PT LDS RZ, [RZ] ;  /* 0x00000000fffff984 */ /* 0x000fe20000000800 */
[----:B------:R-:W-:Y:S01]  /*15330*/  @!PT LDS RZ, [RZ] ;  /* 0x00000000fffff984 */ /* 0x000fe20000000800 */
[----:B------:R3:W-:Y:S01]  /*15340*/  LDGSTS.E.BYPASS.LTC128B.128 [R223+0x4080], [R28.64], !P3 ;  /* 0x040800001cdf7fae */ /* 0x0007e2000d901d4c */
[C---:B-1----:R-:W-:Y:S03]  /*15350*/  HMMA.16816.F32.BF16 R12, R32.reuse, R16, RZ ;  /* 0x00000010200c723c */ /* 0x042fe600000418ff */
[----:B------:R2:W-:Y:S04]  /*15360*/  LDGSTS.E.BYPASS.LTC128B.128 [R223+0x5880], [R22.64], !P6 ;  /* 0x0588000016df7fae */ /* 0x0005e8000f101d4c */
[----:B------:R3:W-:Y:S01]  /*15370*/  LDGSTS.E.BYPASS.LTC128B.128 [R223+0x7080], [R30.64], !P5 ;  /* 0x070800001edf7fae */ /* 0x0007e2000e901d4c */
[C---:B------:R-:W-:Y:S03]  /*15380*/  HMMA.16816.F32.BF16 R16, R32.reuse, R18, RZ ;  /* 0x000000122010723c */ /* 0x040fe600000418ff */
[----:B------:R1:W-:Y:S04]  /*15390*/  LDGSTS.E.BYPASS.LTC128B.128 [R223+0x8880], [R192.64], !P4 ;  /* 0x08880000c0df7fae */ /* 0x0003e8000e101d4c */
[----:B------:R1:W-:Y:S04]  /*153a0*/  @!P2 LDGSTS.E.BYPASS.LTC128B.128 [R223+0x5080], [R194.64], !P3 ;  /* 0x05080000c2dfafae */ /* 0x0003e8000d901d4c */
[----:B------:R3:W-:Y:S04]  /*153b0*/  @!P2 LDGSTS.E.BYPASS.LTC128B.128 [R223+0x6880], [R216.64], !P6 ;  /* 0x06880000d8dfafae */ /* 0x0007e8000f101d4c */
[----:B------:R4:W-:Y:S04]  /*153c0*/  @!P2 LDGSTS.E.BYPASS.LTC128B.128 [R223+0x8080], [R220.64], !P5 ;  /* 0x08080000dcdfafae */ /* 0x0009e8000e901d4c */
[----:B------:R4:W-:Y:S01]  /*153d0*/  @!P2 LDGSTS.E.BYPASS.LTC128B.128 [R223+0x9880], [R218.64], !P4 ;  /* 0x09880000dadfafae */ /* 0x0009e2000e101d4c */
[C---:B--2---:R-:W-:Y:S03]  /*153e0*/  HMMA.16816.F32.BF16 R20, R32.reuse, R24, RZ ;  /* 0x000000182014723c */ /* 0x044fe600000418ff */
[----:B------:R-:W0:Y:S05]  /*153f0*/  LDGDEPBAR ;  /* 0x00000000000079af */ /* 0x000e2a0000000000 */
[C---:B------:R-:W-:Y:S01]  /*15400*/  HMMA.16816.F32.BF16 R24, R32.reuse, R26, RZ ;  /* 0x0000001a2018723c */ /* 0x040fe200000418ff */
[----:B-1----:R-:W-:Y:S07]  /*15410*/  LDSM.16.M88.4 R192, [R10] ;  /* 0x000000000ac0783b */ /* 0x002fee0000000200 */
[C---:B---3--:R-:W-:Y:S08]  /*15420*/  HMMA.16816.F32.BF16 R28, R32.reuse, R172, RZ ;  /* 0x000000ac201c723c */ /* 0x048ff000000418ff */
[----:B------:R-:W-:Y:S01]  /*15430*/  HMMA.16816.F32.BF16 R32, R32, R174, RZ ;  /* 0x000000ae2020723c */ /* 0x000fe200000418ff */
[----:B------:R-:W1:Y:S07]  /*15440*/  LDSM.16.M88.4 R172, [R201] ;  /* 0x00000000c9ac783b */ /* 0x000e6e0000000200 */
[C---:B------:R-:W-:Y:S08]  /*15450*/  HMMA.16816.F32.BF16 R12, R176.reuse, R180, R12 ;  /* 0x000000b4b00c723c */ /* 0x040ff0000004180c */
[C---:B------:R-:W-:Y:S01]  /*15460*/  HMMA.16816.F32.BF16 R16, R176.reuse, R182, R16 ;  /* 0x000000b6b010723c */ /* 0x040fe20000041810 */
[----:B------:R-:W2:Y:S07]  /*15470*/  LDSM.16.M88.4 R180, [R10+0x800] ;  /* 0x000800000ab4783b */ /* 0x000eae0000000200 */
[C---:B----4-:R-:W-:Y:S08]  /*15480*/  HMMA.16816.F32.BF16 R20, R176.reuse, R184, R20 ;  /* 0x000000b8b014723c */ /* 0x050ff00000041814 */
[C---:B------:R-:W-:Y:S01]  /*15490*/  HMMA.16816.F32.BF16 R24, R176.reuse, R186, R24 ;  /* 0x000000bab018723c */ /* 0x040fe20000041818 */
[----:B------:R-:W3:Y:S07]  /*154a0*/  LDSM.16.M88.4 R184, [R10+0x1000] ;  /* 0x001000000ab8783b */ /* 0x000eee0000000200 */
[C---:B------:R-:W-:Y:S08]  /*154b0*/  HMMA.16816.F32.BF16 R28, R176.reuse, R188, R28 ;  /* 0x000000bcb01c723c */ /* 0x040ff0000004181c */
[----:B------:R-:W-:Y:S01]  /*154c0*/  HMMA.16816.F32.BF16 R32, R176, R190, R32 ;  /* 0x000000beb020723c */ /* 0x000fe20000041820 */
[----:B------:R-:W-:Y:S04]  /*154d0*/  LDSM.16.M88.4 R176, [R200] ;  /* 0x00000000c8b0783b */ /* 0x000fe80000000200 */
[----:B------:R-:W4:Y:S03]  /*154e0*/  LDSM.16.M88.4 R188, [R9] ;  /* 0x0000000009bc783b */ /* 0x000f260000000200 */
[C---:B-1----:R-:W-:Y:S08]  /*154f0*/  HMMA.16816.F32.BF16 R12, R172.reuse, R192, R12 ;  /* 0x000000c0ac0c723c */ /* 0x042ff0000004180c */
[C---:B------:R-:W-:Y:S01]  /*15500*/  HMMA.16816.F32.BF16 R16, R172.reuse, R194, R16 ;  /* 0x000000c2ac10723c */ /* 0x040fe20000041810 */
[----:B------:R-:W1:Y:S07]  /*15510*/  LDSM.16.M88.4 R192, [R9+0x800] ;  /* 0x0008000009c0783b */ /* 0x000e6e0000000200 */
[C---:B--2---:R-:W-:Y:S08]  /*15520*/  HMMA.16816.F32.BF16 R20, R172.reuse, R180, R20 ;  /* 0x000000b4ac14723c */ /* 0x044ff00000041814 */
[C---:B------:R-:W-:Y:S01]  /*15530*/  HMMA.16816.F32.BF16 R24, R172.reuse, R182, R24 ;  /* 0x000000b6ac18723c */ /* 0x040fe20000041818 */
[----:B------:R-:W2:Y:S07]  /*15540*/  LDSM.16.M88.4 R180, [R9+0x1000] ;  /* 0x0010000009b4783b */ /* 0x000eae0000000200 */
[C---:B---3--:R-:W-:Y:S08]  /*15550*/  HMMA.16816.F32.BF16 R28, R172.reuse, R184, R28 ;  /* 0x000000b8ac1c723c */ /* 0x048ff0000004181c */
[----:B------:R-:W-:Y:S01]  /*15560*/  HMMA.16816.F32.BF16 R32, R172, R186, R32 ;  /* 0x000000baac20723c */ /* 0x000fe20000041820 */
[----:B------:R-:W-:Y:S04]  /*15570*/  LDSM.16.M88.4 R172, [R198+0x4000] ;  /* 0x00400000c6ac783b */ /* 0x000fe80000000200 */
[----:B------:R-:W3:Y:S03]  /*15580*/  LDSM.16.M88.4 R184, [R145+0x1800] ;  /* 0x0018000091b8783b */ /* 0x000ee60000000200 */
        /* <DEDUP_REMOVED lines=8> */
[----:B------:R-:W-:Y:S04]  /*15610*/  LDSM.16.M88.4 R176, [R199+0x4000] ;  /* 0x00400000c7b0783b */ /* 0x000fe80000000200 */
[----:B------:R-:W2:Y:S03]  /*15620*/  LDSM.16.M88.4 R180, [R205] ;  /* 0x00000000cdb4783b */ /* 0x000ea60000000200 */
        /* <DEDUP_REMOVED lines=8> */
[----:B------:R-:W-:Y:S04]  /*156b0*/  LDSM.16.M88.4 R172, [R201+0x4000] ;  /* 0x00400000c9ac783b */ /* 0x000fe80000000200 */
[----:B------:R-:W-:Y:S03]  /*156c0*/  LDSM.16.M88.4 R192, [R10+0x2000] ;  /* 0x002000000ac0783b */ /* 0x000fe60000000200 */
[C---:B--2---:R-:W-:Y:S08]  /*156d0*/  HMMA.16816.F32.BF16 R12, R176.reuse, R180, R12 ;  /* 0x000000b4b00c723c */ /* 0x044ff0000004180c */
[C---:B------:R-:W-:Y:S01]  /*156e0*/  HMMA.16816.F32.BF16 R16, R176.reuse, R182, R16 ;  /* 0x000000b6b010723c */ /* 0x040fe20000041810 */
[----:B------:R-:W1:Y:S07]  /*156f0*/  LDSM.16.M88.4 R180, [R10+0x1800] ;  /* 0x001800000ab4783b */ /* 0x000e6e0000000200 */
[C---:B---3--:R-:W-:Y:S08]  /*15700*/  HMMA.16816.F32.BF16 R20, R176.reuse, R184, R20 ;  /* 0x000000b8b014723c */ /* 0x048ff00000041814 */
        /* <DEDUP_REMOVED lines=9> */
[C---:B------:R-:W-:Y:S08]  /*157a0*/  HMMA.16816.F32.BF16 R20, R172.reuse, R192, R20 ;  /* 0x000000c0ac14723c */ /* 0x040ff00000041814 */
[C---:B------:R-:W-:Y:S01]  /*157b0*/  HMMA.16816.F32.BF16 R24, R172.reuse, R194, R24 ;  /* 0x000000c2ac18723c */ /* 0x040fe20000041818 */
[----:B------:R-:W3:Y:S07]  /*157c0*/  LDSM.16.M88.4 R192, [R9+0x2800] ;  /* 0x0028000009c0783b */ /* 0x000eee0000000200 */
[C---:B--2---:R-:W-:Y:S08]  /*157d0*/  HMMA.16816.F32.BF16 R28, R172.reuse, R184, R28 ;  /* 0x000000b8ac1c723c */ /* 0x044ff0000004181c */
[----:B------:R-:W-:Y:S01]  /*157e0*/  HMMA.16816.F32.BF16 R32, R172, R186, R32 ;  /* 0x000000baac20723c */ /* 0x000fe20000041820 */
[----:B------:R-:W-:Y:S04]  /*157f0*/  LDSM.16.M88.4 R172, [R198+0x8000] ;  /* 0x00800000c6ac783b */ /* 0x000fe80000000200 */
[----:B------:R-:W2:Y:S03]  /*15800*/  LDSM.16.M88.4 R184, [R145+0x3000] ;  /* 0x0030000091b8783b */ /* 0x000ea60000000200 */
[C---:B-1----:R-:W-:Y:S08]  /*15810*/  HMMA.16816.F32.BF16 R12, R176.reuse, R180, R12 ;  /* 0x000000b4b00c723c */ /* 0x042ff0000004180c */
[C---:B------:R-:W-:Y:S01]  /*15820*/  HMMA.16816.F32.BF16 R16, R176.reuse, R182, R16 ;  /* 0x000000b6b010723c */ /* 0x040fe20000041810 */
[----:B------:R-:W1:Y:S07]  /*15830*/  LDSM.16.M88.4 R180, [R145+0x3800] ;  /* 0x0038000091b4783b */ /* 0x000e6e0000000200 */
[C---:B------:R-:W-:Y:S08]  /*15840*/  HMMA.16816.F32.BF16 R20, R176.reuse, R188, R20 ;  /* 0x000000bcb014723c */ /* 0x040ff00000041814 */
[C---:B------:R-:W-:Y:S01]  /*15850*/  HMMA.16816.F32.BF16 R24, R176.reuse, R190, R24 ;  /* 0x000000beb018723c */ /* 0x040fe20000041818 */
[----:B------:R-:W4:Y:S07]  /*15860*/  LDSM.16.M88.4 R188, [R145+0x4000] ;  /* 0x0040000091bc783b */ /* 0x000f2e0000000200 */
[C---:B---3--:R-:W-:Y:S08]  /*15870*/  HMMA.16816.F32.BF16 R28, R176.reuse, R192, R28 ;  /* 0x000000c0b01c723c */ /* 0x048ff0000004181c */
[----:B------:R-:W-:Y:S01]  /*15880*/  HMMA.16816.F32.BF16 R32, R176, R194, R32 ;  /* 0x000000c2b020723c */ /* 0x000fe20000041820 */
[----:B------:R-:W-:Y:S04]  /*15890*/  LDSM.16.M88.4 R176, [R199+0x8000] ;  /* 0x00800000c7b0783b */ /* 0x000fe80000000200 */
[----:B------:R-:W3:Y:S03]  /*158a0*/  LDSM.16.M88.4 R192, [R208] ;  /* 0x00000000d0c0783b */ /* 0x000ee60000000200 */
        /* <DEDUP_REMOVED lines=10> */
[C---:B---3--:R-:W-:Y:S08]  /*15950*/  HMMA.16816.F32.BF16 R12, R176.reuse, R192, R12 ;  /* 0x000000c0b00c723c */ /* 0x048ff0000004180c */
[C---:B------:R-:W-:Y:S01]  /*15960*/  HMMA.16816.F32.BF16 R16, R176.reuse, R194, R16 ;  /* 0x000000c2b010723c */ /* 0x040fe20000041810 */
[----:B------:R-:W3:Y:S07]  /*15970*/  LDSM.16.M88.4 R192, [R10+0x3800] ;  /* 0x003800000ac0783b */ /* 0x000eee0000000200 */
[C---:B--2---:R-:W-:Y:S08]  /*15980*/  HMMA.16816.F32.BF16 R20, R176.reuse, R184, R20 ;  /* 0x000000b8b014723c */ /* 0x044ff00000041814 */
        /* <DEDUP_REMOVED lines=9> */
[C---:B---3--:R-:W-:Y:S08]  /*15a20*/  HMMA.16816.F32.BF16 R20, R172.reuse, R192, R20 ;  /* 0x000000c0ac14723c */ /* 0x048ff00000041814 */
[C---:B------:R-:W-:Y:S01]  /*15a30*/  HMMA.16816.F32.BF16 R24, R172.reuse, R194, R24 ;  /* 0x000000c2ac18723c */ /* 0x040fe20000041818 */
[----:B------:R-:W3:Y:S07]  /*15a40*/  LDSM.16.M88.4 R192, [R9+0x4000] ;  /* 0x0040000009c0783b */ /* 0x000eee0000000200 */
[C---:B--2---:R-:W-:Y:S08]  /*15a50*/  HMMA.16816.F32.BF16 R28, R172.reuse, R184, R28 ;  /* 0x000000b8ac1c723c */ /* 0x044ff0000004181c */
[----:B------:R-:W-:Y:S01]  /*15a60*/  HMMA.16816.F32.BF16 R32, R172, R186, R32 ;  /* 0x000000baac20723c */ /* 0x000fe20000041820 */
[----:B------:R-:W-:Y:S04]  /*15a70*/  LDSM.16.M88.4 R172, [R198+0xc000] ;  /* 0x00c00000c6ac783b */ /* 0x000fe80000000200 */
[----:B------:R-:W-:Y:S03]  /*15a80*/  LDSM.16.M88.4 R184, [R145+0x5000] ;  /* 0x0050000091b8783b */ /* 0x000fe60000000200 */
[C---:B-1----:R-:W-:Y:S08]  /*15a90*/  HMMA.16816.F32.BF16 R12, R176.reuse, R180, R12 ;  /* 0x000000b4b00c723c */ /* 0x042ff0000004180c */
[C---:B------:R-:W-:Y:S01]  /*15aa0*/  HMMA.16816.F32.BF16 R16, R176.reuse, R182, R16 ;  /* 0x000000b6b010723c */ /* 0x040fe20000041810 */
[----:B------:R-:W1:Y:S07]  /*15ab0*/  LDSM.16.M88.4 R180, [R145+0x4800] ;  /* 0x0048000091b4783b */ /* 0x000e6e0000000200 */
[C---:B----4-:R-:W-:Y:S08]  /*15ac0*/  HMMA.16816.F32.BF16 R20, R176.reuse, R188, R20 ;  /* 0x000000bcb014723c */ /* 0x050ff00000041814 */
[C---:B------:R-:W-:Y:S01]  /*15ad0*/  HMMA.16816.F32.BF16 R24, R176.reuse, R190, R24 ;  /* 0x000000beb018723c */ /* 0x040fe20000041818 */
[----:B------:R-:W2:Y:S07]  /*15ae0*/  LDSM.16.M88.4 R188, [R145+0x5800] ;  /* 0x0058000091bc783b */ /* 0x000eae0000000200 */
[C---:B---3--:R-:W-:Y:S08]  /*15af0*/  HMMA.16816.F32.BF16 R28, R176.reuse, R192, R28 ;  /* 0x000000c0b01c723c */ /* 0x048ff0000004181c */
[----:B------:R-:W-:Y:S01]  /*15b00*/  HMMA.16816.F32.BF16 R32, R176, R194, R32 ;  /* 0x000000c2b020723c */ /* 0x000fe20000041820 */
[----:B------:R-:W-:Y:S04]  /*15b10*/  LDSM.16.M88.4 R176, [R199+0xc000] ;  /* 0x00c00000c7b0783b */ /* 0x000fe80000000200 */
[----:B------:R-:W-:Y:S03]  /*15b20*/  LDSM.16.M88.4 R192, [R209] ;  /* 0x00000000d1c0783b */ /* 0x000fe60000000200 */
[C---:B-1----:R-:W-:Y:S08]  /*15b30*/  HMMA.16816.F32.BF16 R12, R172.reuse, R180, R12 ;  /* 0x000000b4ac0c723c */ /* 0x042ff0000004180c */
[C---:B------:R-:W-:Y:S01]  /*15b40*/  HMMA.16816.F32.BF16 R16, R172.reuse, R182, R16 ;  /* 0x000000b6ac10723c */ /* 0x040fe20000041810 */
[----:B------:R-:W1:Y:S07]  /*15b50*/  LDSM.16.M88.4 R180, [R211] ;  /* 0x00000000d3b4783b */ /* 0x000e6e0000000200 */
[C---:B------:R-:W-:Y:S08]  /*15b60*/  HMMA.16816.F32.BF16 R20, R172.reuse, R184, R20 ;  /* 0x000000b8ac14723c */ /* 0x040ff00000041814 */
[C---:B------:R-:W-:Y:S01]  /*15b70*/  HMMA.16816.F32.BF16 R24, R172.reuse, R186, R24 ;  /* 0x000000baac18723c */ /* 0x040fe20000041818 */
[----:B------:R-:W3:Y:S07]  /*15b80*/  LDSM.16.M88.4 R184, [R210] ;  /* 0x00000000d2b8783b */ /* 0x000eee0000000200 */
[C---:B--2---:R-:W-:Y:S08]  /*15b90*/  HMMA.16816.F32.BF16 R28, R172.reuse, R188, R28 ;  /* 0x000000bcac1c723c */ /* 0x044ff0000004181c */
        /* <DEDUP_REMOVED lines=8> */
[----:B------:R-:W2:Y:S07]  /*15c20*/  LDSM.16.M88.4 R192, [R10+0x5800] ;  /* 0x005800000ac0783b */ /* 0x000eae0000000200 */
[C---:B---3--:R-:W-:Y:S08]  /*15c30*/  HMMA.16816.F32.BF16 R28, R176.reuse, R184, R28 ;  /* 0x000000b8b01c723c */ /* 0x048ff0000004181c */
        /* <DEDUP_REMOVED lines=8> */
[----:B------:R-:W3:Y:S01]  /*15cc0*/  LDSM.16.M88.4 R188, [R9+0x5800] ;  /* 0x0058000009bc783b */ /* 0x000ee20000000200 */
[----:B------:R-:W-:Y:S04]  /*15cd0*/  DEPBAR.LE SB0, 0x0 ;  /* 0x000080000000791a */ /* 0x000fe80000000000 */
[----:B------:R-:W-:Y:S02]  /*15ce0*/  BAR.SYNC.DEFER_BLOCKING 0x0 ;  /* 0x0000000000007b1d */ /* 0x000fe40000010000 */
[C---:B--2---:R-:W-:Y:S08]  /*15cf0*/  HMMA.16816.F32.BF16 R28, R172.reuse, R192, R28 ;  /* 0x000000c0ac1c723c */ /* 0x044ff0000004181c */
[----:B------:R-:W-:Y:S08]  /*15d00*/  HMMA.16816.F32.BF16 R32, R172, R194, R32 ;  /* 0x000000c2ac20723c */ /* 0x000ff00000041820 */
[C---:B-1----:R-:W-:Y:S08]  /*15d10*/  HMMA.16816.F32.BF16 R12, R176.reuse, R180, R12 ;  /* 0x000000b4b00c723c */ /* 0x042ff0000004180c */
[C---:B------:R-:W-:Y:S08]  /*15d20*/  HMMA.16816.F32.BF16 R16, R176.reuse, R182, R16 ;  /* 0x000000b6b010723c */ /* 0x040ff00000041810 */
[C---:B------:R-:W-:Y:S08]  /*15d30*/  HMMA.16816.F32.BF16 R20, R176.reuse, R184, R20 ;  /* 0x000000b8b014723c */ /* 0x040ff00000041814 */
        /* <DEDUP_REMOVED lines=8> */
[C---:B------:R-:W-:Y:S01]  /*15dc0*/  IMAD.WIDE.U32 R172, R0.reuse, c[0x0][0x1e0], RZ ;  /* 0x0000780000ac7a25 */ /* 0x040fe200078e00ff */
[C---:B------:R-:W-:Y:S02]  /*15dd0*/  ISETP.GE.AND P1, PT, R7.reuse, 0x1, PT ;  /* 0x000000010700780c */ /* 0x040fe40003f26270 */
[----:B------:R-:W-:Y:S01]  /*15de0*/  ISETP.GE.AND P0, PT, R7, 0x21, PT ;  /* 0x000000210700780c */ /* 0x000fe20003f06270 */
[----:B------:R-:W-:Y:S04]  /*15df0*/  IMAD R3, R3, c[0x0][0x1e0], RZ ;  /* 0x0000780003037a24 */ /* 0x000fe800078e02ff */
[----:B------:R-:W-:Y:S04]  /*15e00*/  IMAD R3, R0, c[0x0][0x1e4], R3 ;  /* 0x0000790000037a24 */ /* 0x000fe800078e0203 */
        /* <DEDUP_REMOVED lines=23> */
[--C-:B------:R-:W-:Y:S02]  /*15f80*/  @P1 IADD3.X R7, R0, RZ, R228.reuse, P3, P2 ;  /* 0x000000ff00071210 */ /* 0x100fe40001fe44e4 */
        /* <DEDUP_REMOVED lines=28> */
.L_x_1947:
[----:B------:R-:W-:Y:S05]  /*16150*/  BSYNC B0 ;  /* 0x0000000000007941 */ /* 0x000fea0003800000 */
.L_x_1946:
[----:B------:R-:W-:Y:S01]  /*16160*/  ISETP.GE.AND P1, PT, R244, 0x1, PT ;  /* 0x00000001f400780c */ /* 0x000fe20003f26270 */
[----:B------:R-:W-:Y:S01]  /*16170*/  IMAD.MOV.U32 R0, RZ, RZ, c[0x0][0x2c4] ;  /* 0x0000b100ff007624 */ /* 0x000fe200078e00ff */
[----:B-1----:R-:W2:Y:S01]  /*16180*/  LDL R172, [R1+0x4] ;  /* 0x0000040001ac7983 */ /* 0x002ea20000100800 */
[----:B------:R-:W-:Y:S01]  /*16190*/  IMAD R3, R222, -0x30, RZ ;  /* 0xffffffd0de037824 */ /* 0x000fe200078e02ff */
[----:B------:R-:W-:Y:S02]  /*161a0*/  ULDC UR4, c[0x0][0x324] ;  /* 0x0000c90000047ab9 */ /* 0x000fe40000000800 */
[----:B------:R-:W-:Y:S01]  /*161b0*/  ISETP.NE.AND P0, PT, R0, 0x1, PT ;  /* 0x000000010000780c */ /* 0x000fe20003f05270 */
[----:B------:R-:W0:Y:S01]  /*161c0*/  LDGDEPBAR ;  /* 0x00000000000079af */ /* 0x000e220000000000 */
[----:B------:R-:W-:Y:S01]  /*161d0*/  ULOP3.LUT UR4, URZ, UR4, URZ, 0x33, !UPT ;  /* 0x000000043f047292 */ /* 0x000fe2000f8e333f */
[----:B------:R-:W-:Y:S02]  /*161e0*/  IMAD.IADD R175, R3, 0x1, -R234 ;  /* 0x0000000103af7824 */ /* 0x000fe400078e0aea */
[----:B--2---:R-:W-:Y:S05]  /*161f0*/  IMAD R172, R172, 0x80, R240 ;  /* 0x00000080acac7824 */ /* 0x004fea00078e02f0 */
[----:B------:R-:W-:Y:S05]  /*16200*/  IADD3 R172, R238, R172, R239 ;  /* 0x000000aceeac7210 */ /* 0x000fea0007ffe0ef */
[----:B------:R-:W-:Y:S05]  /*16210*/  @P0 IMAD.HI.U32 R0, R172, c[0x0][0x2c8], RZ ;  /* 0x0000b200ac000a27 */ /* 0x000fea00078e00ff */
[----:B------:R-:W-:Y:S02]  /*16220*/  @P0 SHF.R.U32.HI R172, RZ, c[0x0][0x2cc], R0 ;  /* 0x0000b300ffac0a19 */ /* 0x000fe40000011600 */
[----:B------:R-:W-:Y:S03]  /*16230*/  IADD3 R0, -R234, 0x1, R3 ;  /* 0x00000001ea007810 */ /* 0x000fe60007ffe103 */
[----:B------:R-:W1:Y:S01]  /*16240*/  SHFL.IDX PT, R8, R172, RZ, 0x1c1f ;  /* 0x001c1fffac087589 */ /* 0x000e6200000e0000 */
        /* <DEDUP_REMOVED lines=19> */
.L_x_1950:
[----:B------:R-:W-:Y:S04]  /*16380*/  MOV R176, c[0x0][0x32c] ;  /* 0x0000cb0000b07a02 */ /* 0x000fe80000000f00 */
[----:B------:R-:W-:Y:S11]  /*16390*/  ISETP.NE.AND P0, PT, R176, 0x1, PT ;  /* 0x00000001b000780c */ /* 0x000ff60003f05270 */
[----:B------:R-:W-:Y:S02]  /*163a0*/  @!UPT UIADD3 URZ, URZ, URZ, URZ ;  /* 0x0000003f3f3ff290 */ /* 0x000fe4000fffe03f */
[----:B------:R-:W-:Y:S05]  /*163b0*/  @P0 IMAD.HI.U32 R176, R8, c[0x0][0x330], RZ ;  /* 0x0000cc0008b00a27 */ /* 0x000fea00078e00ff */
[----:B------:R-:W-:Y:S02]  /*163c0*/  @P0 SHF.R.U32.HI R8, RZ, c[0x0][0x334], R176 ;  /* 0x0000cd00ff080a19 */ /* 0x000fe400000116b0 */
.L_x_1951:
[----:B------:R-:W-:Y:S05]  /*163d0*/  BSYNC B0 ;  /* 0x0000000000007941 */ /* 0x000fea0003800000 */
.L_x_1949:
[----:B------:R-:W-:Y:S05]  /*163e0*/  IMAD R8, R8, c[0x0][0x32c], R175 ;  /* 0x0000cb0008087a24 */ /* 0x000fea00078e02af */
[----:B------:R-:W-:Y:S02]  /*163f0*/  IMNMX R0, R0, R8, !PT ;  /* 0x0000000800007217 */ /* 0x000fe40007800200 */
[----:B------:R-:W-:Y:S04]  /*16400*/  IADD3 R8, R8, c[0x0][0x32c], RZ ;  /* 0x0000cb0008087a10 */ /* 0x000fe80007ffe0ff */
[----:B------:R-:W-:Y:S02]  /*16410*/  IMNMX R7, R7, R8, PT ;  /* 0x0000000807077217 */ /* 0x000fe40003800200 */
.L_x_1948:
[C---:B------:R-:W-:Y:S02]  /*16420*/  ISETP.GE.AND P0, PT, R3.reuse, 0x2, PT ;  /* 0x000000020300780c */ /* 0x040fe40003f06270 */
[C---:B------:R-:W-:Y:S02]  /*16430*/  ISETP.GE.AND P1, PT, R3.reuse, 0x9, PT ;  /* 0x000000090300780c */ /* 0x040fe40003f26270 */
        /* <DEDUP_REMOVED lines=51> */
[----:B------:R-:W-:Y:S04]  /*16770*/  ISETP.LT.OR P0, PT, R7, 0x1, P0 ;  /* 0x000000010700780c */ /* 0x000fe80000701670 */
        /* <DEDUP_REMOVED lines=25> */
.L_x_1954:
[----:B------:R-:W-:Y:S04]  /*16910*/  MOV R8, c[0x0][0x32c] ;  /* 0x0000cb0000087a02 */ /* 0x000fe80000000f00 */
[----:B------:R-:W-:Y:S11]  /*16920*/  ISETP.NE.AND P0, PT, R8, 0x1, PT ;  /* 0x000000010800780c */ /* 0x000ff60003f05270 */
[----:B------:R-:W-:Y:S02]  /*16930*/  @!UPT UIADD3 URZ, URZ, URZ, URZ ;  /* 0x0000003f3f3ff290 */ /* 0x000fe4000fffe03f */
[----:B------:R-:W-:Y:S05]  /*16940*/  @P0 IMAD.HI.U32 R8, R0, c[0x0][0x330], RZ ;  /* 0x0000cc0000080a27 */ /* 0x000fea00078e00ff */
[----:B------:R-:W-:Y:S02]  /*16950*/  @P0 SHF.R.U32.HI R0, RZ, c[0x0][0x334], R8 ;  /* 0x0000cd00ff000a19 */ /* 0x000fe40000011608 */
.L_x_1955:
[----:B------:R-:W-:Y:S05]  /*16960*/  BSYNC B0 ;  /* 0x0000000000007941 */ /* 0x000fea0003800000 */
.L_x_1953:
[----:B------:R-:W-:Y:S05]  /*16970*/  IMAD R0, R0, c[0x0][0x32c], R175 ;  /* 0x0000cb0000007a24 */ /* 0x000fea00078e02af */
[----:B------:R-:W-:Y:S02]  /*16980*/  IMNMX R3, R3, R0, !PT ;  /* 0x0000000003037217 */ /* 0x000fe40007800200 */
[----:B------:R-:W-:Y:S04]  /*16990*/  IADD3 R0, R0, c[0x0][0x32c], RZ ;  /* 0x0000cb0000007a10 */ /* 0x000fe80007ffe0ff */
[----:B------:R-:W-:Y:S02]  /*169a0*/  IMNMX R7, R7, R0, PT ;  /* 0x0000000007077217 */ /* 0x000fe40003800200 */
.L_x_1952:
        /* <DEDUP_REMOVED lines=22> */
[----:B------:R-:W-:Y:S01]  /*16b10*/  ISETP.GT.AND P0, PT, R3, RZ, !P1 ;  /* 0x000000ff0300720c */ /* 0x000fe20004f04270 */
[----:B------:R-:W1:Y:S01]  /*16b20*/  MUFU.EX2 R0, R0 ;  /* 0x0000000000007308 */ /* 0x000e620000000800 */
[----:B------:R-:W-:Y:S01]  /*16b30*/  LOP3.LUT P1, RZ, R214, 0x8, RZ, 0xc0, !PT ;  /* 0x00000008d6ff7812 */ /* 0x000fe2000782c0ff */
[--C-:B------:R-:W-:Y:S01]  /*16b40*/  FFMA.FTZ R12, R12, c[0x0][0x2d0], -R2.reuse ;  /* 0x0000b4000c0c7a23 */ /* 0x100fe20000010802 */
[----:B------:R-:W-:Y:S01]  /*16b50*/  ISETP.LT.OR P0, PT, R7, 0x1, P0 ;  /* 0x000000010700780c */ /* 0x000fe20000701670 */
[--C-:B------:R-:W-:Y:S02]  /*16b60*/  FFMA.FTZ R13, R13, c[0x0][0x2d0], -R2.reuse ;  /* 0x0000b4000d0d7a23 */ /* 0x100fe40000010802 */
[--C-:B------:R-:W-:Y:S01]  /*16b70*/  FFMA.FTZ R186, R21, c[0x0][0x2d0], -R2.reuse ;  /* 0x0000b40015ba7a23 */ /* 0x100fe20000010802 */
[----:B------:R-:W-:Y:S01]  /*16b80*/  FSEL R14, R14, -INF , !P0 ;  /* 0xff8000000e0e7808 */ /* 0x000fe20004000000 */
[--C-:B------:R-:W-:Y:S01]  /*16b90*/  FFMA.FTZ R191, R28, c[0x0][0x2d0], -R2.reuse ;  /* 0x0000b4001cbf7a23 */ /* 0x100fe20000010802 */
[----:B------:R-:W-:Y:S01]  /*16ba0*/  LOP3.LUT P0, RZ, R214, 0x10, RZ, 0xc0, !PT ;  /* 0x00000010d6ff7812 */ /* 0x000fe2000780c0ff */
[----:B------:R-:W2:Y:S01]  /*16bb0*/  MUFU.EX2 R172, R12 ;  /* 0x0000000c00ac7308 */ /* 0x000ea20000000800 */
[--C-:B------:R-:W-:Y:S02]  /*16bc0*/  FFMA.FTZ R190, R29, c[0x0][0x2d0], -R2.reuse ;  /* 0x0000b4001dbe7a23 */ /* 0x100fe40000010802 */
[----:B------:R-:W-:Y:S01]  /*16bd0*/  ISETP.GT.AND P0, PT, R3, 0x1, !P0 ;  /* 0x000000010300780c */ /* 0x000fe20004704270 */
[--C-:B------:R-:W-:Y:S02]  /*16be0*/  FFMA.FTZ R189, R32, c[0x0][0x2d0], -R2.reuse ;  /* 0x0000b40020bd7a23 */ /* 0x100fe40000010802 */
[--C-:B------:R-:W-:Y:S01]  /*16bf0*/  FFMA.FTZ R188, R33, c[0x0][0x2d0], -R2.reuse ;  /* 0x0000b40021bc7a23 */ /* 0x100fe20000010802 */
[----:B------:R-:W-:Y:S01]  /*16c00*/  ISETP.LT.OR P0, PT, R7, 0x2, P0 ;  /* 0x000000020700780c */ /* 0x000fe20000701670 */
[--C-:B------:R-:W-:Y:S02]  /*16c10*/  FFMA.FTZ R17, R17, c[0x0][0x2d0], -R2.reuse ;  /* 0x0000b40011117a23 */ /* 0x100fe40000010802 */
[----:B------:R-:W3:Y:S01]  /*16c20*/  MUFU.EX2 R13, R13 ;  /* 0x0000000d000d7308 */ /* 0x000ee20000000800 */
[----:B------:R-:W-:Y:S01]  /*16c30*/  FSEL R15, R15, -INF , !P0 ;  /* 0xff8000000f0f7808 */ /* 0x000fe20004000000 */
[--C-:B------:R-:W-:Y:S01]  /*16c40*/  FFMA.FTZ R187, R20, c[0x0][0x2d0], -R2.reuse ;  /* 0x0000b40014bb7a23 */ /* 0x100fe20000010802 */
[----:B------:R-:W-:Y:S01]  /*16c50*/  ISETP.GT.AND P0, PT, R3, 0x8, !P1 ;  /* 0x000000080300780c */ /* 0x000fe20004f04270 */
[--C-:B------:R-:W-:Y:S01]  /*16c60*/  FFMA.FTZ R185, R24, c[0x0][0x2d0], -R2.reuse ;  /* 0x0000b40018b97a23 */ /* 0x100fe20000010802 */
[----:B------:R-:W-:Y:S01]  /*16c70*/  LOP3.LUT P1, RZ, R214, 0x20, RZ, 0xc0, !PT ;  /* 0x00000020d6ff7812 */ /* 0x000fe2000782c0ff */
[--C-:B------:R-:W-:Y:S01]  /*16c80*/  FFMA.FTZ R184, R25, c[0x0][0x2d0], -R2.reuse ;  /* 0x0000b40019b87a23 */ /* 0x100fe20000010802 */
[----:B------:R-:W-:Y:S01]  /*16c90*/  ISETP.LT.OR P0, PT, R7, 0x9, P0 ;  /* 0x000000090700780c */ /* 0x000fe20000701670 */
[----:B------:R-:W-:Y:S02]  /*16ca0*/  FFMA.FTZ R16, R16, c[0x0][0x2d0], -R2 ;  /* 0x0000b40010107a23 */ /* 0x000fe40000010802 */
[----:B------:R-:W-:Y:S01]  /*16cb0*/  MUFU.EX2 R17, R17 ;  /* 0x0000001100117308 */ /* 0x000fe20000000800 */
[----:B------:R-:W-:Y:S01]  /*16cc0*/  FSEL R18, R18, -INF , !P0 ;  /* 0xff80000012127808 */ /* 0x000fe20004000000 */
[----:B-1----:R-:W-:Y:S01]  /*16cd0*/  FMUL.FTZ R28, R0, R152 ;  /* 0x00000098001c7220 */ /* 0x002fe20000410000 */
[----:B------:R-:W-:Y:S01]  /*16ce0*/  LOP3.LUT P0, RZ, R214, 0x4, RZ, 0xc0, !PT ;  /* 0x00000004d6ff7812 */ /* 0x000fe2000780c0ff */
[C---:B--2---:R-:W-:Y:S02]  /*16cf0*/  FFMA.FTZ R2, R0.reuse, R230, R172 ;  /* 0x000000e600027223 */ /* 0x044fe400000100ac */
[C---:B------:R-:W-:Y:S01]  /*16d00*/  FMUL.FTZ R29, R0.reuse, R153 ;  /* 0x00000099001d7220 */ /* 0x040fe20000410000 */
[----:B------:R-:W-:Y:S01]  /*16d10*/  ISETP.GT.AND P0, PT, R3, 0x9, !P0 ;  /* 0x000000090300780c */ /* 0x000fe20004704270 */
[C---:B------:R-:W-:Y:S02]  /*16d20*/  FMUL.FTZ R32, R0.reuse, R148 ;  /* 0x0000009400207220 */ /* 0x040fe40000410000 */
[----:B------:R-:W1:Y:S01]  /*16d30*/  MUFU.EX2 R16, R16 ;  /* 0x0000001000107308 */ /* 0x000e620000000800 */
[----:B------:R-:W-:Y:S01]  /*16d40*/  ISETP.LT.OR P0, PT, R7, 0xa, P0 ;  /* 0x0000000a0700780c */ /* 0x000fe20000701670 */
[C---:B------:R-:W-:Y:S02]  /*16d50*/  FMUL.FTZ R33, R0.reuse, R149 ;  /* 0x0000009500217220 */ /* 0x040fe40000410000 */
[----:B---3--:R-:W-:Y:S01]  /*16d60*/  FADD.FTZ R12, R13, R2 ;  /* 0x000000020d0c7221 */ /* 0x008fe20000010000 */
[----:B------:R-:W-:Y:S01]  /*16d70*/  FSEL R175, R19, -INF , !P0 ;  /* 0xff80000013af7808 */ /* 0x000fe20004000000 */
[----:B------:R-:W-:Y:S01]  /*16d80*/  FMUL.FTZ R20, R0, R160 ;  /* 0x000000a000147220 */ /* 0x000fe20000410000 */
[----:B------:R-:W-:Y:S01]  /*16d90*/  LOP3.LUT P0, RZ, R214, 0x2, RZ, 0xc0, !PT ;  /* 0x00000002d6ff7812 */ /* 0x000fe2000780c0ff */
[----:B------:R-:W-:Y:S01]  /*16da0*/  FMUL.FTZ R21, R0, R161 ;  /* 0x000000a100157220 */ /* 0x000fe20000410000 */
[----:B------:R-:W-:Y:S01]  /*16db0*/  FMNMX.FTZ R2, R14, R4, !PT ;  /* 0x000000040e027209 */ /* 0x000fe20007810000 */
[C---:B------:R-:W-:Y:S01]  /*16dc0*/  FMUL.FTZ R24, R0.reuse, R156 ;  /* 0x0000009c00187220 */ /* 0x040fe20000410000 */
[----:B------:R-:W-:Y:S01]  /*16dd0*/  ISETP.GT.AND P0, PT, R3, 0x10, !P0 ;  /* 0x000000100300780c */ /* 0x000fe20004704270 */
[C---:B------:R-:W-:Y:S01]  /*16de0*/  FMUL.FTZ R25, R0.reuse, R157 ;  /* 0x0000009d00197220 */ /* 0x040fe20000410000 */
[----:B------:R-:W-:Y:S01]  /*16df0*/  FMNMX.FTZ R2, R15, R2, !PT ;  /* 0x000000020f027209 */ /* 0x000fe20007810000 */
[C---:B------:R-:W-:Y:S01]  /*16e00*/  FMUL.FTZ R36, R0.reuse, R36 ;  /* 0x0000002400247220 */ /* 0x040fe20000410000 */
[----:B------:R-:W-:Y:S01]  /*16e10*/  ISETP.LT.OR P0, PT, R7, 0x11, P0 ;  /* 0x000000110700780c */ /* 0x000fe20000701670 */
[----:B------:R-:W-:Y:S01]  /*16e20*/  FMUL.FTZ R37, R0, R37 ;  /* 0x0000002500257220 */ /* 0x000fe20000410000 */
[----:B------:R-:W-:Y:S01]  /*16e30*/  FMNMX.FTZ R2, R18, R2, !PT ;  /* 0x0000000212027209 */ /* 0x000fe20007810000 */
[----:B------:R-:W-:Y:S01]  /*16e40*/  FMUL.FTZ R40, R0, R40 ;  /* 0x0000002800287220 */ /* 0x000fe20000410000 */
[----:B------:R-:W-:Y:S01]  /*16e50*/  FSEL R177, R22, -INF , !P0 ;  /* 0xff80000016b17808 */ /* 0x000fe20004000000 */
[----:B------:R-:W-:Y:S01]  /*16e60*/  FMUL.FTZ R41, R0, R41 ;  /* 0x0000002900297220 */ /* 0x000fe20000410000 */
[----:B------:R-:W-:Y:S01]  /*16e70*/  LOP3.LUT P0, RZ, R214, 0x1, RZ, 0xc0, !PT ;  /* 0x00000001d6ff7812 */ /* 0x000fe2000780c0ff */
[C---:B------:R-:W-:Y:S01]  /*16e80*/  FMUL.FTZ R44, R0.reuse, R44 ;  /* 0x0000002c002c7220 */ /* 0x040fe20000410000 */
[----:B------:R-:W-:Y:S01]  /*16e90*/  FMNMX.FTZ R2, R175, R2, !PT ;  /* 0x00000002af027209 */ /* 0x000fe20007810000 */
[C---:B------:R-:W-:Y:S01]  /*16ea0*/  FMUL.FTZ R45, R0.reuse, R45 ;  /* 0x0000002d002d7220 */ /* 0x040fe20000410000 */
[----:B------:R-:W-:Y:S01]  /*16eb0*/  ISETP.GT.AND P0, PT, R3, 0x11, !P0 ;  /* 0x000000110300780c */ /* 0x000fe20004704270 */
[C---:B------:R-:W-:Y:S01]  /*16ec0*/  FMUL.FTZ R48, R0.reuse, R48 ;  /* 0x0000003000307220 */ /* 0x040fe20000410000 */
[----:B------:R-:W-:Y:S01]  /*16ed0*/  FMNMX.FTZ R2, R177, R2, !PT ;  /* 0x00000002b1027209 */ /* 0x000fe20007810000 */
[C---:B------:R-:W-:Y:S01]  /*16ee0*/  FMUL.FTZ R49, R0.reuse, R49 ;  /* 0x0000003100317220 */ /* 0x040fe20000410000 */
[----:B------:R-:W-:Y:S01]  /*16ef0*/  ISETP.LT.OR P0, PT, R7, 0x12, P0 ;  /* 0x000000120700780c */ /* 0x000fe20000701670 */
[C---:B------:R-:W-:Y:S01]  /*16f00*/  FMUL.FTZ R52, R0.reuse, R52 ;  /* 0x0000003400347220 */ /* 0x040fe20000410000 */
[----:B------:R-:W-:Y:S01]  /*16f10*/  F2FP.BF16.PACK_AB R172, R13, R172 ;  /* 0x000000ac0dac723e */ /* 0x000fe200000010ff */
[C---:B------:R-:W-:Y:S01]  /*16f20*/  FMUL.FTZ R13, R0.reuse, R169 ;  /* 0x000000a9000d7220 */ /* 0x040fe20000410000 */
[----:B------:R-:W-:Y:S01]  /*16f30*/  FSEL R176, R23, -INF , !P0 ;  /* 0xff80000017b07808 */ /* 0x000fe20004000000 */
[C---:B------:R-:W-:Y:S01]  /*16f40*/  FMUL.FTZ R53, R0.reuse, R53 ;  /* 0x0000003500357220 */ /* 0x040fe20000410000 */
[----:B------:R-:W-:Y:S01]  /*16f50*/  ISETP.GT.AND P0, PT, R3, 0x18, !P6 ;  /* 0x000000180300780c */ /* 0x000fe20007704270 */
[----:B------:R-:W-:Y:S01]  /*16f60*/  FMUL.FTZ R56, R0, R56 ;  /* 0x0000003800387220 */ /* 0x000fe20000410000 */
[----:B------:R-:W-:Y:S01]  /*16f70*/  FMNMX.FTZ R2, R176, R2, !PT ;  /* 0x00000002b0027209 */ /* 0x000fe20007810000 */
[C---:B------:R-:W-:Y:S01]  /*16f80*/  FMUL.FTZ R57, R0.reuse, R57 ;  /* 0x0000003900397220 */ /* 0x040fe20000410000 */
[----:B------:R-:W-:Y:S01]  /*16f90*/  ISETP.LT.OR P0, PT, R7, 0x19, P0 ;  /* 0x000000190700780c */ /* 0x000fe20000701670 */
[C---:B------:R-:W-:Y:S01]  /*16fa0*/  FMUL.FTZ R60, R0.reuse, R60 ;  /* 0x0000003c003c7220 */ /* 0x040fe20000410000 */
[----:B-1----:R-:W-:Y:S01]  /*16fb0*/  F2FP.BF16.PACK_AB R174, R17, R16 ;  /* 0x0000001011ae723e */ /* 0x002fe200000010ff */
[----:B------:R-:W-:Y:S01]  /*16fc0*/  FMUL.FTZ R61, R0, R61 ;  /* 0x0000003d003d7220 */ /* 0x000fe20000410000 */
        /* <DEDUP_REMOVED lines=8> */
[----:B------:R-:W-:Y:S01]  /*17050*/  MUFU.EX2 R156, R186 ;  /* 0x000000ba009c7308 */ /* 0x000fe20000000800 */
[C---:B------:R-:W-:Y:S01]  /*17060*/  FMUL.FTZ R72, R0.reuse, R72 ;  /* 0x0000004800487220 */ /* 0x040fe20000410000 */
[----:B------:R-:W-:Y:S01]  /*17070*/  FSEL R179, R27, -INF , !P0 ;  /* 0xff8000001bb37808 */ /* 0x000fe20004000000 */
[C---:B------:R-:W-:Y:S01]  /*17080*/  FMUL.FTZ R73, R0.reuse, R73 ;  /* 0x0000004900497220 */ /* 0x040fe20000410000 */
[----:B------:R-:W-:Y:S01]  /*17090*/  ISETP.GT.AND P0, PT, R3, 0x20, !P4 ;  /* 0x000000200300780c */ /* 0x000fe20006704270 */
[C---:B------:R-:W-:Y:S01]  /*170a0*/  FMUL.FTZ R76, R0.reuse, R76 ;  /* 0x0000004c004c7220 */ /* 0x040fe20000410000 */
[----:B------:R-:W-:Y:S01]  /*170b0*/  FMNMX.FTZ R2, R179, R2, !PT ;  /* 0x00000002b3027209 */ /* 0x000fe20007810000 */
[C---:B------:R-:W-:Y:S01]  /*170c0*/  FMUL.FTZ R77, R0.reuse, R77 ;  /* 0x0000004d004d7220 */ /* 0x040fe20000410000 */
[----:B------:R-:W-:Y:S01]  /*170d0*/  ISETP.LT.OR P0, PT, R7, 0x21, P0 ;  /* 0x000000210700780c */ /* 0x000fe20000701670 */
[C---:B------:R-:W-:Y:S01]  /*170e0*/  FMUL.FTZ R80, R0.reuse, R80 ;  /* 0x0000005000507220 */ /* 0x040fe20000410000 */
[----:B------:R-:W-:Y:S01]  /*170f0*/  MUFU.EX2 R185, R185 ;  /* 0x000000b900b97308 */ /* 0x000fe20000000800 */
        /* <DEDUP_REMOVED lines=32> */
[C---:B------:R-:W-:Y:S02]  /*17300*/  FMUL.FTZ R113, R0.reuse, R113 ;  /* 0x0000007100717220 */ /* 0x040fe40000410000 */
[C---:B------:R-:W-:Y:S01]  /*17310*/  FMUL.FTZ R116, R0.reuse, R116 ;  /* 0x0000007400747220 */ /* 0x040fe20000410000 */
        /* <DEDUP_REMOVED lines=13> */
[----:B-1----:R-:W-:Y:S05]  /*173f0*/  FMNMX.FTZ R2, R2, R3, !PT ;  /* 0x0000000302027209 */ /* 0x002fea0007810000 */
[----:B------:R-:W1:Y:S02]  /*17400*/  SHFL.BFLY PT, R3, R2, 0x1, 0x1f ;  /* 0x0c201f0002037f89 */ /* 0x000e6400000e0000 */
[----:B-1----:R-:W-:Y:S01]  /*17410*/  FMNMX.FTZ R3, R2, R3, !PT ;  /* 0x0000000302037209 */ /* 0x002fe20007810000 */
[----:B------:R-:W-:Y:S02]  /*17420*/  FADD.FTZ R2, R16, R12 ;  /* 0x0000000c10027221 */ /* 0x000fe40000010000 */
[C---:B------:R-:W-:Y:S01]  /*17430*/  FMUL.FTZ R12, R0.reuse, R168 ;  /* 0x000000a8000c7220 */ /* 0x040fe20000410000 */
[----:B------:R-:W-:Y:S01]  /*17440*/  FSETP.NEU.FTZ.AND P0, PT, R3, -INF , PT ;  /* 0xff8000000300780b */ /* 0x000fe20003f1d000 */
[----:B------:R-:W-:Y:S02]  /*17450*/  FADD.FTZ R183, R17, R2 ;  /* 0x0000000211b77221 */ /* 0x000fe40000010000 */
[C---:B------:R-:W-:Y:S01]  /*17460*/  FMUL.FTZ R17, R0.reuse, R165 ;  /* 0x000000a500117220 */ /* 0x040fe20000410000 */
[C---:B------:R-:W-:Y:S01]  /*17470*/  FSEL R2, R3.reuse, RZ, P0 ;  /* 0x000000ff03027208 */ /* 0x040fe20000000000 */
[----:B------:R-:W-:Y:S04]  /*17480*/  FMUL.FTZ R16, R0, R164 ;  /* 0x000000a400107220 */ /* 0x000fe80000410000 */
        /* <DEDUP_REMOVED lines=8> */
[--C-:B------:R-:W-:Y:S04]  /*17510*/  FFMA.FTZ R15, R15, c[0x0][0x2d0], -R4.reuse ;  /* 0x0000b4000f0f7a23 */ /* 0x100fe80000010804 */
        /* <DEDUP_REMOVED lines=20> */
[--C-:B-1----:R-:W-:Y:S02]  /*17660*/  FFMA.FTZ R0, R175, c[0x0][0x2d0], -R4.reuse ;  /* 0x0000b400af007a23 */ /* 0x102fe40000010804 */
        /* <DEDUP_REMOVED lines=71> */
[----:B------:R2:W-:Y:S01]  /*17ae0*/  MUFU.EX2 R160, R0 ;  /* 0x0000000000a07308 */ /* 0x0005e20000000800 */
[C---:B-1----:R-:W-:Y:S08]  /*17af0*/  HMMA.16816.F32.BF16 R36, R172.reuse, R148, R36 ;  /* 0x00000094ac24723c */ /* 0x042ff00000041824 */
[C---:B------:R-:W-:Y:S01]  /*17b00*/  HMMA.16816.F32.BF16 R40, R172.reuse, R150, R40 ;  /* 0x00000096ac28723c */ /* 0x040fe20000041828 */
[----:B------:R-:W1:Y:S03]  /*17b10*/  LDSM.16.MT88.4 R148, [R146+0x1800] ;  /* 0x001800009294783b */ /* 0x000e660000004200 */
[----:B--2---:R-:W-:Y:S04]  /*17b20*/  FFMA.FTZ R0, R179, c[0x0][0x2d0], -R4 ;  /* 0x0000b400b3007a23 */ /* 0x004fe80000010804 */
[----:B------:R3:W2:Y:S04]  /*17b30*/  MUFU.EX2 R179, R0 ;  /* 0x0000000000b37308 */ /* 0x0006a80000000800 */
[----:B---3--:R-:W-:Y:S01]  /*17b40*/  FADD.FTZ R0, R2, R183 ;  /* 0x000000b702007221 */ /* 0x008fe20000010000 */
[C---:B-1----:R-:W-:Y:S05]  /*17b50*/  HMMA.16816.F32.BF16 R44, R172.reuse, R148, R44 ;  /* 0x00000094ac2c723c */ /* 0x042fea000004182c */
[----:B------:R-:W1:Y:S01]  /*17b60*/  MUFU.EX2 R183, R191 ;  /* 0x000000bf00b77308 */ /* 0x000e620000000800 */
[----:B------:R-:W-:Y:S02]  /*17b70*/  FADD.FTZ R162, R156, R0 ;  /* 0x000000009ca27221 */ /* 0x000fe40000010000 */
[----:B------:R-:W-:Y:S01]  /*17b80*/  FADD.FTZ R0, R158, R157 ;  /* 0x0000009d9e007221 */ /* 0x000fe20000010000 */
        /* <DEDUP_REMOVED lines=32> */
[C---:B---3--:R-:W-:Y:S07]  /*17d90*/  HMMA.16816.F32.BF16 R132, R172.reuse, R148, R132 ;  /* 0x00000094ac84723c */ /* 0x048fee0000041884 */
[----:B------:R-:W-:Y:S01]  /*17da0*/  F2FP.BF16.PACK_AB R148, R156, R2 ;  /* 0x000000029c94723e */ /* 0x000fe200000010ff */
[----:B------:R-:W-:Y:S04]  /*17db0*/  HMMA.16816.F32.BF16 R136, R172, R150, R136 ;  /* 0x00000096ac88723c */ /* 0x000fe80000041888 */
[----:B----4-:R-:W-:Y:S01]  /*17dc0*/  F2FP.BF16.PACK_AB R149, R161, R163 ;  /* 0x000000a3a195723e */ /* 0x010fe200000010ff */
[----:B------:R-:W-:Y:S02]  /*17dd0*/  FADD.FTZ R2, R159, R0 ;  /* 0x000000009f027221 */ /* 0x000fe40000010000 */
[----:B------:R-:W-:Y:S01]  /*17de0*/  F2FP.BF16.PACK_AB R150, R184, R185 ;  /* 0x000000b9b896723e */ /* 0x000fe200000010ff */
[----:B------:R-:W-:Y:S01]  /*17df0*/  LDSM.16.MT88.4 R156, [R196+0x5000] ;  /* 0x00500000c49c783b */ /* 0x000fe20000004200 */
[----:B--2---:R-:W-:Y:S03]  /*17e00*/  F2FP.BF16.PACK_AB R151, R179, R160 ;  /* 0x000000a0b397723e */ /* 0x004fe600000010ff */
[----:B-1----:R-:W-:Y:S01]  /*17e10*/  F2FP.BF16.PACK_AB R172, R186, R183 ;  /* 0x000000b7baac723e */ /* 0x002fe200000010ff */
[----:B------:R-:W-:Y:S01]  /*17e20*/  FADD.FTZ R2, R163, R2 ;  /* 0x00000002a3027221 */ /* 0x000fe20000010000 */
[----:B------:R-:W-:Y:S01]  /*17e30*/  F2FP.BF16.PACK_AB R174, R188, R187 ;  /* 0x000000bbbcae723e */ /* 0x000fe200000010ff */
[----:B------:R-:W-:Y:S01]  /*17e40*/  FFMA.FTZ R0, R180, c[0x0][0x2d0], -R4 ;  /* 0x0000b400b4007a23 */ /* 0x000fe20000010804 */
[C---:B------:R-:W-:Y:S03]  /*17e50*/  HMMA.16816.F32.BF16 R12, R148.reuse, R152, R12 ;  /* 0x00000098940c723c */ /* 0x040fe6000004180c */
[----:B------:R1:W-:Y:S02]  /*17e60*/  MUFU.EX2 R177, R0 ;  /* 0x0000000000b17308 */ /* 0x0003e40000000800 */
[----:B------:R-:W-:Y:S03]  /*17e70*/  FADD.FTZ R2, R161, R2 ;  /* 0x00000002a1027221 */ /* 0x000fe60000010000 */
[C---:B------:R-:W-:Y:S01]  /*17e80*/  HMMA.16816.F32.BF16 R16, R148.reuse, R154, R16 ;  /* 0x0000009a9410723c */ /* 0x040fe20000041810 */
[----:B------:R-:W2:Y:S03]  /*17e90*/  LDSM.16.MT88.4 R152, [R147+0x800] ;  /* 0x000800009398783b */ /* 0x000ea60000004200 */
[--C-:B-1----:R-:W-:Y:S04]  /*17ea0*/  FFMA.FTZ R0, R181, c[0x0][0x2d0], -R4.reuse ;  /* 0x0000b400b5007a23 */ /* 0x102fe80000010804 */
[----:B------:R-:W1:Y:S01]  /*17eb0*/  MUFU.EX2 R178, R0 ;  /* 0x0000000000b27308 */ /* 0x000e620000000800 */
[C---:B--2---:R-:W-:Y:S03]  /*17ec0*/  HMMA.16816.F32.BF16 R20, R148.reuse, R152, R20 ;  /* 0x000000989414723c */ /* 0x044fe60000041814 */
[----:B-1----:R-:W-:Y:S01]  /*17ed0*/  F2FP.BF16.PACK_AB R173, R178, R177 ;  /* 0x000000b1b2ad723e */ /* 0x002fe200000010ff */
[--C-:B------:R-:W-:Y:S04]  /*17ee0*/  FFMA.FTZ R0, R182, c[0x0][0x2d0], -R4.reuse ;  /* 0x0000b400b6007a23 */ /* 0x100fe80000010804 */
[C---:B------:R-:W-:Y:S01]  /*17ef0*/  HMMA.16816.F32.BF16 R24, R148.reuse, R154, R24 ;  /* 0x0000009a9418723c */ /* 0x040fe20000041818 */
[----:B------:R-:W1:Y:S03]  /*17f00*/  LDSM.16.MT88.4 R152, [R197+0x800] ;  /* 0x00080000c598783b */ /* 0x000e660000004200 */
[----:B------:R-:W-:Y:S02]  /*17f10*/  FFMA.FTZ R4, R7, c[0x0][0x2d0], -R4 ;  /* 0x0000b40007047a23 */ /* 0x000fe40000010804 */
[----:B------:R2:W-:Y:S10]  /*17f20*/  MUFU.EX2 R7, R0 ;  /* 0x0000000000077308 */ /* 0x0005f40000000800 */
[----:B------:R-:W3:Y:S01]  /*17f30*/  MUFU.EX2 R176, R4 ;  /* 0x0000000400b07308 */ /* 0x000ee20000000800 */
[----:B--2---:R-:W-:Y:S01]  /*17f40*/  FADD.FTZ R0, R185, R162 ;  /* 0x000000a2b9007221 */ /* 0x004fe20000010000 */
[----:B---3--:R-:W-:Y:S01]  /*17f50*/  F2FP.BF16.PACK_AB R175, R176, R7 ;  /* 0x00000007b0af723e */ /* 0x008fe200000010ff */
[C---:B-1----:R-:W-:Y:S03]  /*17f60*/  HMMA.16816.F32.BF16 R28, R148.reuse, R152, R28 ;  /* 0x00000098941c723c */ /* 0x042fe6000004181c */
[----:B------:R-:W-:Y:S02]  /*17f70*/  FADD.FTZ R4, R184, R0 ;  /* 0x00000000b8047221 */ /* 0x000fe40000010000 */
[----:B------:R-:W-:Y:S02]  /*17f80*/  FADD.FTZ R0, R160, R2 ;  /* 0x00000002a0007221 */ /* 0x000fe40000010000 */
[----:B------:R-:W-:Y:S01]  /*17f90*/  FADD.FTZ R2, R183, R4 ;  /* 0x00000004b7027221 */ /* 0x000fe20000010000 */
[C---:B------:R-:W-:Y:S01]  /*17fa0*/  HMMA.16816.F32.BF16 R32, R148.reuse, R154, R32 ;  /* 0x0000009a9420723c */ /* 0x040fe20000041820 */
[----:B------:R-:W1:Y:S03]  /*17fb0*/  LDSM.16.MT88.4 R152, [R196+0x800] ;  /* 0x00080000c498783b */ /* 0x000e660000004200 */
        /* <DEDUP_REMOVED lines=8> */
[-C--:B------:R-:W-:Y:S01]  /*18040*/  MOV R7, R3.reuse ;  /* 0x0000000300077202 */ /* 0x080fe20000000f00 */
[----:B------:R-:W-:Y:S01]  /*18050*/  FADD.FTZ R231, R176, R2 ;  /* 0x00000002b0e77221 */ /* 0x000fe20000010000 */
[----:B------:R-:W-:Y:S02]  /*18060*/  MOV R222, R0 ;  /* 0x0000000000de7202 */ /* 0x000fe40000000f00 */
        /* <DEDUP_REMOVED lines=87> */
.L_x_1945:
[----:B------:R-:W-:Y:S07]  /*185e0*/  @!UPT UIADD3 URZ, URZ, URZ, URZ ;  /* 0x0000003f3f3ff290 */ /* 0x000fee000fffe03f */
[----:B------:R-:W-:Y:S02]  /*185f0*/  MOV R9, 0x1f ;  /* 0x0000001f00097802 */ /* 0x000fe40000000f00 */
[----:B------:R-:W-:Y:S01]  /*18600*/  MOV R5, 0xffffffff ;  /* 0xffffffff00057802 */ /* 0x000fe20000000f00 */
[----:B------:R-:W-:Y:S06]  /*18610*/  BRA.DIV ~URZ, `(.L_x_1957) ;  /* 0x000067227f007947 */ /* 0x000fec000b800000 */
[----:B------:R1:W2:Y:S02]  /*18620*/  SHFL.BFLY PT, R0, R230, 0x2, 0x1f ;  /* 0x0c401f00e6007f89 */ /* 0x0002a400000e0000 */
.L_x_2030:
[----:B--2---:R-:W-:Y:S01]  /*18630*/  FADD.FTZ R0, R0, R230 ;  /* 0x000000e600007221 */ /* 0x004fe20000010000 */
[----:B------:R-:W-:Y:S05]  /*18640*/  BRA.DIV ~URZ, `(.L_x_1958) ;  /* 0x000067527f007947 */ /* 0x000fea000b800000 */
[----:B------:R-:W2:Y:S02]  /*18650*/  SHFL.BFLY PT, R2, R231, 0x2, 0x1f ;  /* 0x0c401f00e7027f89 */ /* 0x000ea400000e0000 */
[----:B--2---:R-:W-:-:S02]  /*18660*/  FADD.FTZ R231, R2, R231 ;  /* 0x000000e702e77221 */ /* 0x004fc40000010000 */
[----:B------:R-:W2:Y:S04]  /*18670*/  SHFL.BFLY PT, R2, R0, 0x1, 0x1f ;  /* 0x0c201f0000027f89 */ /* 0x000ea800000e0000 */
[----:B------:R3:W4:Y:S01]  /*18680*/  SHFL.BFLY PT, R3, R231, 0x1, 0x1f ;  /* 0x0c201f00e7037f89 */ /* 0x00072200000e0000 */
[----:B--2---:R-:W-:-:S05]  /*18690*/  FADD.FTZ R0, R0, R2 ;  /* 0x0000000200007221 */ /* 0x004fca0000010000 */
.L_x_2031:
[----:B------:R-:W-:Y:S01]  /*186a0*/  FSETP.NE.FTZ.AND P0, PT, R0, RZ, PT ;  /* 0x000000ff0000720b */ /* 0x000fe20003f15000 */
[----:B----4-:R-:W-:Y:S01]  /*186b0*/  FADD.FTZ R3, R3, R231 ;  /* 0x000000e703037221 */ /* 0x010fe20000010000 */
[----:B------:R-:W-:Y:S02]  /*186c0*/  MOV R2, RZ ;  /* 0x000000ff00027202 */ /* 0x000fe40000000f00 */
[----:B------:R-:W-:Y:S02]  /*186d0*/  MOV R17, 0xff800000 ;  /* 0xff80000000117802 */ /* 0x000fe40000000f00 */
[----:B------:R-:W-:-:S07]  /*186e0*/  MOV R19, 0xff800000 ;  /* 0xff80000000137802 */ /* 0x000fce0000000f00 */
[----:B------:R-:W2:Y:S08]  /*186f0*/  @P0 MUFU.LG2 R4, R0 ;  /* 0x0000000000040308 */ /* 0x000eb00000000c00 */
[----:B------:R4:W5:Y:S01]  /*18700*/  @P0 MUFU.RCP R2, R0 ;  /* 0x0000000000020308 */ /* 0x0009620000001000 */
[----:B--2---:R-:W-:Y:S01]  /*18710*/  @P0 FMUL.FTZ R4, R4, 0.69314718246459960938 ;  /* 0x3f31721804040820 */ /* 0x004fe20000410000 */
[----:B----4-:R-:W-:Y:S01]  /*18720*/  @P0 MOV R0, 0x3f317218 ;  /* 0x3f31721800000802 */ /* 0x010fe20000000f00 */
[----:B-----5:R-:W-:-:S02]  /*18730*/  FMUL.FTZ R168, R2, R168 ;  /* 0x000000a802a87220 */ /* 0x020fc40000410000 */
[----:B------:R-:W-:Y:S02]  /*18740*/  FMUL.FTZ R169, R2, R169 ;  /* 0x000000a902a97220 */ /* 0x000fe40000410000 */
[----:B------:R-:W-:Y:S02]  /*18750*/  @P0 FMUL.FTZ R0, R0, c[0x0][0x2d0] ;  /* 0x0000b40000000a20 */ /* 0x000fe40000410000 */
[----:B------:R-:W-:Y:S02]  /*18760*/  FMUL.FTZ R164, R2, R164 ;  /* 0x000000a402a47220 */ /* 0x000fe40000410000 */
[----:B------:R-:W-:Y:S01]  /*18770*/  @P0 FFMA.FTZ R17, R0, R8, R4 ;  /* 0x0000000800110223 */ /* 0x000fe20000010004 */
[----:B------:R-:W-:Y:S01]  /*18780*/  FSETP.NE.FTZ.AND P0, PT, R3, RZ, PT ;  /* 0x000000ff0300720b */ /* 0x000fe20003f15000 */
[C---:B------:R-:W-:Y:S01]  /*18790*/  FMUL.FTZ R165, R2.reuse, R165 ;  /* 0x000000a502a57220 */ /* 0x040fe20000410000 */
[----:B------:R-:W-:Y:S01]  /*187a0*/  MOV R0, RZ ;  /* 0x000000ff00007202 */ /* 0x000fe20000000f00 */
[----:B------:R-:W-:-:S02]  /*187b0*/  FMUL.FTZ R160, R2, R160 ;  /* 0x000000a002a07220 */ /* 0x000fc40000410000 */
[C---:B------:R-:W-:Y:S02]  /*187c0*/  FMUL.FTZ R161, R2.reuse, R161 ;  /* 0x000000a102a17220 */ /* 0x040fe40000410000 */
[C---:B------:R-:W-:Y:S02]  /*187d0*/  FMUL.FTZ R156, R2.reuse, R156 ;  /* 0x0000009c029c7220 */ /* 0x040fe40000410000 */
[C---:B------:R-:W-:Y:S02]  /*187e0*/  FMUL.FTZ R157, R2.reuse, R157 ;  /* 0x0000009d029d7220 */ /* 0x040fe40000410000 */
[C---:B------:R-:W-:Y:S02]  /*187f0*/  FMUL.FTZ R152, R2.reuse, R152 ;  /* 0x0000009802987220 */ /* 0x040fe40000410000 */
[----:B------:R-:W2:Y:S01]  /*18800*/  @P0 MUFU.LG2 R4, R3 ;  /* 0x0000000300040308 */ /* 0x000ea20000000c00 */
[----:B------:R-:W-:Y:S01]  /*18810*/  @P0 MOV R5, 0x3f317218 ;  /* 0x3f31721800050802 */ /* 0x000fe20000000f00 */
[----:B------:R-:W-:-:S02]  /*18820*/  FMUL.FTZ R153, R2, R153 ;  /* 0x0000009902997220 */ /* 0x000fc40000410000 */
[C---:B------:R-:W-:Y:S02]  /*18830*/  FMUL.FTZ R148, R2.reuse, R148 ;  /* 0x0000009402947220 */ /* 0x040fe40000410000 */
[C---:B------:R-:W-:Y:S02]  /*18840*/  FMUL.FTZ R149, R2.reuse, R149 ;  /* 0x0000009502957220 */ /* 0x040fe40000410000 */
[----:B------:R2:W4:Y:S01]  /*18850*/  @P0 MUFU.RCP R0, R3 ;  /* 0x0000000300000308 */ /* 0x0005220000001000 */
        /* <DEDUP_REMOVED lines=8> */
[----:B--2---:R-:W-:Y:S02]  /*188e0*/  @P0 FMUL.FTZ R3, R4, 0.69314718246459960938 ;  /* 0x3f31721804030820 */ /* 0x004fe40000410000 */
[----:B------:R-:W-:-:S02]  /*188f0*/  @P0 FMUL.FTZ R4, R5, c[0x0][0x2d0] ;  /* 0x0000b40005040a20 */ /* 0x000fc40000410000 */
[C---:B----4-:R-:W-:Y:S02]  /*18900*/  FMUL.FTZ R170, R0.reuse, R170 ;  /* 0x000000aa00aa7220 */ /* 0x050fe40000410000 */
        /* <DEDUP_REMOVED lines=62> */
[----:B------:R-:W-:Y:S01]  /*18cf0*/  FMUL.FTZ R139, R0, R139 ;  /* 0x0000008b008b7220 */ /* 0x000fe20000410000 */
[----:B------:R-:W-:Y:S01]  /*18d00*/  MOV R0, 0x1 ;  /* 0x0000000100007802 */ /* 0x000fe20000000f00 */
[----:B------:R-:W-:Y:S02]  /*18d10*/  @P0 FFMA.FTZ R19, R4, R7, R3 ;  /* 0x0000000704130223 */ /* 0x000fe40000010003 */
        /* <DEDUP_REMOVED lines=43> */
[----:B------:R-:W-:Y:S02]  /*18fd0*/  FMUL.FTZ R137, R2, R137 ;  /* 0x0000008902897220 */ /* 0x000fe40000410000 */
.L_x_1893:
[----:B------:R2:W5:Y:S04]  /*18fe0*/  LDL R7, [R1+0xa4] ;  /* 0x0000a40001077983 */ /* 0x0005680000100800 */
[----:B------:R-:W4:Y:S01]  /*18ff0*/  S2R R2, SR_TID.X ;  /* 0x0000000000027919 */ /* 0x000f220000002100 */
[----:B------:R-:W-:Y:S01]  /*19000*/  BSSY B0, `(.L_x_1959) ;  /* 0x0000011000007945 */ /* 0x000fe20003800000 */
[----:B----4-:R-:W-:-:S13]  /*19010*/  LOP3.LUT P0, RZ, R2, 0xff, RZ, 0xc0, !PT ;  /* 0x000000ff02ff7812 */ /* 0x010fda000780c0ff */
[----:B------:R-:W-:Y:S05]  /*19020*/  @P0 BRA `(.L_x_1960) ;  /* 0x000000e000000947 */ /* 0x000fea0003800000 */
[----:B--2---:R-:W2:Y:S01]  /*19030*/  S2R R2, SR_LANEID ;  /* 0x0000000000027919 */ /* 0x004ea20000000000 */
[----:B------:R-:W-:Y:S01]  /*19040*/  VOTEU.ANY UR4, UPT, PT ;  /* 0x0000000000047886 */ /* 0x000fe200038e0100 */
[----:B------:R-:W-:Y:S01]  /*19050*/  IMAD.MOV.U32 R4, RZ, RZ, c[0x0][0x560] ;  /* 0x00015800ff047624 */ /* 0x000fe200078e00ff */
[----:B------:R-:W2:Y:S01]  /*19060*/  FLO.U32 R3, UR4 ;  /* 0x0000000400037d00 */ /* 0x000ea200080e0000 */
[----:B------:R-:W-:Y:S01]  /*19070*/  IMAD.MOV.U32 R5, RZ, RZ, c[0x0][0x564] ;  /* 0x00015900ff057624 */ /* 0x000fe200078e00ff */
[----:B--2---:R-:W-:-:S06]  /*19080*/  ISETP.EQ.U32.AND P0, PT, R3, R2, PT ;  /* 0x000000020300720c */ /* 0x004fcc0003f02070 */
[----:B------:R-:W2:Y:S07]  /*19090*/  POPC R2, UR4 ;  /* 0x0000000400027d09 */ /* 0x000eae0008000000 */
[----:B--2---:R2:W4:Y:S04]  /*190a0*/  @P0 ATOMG.E.ADD.STRONG.GPU PT, R2, [R4.64], R2 ;  /* 0x00000002040209a8 */ /* 0x00452800081ee1cc */
[----:B--2---:R-:W2:Y:S04]  /*190b0*/  S2R R4, SR_LTMASK ;  /* 0x0000000000047919 */ /* 0x004ea80000003900 */
[----:B----4-:R2:W4:Y:S02]  /*190c0*/  SHFL.IDX PT, R3, R2, R3, 0x1f ;  /* 0x00001f0302037589 */ /* 0x01052400000e0000 */
[----:B--2---:R-:W-:-:S06]  /*190d0*/  LOP3.LUT R2, R4, UR4, RZ, 0xc0, !PT ;  /* 0x0000000404027c12 */ /* 0x004fcc000f8ec0ff */
[----:B------:R-:W4:Y:S02]  /*190e0*/  POPC R2, R2 ;  /* 0x0000000200027309 */ /* 0x000f240000000000 */
[----:B----45:R-:W-:-:S05]  /*190f0*/  IADD3 R7, R3, c[0x0][0xc], R2 ;  /* 0x0000030003077a10 */ /* 0x030fca0007ffe002 */
[----:B------:R2:W-:Y:S02]  /*19100*/  STL [R1+0xa4], R7 ;  /* 0x0000a40701007387 */ /* 0x0005e40000100800 */
.L_x_1960:
[----:B--2---:R-:W-:Y:S05]  /*19110*/  BSYNC B0 ;  /* 0x0000000000007941 */ /* 0x004fea0003800000 */
.L_x_1959:
[----:B------:R-:W-:Y:S01]  /*19120*/  PRMT R0, R0, 0x9910, RZ ;  /* 0x0000991000007816 */ /* 0x000fe200000000ff */
[----:B------:R-:W-:Y:S01]  /*19130*/  BSSY B1, `(.L_x_1961) ;  /* 0x000043a000017945 */ /* 0x000fe20003800000 */
[----:B-----5:R-:W-:Y:S02]  /*19140*/  IMAD.MOV.U32 R172, RZ, RZ, R7 ;  /* 0x000000ffffac7224 */ /* 0x020fe400078e0007 */
[----:B------:R-:W-:-:S13]  /*19150*/  ISETP.NE.AND P0, PT, R0, RZ, PT ;  /* 0x000000ff0000720c */ /* 0x000fda0003f05270 */
[----:B------:R-:W-:Y:S05]  /*19160*/  @!P0 BRA `(.L_x_1962) ;  /* 0x0000351000008947 */ /* 0x000fea0003800000 */
[----:B------:R-:W2:Y:S04]  /*19170*/  LDL R12, [R1+0x84] ;  /* 0x00008400010c7983 */ /* 0x000ea80000100800 */
[----:B------:R-:W4:Y:S04]  /*19180*/  LDL R10, [R1+0x88] ;  /* 0x00008800010a7983 */ /* 0x000f280000100800 */
[----:B---3--:R-:W3:Y:S04]  /*19190*/  LDL R9, [R1+0x90] ;  /* 0x0000900001097983 */ /* 0x008ee80000100800 */
[----:B------:R-:W3:Y:S04]  /*191a0*/  LDL R8, [R1+0x8c] ;  /* 0x00008c0001087983 */ /* 0x000ee80000100800 */
[----:B------:R-:W3:Y:S04]  /*191b0*/  LDL R7, [R1+0xa0] ;  /* 0x0000a00001077983 */ /* 0x000ee80000100800 */
[----:B------:R-:W3:Y:S04]  /*191c0*/  LDL R5, [R1+0x98] ;  /* 0x0000980001057983 */ /* 0x000ee80000100800 */
[----:B------:R-:W3:Y:S04]  /*191d0*/  LDL R4, [R1+0x9c] ;  /* 0x00009c0001047983 */ /* 0x000ee80000100800 */
[----:B------:R-:W3:Y:S01]  /*191e0*/  LDL R3, [R1+0x94] ;  /* 0x0000940001037983 */ /* 0x000ee20000100800 */
[----:B------:R-:W-:Y:S01]  /*191f0*/  WARPSYNC 0xffffffff ;  /* 0xffffffff00007948 */ /* 0x000fe20003800000 */
[----:B------:R-:W-:Y:S01]  /*19200*/  F2FP.BF16.PACK_AB R2, R169, R168 ;  /* 0x000000a8a902723e */ /* 0x000fe200000010ff */
[----:B------:R-:W-:Y:S01]  /*19210*/  IMAD.MOV.U32 R18, RZ, RZ, c[0x0][0x388] ;  /* 0x0000e200ff127624 */ /* 0x000fe200078e00ff */
[----:B------:R-:W-:Y:S01]  /*19220*/  BAR.SYNC.DEFER_BLOCKING 0x1, 0x100 ;  /* 0x0044000000007b1d */ /* 0x000fe20000010000 */
[----:B------:R-:W-:-:S02]  /*19230*/  F2FP.BF16.PACK_AB R0, R171, R170 ;  /* 0x000000aaab00723e */ /* 0x000fc400000010ff */
[----:B------:R-:W-:Y:S02]  /*19240*/  ISETP.NE.U32.AND P0, PT, RZ, c[0x0][0x508], PT ;  /* 0x00014200ff007a0c */ /* 0x000fe40003f05070 */
[----:B------:R-:W-:Y:S02]  /*19250*/  ISETP.NE.U32.AND P2, PT, RZ, c[0x0][0x500], PT ;  /* 0x00014000ff007a0c */ /* 0x000fe40003f45070 */
[----:B------:R-:W-:Y:S02]  /*19260*/  ISETP.NE.AND.EX P1, PT, RZ, c[0x0][0x50c], PT, P0 ;  /* 0x00014300ff007a0c */ /* 0x000fe40003f25300 */
[----:B------:R-:W-:Y:S01]  /*19270*/  ISETP.NE.AND.EX P2, PT, RZ, c[0x0][0x504], PT, P2 ;  /* 0x00014100ff007a0c */ /* 0x000fe20003f45320 */
[----:B--2---:R2:W-:Y:S04]  /*19280*/  STS [R12+0x80], R2 ;  /* 0x000080020c007388 */ /* 0x0045e80000000800 */
[----:B------:R1:W-:Y:S01]  /*19290*/  STS [R12+0x480], R0 ;  /* 0x000480000c007388 */ /* 0x0003e20000000800 */
[----:B--2---:R-:W-:-:S02]  /*192a0*/  F2FP.BF16.PACK_AB R2, R165, R164 ;  /* 0x000000a4a502723e */ /* 0x004fc400000010ff */
[----:B-1----:R-:W-:-:S03]  /*192b0*/  F2FP.BF16.PACK_AB R0, R167, R166 ;  /* 0x000000a6a700723e */ /* 0x002fc600000010ff */
[----:B----4-:R1:W-:Y:S04]  /*192c0*/  STS [R10], R2 ;  /* 0x000000020a007388 */ /* 0x0103e80000000800 */
[----:B------:R2:W-:Y:S01]  /*192d0*/  STS [R10+0x400], R0 ;  /* 0x000400000a007388 */ /* 0x0005e20000000800 */
[----:B-1----:R-:W-:Y:S02]  /*192e0*/  F2FP.BF16.PACK_AB R2, R161, R160 ;  /* 0x000000a0a102723e */ /* 0x002fe400000010ff */
[----:B--2---:R-:W-:-:S03]  /*192f0*/  F2FP.BF16.PACK_AB R0, R163, R162 ;  /* 0x000000a2a300723e */ /* 0x004fc600000010ff */
[----:B---3--:R1:W-:Y:S04]  /*19300*/  STS [R9+0x80], R2 ;  /* 0x0000800209007388 */ /* 0x0083e80000000800 */
[----:B------:R2:W-:Y:S01]  /*19310*/  STS [R9+0x480], R0 ;  /* 0x0004800009007388 */ /* 0x0005e20000000800 */
[----:B-1----:R-:W-:Y:S02]  /*19320*/  F2FP.BF16.PACK_AB R2, R157, R156 ;  /* 0x0000009c9d02723e */ /* 0x002fe400000010ff */
[----:B--2---:R-:W-:-:S03]  /*19330*/  F2FP.BF16.PACK_AB R0, R159, R158 ;  /* 0x0000009e9f00723e */ /* 0x004fc600000010ff */
[----:B------:R1:W-:Y:S04]  /*19340*/  STS [R8], R2 ;  /* 0x0000000208007388 */ /* 0x0003e80000000800 */
[----:B------:R2:W-:Y:S01]  /*19350*/  STS [R8+0x400], R0 ;  /* 0x0004000008007388 */ /* 0x0005e20000000800 */
[----:B-1----:R-:W-:Y:S02]  /*19360*/  F2FP.BF16.PACK_AB R2, R153, R152 ;  /* 0x000000989902723e */ /* 0x002fe400000010ff */
[----:B--2---:R-:W-:-:S03]  /*19370*/  F2FP.BF16.PACK_AB R0, R155, R154 ;  /* 0x0000009a9b00723e */ /* 0x004fc600000010ff */
[----:B------:R1:W-:Y:S04]  /*19380*/  STS [R7+0x80], R2 ;  /* 0x0000800207007388 */ /* 0x0003e80000000800 */
        /* <DEDUP_REMOVED lines=107> */
[----:B------:R-:W-:Y:S01]  /*19a40*/  STS [R3+0xc000], R2 ;  /* 0x00c0000203007388 */ /* 0x000fe20000000800 */
[----:B------:R-:W-:-:S03]  /*19a50*/  IMAD.MOV.U32 R4, RZ, RZ, 0x4 ;  /* 0x00000004ff047424 */ /* 0x000fc600078e00ff */
[----:B------:R1:W-:Y:S02]  /*19a60*/  STS [R3+0xc400], R0 ;  /* 0x00c4000003007388 */ /* 0x0003e40000000800 */
[CC--:B-1----:R-:W-:Y:S02]  /*19a70*/  @P1 IMAD.WIDE R2, R243.reuse, R4.reuse, c[0x0][0x508] ;  /* 0x00014200f3021625 */ /* 0x0c2fe400078e0204 */
[----:B------:R-:W-:Y:S02]  /*19a80*/  BAR.SYNC.DEFER_BLOCKING 0x1, 0x100 ;  /* 0x0044000000007b1d */ /* 0x000fe40000010000 */
[----:B------:R-:W-:-:S04]  /*19a90*/  IMAD.WIDE R4, R243, R4, c[0x0][0x500] ;  /* 0x00014000f3047625 */ /* 0x000fc800078e0204 */
[----:B------:R1:W5:Y:S02]  /*19aa0*/  @P1 LDG.E R18, [R2.64] ;  /* 0x0000000c02121981 */ /* 0x000364000c1e1900 */
[----:B-1----:R-:W-:-:S06]  /*19ab0*/  IMAD.MOV.U32 R2, RZ, RZ, RZ ;  /* 0x000000ffff027224 */ /* 0x002fcc00078e00ff */
        /* <DEDUP_REMOVED lines=8> */
.L_x_1963:
[----:B------:R-:W2:Y:S04]  /*19b40*/  LDL R21, [R1+0x1b4] ;  /* 0x0001b40001157983 */ /* 0x000ea80000100800 */
[----:B------:R-:W2:Y:S04]  /*19b50*/  LDL R173, [R1+0x74] ;  /* 0x0000740001ad7983 */ /* 0x000ea80000100800 */
[----:B------:R-:W3:Y:S04]  /*19b60*/  LDL R22, [R1+0xa8] ;  /* 0x0000a80001167983 */ /* 0x000ee80000100800 */
[----:B------:R-:W4:Y:S01]  /*19b70*/  LDL R20, [R1+0x1b0] ;  /* 0x0001b00001147983 */ /* 0x000f220000100800 */
[----:B------:R-:W-:Y:S01]  /*19b80*/  IMAD.MOV.U32 R16, RZ, RZ, 0x368 ;  /* 0x00000368ff107424 */ /* 0x000fe200078e00ff */
[----:B------:R-:W-:-:S04]  /*19b90*/  ISETP.GT.AND P2, PT, R3, 0x1, PT ;  /* 0x000000010300780c */ /* 0x000fc80003f44270 */
[----:B------:R-:W-:-:S04]  /*19ba0*/  SEL R16, R16, 0x328, P2 ;  /* 0x0000032810107807 */ /* 0x000fc80001000000 */
[----:B------:R-:W1:Y:S08]  /*19bb0*/  LDC.64 R8, c[0x0][R16+0x170] ;  /* 0x00005c0010087b82 */ /* 0x000e700000000a00 */
[----:B------:R-:W1:Y:S01]  /*19bc0*/  LDC.64 R12, c[0x0][R16+0x168] ;  /* 0x00005a00100c7b82 */ /* 0x000e620000000a00 */
[----:B------:R-:W-:-:S07]  /*19bd0*/  ISETP.NE.U32.AND P0, PT, RZ, c[0x0][0x500], PT ;  /* 0x00014000ff007a0c */ /* 0x000fce0003f05070 */
[----:B------:R-:W2:Y:S01]  /*19be0*/  LDC.64 R14, c[0x0][R16+0x178] ;  /* 0x00005e00100e7b82 */ /* 0x000ea20000000a00 */
[----:B------:R-:W-:Y:S02]  /*19bf0*/  ISETP.NE.AND.EX P0, PT, RZ, c[0x0][0x504], PT, P0 ;  /* 0x00014100ff007a0c */ /* 0x000fe40003f05300 */
[----:B------:R-:W-:Y:S02]  /*19c00*/  SHF.R.S32.HI R3, RZ, 0x1f, R243 ;  /* 0x0000001fff037819 */ /* 0x000fe400000114f3 */
[----:B------:R-:W-:Y:S02]  /*19c10*/  SEL R0, R243, RZ, !P0 ;  /* 0x000000fff3007207 */ /* 0x000fe40004000000 */
[----:B-1----:R-:W-:Y:S02]  /*19c20*/  SEL R4, R3, RZ, !P0 ;  /* 0x000000ff03047207 */ /* 0x002fe40004000000 */
[----:B-----5:R-:W-:Y:S01]  /*19c30*/  SHF.R.S32.HI R10, RZ, 0x1f, R2 ;  /* 0x0000001fff0a7819 */ /* 0x020fe20000011402 */
[----:B------:R-:W-:-:S04]  /*19c40*/  IMAD R3, R9, R0, RZ ;  /* 0x0000000009037224 */ /* 0x000fc800078e02ff */
[C---:B------:R-:W-:Y:S02]  /*19c50*/  IMAD R7, R8.reuse, R4, R3 ;  /* 0x0000000408077224 */ /* 0x040fe400078e0203 */
[----:B------:R-:W-:-:S04]  /*19c60*/  IMAD.WIDE.U32 R4, R8, R0, RZ ;  /* 0x0000000008047225 */ /* 0x000fc800078e00ff */
[----:B------:R-:W-:-:S04]  /*19c70*/  IMAD.WIDE.U32 R8, R12, R241, RZ ;  /* 0x000000f10c087225 */ /* 0x000fc800078e00ff */
[----:B------:R-:W-:Y:S01]  /*19c80*/  IMAD R3, R13, R241, RZ ;  /* 0x000000f10d037224 */ /* 0x000fe200078e02ff */
[----:B------:R-:W-:-:S03]  /*19c90*/  IADD3 R13, P1, P0, R4, R8, R2 ;  /* 0x00000008040d7210 */ /* 0x000fc6000783e002 */
[----:B------:R-:W-:Y:S02]  /*19ca0*/  IMAD.IADD R8, R9, 0x1, R3 ;  /* 0x0000000109087824 */ /* 0x000fe400078e0203 */
[----:B------:R-:W-:Y:S02]  /*19cb0*/  IMAD.MOV.U32 R3, RZ, RZ, c[0x0][0x4e8] ;  /* 0x00013a00ff037624 */ /* 0x000fe400078e00ff */
[----:B------:R-:W-:-:S03]  /*19cc0*/  IMAD.IADD R7, R5, 0x1, R7 ;  /* 0x0000000105077824 */ /* 0x000fc600078e0207 */
[----:B------:R-:W-:Y:S02]  /*19cd0*/  ISETP.NE.AND P3, PT, R3, 0x1, PT ;  /* 0x000000010300780c */ /* 0x000fe40003f65270 */
[----:B------:R-:W-:Y:S01]  /*19ce0*/  IADD3.X R12, R7, R8, R10, P1, P0 ;  /* 0x00000008070c7210 */ /* 0x000fe20000fe040a */
[----:B--2---:R-:W-:Y:S01]  /*19cf0*/  IMAD.IADD R7, R21, 0x1, R173 ;  /* 0x0000000115077824 */ /* 0x004fe200078e02ad */
[----:B---3--:R-:W-:-:S09]  /*19d00*/  SEL R4, R22, RZ, P2 ;  /* 0x000000ff16047207 */ /* 0x008fd20001000000 */
[----:B------:R-:W-:-:S04]  /*19d10*/  @P3 IMAD.HI.U32 R8, R7, c[0x0][0x4ec], RZ ;  /* 0x00013b0007083a27 */ /* 0x000fc800078e00ff */
[-C--:B------:R-:W-:Y:S02]  /*19d20*/  IMAD R9, R15, R4.reuse, RZ ;  /* 0x000000040f097224 */ /* 0x080fe400078e02ff */
[----:B------:R-:W-:-:S04]  /*19d30*/  IMAD.WIDE.U32 R4, R14, R4, RZ ;  /* 0x000000040e047225 */ /* 0x000fc800078e00ff */
[----:B------:R-:W-:Y:S01]  /*19d40*/  IMAD.MOV.U32 R3, RZ, RZ, R7 ;  /* 0x000000ffff037224 */ /* 0x000fe200078e0007 */
[----:B------:R-:W-:Y:S01]  /*19d50*/  @P3 SHF.R.U32.HI R3, RZ, c[0x0][0x4f0], R8 ;  /* 0x00013c00ff033a19 */ /* 0x000fe20000011608 */
[----:B------:R-:W-:-:S03]  /*19d60*/  IMAD.IADD R9, R5, 0x1, R9 ;  /* 0x0000000105097824 */ /* 0x000fc600078e0209 */
[----:B------:R-:W-:Y:S02]  /*19d70*/  IADD3 R4, P1, P0, R3, R13, R4 ;  /* 0x0000000d03047210 */ /* 0x000fe4000783e004 */
[----:B------:R-:W-:-:S04]  /*19d80*/  SHF.R.S32.HI R5, RZ, 0x1f, R3 ;  /* 0x0000001fff057819 */ /* 0x000fc80000011403 */
[----:B------:R-:W-:Y:S02]  /*19d90*/  IADD3.X R5, R5, R12, R9, P1, P0 ;  /* 0x0000000c05057210 */ /* 0x000fe40000fe0409 */
[----:B------:R-:W1:Y:S01]  /*19da0*/  LDC.64 R8, c[0x0][R16+0x160] ;  /* 0x0000580010087b82 */ /* 0x000e620000000a00 */
[----:B------:R-:W2:Y:S01]  /*19db0*/  S2R R22, SR_TID.X ;  /* 0x0000000000167919 */ /* 0x000ea20000002100 */
[----:B------:R-:W-:-:S04]  /*19dc0*/  IMAD.MOV R3, RZ, RZ, -R3 ;  /* 0x000000ffff037224 */ /* 0x000fc800078e0a03 */
[----:B------:R-:W-:-:S05]  /*19dd0*/  IMAD R3, R3, c[0x0][0x4e8], R7 ;  /* 0x00013a0003037a24 */ /* 0x000fca00078e0207 */
[----:B------:R-:W-:Y:S02]  /*19de0*/  SHF.R.S32.HI R12, RZ, 0x1f, R3 ;  /* 0x0000001fff0c7819 */ /* 0x000fe40000011403 */
[----:B--2---:R-:W-:-:S04]  /*19df0*/  SHF.R.S32.HI R21, RZ, 0x1f, R22 ;  /* 0x0000001fff157819 */ /* 0x004fc80000011416 */
[----:B------:R-:W-:Y:S01]  /*19e00*/  LEA.HI R21, R21, R22, RZ, 0x5 ;  /* 0x0000001615157211 */ /* 0x000fe200078f28ff */
[----:B-1----:R-:W-:-:S04]  /*19e10*/  IMAD.WIDE.U32 R4, R8, R3, R4 ;  /* 0x0000000308047225 */ /* 0x002fc800078e0004 */
[----:B------:R-:W-:Y:S02]  /*19e20*/  IMAD R3, R9, R3, RZ ;  /* 0x0000000309037224 */ /* 0x000fe400078e02ff */
[----:B------:R-:W-:Y:S02]  /*19e30*/  IMAD.MOV.U32 R9, RZ, RZ, c[0x0][0x4a8] ;  /* 0x00012a00ff097624 */ /* 0x000fe400078e00ff */
[----:B------:R-:W-:Y:S02]  /*19e40*/  IMAD R3, R8, R12, R3 ;  /* 0x0000000c08037224 */ /* 0x000fe400078e0203 */
[----:B------:R-:W-:Y:S01]  /*19e50*/  IMAD.MOV.U32 R8, RZ, RZ, c[0x0][0x4ac] ;  /* 0x00012b00ff087624 */ /* 0x000fe200078e00ff */
[----:B------:R-:W-:Y:S01]  /*19e60*/  SEL R9, R9, c[0x0][0x450], P2 ;  /* 0x0001140009097a07 */ /* 0x000fe20001000000 */
[----:B------:R-:W-:-:S03]  /*19e70*/  IMAD.IADD R3, R5, 0x1, R3 ;  /* 0x0000000105037824 */ /* 0x000fc600078e0203 */
[----:B------:R-:W-:Y:S02]  /*19e80*/  SEL R8, R8, c[0x0][0x454], P2 ;  /* 0x0001150008087a07 */ /* 0x000fe40001000000 */
[C---:B------:R-:W-:Y:S02]  /*19e90*/  LEA R9, P0, R4.reuse, R9, 0x2 ;  /* 0x0000000904097211 */ /* 0x040fe400078010ff */
[----:B------:R-:W-:Y:S02]  /*19ea0*/  LOP3.LUT R21, R21, 0xffffffe0, RZ, 0xc0, !PT ;  /* 0xffffffe015157812 */ /* 0x000fe400078ec0ff */
[----:B------:R-:W-:Y:S02]  /*19eb0*/  LEA.HI.X R5, R4, R8, R3, 0x2, P0 ;  /* 0x0000000804057211 */ /* 0x000fe400000f1403 */
[----:B------:R-:W-:Y:S01]  /*19ec0*/  SHFL.IDX PT, R8, R9, RZ, 0x1c1f ;  /* 0x001c1fff09087589 */ /* 0x000fe200000e0000 */
[----:B------:R-:W-:-:S03]  /*19ed0*/  IMAD.IADD R21, R22, 0x1, -R21 ;  /* 0x0000000116157824 */ /* 0x000fc600078e0a15 */
[----:B------:R-:W-:Y:S01]  /*19ee0*/  SHFL.IDX PT, R4, R9, 0x1, 0x1c1f ;  /* 0x003c1f0009047f89 */ /* 0x000fe200000e0000 */
[----:B----4-:R-:W-:-:S03]  /*19ef0*/  IMAD.IADD R14, R20, 0x1, R173 ;  /* 0x00000001140e7824 */ /* 0x010fc600078e02ad */
[----:B------:R-:W1:Y:S04]  /*19f00*/  SHFL.IDX PT, R9, R5, RZ, 0x1c1f ;  /* 0x001c1fff05097589 */ /* 0x000e6800000e0000 */
[----:B------:R-:W2:Y:S01]  /*19f10*/  SHFL.IDX PT, R5, R5, 0x1, 0x1c1f ;  /* 0x003c1f0005057f89 */ /* 0x000ea200000e0000 */
[----:B------:R-:W-:Y:S01]  /*19f20*/  IMAD R3, R18, c[0x0][0x4e8], RZ ;  /* 0x00013a0012037a24 */ /* 0x000fe200078e02ff */
[----:B------:R-:W-:Y:S02]  /*19f30*/  LOP3.LUT P0, RZ, R21, 0x3, RZ, 0xc0, !PT ;  /* 0x0000000315ff7812 */ /* 0x000fe4000780c0ff */
[C---:B------:R-:W-:Y:S02]  /*19f40*/  IADD3 R16, R14.reuse, 0x8, RZ ;  /* 0x000000080e107810 */ /* 0x040fe40007ffe0ff */
[----:B------:R-:W-:-:S02]  /*19f50*/  ISETP.GE.OR P1, PT, R14, R3, P0 ;  /* 0x000000030e00720c */ /* 0x000fc40000726670 */
[----:B------:R-:W-:-:S11]  /*19f60*/  ISETP.GE.OR P0, PT, R16, R3, P0 ;  /* 0x000000031000720c */ /* 0x000fd60000706670 */
[----:B-1----:R1:W-:Y:S04]  /*19f70*/  @!P1 ST.E [R8.64], R17 ;  /* 0x0000001108009985 */ /* 0x0023e8000c10190c */
[----:B--2---:R1:W-:Y:S01]  /*19f80*/  @!P0 ST.E [R4.64], R19 ;  /* 0x0000001304008985 */ /* 0x0043e2000c10190c */
[----:B------:R-:W-:Y:S05]  /*19f90*/  @P2 BRA `(.L_x_1964) ;  /* 0x00000a7000002947 */ /* 0x000fea0003800000 */
[----:B------:R-:W2:Y:S01]  /*19fa0*/  S2R R20, SR_TID.X ;  /* 0x0000000000147919 */ /* 0x000ea20000002100 */
[----:B------:R-:W-:Y:S01]  /*19fb0*/  IMAD R10, R10, c[0x0][0x3a0], RZ ;  /* 0x0000e8000a0a7a24 */ /* 0x000fe200078e02ff */
[----:B-1----:R-:W-:Y:S01]  /*19fc0*/  SHF.R.S32.HI R8, RZ, 0x1f, R0 ;  /* 0x0000001fff087819 */ /* 0x002fe20000011400 */
[----:B------:R-:W-:Y:S01]  /*19fd0*/  IMAD.WIDE.U32 R4, R2, c[0x0][0x3a0], RZ ;  /* 0x0000e80002047a25 */ /* 0x000fe200078e00ff */
[----:B------:R1:W3:Y:S01]  /*19fe0*/  LDS.128 R32, [R215+0x80] ;  /* 0x00008000d7207984 */ /* 0x0002e20000000c00 */
[----:B------:R-:W-:-:S02]  /*19ff0*/  IADD3 R14, R232, R173, RZ ;  /* 0x000000ade80e7210 */ /* 0x000fc40007ffe0ff */
[----:B------:R-:W-:Y:S01]  /*1a000*/  IMAD R2, R2, c[0x0][0x3a4], R10 ;  /* 0x0000e90002027a24 */ /* 0x000fe200078e020a */
[----:B------:R1:W4:Y:S04]  /*1a010*/  LDS.128 R48, [R215+0x1080] ;  /* 0x00108000d7307984 */ /* 0x0003280000000c00 */
[----:B------:R-:W-:Y:S01]  /*1a020*/  IADD3 R3, R5, R2, RZ ;  /* 0x0000000205037210 */ /* 0x000fe20007ffe0ff */
[----:B------:R-:W-:Y:S01]  /*1a030*/  IMAD.MOV.U32 R2, RZ, RZ, R4 ;  /* 0x000000ffff027224 */ /* 0x000fe200078e0004 */
[----:B------:R1:W1:Y:S03]  /*1a040*/  LDS.128 R64, [R215+0x2080] ;  /* 0x00208000d7407984 */ /* 0x0002660000000c00 */
[C---:B------:R-:W-:Y:S01]  /*1a050*/  IMAD.WIDE.U32 R4, R241.reuse, c[0x0][0x3e8], R2 ;  /* 0x0000fa00f1047a25 */ /* 0x040fe200078e0002 */
[----:B------:R1:W1:Y:S03]  /*1a060*/  LDS.128 R80, [R215+0x3080] ;  /* 0x00308000d7507984 */ /* 0x0002660000000c00 */
[----:B------:R-:W-:Y:S01]  /*1a070*/  IMAD R3, R8, c[0x0][0x3f0], RZ ;  /* 0x0000fc0008037a24 */ /* 0x000fe200078e02ff */
[----:B------:R1:W1:Y:S01]  /*1a080*/  LDS.128 R28, [R215+0x4080] ;  /* 0x00408000d71c7984 */ /* 0x0002620000000c00 */
[----:B------:R-:W-:Y:S01]  /*1a090*/  IMAD R5, R241, c[0x0][0x3ec], R5 ;  /* 0x0000fb00f1057a24 */ /* 0x000fe200078e0205 */
[----:B--2---:R-:W-:Y:S01]  /*1a0a0*/  SHF.R.S32.HI R15, RZ, 0x1f, R20 ;  /* 0x0000001fff0f7819 */ /* 0x004fe20000011414 */
[C---:B------:R-:W-:Y:S01]  /*1a0b0*/  IMAD R9, R0.reuse, c[0x0][0x3f4], R3 ;  /* 0x0000fd0000097a24 */ /* 0x040fe200078e0203 */
[----:B------:R2:W1:Y:S01]  /*1a0c0*/  LDS.128 R44, [R215+0x5080] ;  /* 0x00508000d72c7984 */ /* 0x0004620000000c00 */
[----:B------:R-:W-:Y:S01]  /*1a0d0*/  IMAD.WIDE.U32 R4, R0, c[0x0][0x3f0], R4 ;  /* 0x0000fc0000047a25 */ /* 0x000fe200078e0004 */
[----:B------:R-:W-:-:S02]  /*1a0e0*/  LEA.HI R15, R15, R20, RZ, 0x3 ;  /* 0x000000140f0f7211 */ /* 0x000fc400078f18ff */
[----:B------:R2:W1:Y:S01]  /*1a0f0*/  LDS.128 R60, [R215+0x6080] ;  /* 0x00608000d73c7984 */ /* 0x0004620000000c00 */
[----:B------:R-:W-:Y:S01]  /*1a100*/  IMAD.IADD R5, R5, 0x1, R9 ;  /* 0x0000000105057824 */ /* 0x000fe200078e0209 */
[----:B------:R-:W-:Y:S02]  /*1a110*/  LOP3.LUT R15, R15, 0xfffffff8, RZ, 0xc0, !PT ;  /* 0xfffffff80f0f7812 */ /* 0x000fe400078ec0ff */
[----:B------:R2:W1:Y:S02]  /*1a120*/  LDS.128 R76, [R215+0x7080] ;  /* 0x00708000d74c7984 */ /* 0x0004640000000c00 */
[----:B------:R-:W-:Y:S02]  /*1a130*/  IADD3 R15, -R15, R20, RZ ;  /* 0x000000140f0f7210 */ /* 0x000fe40007ffe1ff */
[----:B------:R2:W1:Y:S02]  /*1a140*/  LDS.128 R24, [R215+0x8080] ;  /* 0x00808000d7187984 */ /* 0x0004640000000c00 */
[----:B------:R-:W-:-:S02]  /*1a150*/  LEA R7, R15, R232, 0x5 ;  /* 0x000000e80f077211 */ /* 0x000fc400078e28ff */
[----:B------:R2:W1:Y:S02]  /*1a160*/  LDS.128 R40, [R215+0x9080] ;  /* 0x00908000d7287984 */ /* 0x0004640000000c00 */
[----:B------:R-:W-:Y:S02]  /*1a170*/  IADD3 R7, R173, R7, RZ ;  /* 0x00000007ad077210 */ /* 0x000fe40007ffe0ff */
[----:B------:R2:W1:Y:S02]  /*1a180*/  LDS.128 R56, [R215+0xa080] ;  /* 0x00a08000d7387984 */ /* 0x0004640000000c00 */
[----:B------:R-:W-:Y:S01]  /*1a190*/  MOV R2, R7 ;  /* 0x0000000700027202 */ /* 0x000fe20000000f00 */
[----:B------:R-:W-:Y:S01]  /*1a1a0*/  @P3 IMAD.HI.U32 R8, R7, c[0x0][0x4ec], RZ ;  /* 0x00013b0007083a27 */ /* 0x000fe200078e00ff */
[----:B------:R2:W1:Y:S04]  /*1a1b0*/  LDS.128 R72, [R215+0xb080] ;  /* 0x00b08000d7487984 */ /* 0x0004680000000c00 */
[----:B------:R2:W1:Y:S01]  /*1a1c0*/  LDS.128 R20, [R215+0xc080] ;  /* 0x00c08000d7147984 */ /* 0x0004620000000c00 */
[----:B------:R-:W-:-:S03]  /*1a1d0*/  @P3 SHF.R.U32.HI R2, RZ, c[0x0][0x4f0], R8 ;  /* 0x00013c00ff023a19 */ /* 0x000fc60000011608 */
[----:B------:R2:W1:Y:S01]  /*1a1e0*/  LDS.128 R36, [R215+0xd080] ;  /* 0x00d08000d7247984 */ /* 0x0004620000000c00 */
[----:B------:R-:W-:Y:S02]  /*1a1f0*/  SHF.R.S32.HI R3, RZ, 0x1f, R2 ;  /* 0x0000001fff037819 */ /* 0x000fe40000011402 */
[----:B------:R-:W-:Y:S01]  /*1a200*/  IADD3 R0, -R2, RZ, RZ ;  /* 0x000000ff02007210 */ /* 0x000fe20007ffe1ff */
[----:B------:R2:W1:Y:S02]  /*1a210*/  LDS.128 R52, [R215+0xe080] ;  /* 0x00e08000d7347984 */ /* 0x0004640000000c00 */
[----:B------:R-:W-:Y:S02]  /*1a220*/  IMAD R3, R3, c[0x0][0x3e0], RZ ;  /* 0x0000f80003037a24 */ /* 0x000fe400078e02ff */
[----:B------:R2:W1:Y:S01]  /*1a230*/  LDS.128 R68, [R215+0xf080] ;  /* 0x00f08000d7447984 */ /* 0x0004620000000c00 */
[----:B------:R-:W-:Y:S02]  /*1a240*/  IMAD R0, R0, c[0x0][0x4e8], R7 ;  /* 0x00013a0000007a24 */ /* 0x000fe400078e0207 */
[----:B------:R-:W-:-:S02]  /*1a250*/  IMAD R7, R2, c[0x0][0x3e4], R3 ;  /* 0x0000f90002077a24 */ /* 0x000fc400078e0203 */
        /* <DEDUP_REMOVED lines=10> */
[----:B--234-:R2:W3:Y:S02]  /*1a300*/  SHFL.IDX PT, R7, R15, RZ, 0x181f ;  /* 0x00181fff0f077589 */ /* 0x01c4e400000e0000 */
.L_x_2032:
[----:B------:R-:W-:Y:S05]  /*1a310*/  BRA.DIV ~URZ, `(.L_x_1966) ;  /* 0x00004c027f007947 */ /* 0x000fea000b800000 */
[----:B------:R4:W2:Y:S02]  /*1a320*/  SHFL.IDX PT, R0, R17, RZ, 0x181f ;  /* 0x00181fff11007589 */ /* 0x0008a400000e0000 */
.L_x_2033:
[----:B------:R-:W-:Y:S01]  /*1a330*/  IMAD R16, R18, c[0x0][0x4e8], RZ ;  /* 0x00013a0012107a24 */ /* 0x000fe200078e02ff */
[----:B------:R-:W-:Y:S04]  /*1a340*/  BSSY B0, `(.L_x_1967) ;  /* 0x0000017000007945 */ /* 0x000fe80003800000 */
[----:B------:R-:W-:-:S13]  /*1a350*/  ISETP.GE.AND P0, PT, R14, R16, PT ;  /* 0x000000100e00720c */ /* 0x000fda0003f06270 */
[----:B------:R-:W-:Y:S05]  /*1a360*/  @P0 BRA `(.L_x_1968) ;  /* 0x0000014000000947 */ /* 0x000fea0003800000 */
[----:B------:R-:W5:Y:S04]  /*1a370*/  LDL R84, [R1+0x70] ;  /* 0x0000700001547983 */ /* 0x000f680000100800 */
[----:B----4-:R-:W4:Y:S04]  /*1a380*/  LDL R85, [R1+0x78] ;  /* 0x0000780001557983 */ /* 0x010f280000100800 */
[----:B---3--:R-:W3:Y:S04]  /*1a390*/  LDL R19, [R1+0x80] ;  /* 0x0000800001137983 */ /* 0x008ee80000100800 */
[----:B--2---:R-:W2:Y:S01]  /*1a3a0*/  LDL R10, [R1+0x7c] ;  /* 0x00007c00010a7983 */ /* 0x004ea20000100800 */
[----:B------:R-:W-:-:S02]  /*1a3b0*/  ISETP.GE.AND P3, PT, R140, c[0x0][0x3c8], PT ;  /* 0x0000f2008c007a0c */ /* 0x000fc40003f66270 */
[----:B------:R-:W-:Y:S02]  /*1a3c0*/  ISETP.GE.AND P2, PT, R144, c[0x0][0x3c8], PT ;  /* 0x0000f20090007a0c */ /* 0x000fe40003f46270 */
[----:B------:R-:W-:Y:S02]  /*1a3d0*/  ISETP.GE.AND P1, PT, R235, c[0x0][0x3c8], PT ;  /* 0x0000f200eb007a0c */ /* 0x000fe40003f26270 */
[----:B------:R-:W-:-:S07]  /*1a3e0*/  ISETP.GE.AND P0, PT, R236, c[0x0][0x3c8], PT ;  /* 0x0000f200ec007a0c */ /* 0x000fce0003f06270 */
[----:B------:R-:W-:-:S04]  /*1a3f0*/  @!P3 LEA R12, P4, R140, R0, 0x1 ;  /* 0x000000008c0cb211 */ /* 0x000fc800078808ff */
[-C--:B------:R-:W-:Y:S02]  /*1a400*/  @!P1 LEA R4, P5, R235, R0.reuse, 0x1 ;  /* 0x00000000eb049211 */ /* 0x080fe400078a08ff */
[----:B------:R-:W-:Y:S02]  /*1a410*/  @!P3 LEA.HI.X R13, R140, R7, R141, 0x1, P4 ;  /* 0x000000078c0db211 */ /* 0x000fe400020f0c8d */
[----:B------:R-:W-:-:S03]  /*1a420*/  @!P0 LEA R2, P4, R236, R0, 0x1 ;  /* 0x00000000ec028211 */ /* 0x000fc600078808ff */
[----:B------:R1:W-:Y:S01]  /*1a430*/  @!P3 ST.E.128 [R12.64], R32 ;  /* 0x000000200c00b985 */ /* 0x0003e2000c101d0c */
[----:B-----5:R-:W-:-:S04]  /*1a440*/  @!P2 LEA R8, P6, R84, R0, 0x1 ;  /* 0x000000005408a211 */ /* 0x020fc800078c08ff */
[-C--:B----4-:R-:W-:Y:S02]  /*1a450*/  @!P2 LEA.HI.X R9, R84, R7.reuse, R85, 0x1, P6 ;  /* 0x000000075409a211 */ /* 0x090fe400030f0c55 */
[----:B---3--:R-:W-:-:S03]  /*1a460*/  @!P1 LEA.HI.X R5, R235, R7, R19, 0x1, P5 ;  /* 0x00000007eb059211 */ /* 0x008fc600028f0c13 */
[----:B-1----:R1:W-:Y:S01]  /*1a470*/  @!P2 ST.E.128 [R8.64], R28 ;  /* 0x0000001c0800a985 */ /* 0x0023e2000c101d0c */
[----:B--2---:R-:W-:-:S03]  /*1a480*/  @!P0 LEA.HI.X R3, R236, R7, R10, 0x1, P4 ;  /* 0x00000007ec038211 */ /* 0x004fc600020f0c0a */
[----:B------:R1:W-:Y:S04]  /*1a490*/  @!P1 ST.E.128 [R4.64], R24 ;  /* 0x0000001804009985 */ /* 0x0003e8000c101d0c */
[----:B------:R1:W-:Y:S02]  /*1a4a0*/  @!P0 ST.E.128 [R2.64], R20 ;  /* 0x0000001402008985 */ /* 0x0003e4000c101d0c */
.L_x_1968:
[----:B------:R-:W-:Y:S05]  /*1a4b0*/  BSYNC B0 ;  /* 0x0000000000007941 */ /* 0x000fea0003800000 */
.L_x_1967:
[----:B------:R-:W-:Y:S05]  /*1a4c0*/  BRA.DIV ~URZ, `(.L_x_1969) ;  /* 0x00004ad27f007947 */ /* 0x000fea000b800000 */
[----:B---3--:R3:W4:Y:S04]  /*1a4d0*/  SHFL.IDX PT, R7, R15, 0x1, 0x181f ;  /* 0x00381f000f077f89 */ /* 0x00872800000e0000 */
[----:B--2---:R3:W2:Y:S02]  /*1a4e0*/  SHFL.IDX PT, R0, R17, 0x1, 0x181f ;  /* 0x00381f0011007f89 */ /* 0x0046a400000e0000 */
.L_x_2034:
        /* <DEDUP_REMOVED lines=18> */
[-C--:B---3--:R-:W-:Y:S02]  /*1a610*/  @!P2 LEA.HI.X R9, R19, R7.reuse, R20, 0x1, P6 ;  /* 0x000000071309a211 */ /* 0x088fe400030f0c14 */
[----:B----4-:R-:W-:-:S03]  /*1a620*/  @!P1 LEA.HI.X R5, R235, R7, R18, 0x1, P5 ;  /* 0x00000007eb059211 */ /* 0x010fc600028f0c12 */
[----:B------:R1:W-:Y:S01]  /*1a630*/  @!P2 ST.E.128 [R8.64], R44 ;  /* 0x0000002c0800a985 */ /* 0x0003e2000c101d0c */
[----:B--2---:R-:W-:-:S03]  /*1a640*/  @!P0 LEA.HI.X R3, R236, R7, R10, 0x1, P4 ;  /* 0x00000007ec038211 */ /* 0x004fc600020f0c0a */
[----:B------:R1:W-:Y:S04]  /*1a650*/  @!P1 ST.E.128 [R4.64], R40 ;  /* 0x0000002804009985 */ /* 0x0003e8000c101d0c */
[----:B------:R1:W-:Y:S02]  /*1a660*/  @!P0 ST.E.128 [R2.64], R36 ;  /* 0x0000002402008985 */ /* 0x0003e4000c101d0c */
.L_x_1971:
[----:B------:R-:W-:Y:S05]  /*1a670*/  BSYNC B0 ;  /* 0x0000000000007941 */ /* 0x000fea0003800000 */
.L_x_1970:
[----:B------:R-:W-:Y:S05]  /*1a680*/  BRA.DIV ~URZ, `(.L_x_1972) ;  /* 0x00004a027f007947 */ /* 0x000fea000b800000 */
[----:B----4-:R4:W1:Y:S02]  /*1a690*/  SHFL.IDX PT, R7, R15, 0x2, 0x181f ;  /* 0x00581f000f077f89 */ /* 0x01086400000e0000 */
.L_x_2035:
[----:B------:R-:W-:Y:S05]  /*1a6a0*/  BRA.DIV ~URZ, `(.L_x_1973) ;  /* 0x00004a627f007947 */ /* 0x000fea000b800000 */
[----:B--2---:R2:W3:Y:S02]  /*1a6b0*/  SHFL.IDX PT, R0, R17, 0x2, 0x181f ;  /* 0x00581f0011007f89 */ /* 0x0044e400000e0000 */
.L_x_2036:
[----:B-1----:R-:W-:Y:S01]  /*1a6c0*/  IADD3 R2, R14, 0x40, RZ ;  /* 0x000000400e027810 */ /* 0x002fe20007ffe0ff */
[----:B------:R-:W-:Y:S03]  /*1a6d0*/  BSSY B0, `(.L_x_1974) ;  /* 0x0000017000007945 */ /* 0x000fe60003800000 */
[----:B------:R-:W-:-:S13]  /*1a6e0*/  ISETP.GE.AND P0, PT, R2, R16, PT ;  /* 0x000000100200720c */ /* 0x000fda0003f06270 */
[----:B------:R-:W-:Y:S05]  /*1a6f0*/  @P0 BRA `(.L_x_1975) ;  /* 0x0000014000000947 */ /* 0x000fea0003800000 */
[----:B------:R-:W5:Y:S04]  /*1a700*/  LDL R19, [R1+0x70] ;  /* 0x0000700001137983 */ /* 0x000f680000100800 */
[----:B--2---:R-:W2:Y:S04]  /*1a710*/  LDL R20, [R1+0x78] ;  /* 0x0000780001147983 */ /* 0x004ea80000100800 */
[----:B----4-:R-:W4:Y:S04]  /*1a720*/  LDL R18, [R1+0x80] ;  /* 0x0000800001127983 */ /* 0x010f280000100800 */
[----:B---3--:R-:W3:Y:S01]  /*1a730*/  LDL R10, [R1+0x7c] ;  /* 0x00007c00010a7983 */ /* 0x008ee20000100800 */
        /* <DEDUP_REMOVED lines=10> */
[-C--:B--2---:R-:W-:Y:S02]  /*1a7e0*/  @!P2 LEA.HI.X R9, R19, R7.reuse, R20, 0x1, P6 ;  /* 0x000000071309a211 */ /* 0x084fe400030f0c14 */
[----:B----4-:R-:W-:-:S03]  /*1a7f0*/  @!P1 LEA.HI.X R5, R235, R7, R18, 0x1, P5 ;  /* 0x00000007eb059211 */ /* 0x010fc600028f0c12 */
[----:B------:R1:W-:Y:S01]  /*1a800*/  @!P2 ST.E.128 [R8.64], R60 ;  /* 0x0000003c0800a985 */ /* 0x0003e2000c101d0c */
[----:B---3--:R-:W-:-:S03]  /*1a810*/  @!P0 LEA.HI.X R3, R236, R7, R10, 0x1, P4 ;  /* 0x00000007ec038211 */ /* 0x008fc600020f0c0a */
[----:B------:R1:W-:Y:S04]  /*1a820*/  @!P1 ST.E.128 [R4.64], R56 ;  /* 0x0000003804009985 */ /* 0x0003e8000c101d0c */
[----:B------:R1:W-:Y:S02]  /*1a830*/  @!P0 ST.E.128 [R2.64], R52 ;  /* 0x0000003402008985 */ /* 0x0003e4000c101d0c */
.L_x_1975:
[----:B------:R-:W-:Y:S05]  /*1a840*/  BSYNC B0 ;  /* 0x0000000000007941 */ /* 0x000fea0003800000 */
.L_x_1974:
[----:B------:R-:W-:Y:S05]  /*1a850*/  BRA.DIV ~URZ, `(.L_x_1976) ;  /* 0x000049327f007947 */ /* 0x000fea000b800000 */
[----:B------:R1:W2:Y:S04]  /*1a860*/  SHFL.IDX PT, R7, R15, 0x3, 0x181f ;  /* 0x00781f000f077f89 */ /* 0x0002a800000e0000 */
[----:B---3--:R1:W3:Y:S02]  /*1a870*/  SHFL.IDX PT, R0, R17, 0x3, 0x181f ;  /* 0x00781f0011007f89 */ /* 0x0082e400000e0000 */
.L_x_2037:
[----:B-1----:R-:W-:-:S04]  /*1a880*/  IADD3 R2, R14, 0x60, RZ ;  /* 0x000000600e027810 */ /* 0x002fc80007ffe0ff */
[----:B------:R-:W-:-:S13]  /*1a890*/  ISETP.GE.AND P0, PT, R2, R16, PT ;  /* 0x000000100200720c */ /* 0x000fda0003f06270 */
[----:B------:R-:W-:Y:S05]  /*1a8a0*/  @P0 BRA `(.L_x_1977) ;  /* 0x00002c2000000947 */ /* 0x000fea0003800000 */
[----:B------:R-:W5:Y:S04]  /*1a8b0*/  LDL R12, [R1+0x70] ;  /* 0x00007000010c7983 */ /* 0x000f680000100800 */
[----:B----4-:R-:W4:Y:S04]  /*1a8c0*/  LDL R13, [R1+0x78] ;  /* 0x00007800010d7983 */ /* 0x010f280000100800 */
[----:B---3--:R-:W3:Y:S01]  /*1a8d0*/  LDL R10, [R1+0x80] ;  /* 0x00008000010a7983 */ /* 0x008ee20000100800 */
[----:B------:R-:W-:Y:S02]  /*1a8e0*/  ISETP.GE.AND P2, PT, R140, c[0x0][0x3c8], PT ;  /* 0x0000f2008c007a0c */ /* 0x000fe40003f46270 */
[----:B------:R-:W-:-:S02]  /*1a8f0*/  ISETP.GE.AND P1, PT, R144, c[0x0][0x3c8], PT ;  /* 0x0000f20090007a0c */ /* 0x000fc40003f26270 */
[----:B------:R-:W-:-:S09]  /*1a900*/  ISETP.GE.AND P0, PT, R235, c[0x0][0x3c8], PT ;  /* 0x0000f200eb007a0c */ /* 0x000fd20003f06270 */
[----:B------:R-:W-:-:S04]  /*1a910*/  @!P2 LEA R8, P5, R140, R0, 0x1 ;  /* 0x000000008c08a211 */ /* 0x000fc800078a08ff */
[----:B------:R-:W-:Y:S02]  /*1a920*/  @!P0 LEA R2, P3, R235, R0, 0x1 ;  /* 0x00000000eb028211 */ /* 0x000fe400078608ff */
[----:B--2---:R-:W-:-:S05]  /*1a930*/  @!P2 LEA.HI.X R9, R140, R7, R141, 0x1, P5 ;  /* 0x000000078c09a211 */ /* 0x004fca00028f0c8d */
[----:B------:R1:W-:Y:S01]  /*1a940*/  @!P2 ST.E.128 [R8.64], R80 ;  /* 0x000000500800a985 */ /* 0x0003e2000c101d0c */
[----:B-----5:R-:W-:-:S04]  /*1a950*/  @!P1 LEA R4, P4, R12, R0, 0x1 ;  /* 0x000000000c049211 */ /* 0x020fc800078808ff */
[-C--:B----4-:R-:W-:Y:S02]  /*1a960*/  @!P1 LEA.HI.X R5, R12, R7.reuse, R13, 0x1, P4 ;  /* 0x000000070c059211 */ /* 0x090fe400020f0c0d */
[----:B---3--:R-:W-:-:S03]  /*1a970*/  @!P0 LEA.HI.X R3, R235, R7, R10, 0x1, P3 ;  /* 0x00000007eb038211 */ /* 0x008fc600018f0c0a */
        /* <DEDUP_REMOVED lines=9> */
.L_x_1964:
[----:B-1----:R-:W2:Y:S01]  /*1aa10*/  LDL.LU R5, [R1+0xa8] ;  /* 0x0000a80001057983 */ /* 0x002ea20000300800 */
[----:B------:R-:W-:Y:S01]  /*1aa20*/  IMAD R10, R10, c[0x0][0x408], RZ ;  /* 0x000102000a0a7a24 */ /* 0x000fe200078e02ff */
[----:B------:R-:W-:-:S03]  /*1aa30*/  SHF.R.S32.HI R4, RZ, 0x1f, R0 ;  /* 0x0000001fff047819 */ /* 0x000fc60000011400 */
[C---:B------:R-:W-:Y:S02]  /*1aa40*/  IMAD R10, R2.reuse, c[0x0][0x40c], R10 ;  /* 0x00010300020a7a24 */ /* 0x040fe400078e020a */
[----:B------:R-:W-:-:S04]  /*1aa50*/  IMAD.WIDE.U32 R2, R2, c[0x0][0x408], RZ ;  /* 0x0001020002027a25 */ /* 0x000fc800078e00ff */
[----:B------:R-:W-:Y:S01]  /*1aa60*/  IMAD R4, R4, c[0x0][0x440], RZ ;  /* 0x0001100004047a24 */ /* 0x000fe200078e02ff */
[----:B------:R-:W-:-:S03]  /*1aa70*/  IADD3 R3, R3, R10, RZ ;  /* 0x0000000a03037210 */ /* 0x000fc60007ffe0ff */
[----:B------:R-:W-:Y:S02]  /*1aa80*/  IMAD R4, R0, c[0x0][0x444], R4 ;  /* 0x0001110000047a24 */ /* 0x000fe400078e0204 */
[----:B------:R-:W-:-:S04]  /*1aa90*/  IMAD.WIDE.U32 R2, R241, c[0x0][0x438], R2 ;  /* 0x00010e00f1027a25 */ /* 0x000fc800078e0002 */
[----:B------:R-:W-:-:S04]  /*1aaa0*/  IMAD R3, R241, c[0x0][0x43c], R3 ;  /* 0x00010f00f1037a24 */ /* 0x000fc800078e0203 */
[----:B------:R-:W-:Y:S01]  /*1aab0*/  IMAD.WIDE.U32 R2, R0, c[0x0][0x440], R2 ;  /* 0x0001100000027a25 */ /* 0x000fe200078e0002 */
[----:B------:R-:W-:-:S04]  /*1aac0*/  MOV R0, R7 ;  /* 0x0000000700007202 */ /* 0x000fc80000000f00 */
[----:B------:R-:W-:Y:S01]  /*1aad0*/  IADD3 R3, R3, R4, RZ ;  /* 0x0000000403037210 */ /* 0x000fe20007ffe0ff */
[----:B------:R-:W-:-:S05]  /*1aae0*/  @P3 IMAD.HI.U32 R4, R7, c[0x0][0x4ec], RZ ;  /* 0x00013b0007043a27 */ /* 0x000fca00078e00ff */
[----:B------:R-:W-:-:S04]  /*1aaf0*/  @P3 SHF.R.U32.HI R0, RZ, c[0x0][0x4f0], R4 ;  /* 0x00013c00ff003a19 */ /* 0x000fc80000011604 */
[----:B------:R-:W-:-:S05]  /*1ab00*/  SHF.R.S32.HI R4, RZ, 0x1f, R0 ;  /* 0x0000001fff047819 */ /* 0x000fca0000011400 */
[----:B------:R-:W-:-:S04]  /*1ab10*/  IMAD R4, R4, c[0x0][0x430], RZ ;  /* 0x00010c0004047a24 */ /* 0x000fc800078e02ff */
[----:B------:R-:W-:Y:S02]  /*1ab20*/  IMAD R4, R0, c[0x0][0x434], R4 ;  /* 0x00010d0000047a24 */ /* 0x000fe400078e0204 */
[----:B--2---:R-:W-:-:S04]  /*1ab30*/  IMAD.WIDE.U32 R2, R5, c[0x0][0x448], R2 ;  /* 0x0001120005027a25 */ /* 0x004fc800078e0002 */
[----:B------:R-:W-:-:S04]  /*1ab40*/  IMAD R3, R5, c[0x0][0x44c], R3 ;  /* 0x0001130005037a24 */ /* 0x000fc800078e0203 */
[C---:B------:R-:W-:Y:S01]  /*1ab50*/  IMAD.WIDE.U32 R2, R0.reuse, c[0x0][0x430], R2 ;  /* 0x00010c0000027a25 */ /* 0x040fe200078e0002 */
[----:B------:R-:W-:-:S04]  /*1ab60*/  IADD3 R0, -R0, RZ, RZ ;  /* 0x000000ff00007210 */ /* 0x000fc80007ffe1ff */
[----:B------:R-:W-:Y:S01]  /*1ab70*/  IADD3 R3, R3, R4, RZ ;  /* 0x0000000403037210 */ /* 0x000fe20007ffe0ff */
[----:B------:R-:W-:-:S04]  /*1ab80*/  IMAD R7, R0, c[0x0][0x4e8], R7 ;  /* 0x00013a0000077a24 */ /* 0x000fc800078e0207 */
[----:B------:R-:W-:Y:S01]  /*1ab90*/  IMAD.WIDE.U32 R2, R7, c[0x0][0x428], R2 ;  /* 0x00010a0007027a25 */ /* 0x000fe200078e0002 */
[----:B------:R-:W-:-:S04]  /*1aba0*/  SHF.R.S32.HI R0, RZ, 0x1f, R7 ;  /* 0x0000001fff007819 */ /* 0x000fc80000011407 */
[----:B------:R-:W-:Y:S01]  /*1abb0*/  LEA R5, P0, R2, c[0x0][0x400], 0x2 ;  /* 0x0001000002057a11 */ /* 0x000fe200078010ff */
[----:B------:R-:W-:-:S04]  /*1abc0*/  IMAD R0, R0, c[0x0][0x428], RZ ;  /* 0x00010a0000007a24 */ /* 0x000fc800078e02ff */
[----:B------:R-:W-:-:S05]  /*1abd0*/  IMAD R7, R7, c[0x0][0x42c], R0 ;  /* 0x00010b0007077a24 */ /* 0x000fca00078e0200 */
[----:B------:R-:W-:-:S04]  /*1abe0*/  IADD3 R7, R3, R7, RZ ;  /* 0x0000000703077210 */ /* 0x000fc80007ffe0ff */
[----:B------:R-:W-:Y:S01]  /*1abf0*/  LEA.HI.X R7, R2, c[0x0][0x404], R7, 0x2, P0 ;  /* 0x0001010002077a11 */ /* 0x000fe200000f1407 */
[----:B------:R-:W-:Y:S05]  /*1ac00*/  BRA.DIV ~URZ, `(.L_x_1978) ;  /* 0x000046727f007947 */ /* 0x000fea000b800000 */
[----:B------:R1:W2:Y:S02]  /*1ac10*/  SHFL.IDX PT, R4, R7, RZ, 0x1c1f ;  /* 0x001c1fff07047589 */ /* 0x0002a400000e0000 */
.L_x_2038:
[----:B------:R-:W-:Y:S05]  /*1ac20*/  BRA.DIV ~URZ, `(.L_x_1979) ;  /* 0x000046d27f007947 */ /* 0x000fea000b800000 */
[----:B------:R3:W4:Y:S02]  /*1ac30*/  SHFL.IDX PT, R0, R5, RZ, 0x1c1f ;  /* 0x001c1fff05007589 */ /* 0x00072400000e0000 */
.L_x_2039:
[----:B------:R-:W-:Y:S01]  /*1ac40*/  IMAD R18, R18, c[0x0][0x4e8], RZ ;  /* 0x00013a0012127a24 */ /* 0x000fe200078e02ff */
[----:B------:R-:W-:Y:S04]  /*1ac50*/  BSSY B0, `(.L_x_1980) ;  /* 0x00000cb000007945 */ /* 0x000fe80003800000 */
[----:B------:R-:W-:-:S13]  /*1ac60*/  ISETP.GE.AND P0, PT, R14, R18, PT ;  /* 0x000000120e00720c */ /* 0x000fda0003f06270 */
[----:B------:R-:W-:Y:S05]  /*1ac70*/  @P0 BRA `(.L_x_1981) ;  /* 0x00000c8000000947 */ /* 0x000fea0003800000 */
[----:B------:R-:W5:Y:S04]  /*1ac80*/  LDL R8, [R1+0x12c] ;  /* 0x00012c0001087983 */ /* 0x000f680000100800 */
[----:B---3--:R-:W3:Y:S04]  /*1ac90*/  LDL R10, [R1+0x128] ;  /* 0x00012800010a7983 */ /* 0x008ee80000100800 */
[----:B----4-:R-:W4:Y:S04]  /*1aca0*/  LDL R9, [R1+0x124] ;  /* 0x0001240001097983 */ /* 0x010f280000100800 */
[----:B--2---:R-:W2:Y:S04]  /*1acb0*/  LDL R13, [R1+0x1a8] ;  /* 0x0001a800010d7983 */ /* 0x004ea80000100800 */
[----:B------:R-:W2:Y:S04]  /*1acc0*/  LDL R24, [R1+0x1a4] ;  /* 0x0001a40001187983 */ /* 0x000ea80000100800 */
        /* <DEDUP_REMOVED lines=16> */
[----:B------:R-:W2:Y:S01]  /*1add0*/  LDL R32, [R1+0x150] ;  /* 0x0001500001207983 */ /* 0x000ea20000100800 */
[----:B-----5:R-:W-:-:S02]  /*1ade0*/  ISETP.GE.AND P0, PT, R8, c[0x0][0x3c8], PT ;  /* 0x0000f20008007a0c */ /* 0x020fc40003f06270 */
[----:B---3--:R-:W-:-:S11]  /*1adf0*/  ISETP.GE.AND P1, PT, R10, c[0x0][0x3c8], PT ;  /* 0x0000f2000a007a0c */ /* 0x008fd60003f26270 */
[----:B------:R-:W-:Y:S02]  /*1ae00*/  @!P0 IMAD.MOV.U32 R2, RZ, RZ, R0 ;  /* 0x000000ffff028224 */ /* 0x000fe400078e0000 */
[----:B------:R-:W-:Y:S01]  /*1ae10*/  @!P0 IMAD.MOV.U32 R3, RZ, RZ, R4 ;  /* 0x000000ffff038224 */ /* 0x000fe200078e0004 */
[----:B----4-:R-:W-:-:S03]  /*1ae20*/  ISETP.GE.AND P2, PT, R9, c[0x0][0x3c8], PT ;  /* 0x0000f20009007a0c */ /* 0x010fc60003f46270 */
[----:B------:R-:W-:Y:S02]  /*1ae30*/  @!P0 IMAD.WIDE R2, R8, 0x4, R2 ;  /* 0x0000000408028825 */ /* 0x000fe400078e0202 */
[----:B------:R-:W3:Y:S04]  /*1ae40*/  LDL R8, [R1+0x118] ;  /* 0x0001180001087983 */ /* 0x000ee80000100800 */
[----:B------:R4:W-:Y:S02]  /*1ae50*/  @!P0 ST.E.64 [R2.64], R168 ;  /* 0x000000a802008985 */ /* 0x0009e4000c101b0c */
[----:B----4-:R-:W-:-:S04]  /*1ae60*/  @!P1 LEA R2, P0, R10, R0, 0x2 ;  /* 0x000000000a029211 */ /* 0x010fc800078010ff */
[----:B--2---:R-:W-:Y:S02]  /*1ae70*/  @!P1 LEA.HI.X R3, R10, R4, R13, 0x2, P0 ;  /* 0x000000040a039211 */ /* 0x004fe400000f140d */
[----:B------:R-:W2:Y:S04]  /*1ae80*/  LDL R13, [R1+0x194] ;  /* 0x00019400010d7983 */ /* 0x000ea80000100800 */
[----:B------:R4:W-:Y:S04]  /*1ae90*/  @!P1 ST.E.64 [R2.64], R164 ;  /* 0x000000a402009985 */ /* 0x0009e8000c101b0c */
[----:B------:R-:W5:Y:S01]  /*1aea0*/  LDL R10, [R1+0x10c] ;  /* 0x00010c00010a7983 */ /* 0x000f620000100800 */
[----:B----4-:R-:W-:-:S04]  /*1aeb0*/  @!P2 LEA R2, P0, R9, R0, 0x2 ;  /* 0x000000000902a211 */ /* 0x010fc800078010ff */
[----:B------:R-:W-:Y:S02]  /*1aec0*/  @!P2 LEA.HI.X R3, R9, R4, R24, 0x2, P0 ;  /* 0x000000040903a211 */ /* 0x000fe400000f1418 */
[----:B------:R-:W4:Y:S04]  /*1aed0*/  LDL R9, [R1+0x190] ;  /* 0x0001900001097983 */ /* 0x000f280000100800 */
[----:B------:R-:W4:Y:S01]  /*1aee0*/  LDL R24, [R1+0x184] ;  /* 0x0001840001187983 */ /* 0x000f220000100800 */
[----:B------:R-:W-:-:S03]  /*1aef0*/  ISETP.GE.AND P1, PT, R22, c[0x0][0x3c8], PT ;  /* 0x0000f20016007a0c */ /* 0x000fc60003f26270 */
[----:B------:R1:W-:Y:S01]  /*1af00*/  @!P2 ST.E.64 [R2.64], R160 ;  /* 0x000000a00200a985 */ /* 0x0003e2000c101b0c */
[----:B------:R-:W-:-:S09]  /*1af10*/  ISETP.GE.AND P2, PT, R20, c[0x0][0x3c8], PT ;  /* 0x0000f20014007a0c */ /* 0x000fd20003f46270 */
[----:B-1----:R-:W-:-:S04]  /*1af20*/  @!P1 LEA R2, P0, R22, R0, 0x2 ;  /* 0x0000000016029211 */ /* 0x002fc800078010ff */
[----:B------:R-:W-:Y:S02]  /*1af30*/  @!P1 LEA.HI.X R3, R22, R4, R23, 0x2, P0 ;  /* 0x0000000416039211 */ /* 0x000fe400000f1417 */
[----:B------:R-:W4:Y:S04]  /*1af40*/  LDL R22, [R1+0x100] ;  /* 0x0001000001167983 */ /* 0x000f280000100800 */
[----:B------:R1:W-:Y:S01]  /*1af50*/  @!P1 ST.E.64 [R2.64], R156 ;  /* 0x0000009c02009985 */ /* 0x0003e2000c101b0c */
[----:B------:R-:W-:Y:S02]  /*1af60*/  ISETP.GE.AND P1, PT, R15, c[0x0][0x3c8], PT ;  /* 0x0000f2000f007a0c */ /* 0x000fe40003f26270 */
[----:B------:R-:W-:Y:S01]  /*1af70*/  ISETP.GE.AND P6, PT, R25, c[0x0][0x3c8], PT ;  /* 0x0000f20019007a0c */ /* 0x000fe20003fc6270 */
[----:B------:R-:W4:Y:S01]  /*1af80*/  LDL R23, [R1+0xf4] ;  /* 0x0000f40001177983 */ /* 0x000f220000100800 */
[----:B-1----:R-:W-:-:S04]  /*1af90*/  @!P2 LEA R2, P0, R20, R0, 0x2 ;  /* 0x000000001402a211 */ /* 0x002fc800078010ff */
[----:B------:R-:W-:Y:S02]  /*1afa0*/  @!P2 LEA.HI.X R3, R20, R4, R21, 0x2, P0 ;  /* 0x000000041403a211 */ /* 0x000fe400000f1415 */
[----:B------:R-:W-:Y:S01]  /*1afb0*/  ISETP.GE.AND P0, PT, R12, c[0x0][0x3c8], PT ;  /* 0x0000f2000c007a0c */ /* 0x000fe20003f06270 */
[----:B------:R-:W4:Y:S04]  /*1afc0*/  LDL R20, [R1+0xf8] ;  /* 0x0000f80001147983 */ /* 0x000f280000100800 */
[----:B------:R1:W-:Y:S04]  /*1afd0*/  @!P2 ST.E.64 [R2.64], R152 ;  /* 0x000000980200a985 */ /* 0x0003e8000c101b0c */
[----:B------:R-:W4:Y:S01]  /*1afe0*/  LDL R21, [R1+0x178] ;  /* 0x0001780001157983 */ /* 0x000f220000100800 */
[----:B-1----:R-:W-:-:S04]  /*1aff0*/  @!P1 LEA R2, P2, R15, R0, 0x2 ;  /* 0x000000000f029211 */ /* 0x002fc800078410ff */
[----:B------:R-:W-:Y:S02]  /*1b000*/  @!P1 LEA.HI.X R3, R15, R4, R17, 0x2, P2 ;  /* 0x000000040f039211 */ /* 0x000fe400010f1411 */
[----:B------:R-:W4:Y:S04]  /*1b010*/  LDL R17, [R1+0xb0] ;  /* 0x0000b00001117983 */ /* 0x000f280000100800 */
[----:B------:R1:W-:Y:S01]  /*1b020*/  @!P1 ST.E.64 [R2.64], R148 ;  /* 0x0000009402009985 */ /* 0x0003e2000c101b0c */
[----:B------:R-:W-:-:S03]  /*1b030*/  ISETP.GE.AND P2, PT, R28, c[0x0][0x3c8], PT ;  /* 0x0000f2001c007a0c */ /* 0x000fc60003f46270 */
[----:B------:R-:W4:Y:S01]  /*1b040*/  LDL R15, [R1+0x180] ;  /* 0x00018000010f7983 */ /* 0x000f220000100800 */
[----:B-1----:R-:W-:Y:S02]  /*1b050*/  @!P0 LEA R2, P1, R12, R0, 0x2 ;  /* 0x000000000c028211 */ /* 0x002fe400078210ff */
[----:B---3--:R-:W-:Y:S02]  /*1b060*/  ISETP.GE.AND P3, PT, R8, c[0x0][0x3c8], PT ;  /* 0x0000f20008007a0c */ /* 0x008fe40003f66270 */
[----:B--2---:R-:W-:-:S05]  /*1b070*/  @!P0 LEA.HI.X R3, R12, R4, R13, 0x2, P1 ;  /* 0x000000040c038211 */ /* 0x004fca00008f140d */
[----:B------:R1:W-:Y:S01]  /*1b080*/  @!P0 ST.E.64 [R2.64], R36 ;  /* 0x0000002402008985 */ /* 0x0003e2000c101b0c */
[----:B------:R-:W-:Y:S02]  /*1b090*/  ISETP.GE.AND P1, PT, R19, c[0x0][0x3c8], PT ;  /* 0x0000f20013007a0c */ /* 0x000fe40003f26270 */
[----:B-----5:R-:W-:-:S03]  /*1b0a0*/  ISETP.GE.AND P0, PT, R10, c[0x0][0x3c8], PT ;  /* 0x0000f2000a007a0c */ /* 0x020fc60003f06270 */
[----:B-1----:R-:W-:-:S04]  /*1b0b0*/  @!P3 LEA R2, P4, R8, R0, 0x2 ;  /* 0x000000000802b211 */ /* 0x002fc800078810ff */
[----:B----4-:R-:W-:-:S05]  /*1b0c0*/  @!P3 LEA.HI.X R3, R8, R4, R9, 0x2, P4 ;  /* 0x000000040803b211 */ /* 0x010fca00020f1409 */
[----:B------:R1:W-:Y:S01]  /*1b0d0*/  @!P3 ST.E.64 [R2.64], R40 ;  /* 0x000000280200b985 */ /* 0x0003e2000c101b0c */
[----:B------:R-:W-:-:S04]  /*1b0e0*/  @!P2 LEA R12, P3, R28, R0, 0x2 ;  /* 0x000000001c0ca211 */ /* 0x000fc800078610ff */
[----:B------:R-:W-:Y:S02]  /*1b0f0*/  @!P2 LEA.HI.X R13, R28, R4, R30, 0x2, P3 ;  /* 0x000000041c0da211 */ /* 0x000fe400018f141e */
[----:B------:R-:W2:Y:S01]  /*1b100*/  LDL R28, [R1+0x174] ;  /* 0x00017400011c7983 */ /* 0x000ea20000100800 */
[C---:B------:R-:W-:Y:S02]  /*1b110*/  @!P1 LEA R8, P4, R19.reuse, R0, 0x2 ;  /* 0x0000000013089211 */ /* 0x040fe400078810ff */
[----:B------:R-:W-:Y:S01]  /*1b120*/  ISETP.GE.AND P5, PT, R14, c[0x0][0x3c8], PT ;  /* 0x0000f2000e007a0c */ /* 0x000fe20003fa6270 */
[----:B------:R-:W3:Y:S01]  /*1b130*/  LDL R30, [R1+0x14c] ;  /* 0x00014c00011e7983 */ /* 0x000ee20000100800 */
[----:B------:R-:W-:-:S03]  /*1b140*/  @!P1 LEA.HI.X R9, R19, R4, R27, 0x2, P4 ;  /* 0x0000000413099211 */ /* 0x000fc600020f141b */
[----:B------:R-:W4:Y:S01]  /*1b150*/  LDL R27, [R1+0x170] ;  /* 0x00017000011b7983 */ /* 0x000f220000100800 */
[----:B-1----:R-:W-:-:S03]  /*1b160*/  @!P0 LEA R2, P3, R10, R0, 0x2 ;  /* 0x000000000a028211 */ /* 0x002fc600078610ff */
[----:B------:R-:W-:Y:S01]  /*1b170*/  @!P2 ST.E.64 [R12.64], R44 ;  /* 0x0000002c0c00a985 */ /* 0x000fe2000c101b0c */
[----:B------:R-:W-:-:S03]  /*1b180*/  @!P0 LEA.HI.X R3, R10, R4, R24, 0x2, P3 ;  /* 0x000000040a038211 */ /* 0x000fc600018f1418 */
[----:B------:R-:W5:Y:S04]  /*1b190*/  LDL R19, [R1+0xf0] ;  /* 0x0000f00001137983 */ /* 0x000f680000100800 */
[----:B------:R-:W3:Y:S04]  /*1b1a0*/  LDL R24, [R1+0x16c] ;  /* 0x00016c0001187983 */ /* 0x000ee80000100800 */
[----:B------:R1:W-:Y:S01]  /*1b1b0*/  @!P1 ST.E.64 [R8.64], R48 ;  /* 0x0000003008009985 */ /* 0x0003e2000c101b0c */
[----:B------:R-:W-:-:S03]  /*1b1c0*/  ISETP.GE.AND P4, PT, R22, c[0x0][0x3c8], PT ;  /* 0x0000f20016007a0c */ /* 0x000fc60003f86270 */
[----:B------:R1:W-:Y:S04]  /*1b1d0*/  @!P0 ST.E.64 [R2.64], R52 ;  /* 0x0000003402008985 */ /* 0x0003e8000c101b0c */
[----:B------:R-:W5:Y:S01]  /*1b1e0*/  LDL R10, [R1+0xec] ;  /* 0x0000ec00010a7983 */ /* 0x000f620000100800 */
[----:B-1----:R-:W-:-:S04]  /*1b1f0*/  @!P6 LEA R8, P1, R25, R0, 0x2 ;  /* 0x000000001908e211 */ /* 0x002fc800078210ff */
[----:B------:R-:W-:Y:S02]  /*1b200*/  @!P6 LEA.HI.X R9, R25, R4, R29, 0x2, P1 ;  /* 0x000000041909e211 */ /* 0x000fe400008f141d */
[----:B------:R-:W-:Y:S01]  /*1b210*/  ISETP.GE.AND P3, PT, R26, c[0x0][0x3c8], PT ;  /* 0x0000f2001a007a0c */ /* 0x000fe20003f66270 */
[----:B------:R-:W5:Y:S04]  /*1b220*/  LDL R25, [R1+0x168] ;  /* 0x0001680001197983 */ /* 0x000f680000100800 */
[----:B------:R-:W5:Y:S01]  /*1b230*/  LDL R29, [R1+0xdc] ;  /* 0x0000dc00011d7983 */ /* 0x000f620000100800 */
[C---:B------:R-:W-:Y:S02]  /*1b240*/  ISETP.GE.AND P2, PT, R17.reuse, c[0x0][0x3c8], PT ;  /* 0x0000f20011007a0c */ /* 0x040fe40003f46270 */
[----:B------:R-:W-:-:S11]  /*1b250*/  ISETP.GE.AND P1, PT, R17, c[0x0][0x3c8], PT ;  /* 0x0000f20011007a0c */ /* 0x000fd60003f26270 */
[----:B------:R-:W-:-:S04]  /*1b260*/  @!P2 LEA R12, P0, R17, R0, 0x2 ;  /* 0x00000000110ca211 */ /* 0x000fc800078010ff */
[----:B------:R-:W-:Y:S02]  /*1b270*/  @!P2 LEA.HI.X R13, R17, R4, R15, 0x2, P0 ;  /* 0x00000004110da211 */ /* 0x000fe400000f140f */
[----:B------:R-:W-:Y:S01]  /*1b280*/  ISETP.GE.AND P2, PT, R20, c[0x0][0x3c8], PT ;  /* 0x0000f20014007a0c */ /* 0x000fe20003f46270 */
[----:B------:R-:W5:Y:S01]  /*1b290*/  LDL R15, [R1+0xe8] ;  /* 0x0000e800010f7983 */ /* 0x000f620000100800 */
[----:B------:R-:W-:-:S03]  /*1b2a0*/  @!P5 LEA R2, P0, R14, R0, 0x2 ;  /* 0x000000000e02d211 */ /* 0x000fc600078010ff */
[----:B------:R1:W-:Y:S01]  /*1b2b0*/  @!P1 ST.E.64 [R12.64], R56 ;  /* 0x000000380c009985 */ /* 0x0003e2000c101b0c */
[----:B------:R-:W-:-:S03]  /*1b2c0*/  @!P5 LEA.HI.X R3, R14, R4, R21, 0x2, P0 ;  /* 0x000000040e03d211 */ /* 0x000fc600000f1415 */
[----:B------:R-:W-:Y:S04]  /*1b2d0*/  @!P6 ST.E.64 [R8.64], R60 ;  /* 0x0000003c0800e985 */ /* 0x000fe8000c101b0c */
[----:B------:R-:W5:Y:S04]  /*1b2e0*/  LDL R21, [R1+0x164] ;  /* 0x0001640001157983 */ /* 0x000f680000100800 */
[----:B------:R1:W-:Y:S04]  /*1b2f0*/  @!P5 ST.E.64 [R2.64], R64 ;  /* 0x000000400200d985 */ /* 0x0003e8000c101b0c */
[----:B------:R-:W5:Y:S04]  /*1b300*/  LDL R14, [R1+0x160] ;  /* 0x00016000010e7983 */ /* 0x000f680000100800 */
[----:B------:R-:W5:Y:S01]  /*1b310*/  LDL R17, [R1+0xe4] ;  /* 0x0000e40001117983 */ /* 0x000f620000100800 */
[----:B-1----:R-:W-:-:S02]  /*1b320*/  @!P4 LEA R12, P0, R22, R0, 0x2 ;  /* 0x00000000160cc211 */ /* 0x002fc400078010ff */
[-C--:B------:R-:W-:Y:S02]  /*1b330*/  @!P2 LEA R2, P1, R20, R0.reuse, 0x2 ;  /* 0x000000001402a211 */ /* 0x080fe400078210ff */
[----:B------:R-:W-:-:S11]  /*1b340*/  @!P3 LEA R8, P6, R26, R0, 0x2 ;  /* 0x000000001a08b211 */ /* 0x000fd600078c10ff */
[----:B------:R-:W-:Y:S02]  /*1b350*/  P2R R3, PR, RZ, 0x2 ;  /* 0x00000002ff037803 */ /* 0x000fe40000000000 */
[-C--:B--2---:R-:W-:Y:S02]  /*1b360*/  @!P4 LEA.HI.X R13, R22, R4.reuse, R28, 0x2, P0 ;  /* 0x00000004160dc211 */ /* 0x084fe400000f141c */
[----:B------:R-:W2:Y:S01]  /*1b370*/  LDL R22, [R1+0xac] ;  /* 0x0000ac0001167983 */ /* 0x000ea20000100800 */
[----:B----4-:R-:W-:-:S03]  /*1b380*/  @!P3 LEA.HI.X R9, R26, R4, R27, 0x2, P6 ;  /* 0x000000041a09b211 */ /* 0x010fc600030f141b */
[----:B------:R-:W4:Y:S01]  /*1b390*/  LDL R28, [R1+0x148] ;  /* 0x00014800011c7983 */ /* 0x000f220000100800 */
[----:B------:R-:W-:-:S03]  /*1b3a0*/  ISETP.NE.AND P6, PT, R3, RZ, PT ;  /* 0x000000ff0300720c */ /* 0x000fc60003fc5270 */
[----:B------:R-:W4:Y:S01]  /*1b3b0*/  LDL R26, [R1+0x15c] ;  /* 0x00015c00011a7983 */ /* 0x000f220000100800 */
[----:B------:R-:W-:-:S03]  /*1b3c0*/  ISETP.GE.AND P5, PT, R23, c[0x0][0x3c8], PT ;  /* 0x0000f20017007a0c */ /* 0x000fc60003fa6270 */
[----:B------:R-:W4:Y:S01]  /*1b3d0*/  LDL R27, [R1+0xd8] ;  /* 0x0000d800011b7983 */ /* 0x000f220000100800 */
[----:B---3--:R-:W-:-:S03]  /*1b3e0*/  @!P2 LEA.HI.X R3, R20, R4, R24, 0x2, P6 ;  /* 0x000000041403a211 */ /* 0x008fc600030f1418 */
[----:B------:R-:W3:Y:S04]  /*1b3f0*/  LDL R24, [R1+0x158] ;  /* 0x0001580001187983 */ /* 0x000ee80000100800 */
[----:B------:R-:W3:Y:S01]  /*1b400*/  LDL R20, [R1+0x154] ;  /* 0x0001540001147983 */ /* 0x000ee20000100800 */
[----:B-----5:R-:W-:Y:S02]  /*1b410*/  ISETP.GE.AND P1, PT, R19, c[0x0][0x3c8], PT ;  /* 0x0000f20013007a0c */ /* 0x020fe40003f26270 */
[----:B------:R-:W-:Y:S01]  /*1b420*/  ISETP.GE.AND P0, PT, R10, c[0x0][0x3c8], PT ;  /* 0x0000f2000a007a0c */ /* 0x000fe20003f06270 */
[----:B------:R1:W-:Y:S04]  /*1b430*/  @!P4 ST.E.64 [R12.64], R68 ;  /* 0x000000440c00c985 */ /* 0x0003e8000c101b0c */
[----:B------:R5:W-:Y:S04]  /*1b440*/  @!P3 ST.E.64 [R8.64], R72 ;  /* 0x000000480800b985 */ /* 0x000be8000c101b0c */
[----:B------:R5:W-:Y:S01]  /*1b450*/  @!P2 ST.E.64 [R2.64], R76 ;  /* 0x0000004c0200a985 */ /* 0x000be2000c101b0c */
[----:B-1----:R-:W-:-:S02]  /*1b460*/  @!P5 LEA R12, P2, R23, R0, 0x2 ;  /* 0x00000000170cd211 */ /* 0x002fc400078410ff */
[----:B-----5:R-:W-:Y:S02]  /*1b470*/  @!P1 LEA R8, P3, R19, R0, 0x2 ;  /* 0x0000000013089211 */ /* 0x020fe400078610ff */
[----:B------:R-:W-:Y:S02]  /*1b480*/  @!P5 LEA.HI.X R13, R23, R4, R25, 0x2, P2 ;  /* 0x00000004170dd211 */ /* 0x000fe400010f1419 */
[----:B------:R-:W-:Y:S01]  /*1b490*/  @!P0 LEA R2, P2, R10, R0, 0x2 ;  /* 0x000000000a028211 */ /* 0x000fe200078410ff */
[----:B------:R-:W5:Y:S04]  /*1b4a0*/  LDL R25, [R1+0xd4] ;  /* 0x0000d40001197983 */ /* 0x000f680000100800 */
[----:B------:R-:W-:Y:S04]  /*1b4b0*/  @!P5 ST.E.64 [R12.64], R80 ;  /* 0x000000500c00d985 */ /* 0x000fe8000c101b0c */
[----:B------:R-:W5:Y:S01]  /*1b4c0*/  LDL R23, [R1+0xcc] ;  /* 0x0000cc0001177983 */ /* 0x000f620000100800 */
[----:B------:R-:W-:-:S02]  /*1b4d0*/  ISETP.GE.AND P6, PT, R15, c[0x0][0x3c8], PT ;  /* 0x0000f2000f007a0c */ /* 0x000fc40003fc6270 */
[-C--:B------:R-:W-:Y:S02]  /*1b4e0*/  @!P1 LEA.HI.X R9, R19, R4.reuse, R21, 0x2, P3 ;  /* 0x0000000413099211 */ /* 0x080fe400018f1415 */
[----:B------:R-:W5:Y:S01]  /*1b4f0*/  LDL R21, [R1+0xc8] ;  /* 0x0000c80001157983 */ /* 0x000f620000100800 */
[----:B------:R-:W-:-:S03]  /*1b500*/  @!P0 LEA.HI.X R3, R10, R4, R14, 0x2, P2 ;  /* 0x000000040a038211 */ /* 0x000fc600010f140e */
[----:B------:R-:W5:Y:S04]  /*1b510*/  LDL R19, [R1+0xc4] ;  /* 0x0000c40001137983 */ /* 0x000f680000100800 */
[----:B------:R-:W5:Y:S04]  /*1b520*/  LDL R14, [R1+0xd0] ;  /* 0x0000d000010e7983 */ /* 0x000f680000100800 */
[----:B------:R1:W-:Y:S04]  /*1b530*/  @!P1 ST.E.64 [R8.64], R84 ;  /* 0x0000005408009985 */ /* 0x0003e8000c101b0c */
[----:B------:R2:W-:Y:S01]  /*1b540*/  @!P0 ST.E.64 [R2.64], R88 ;  /* 0x0000005802008985 */ /* 0x0005e2000c101b0c */
[----:B------:R-:W-:-:S03]  /*1b550*/  ISETP.GE.AND P4, PT, R17, c[0x0][0x3c8], PT ;  /* 0x0000f20011007a0c */ /* 0x000fc60003f86270 */
[----:B------:R-:W5:Y:S01]  /*1b560*/  LDL R10, [R1+0xc0] ;  /* 0x0000c000010a7983 */ /* 0x000f620000100800 */
[----:B-1----:R-:W-:Y:S02]  /*1b570*/  @!P6 LEA R8, P5, R15, R0, 0x2 ;  /* 0x000000000f08e211 */ /* 0x002fe400078a10ff */
[----:B--2---:R-:W-:-:S13]  /*1b580*/  ISETP.GE.AND P3, PT, R22, c[0x0][0x3c8], PT ;  /* 0x0000f20016007a0c */ /* 0x004fda0003f66270 */
[----:B------:R-:W-:-:S04]  /*1b590*/  @!P3 LEA R12, P0, R22, R0, 0x2 ;  /* 0x00000000160cb211 */ /* 0x000fc800078010ff */
[-C--:B----4-:R-:W-:Y:S02]  /*1b5a0*/  @!P3 LEA.HI.X R13, R22, R4.reuse, R26, 0x2, P0 ;  /* 0x00000004160db211 */ /* 0x090fe400000f141a */
[----:B------:R-:W2:Y:S01]  /*1b5b0*/  LDL R26, [R1+0x144] ;  /* 0x00014400011a7983 */ /* 0x000ea20000100800 */
[----:B---3--:R-:W-:-:S03]  /*1b5c0*/  @!P6 LEA.HI.X R9, R15, R4, R24, 0x2, P5 ;  /* 0x000000040f09e211 */ /* 0x008fc600028f1418 */
[----:B------:R-:W3:Y:S01]  /*1b5d0*/  LDL R15, [R1+0x140] ;  /* 0x00014000010f7983 */ /* 0x000ee20000100800 */
[----:B------:R-:W-:-:S03]  /*1b5e0*/  @!P4 LEA R2, P3, R17, R0, 0x2 ;  /* 0x000000001102c211 */ /* 0x000fc600078610ff */
[----:B------:R-:W4:Y:S01]  /*1b5f0*/  LDL R24, [R1+0x13c] ;  /* 0x00013c0001187983 */ /* 0x000f220000100800 */
[----:B------:R-:W-:Y:S02]  /*1b600*/  ISETP.GE.AND P5, PT, R22, c[0x0][0x3c8], PT ;  /* 0x0000f20016007a0c */ /* 0x000fe40003fa6270 */
[----:B------:R-:W-:Y:S01]  /*1b610*/  @!P4 LEA.HI.X R3, R17, R4, R20, 0x2, P3 ;  /* 0x000000041103c211 */ /* 0x000fe200018f1414 */
[----:B------:R-:W4:Y:S04]  /*1b620*/  LDL R22, [R1+0x138] ;  /* 0x0001380001167983 */ /* 0x000f280000100800 */
[----:B------:R-:W4:Y:S04]  /*1b630*/  LDL R20, [R1+0x134] ;  /* 0x0001340001147983 */ /* 0x000f280000100800 */
[----:B------:R-:W4:Y:S01]  /*1b640*/  LDL R17, [R1+0x130] ;  /* 0x0001300001117983 */ /* 0x000f220000100800 */
[----:B------:R-:W-:-:S03]  /*1b650*/  ISETP.GE.AND P1, PT, R29, c[0x0][0x3c8], PT ;  /* 0x0000f2001d007a0c */ /* 0x000fc60003f26270 */
[----:B------:R-:W-:Y:S01]  /*1b660*/  @!P5 ST.E.64 [R12.64], R92 ;  /* 0x0000005c0c00d985 */ /* 0x000fe2000c101b0c */
[----:B------:R-:W-:-:S03]  /*1b670*/  ISETP.GE.AND P2, PT, R31, c[0x0][0x3c8], PT ;  /* 0x0000f2001f007a0c */ /* 0x000fc60003f46270 */
[----:B------:R1:W-:Y:S04]  /*1b680*/  @!P6 ST.E.64 [R8.64], R96 ;  /* 0x000000600800e985 */ /* 0x0003e8000c101b0c */
[----:B------:R5:W-:Y:S01]  /*1b690*/  @!P4 ST.E.64 [R2.64], R100 ;  /* 0x000000640200c985 */ /* 0x000be2000c101b0c */
[----:B------:R-:W-:Y:S02]  /*1b6a0*/  ISETP.GE.AND P0, PT, R27, c[0x0][0x3c8], PT ;  /* 0x0000f2001b007a0c */ /* 0x000fe40003f06270 */
[----:B-1----:R-:W-:-:S03]  /*1b6b0*/  @!P1 LEA R8, P4, R29, R0, 0x2 ;  /* 0x000000001d089211 */ /* 0x002fc600078810ff */
[----:B------:R-:W-:Y:S02]  /*1b6c0*/  @!P2 LEA R12, P3, R31, R0, 0x2 ;  /* 0x000000001f0ca211 */ /* 0x000fe400078610ff */
[----:B-----5:R-:W-:Y:S02]  /*1b6d0*/  ISETP.GE.AND P5, PT, R25, c[0x0][0x3c8], PT ;  /* 0x0000f20019007a0c */ /* 0x020fe40003fa6270 */
[----:B------:R-:W-:-:S04]  /*1b6e0*/  @!P2 LEA.HI.X R13, R31, R4, R32, 0x2, P3 ;  /* 0x000000041f0da211 */ /* 0x000fc800018f1420 */
[----:B------:R-:W-:Y:S02]  /*1b6f0*/  @!P0 LEA R2, P6, R27, R0, 0x2 ;  /* 0x000000001b028211 */ /* 0x000fe400078c10ff */
[----:B------:R-:W-:-:S04]  /*1b700*/  P2R R3, PR, RZ, 0x10 ;  /* 0x00000010ff037803 */ /* 0x000fc80000000000 */
[----:B------:R-:W-:Y:S02]  /*1b710*/  ISETP.NE.AND P3, PT, R3, RZ, PT ;  /* 0x000000ff0300720c */ /* 0x000fe40003f65270 */
[-C--:B------:R-:W-:Y:S02]  /*1b720*/  @!P0 LEA.HI.X R3, R27, R4.reuse, R28, 0x2, P6 ;  /* 0x000000041b038211 */ /* 0x080fe400030f141c */
[----:B------:R-:W-:Y:S01]  /*1b730*/  @!P1 LEA.HI.X R9, R29, R4, R30, 0x2, P3 ;  /* 0x000000041d099211 */ /* 0x000fe200018f141e */
[----:B------:R-:W-:Y:S01]  /*1b740*/  @!P2 ST.E.64 [R12.64], R104 ;  /* 0x000000680c00a985 */ /* 0x000fe2000c101b0c */
[----:B------:R-:W-:-:S03]  /*1b750*/  ISETP.GE.AND P3, PT, R23, c[0x0][0x3c8], PT ;  /* 0x0000f20017007a0c */ /* 0x000fc60003f66270 */
[----:B------:R1:W-:Y:S04]  /*1b760*/  @!P1 ST.E.64 [R8.64], R108 ;  /* 0x0000006c08009985 */ /* 0x0003e8000c101b0c */
[----:B------:R5:W-:Y:S01]  /*1b770*/  @!P0 ST.E.64 [R2.64], R112 ;  /* 0x0000007002008985 */ /* 0x000be2000c101b0c */
[----:B-1----:R-:W-:Y:S02]  /*1b780*/  @!P5 LEA R8, P0, R25, R0, 0x2 ;  /* 0x000000001908d211 */ /* 0x002fe400078010ff */
[----:B------:R-:W-:-:S13]  /*1b790*/  ISETP.GE.AND P4, PT, R14, c[0x0][0x3c8], PT ;  /* 0x0000f2000e007a0c */ /* 0x000fda0003f86270 */
[----:B-----5:R-:W-:Y:S02]  /*1b7a0*/  @!P4 LEA R2, P6, R14, R0, 0x2 ;  /* 0x000000000e02c211 */ /* 0x020fe400078c10ff */
[----:B------:R-:W-:Y:S02]  /*1b7b0*/  ISETP.GE.AND P2, PT, R21, c[0x0][0x3c8], PT ;  /* 0x0000f20015007a0c */ /* 0x000fe40003f46270 */
[----:B------:R-:W-:Y:S02]  /*1b7c0*/  ISETP.GE.AND P1, PT, R19, c[0x0][0x3c8], PT ;  /* 0x0000f20013007a0c */ /* 0x000fe40003f26270 */
[----:B--2---:R-:W-:-:S05]  /*1b7d0*/  @!P5 LEA.HI.X R9, R25, R4, R26, 0x2, P0 ;  /* 0x000000041909d211 */ /* 0x004fca00000f141a */
[----:B------:R-:W-:Y:S01]  /*1b7e0*/  @!P5 ST.E.64 [R8.64], R116 ;  /* 0x000000740800d985 */ /* 0x000fe2000c101b0c */
[----:B---3--:R-:W-:Y:S02]  /*1b7f0*/  @!P4 LEA.HI.X R3, R14, R4, R15, 0x2, P6 ;  /* 0x000000040e03c211 */ /* 0x008fe400030f140f */
[-C--:B------:R-:W-:Y:S02]  /*1b800*/  @!P3 LEA R14, P5, R23, R0.reuse, 0x2 ;  /* 0x00000000170eb211 */ /* 0x080fe400078a10ff */
[----:B------:R-:W-:Y:S01]  /*1b810*/  ISETP.GE.AND P0, PT, R10, c[0x0][0x3c8], PT ;  /* 0x0000f2000a007a0c */ /* 0x000fe20003f06270 */
[----:B------:R1:W-:Y:S01]  /*1b820*/  @!P4 ST.E.64 [R2.64], R120 ;  /* 0x000000780200c985 */ /* 0x0003e2000c101b0c */
[----:B------:R-:W-:-:S04]  /*1b830*/  @!P2 LEA R12, P6, R21, R0, 0x2 ;  /* 0x00000000150ca211 */ /* 0x000fc800078c10ff */
[----:B----4-:R-:W-:-:S05]  /*1b840*/  @!P2 LEA.HI.X R13, R21, R4, R22, 0x2, P6 ;  /* 0x00000004150da211 */ /* 0x010fca00030f1416 */
[----:B-1----:R-:W-:-:S04]  /*1b850*/  P2R R2, PR, RZ, 0x20 ;  /* 0x00000020ff027803 */ /* 0x002fc80000000000 */
[----:B------:R-:W-:Y:S02]  /*1b860*/  ISETP.NE.AND P4, PT, R2, RZ, PT ;  /* 0x000000ff0200720c */ /* 0x000fe40003f85270 */
[----:B------:R-:W-:Y:S02]  /*1b870*/  @!P1 LEA R8, P5, R19, R0, 0x2 ;  /* 0x0000000013089211 */ /* 0x000fe400078a10ff */
[----:B------:R-:W-:Y:S02]  /*1b880*/  @!P3 LEA.HI.X R15, R23, R4, R24, 0x2, P4 ;  /* 0x00000004170fb211 */ /* 0x000fe400020f1418 */
[C---:B------:R-:W-:Y:S02]  /*1b890*/  @!P0 LEA R2, P4, R10.reuse, R0, 0x2 ;  /* 0x000000000a028211 */ /* 0x040fe400078810ff */
[-C--:B------:R-:W-:Y:S02]  /*1b8a0*/  @!P1 LEA.HI.X R9, R19, R4.reuse, R20, 0x2, P5 ;  /* 0x0000000413099211 */ /* 0x080fe400028f1414 */
[----:B------:R-:W-:Y:S01]  /*1b8b0*/  @!P0 LEA.HI.X R3, R10, R4, R17, 0x2, P4 ;  /* 0x000000040a038211 */ /* 0x000fe200020f1411 */
[----:B------:R1:W-:Y:S04]  /*1b8c0*/  @!P3 ST.E.64 [R14.64], R124 ;  /* 0x0000007c0e00b985 */ /* 0x0003e8000c101b0c */
[----:B------:R1:W-:Y:S04]  /*1b8d0*/  @!P2 ST.E.64 [R12.64], R128 ;  /* 0x000000800c00a985 */ /* 0x0003e8000c101b0c */
[----:B------:R1:W-:Y:S04]  /*1b8e0*/  @!P1 ST.E.64 [R8.64], R132 ;  /* 0x0000008408009985 */ /* 0x0003e8000c101b0c */
[----:B------:R1:W-:Y:S02]  /*1b8f0*/  @!P0 ST.E.64 [R2.64], R136 ;  /* 0x0000008802008985 */ /* 0x0003e4000c101b0c */
.L_x_1981:
[----:B------:R-:W-:Y:S05]  /*1b900*/  BSYNC B0 ;  /* 0x0000000000007941 */ /* 0x000fea0003800000 */
.L_x_1980:
[----:B------:R-:W-:Y:S05]  /*1b910*/  BRA.DIV ~URZ, `(.L_x_1982) ;  /* 0x00003a627f007947 */ /* 0x000fea000b800000 */
[----:B--2---:R2:W1:Y:S04]  /*1b920*/  SHFL.IDX PT, R4, R7, 0x1, 0x1c1f ;  /* 0x003c1f0007047f89 */ /* 0x00446800000e0000 */
[----:B----4-:R2:W4:Y:S02]  /*1b930*/  SHFL.IDX PT, R0, R5, 0x1, 0x1c1f ;  /* 0x003c1f0005007f89 */ /* 0x01052400000e0000 */
.L_x_2040:
[----:B------:R-:W-:-:S13]  /*1b940*/  ISETP.GE.AND P0, PT, R16, R18, PT ;  /* 0x000000121000720c */ /* 0x000fda0003f06270 */
[----:B------:R-:W-:Y:S05]  /*1b950*/  @P0 BRA `(.L_x_1977) ;  /* 0x00001b7000000947 */ /* 0x000fea0003800000 */
[----:B-1----:R-:W5:Y:S04]  /*1b960*/  LDL R8, [R1+0x12c] ;  /* 0x00012c0001087983 */ /* 0x002f680000100800 */
[----:B--2---:R-:W2:Y:S04]  /*1b970*/  LDL R24, [R1+0x124] ;  /* 0x0001240001187983 */ /* 0x004ea80000100800 */
[----:B---3--:R-:W3:Y:S04]  /*1b980*/  LDL R7, [R1+0x128] ;  /* 0x0001280001077983 */ /* 0x008ee80000100800 */
[----:B----4-:R-:W4:Y:S04]  /*1b990*/  LDL R10, [R1+0x120] ;  /* 0x00012000010a7983 */ /* 0x010f280000100800 */
[----:B------:R-:W4:Y:S04]  /*1b9a0*/  LDL R25, [R1+0x1a4] ;  /* 0x0001a40001197983 */ /* 0x000f280000100800 */
        /* <DEDUP_REMOVED lines=13> */
[----:B------:R-:W4:Y:S01]  /*1ba80*/  LDL R27, [R1+0x150] ;  /* 0x00015000011b7983 */ /* 0x000f220000100800 */
[----:B-----5:R-:W-:-:S02]  /*1ba90*/  ISETP.GE.AND P3, PT, R8, c[0x0][0x3c8], PT ;  /* 0x0000f20008007a0c */ /* 0x020fc40003f66270 */
[----:B--2---:R-:W-:Y:S02]  /*1baa0*/  ISETP.GE.AND P1, PT, R24, c[0x0][0x3c8], PT ;  /* 0x0000f20018007a0c */ /* 0x004fe40003f26270 */
[----:B---3--:R-:W-:-:S09]  /*1bab0*/  ISETP.GE.AND P2, PT, R7, c[0x0][0x3c8], PT ;  /* 0x0000f20007007a0c */ /* 0x008fd20003f46270 */
[----:B------:R-:W-:Y:S02]  /*1bac0*/  @!P3 IMAD.MOV.U32 R2, RZ, RZ, R0 ;  /* 0x000000ffff02b224 */ /* 0x000fe400078e0000 */
[----:B------:R-:W-:Y:S01]  /*1bad0*/  @!P3 IMAD.MOV.U32 R3, RZ, RZ, R4 ;  /* 0x000000ffff03b224 */ /* 0x000fe200078e0004 */
[----:B----4-:R-:W-:-:S03]  /*1bae0*/  ISETP.GE.AND P0, PT, R10, c[0x0][0x3c8], PT ;  /* 0x0000f2000a007a0c */ /* 0x010fc60003f06270 */
[----:B------:R-:W-:Y:S01]  /*1baf0*/  @!P3 IMAD.WIDE R2, R8, 0x4, R2 ;  /* 0x000000040802b825 */ /* 0x000fe200078e0202 */
[----:B------:R-:W-:-:S04]  /*1bb00*/  @!P1 LEA R8, P4, R24, R0, 0x2 ;  /* 0x0000000018089211 */ /* 0x000fc800078810ff */
[----:B------:R1:W-:Y:S01]  /*1bb10*/  @!P3 ST.E.64 [R2.64], R170 ;  /* 0x000000aa0200b985 */ /* 0x0003e2000c101b0c */
[C---:B------:R-:W-:Y:S02]  /*1bb20*/  @!P2 LEA R12, P3, R7.reuse, R0, 0x2 ;  /* 0x00000000070ca211 */ /* 0x040fe400078610ff */
[-C--:B------:R-:W-:Y:S02]  /*1bb30*/  @!P1 LEA.HI.X R9, R24, R4.reuse, R25, 0x2, P4 ;  /* 0x0000000418099211 */ /* 0x080fe400020f1419 */
[----:B------:R-:W2:Y:S01]  /*1bb40*/  LDL R25, [R1+0x190] ;  /* 0x0001900001197983 */ /* 0x000ea20000100800 */
[----:B------:R-:W-:-:S03]  /*1bb50*/  @!P2 LEA.HI.X R13, R7, R4, R20, 0x2, P3 ;  /* 0x00000004070da211 */ /* 0x000fc600018f1414 */
[----:B------:R-:W3:Y:S01]  /*1bb60*/  LDL R20, [R1+0xb0] ;  /* 0x0000b00001147983 */ /* 0x000ee20000100800 */
[----:B------:R-:W-:Y:S02]  /*1bb70*/  ISETP.GE.AND P4, PT, R19, c[0x0][0x3c8], PT ;  /* 0x0000f20013007a0c */ /* 0x000fe40003f86270 */
[----:B------:R-:W-:Y:S01]  /*1bb80*/  ISETP.GE.AND P6, PT, R15, c[0x0][0x3c8], PT ;  /* 0x0000f2000f007a0c */ /* 0x000fe20003fc6270 */
[----:B------:R-:W4:Y:S04]  /*1bb90*/  LDL R7, [R1+0x10c] ;  /* 0x00010c0001077983 */ /* 0x000f280000100800 */
[----:B------:R5:W-:Y:S04]  /*1bba0*/  @!P2 ST.E.64 [R12.64], R166 ;  /* 0x000000a60c00a985 */ /* 0x000be8000c101b0c */
[----:B------:R-:W4:Y:S01]  /*1bbb0*/  LDL R24, [R1+0x104] ;  /* 0x0001040001187983 */ /* 0x000f220000100800 */
[----:B-1----:R-:W-:-:S04]  /*1bbc0*/  @!P0 LEA R2, P3, R10, R0, 0x2 ;  /* 0x000000000a028211 */ /* 0x002fc800078610ff */
[----:B------:R-:W-:Y:S02]  /*1bbd0*/  @!P0 LEA.HI.X R3, R10, R4, R21, 0x2, P3 ;  /* 0x000000040a038211 */ /* 0x000fe400018f1415 */
[----:B------:R-:W4:Y:S01]  /*1bbe0*/  LDL R21, [R1+0x188] ;  /* 0x0001880001157983 */ /* 0x000f220000100800 */
[----:B------:R-:W-:-:S03]  /*1bbf0*/  ISETP.GE.AND P3, PT, R22, c[0x0][0x3c8], PT ;  /* 0x0000f20016007a0c */ /* 0x000fc60003f66270 */
[----:B------:R1:W-:Y:S04]  /*1bc00*/  @!P1 ST.E.64 [R8.64], R162 ;  /* 0x000000a208009985 */ /* 0x0003e8000c101b0c */
[----:B------:R1:W-:Y:S01]  /*1bc10*/  @!P0 ST.E.64 [R2.64], R158 ;  /* 0x0000009e02008985 */ /* 0x0003e2000c101b0c */
[----:B-----5:R-:W-:-:S03]  /*1bc20*/  @!P4 LEA R12, P0, R19, R0, 0x2 ;  /* 0x00000000130cc211 */ /* 0x020fc600078010ff */
[----:B------:R-:W5:Y:S01]  /*1bc30*/  LDL R10, [R1+0x108] ;  /* 0x00010800010a7983 */ /* 0x000f620000100800 */
[----:B------:R-:W-:Y:S02]  /*1bc40*/  @!P4 LEA.HI.X R13, R19, R4, R5, 0x2, P0 ;  /* 0x00000004130dc211 */ /* 0x000fe400000f1405 */
[C---:B------:R-:W-:Y:S01]  /*1bc50*/  ISETP.GE.AND P0, PT, R22.reuse, c[0x0][0x3c8], PT ;  /* 0x0000f20016007a0c */ /* 0x040fe20003f06270 */
[----:B------:R-:W5:Y:S01]  /*1bc60*/  LDL R5, [R1+0x100] ;  /* 0x0001000001057983 */ /* 0x000f620000100800 */
[-C--:B-1----:R-:W-:Y:S02]  /*1bc70*/  @!P3 LEA R8, P1, R22, R0.reuse, 0x2 ;  /* 0x000000001608b211 */ /* 0x082fe400078210ff */
[----:B------:R-:W-:-:S04]  /*1bc80*/  @!P6 LEA R2, P2, R15, R0, 0x2 ;  /* 0x000000000f02e211 */ /* 0x000fc800078410ff */
[-C--:B------:R-:W-:Y:S02]  /*1bc90*/  @!P6 LEA.HI.X R3, R15, R4.reuse, R16, 0x2, P2 ;  /* 0x000000040f03e211 */ /* 0x080fe400010f1410 */
[----:B------:R-:W5:Y:S05]  /*1bca0*/  LDL R15, [R1+0x184] ;  /* 0x00018400010f7983 */ /* 0x000f6a0000100800 */
[----:B------:R-:W-:Y:S01]  /*1bcb0*/  @!P0 LEA.HI.X R9, R22, R4, R26, 0x2, P1 ;  /* 0x0000000416098211 */ /* 0x000fe200008f141a */
[----:B------:R-:W5:Y:S04]  /*1bcc0*/  LDL R16, [R1+0x17c] ;  /* 0x00017c0001107983 */ /* 0x000f680000100800 */
[----:B------:R-:W5:Y:S01]  /*1bcd0*/  LDL R22, [R1+0x180] ;  /* 0x0001800001167983 */ /* 0x000f620000100800 */
[----:B------:R-:W-:-:S02]  /*1bce0*/  ISETP.GE.AND P1, PT, R19, c[0x0][0x3c8], PT ;  /* 0x0000f20013007a0c */ /* 0x000fc40003f26270 */
[----:B------:R-:W-:Y:S01]  /*1bcf0*/  ISETP.GE.AND P4, PT, R23, c[0x0][0x3c8], PT ;  /* 0x0000f20017007a0c */ /* 0x000fe20003f86270 */
[----:B------:R-:W5:Y:S01]  /*1bd00*/  LDL R19, [R1+0xfc] ;  /* 0x0000fc0001137983 */ /* 0x000f620000100800 */
[----:B------:R-:W-:Y:S02]  /*1bd10*/  ISETP.GE.AND P5, PT, R17, c[0x0][0x3c8], PT ;  /* 0x0000f20011007a0c */ /* 0x000fe40003fa6270 */
[----:B------:R-:W-:Y:S01]  /*1bd20*/  ISETP.GE.AND P3, PT, R14, c[0x0][0x3c8], PT ;  /* 0x0000f2000e007a0c */ /* 0x000fe20003f66270 */
[----:B------:R-:W5:Y:S06]  /*1bd30*/  LDL R26, [R1+0xe0] ;  /* 0x0000e000011a7983 */ /* 0x000f6c0000100800 */
[----:B------:R-:W-:Y:S04]  /*1bd40*/  @!P1 ST.E.64 [R12.64], R154 ;  /* 0x0000009a0c009985 */ /* 0x000fe8000c101b0c */
[----:B------:R1:W-:Y:S04]  /*1bd50*/  @!P0 ST.E.64 [R8.64], R150 ;  /* 0x0000009608008985 */ /* 0x0003e8000c101b0c */
[----:B------:R1:W-:Y:S02]  /*1bd60*/  @!P6 ST.E.64 [R2.64], R38 ;  /* 0x000000260200e985 */ /* 0x0003e4000c101b0c */
[----:B-1----:R-:W-:-:S02]  /*1bd70*/  @!P4 LEA R8, P6, R23, R0, 0x2 ;  /* 0x000000001708c211 */ /* 0x002fc400078c10ff */
[----:B------:R-:W-:-:S11]  /*1bd80*/  @!P5 LEA R12, P0, R17, R0, 0x2 ;  /* 0x00000000110cd211 */ /* 0x000fd600078010ff */
[----:B------:R-:W-:Y:S02]  /*1bd90*/  P2R R2, PR, RZ, 0x40 ;  /* 0x00000040ff027803 */ /* 0x000fe40000000000 */
[-C--:B--2---:R-:W-:Y:S02]  /*1bda0*/  @!P5 LEA.HI.X R13, R17, R4.reuse, R25, 0x2, P0 ;  /* 0x00000004110dd211 */ /* 0x084fe400000f1419 */
[----:B------:R-:W-:Y:S01]  /*1bdb0*/  ISETP.NE.AND P0, PT, R2, RZ, PT ;  /* 0x000000ff0200720c */ /* 0x000fe20003f05270 */
[----:B------:R-:W2:Y:S01]  /*1bdc0*/  LDL R17, [R1+0xf8] ;  /* 0x0000f80001117983 */ /* 0x000ea20000100800 */
[----:B---3--:R-:W-:Y:S02]  /*1bdd0*/  ISETP.GE.AND P1, PT, R20, c[0x0][0x3c8], PT ;  /* 0x0000f20014007a0c */ /* 0x008fe40003f26270 */
[----:B------:R-:W-:Y:S01]  /*1bde0*/  @!P4 LEA.HI.X R9, R23, R4, R18, 0x2, P0 ;  /* 0x000000041709c211 */ /* 0x000fe200000f1412 */
[----:B------:R-:W3:Y:S01]  /*1bdf0*/  LDL R25, [R1+0x178] ;  /* 0x0001780001197983 */ /* 0x000ee20000100800 */
[----:B------:R-:W-:-:S03]  /*1be00*/  @!P3 LEA R2, P6, R14, R0, 0x2 ;  /* 0x000000000e02b211 */ /* 0x000fc600078c10ff */
[----:B------:R-:W2:Y:S01]  /*1be10*/  LDL R23, [R1+0x174] ;  /* 0x0001740001177983 */ /* 0x000ea20000100800 */
[----:B----4-:R-:W-:-:S03]  /*1be20*/  ISETP.GE.AND P2, PT, R7, c[0x0][0x3c8], PT ;  /* 0x0000f20007007a0c */ /* 0x010fc60003f46270 */
[----:B------:R-:W-:Y:S04]  /*1be30*/  @!P5 ST.E.64 [R12.64], R42 ;  /* 0x0000002a0c00d985 */ /* 0x000fe8000c101b0c */
[----:B------:R1:W-:Y:S04]  /*1be40*/  @!P4 ST.E.64 [R8.64], R46 ;  /* 0x0000002e0800c985 */ /* 0x0003e8000c101b0c */
[----:B------:R-:W4:Y:S01]  /*1be50*/  LDL R18, [R1+0xf4] ;  /* 0x0000f40001127983 */ /* 0x000f220000100800 */
[----:B------:R-:W-:-:S03]  /*1be60*/  @!P3 LEA.HI.X R3, R14, R4, R21, 0x2, P6 ;  /* 0x000000040e03b211 */ /* 0x000fc600030f1415 */
[----:B------:R-:W4:Y:S04]  /*1be70*/  LDL R21, [R1+0x170] ;  /* 0x0001700001157983 */ /* 0x000f280000100800 */
[----:B------:R5:W-:Y:S04]  /*1be80*/  @!P3 ST.E.64 [R2.64], R50 ;  /* 0x000000320200b985 */ /* 0x000be8000c101b0c */
[----:B------:R-:W4:Y:S01]  /*1be90*/  LDL R14, [R1+0xf0] ;  /* 0x0000f000010e7983 */ /* 0x000f220000100800 */
[-C--:B-1----:R-:W-:Y:S02]  /*1bea0*/  @!P1 LEA R8, P6, R20, R0.reuse, 0x2 ;  /* 0x0000000014089211 */ /* 0x082fe400078c10ff */
[----:B------:R-:W-:-:S11]  /*1beb0*/  @!P2 LEA R12, P3, R7, R0, 0x2 ;  /* 0x00000000070ca211 */ /* 0x000fd600078610ff */
[----:B-----5:R-:W-:Y:S02]  /*1bec0*/  P2R R2, PR, RZ, 0x40 ;  /* 0x00000040ff027803 */ /* 0x020fe40000000000 */
[-C--:B------:R-:W-:Y:S02]  /*1bed0*/  @!P2 LEA.HI.X R13, R7, R4.reuse, R15, 0x2, P3 ;  /* 0x00000004070da211 */ /* 0x080fe400018f140f */
[----:B------:R-:W-:Y:S01]  /*1bee0*/  ISETP.NE.AND P3, PT, R2, RZ, PT ;  /* 0x000000ff0200720c */ /* 0x000fe20003f65270 */
[----:B------:R-:W5:Y:S01]  /*1bef0*/  LDL R15, [R1+0xac] ;  /* 0x0000ac00010f7983 */ /* 0x000f620000100800 */
[----:B------:R-:W-:Y:S02]  /*1bf00*/  ISETP.GE.AND P0, PT, R10, c[0x0][0x3c8], PT ;  /* 0x0000f2000a007a0c */ /* 0x000fe40003f06270 */
[----:B------:R-:W-:Y:S01]  /*1bf10*/  ISETP.GE.AND P4, PT, R5, c[0x0][0x3c8], PT ;  /* 0x0000f20005007a0c */ /* 0x000fe20003f86270 */
[----:B------:R-:W5:Y:S01]  /*1bf20*/  LDL R7, [R1+0xec] ;  /* 0x0000ec0001077983 */ /* 0x000f620000100800 */
[----:B------:R-:W-:-:S03]  /*1bf30*/  @!P1 LEA.HI.X R9, R20, R4, R22, 0x2, P3 ;  /* 0x0000000414099211 */ /* 0x000fc600018f1416 */
[----:B------:R-:W5:Y:S01]  /*1bf40*/  LDL R22, [R1+0x16c] ;  /* 0x00016c0001167983 */ /* 0x000f620000100800 */
[----:B------:R-:W-:-:S03]  /*1bf50*/  ISETP.GE.AND P3, PT, R19, c[0x0][0x3c8], PT ;  /* 0x0000f20013007a0c */ /* 0x000fc60003f66270 */
[----:B------:R-:W-:Y:S02]  /*1bf60*/  @!P2 ST.E.64 [R12.64], R54 ;  /* 0x000000360c00a985 */ /* 0x000fe4000c101b0c */
[C---:B------:R-:W-:Y:S02]  /*1bf70*/  @!P0 LEA R2, P6, R10.reuse, R0, 0x2 ;  /* 0x000000000a028211 */ /* 0x040fe400078c10ff */
[----:B------:R-:W5:Y:S02]  /*1bf80*/  LDL R20, [R1+0x168] ;  /* 0x0001680001147983 */ /* 0x000f640000100800 */
[----:B------:R-:W-:Y:S02]  /*1bf90*/  @!P0 LEA.HI.X R3, R10, R4, R16, 0x2, P6 ;  /* 0x000000040a038211 */ /* 0x000fe400030f1410 */
[----:B------:R-:W-:Y:S04]  /*1bfa0*/  @!P1 ST.E.64 [R8.64], R58 ;  /* 0x0000003a08009985 */ /* 0x000fe8000c101b0c */
[----:B------:R1:W-:Y:S04]  /*1bfb0*/  @!P0 ST.E.64 [R2.64], R62 ;  /* 0x0000003e02008985 */ /* 0x0003e8000c101b0c */
[----:B------:R-:W5:Y:S01]  /*1bfc0*/  LDL R16, [R1+0x164] ;  /* 0x0001640001107983 */ /* 0x000f620000100800 */
[----:B------:R-:W-:-:S03]  /*1bfd0*/  ISETP.GE.AND P5, PT, R24, c[0x0][0x3c8], PT ;  /* 0x0000f20018007a0c */ /* 0x000fc60003fa6270 */
[----:B------:R-:W5:Y:S01]  /*1bfe0*/  LDL R10, [R1+0xe8] ;  /* 0x0000e800010a7983 */ /* 0x000f620000100800 */
[-C--:B-1----:R-:W-:Y:S02]  /*1bff0*/  @!P3 LEA R2, P1, R19, R0.reuse, 0x2 ;  /* 0x000000001302b211 */ /* 0x082fe400078210ff */
[----:B------:R-:W-:-:S11]  /*1c000*/  @!P4 LEA R8, P6, R5, R0, 0x2 ;  /* 0x000000000508c211 */ /* 0x000fd600078c10ff */
[----:B------:R-:W-:Y:S02]  /*1c010*/  P2R R3, PR, RZ, 0x2 ;  /* 0x00000002ff037803 */ /* 0x000fe40000000000 */
[C---:B------:R-:W-:Y:S02]  /*1c020*/  @!P5 LEA R12, P0, R24.reuse, R0, 0x2 ;  /* 0x00000000180cd211 */ /* 0x040fe400078010ff */
[-C--:B--2---:R-:W-:Y:S02]  /*1c030*/  @!P4 LEA.HI.X R9, R5, R4.reuse, R23, 0x2, P6 ;  /* 0x000000040509c211 */ /* 0x084fe400030f1417 */
[----:B------:R-:W-:Y:S01]  /*1c040*/  ISETP.NE.AND P6, PT, R3, RZ, PT ;  /* 0x000000ff0300720c */ /* 0x000fe20003fc5270 */
[----:B------:R-:W2:Y:S01]  /*1c050*/  LDL R5, [R1+0xe4] ;  /* 0x0000e40001057983 */ /* 0x000ea20000100800 */
[----:B------:R-:W-:Y:S02]  /*1c060*/  ISETP.GE.AND P2, PT, R17, c[0x0][0x3c8], PT ;  /* 0x0000f20011007a0c */ /* 0x000fe40003f46270 */
[-C--:B---3--:R-:W-:Y:S01]  /*1c070*/  @!P5 LEA.HI.X R13, R24, R4.reuse, R25, 0x2, P0 ;  /* 0x00000004180dd211 */ /* 0x088fe200000f1419 */
[----:B------:R-:W3:Y:S01]  /*1c080*/  LDL R23, [R1+0x148] ;  /* 0x0001480001177983 */ /* 0x000ee20000100800 */
[----:B----4-:R-:W-:-:S03]  /*1c090*/  @!P3 LEA.HI.X R3, R19, R4, R21, 0x2, P6 ;  /* 0x000000041303b211 */ /* 0x010fc600030f1415 */
[----:B------:R-:W4:Y:S04]  /*1c0a0*/  LDL R24, [R1+0xdc] ;  /* 0x0000dc0001187983 */ /* 0x000f280000100800 */
[----:B------:R-:W3:Y:S04]  /*1c0b0*/  LDL R21, [R1+0x160] ;  /* 0x0001600001157983 */ /* 0x000ee80000100800 */
[----:B------:R-:W4:Y:S04]  /*1c0c0*/  LDL R19, [R1+0x15c] ;  /* 0x00015c0001137983 */ /* 0x000f280000100800 */
[----:B------:R1:W-:Y:S04]  /*1c0d0*/  @!P5 ST.E.64 [R12.64], R66 ;  /* 0x000000420c00d985 */ /* 0x0003e8000c101b0c */
[----:B------:R5:W-:Y:S04]  /*1c0e0*/  @!P4 ST.E.64 [R8.64], R70 ;  /* 0x000000460800c985 */ /* 0x000be8000c101b0c */
[----:B------:R5:W-:Y:S01]  /*1c0f0*/  @!P3 ST.E.64 [R2.64], R74 ;  /* 0x0000004a0200b985 */ /* 0x000be2000c101b0c */
[----:B------:R-:W-:-:S03]  /*1c100*/  ISETP.GE.AND P1, PT, R18, c[0x0][0x3c8], PT ;  /* 0x0000f20012007a0c */ /* 0x000fc60003f26270 */
[----:B------:R-:W4:Y:S01]  /*1c110*/  LDL R25, [R1+0x14c] ;  /* 0x00014c0001197983 */ /* 0x000f220000100800 */
[----:B-1----:R-:W-:-:S04]  /*1c120*/  @!P2 LEA R12, P3, R17, R0, 0x2 ;  /* 0x00000000110ca211 */ /* 0x002fc800078610ff */
[----:B-----5:R-:W-:Y:S02]  /*1c130*/  @!P2 LEA.HI.X R13, R17, R4, R22, 0x2, P3 ;  /* 0x00000004110da211 */ /* 0x020fe400018f1416 */
[----:B------:R-:W5:Y:S03]  /*1c140*/  LDL R17, [R1+0x158] ;  /* 0x0001580001117983 */ /* 0x000f660000100800 */
[----:B------:R-:W-:Y:S02]  /*1c150*/  @!P1 LEA R8, P6, R18, R0, 0x2 ;  /* 0x0000000012089211 */ /* 0x000fe400078c10ff */
[----:B------:R-:W-:Y:S01]  /*1c160*/  ISETP.GE.AND P0, PT, R14, c[0x0][0x3c8], PT ;  /* 0x0000f2000e007a0c */ /* 0x000fe20003f06270 */
[----:B------:R-:W5:Y:S01]  /*1c170*/  LDL R22, [R1+0xd8] ;  /* 0x0000d80001167983 */ /* 0x000f620000100800 */
[----:B------:R-:W-:-:S09]  /*1c180*/  ISETP.GE.AND P4, PT, R15, c[0x0][0x3c8], PT ;  /* 0x0000f2000f007a0c */ /* 0x000fd20003f86270 */
[----:B------:R-:W-:-:S04]  /*1c190*/  P2R R2, PR, RZ, 0x40 ;  /* 0x00000040ff027803 */ /* 0x000fc80000000000 */
[----:B------:R-:W-:Y:S02]  /*1c1a0*/  ISETP.NE.AND P3, PT, R2, RZ, PT ;  /* 0x000000ff0200720c */ /* 0x000fe40003f65270 */
[----:B------:R-:W-:Y:S02]  /*1c1b0*/  @!P0 LEA R2, P6, R14, R0, 0x2 ;  /* 0x000000000e028211 */ /* 0x000fe400078c10ff */
[-C--:B------:R-:W-:Y:S01]  /*1c1c0*/  @!P1 LEA.HI.X R9, R18, R4.reuse, R20, 0x2, P3 ;  /* 0x0000000412099211 */ /* 0x080fe200018f1414 */
[----:B------:R-:W-:Y:S01]  /*1c1d0*/  @!P2 ST.E.64 [R12.64], R78 ;  /* 0x0000004e0c00a985 */ /* 0x000fe2000c101b0c */
[----:B------:R-:W-:Y:S02]  /*1c1e0*/  ISETP.GE.AND P5, PT, R7, c[0x0][0x3c8], PT ;  /* 0x0000f20007007a0c */ /* 0x000fe40003fa6270 */
[----:B------:R-:W-:Y:S01]  /*1c1f0*/  @!P0 LEA.HI.X R3, R14, R4, R16, 0x2, P6 ;  /* 0x000000040e038211 */ /* 0x000fe200030f1410 */
[----:B------:R1:W-:Y:S04]  /*1c200*/  @!P1 ST.E.64 [R8.64], R82 ;  /* 0x0000005208009985 */ /* 0x0003e8000c101b0c */
[----:B------:R-:W5:Y:S04]  /*1c210*/  LDL R14, [R1+0xd4] ;  /* 0x0000d400010e7983 */ /* 0x000f680000100800 */
[----:B------:R-:W5:Y:S04]  /*1c220*/  LDL R20, [R1+0xd0] ;  /* 0x0000d00001147983 */ /* 0x000f680000100800 */
[----:B------:R1:W-:Y:S01]  /*1c230*/  @!P0 ST.E.64 [R2.64], R86 ;  /* 0x0000005602008985 */ /* 0x0003e2000c101b0c */
[----:B------:R-:W-:-:S03]  /*1c240*/  ISETP.GE.AND P3, PT, R10, c[0x0][0x3c8], PT ;  /* 0x0000f2000a007a0c */ /* 0x000fc60003f66270 */
[----:B------:R-:W5:Y:S04]  /*1c250*/  LDL R18, [R1+0xcc] ;  /* 0x0000cc0001127983 */ /* 0x000f680000100800 */
[----:B------:R-:W5:Y:S01]  /*1c260*/  LDL R16, [R1+0xc8] ;  /* 0x0000c80001107983 */ /* 0x000f620000100800 */
[-C--:B-1----:R-:W-:Y:S02]  /*1c270*/  @!P4 LEA R8, P6, R15, R0.reuse, 0x2 ;  /* 0x000000000f08c211 */ /* 0x082fe400078c10ff */
[----:B------:R-:W-:-:S11]  /*1c280*/  @!P5 LEA R12, P0, R7, R0, 0x2 ;  /* 0x00000000070cd211 */ /* 0x000fd600078010ff */
[----:B------:R-:W-:Y:S02]  /*1c290*/  P2R R2, PR, RZ, 0x40 ;  /* 0x00000040ff027803 */ /* 0x000fe40000000000 */
[----:B--2---:R-:W-:Y:S02]  /*1c2a0*/  ISETP.GE.AND P2, PT, R5, c[0x0][0x3c8], PT ;  /* 0x0000f20005007a0c */ /* 0x004fe40003f46270 */
[-C--:B---3--:R-:W-:Y:S02]  /*1c2b0*/  @!P5 LEA.HI.X R13, R7, R4.reuse, R21, 0x2, P0 ;  /* 0x00000004070dd211 */ /* 0x088fe400000f1415 */
[----:B------:R-:W-:Y:S01]  /*1c2c0*/  ISETP.NE.AND P0, PT, R2, RZ, PT ;  /* 0x000000ff0200720c */ /* 0x000fe20003f05270 */
[----:B------:R-:W2:Y:S03]  /*1c2d0*/  LDL R7, [R1+0xc4] ;  /* 0x0000c40001077983 */ /* 0x000ea60000100800 */
[----:B----4-:R-:W-:Y:S01]  /*1c2e0*/  @!P4 LEA.HI.X R9, R15, R4, R19, 0x2, P0 ;  /* 0x000000040f09c211 */ /* 0x010fe200000f1413 */
[----:B------:R-:W3:Y:S04]  /*1c2f0*/  LDL R21, [R1+0x140] ;  /* 0x0001400001157983 */ /* 0x000ee80000100800 */
[----:B------:R-:W4:Y:S01]  /*1c300*/  LDL R15, [R1+0x144] ;  /* 0x00014400010f7983 */ /* 0x000f220000100800 */
[----:B------:R-:W-:-:S03]  /*1c310*/  @!P3 LEA R2, P6, R10, R0, 0x2 ;  /* 0x000000000a02b211 */ /* 0x000fc600078c10ff */
[----:B------:R-:W2:Y:S04]  /*1c320*/  LDL R19, [R1+0x13c] ;  /* 0x00013c0001137983 */ /* 0x000ea80000100800 */
[----:B------:R1:W-:Y:S04]  /*1c330*/  @!P5 ST.E.64 [R12.64], R90 ;  /* 0x0000005a0c00d985 */ /* 0x0003e8000c101b0c */
[----:B------:R1:W-:Y:S01]  /*1c340*/  @!P4 ST.E.64 [R8.64], R94 ;  /* 0x0000005e0800c985 */ /* 0x0003e2000c101b0c */
[----:B-----5:R-:W-:-:S03]  /*1c350*/  @!P3 LEA.HI.X R3, R10, R4, R17, 0x2, P6 ;  /* 0x000000040a03b211 */ /* 0x020fc600030f1411 */
[----:B------:R-:W5:Y:S04]  /*1c360*/  LDL R17, [R1+0x138] ;  /* 0x0001380001117983 */ /* 0x000f680000100800 */
[----:B------:R-:W5:Y:S04]  /*1c370*/  LDL R10, [R1+0x134] ;  /* 0x00013400010a7983 */ /* 0x000f680000100800 */
[----:B------:R1:W-:Y:S02]  /*1c380*/  @!P3 ST.E.64 [R2.64], R98 ;  /* 0x000000620200b985 */ /* 0x0003e4000c101b0c */
[----:B-1----:R-:W-:-:S04]  /*1c390*/  @!P2 LEA R12, P3, R5, R0, 0x2 ;  /* 0x00000000050ca211 */ /* 0x002fc800078610ff */
[----:B------:R-:W-:Y:S02]  /*1c3a0*/  @!P2 LEA.HI.X R13, R5, R4, R28, 0x2, P3 ;  /* 0x00000004050da211 */ /* 0x000fe400018f141c */
[----:B------:R-:W5:Y:S01]  /*1c3b0*/  LDL R5, [R1+0xc0] ;  /* 0x0000c00001057983 */ /* 0x000f620000100800 */
[----:B------:R-:W-:Y:S02]  /*1c3c0*/  ISETP.GE.AND P1, PT, R26, c[0x0][0x3c8], PT ;  /* 0x0000f2001a007a0c */ /* 0x000fe40003f26270 */
[----:B------:R-:W-:-:S11]  /*1c3d0*/  ISETP.GE.AND P0, PT, R24, c[0x0][0x3c8], PT ;  /* 0x0000f20018007a0c */ /* 0x000fd60003f06270 */
[-C--:B------:R-:W-:Y:S02]  /*1c3e0*/  @!P1 LEA R8, P4, R26, R0.reuse, 0x2 ;  /* 0x000000001a089211 */ /* 0x080fe400078810ff */
[----:B------:R-:W-:Y:S02]  /*1c3f0*/  ISETP.GE.AND P5, PT, R22, c[0x0][0x3c8], PT ;  /* 0x0000f20016007a0c */ /* 0x000fe40003fa6270 */
[----:B------:R-:W-:-:S09]  /*1c400*/  @!P0 LEA R2, P6, R24, R0, 0x2 ;  /* 0x0000000018028211 */ /* 0x000fd200078c10ff */
[----:B------:R-:W-:-:S04]  /*1c410*/  P2R R3, PR, RZ, 0x10 ;  /* 0x00000010ff037803 */ /* 0x000fc80000000000 */
[----:B------:R-:W-:Y:S02]  /*1c420*/  ISETP.NE.AND P3, PT, R3, RZ, PT ;  /* 0x000000ff0300720c */ /* 0x000fe40003f65270 */
[----:B------:R-:W-:Y:S02]  /*1c430*/  ISETP.GE.AND P4, PT, R14, c[0x0][0x3c8], PT ;  /* 0x0000f2000e007a0c */ /* 0x000fe40003f86270 */
[-C--:B------:R-:W-:Y:S02]  /*1c440*/  @!P1 LEA.HI.X R9, R26, R4.reuse, R27, 0x2, P3 ;  /* 0x000000041a099211 */ /* 0x080fe400018f141b */
[----:B------:R-:W-:Y:S01]  /*1c450*/  @!P0 LEA.HI.X R3, R24, R4, R25, 0x2, P6 ;  /* 0x0000000418038211 */ /* 0x000fe200030f1419 */
[----:B------:R-:W-:Y:S01]  /*1c460*/  @!P2 ST.E.64 [R12.64], R102 ;  /* 0x000000660c00a985 */ /* 0x000fe2000c101b0c */
[----:B------:R-:W-:-:S03]  /*1c470*/  ISETP.GE.AND P3, PT, R20, c[0x0][0x3c8], PT ;  /* 0x0000f20014007a0c */ /* 0x000fc60003f66270 */
[----:B------:R1:W-:Y:S04]  /*1c480*/  @!P1 ST.E.64 [R8.64], R106 ;  /* 0x0000006a08009985 */ /* 0x0003e8000c101b0c */
[----:B------:R1:W-:Y:S01]  /*1c490*/  @!P0 ST.E.64 [R2.64], R110 ;  /* 0x0000006e02008985 */ /* 0x0003e2000c101b0c */
[----:B------:R-:W-:Y:S02]  /*1c4a0*/  ISETP.GE.AND P2, PT, R18, c[0x0][0x3c8], PT ;  /* 0x0000f20012007a0c */ /* 0x000fe40003f46270 */
[----:B------:R-:W-:Y:S02]  /*1c4b0*/  ISETP.GE.AND P1, PT, R16, c[0x0][0x3c8], PT ;  /* 0x0000f20010007a0c */ /* 0x000fe40003f26270 */
[----:B-1----:R-:W-:-:S04]  /*1c4c0*/  @!P5 LEA R8, P0, R22, R0, 0x2 ;  /* 0x000000001608d211 */ /* 0x002fc800078010ff */
[----:B------:R-:W-:Y:S02]  /*1c4d0*/  @!P5 LEA.HI.X R9, R22, R4, R23, 0x2, P0 ;  /* 0x000000041609d211 */ /* 0x000fe400000f1417 */
[----:B------:R-:W-:-:S03]  /*1c4e0*/  @!P4 LEA R2, P6, R14, R0, 0x2 ;  /* 0x000000000e02c211 */ /* 0x000fc600078c10ff */
[----:B------:R-:W-:Y:S01]  /*1c4f0*/  @!P5 ST.E.64 [R8.64], R114 ;  /* 0x000000720800d985 */ /* 0x000fe2000c101b0c */
[----:B----4-:R-:W-:Y:S02]  /*1c500*/  @!P4 LEA.HI.X R3, R14, R4, R15, 0x2, P6 ;  /* 0x000000040e03c211 */ /* 0x010fe400030f140f */
[-C--:B------:R-:W-:Y:S02]  /*1c510*/  @!P3 LEA R14, P5, R20, R0.reuse, 0x2 ;  /* 0x00000000140eb211 */ /* 0x080fe400078a10ff */
[----:B--2---:R-:W-:Y:S01]  /*1c520*/  ISETP.GE.AND P0, PT, R7, c[0x0][0x3c8], PT ;  /* 0x0000f20007007a0c */ /* 0x004fe20003f06270 */
[----:B------:R1:W-:Y:S01]  /*1c530*/  @!P4 ST.E.64 [R2.64], R118 ;  /* 0x000000760200c985 */ /* 0x0003e2000c101b0c */
[----:B------:R-:W-:-:S04]  /*1c540*/  @!P2 LEA R12, P6, R18, R0, 0x2 ;  /* 0x00000000120ca211 */ /* 0x000fc800078c10ff */
[----:B------:R-:W-:-:S05]  /*1c550*/  @!P2 LEA.HI.X R13, R18, R4, R19, 0x2, P6 ;  /* 0x00000004120da211 */ /* 0x000fca00030f1413 */
[----:B-1----:R-:W-:-:S04]  /*1c560*/  P2R R2, PR, RZ, 0x20 ;  /* 0x00000020ff027803 */ /* 0x002fc80000000000 */
[----:B------:R-:W-:Y:S02]  /*1c570*/  ISETP.NE.AND P4, PT, R2, RZ, PT ;  /* 0x000000ff0200720c */ /* 0x000fe40003f85270 */
[----:B------:R-:W-:Y:S02]  /*1c580*/  @!P1 LEA R8, P5, R16, R0, 0x2 ;  /* 0x0000000010089211 */ /* 0x000fe400078a10ff */
[----:B---3--:R-:W-:Y:S02]  /*1c590*/  @!P3 LEA.HI.X R15, R20, R4, R21, 0x2, P4 ;  /* 0x00000004140fb211 */ /* 0x008fe400020f1415 */
[C---:B------:R-:W-:Y:S02]  /*1c5a0*/  @!P0 LEA R2, P4, R7.reuse, R0, 0x2 ;  /* 0x0000000007028211 */ /* 0x040fe400078810ff */
[-C--:B-----5:R-:W-:Y:S02]  /*1c5b0*/  @!P1 LEA.HI.X R9, R16, R4.reuse, R17, 0x2, P5 ;  /* 0x0000000410099211 */ /* 0x0a0fe400028f1411 */
[----:B------:R-:W-:Y:S01]  /*1c5c0*/  @!P0 LEA.HI.X R3, R7, R4, R10, 0x2, P4 ;  /* 0x0000000407038211 */ /* 0x000fe200020f140a */
[----:B------:R1:W-:Y:S04]  /*1c5d0*/  @!P3 ST.E.64 [R14.64], R122 ;  /* 0x0000007a0e00b985 */ /* 0x0003e8000c101b0c */
[----:B------:R1:W-:Y:S04]  /*1c5e0*/  @!P2 ST.E.64 [R12.64], R126 ;  /* 0x0000007e0c00a985 */ /* 0x0003e8000c101b0c */
[----:B------:R1:W-:Y:S04]  /*1c5f0*/  @!P1 ST.E.64 [R8.64], R130 ;  /* 0x0000008208009985 */ /* 0x0003e8000c101b0c */
[----:B------:R1:W-:Y:S01]  /*1c600*/  @!P0 ST.E.64 [R2.64], R134 ;  /* 0x0000008602008985 */ /* 0x0003e2000c101b0c */
[----:B------:R-:W-:-:S13]  /*1c610*/  ISETP.GE.AND P0, PT, R5, c[0x0][0x3c8], PT ;  /* 0x0000f20005007a0c */ /* 0x000fda0003f06270 */
[----:B------:R-:W-:Y:S05]  /*1c620*/  @P0 BRA `(.L_x_1977) ;  /* 0x00000ea000000947 */ /* 0x000fea0003800000 */
[----:B------:R-:W2:Y:S01]  /*1c630*/  LDL R7, [R1+0x130] ;  /* 0x0001300001077983 */ /* 0x000ea20000100800 */
[----:B-1----:R-:W-:-:S04]  /*1c640*/  LEA R2, P0, R5, R0, 0x2 ;  /* 0x0000000005027211 */ /* 0x002fc800078010ff */
[----:B--2---:R-:W-:-:S05]  /*1c650*/  LEA.HI.X R3, R5, R4, R7, 0x2, P0 ;  /* 0x0000000405037211 */ /* 0x004fca00000f1407 */
[----:B------:R1:W-:Y:S01]  /*1c660*/  ST.E.64 [R2.64], R138 ;  /* 0x0000008a02007985 */ /* 0x0003e2000c101b0c */
[----:B------:R-:W-:Y:S05]  /*1c670*/  BRA `(.L_x_1977) ;  /* 0x00000e5000007947 */ /* 0x000fea0003800000 */
.L_x_1962:
        /* <DEDUP_REMOVED lines=15> */
[----:B--2---:R2:W4:Y:S04]  /*1c770*/  LDG.E R4, [R2.64] ;  /* 0x0000000c02047981 */ /* 0x004528000c1e1900 */
[----:B--2---:R-:W4:Y:S02]  /*1c780*/  LDG.E R2, [R2.64+0x4] ;  /* 0x0000040c02027981 */ /* 0x004f24000c1e1900 */
[----:B----45:R-:W-:Y:S02]  /*1c790*/  IADD3 R21, -R4, R2, RZ ;  /* 0x0000000204157210 */ /* 0x030fe40007ffe1ff */
.L_x_1983:
        /* <DEDUP_REMOVED lines=13> */
[----:B-1----:R-:W2:Y:S01]  /*1c870*/  LDL.LU R23, [R1+0xa8] ;  /* 0x0000a80001177983 */ /* 0x002ea20000300800 */
[----:B------:R-:W-:Y:S01]  /*1c880*/  IMAD.MOV.U32 R2, RZ, RZ, 0x368 ;  /* 0x00000368ff027424 */ /* 0x000fe200078e00ff */
[----:B------:R-:W-:-:S04]  /*1c890*/  ISETP.GT.AND P2, PT, R20, 0x1, PT ;  /* 0x000000011400780c */ /* 0x000fc80003f44270 */
[----:B------:R-:W-:-:S04]  /*1c8a0*/  SEL R2, R2, 0x328, P2 ;  /* 0x0000032802027807 */ /* 0x000fc80001000000 */
[----:B------:R1:W4:Y:S08]  /*1c8b0*/  LDC.64 R12, c[0x0][R2+0x170] ;  /* 0x00005c00020c7b82 */ /* 0x0003300000000a00 */
[----:B------:R1:W5:Y:S08]  /*1c8c0*/  LDC.64 R8, c[0x0][R2+0x168] ;  /* 0x00005a0002087b82 */ /* 0x0003700000000a00 */
[----:B------:R1:W3:Y:S08]  /*1c8d0*/  LDC.64 R16, c[0x0][R2+0x178] ;  /* 0x00005e0002107b82 */ /* 0x0002f00000000a00 */
[----:B------:R1:W2:Y:S02]  /*1c8e0*/  LDC.64 R14, c[0x0][R2+0x160] ;  /* 0x00005800020e7b82 */ /* 0x0002a40000000a00 */
[----:B-1----:R-:W-:-:S02]  /*1c8f0*/  IMAD.MOV.U32 R2, RZ, RZ, c[0x0][0x4e8] ;  /* 0x00013a00ff027624 */ /* 0x002fc400078e00ff */
[-C--:B----4-:R-:W-:Y:S02]  /*1c900*/  IMAD R3, R13, R7.reuse, RZ ;  /* 0x000000070d037224 */ /* 0x090fe400078e02ff */
[----:B------:R-:W-:Y:S01]  /*1c910*/  IMAD.WIDE.U32 R4, R12, R7, RZ ;  /* 0x000000070c047225 */ /* 0x000fe200078e00ff */
[----:B------:R-:W-:Y:S02]  /*1c920*/  ISETP.NE.AND P0, PT, R2, 0x1, PT ;  /* 0x000000010200780c */ /* 0x000fe40003f05270 */
[----:B------:R-:W-:Y:S01]  /*1c930*/  MOV R2, R10 ;  /* 0x0000000a00027202 */ /* 0x000fe20000000f00 */
[----:B------:R-:W-:Y:S02]  /*1c940*/  IMAD R12, R12, R22, R3 ;  /* 0x000000160c0c7224 */ /* 0x000fe400078e0203 */
[-C--:B-----5:R-:W-:Y:S02]  /*1c950*/  IMAD R13, R9, R241.reuse, RZ ;  /* 0x000000f1090d7224 */ /* 0x0a0fe400078e02ff */
[----:B------:R-:W-:-:S04]  /*1c960*/  IMAD.WIDE.U32 R8, R8, R241, RZ ;  /* 0x000000f108087225 */ /* 0x000fc800078e00ff */
[----:B------:R-:W-:Y:S01]  /*1c970*/  IMAD.IADD R13, R9, 0x1, R13 ;  /* 0x00000001090d7824 */ /* 0x000fe200078e020d */
[----:B------:R-:W-:Y:S01]  /*1c980*/  IADD3 R9, R5, R12, RZ ;  /* 0x0000000c05097210 */ /* 0x000fe20007ffe0ff */
[----:B------:R-:W-:-:S05]  /*1c990*/  @P0 IMAD.HI.U32 R18, R10, c[0x0][0x4ec], RZ ;  /* 0x00013b000a120a27 */ /* 0x000fca00078e00ff */
[----:B------:R-:W-:Y:S02]  /*1c9a0*/  @P0 SHF.R.U32.HI R2, RZ, c[0x0][0x4f0], R18 ;  /* 0x00013c00ff020a19 */ /* 0x000fe40000011612 */
[----:B------:R-:W-:-:S03]  /*1c9b0*/  IADD3 R18, P1, P0, R4, R8, R0 ;  /* 0x0000000804127210 */ /* 0x000fc6000783e000 */
[----:B------:R-:W-:Y:S01]  /*1c9c0*/  IMAD.MOV R8, RZ, RZ, -R2 ;  /* 0x000000ffff087224 */ /* 0x000fe200078e0a02 */
[----:B--2---:R-:W-:-:S05]  /*1c9d0*/  SEL R3, R23, RZ, P2 ;  /* 0x000000ff17037207 */ /* 0x004fca0001000000 */
[-C--:B---3--:R-:W-:Y:S02]  /*1c9e0*/  IMAD R12, R17, R3.reuse, RZ ;  /* 0x00000003110c7224 */ /* 0x088fe400078e02ff */
[----:B------:R-:W-:-:S04]  /*1c9f0*/  IMAD.WIDE.U32 R4, R16, R3, RZ ;  /* 0x0000000310047225 */ /* 0x000fc800078e00ff */
[----:B------:R-:W-:Y:S01]  /*1ca00*/  IMAD R3, R8, c[0x0][0x4e8], R10 ;  /* 0x00013a0008037a24 */ /* 0x000fe200078e020a */
[----:B------:R-:W-:Y:S02]  /*1ca10*/  IADD3.X R10, R9, R13, R19, P1, P0 ;  /* 0x0000000d090a7210 */ /* 0x000fe40000fe0413 */
[----:B------:R-:W-:Y:S02]  /*1ca20*/  IADD3 R9, R5, R12, RZ ;  /* 0x0000000c05097210 */ /* 0x000fe40007ffe0ff */
[----:B------:R-:W-:Y:S02]  /*1ca30*/  IADD3 R4, P1, P0, R2, R18, R4 ;  /* 0x0000001202047210 */ /* 0x000fe4000783e004 */
[----:B------:R-:W-:Y:S01]  /*1ca40*/  SHF.R.S32.HI R5, RZ, 0x1f, R2 ;  /* 0x0000001fff057819 */ /* 0x000fe20000011402 */
[----:B------:R-:W-:Y:S01]  /*1ca50*/  IMAD R2, R15, R3, RZ ;  /* 0x000000030f027224 */ /* 0x000fe200078e02ff */
[----:B------:R-:W-:Y:S02]  /*1ca60*/  SHF.R.S32.HI R8, RZ, 0x1f, R3 ;  /* 0x0000001fff087819 */ /* 0x000fe40000011403 */
[----:B------:R-:W-:Y:S01]  /*1ca70*/  IADD3.X R5, R5, R10, R9, P1, P0 ;  /* 0x0000000a05057210 */ /* 0x000fe20000fe0409 */
[----:B------:R-:W-:-:S02]  /*1ca80*/  IMAD.MOV.U32 R9, RZ, RZ, c[0x0][0x4a8] ;  /* 0x00012a00ff097624 */ /* 0x000fc400078e00ff */
        /* <DEDUP_REMOVED lines=10> */
.L_x_1985:
[----:B------:R-:W-:Y:S05]  /*1cb30*/  BSYNC B0 ;  /* 0x0000000000007941 */ /* 0x000fea0003800000 */
.L_x_1984:
[----:B------:R-:W-:-:S13]  /*1cb40*/  ISETP.GT.AND P0, PT, R20, 0x1, PT ;  /* 0x000000011400780c */ /* 0x000fda0003f04270 */
[----:B------:R-:W-:Y:S05]  /*1cb50*/  @P0 BRA `(.L_x_1977) ;  /* 0x0000097000000947 */ /* 0x000fea0003800000 */
[----:B-1----:R-:W2:Y:S01]  /*1cb60*/  LDL.LU R2, [R1+0x74] ;  /* 0x0000740001027983 */ /* 0x002ea20000300800 */
[----:B------:R-:W-:-:S03]  /*1cb70*/  IMAD R4, R19, c[0x0][0x3a0], RZ ;  /* 0x0000e80013047a24 */ /* 0x000fc600078e02ff */
[----:B------:R-:W1:Y:S02]  /*1cb80*/  S2R R3, SR_TID.X ;  /* 0x0000000000037919 */ /* 0x000e640000002100 */
[----:B-1----:R-:W-:-:S04]  /*1cb90*/  SHF.R.S32.HI R5, RZ, 0x1f, R3 ;  /* 0x0000001fff057819 */ /* 0x002fc80000011403 */
[----:B------:R-:W-:-:S04]  /*1cba0*/  LEA.HI R5, R5, R3, RZ, 0x3 ;  /* 0x0000000305057211 */ /* 0x000fc800078f18ff */
[----:B------:R-:W-:-:S04]  /*1cbb0*/  LOP3.LUT R5, R5, 0xfffffff8, RZ, 0xc0, !PT ;  /* 0xfffffff805057812 */ /* 0x000fc800078ec0ff */
[----:B------:R-:W-:Y:S02]  /*1cbc0*/  IADD3 R5, -R5, R3, RZ ;  /* 0x0000000305057210 */ /* 0x000fe40007ffe1ff */
[----:B--2---:R-:W-:Y:S02]  /*1cbd0*/  MOV R10, R2 ;  /* 0x00000002000a7202 */ /* 0x004fe40000000f00 */
[----:B------:R-:W-:Y:S02]  /*1cbe0*/  MOV R2, c[0x0][0x4e8] ;  /* 0x00013a0000027a02 */ /* 0x000fe40000000f00 */
[----:B------:R-:W-:Y:S02]  /*1cbf0*/  IADD3 R16, R232, R10, RZ ;  /* 0x0000000ae8107210 */ /* 0x000fe40007ffe0ff */
[----:B------:R-:W-:Y:S01]  /*1cc00*/  ISETP.NE.AND P0, PT, R2, 0x1, PT ;  /* 0x000000010200780c */ /* 0x000fe20003f05270 */
[----:B------:R-:W-:-:S04]  /*1cc10*/  IMAD.WIDE.U32 R2, R0, c[0x0][0x3a0], RZ ;  /* 0x0000e80000027a25 */ /* 0x000fc800078e00ff */
[----:B------:R-:W-:Y:S01]  /*1cc20*/  IMAD R0, R0, c[0x0][0x3a4], R4 ;  /* 0x0000e90000007a24 */ /* 0x000fe200078e0204 */
[----:B------:R-:W-:Y:S01]  /*1cc30*/  LEA R4, R5, R232, 0x5 ;  /* 0x000000e805047211 */ /* 0x000fe200078e28ff */
[----:B------:R-:W-:Y:S02]  /*1cc40*/  IMAD R5, R22, c[0x0][0x3f0], RZ ;  /* 0x0000fc0016057a24 */ /* 0x000fe400078e02ff */
[----:B------:R-:W-:Y:S01]  /*1cc50*/  IMAD.IADD R3, R3, 0x1, R0 ;  /* 0x0000000103037824 */ /* 0x000fe200078e0200 */
[----:B------:R-:W-:Y:S01]  /*1cc60*/  IADD3 R4, R10, R4, RZ ;  /* 0x000000040a047210 */ /* 0x000fe20007ffe0ff */
[----:B------:R-:W-:Y:S02]  /*1cc70*/  IMAD R9, R7, c[0x0][0x3f4], R5 ;  /* 0x0000fd0007097a24 */ /* 0x000fe400078e0205 */
[----:B------:R-:W-:Y:S01]  /*1cc80*/  IMAD.WIDE.U32 R2, R241, c[0x0][0x3e8], R2 ;  /* 0x0000fa00f1027a25 */ /* 0x000fe200078e0002 */
[----:B------:R-:W-:-:S03]  /*1cc90*/  MOV R0, R4 ;  /* 0x0000000400007202 */ /* 0x000fc60000000f00 */
[----:B------:R-:W-:-:S04]  /*1cca0*/  @P0 IMAD.HI.U32 R8, R4, c[0x0][0x4ec], RZ ;  /* 0x00013b0004080a27 */ /* 0x000fc800078e00ff */
[----:B------:R-:W-:Y:S01]  /*1ccb0*/  IMAD R3, R241, c[0x0][0x3ec], R3 ;  /* 0x0000fb00f1037a24 */ /* 0x000fe200078e0203 */
[----:B------:R-:W-:-:S03]  /*1ccc0*/  @P0 SHF.R.U32.HI R0, RZ, c[0x0][0x4f0], R8 ;  /* 0x00013c00ff000a19 */ /* 0x000fc60000011608 */
[----:B------:R-:W-:Y:S01]  /*1ccd0*/  IMAD.WIDE.U32 R2, R7, c[0x0][0x3f0], R2 ;  /* 0x0000fc0007027a25 */ /* 0x000fe200078e0002 */
[----:B------:R-:W-:Y:S02]  /*1cce0*/  SHF.R.S32.HI R8, RZ, 0x1f, R0 ;  /* 0x0000001fff087819 */ /* 0x000fe40000011400 */
[----:B------:R-:W-:Y:S01]  /*1ccf0*/  IADD3 R5, -R0, RZ, RZ ;  /* 0x000000ff00057210 */ /* 0x000fe20007ffe1ff */
[----:B------:R-:W-:Y:S02]  /*1cd00*/  IMAD.IADD R3, R3, 0x1, R9 ;  /* 0x0000000103037824 */ /* 0x000fe400078e0209 */
[----:B------:R-:W-:Y:S02]  /*1cd10*/  IMAD R7, R8, c[0x0][0x3e0], RZ ;  /* 0x0000f80008077a24 */ /* 0x000fe400078e02ff */
        /* <DEDUP_REMOVED lines=13> */
.L_x_2041:
[----:B------:R-:W-:Y:S05]  /*1cdf0*/  BRA.DIV ~URZ, `(.L_x_1987) ;  /* 0x000026f27f007947 */ /* 0x000fea000b800000 */
[----:B------:R4:W1:Y:S02]  /*1ce00*/  SHFL.IDX PT, R0, R17, RZ, 0x181f ;  /* 0x00181fff11007589 */ /* 0x00086400000e0000 */
.L_x_2042:
        /* <DEDUP_REMOVED lines=12> */
[----:B-1----:R-:W-:-:S04]  /*1ced0*/  @!P3 LEA R12, P4, R140, R0, 0x1 ;  /* 0x000000008c0cb211 */ /* 0x002fc800078808ff */
[-C--:B------:R-:W-:Y:S02]  /*1cee0*/  @!P1 LEA R4, P5, R235, R0.reuse, 0x1 ;  /* 0x00000000eb049211 */ /* 0x080fe400078a08ff */
[----:B------:R-:W-:Y:S02]  /*1cef0*/  @!P3 LEA.HI.X R13, R140, R7, R141, 0x1, P4 ;  /* 0x000000078c0db211 */ /* 0x000fe400020f0c8d */
[----:B------:R-:W-:-:S03]  /*1cf00*/  @!P0 LEA R2, P4, R236, R0, 0x1 ;  /* 0x00000000ec028211 */ /* 0x000fc600078808ff */
[----:B------:R1:W-:Y:S01]  /*1cf10*/  @!P3 ST.E.128 [R12.64], RZ ;  /* 0x000000ff0c00b985 */ /* 0x0003e2000c101d0c */
[----:B-----5:R-:W-:-:S04]  /*1cf20*/  @!P2 LEA R8, P6, R19, R0, 0x1 ;  /* 0x000000001308a211 */ /* 0x020fc800078c08ff */
[-C--:B---3--:R-:W-:Y:S02]  /*1cf30*/  @!P2 LEA.HI.X R9, R19, R7.reuse, R20, 0x1, P6 ;  /* 0x000000071309a211 */ /* 0x088fe400030f0c14 */
[----:B----4-:R-:W-:-:S03]  /*1cf40*/  @!P1 LEA.HI.X R5, R235, R7, R18, 0x1, P5 ;  /* 0x00000007eb059211 */ /* 0x010fc600028f0c12 */
[----:B------:R1:W-:Y:S01]  /*1cf50*/  @!P2 ST.E.128 [R8.64], RZ ;  /* 0x000000ff0800a985 */ /* 0x0003e2000c101d0c */
[----:B--2---:R-:W-:-:S03]  /*1cf60*/  @!P0 LEA.HI.X R3, R236, R7, R10, 0x1, P4 ;  /* 0x00000007ec038211 */ /* 0x004fc600020f0c0a */
[----:B------:R1:W-:Y:S04]  /*1cf70*/  @!P1 ST.E.128 [R4.64], RZ ;  /* 0x000000ff04009985 */ /* 0x0003e8000c101d0c */
[----:B------:R1:W-:Y:S02]  /*1cf80*/  @!P0 ST.E.128 [R2.64], RZ ;  /* 0x000000ff02008985 */ /* 0x0003e4000c101d0c */
.L_x_1989:
[----:B------:R-:W-:Y:S05]  /*1cf90*/  BSYNC B0 ;  /* 0x0000000000007941 */ /* 0x000fea0003800000 */
.L_x_1988:
[----:B------:R-:W-:Y:S05]  /*1cfa0*/  BRA.DIV ~URZ, `(.L_x_1990) ;  /* 0x000025c27f007947 */ /* 0x000fea000b800000 */
[----:B--2---:R2:W3:Y:S04]  /*1cfb0*/  SHFL.IDX PT, R7, R14, 0x1, 0x181f ;  /* 0x00381f000e077f89 */ /* 0x0044e800000e0000 */
[----:B-1----:R2:W1:Y:S02]  /*1cfc0*/  SHFL.IDX PT, R0, R17, 0x1, 0x181f ;  /* 0x00381f0011007f89 */ /* 0x00246400000e0000 */
.L_x_2043:
[----:B------:R-:W-:Y:S01]  /*1cfd0*/  IADD3 R2, R16, 0x20, RZ ;  /* 0x0000002010027810 */ /* 0x000fe20007ffe0ff */
        /* <DEDUP_REMOVED lines=17> */
[-C--:B--2---:R-:W-:Y:S02]  /*1d0f0*/  @!P2 LEA.HI.X R9, R19, R7.reuse, R20, 0x1, P6 ;  /* 0x000000071309a211 */ /* 0x084fe400030f0c14 */
[----:B----4-:R-:W-:-:S03]  /*1d100*/  @!P1 LEA.HI.X R5, R235, R7, R18, 0x1, P5 ;  /* 0x00000007eb059211 */ /* 0x010fc600028f0c12 */
[----:B------:R1:W-:Y:S01]  /*1d110*/  @!P2 ST.E.128 [R8.64], RZ ;  /* 0x000000ff0800a985 */ /* 0x0003e2000c101d0c */
[----:B---3--:R-:W-:-:S03]  /*1d120*/  @!P0 LEA.HI.X R3, R236, R7, R10, 0x1, P4 ;  /* 0x00000007ec038211 */ /* 0x008fc600020f0c0a */
[----:B------:R1:W-:Y:S04]  /*1d130*/  @!P1 ST.E.128 [R4.64], RZ ;  /* 0x000000ff04009985 */ /* 0x0003e8000c101d0c */
[----:B------:R1:W-:Y:S02]  /*1d140*/  @!P0 ST.E.128 [R2.64], RZ ;  /* 0x000000ff02008985 */ /* 0x0003e4000c101d0c */
.L_x_1992:
[----:B------:R-:W-:Y:S05]  /*1d150*/  BSYNC B0 ;  /* 0x0000000000007941 */ /* 0x000fea0003800000 */
.L_x_1991:
[----:B------:R-:W-:Y:S05]  /*1d160*/  BRA.DIV ~URZ, `(.L_x_1993) ;  /* 0x000024f27f007947 */ /* 0x000fea000b800000 */
[----:B---3--:R3:W2:Y:S02]  /*1d170*/  SHFL.IDX PT, R7, R14, 0x2, 0x181f ;  /* 0x00581f000e077f89 */ /* 0x0086a400000e0000 */
.L_x_2044:
[----:B------:R-:W-:Y:S05]  /*1d180*/  BRA.DIV ~URZ, `(.L_x_1994) ;  /* 0x000025527f007947 */ /* 0x000fea000b800000 */
[----:B-1----:R1:W3:Y:S02]  /*1d190*/  SHFL.IDX PT, R0, R17, 0x2, 0x181f ;  /* 0x00581f0011007f89 */ /* 0x0022e400000e0000 */
.L_x_2045:
[----:B------:R-:W-:Y:S01]  /*1d1a0*/  IADD3 R2, R16, 0x40, RZ ;  /* 0x0000004010027810 */ /* 0x000fe20007ffe0ff */
[----:B------:R-:W-:Y:S03]  /*1d1b0*/  BSSY B0, `(.L_x_1995) ;  /* 0x0000017000007945 */ /* 0x000fe60003800000 */
        /* <DEDUP_REMOVED lines=14> */
[----:B------:R1:W-:Y:S01]  /*1d2a0*/  @!P3 ST.E.128 [R12.64], RZ ;  /* 0x000000ff0c00b985 */ /* 0x0003e2000c101d0c */
[----:B-----5:R-:W-:-:S04]  /*1d2b0*/  @!P2 LEA R8, P6, R19, R0, 0x1 ;  /* 0x000000001308a211 */ /* 0x020fc800078c08ff */
[-C--:B----4-:R-:W-:Y:S02]  /*1d2c0*/  @!P2 LEA.HI.X R9, R19, R7.reuse, R20, 0x1, P6 ;  /* 0x000000071309a211 */ /* 0x090fe400030f0c14 */
[----:B---3--:R-:W-:-:S03]  /*1d2d0*/  @!P1 LEA.HI.X R5, R235, R7, R18, 0x1, P5 ;  /* 0x00000007eb059211 */ /* 0x008fc600028f0c12 */
[----:B------:R1:W-:Y:S01]  /*1d2e0*/  @!P2 ST.E.128 [R8.64], RZ ;  /* 0x000000ff0800a985 */ /* 0x0003e2000c101d0c */
[----:B--2---:R-:W-:-:S03]  /*1d2f0*/  @!P0 LEA.HI.X R3, R236, R7, R10, 0x1, P4 ;  /* 0x00000007ec038211 */ /* 0x004fc600020f0c0a */
[----:B------:R1:W-:Y:S04]  /*1d300*/  @!P1 ST.E.128 [R4.64], RZ ;  /* 0x000000ff04009985 */ /* 0x0003e8000c101d0c */
[----:B------:R1:W-:Y:S02]  /*1d310*/  @!P0 ST.E.128 [R2.64], RZ ;  /* 0x000000ff02008985 */ /* 0x0003e4000c101d0c */
.L_x_1996:
[----:B------:R-:W-:Y:S05]  /*1d320*/  BSYNC B0 ;  /* 0x0000000000007941 */ /* 0x000fea0003800000 */
.L_x_1995:
[----:B------:R-:W-:Y:S05]  /*1d330*/  BRA.DIV ~URZ, `(.L_x_1997) ;  /* 0x000024227f007947 */ /* 0x000fea000b800000 */
[----:B--2---:R2:W1:Y:S04]  /*1d340*/  SHFL.IDX PT, R7, R14, 0x3, 0x181f ;  /* 0x00781f000e077f89 */ /* 0x00446800000e0000 */
[----:B---3--:R2:W3:Y:S02]  /*1d350*/  SHFL.IDX PT, R0, R17, 0x3, 0x181f ;  /* 0x00781f0011007f89 */ /* 0x0084e400000e0000 */
.L_x_2046:
[----:B-1----:R-:W-:-:S04]  /*1d360*/  IADD3 R2, R16, 0x60, RZ ;  /* 0x0000006010027810 */ /* 0x002fc80007ffe0ff */
[----:B------:R-:W-:-:S13]  /*1d370*/  ISETP.GE.AND P0, PT, R2, R15, PT ;  /* 0x0000000f0200720c */ /* 0x000fda0003f06270 */
[----:B------:R-:W-:Y:S05]  /*1d380*/  @P0 BRA `(.L_x_1977) ;  /* 0x0000014000000947 */ /* 0x000fea0003800000 */
[----:B--2-4-:R-:W2:Y:S04]  /*1d390*/  LDL R17, [R1+0x70] ;  /* 0x0000700001117983 */ /* 0x014ea80000100800 */
[----:B------:R-:W4:Y:S04]  /*1d3a0*/  LDL R18, [R1+0x78] ;  /* 0x0000780001127983 */ /* 0x000f280000100800 */
[----:B------:R-:W5:Y:S04]  /*1d3b0*/  LDL R14, [R1+0x80] ;  /* 0x00008000010e7983 */ /* 0x000f680000100800 */
        /* <DEDUP_REMOVED lines=10> */
[----:B--2---:R-:W-:-:S04]  /*1d460*/  @!P2 LEA R8, P6, R17, R0, 0x1 ;  /* 0x000000001108a211 */ /* 0x004fc800078c08ff */
[-C--:B----4-:R-:W-:Y:S02]  /*1d470*/  @!P2 LEA.HI.X R9, R17, R7.reuse, R18, 0x1, P6 ;  /* 0x000000071109a211 */ /* 0x090fe400030f0c12 */
[----:B-----5:R-:W-:-:S03]  /*1d480*/  @!P1 LEA.HI.X R5, R235, R7, R14, 0x1, P5 ;  /* 0x00000007eb059211 */ /* 0x020fc600028f0c0e */
[----:B------:R1:W-:Y:S01]  /*1d490*/  @!P2 ST.E.128 [R8.64], RZ ;  /* 0x000000ff0800a985 */ /* 0x0003e2000c101d0c */
[----:B---3--:R-:W-:-:S03]  /*1d4a0*/  @!P0 LEA.HI.X R3, R236, R7, R10, 0x1, P4 ;  /* 0x00000007ec038211 */ /* 0x008fc600020f0c0a */
[----:B------:R1:W-:Y:S04]  /*1d4b0*/  @!P1 ST.E.128 [R4.64], RZ ;  /* 0x000000ff04009985 */ /* 0x0003e8000c101d0c */
[----:B------:R1:W-:Y:S02]  /*1d4c0*/  @!P0 ST.E.128 [R2.64], RZ ;  /* 0x000000ff02008985 */ /* 0x0003e4000c101d0c */
.L_x_1977:
[----:B------:R-:W-:Y:S05]  /*1d4d0*/  BSYNC B1 ;  /* 0x0000000000017941 */ /* 0x000fea0003800000 */
.L_x_1961:
[----:B------:R-:W-:-:S13]  /*1d4e0*/  ISETP.NE.AND P0, PT, RZ, UR10, PT ;  /* 0x0000000aff007c0c */ /* 0x000fda000bf05270 */
[----:B------:R-:W-:Y:S01]  /*1d4f0*/  @P0 WARPSYNC 0xffffffff ;  /* 0xffffffff00000948 */ /* 0x000fe20003800000 */
[----:B------:R-:W-:Y:S06]  /*1d500*/  @P0 BAR.SYNC.DEFER_BLOCKING 0x5, 0x100 ;  /* 0x0144000000000b1d */ /* 0x000fec0000010000 */
[----:B------:R-:W5:Y:S02]  /*1d510*/  @P0 LDS.128 R240, [0x20080] ;  /* 0x02008000fff00984 */ /* 0x000f640000000c00 */
[----:B-1---5:R-:W-:Y:S01]  /*1d520*/  @P0 IMAD.MOV.U32 R2, RZ, RZ, R240 ;  /* 0x000000ffff020224 */ /* 0x022fe200078e00f0 */
[----:B---34-:R-:W-:-:S04]  /*1d530*/  @P0 MOV R0, R241 ;  /* 0x000000f100000202 */ /* 0x018fc80000000f00 */
[----:B------:R1:W-:Y:S04]  /*1d540*/  @P0 STL [R1+0xa4], R2 ;  /* 0x0000a40201000387 */ /* 0x0003e80000100800 */
[----:B------:R1:W-:Y:S04]  /*1d550*/  @P0 STL [R1+0xbc], R0 ;  /* 0x0000bc0001000387 */ /* 0x0003e80000100800 */
[----:B------:R-:W-:Y:S06]  /*1d560*/  @P0 BAR.ARV 0x4, 0x100 ;  /* 0x0104000000000b1d */ /* 0x000fec0000002000 */
[----:B------:R-:W-:Y:S05]  /*1d570*/  @P0 BRA `(.L_x_1998) ;  /* 0x00000fd000000947 */ /* 0x000fea0003800000 */
[----:B-1----:R-:W1:Y:S01]  /*1d580*/  S2R R0, SR_TID.X ;  /* 0x0000000000007919 */ /* 0x002e620000002100 */
[----:B------:R-:W-:Y:S01]  /*1d590*/  IMAD.MOV.U32 R8, RZ, RZ, RZ ;  /* 0x000000ffff087224 */ /* 0x000fe200078e00ff */
[----:B-12---:R-:W-:-:S04]  /*1d5a0*/  LOP3.LUT R17, R0, 0x1f, RZ, 0xc0, !PT ;  /* 0x0000001f00117812 */ /* 0x006fc800078ec0ff */
[----:B------:R-:W-:Y:S01]  /*1d5b0*/  ISETP.NE.AND P6, PT, R17, 0x1f, PT ;  /* 0x0000001f1100780c */ /* 0x000fe20003fc5270 */
[----:B------:R-:W-:Y:S10]  /*1d5c0*/  BRA.DIV ~URZ, `(.L_x_1999) ;  /* 0x000022827f007947 */ /* 0x000ff4000b800000 */
[----:B------:R1:W2:Y:S02]  /*1d5d0*/  SHFL.IDX PT, R14, R172, RZ, 0x1f ;  /* 0x00001fffac0e7589 */ /* 0x0002a400000e0000 */
.L_x_2047:
[----:B------:R-:W-:Y:S05]  /*1d5e0*/  BRA.DIV ~URZ, `(.L_x_2000) ;  /* 0x000022e27f007947 */ /* 0x000fea000b800000 */
[----:B------:R3:W4:Y:S02]  /*1d5f0*/  SHFL.IDX PT, R9, R172, 0x1, 0x1f ;  /* 0x00201f00ac097f89 */ /* 0x00072400000e0000 */
.L_x_2048:
[----:B------:R-:W-:Y:S02]  /*1d600*/  IMAD.IADD R0, R243, 0x1, R17 ;  /* 0x00000001f3007824 */ /* 0x000fe400078e0211 */
        /* <DEDUP_REMOVED lines=17> */
.L_x_2049:
        /* <DEDUP_REMOVED lines=16> */
.L_x_2050:
[----:B---3--:R-:W-:Y:S01]  /*1d820*/  IMAD R0, R0, c[0x0][0x538], RZ ;  /* 0x00014e0000007a24 */ /* 0x008fe200078e02ff */
[----:B------:R-:W-:Y:S04]  /*1d830*/  BSSY B1, `(.L_x_2003) ;  /* 0x00000c5000017945 */ /* 0x000fe80003800000 */
[----:B----4-:R-:W-:-:S04]  /*1d840*/  IADD3 R9, R0, R9, RZ ;  /* 0x0000000900097210 */ /* 0x010fc80007ffe0ff */
[----:B--2---:R-:W-:-:S13]  /*1d850*/  ISETP.GT.AND P0, PT, R9, R14, PT ;  /* 0x0000000e0900720c */ /* 0x004fda0003f04270 */
[----:B------:R-:W-:Y:S05]  /*1d860*/  @P0 BRA `(.L_x_2004) ;  /* 0x0000025000000947 */ /* 0x000fea0003800000 */
.L_x_2008:
        /* <DEDUP_REMOVED lines=8> */
[----:B-1----:R-:W-:Y:S01]  /*1d8f0*/  @!P0 MOV R4, 0x4 ;  /* 0x0000000400048802 */ /* 0x002fe20000000f00 */
        /* <DEDUP_REMOVED lines=8> */
.L_x_2051:
        /* <DEDUP_REMOVED lines=16> */
.L_x_2052:
[----:B--2---:R-:W-:-:S05]  /*1da80*/  IMAD R0, R0, c[0x0][0x538], RZ ;  /* 0x00014e0000007a24 */ /* 0x004fca00078e02ff */
[----:B------:R-:W-:-:S04]  /*1da90*/  IADD3 R9, R0, R9, RZ ;  /* 0x0000000900097210 */ /* 0x000fc80007ffe0ff */
[----:B------:R-:W-:-:S13]  /*1daa0*/  ISETP.GT.AND P0, PT, R9, R14, PT ;  /* 0x0000000e0900720c */ /* 0x000fda0003f04270 */
[----:B-1----:R-:W-:Y:S05]  /*1dab0*/  @!P0 BRA `(.L_x_2008) ;  /* 0xfffffdb000008947 */ /* 0x002fea000383ffff */
.L_x_2004:
[----:B------:R-:W-:-:S05]  /*1dac0*/  IADD3 R15, -R0, R9, RZ ;  /* 0x00000009000f7210 */ /* 0x000fca0007ffe1ff */
[----:B------:R-:W-:-:S05]  /*1dad0*/  IMAD R0, R4, c[0x0][0x538], R15 ;  /* 0x00014e0004007a24 */ /* 0x000fca00078e020f */
[----:B------:R-:W-:Y:S01]  /*1dae0*/  ISETP.GT.AND P0, PT, R0, R14, PT ;  /* 0x0000000e0000720c */ /* 0x000fe20003f04270 */
[----:B------:R-:W-:-:S12]  /*1daf0*/  BRA.DIV ~URZ, `(.L_x_2009) ;  /* 0x000022627f007947 */ /* 0x000fd8000b800000 */
[----:B------:R-:W-:-:S04]  /*1db00*/  VOTE.ANY R5, PT, !P0 ;  /* 0x0000000000057806 */ /* 0x000fc800040e0100 */
.L_x_2053:
[----:B------:R-:W2:Y:S02]  /*1db10*/  POPC R0, R5 ;  /* 0x0000000500007309 */ /* 0x000ea40000000000 */
[----:B--2---:R-:W-:Y:S01]  /*1db20*/  IADD3 R243, R0, R243, RZ ;  /* 0x000000f300f37210 */ /* 0x004fe20007ffe0ff */
[----:B------:R-:W-:Y:S05]  /*1db30*/  BRA.DIV ~URZ, `(.L_x_2010) ;  /* 0x000022727f007947 */ /* 0x000fea000b800000 */
[----:B------:R2:W3:Y:S04]  /*1db40*/  SHFL.IDX PT, R9, R7, R0, 0x1f ;  /* 0x00001f0007097589 */ /* 0x0004e800000e0000 */
[----:B------:R2:W4:Y:S02]  /*1db50*/  SHFL.IDX PT, R8, R8, R0, 0x1f ;  /* 0x00001f0008087589 */ /* 0x00052400000e0000 */
.L_x_2054:
[----:B------:R-:W-:Y:S01]  /*1db60*/  ISETP.NE.AND P0, PT, R5, RZ, PT ;  /* 0x000000ff0500720c */ /* 0x000fe20003f05270 */
[----:B------:R-:W-:-:S12]  /*1db70*/  BSSY B0, `(.L_x_2011) ;  /* 0x0000005000007945 */ /* 0x000fd80003800000 */
[----:B------:R-:W-:Y:S05]  /*1db80*/  @!P0 BRA `(.L_x_2012) ;  /* 0x0000003000008947 */ /* 0x000fea0003800000 */
[----:B--2---:R-:W-:Y:S01]  /*1db90*/  IADD3 R0, R0, -0x1, RZ ;  /* 0xffffffff00007810 */ /* 0x004fe20007ffe0ff */
[----:B------:R-:W-:Y:S05]  /*1dba0*/  BRA.DIV ~URZ, `(.L_x_2013) ;  /* 0x000022f27f007947 */ /* 0x000fea000b800000 */
[----:B------:R2:W1:Y:S02]  /*1dbb0*/  SHFL.IDX PT, R16, R4, R0, 0x1f ;  /* 0x00001f0004107589 */ /* 0x00046400000e0000 */
.L_x_2012:
[----:B------:R-:W-:Y:S05]  /*1dbc0*/  BSYNC B0 ;  /* 0x0000000000007941 */ /* 0x000fea0003800000 */
.L_x_2011:
[----:B-12---:R-:W-:Y:S01]  /*1dbd0*/  IMAD R0, R16, c[0x0][0x538], R15 ;  /* 0x00014e0010007a24 */ /* 0x006fe200078e020f */
[----:B----4-:R-:W-:Y:S01]  /*1dbe0*/  ISETP.NE.AND P0, PT, R8, 0x1, PT ;  /* 0x000000010800780c */ /* 0x010fe20003f05270 */
[----:B------:R-:W-:Y:S03]  /*1dbf0*/  BSSY B0, `(.L_x_2014) ;  /* 0x0000080000007945 */ /* 0x000fe60003800000 */
[----:B------:R1:W-:Y:S01]  /*1dc00*/  STL [R1+0xa4], R0 ;  /* 0x0000a40001007387 */ /* 0x0003e20000100800 */
[----:B------:R-:W-:-:S08]  /*1dc10*/  IADD3 R7, -R0, R14, RZ ;  /* 0x0000000e00077210 */ /* 0x000fd00007ffe1ff */
[----:B------:R-:W-:Y:S05]  /*1dc20*/  @!P0 BRA `(.L_x_2015) ;  /* 0x000003d000008947 */ /* 0x000fea0003800000 */
[-C--:B---3--:R-:W-:Y:S02]  /*1dc30*/  IABS R4, R9.reuse ;  /* 0x0000000900047213 */ /* 0x088fe40000000000 */
[----:B------:R-:W-:Y:S02]  /*1dc40*/  IABS R5, R8 ;  /* 0x0000000800057213 */ /* 0x000fe40000000000 */
[----:B------:R-:W2:Y:S01]  /*1dc50*/  I2F.RP R2, R4 ;  /* 0x0000000400027306 */ /* 0x000ea20000209400 */
[----:B------:R-:W-:-:S07]  /*1dc60*/  IABS R12, R9 ;  /* 0x00000009000c7213 */ /* 0x000fce0000000000 */
[----:B------:R-:W-:Y:S08]  /*1dc70*/  I2F.RP R13, R5 ;  /* 0x00000005000d7306 */ /* 0x000ff00000209400 */
[----:B--2---:R-:W2:Y:S02]  /*1dc80*/  MUFU.RCP R2, R2 ;  /* 0x0000000200027308 */ /* 0x004ea40000001000 */
[----:B--2---:R-:W-:-:S06]  /*1dc90*/  IADD3 R2, R2, 0xffffffe, RZ ;  /* 0x0ffffffe02027810 */ /* 0x004fcc0007ffe0ff */
[----:B------:R-:W2:Y:S02]  /*1dca0*/  F2I.FTZ.U32.TRUNC.NTZ R3, R2 ;  /* 0x0000000200037305 */ /* 0x000ea4000021f000 */
[----:B-12---:R-:W-:Y:S02]  /*1dcb0*/  IMAD.MOV R0, RZ, RZ, -R3 ;  /* 0x000000ffff007224 */ /* 0x006fe400078e0a03 */
[----:B------:R-:W-:Y:S02]  /*1dcc0*/  IMAD.MOV.U32 R2, RZ, RZ, RZ ;  /* 0x000000ffff027224 */ /* 0x000fe400078e00ff */
[----:B------:R-:W-:Y:S01]  /*1dcd0*/  IMAD.MOV.U32 R10, RZ, RZ, R0 ;  /* 0x000000ffff0a7224 */ /* 0x000fe200078e0000 */
[----:B------:R-:W-:-:S03]  /*1dce0*/  IABS R0, R7 ;  /* 0x0000000700007213 */ /* 0x000fc60000000000 */
[----:B------:R-:W-:-:S04]  /*1dcf0*/  IMAD R10, R10, R4, RZ ;  /* 0x000000040a0a7224 */ /* 0x000fc800078e02ff */
[----:B------:R-:W-:-:S04]  /*1dd00*/  IMAD.HI.U32 R10, R3, R10, R2 ;  /* 0x0000000a030a7227 */ /* 0x000fc800078e0002 */
[----:B------:R-:W-:Y:S02]  /*1dd10*/  IMAD.MOV.U32 R2, RZ, RZ, R0 ;  /* 0x000000ffff027224 */ /* 0x000fe400078e0000 */
[----:B------:R-:W-:-:S05]  /*1dd20*/  IMAD.MOV R0, RZ, RZ, -R12 ;  /* 0x000000ffff007224 */ /* 0x000fca00078e0a0c */
[----:B------:R-:W-:Y:S01]  /*1dd30*/  MOV R3, R0 ;  /* 0x0000000000037202 */ /* 0x000fe20000000f00 */
        /* <DEDUP_REMOVED lines=44> */
.L_x_2015:
[----:B------:R-:W-:-:S04]  /*1e000*/  IMAD.MOV.U32 R4, RZ, RZ, 0x4 ;  /* 0x00000004ff047424 */ /* 0x000fc800078e00ff */
[----:B------:R-:W-:-:S06]  /*1e010*/  IMAD.WIDE R4, R243, R4, c[0x0][0x590] ;  /* 0x00016400f3047625 */ /* 0x000fcc00078e0204 */
[----:B------:R-:W2:Y:S01]  /*1e020*/  LDG.E R4, [R4.64] ;  /* 0x0000000c04047981 */ /* 0x000ea2000c1e1900 */
[----:B------:R-:W-:Y:S01]  /*1e030*/  IABS R8, R7 ;  /* 0x0000000700087213 */ /* 0x000fe20000000000 */
[----:B--23--:R-:W-:-:S05]  /*1e040*/  IMAD R10, R4, R9, RZ ;  /* 0x00000009040a7224 */ /* 0x00cfca00078e02ff */
[-C--:B------:R-:W-:Y:S02]  /*1e050*/  IABS R5, R10.reuse ;  /* 0x0000000a00057213 */ /* 0x080fe40000000000 */
[----:B------:R-:W-:Y:S02]  /*1e060*/  IABS R12, R10 ;  /* 0x0000000a000c7213 */ /* 0x000fe40000000000 */
[----:B------:R-:W2:Y:S08]  /*1e070*/  I2F.RP R2, R5 ;  /* 0x0000000500027306 */ /* 0x000eb00000209400 */
[----:B--2---:R-:W2:Y:S02]  /*1e080*/  MUFU.RCP R2, R2 ;  /* 0x0000000200027308 */ /* 0x004ea40000001000 */
[----:B--2---:R-:W-:-:S06]  /*1e090*/  IADD3 R2, R2, 0xffffffe, RZ ;  /* 0x0ffffffe02027810 */ /* 0x004fcc0007ffe0ff */
[----:B------:R-:W2:Y:S02]  /*1e0a0*/  F2I.FTZ.U32.TRUNC.NTZ R3, R2 ;  /* 0x0000000200037305 */ /* 0x000ea4000021f000 */
[----:B-12---:R-:W-:Y:S02]  /*1e0b0*/  IMAD.MOV R0, RZ, RZ, -R3 ;  /* 0x000000ffff007224 */ /* 0x006fe400078e0a03 */
[----:B------:R-:W-:Y:S02]  /*1e0c0*/  IMAD.MOV.U32 R2, RZ, RZ, RZ ;  /* 0x000000ffff027224 */ /* 0x000fe400078e00ff */
[----:B------:R-:W-:-:S04]  /*1e0d0*/  IMAD R0, R0, R5, RZ ;  /* 0x0000000500007224 */ /* 0x000fc800078e02ff */
        /* <DEDUP_REMOVED lines=12> */
[----:B------:R-:W-:-:S04]  /*1e1a0*/  IMAD.MOV.U32 R2, RZ, RZ, R0 ;  /* 0x000000ffff027224 */ /* 0x000fc800078e0000 */
[----:B------:R-:W-:Y:S01]  /*1e1b0*/  @!P1 IMAD.MOV R2, RZ, RZ, -R2 ;  /* 0x000000ffff029224 */ /* 0x000fe200078e0a02 */
[----:B------:R-:W-:-:S05]  /*1e1c0*/  @!P0 LOP3.LUT R2, RZ, R10, RZ, 0x33, !PT ;  /* 0x0000000aff028212 */ /* 0x000fca00078e33ff */
[----:B------:R-:W-:Y:S02]  /*1e1d0*/  IMAD R12, R4, R2, RZ ;  /* 0x00000002040c7224 */ /* 0x000fe400078e02ff */
[----:B------:R-:W-:-:S03]  /*1e1e0*/  IMAD.MOV R2, RZ, RZ, -R2 ;  /* 0x000000ffff027224 */ /* 0x000fc600078e0a02 */
[----:B------:R-:W-:Y:S01]  /*1e1f0*/  IADD3 R0, -R12, c[0x0][0x538], RZ ;  /* 0x00014e000c007a10 */ /* 0x000fe20007ffe1ff */
[----:B------:R-:W-:Y:S02]  /*1e200*/  IMAD R7, R10, R2, R7 ;  /* 0x000000020a077224 */ /* 0x000fe400078e0207 */
[----:B------:R-:W-:Y:S01]  /*1e210*/  IMAD.MOV.U32 R2, RZ, RZ, RZ ;  /* 0x000000ffff027224 */ /* 0x000fe200078e00ff */
[----:B------:R-:W-:-:S04]  /*1e220*/  IMNMX R0, R4, R0, PT ;  /* 0x0000000004007217 */ /* 0x000fc80003800200 */
[-C--:B------:R-:W-:Y:S02]  /*1e230*/  IABS R4, R0.reuse ;  /* 0x0000000000047213 */ /* 0x080fe40000000000 */
[----:B------:R-:W-:Y:S02]  /*1e240*/  IABS R10, R0 ;  /* 0x00000000000a7213 */ /* 0x000fe40000000000 */
[----:B------:R-:W1:Y:S08]  /*1e250*/  I2F.RP R3, R4 ;  /* 0x0000000400037306 */ /* 0x000e700000209400 */
[----:B-1----:R-:W1:Y:S02]  /*1e260*/  MUFU.RCP R3, R3 ;  /* 0x0000000300037308 */ /* 0x002e640000001000 */
[----:B-1----:R-:W-:-:S06]  /*1e270*/  IADD3 R3, R3, 0xffffffe, RZ ;  /* 0x0ffffffe03037810 */ /* 0x002fcc0007ffe0ff */
[----:B------:R-:W1:Y:S02]  /*1e280*/  F2I.FTZ.U32.TRUNC.NTZ R3, R3 ;  /* 0x0000000300037305 */ /* 0x000e64000021f000 */
[----:B-1----:R-:W-:-:S05]  /*1e290*/  IADD3 R5, RZ, -R3, RZ ;  /* 0x80000003ff057210 */ /* 0x002fca0007ffe0ff */
[----:B------:R-:W-:Y:S01]  /*1e2a0*/  IMAD.MOV.U32 R8, RZ, RZ, R5 ;  /* 0x000000ffff087224 */ /* 0x000fe200078e0005 */
[----:B------:R-:W-:-:S03]  /*1e2b0*/  IABS R5, R7 ;  /* 0x0000000700057213 */ /* 0x000fc60000000000 */
[----:B------:R-:W-:-:S04]  /*1e2c0*/  IMAD R8, R8, R4, RZ ;  /* 0x0000000408087224 */ /* 0x000fc800078e02ff */
        /* <DEDUP_REMOVED lines=18> */
.L_x_2016:
[----:B------:R-:W-:Y:S05]  /*1e3f0*/  BSYNC B0 ;  /* 0x0000000000007941 */ /* 0x000fea0003800000 */
.L_x_2014:
[----:B------:R-:W-:-:S04]  /*1e400*/  LOP3.LUT R2, RZ, R2, RZ, 0x33, !PT ;  /* 0x00000002ff027212 */ /* 0x000fc800078e33ff */
[----:B------:R-:W-:-:S05]  /*1e410*/  IADD3 R0, R2, R9, RZ ;  /* 0x0000000902007210 */ /* 0x000fca0007ffe0ff */
[----:B------:R1:W-:Y:S01]  /*1e420*/  STL [R1+0xbc], R0 ;  /* 0x0000bc0001007387 */ /* 0x0003e20000100800 */
[----:B------:R-:W-:Y:S05]  /*1e430*/  BRA `(.L_x_2017) ;  /* 0x0000004000007947 */ /* 0x000fea0003800000 */
.L_x_2005:
[----:B------:R2:W-:Y:S01]  /*1e440*/  STL [R1+0xa4], R14 ;  /* 0x0000a40e01007387 */ /* 0x0005e20000100800 */
[----:B------:R-:W-:Y:S02]  /*1e450*/  MOV R242, RZ ;  /* 0x000000ff00f27202 */ /* 0x000fe40000000f00 */
[----:B------:R-:W-:Y:S01]  /*1e460*/  MOV R243, c[0x0][0x53c] ;  /* 0x00014f0000f37a02 */ /* 0x000fe20000000f00 */
[----:B------:R2:W-:Y:S04]  /*1e470*/  STL [R1+0xbc], RZ ;  /* 0x0000bcff01007387 */ /* 0x0005e80000100800 */
.L_x_2017:
[----:B------:R-:W-:Y:S05]  /*1e480*/  BSYNC B1 ;  /* 0x0000000000017941 */ /* 0x000fea0003800000 */
.L_x_2003:
[----:B------:R-:W3:Y:S04]  /*1e490*/  LDL R2, [R1+0xa4] ;  /* 0x0000a40001027983 */ /* 0x000ee80000100800 */
[----:B-1----:R-:W4:Y:S01]  /*1e4a0*/  LDL R0, [R1+0xbc] ;  /* 0x0000bc0001007983 */ /* 0x002f220000100800 */
[----:B------:R-:W-:Y:S03]  /*1e4b0*/  WARPSYNC 0xffffffff ;  /* 0xffffffff00007948 */ /* 0x000fe60003800000 */
[----:B------:R-:W-:Y:S01]  /*1e4c0*/  BAR.SYNC.DEFER_BLOCKING 0x4, 0x100 ;  /* 0x0104000000007b1d */ /* 0x000fe20000010000 */
[----:B------:R-:W-:Y:S01]  /*1e4d0*/  ISETP.NE.AND P0, PT, R17, RZ, PT ;  /* 0x000000ff1100720c */ /* 0x000fe20003f05270 */
[----:B--2---:R-:W-:Y:S01]  /*1e4e0*/  IMAD.MOV.U32 R14, RZ, RZ, R242 ;  /* 0x000000ffff0e7224 */ /* 0x004fe200078e00f2 */
[----:B------:R-:W-:-:S11]  /*1e4f0*/  MOV R15, R243 ;  /* 0x000000f3000f7202 */ /* 0x000fd60000000f00 */
[----:B---3--:R-:W-:Y:S01]  /*1e500*/  @!P0 IMAD.MOV.U32 R240, RZ, RZ, R2 ;  /* 0x000000fffff08224 */ /* 0x008fe200078e0002 */
[----:B----4-:R-:W-:-:S03]  /*1e510*/  MOV R13, R0 ;  /* 0x00000000000d7202 */ /* 0x010fc60000000f00 */
[----:B------:R-:W-:-:S05]  /*1e520*/  IMAD.MOV.U32 R12, RZ, RZ, R240 ;  /* 0x000000ffff0c7224 */ /* 0x000fca00078e00f0 */
[----:B------:R1:W-:Y:S04]  /*1e530*/  @!P0 STS.128 [0x20080], R12 ;  /* 0x0200800cff008388 */ /* 0x0003e80000000c00 */
[----:B------:R-:W-:Y:S06]  /*1e540*/  BAR.ARV 0x5, 0x100 ;  /* 0x0144000000007b1d */ /* 0x000fec0000002000 */
.L_x_1998:
[----:B------:R-:W-:-:S13]  /*1e550*/  ISETP.GE.AND P0, PT, R243, c[0x0][0x53c], PT ;  /* 0x00014f00f3007a0c */ /* 0x000fda0003f06270 */
[----:B-12---:R-:W-:Y:S01]  /*1e560*/  @P0 CALL.REL.NOINC `(.L_x_2018) ;  /* 0x0000001000000944 */ /* 0x006fe20003c00000 */
[----:B------:R-:W-:Y:S05]  /*1e570*/  BRA `(.L_x_2019) ;  /* 0xfffe3c6000007947 */ /* 0x000fea000383ffff */
.L_x_2018:
[----:B------:R-:W-:Y:S05]  /*1e580*/  EXIT ;  /* 0x000000000000794d */ /* 0x000fea0003800000 */
.L_x_1816:
[----:B------:R-:W-:Y:S01]  /*1e590*/  IMAD.MOV.U32 R0, RZ, RZ, R5 ;  /* 0x000000ffff007224 */ /* 0x000fe200078e0005 */
[----:B------:R-:W-:Y:S02]  /*1e5a0*/  MOV R3, 0x1 ;  /* 0x0000000100037802 */ /* 0x000fe40000000f00 */
[----:B------:R-:W-:Y:S02]  /*1e5b0*/  MOV R2, 0x1e5d0 ;  /* 0x0001e5d000027802 */ /* 0x000fe40000000f00 */
[----:B------:R-:W-:Y:S05]  /*1e5c0*/  CALL.REL.NOINC `($__internal_40_$__cuda_sm70_shflsync_up_p) ;  /* 0x0000c8d000007944 */ /* 0x000fea0003c00000 */
[----:B------:R-:W-:Y:S01]  /*1e5d0*/  MOV R0, R4 ;  /* 0x0000000400007202 */ /* 0x000fe20000000f00 */
[----:B------:R-:W-:Y:S05]  /*1e5e0*/  BRA `(.L_x_2020) ;  /* 0xfffe1ee000007947 */ /* 0x000fea000383ffff */
.L_x_1817:
[----:B------:R-:W-:Y:S01]  /*1e5f0*/  IMAD.MOV.U32 R0, RZ, RZ, R5 ;  /* 0x000000ffff007224 */ /* 0x000fe200078e0005 */
[----:B------:R-:W-:Y:S02]  /*1e600*/  MOV R3, 0x2 ;  /* 0x0000000200037802 */ /* 0x000fe40000000f00 */
[----:B------:R-:W-:Y:S02]  /*1e610*/  MOV R2, 0x1e630 ;  /* 0x0001e63000027802 */ /* 0x000fe40000000f00 */
[----:B------:R-:W-:Y:S05]  /*1e620*/  CALL.REL.NOINC `($__internal_40_$__cuda_sm70_shflsync_up_p) ;  /* 0x0000c87000007944 */ /* 0x000fea0003c00000 */
[----:B------:R-:W-:Y:S01]  /*1e630*/  SEL R4, R4, RZ, P4 ;  /* 0x000000ff04047207 */ /* 0x000fe20002000000 */
[----:B------:R-:W-:Y:S01]  /*1e640*/  IMAD.MOV.U32 R3, RZ, RZ, 0x4 ;  /* 0x00000004ff037424 */ /* 0x000fe200078e00ff */
[----:B------:R-:W-:-:S03]  /*1e650*/  MOV R2, 0x1e680 ;  /* 0x0001e68000027802 */ /* 0x000fc60000000f00 */
[----:B------:R-:W-:Y:S02]  /*1e660*/  IMAD.IADD R0, R5, 0x1, R4 ;  /* 0x0000000105007824 */ /* 0x000fe400078e0204 */
        /* <DEDUP_REMOVED lines=13> */
[----:B------:R-:W-:Y:S02]  /*1e740*/  MOV R10, 0x1f ;  /* 0x0000001f000a7802 */ /* 0x000fe40000000f00 */
[----:B------:R-:W-:Y:S01]  /*1e750*/  MOV R173, 0xffffffff ;  /* 0xffffffff00ad7802 */ /* 0x000fe20000000f00 */
[----:B------:R-:W-:Y:S01]  /*1e760*/  IMAD.IADD R4, R0, 0x1, R4 ;  /* 0x0000000100047824 */ /* 0x000fe200078e0204 */
[----:B------:R-:W-:-:S03]  /*1e770*/  MOV R2, 0x1e7a0 ;  /* 0x0001e7a000027802 */ /* 0x000fc60000000f00 */
[----:B------:R-:W-:Y:S02]  /*1e780*/  IMAD.MOV.U32 R12, RZ, RZ, R4 ;  /* 0x000000ffff0c7224 */ /* 0x000fe400078e0004 */
[----:B------:R-:W-:Y:S05]  /*1e790*/  CALL.REL.NOINC `($__internal_39_$__cuda_sm70_shflsync_idx_p) ;  /* 0x0000c6c000007944 */ /* 0x000fea0003c00000 */
[----:B------:R-:W-:Y:S01]  /*1e7a0*/  MOV R0, R13 ;  /* 0x0000000d00007202 */ /* 0x000fe20000000f00 */
[----:B------:R-:W-:Y:S05]  /*1e7b0*/  BRA `(.L_x_2021) ;  /* 0xfffe1e1000007947 */ /* 0x000fea000383ffff */
.L_x_1819:
[----:B------:R-:W-:Y:S02]  /*1e7c0*/  SEL R0, RZ, 0x1, P0 ;  /* 0x00000001ff007807 */ /* 0x000fe40000000000 */
[----:B------:R-:W-:Y:S02]  /*1e7d0*/  MOV R2, 0x1e7f0 ;  /* 0x0001e7f000027802 */ /* 0x000fe40000000f00 */
[----:B------:R-:W-:Y:S05]  /*1e7e0*/  CALL.REL.NOINC `($__internal_41_$__cuda_sm70_votesync_ballot) ;  /* 0x0000c71000007944 */ /* 0x000fea0003c00000 */
[----:B------:R-:W-:Y:S01]  /*1e7f0*/  MOV R5, R0 ;  /* 0x0000000000057202 */ /* 0x000fe20000000f00 */
[----:B------:R-:W-:Y:S05]  /*1e800*/  BRA `(.L_x_2022) ;  /* 0xfffe1e5000007947 */ /* 0x000fea000383ffff */
.L_x_1820:
[----:B------:R-:W-:Y:S01]  /*1e810*/  IMAD.MOV.U32 R12, RZ, RZ, R9 ;  /* 0x000000ffff0c7224 */ /* 0x000fe200078e0009 */
[----:B------:R-:W-:Y:S01]  /*1e820*/  MOV R3, 0x1f ;  /* 0x0000001f00037802 */ /* 0x000fe20000000f00 */
[----:B------:R-:W-:Y:S01]  /*1e830*/  IMAD.MOV.U32 R173, RZ, RZ, -0x1 ;  /* 0xffffffffffad7424 */ /* 0x000fe200078e00ff */
[----:B------:R-:W-:Y:S02]  /*1e840*/  MOV R2, 0x1e860 ;  /* 0x0001e86000027802 */ /* 0x000fe40000000f00 */
[----:B------:R-:W-:Y:S05]  /*1e850*/  CALL.REL.NOINC `($__internal_39_$__cuda_sm70_shflsync_idx_p) ;  /* 0x0000c60000007944 */ /* 0x000fea0003c00000 */
[----:B------:R-:W-:Y:S01]  /*1e860*/  IMAD.MOV.U32 R14, RZ, RZ, R13 ;  /* 0x000000ffff0e7224 */ /* 0x000fe200078e000d */
[----:B------:R-:W-:Y:S01]  /*1e870*/  MOV R12, R8 ;  /* 0x00000008000c7202 */ /* 0x000fe20000000f00 */
[----:B------:R-:W-:Y:S01]  /*1e880*/  IMAD.MOV.U32 R0, RZ, RZ, RZ ;  /* 0x000000ffff007224 */ /* 0x000fe200078e00ff */
[----:B------:R-:W-:Y:S01]  /*1e890*/  MOV R3, 0x1f ;  /* 0x0000001f00037802 */ /* 0x000fe20000000f00 */
[----:B------:R-:W-:Y:S01]  /*1e8a0*/  IMAD.MOV.U32 R173, RZ, RZ, -0x1 ;  /* 0xffffffffffad7424 */ /* 0x000fe200078e00ff */
[----:B------:R-:W-:-:S02]  /*1e8b0*/  MOV R2, 0x1e8d0 ;  /* 0x0001e8d000027802 */ /* 0x000fc40000000f00 */
[----:B------:R-:W-:Y:S05]  /*1e8c0*/  CALL.REL.NOINC `($__internal_39_$__cuda_sm70_shflsync_idx_p) ;  /* 0x0000c59000007944 */ /* 0x000fea0003c00000 */
[----:B------:R-:W-:Y:S01]  /*1e8d0*/  MOV R9, R13 ;  /* 0x0000000d00097202 */ /* 0x000fe20000000f00 */
[----:B------:R-:W-:Y:S05]  /*1e8e0*/  BRA `(.L_x_2023) ;  /* 0xfffe1dd000007947 */ /* 0x000fea000383ffff */
.L_x_1823:
[----:B------:R-:W-:Y:S01]  /*1e8f0*/  IMAD.MOV.U32 R12, RZ, RZ, R4 ;  /* 0x000000ffff0c7224 */ /* 0x000fe200078e0004 */
[----:B------:R-:W-:Y:S01]  /*1e900*/  MOV R3, 0x1f ;  /* 0x0000001f00037802 */ /* 0x000fe20000000f00 */
[----:B------:R-:W-:Y:S01]  /*1e910*/  IMAD.MOV.U32 R173, RZ, RZ, -0x1 ;  /* 0xffffffffffad7424 */ /* 0x000fe200078e00ff */
[----:B------:R-:W-:-:S02]  /*1e920*/  MOV R2, 0x1e940 ;  /* 0x0001e94000027802 */ /* 0x000fc40000000f00 */
[----:B--23--:R-:W-:Y:S05]  /*1e930*/  CALL.REL.NOINC `($__internal_39_$__cuda_sm70_shflsync_idx_p) ;  /* 0x0000c52000007944 */ /* 0x00cfea0003c00000 */
[----:B------:R-:W-:Y:S01]  /*1e940*/  MOV R0, R13 ;  /* 0x0000000d00007202 */ /* 0x000fe20000000f00 */
[----:B------:R-:W-:Y:S05]  /*1e950*/  BRA `(.L_x_1822) ;  /* 0xfffe1dc000007947 */ /* 0x000fea000383ffff */
.L_x_1894:
[----:B------:R-:W-:Y:S01]  /*1e960*/  IMAD.MOV.U32 R12, RZ, RZ, R17 ;  /* 0x000000ffff0c7224 */ /* 0x000fe200078e0011 */
[----:B------:R-:W-:Y:S01]  /*1e970*/  MOV R3, 0x181f ;  /* 0x0000181f00037802 */ /* 0x000fe20000000f00 */
[----:B------:R-:W-:Y:S01]  /*1e980*/  IMAD.MOV.U32 R10, RZ, RZ, RZ ;  /* 0x000000ffff0a7224 */ /* 0x000fe200078e00ff */
[----:B------:R-:W-:-:S02]  /*1e990*/  MOV R173, 0xffffffff ;  /* 0xffffffff00ad7802 */ /* 0x000fc40000000f00 */
[----:B------:R-:W-:Y:S02]  /*1e9a0*/  MOV R2, 0x1e9c0 ;  /* 0x0001e9c000027802 */ /* 0x000fe40000000f00 */
[----:B------:R-:W-:Y:S05]  /*1e9b0*/  CALL.REL.NOINC `($__internal_39_$__cuda_sm70_shflsync_idx_p) ;  /* 0x0000c4a000007944 */ /* 0x000fea0003c00000 */
[----:B------:R-:W-:Y:S01]  /*1e9c0*/  MOV R4, R13 ;  /* 0x0000000d00047202 */ /* 0x000fe20000000f00 */
[----:B------:R-:W-:Y:S05]  /*1e9d0*/  BRA `(.L_x_2024) ;  /* 0xfffec13000007947 */ /* 0x000fea000383ffff */
.L_x_1895:
[----:B------:R-:W-:Y:S01]  /*1e9e0*/  IMAD.MOV.U32 R12, RZ, RZ, R20 ;  /* 0x000000ffff0c7224 */ /* 0x000fe200078e0014 */
[----:B------:R-:W-:Y:S01]  /*1e9f0*/  MOV R3, 0x181f ;  /* 0x0000181f00037802 */ /* 0x000fe20000000f00 */
[----:B------:R-:W-:Y:S01]  /*1ea00*/  IMAD.MOV.U32 R10, RZ, RZ, RZ ;  /* 0x000000ffff0a7224 */ /* 0x000fe200078e00ff */
[----:B------:R-:W-:Y:S02]  /*1ea10*/  MOV R173, 0xffffffff ;  /* 0xffffffff00ad7802 */ /* 0x000fe40000000f00 */
[----:B------:R-:W-:Y:S02]  /*1ea20*/  MOV R2, 0x1ea40 ;  /* 0x0001ea4000027802 */ /* 0x000fe40000000f00 */
[----:B-12---:R-:W-:Y:S05]  /*1ea30*/  CALL.REL.NOINC `($__internal_39_$__cuda_sm70_shflsync_idx_p) ;  /* 0x0000c42000007944 */ /* 0x006fea0003c00000 */
[----:B------:R-:W-:Y:S01]  /*1ea40*/  MOV R0, R13 ;  /* 0x0000000d00007202 */ /* 0x000fe20000000f00 */
[----:B------:R-:W-:Y:S05]  /*1ea50*/  BRA `(.L_x_2025) ;  /* 0xfffec0d000007947 */ /* 0x000fea000383ffff */
.L_x_1898:
[----:B-1----:R-:W-:Y:S01]  /*1ea60*/  IMAD.MOV.U32 R12, RZ, RZ, R17 ;  /* 0x000000ffff0c7224 */ /* 0x002fe200078e0011 */
[----:B------:R-:W-:Y:S01]  /*1ea70*/  MOV R3, 0x181f ;  /* 0x0000181f00037802 */ /* 0x000fe20000000f00 */
[----:B------:R-:W-:Y:S01]  /*1ea80*/  IMAD.MOV.U32 R10, RZ, RZ, 0x1 ;  /* 0x00000001ff0a7424 */ /* 0x000fe200078e00ff */
[----:B------:R-:W-:-:S02]  /*1ea90*/  MOV R173, 0xffffffff ;  /* 0xffffffff00ad7802 */ /* 0x000fc40000000f00 */
[----:B------:R-:W-:Y:S02]  /*1eaa0*/  MOV R2, 0x1eac0 ;  /* 0x0001eac000027802 */ /* 0x000fe40000000f00 */
[----:B--234-:R-:W-:Y:S05]  /*1eab0*/  CALL.REL.NOINC `($__internal_39_$__cuda_sm70_shflsync_idx_p) ;  /* 0x0000c3a000007944 */ /* 0x01cfea0003c00000 */
[----:B------:R-:W-:Y:S01]  /*1eac0*/  IMAD.MOV.U32 R4, RZ, RZ, R13 ;  /* 0x000000ffff047224 */ /* 0x000fe200078e000d */
[----:B------:R-:W-:Y:S01]  /*1ead0*/  MOV R12, R20 ;  /* 0x00000014000c7202 */ /* 0x000fe20000000f00 */
[----:B------:R-:W-:Y:S01]  /*1eae0*/  IMAD.MOV.U32 R10, RZ, RZ, 0x1 ;  /* 0x00000001ff0a7424 */ /* 0x000fe200078e00ff */
[----:B------:R-:W-:Y:S01]  /*1eaf0*/  MOV R3, 0x181f ;  /* 0x0000181f00037802 */ /* 0x000fe20000000f00 */
[----:B------:R-:W-:Y:S01]  /*1eb00*/  IMAD.MOV.U32 R173, RZ, RZ, -0x1 ;  /* 0xffffffffffad7424 */ /* 0x000fe200078e00ff */
[----:B------:R-:W-:Y:S02]  /*1eb10*/  MOV R2, 0x1eb30 ;  /* 0x0001eb3000027802 */ /* 0x000fe40000000f00 */
[----:B------:R-:W-:Y:S05]  /*1eb20*/  CALL.REL.NOINC `($__internal_39_$__cuda_sm70_shflsync_idx_p) ;  /* 0x0000c33000007944 */ /* 0x000fea0003c00000 */
[----:B------:R-:W-:Y:S01]  /*1eb30*/  MOV R0, R13 ;  /* 0x0000000d00007202 */ /* 0x000fe20000000f00 */
[----:B------:R-:W-:Y:S05]  /*1eb40*/  BRA `(.L_x_2026) ;  /* 0xfffec19000007947 */ /* 0x000fea000383ffff */
.L_x_1901:
[----:B-1----:R-:W-:Y:S01]  /*1eb50*/  IMAD.MOV.U32 R12, RZ, RZ, R17 ;  /* 0x000000ffff0c7224 */ /* 0x002fe200078e0011 */
[----:B------:R-:W-:Y:S01]  /*1eb60*/  MOV R3, 0x181f ;  /* 0x0000181f00037802 */ /* 0x000fe20000000f00 */
[----:B------:R-:W-:Y:S01]  /*1eb70*/  IMAD.MOV.U32 R10, RZ, RZ, 0x2 ;  /* 0x00000002ff0a7424 */ /* 0x000fe200078e00ff */
[----:B------:R-:W-:Y:S02]  /*1eb80*/  MOV R173, 0xffffffff ;  /* 0xffffffff00ad7802 */ /* 0x000fe40000000f00 */
[----:B------:R-:W-:-:S02]  /*1eb90*/  MOV R2, 0x1ebb0 ;  /* 0x0001ebb000027802 */ /* 0x000fc40000000f00 */
[----:B--234-:R-:W-:Y:S05]  /*1eba0*/  CALL.REL.NOINC `($__internal_39_$__cuda_sm70_shflsync_idx_p) ;  /* 0x0000c2b000007944 */ /* 0x01cfea0003c00000 */
[----:B------:R-:W-:Y:S01]  /*1ebb0*/  MOV R4, R13 ;  /* 0x0000000d00047202 */ /* 0x000fe20000000f00 */
[----:B------:R-:W-:Y:S05]  /*1ebc0*/  BRA `(.L_x_2027) ;  /* 0xfffec2b000007947 */ /* 0x000fea000383ffff */
.L_x_1902:
[----:B-1----:R-:W-:Y:S01]  /*1ebd0*/  IMAD.MOV.U32 R12, RZ, RZ, R20 ;  /* 0x000000ffff0c7224 */ /* 0x002fe200078e0014 */
[----:B------:R-:W-:Y:S01]  /*1ebe0*/  MOV R3, 0x181f ;  /* 0x0000181f00037802 */ /* 0x000fe20000000f00 */
[----:B------:R-:W-:Y:S01]  /*1ebf0*/  IMAD.MOV.U32 R10, RZ, RZ, 0x2 ;  /* 0x00000002ff0a7424 */ /* 0x000fe200078e00ff */
[----:B------:R-:W-:-:S02]  /*1ec00*/  MOV R173, 0xffffffff ;  /* 0xffffffff00ad7802 */ /* 0x000fc40000000f00 */
[----:B------:R-:W-:Y:S02]  /*1ec10*/  MOV R2, 0x1ec30 ;  /* 0x0001ec3000027802 */ /* 0x000fe40000000f00 */
[----:B--234-:R-:W-:Y:S05]  /*1ec20*/  CALL.REL.NOINC `($__internal_39_$__cuda_sm70_shflsync_idx_p) ;  /* 0x0000c23000007944 */ /* 0x01cfea0003c00000 */
[----:B------:R-:W-:Y:S01]  /*1ec30*/  MOV R0, R13 ;  /* 0x0000000d00007202 */ /* 0x000fe20000000f00 */
[----:B------:R-:W-:Y:S05]  /*1ec40*/  BRA `(.L_x_2028) ;  /* 0xfffec25000007947 */ /* 0x000fea000383ffff */
.L_x_1905:
[----:B-1----:R-:W-:Y:S01]  /*1ec50*/  IMAD.MOV.U32 R12, RZ, RZ, R17 ;  /* 0x000000ffff0c7224 */ /* 0x002fe200078e0011 */
[----:B------:R-:W-:Y:S01]  /*1ec60*/  MOV R3, 0x181f ;  /* 0x0000181f00037802 */ /* 0x000fe20000000f00 */
[----:B------:R-:W-:Y:S01]  /*1ec70*/  IMAD.MOV.U32 R10, RZ, RZ, 0x3 ;  /* 0x00000003ff0a7424 */ /* 0x000fe200078e00ff */
[----:B------:R-:W-:Y:S02]  /*1ec80*/  MOV R173, 0xffffffff ;  /* 0xffffffff00ad7802 */ /* 0x000fe40000000f00 */
[----:B------:R-:W-:Y:S02]  /*1ec90*/  MOV R2, 0x1ecb0 ;  /* 0x0001ecb000027802 */ /* 0x000fe40000000f00 */
[----:B--234-:R-:W-:Y:S05]  /*1eca0*/  CALL.REL.NOINC `($__internal_39_$__cuda_sm70_shflsync_idx_p) ;  /* 0x0000c1b000007944 */ /* 0x01cfea0003c00000 */
[----:B------:R-:W-:Y:S01]  /*1ecb0*/  IMAD.MOV.U32 R4, RZ, RZ, R13 ;  /* 0x000000ffff047224 */ /* 0x000fe200078e000d */
[----:B------:R-:W-:Y:S01]  /*1ecc0*/  MOV R12, R20 ;  /* 0x00000014000c7202 */ /* 0x000fe20000000f00 */
[----:B------:R-:W-:Y:S01]  /*1ecd0*/  IMAD.MOV.U32 R10, RZ, RZ, 0x3 ;  /* 0x00000003ff0a7424 */ /* 0x000fe200078e00ff */
[----:B------:R-:W-:Y:S01]  /*1ece0*/  MOV R3, 0x181f ;  /* 0x0000181f00037802 */ /* 0x000fe20000000f00 */
[----:B------:R-:W-:Y:S01]  /*1ecf0*/  IMAD.MOV.U32 R173, RZ, RZ, -0x1 ;  /* 0xffffffffffad7424 */ /* 0x000fe200078e00ff */
[----:B------:R-:W-:-:S02]  /*1ed00*/  MOV R2, 0x1ed20 ;  /* 0x0001ed2000027802 */ /* 0x000fc40000000f00 */
[----:B------:R-:W-:Y:S05]  /*1ed10*/  CALL.REL.NOINC `($__internal_39_$__cuda_sm70_shflsync_idx_p) ;  /* 0x0000c14000007944 */ /* 0x000fea0003c00000 */
[----:B------:R-:W-:Y:S01]  /*1ed20*/  MOV R0, R13 ;  /* 0x0000000d00007202 */ /* 0x000fe20000000f00 */
[----:B------:R-:W-:Y:S05]  /*1ed30*/  BRA `(.L_x_2029) ;  /* 0xfffec31000007947 */ /* 0x000fea000383ffff */
.L_x_1957:
[----:B------:R-:W-:Y:S01]  /*1ed40*/  IMAD.MOV.U32 R2, RZ, RZ, R230 ;  /* 0x000000ffff027224 */ /* 0x000fe200078e00e6 */
[----:B------:R-:W-:-:S02]  /*1ed50*/  MOV R4, 0x2 ;  /* 0x0000000200047802 */ /* 0x000fc40000000f00 */
[----:B------:R-:W-:Y:S02]  /*1ed60*/  MOV R3, 0x1ed80 ;  /* 0x0001ed8000037802 */ /* 0x000fe40000000f00 */
[----:B------:R-:W-:Y:S05]  /*1ed70*/  CALL.REL.NOINC `($__internal_38_$__cuda_sm70_shflsync_bfly_p) ;  /* 0x0000c09000007944 */ /* 0x000fea0003c00000 */
[----:B------:R-:W-:Y:S01]  /*1ed80*/  MOV R0, R4 ;  /* 0x0000000400007202 */ /* 0x000fe20000000f00 */
[----:B------:R-:W-:Y:S05]  /*1ed90*/  BRA `(.L_x_2030) ;  /* 0xffff989000007947 */ /* 0x000fea000383ffff */
.L_x_1958:
[----:B------:R-:W-:Y:S01]  /*1eda0*/  IMAD.MOV.U32 R2, RZ, RZ, R0 ;  /* 0x000000ffff027224 */ /* 0x000fe200078e0000 */
[----:B------:R-:W-:Y:S02]  /*1edb0*/  MOV R4, 0x1 ;  /* 0x0000000100047802 */ /* 0x000fe40000000f00 */
[----:B------:R-:W-:Y:S02]  /*1edc0*/  MOV R3, 0x1ede0 ;  /* 0x0001ede000037802 */ /* 0x000fe40000000f00 */
[----:B-1----:R-:W-:Y:S05]  /*1edd0*/  CALL.REL.NOINC `($__internal_38_$__cuda_sm70_shflsync_bfly_p) ;  /* 0x0000c03000007944 */ /* 0x002fea0003c00000 */
[----:B------:R-:W-:Y:S01]  /*1ede0*/  FADD.FTZ R0, R0, R4 ;  /* 0x0000000400007221 */ /* 0x000fe20000010000 */
[----:B------:R-:W-:Y:S02]  /*1edf0*/  MOV R2, R231 ;  /* 0x000000e700027202 */ /* 0x000fe40000000f00 */
[----:B------:R-:W-:Y:S02]  /*1ee00*/  MOV R4, 0x2 ;  /* 0x0000000200047802 */ /* 0x000fe40000000f00 */
[----:B------:R-:W-:Y:S02]  /*1ee10*/  MOV R3, 0x1ee30 ;  /* 0x0001ee3000037802 */ /* 0x000fe40000000f00 */
[----:B------:R-:W-:Y:S05]  /*1ee20*/  CALL.REL.NOINC `($__internal_38_$__cuda_sm70_shflsync_bfly_p) ;  /* 0x0000bfe000007944 */ /* 0x000fea0003c00000 */
[----:B------:R-:W-:Y:S01]  /*1ee30*/  FADD.FTZ R231, R231, R4 ;  /* 0x00000004e7e77221 */ /* 0x000fe20000010000 */
[----:B------:R-:W-:-:S02]  /*1ee40*/  MOV R4, 0x1 ;  /* 0x0000000100047802 */ /* 0x000fc40000000f00 */
[----:B------:R-:W-:Y:S02]  /*1ee50*/  MOV R3, 0x1ee80 ;  /* 0x0001ee8000037802 */ /* 0x000fe40000000f00 */
[----:B------:R-:W-:Y:S02]  /*1ee60*/  MOV R2, R231 ;  /* 0x000000e700027202 */ /* 0x000fe40000000f00 */
[----:B------:R-:W-:Y:S05]  /*1ee70*/  CALL.REL.NOINC `($__internal_38_$__cuda_sm70_shflsync_bfly_p) ;  /* 0x0000bf9000007944 */ /* 0x000fea0003c00000 */
[----:B------:R-:W-:Y:S01]  /*1ee80*/  MOV R3, R4 ;  /* 0x0000000400037202 */ /* 0x000fe20000000f00 */
[----:B------:R-:W-:Y:S05]  /*1ee90*/  BRA `(.L_x_2031) ;  /* 0xffff980000007947 */ /* 0x000fea000383ffff */
.L_x_1965:
[----:B--234-:R-:W-:Y:S01]  /*1eea0*/  IMAD.MOV.U32 R12, RZ, RZ, R15 ;  /* 0x000000ffff0c7224 */ /* 0x01cfe200078e000f */
[----:B------:R-:W-:Y:S01]  /*1eeb0*/  MOV R3, 0x181f ;  /* 0x0000181f00037802 */ /* 0x000fe20000000f00 */
[----:B------:R-:W-:Y:S01]  /*1eec0*/  IMAD.MOV.U32 R10, RZ, RZ, RZ ;  /* 0x000000ffff0a7224 */ /* 0x000fe200078e00ff */
[----:B------:R-:W-:Y:S02]  /*1eed0*/  MOV R173, 0xffffffff ;  /* 0xffffffff00ad7802 */ /* 0x000fe40000000f00 */
[----:B------:R-:W-:Y:S02]  /*1eee0*/  MOV R2, 0x1ef00 ;  /* 0x0001ef0000027802 */ /* 0x000fe40000000f00 */
[----:B-1----:R-:W-:Y:S05]  /*1eef0*/  CALL.REL.NOINC `($__internal_39_$__cuda_sm70_shflsync_idx_p) ;  /* 0x0000bf6000007944 */ /* 0x002fea0003c00000 */
[----:B------:R-:W-:Y:S01]  /*1ef00*/  MOV R7, R13 ;  /* 0x0000000d00077202 */ /* 0x000fe20000000f00 */
[----:B------:R-:W-:Y:S05]  /*1ef10*/  BRA `(.L_x_2032) ;  /* 0xffffb3f000007947 */ /* 0x000fea000383ffff */
.L_x_1966:
[----:B------:R-:W-:Y:S01]  /*1ef20*/  IMAD.MOV.U32 R12, RZ, RZ, R17 ;  /* 0x000000ffff0c7224 */ /* 0x000fe200078e0011 */
[----:B------:R-:W-:Y:S01]  /*1ef30*/  MOV R3, 0x181f ;  /* 0x0000181f00037802 */ /* 0x000fe20000000f00 */
[----:B------:R-:W-:Y:S01]  /*1ef40*/  IMAD.MOV.U32 R10, RZ, RZ, RZ ;  /* 0x000000ffff0a7224 */ /* 0x000fe200078e00ff */
[----:B------:R-:W-:-:S02]  /*1ef50*/  MOV R173, 0xffffffff ;  /* 0xffffffff00ad7802 */ /* 0x000fc40000000f00 */
[----:B------:R-:W-:Y:S02]  /*1ef60*/  MOV R2, 0x1ef80 ;  /* 0x0001ef8000027802 */ /* 0x000fe40000000f00 */
[----:B-123--:R-:W-:Y:S05]  /*1ef70*/  CALL.REL.NOINC `($__internal_39_$__cuda_sm70_shflsync_idx_p) ;  /* 0x0000bee000007944 */ /* 0x00efea0003c00000 */
[----:B------:R-:W-:Y:S01]  /*1ef80*/  MOV R0, R13 ;  /* 0x0000000d00007202 */ /* 0x000fe20000000f00 */
[----:B------:R-:W-:Y:S05]  /*1ef90*/  BRA `(.L_x_2033) ;  /* 0xffffb39000007947 */ /* 0x000fea000383ffff */
.L_x_1969:
[----:B------:R-:W-:Y:S01]  /*1efa0*/  IMAD.MOV.U32 R12, RZ, RZ, R15 ;  /* 0x000000ffff0c7224 */ /* 0x000fe200078e000f */
[----:B-1----:R-:W-:Y:S01]  /*1efb0*/  MOV R3, 0x181f ;  /* 0x0000181f00037802 */ /* 0x002fe20000000f00 */
        /* <DEDUP_REMOVED lines=13> */
.L_x_1972:
        /* <DEDUP_REMOVED lines=8> */
.L_x_1973:
[----:B-1----:R-:W-:Y:S01]  /*1f110*/  IMAD.MOV.U32 R12, RZ, RZ, R17 ;  /* 0x000000ffff0c7224 */ /* 0x002fe200078e0011 */
[----:B------:R-:W-:Y:S01]  /*1f120*/  MOV R3, 0x181f ;  /* 0x0000181f00037802 */ /* 0x000fe20000000f00 */
[----:B------:R-:W-:Y:S01]  /*1f130*/  IMAD.MOV.U32 R10, RZ, RZ, 0x2 ;  /* 0x00000002ff0a7424 */ /* 0x000fe200078e00ff */
[----:B------:R-:W-:Y:S02]  /*1f140*/  MOV R173, 0xffffffff ;  /* 0xffffffff00ad7802 */ /* 0x000fe40000000f00 */
[----:B------:R-:W-:Y:S02]  /*1f150*/  MOV R2, 0x1f170 ;  /* 0x0001f17000027802 */ /* 0x000fe40000000f00 */
[----:B--234-:R-:W-:Y:S05]  /*1f160*/  CALL.REL.NOINC `($__internal_39_$__cuda_sm70_shflsync_idx_p) ;  /* 0x0000bcf000007944 */ /* 0x01cfea0003c00000 */
[----:B------:R-:W-:Y:S01]  /*1f170*/  MOV R0, R13 ;  /* 0x0000000d00007202 */ /* 0x000fe20000000f00 */
[----:B------:R-:W-:Y:S05]  /*1f180*/  BRA `(.L_x_2036) ;  /* 0xffffb53000007947 */ /* 0x000fea000383ffff */
.L_x_1976:
        /* <DEDUP_REMOVED lines=15> */
.L_x_1978:
[----:B------:R-:W-:Y:S01]  /*1f280*/  IMAD.MOV.U32 R12, RZ, RZ, R7 ;  /* 0x000000ffff0c7224 */ /* 0x000fe200078e0007 */
[----:B------:R-:W-:Y:S01]  /*1f290*/  MOV R3, 0x1c1f ;  /* 0x00001c1f00037802 */ /* 0x000fe20000000f00 */
[----:B------:R-:W-:Y:S01]  /*1f2a0*/  IMAD.MOV.U32 R10, RZ, RZ, RZ ;  /* 0x000000ffff0a7224 */ /* 0x000fe200078e00ff */
[----:B------:R-:W-:Y:S02]  /*1f2b0*/  MOV R173, 0xffffffff ;  /* 0xffffffff00ad7802 */ /* 0x000fe40000000f00 */
[----:B------:R-:W-:-:S02]  /*1f2c0*/  MOV R2, 0x1f2e0 ;  /* 0x0001f2e000027802 */ /* 0x000fc40000000f00 */
[----:B------:R-:W-:Y:S05]  /*1f2d0*/  CALL.REL.NOINC `($__internal_39_$__cuda_sm70_shflsync_idx_p) ;  /* 0x0000bb8000007944 */ /* 0x000fea0003c00000 */
[----:B------:R-:W-:Y:S01]  /*1f2e0*/  MOV R4, R13 ;  /* 0x0000000d00047202 */ /* 0x000fe20000000f00 */
[----:B------:R-:W-:Y:S05]  /*1f2f0*/  BRA `(.L_x_2038) ;  /* 0xffffb92000007947 */ /* 0x000fea000383ffff */
.L_x_1979:
[----:B------:R-:W-:Y:S01]  /*1f300*/  IMAD.MOV.U32 R12, RZ, RZ, R5 ;  /* 0x000000ffff0c7224 */ /* 0x000fe200078e0005 */
[----:B------:R-:W-:Y:S01]  /*1f310*/  MOV R3, 0x1c1f ;  /* 0x00001c1f00037802 */ /* 0x000fe20000000f00 */
[----:B------:R-:W-:Y:S01]  /*1f320*/  IMAD.MOV.U32 R10, RZ, RZ, RZ ;  /* 0x000000ffff0a7224 */ /* 0x000fe200078e00ff */
[----:B------:R-:W-:-:S02]  /*1f330*/  MOV R173, 0xffffffff ;  /* 0xffffffff00ad7802 */ /* 0x000fc40000000f00 */
[----:B------:R-:W-:Y:S02]  /*1f340*/  MOV R2, 0x1f360 ;  /* 0x0001f36000027802 */ /* 0x000fe40000000f00 */
[----:B-12---:R-:W-:Y:S05]  /*1f350*/  CALL.REL.NOINC `($__internal_39_$__cuda_sm70_shflsync_idx_p) ;  /* 0x0000bb0000007944 */ /* 0x006fea0003c00000 */
[----:B------:R-:W-:Y:S01]  /*1f360*/  MOV R0, R13 ;  /* 0x0000000d00007202 */ /* 0x000fe20000000f00 */
[----:B------:R-:W-:Y:S05]  /*1f370*/  BRA `(.L_x_2039) ;  /* 0xffffb8c000007947 */ /* 0x000fea000383ffff */
.L_x_1982:
        /* <DEDUP_REMOVED lines=15> */
.L_x_1986:
[----:B------:R-:W-:Y:S01]  /*1f470*/  IMAD.MOV.U32 R12, RZ, RZ, R14 ;  /* 0x000000ffff0c7224 */ /* 0x000fe200078e000e */
[----:B------:R-:W-:Y:S01]  /*1f480*/  MOV R3, 0x181f ;  /* 0x0000181f00037802 */ /* 0x000fe20000000f00 */
[----:B------:R-:W-:Y:S01]  /*1f490*/  IMAD.MOV.U32 R10, RZ, RZ, RZ ;  /* 0x000000ffff0a7224 */ /* 0x000fe200078e00ff */
[----:B------:R-:W-:-:S02]  /*1f4a0*/  MOV R173, 0xffffffff ;  /* 0xffffffff00ad7802 */ /* 0x000fc40000000f00 */
[----:B------:R-:W-:Y:S02]  /*1f4b0*/  MOV R2, 0x1f4d0 ;  /* 0x0001f4d000027802 */ /* 0x000fe40000000f00 */
[----:B---3--:R-:W-:Y:S05]  /*1f4c0*/  CALL.REL.NOINC `($__internal_39_$__cuda_sm70_shflsync_idx_p) ;  /* 0x0000b99000007944 */ /* 0x008fea0003c00000 */
[----:B------:R-:W-:Y:S01]  /*1f4d0*/  MOV R7, R13 ;  /* 0x0000000d00077202 */ /* 0x000fe20000000f00 */
[----:B------:R-:W-:Y:S05]  /*1f4e0*/  BRA `(.L_x_2041) ;  /* 0xffffd90000007947 */ /* 0x000fea000383ffff */
.L_x_1987:
[----:B------:R-:W-:Y:S01]  /*1f4f0*/  IMAD.MOV.U32 R12, RZ, RZ, R17 ;  /* 0x000000ffff0c7224 */ /* 0x000fe200078e0011 */
[----:B------:R-:W-:Y:S01]  /*1f500*/  MOV R3, 0x181f ;  /* 0x0000181f00037802 */ /* 0x000fe20000000f00 */
[----:B------:R-:W-:Y:S01]  /*1f510*/  IMAD.MOV.U32 R10, RZ, RZ, RZ ;  /* 0x000000ffff0a7224 */ /* 0x000fe200078e00ff */
[----:B------:R-:W-:Y:S02]  /*1f520*/  MOV R173, 0xffffffff ;  /* 0xffffffff00ad7802 */ /* 0x000fe40000000f00 */
[----:B------:R-:W-:Y:S02]  /*1f530*/  MOV R2, 0x1f550 ;  /* 0x0001f55000027802 */ /* 0x000fe40000000f00 */
[----:B-123--:R-:W-:Y:S05]  /*1f540*/  CALL.REL.NOINC `($__internal_39_$__cuda_sm70_shflsync_idx_p) ;  /* 0x0000b91000007944 */ /* 0x00efea0003c00000 */
[----:B------:R-:W-:Y:S01]  /*1f550*/  MOV R0, R13 ;  /* 0x0000000d00007202 */ /* 0x000fe20000000f00 */
[----:B------:R-:W-:Y:S05]  /*1f560*/  BRA `(.L_x_2042) ;  /* 0xffffd8a000007947 */ /* 0x000fea000383ffff */
.L_x_1990:
        /* <DEDUP_REMOVED lines=15> */
.L_x_1993:
        /* <DEDUP_REMOVED lines=8> */
.L_x_1994:
        /* <DEDUP_REMOVED lines=8> */
.L_x_1997:
        /* <DEDUP_REMOVED lines=15> */
.L_x_1999:
        /* <DEDUP_REMOVED lines=8> */
.L_x_2000:
[----:B------:R-:W-:Y:S01]  /*1f8d0*/  IMAD.MOV.U32 R12, RZ, RZ, R172 ;  /* 0x000000ffff0c7224 */ /* 0x000fe200078e00ac */
[----:B------:R-:W-:Y:S01]  /*1f8e0*/  MOV R3, 0x1f ;  /* 0x0000001f00037802 */ /* 0x000fe20000000f00 */
[----:B------:R-:W-:Y:S01]  /*1f8f0*/  IMAD.MOV.U32 R10, RZ, RZ, 0x1 ;  /* 0x00000001ff0a7424 */ /* 0x000fe200078e00ff */
[----:B------:R-:W-:Y:S02]  /*1f900*/  MOV R173, 0xffffffff ;  /* 0xffffffff00ad7802 */ /* 0x000fe40000000f00 */
[----:B------:R-:W-:Y:S02]  /*1f910*/  MOV R2, 0x1f930 ;  /* 0x0001f93000027802 */ /* 0x000fe40000000f00 */
[----:B-12---:R-:W-:Y:S05]  /*1f920*/  CALL.REL.NOINC `($__internal_39_$__cuda_sm70_shflsync_idx_p) ;  /* 0x0000b53000007944 */ /* 0x006fea0003c00000 */
[----:B------:R-:W-:Y:S01]  /*1f930*/  MOV R9, R13 ;  /* 0x0000000d00097202 */ /* 0x000fe20000000f00 */
[----:B------:R-:W-:Y:S05]  /*1f940*/  BRA `(.L_x_2048) ;  /* 0xffffdcb000007947 */ /* 0x000fea000383ffff */
.L_x_2001:
[----:B------:R-:W-:Y:S02]  /*1f950*/  MOV R3, 0x1 ;  /* 0x0000000100037802 */ /* 0x000fe40000000f00 */
[----:B------:R-:W-:Y:S02]  /*1f960*/  MOV R2, 0x1f980 ;  /* 0x0001f98000027802 */ /* 0x000fe40000000f00 */
[----:B-1234-:R-:W-:Y:S05]  /*1f970*/  CALL.REL.NOINC `($__internal_40_$__cuda_sm70_shflsync_up_p) ;  /* 0x0000b52000007944 */ /* 0x01efea0003c00000 */
[----:B------:R-:W-:Y:S05]  /*1f980*/  BRA `(.L_x_2049) ;  /* 0xffffdd9000007947 */ /* 0x000fea000383ffff */
.L_x_2002:
[----:B------:R-:W-:Y:S02]  /*1f990*/  MOV R3, 0x2 ;  /* 0x0000000200037802 */ /* 0x000fe40000000f00 */
[----:B------:R-:W-:-:S02]  /*1f9a0*/  MOV R2, 0x1f9c0 ;  /* 0x0001f9c000027802 */ /* 0x000fc40000000f00 */
[----:B--2-4-:R-:W-:Y:S05]  /*1f9b0*/  CALL.REL.NOINC `($__internal_40_$__cuda_sm70_shflsync_up_p) ;  /* 0x0000b4e000007944 */ /* 0x014fea0003c00000 */
        /* <DEDUP_REMOVED lines=25> */
.L_x_2006:
[----:B------:R-:W-:Y:S02]  /*1fb50*/  MOV R3, 0x1 ;  /* 0x0000000100037802 */ /* 0x000fe40000000f00 */
[----:B------:R-:W-:Y:S02]  /*1fb60*/  MOV R2, 0x1fb80 ;  /* 0x0001fb8000027802 */ /* 0x000fe40000000f00 */
[----:B------:R-:W-:Y:S05]  /*1fb70*/  CALL.REL.NOINC `($__internal_40_$__cuda_sm70_shflsync_up_p) ;  /* 0x0000b32000007944 */ /* 0x000fea0003c00000 */
[----:B------:R-:W-:Y:S01]  /*1fb80*/  MOV R2, R4 ;  /* 0x0000000400027202 */ /* 0x000fe20000000f00 */
[----:B------:R-:W-:Y:S05]  /*1fb90*/  BRA `(.L_x_2051) ;  /* 0xffffdde000007947 */ /* 0x000fea000383ffff */
.L_x_2007:
        /* <DEDUP_REMOVED lines=28> */
.L_x_2009:
[----:B------:R-:W-:Y:S02]  /*1fd60*/  SEL R0, RZ, 0x1, P0 ;  /* 0x00000001ff007807 */ /* 0x000fe40000000000 */
[----:B------:R-:W-:Y:S02]  /*1fd70*/  MOV R2, 0x1fd90 ;  /* 0x0001fd9000027802 */ /* 0x000fe40000000f00 */
[----:B-1----:R-:W-:Y:S05]  /*1fd80*/  CALL.REL.NOINC `($__internal_41_$__cuda_sm70_votesync_ballot) ;  /* 0x0000b17000007944 */ /* 0x002fea0003c00000 */
[----:B------:R-:W-:Y:S01]  /*1fd90*/  MOV R5, R0 ;  /* 0x0000000000057202 */ /* 0x000fe20000000f00 */
[----:B------:R-:W-:Y:S05]  /*1fda0*/  BRA `(.L_x_2053) ;  /* 0xffffdd6000007947 */ /* 0x000fea000383ffff */
.L_x_2010:
[----:B------:R-:W-:Y:S01]  /*1fdb0*/  IMAD.MOV.U32 R12, RZ, RZ, R7 ;  /* 0x000000ffff0c7224 */ /* 0x000fe200078e0007 */
[----:B------:R-:W-:Y:S01]  /*1fdc0*/  MOV R3, 0x1f ;  /* 0x0000001f00037802 */ /* 0x000fe20000000f00 */
[----:B------:R-:W-:Y:S01]  /*1fdd0*/  IMAD.MOV.U32 R10, RZ, RZ, R0 ;  /* 0x000000ffff0a7224 */ /* 0x000fe200078e0000 */
[----:B------:R-:W-:Y:S02]  /*1fde0*/  MOV R173, 0xffffffff ;  /* 0xffffffff00ad7802 */ /* 0x000fe40000000f00 */
[----:B------:R-:W-:Y:S02]  /*1fdf0*/  MOV R2, 0x1fe10 ;  /* 0x0001fe1000027802 */ /* 0x000fe40000000f00 */
[----:B-1----:R-:W-:Y:S05]  /*1fe00*/  CALL.REL.NOINC `($__internal_39_$__cuda_sm70_shflsync_idx_p) ;  /* 0x0000b05000007944 */ /* 0x002fea0003c00000 */
[----:B------:R-:W-:Y:S01]  /*1fe10*/  IMAD.MOV.U32 R9, RZ, RZ, R13 ;  /* 0x000000ffff097224 */ /* 0x000fe200078e000d */
[----:B------:R-:W-:Y:S01]  /*1fe20*/  MOV R12, R8 ;  /* 0x00000008000c7202 */ /* 0x000fe20000000f00 */
[----:B------:R-:W-:Y:S01]  /*1fe30*/  IMAD.MOV.U32 R10, RZ, RZ, R0 ;  /* 0x000000ffff0a7224 */ /* 0x000fe200078e0000 */
[----:B------:R-:W-:Y:S01]  /*1fe40*/  MOV R3, 0x1f ;  /* 0x0000001f00037802 */ /* 0x000fe20000000f00 */
[----:B------:R-:W-:Y:S01]  /*1fe50*/  IMAD.MOV.U32 R173, RZ, RZ, -0x1 ;  /* 0xffffffffffad7424 */ /* 0x000fe200078e00ff */
[----:B------:R-:W-:-:S02]  /*1fe60*/  MOV R2, 0x1fe80 ;  /* 0x0001fe8000027802 */ /* 0x000fc40000000f00 */
[----:B------:R-:W-:Y:S05]  /*1fe70*/  CALL.REL.NOINC `($__internal_39_$__cuda_sm70_shflsync_idx_p) ;  /* 0x0000afe000007944 */ /* 0x000fea0003c00000 */
[----:B------:R-:W-:Y:S01]  /*1fe80*/  MOV R8, R13 ;  /* 0x0000000d00087202 */ /* 0x000fe20000000f00 */
[----:B------:R-:W-:Y:S05]  /*1fe90*/  BRA `(.L_x_2054) ;  /* 0xffffdcc000007947 */ /* 0x000fea000383ffff */
.L_x_2013:
[----:B------:R-:W-:Y:S01]  /*1fea0*/  IMAD.MOV.U32 R12, RZ, RZ, R4 ;  /* 0x000000ffff0c7224 */ /* 0x000fe200078e0004 */
[----:B------:R-:W-:Y:S01]  /*1feb0*/  MOV R3, 0x1f ;  /* 0x0000001f00037802 */ /* 0x000fe20000000f00 */
[----:B------:R-:W-:Y:S01]  /*1fec0*/  IMAD.MOV.U32 R10, RZ, RZ, R0 ;  /* 0x000000ffff0a7224 */ /* 0x000fe200078e0000 */
[----:B------:R-:W-:-:S02]  /*1fed0*/  MOV R173, 0xffffffff ;  /* 0xffffffff00ad7802 */ /* 0x000fc40000000f00 */
[----:B------:R-:W-:Y:S02]  /*1fee0*/  MOV R2, 0x1ff00 ;  /* 0x0001ff0000027802 */ /* 0x000fe40000000f00 */
[----:B-1-34-:R-:W-:Y:S05]  /*1fef0*/  CALL.REL.NOINC `($__internal_39_$__cuda_sm70_shflsync_idx_p) ;  /* 0x0000af6000007944 */ /* 0x01afea0003c00000 */
[----:B------:R-:W-:Y:S01]  /*1ff00*/  MOV R16, R13 ;  /* 0x0000000d00107202 */ /* 0x000fe20000000f00 */
[----:B------:R-:W-:Y:S05]  /*1ff10*/  BRA `(.L_x_2012) ;  /* 0xffffdca000007947 */ /* 0x000fea000383ffff */
        .type           $_ZN7cutlass13device_kernelIN5flash19enable_sm80_to_sm89INS1_16FlashAttnFwdSm80INS1_25CollectiveMainloopFwdSm80ILi8ELi1ELb0EN4cute5tupleIJNS5_1CILi128EEENS7_ILi48EEENS7_ILi256EEEEEELi256ENS_10bfloat16_tEfNS_4arch4Sm80ELb0ELb1ELb0ELb1ELb0ELb1ELb1ELb1EEENS1_21CollectiveEpilogueFwdINS6_IJS8_SA_S9_EEENS6_IJNS7_ILi1EEESI_SI_EEESC_SE_Li256ELb1ELb1ELb1ELb0EEENS1_36VarlenDynamicPersistentTileSchedulerILi128ELi48ELi256ELi256ELb1ELb1ELb0ELb1ELb0ELb1EEEEEEEEEvNT_6ParamsE$_ZZN5flash25CollectiveMainloopFwdSm80ILi8ELi1ELb0EN4cute5tupleIJNS1_1CILi128EEENS3_ILi48EEENS3_ILi256EEEEEELi256EN7cutlass10bfloat16_tEfNS8_4arch4Sm80ELb0ELb1ELb0ELb1ELb0ELb1ELb1ELb1EE3mmaINS_16FlashAttnFwdSm80ISC_NS_21CollectiveEpilogueFwdINS2_IJS4_S6_S5_EEENS2_IJNS3_ILi1EEESH_SH_EEES9_SB_Li256ELb1ELb1ELb1ELb0EEENS_36VarlenDynamicPersistentTileSchedulerILi128ELi48ELi256ELi256ELb1ELb1ELb0ELb1ELb0ELb1EEEE13SharedStorageENS1_6TensorINS1_11ArrayEngineIfLm128EEENS1_6LayoutINS2_IJNS2_IJNS3_ILi2EEESS_EEESH_NS3_ILi32EEEEEENS2_IJNS2_IJSH_SS_EEENS3_ILi0EEENS3_ILi4EEEEEEEEEENS_7SoftmaxILi2ELi0EEEEEbRKNSC_6ParamsERT0_RT1_iRKNS_16SeqlenInfoQKNewKILb1ELb1EEENS2_IJiiiiEEERT_ENKUlvE_clEv,@function
        .size           $_ZN7cutlass13device_kernelIN5flash19enable_sm80_to_sm89INS1_16FlashAttnFwdSm80INS1_25CollectiveMainloopFwdSm80ILi8ELi1ELb0EN4cute5tupleIJNS5_1CILi128EEENS7_ILi48EEENS7_ILi256EEEEEELi256ENS_10bfloat16_tEfNS_4arch4Sm80ELb0ELb1ELb0ELb1ELb0ELb1ELb1ELb1EEENS1_21CollectiveEpilogueFwdINS6_IJS8_SA_S9_EEENS6_IJNS7_ILi1EEESI_SI_EEESC_SE_Li256ELb1ELb1ELb1ELb0EEENS1_36VarlenDynamicPersistentTileSchedulerILi128ELi48ELi256ELi256ELb1ELb1ELb0ELb1ELb0ELb1EEEEEEEEEvNT_6ParamsE$_ZZN5flash25CollectiveMainloopFwdSm80ILi8ELi1ELb0EN4cute5tupleIJNS1_1CILi128EEENS3_ILi48EEENS3_ILi256EEEEEELi256EN7cutlass10bfloat16_tEfNS8_4arch4Sm80ELb0ELb1ELb0ELb1ELb0ELb1ELb1ELb1EE3mmaINS_16FlashAttnFwdSm80ISC_NS_21CollectiveEpilogueFwdINS2_IJS4_S6_S5_EEENS2_IJNS3_ILi1EEESH_SH_EEES9_SB_Li256ELb1ELb1ELb1ELb0EEENS_36VarlenDynamicPersistentTileSchedulerILi128ELi48ELi256ELi256ELb1ELb1ELb0ELb1ELb0ELb1EEEE13SharedStorageENS1_6TensorINS1_11ArrayEngineIfLm128EEENS1_6LayoutINS2_IJNS2_IJNS3_ILi2EEESS_EEESH_NS3_ILi32EEEEEENS2_IJNS2_IJSH_SS_EEENS3_ILi0EEENS3_ILi4EEEEEEEEEENS_7SoftmaxILi2ELi0EEEEEbRKNSC_6ParamsERT0_RT1_iRKNS_16SeqlenInfoQKNewKILb1ELb1EEENS2_IJiiiiEEERT_ENKUlvE_clEv,($__internal_38_$__cuda_sm70_shflsync_bfly_p - $_ZN7cutlass13device_kernelIN5flash19enable_sm80_to_sm89INS1_16FlashAttnFwdSm80INS1_25CollectiveMainloopFwdSm80ILi8ELi1ELb0EN4cute5tupleIJNS5_1CILi128EEENS7_ILi48EEENS7_ILi256EEEEEELi256ENS_10bfloat16_tEfNS_4arch4Sm80ELb0ELb1ELb0ELb1ELb0ELb1ELb1ELb1EEENS1_21CollectiveEpilogueFwdINS6_IJS8_SA_S9_EEENS6_IJNS7_ILi1EEESI_SI_EEESC_SE_Li256ELb1ELb1ELb1ELb0EEENS1_36VarlenDynamicPersistentTileSchedulerILi128ELi48ELi256ELi256ELb1ELb1ELb0ELb1ELb0ELb1EEEEEEEEEvNT_6ParamsE$_ZZN5flash25CollectiveMainloopFwdSm80ILi8ELi1ELb0EN4cute5tupleIJNS1_1CILi128EEENS3_ILi48EEENS3_ILi256EEEEEELi256EN7cutlass10bfloat16_tEfNS8_4arch4Sm80ELb0ELb1ELb0ELb1ELb0ELb1ELb1ELb1EE3mmaINS_16FlashAttnFwdSm80ISC_NS_21CollectiveEpilogueFwdINS2_IJS4_S6_S5_EEENS2_IJNS3_ILi1EEESH_SH_EEES9_SB_Li256ELb1ELb1ELb1ELb0EEENS_36VarlenDynamicPersistentTileSchedulerILi128ELi48ELi256ELi256ELb1ELb1ELb0ELb1ELb0ELb1EEEE13SharedStorageENS1_6TensorINS1_11ArrayEngineIfLm128EEENS1_6LayoutINS2_IJNS2_IJNS3_ILi2EEESS_EEESH_NS3_ILi32EEEEEENS2_IJNS2_IJSH_SS_EEENS3_ILi0EEENS3_ILi4EEEEEEEEEENS_7SoftmaxILi2ELi0EEEEEbRKNSC_6ParamsERT0_RT1_iRKNS_16SeqlenInfoQKNewKILb1ELb1EEENS2_IJiiiiEEERT_ENKUlvE_clEv)
$_ZN7cutlass13device_kernelIN5flash19enable_sm80_to_sm89INS1_16FlashAttnFwdSm80INS1_25CollectiveMainloopFwdSm80ILi8ELi1ELb0EN4cute5tupleIJNS5_1CILi128EEENS7_ILi48EEENS7_ILi256EEEEEELi256ENS_10bfloat16_tEfNS_4arch4Sm80ELb0ELb1ELb0ELb1ELb0ELb1ELb1ELb1EEENS1_21CollectiveEpilogueFwdINS6_IJS8_SA_S9_EEENS6_IJNS7_ILi1EEESI_SI_EEESC_SE_Li256ELb1ELb1ELb1ELb0EEENS1_36VarlenDynamicPersistentTileSchedulerILi128ELi48ELi256ELi256ELb1ELb1ELb0ELb1ELb0ELb1EEEEEEEEEvNT_6ParamsE$_ZZN5flash25CollectiveMainloopFwdSm80ILi8ELi1ELb0EN4cute5tupleIJNS1_1CILi128EEENS3_ILi48EEENS3_ILi256EEEEEELi256EN7cutlass10bfloat16_tEfNS8_4arch4Sm80ELb0ELb1ELb0ELb1ELb0ELb1ELb1ELb1EE3mmaINS_16FlashAttnFwdSm80ISC_NS_21CollectiveEpilogueFwdINS2_IJS4_S6_S5_EEENS2_IJNS3_ILi1EEESH_SH_EEES9_SB_Li256ELb1ELb1ELb1ELb0EEENS_36VarlenDynamicPersistentTileSchedulerILi128ELi48ELi256ELi256ELb1ELb1ELb0ELb1ELb0ELb1EEEE13SharedStorageENS1_6TensorINS1_11ArrayEngineIfLm128EEENS1_6LayoutINS2_IJNS2_IJNS3_ILi2EEESS_EEESH_NS3_ILi32EEEEEENS2_IJNS2_IJSH_SS_EEENS3_ILi0EEENS3_ILi4EEEEEEEEEENS_7SoftmaxILi2ELi0EEEEEbRKNSC_6ParamsERT0_RT1_iRKNS_16SeqlenInfoQKNewKILb1ELb1EEENS2_IJiiiiEEERT_ENKUlvE_clEv:
[----:B------:R-:W-:-:S05]  /*1ff20*/  IADD3 R16, R81, -c[0x0][0x20], RZ ;  /* 0x8000080051107a10 */ /* 0x000fca0007ffe0ff */
[----:B------:R-:W2:Y:S01]  /*1ff30*/  LDL.64 R12, [R16] ;  /* 0x00000000100c7983 */ /* 0x000ea20000100a00 */
[----:B------:R-:W-:-:S03]  /*1ff40*/  ULDC.64 UR4, c[0x0][0x118] ;  /* 0x0000460000047ab9 */ /* 0x000fc60000000a00 */
[----:B--2---:R-:W2:Y:S02]  /*1ff50*/  LD.E R0, [R12.64+0x11c] ;  /* 0x00011c040c007980 */ /* 0x004ea4000c101900 */
[----:B--2---:R-:W-:-:S13]  /*1ff60*/  ISETP.GT.AND P0, PT, R0, RZ, PT ;  /* 0x000000ff0000720c */ /* 0x004fda0003f04270 */
[----:B------:R-:W-:Y:S05]  /*1ff70*/  @P0 BRA `(.L_x_2055) ;  /* 0x0000004000000947 */ /* 0x000fea0003800000 */
[----:B------:R-:W-:Y:S01]  /*1ff80*/  MOV R2, R131 ;  /* 0x0000008300027202 */ /* 0x000fe20000000f00 */
[----:B------:R-:W-:-:S04]  /*1ff90*/  DEPBAR.LE SB0, 0x1 ;  /* 0x000080400000791a */ /* 0x000fc80000000000 */
[----:B------:R-:W-:-:S04]  /*1ffa0*/  MOV R3, 0x0 ;  /* 0x0000000000037802 */ /* 0x000fc80000000f00 */
[----:B------:R-:W-:Y:S05]  /*1ffb0*/  RET.REL.NODEC R2 `(_ZN7cutlass13device_kernelIN5flash19enable_sm80_to_sm89INS1_16FlashAttnFwdSm80INS1_25CollectiveMainloopFwdSm80ILi8ELi1ELb0EN4cute5tupleIJNS5_1CILi128EEENS7_ILi48EEENS7_ILi256EEEEEELi256ENS_10bfloat16_tEfNS_4arch4Sm80ELb0ELb1ELb0ELb1ELb0ELb1ELb1ELb1EEENS1_21CollectiveEpilogueFwdINS6_IJS8_SA_S9_EEENS6_IJNS7_ILi1EEESI_SI_EEESC_SE_Li256ELb1ELb1ELb1ELb0EEENS1_36VarlenDynamicPersistentTileSchedulerILi128ELi48ELi256ELi256ELb1ELb1ELb0ELb1ELb0ELb1EEEEEEEEEvNT_6ParamsE) ;  /* 0xfffe004002007950 */ /* 0x000fea0003c3ffff */
.L_x_2055:
[----:B------:R1:W2:Y:S04]  /*1ffc0*/  LDL.64 R8, [R16+0x8] ;  /* 0x0000080010087983 */ /* 0x0002a80000100a00 */
[----:B------:R1:W3:Y:S04]  /*1ffd0*/  LDL.64 R2, [R16+0x20] ;  /* 0x0000200010027983 */ /* 0x0002e80000100a00 */
[----:B------:R1:W4:Y:S04]  /*1ffe0*/  LDL.64 R14, [R16+0x18] ;  /* 0x00001800100e7983 */ /* 0x0003280000100a00 */
[----:B------:R-:W4:Y:S04]  /*1fff0*/  LD.E.U8 R18, [R12.64+0x138] ;  /* 0x000138040c127980 */ /* 0x000f28000c101100 */
[----:B------:R2:W5:Y:S04]  /*20000*/  LD.E R20, [R12.64+0x164] ;  /* 0x000164040c147980 */ /* 0x000568000c101900 */
[----:B-1----:R-:W4:Y:S04]  /*20010*/  LDL.64 R16, [R16+0x10] ;  /* 0x0000100010107983 */ /* 0x002f280000100a00 */
[----:B--2---:R1:W2:Y:S04]  /*20020*/  LD.E R32, [R8.64] ;  /* 0x0000000408207980 */ /* 0x0042a8000c101900 */
[----:B---3--:R3:W2:Y:S04]  /*20030*/  LD.E R68, [R2.64] ;  /* 0x0000000402447980 */ /* 0x0086a8000c101900 */
[----:B----4-:R4:W2:Y:S04]  /*20040*/  LD.E R7, [R14.64+0x20] ;  /* 0x000020040e077980 */ /* 0x0108a8000c101900 */
[----:B-1----:R1:W5:Y:S04]  /*20050*/  LD.E.64 R8, [R12.64+0x120] ;  /* 0x000120040c087980 */ /* 0x002368000c101b00 */
[----:B---3--:R1:W5:Y:S04]  /*20060*/  LD.E.64 R2, [R12.64+0x130] ;  /* 0x000130040c027980 */ /* 0x008368000c101b00 */
[----:B------:R3:W5:Y:S04]  /*20070*/  LD.E R23, [R16.64] ;  /* 0x0000000410177980 */ /* 0x000768000c101900 */
[----:B----4-:R1:W5:Y:S04]  /*20080*/  LD.E.64 R14, [R12.64+0x110] ;  /* 0x000110040c0e7980 */ /* 0x010368000c101b00 */
[----:B---3--:R1:W5:Y:S01]  /*20090*/  LD.E.64 R16, [R12.64+0x128] ;  /* 0x000128040c107980 */ /* 0x008362000c101b00 */
[----:B------:R-:W-:-:S02]  /*200a0*/  ISETP.NE.AND P0, PT, R18, RZ, PT ;  /* 0x000000ff1200720c */ /* 0x000fc40003f05270 */
[----:B--2---:R-:W-:-:S04]  /*200b0*/  SHF.R.S32.HI R4, RZ, 0x1f, R32 ;  /* 0x0000001fff047819 */ /* 0x004fc80000011420 */
[----:B------:R-:W-:-:S04]  /*200c0*/  LEA.HI R4, R4, R32, RZ, 0x3 ;  /* 0x0000002004047211 */ /* 0x000fc800078f18ff */
[----:B------:R-:W-:Y:S02]  /*200d0*/  LOP3.LUT R10, R4, 0xfffffff8, RZ, 0xc0, !PT ;  /* 0xfffffff8040a7812 */ /* 0x000fe400078ec0ff */
[----:B------:R-:W-:-:S03]  /*200e0*/  SHF.R.S32.HI R80, RZ, 0x3, R4 ;  /* 0x00000003ff507819 */ /* 0x000fc60000011404 */
[----:B------:R-:W-:Y:S02]  /*200f0*/  IMAD.IADD R56, R32, 0x1, -R10 ;  /* 0x0000000120387824 */ /* 0x000fe400078e0a0a */
[----:B------:R-:W-:Y:S01]  /*20100*/  IMAD R69, R68, 0x80, R80 ;  /* 0x0000008044457824 */ /* 0x000fe200078e0250 */
[----:B------:R-:W-:Y:S01]  /*20110*/  SHF.R.S32.HI R22, RZ, 0x1f, R7 ;  /* 0x0000001fff167819 */ /* 0x000fe20000011407 */
[C---:B------:R-:W-:Y:S02]  /*20120*/  IMAD.SHL.U32 R57, R56.reuse, 0x8, RZ ;  /* 0x0000000838397824 */ /* 0x040fe400078e00ff */
[----:B------:R-:W-:Y:S01]  /*20130*/  IMAD R4, R56, 0x20, R69 ;  /* 0x0000002038047824 */ /* 0x000fe200078e0245 */
[----:B------:R-:W-:Y:S05]  /*20140*/  @!P0 BRA `(.L_x_2056) ;  /* 0x00004cd000008947 */ /* 0x000fea0003800000 */
[----:B-1---5:R-:W-:-:S13]  /*20150*/  ISETP.NE.AND P0, PT, R20, 0x1, PT ;  /* 0x000000011400780c */ /* 0x022fda0003f05270 */
[----:B------:R1:W2:Y:S04]  /*20160*/  @P0 LD.E R10, [R12.64+0x168] ;  /* 0x000168040c0a0980 */ /* 0x0002a8000c101900 */
[----:B-1----:R-:W3:Y:S01]  /*20170*/  @P0 LD.E R12, [R12.64+0x16c] ;  /* 0x00016c040c0c0980 */ /* 0x002ee2000c101900 */
[----:B--2---:R-:W-:-:S05]  /*20180*/  @P0 IMAD.HI.U32 R10, R4, R10, RZ ;  /* 0x0000000a040a0227 */ /* 0x004fca00078e00ff */
[----:B---3--:R-:W-:-:S04]  /*20190*/  @P0 SHF.R.U32.HI R4, RZ, R12, R10 ;  /* 0x0000000cff040219 */ /* 0x008fc8000001160a */
[----:B------:R-:W-:Y:S01]  /*201a0*/  SHF.R.S32.HI R10, RZ, 0x1f, R4 ;  /* 0x0000001fff0a7819 */ /* 0x000fe20000011404 */
[-C--:B------:R-:W-:Y:S02]  /*201b0*/  IMAD R19, R9, R4.reuse, RZ ;  /* 0x0000000409137224 */ /* 0x080fe400078e02ff */
[-C--:B------:R-:W-:Y:S02]  /*201c0*/  IMAD R18, R3, R4.reuse, RZ ;  /* 0x0000000403127224 */ /* 0x080fe400078e02ff */
[----:B------:R-:W-:-:S04]  /*201d0*/  IMAD.WIDE.U32 R12, R8, R4, RZ ;  /* 0x00000004080c7225 */ /* 0x000fc800078e00ff */
[-C--:B------:R-:W-:Y:S02]  /*201e0*/  IMAD R21, R8, R10.reuse, R19 ;  /* 0x0000000a08157224 */ /* 0x080fe400078e0213 */
[C---:B------:R-:W-:Y:S02]  /*201f0*/  IMAD R10, R2.reuse, R10, R18 ;  /* 0x0000000a020a7224 */ /* 0x040fe400078e0212 */
[----:B------:R-:W-:Y:S01]  /*20200*/  IMAD.WIDE.U32 R18, R2, R4, RZ ;  /* 0x0000000402127225 */ /* 0x000fe200078e00ff */
[----:B------:R-:W-:-:S03]  /*20210*/  IADD3 R13, R13, R21, RZ ;  /* 0x000000150d0d7210 */ /* 0x000fc60007ffe0ff */
[----:B------:R-:W-:Y:S01]  /*20220*/  IMAD R4, R9, R7, RZ ;  /* 0x0000000709047224 */ /* 0x000fe200078e02ff */
[----:B------:R-:W-:Y:S01]  /*20230*/  IADD3 R9, R19, R10, RZ ;  /* 0x0000000a13097210 */ /* 0x000fe20007ffe0ff */
[----:B------:R-:W-:-:S04]  /*20240*/  IMAD.WIDE.U32 R12, R7, R8, R12 ;  /* 0x00000008070c7225 */ /* 0x000fc800078e000c */
[----:B------:R-:W-:Y:S01]  /*20250*/  IMAD R4, R8, R22, R4 ;  /* 0x0000001608047224 */ /* 0x000fe200078e0204 */
[----:B------:R-:W-:Y:S01]  /*20260*/  MOV R8, R18 ;  /* 0x0000001200087202 */ /* 0x000fe20000000f00 */
[----:B------:R-:W-:Y:S01]  /*20270*/  IMAD R3, R3, R7, RZ ;  /* 0x0000000703037224 */ /* 0x000fe200078e02ff */
[----:B------:R-:W-:-:S03]  /*20280*/  LEA R33, P1, R12, R14, 0x1 ;  /* 0x0000000e0c217211 */ /* 0x000fc600078208ff */
[----:B------:R-:W-:-:S04]  /*20290*/  IMAD.WIDE.U32 R8, R7, R2, R8 ;  /* 0x0000000207087225 */ /* 0x000fc800078e0008 */
[----:B------:R-:W-:Y:S01]  /*202a0*/  IMAD R2, R2, R22, R3 ;  /* 0x0000001602027224 */ /* 0x000fe200078e0203 */
[----:B------:R-:W-:Y:S02]  /*202b0*/  IADD3 R3, R13, R4, RZ ;  /* 0x000000040d037210 */ /* 0x000fe40007ffe0ff */
[----:B------:R-:W-:Y:S02]  /*202c0*/  LEA R34, P0, R8, R16, 0x1 ;  /* 0x0000001008227211 */ /* 0x000fe400078008ff */
[----:B------:R-:W-:Y:S02]  /*202d0*/  IADD3 R2, R9, R2, RZ ;  /* 0x0000000209027210 */ /* 0x000fe40007ffe0ff */
[----:B------:R-:W-:Y:S02]  /*202e0*/  LEA.HI.X R31, R12, R15, R3, 0x1, P1 ;  /* 0x0000000f0c1f7211 */ /* 0x000fe400008f0c03 */
[----:B------:R-:W-:Y:S02]  /*202f0*/  SHF.L.U32 R4, R56, 0x2, RZ ;  /* 0x0000000238047819 */ /* 0x000fe400000006ff */
[----:B------:R-:W-:Y:S01]  /*20300*/  LEA.HI.X R30, R8, R17, R2, 0x1, P0 ;  /* 0x00000011081e7211 */ /* 0x000fe200000f0c02 */
[----:B------:R-:W-:Y:S05]  /*20310*/  BRA.DIV ~URZ, `(.L_x_2057) ;  /* 0x00009bb27f007947 */ /* 0x000fea000b800000 */
[----:B------:R1:W2:Y:S02]  /*20320*/  SHFL.IDX PT, R7, R31, RZ, 0x181f ;  /* 0x00181fff1f077589 */ /* 0x0002a400000e0000 */
.L_x_2131:
[----:B------:R-:W-:Y:S05]  /*20330*/  BRA.DIV ~URZ, `(.L_x_2058) ;  /* 0x00009c127f007947 */ /* 0x000fea000b800000 */
[----:B------:R3:W4:Y:S01]  /*20340*/  SHFL.IDX PT, R8, R33, RZ, 0x181f ;  /* 0x00181fff21087589 */ /* 0x00072200000e0000 */
[----:B--2---:R-:W-:-:S03]  /*20350*/  MOV R9, R7 ;  /* 0x0000000700097202 */ /* 0x004fc60000000f00 */
[----:B------:R3:W2:Y:S04]  /*20360*/  SHFL.IDX PT, R14, R30, RZ, 0x181f ;  /* 0x00181fff1e0e7589 */ /* 0x0006a800000e0000 */
[----:B------:R3:W1:Y:S02]  /*20370*/  SHFL.IDX PT, R2, R34, RZ, 0x181f ;  /* 0x00181fff22027589 */ /* 0x00066400000e0000 */
.L_x_2132:
[----:B------:R-:W-:Y:S01]  /*20380*/  IMAD R35, R23, R20, RZ ;  /* 0x0000001417237224 */ /* 0x000fe200078e02ff */
[----:B------:R-:W-:Y:S01]  /*20390*/  BSSY B0, `(.L_x_2059) ;  /* 0x0000035000007945 */ /* 0x000fe20003800000 */
[----:B------:R-:W-:Y:S01]  /*203a0*/  CS2R R58, SRZ ;  /* 0x00000000003a7805 */ /* 0x000fe2000001ff00 */
[----:B------:R-:W-:Y:S01]  /*203b0*/  CS2R R36, SRZ ;  /* 0x0000000000247805 */ /* 0x000fe2000001ff00 */
[----:B------:R-:W-:Y:S01]  /*203c0*/  CS2R R26, SRZ ;  /* 0x00000000001a7805 */ /* 0x000fe2000001ff00 */
[----:B------:R-:W-:Y:S01]  /*203d0*/  ISETP.GE.AND P0, PT, R69, R35, PT ;  /* 0x000000234500720c */ /* 0x000fe20003f06270 */
[----:B------:R-:W-:Y:S01]  /*203e0*/  CS2R R22, SRZ ;  /* 0x0000000000167805 */ /* 0x000fe2000001ff00 */
[----:B------:R-:W-:Y:S01]  /*203f0*/  CS2R R20, SRZ ;  /* 0x0000000000147805 */ /* 0x000fe2000001ff00 */
[----:B------:R-:W-:Y:S01]  /*20400*/  CS2R R38, SRZ ;  /* 0x0000000000267805 */ /* 0x000fe2000001ff00 */
[----:B------:R-:W-:Y:S01]  /*20410*/  CS2R R28, SRZ ;  /* 0x00000000001c7805 */ /* 0x000fe2000001ff00 */
[----:B------:R-:W-:Y:S01]  /*20420*/  CS2R R24, SRZ ;  /* 0x0000000000187805 */ /* 0x000fe2000001ff00 */
[----:B------:R-:W-:Y:S01]  /*20430*/  CS2R R18, SRZ ;  /* 0x0000000000127805 */ /* 0x000fe2000001ff00 */
[----:B--2---:R-:W-:-:S06]  /*20440*/  MOV R3, R14 ;  /* 0x0000000e00037202 */ /* 0x004fcc0000000f00 */
[----:B------:R-:W-:Y:S05]  /*20450*/  @P0 BRA `(.L_x_2060) ;  /* 0x0000028000000947 */ /* 0x000fea0003800000 */
[C---:B------:R-:W-:Y:S01]  /*20460*/  IADD3 R10, R4.reuse, 0x20, RZ ;  /* 0x00000020040a7810 */ /* 0x040fe20007ffe0ff */
[----:B------:R-:W-:Y:S01]  /*20470*/  CS2R R20, SRZ ;  /* 0x0000000000147805 */ /* 0x000fe2000001ff00 */
[-C--:B------:R-:W-:Y:S01]  /*20480*/  ISETP.GE.AND P1, PT, R4, R0.reuse, PT ;  /* 0x000000000400720c */ /* 0x080fe20003f26270 */
[----:B------:R-:W-:Y:S01]  /*20490*/  CS2R R18, SRZ ;  /* 0x0000000000127805 */ /* 0x000fe2000001ff00 */
[----:B------:R-:W-:Y:S01]  /*204a0*/  ISETP.GE.AND P0, PT, R10, R0, PT ;  /* 0x000000000a00720c */ /* 0x000fe20003f06270 */
[----:B------:R-:W-:Y:S01]  /*204b0*/  CS2R R22, SRZ ;  /* 0x0000000000167805 */ /* 0x000fe2000001ff00 */
[----:B------:R-:W-:-:S09]  /*204c0*/  CS2R R24, SRZ ;  /* 0x0000000000187805 */ /* 0x000fd2000001ff00 */
[C---:B----4-:R-:W-:Y:S02]  /*204d0*/  @!P1 IMAD.WIDE R12, R4.reuse, 0x2, R8 ;  /* 0x00000002040c9825 */ /* 0x050fe400078e0208 */
[----:B------:R-:W-:Y:S02]  /*204e0*/  @!P0 SHF.R.S32.HI R7, RZ, 0x1f, R10 ;  /* 0x0000001fff078819 */ /* 0x000fe4000001140a */
[----:B-1----:R-:W-:Y:S01]  /*204f0*/  @!P1 IMAD.WIDE R16, R4, 0x2, R2 ;  /* 0x0000000204109825 */ /* 0x002fe200078e0202 */
[----:B------:R1:W5:Y:S01]  /*20500*/  @!P1 LD.E.64 R20, [R12.64] ;  /* 0x000000040c149980 */ /* 0x000362000c101b00 */
[----:B------:R-:W-:-:S03]  /*20510*/  @!P0 LEA.HI R7, R7, R10, RZ, 0x2 ;  /* 0x0000000a07078211 */ /* 0x000fc600078f10ff */
[----:B------:R2:W5:Y:S01]  /*20520*/  @!P1 LD.E.64 R18, [R16.64] ;  /* 0x0000000410129980 */ /* 0x000562000c101b00 */
[----:B------:R-:W-:-:S05]  /*20530*/  @!P0 LOP3.LUT R7, R7, 0xfffffffc, RZ, 0xc0, !PT ;  /* 0xfffffffc07078812 */ /* 0x000fca00078ec0ff */
[----:B------:R-:W-:-:S05]  /*20540*/  @!P0 IMAD.WIDE R14, R7, 0x2, R8 ;  /* 0x00000002070e8825 */ /* 0x000fca00078e0208 */
[----:B------:R4:W5:Y:S01]  /*20550*/  @!P0 LD.E.64 R22, [R14.64] ;  /* 0x000000040e168980 */ /* 0x000962000c101b00 */
[----:B-1----:R-:W-:Y:S01]  /*20560*/  @!P0 IMAD.WIDE R12, R7, 0x2, R2 ;  /* 0x00000002070c8825 */ /* 0x002fe200078e0202 */
[----:B--2---:R-:W-:-:S04]  /*20570*/  IADD3 R16, R4, 0x40, RZ ;  /* 0x0000004004107810 */ /* 0x004fc80007ffe0ff */
[----:B------:R1:W5:Y:S01]  /*20580*/  @!P0 LD.E.64 R24, [R12.64] ;  /* 0x000000040c188980 */ /* 0x000362000c101b00 */
[----:B------:R-:W-:Y:S02]  /*20590*/  IADD3 R17, R4, 0x60, RZ ;  /* 0x0000006004117810 */ /* 0x000fe40007ffe0ff */
[-C--:B------:R-:W-:Y:S02]  /*205a0*/  ISETP.GE.AND P1, PT, R16, R0.reuse, PT ;  /* 0x000000001000720c */ /* 0x080fe40003f26270 */
[----:B------:R-:W-:-:S11]  /*205b0*/  ISETP.GE.AND P0, PT, R17, R0, PT ;  /* 0x000000001100720c */ /* 0x000fd60003f06270 */
[----:B------:R-:W-:Y:S02]  /*205c0*/  @!P1 SHF.R.S32.HI R10, RZ, 0x1f, R16 ;  /* 0x0000001fff0a9819 */ /* 0x000fe40000011410 */
[----:B------:R-:W-:Y:S02]  /*205d0*/  @!P0 SHF.R.S32.HI R7, RZ, 0x1f, R17 ;  /* 0x0000001fff078819 */ /* 0x000fe40000011411 */
[----:B------:R-:W-:Y:S02]  /*205e0*/  @!P1 LEA.HI R10, R10, R16, RZ, 0x2 ;  /* 0x000000100a0a9211 */ /* 0x000fe400078f10ff */
[----:B------:R-:W-:Y:S02]  /*205f0*/  @!P0 LEA.HI R7, R7, R17, RZ, 0x2 ;  /* 0x0000001107078211 */ /* 0x000fe400078f10ff */
[----:B------:R-:W-:Y:S02]  /*20600*/  @!P1 LOP3.LUT R10, R10, 0xfffffffc, RZ, 0xc0, !PT ;  /* 0xfffffffc0a0a9812 */ /* 0x000fe400078ec0ff */
[----:B------:R-:W-:Y:S01]  /*20610*/  @!P0 LOP3.LUT R7, R7, 0xfffffffc, RZ, 0xc0, !PT ;  /* 0xfffffffc07078812 */ /* 0x000fe200078ec0ff */
[----:B------:R-:W-:Y:S01]  /*20620*/  CS2R R26, SRZ ;  /* 0x00000000001a7805 */ /* 0x000fe2000001ff00 */
[----:B------:R-:W-:Y:S01]  /*20630*/  CS2R R36, SRZ ;  /* 0x0000000000247805 */ /* 0x000fe2000001ff00 */
[----:B----4-:R-:W-:Y:S01]  /*20640*/  @!P1 IMAD.WIDE R14, R10, 0x2, R8 ;  /* 0x000000020a0e9825 */ /* 0x010fe200078e0208 */
[----:B------:R-:W-:Y:S01]  /*20650*/  CS2R R28, SRZ ;  /* 0x00000000001c7805 */ /* 0x000fe2000001ff00 */
[----:B------:R-:W-:-:S02]  /*20660*/  CS2R R38, SRZ ;  /* 0x0000000000267805 */ /* 0x000fc4000001ff00 */
[C---:B-1----:R-:W-:Y:S01]  /*20670*/  @!P0 IMAD.WIDE R12, R7.reuse, 0x2, R8 ;  /* 0x00000002070c8825 */ /* 0x042fe200078e0208 */
[----:B------:R1:W5:Y:S03]  /*20680*/  @!P1 LD.E.64 R26, [R14.64] ;  /* 0x000000040e1a9980 */ /* 0x000366000c101b00 */
[--C-:B------:R-:W-:Y:S01]  /*20690*/  @!P1 IMAD.WIDE R8, R10, 0x2, R2.reuse ;  /* 0x000000020a089825 */ /* 0x100fe200078e0202 */
[----:B------:R1:W5:Y:S03]  /*206a0*/  @!P0 LD.E.64 R36, [R12.64] ;  /* 0x000000040c248980 */ /* 0x000366000c101b00 */
[----:B------:R-:W-:Y:S01]  /*206b0*/  @!P0 IMAD.WIDE R2, R7, 0x2, R2 ;  /* 0x0000000207028825 */ /* 0x000fe200078e0202 */
[----:B------:R1:W5:Y:S04]  /*206c0*/  @!P1 LD.E.64 R28, [R8.64] ;  /* 0x00000004081c9980 */ /* 0x000368000c101b00 */
[----:B------:R1:W5:Y:S02]  /*206d0*/  @!P0 LD.E.64 R38, [R2.64] ;  /* 0x0000000402268980 */ /* 0x000364000c101b00 */
.L_x_2060:
[----:B------:R-:W-:Y:S05]  /*206e0*/  BSYNC B0 ;  /* 0x0000000000007941 */ /* 0x000fea0003800000 */
.L_x_2059:
[----:B-1--45:R-:W-:Y:S02]  /*206f0*/  IMAD.MOV.U32 R8, RZ, RZ, R36 ;  /* 0x000000ffff087224 */ /* 0x032fe400078e0024 */
[----:B------:R-:W-:-:S02]  /*20700*/  IMAD.MOV.U32 R7, RZ, RZ, R37 ;  /* 0x000000ffff077224 */ /* 0x000fc400078e0025 */
        /* <DEDUP_REMOVED lines=15> */
[----:B------:R-:W-:-:S04]  /*20800*/  MOV R7, R39 ;  /* 0x0000002700077202 */ /* 0x000fc80000000f00 */
[----:B------:R-:W-:Y:S01]  /*20810*/  PRMT R98, R7, 0x5410, R8 ;  /* 0x0000541007627816 */ /* 0x000fe20000000008 */
[----:B------:R-:W-:Y:S01]  /*20820*/  IMAD.MOV.U32 R8, RZ, RZ, R24 ;  /* 0x000000ffff087224 */ /* 0x000fe200078e0018 */
[----:B------:R-:W-:Y:S01]  /*20830*/  PRMT R94, R2, 0x5410, R3 ;  /* 0x00005410025e7816 */ /* 0x000fe20000000003 */
[----:B------:R-:W-:Y:S01]  /*20840*/  IMAD.MOV.U32 R3, RZ, RZ, R18 ;  /* 0x000000ffff037224 */ /* 0x000fe200078e0012 */
[----:B------:R-:W-:Y:S01]  /*20850*/  MOV R7, R25 ;  /* 0x0000001900077202 */ /* 0x000fe20000000f00 */
[----:B------:R-:W-:Y:S01]  /*20860*/  IMAD.MOV.U32 R2, RZ, RZ, R19 ;  /* 0x000000ffff027224 */ /* 0x000fe200078e0013 */
[----:B------:R-:W-:Y:S02]  /*20870*/  PRMT R93, R8, 0x7610, R93 ;  /* 0x00007610085d7816 */ /* 0x000fe4000000005d */
[----:B------:R-:W-:Y:S02]  /*20880*/  PRMT R92, R7, 0x7610, R92 ;  /* 0x00007610075c7816 */ /* 0x000fe4000000005c */
[----:B------:R-:W-:-:S02]  /*20890*/  PRMT R91, R3, 0x7610, R91 ;  /* 0x00007610035b7816 */ /* 0x000fc4000000005b */
[----:B------:R-:W-:Y:S01]  /*208a0*/  PRMT R90, R2, 0x7610, R90 ;  /* 0x00007610025a7816 */ /* 0x000fe2000000005a */
[----:B------:R-:W-:Y:S05]  /*208b0*/  BRA.DIV ~URZ, `(.L_x_2061) ;  /* 0x000098027f007947 */ /* 0x000fea000b800000 */
[----:B------:R1:W2:Y:S04]  /*208c0*/  SHFL.IDX PT, R9, R31, 0x1, 0x181f ;  /* 0x00381f001f097f89 */ /* 0x0002a800000e0000 */
[----:B------:R1:W4:Y:S04]  /*208d0*/  SHFL.IDX PT, R8, R33, 0x1, 0x181f ;  /* 0x00381f0021087f89 */ /* 0x00032800000e0000 */
[----:B------:R1:W3:Y:S04]  /*208e0*/  SHFL.IDX PT, R7, R30, 0x1, 0x181f ;  /* 0x00381f001e077f89 */ /* 0x0002e800000e0000 */
[----:B------:R1:W1:Y:S02]  /*208f0*/  SHFL.IDX PT, R2, R34, 0x1, 0x181f ;  /* 0x00381f0022027f89 */ /* 0x00026400000e0000 */
.L_x_2133:
[----:B------:R-:W-:Y:S01]  /*20900*/  IADD3 R3, R69, 0x20, RZ ;  /* 0x0000002045037810 */ /* 0x000fe20007ffe0ff */
[----:B------:R-:W-:Y:S01]  /*20910*/  BSSY B0, `(.L_x_2062) ;  /* 0x0000033000007945 */ /* 0x000fe20003800000 */
        /* <DEDUP_REMOVED lines=8> */
[----:B---3--:R-:W-:-:S07]  /*209a0*/  IMAD.MOV.U32 R3, RZ, RZ, R7 ;  /* 0x000000ffff037224 */ /* 0x008fce00078e0007 */
        /* <DEDUP_REMOVED lines=8> */
[C---:B--2-4-:R-:W-:Y:S02]  /*20a30*/  @!P1 IMAD.WIDE R12, R4.reuse, 0x2, R8 ;  /* 0x00000002040c9825 */ /* 0x054fe400078e0208 */
        /* <DEDUP_REMOVED lines=22> */
[----:B---3--:R-:W-:Y:S01]  /*20ba0*/  @!P1 IMAD.WIDE R14, R10, 0x2, R8 ;  /* 0x000000020a0e9825 */ /* 0x008fe200078e0208 */
        /* <DEDUP_REMOVED lines=9> */
.L_x_2063:
[----:B------:R-:W-:Y:S05]  /*20c40*/  BSYNC B0 ;  /* 0x0000000000007941 */ /* 0x000fea0003800000 */
.L_x_2062:
[----:B-1--45:R-:W-:Y:S01]  /*20c50*/  IMAD.MOV.U32 R8, RZ, RZ, R58 ;  /* 0x000000ffff087224 */ /* 0x032fe200078e003a */
[----:B------:R-:W-:Y:S01]  /*20c60*/  MOV R2, R49 ;  /* 0x0000003100027202 */ /* 0x000fe20000000f00 */
[----:B------:R-:W-:-:S02]  /*20c70*/  IMAD.MOV.U32 R7, RZ, RZ, R59 ;  /* 0x000000ffff077224 */ /* 0x000fc400078e003b */
[----:B------:R-:W-:-:S03]  /*20c80*/  IMAD.MOV.U32 R3, RZ, RZ, R48 ;  /* 0x000000ffff037224 */ /* 0x000fc600078e0030 */
[----:B------:R-:W-:Y:S01]  /*20c90*/  PRMT R108, R7, 0x5410, R8 ;  /* 0x00005410076c7816 */ /* 0x000fe20000000008 */
[----:B------:R-:W-:Y:S01]  /*20ca0*/  IMAD.MOV.U32 R8, RZ, RZ, R44 ;  /* 0x000000ffff087224 */ /* 0x000fe200078e002c */
[----:B------:R-:W-:Y:S01]  /*20cb0*/  PRMT R103, R2, 0x5410, R3 ;  /* 0x0000541002677816 */ /* 0x000fe20000000003 */
[----:B------:R-:W-:Y:S01]  /*20cc0*/  IMAD.MOV.U32 R7, RZ, RZ, R45 ;  /* 0x000000ffff077224 */ /* 0x000fe200078e002d */
[----:B------:R-:W-:Y:S01]  /*20cd0*/  MOV R3, R42 ;  /* 0x0000002a00037202 */ /* 0x000fe20000000f00 */
        /* <DEDUP_REMOVED lines=15> */
[----:B------:R-:W-:Y:S05]  /*20dd0*/  BRA.DIV ~URZ, `(.L_x_2064) ;  /* 0x000094c27f007947 */ /* 0x000fea000b800000 */
[----:B------:R1:W3:Y:S02]  /*20de0*/  SHFL.IDX PT, R7, R31, 0x2, 0x181f ;  /* 0x00581f001f077f89 */ /* 0x0002e400000e0000 */
.L_x_2134:
[----:B------:R-:W-:Y:S05]  /*20df0*/  BRA.DIV ~URZ, `(.L_x_2065) ;  /* 0x000095227f007947 */ /* 0x000fea000b800000 */
[----:B------:R4:W1:Y:S01]  /*20e00*/  SHFL.IDX PT, R8, R33, 0x2, 0x181f ;  /* 0x00581f0021087f89 */ /* 0x00086200000e0000 */
[----:B--23--:R-:W-:-:S03]  /*20e10*/  MOV R9, R7 ;  /* 0x0000000700097202 */ /* 0x00cfc60000000f00 */
[----:B------:R4:W2:Y:S04]  /*20e20*/  SHFL.IDX PT, R14, R30, 0x2, 0x181f ;  /* 0x00581f001e0e7f89 */ /* 0x0008a800000e0000 */
[----:B------:R4:W3:Y:S02]  /*20e30*/  SHFL.IDX PT, R2, R34, 0x2, 0x181f ;  /* 0x00581f0022027f89 */ /* 0x0008e400000e0000 */
.L_x_2135:
        /* <DEDUP_REMOVED lines=11> */
[----:B--2---:R-:W-:-:S06]  /*20ef0*/  IMAD.MOV.U32 R3, RZ, RZ, R14 ;  /* 0x000000ffff037224 */ /* 0x004fcc00078e000e */
        /* <DEDUP_REMOVED lines=8> */
[C---:B-1----:R-:W-:Y:S02]  /*20f80*/  @!P1 IMAD.WIDE R12, R4.reuse, 0x2, R8 ;  /* 0x00000002040c9825 */ /* 0x042fe400078e0208 */
[----:B------:R-:W-:Y:S02]  /*20f90*/  @!P0 SHF.R.S32.HI R7, RZ, 0x1f, R10 ;  /* 0x0000001fff078819 */ /* 0x000fe4000001140a */
[----:B---3--:R-:W-:Y:S01]  /*20fa0*/  @!P1 IMAD.WIDE R16, R4, 0x2, R2 ;  /* 0x0000000204109825 */ /* 0x008fe200078e0202 */
        /* <DEDUP_REMOVED lines=30> */
.L_x_2067:
[----:B------:R-:W-:Y:S05]  /*21190*/  BSYNC B0 ;  /* 0x0000000000007941 */ /* 0x000fea0003800000 */
.L_x_2066:
[----:B-1-3-5:R-:W-:Y:S01]  /*211a0*/  IMAD.MOV.U32 R2, RZ, RZ, R70 ;  /* 0x000000ffff027224 */ /* 0x02afe200078e0046 */
[----:B------:R-:W-:Y:S01]  /*211b0*/  CS2R R88, SRZ ;  /* 0x0000000000587805 */ /* 0x000fe2000001ff00 */
[----:B------:R-:W-:-:S02]  /*211c0*/  IMAD.MOV.U32 R8, RZ, RZ, R71 ;  /* 0x000000ffff087224 */ /* 0x000fc400078e0047 */
[----:B------:R-:W-:Y:S02]  /*211d0*/  IMAD.MOV.U32 R7, RZ, RZ, R64 ;  /* 0x000000ffff077224 */ /* 0x000fe400078e0040 */
[----:B------:R-:W-:Y:S01]  /*211e0*/  IMAD.MOV.U32 R3, RZ, RZ, R65 ;  /* 0x000000ffff037224 */ /* 0x000fe200078e0041 */
[----:B------:R-:W-:Y:S01]  /*211f0*/  PRMT R114, R8, 0x5410, R2 ;  /* 0x0000541008727816 */ /* 0x000fe20000000002 */
[----:B------:R-:W-:Y:S01]  /*21200*/  IMAD.MOV.U32 R2, RZ, RZ, R60 ;  /* 0x000000ffff027224 */ /* 0x000fe200078e003c */
[----:B------:R-:W-:Y:S01]  /*21210*/  MOV R8, R61 ;  /* 0x0000003d00087202 */ /* 0x000fe20000000f00 */
[----:B------:R-:W-:Y:S01]  /*21220*/  IMAD.SHL.U32 R68, R68, 0x80, RZ ;  /* 0x0000008044447824 */ /* 0x000fe200078e00ff */
[----:B------:R-:W-:Y:S01]  /*21230*/  PRMT R112, R3, 0x5410, R7 ;  /* 0x0000541003707816 */ /* 0x000fe20000000007 */
[----:B------:R-:W-:Y:S01]  /*21240*/  IMAD.MOV.U32 R7, RZ, RZ, R56 ;  /* 0x000000ffff077224 */ /* 0x000fe200078e0038 */
[----:B------:R-:W-:Y:S01]  /*21250*/  PRMT R110, R110, 0x5410, R2 ;  /* 0x000054106e6e7816 */ /* 0x000fe20000000002 */
[----:B------:R-:W-:-:S02]  /*21260*/  IMAD.MOV.U32 R2, RZ, RZ, R72 ;  /* 0x000000ffff027224 */ /* 0x000fc400078e0048 */
[----:B------:R-:W-:Y:S01]  /*21270*/  IMAD.MOV.U32 R3, RZ, RZ, R57 ;  /* 0x000000ffff037224 */ /* 0x000fe200078e0039 */
[----:B------:R-:W-:Y:S01]  /*21280*/  PRMT R110, R8, 0x7610, R110 ;  /* 0x00007610086e7816 */ /* 0x000fe2000000006e */
[----:B------:R-:W-:Y:S01]  /*21290*/  IMAD.MOV.U32 R8, RZ, RZ, R73 ;  /* 0x000000ffff087224 */ /* 0x000fe200078e0049 */
[----:B------:R-:W-:Y:S01]  /*212a0*/  PRMT R113, R113, 0x5410, R2 ;  /* 0x0000541071717816 */ /* 0x000fe20000000002 */
[----:B------:R-:W-:Y:S01]  /*212b0*/  IMAD.MOV.U32 R2, RZ, RZ, R62 ;  /* 0x000000ffff027224 */ /* 0x000fe200078e003e */
[----:B------:R-:W-:Y:S01]  /*212c0*/  PRMT R106, R3, 0x5410, R7 ;  /* 0x00005410036a7816 */ /* 0x000fe20000000007 */
[----:B------:R-:W-:Y:S01]  /*212d0*/  IMAD.MOV.U32 R3, RZ, RZ, R67 ;  /* 0x000000ffff037224 */ /* 0x000fe200078e0043 */
[----:B------:R-:W-:Y:S02]  /*212e0*/  MOV R7, R66 ;  /* 0x0000004200077202 */ /* 0x000fe40000000f00 */
[----:B------:R-:W-:Y:S02]  /*212f0*/  PRMT R113, R8, 0x7610, R113 ;  /* 0x0000761008717816 */ /* 0x000fe40000000071 */
[----:B------:R-:W-:-:S02]  /*21300*/  SHF.R.S32.HI R8, RZ, 0x1f, R32 ;  /* 0x0000001fff087819 */ /* 0x000fc40000011420 */
[----:B------:R-:W-:Y:S01]  /*21310*/  PRMT R111, R3, 0x5410, R7 ;  /* 0x00005410036f7816 */ /* 0x000fe20000000007 */
[----:B------:R-:W-:Y:S01]  /*21320*/  IMAD.MOV.U32 R3, RZ, RZ, R54 ;  /* 0x000000ffff037224 */ /* 0x000fe200078e0036 */
[----:B------:R-:W-:Y:S01]  /*21330*/  PRMT R109, R109, 0x5410, R2 ;  /* 0x000054106d6d7816 */ /* 0x000fe20000000002 */
[----:B------:R-:W-:Y:S01]  /*21340*/  IMAD.MOV.U32 R2, RZ, RZ, R55 ;  /* 0x000000ffff027224 */ /* 0x000fe200078e0037 */
[----:B------:R-:W-:Y:S02]  /*21350*/  MOV R7, R63 ;  /* 0x0000003f00077202 */ /* 0x000fe40000000f00 */
[----:B------:R-:W-:Y:S02]  /*21360*/  LEA.HI R8, R8, R32, RZ, 0x3 ;  /* 0x0000002008087211 */ /* 0x000fe400078f18ff */
[----:B------:R-:W-:Y:S02]  /*21370*/  PRMT R109, R7, 0x7610, R109 ;  /* 0x00007610076d7816 */ /* 0x000fe4000000006d */
[----:B------:R-:W-:-:S02]  /*21380*/  PRMT R105, R2, 0x5410, R3 ;  /* 0x0000541002697816 */ /* 0x000fc40000000003 */
[----:B------:R-:W-:Y:S01]  /*21390*/  LEA.HI.SX32 R7, R8, R68, 0x1d ;  /* 0x0000004408077211 */ /* 0x000fe200078feaff */
[----:B------:R-:W-:Y:S05]  /*213a0*/  BRA.DIV ~URZ, `(.L_x_2068) ;  /* 0x000090e27f007947 */ /* 0x000fea000b800000 */
[----:B------:R1:W2:Y:S02]  /*213b0*/  SHFL.IDX PT, R9, R31, 0x3, 0x181f ;  /* 0x00781f001f097f89 */ /* 0x0002a400000e0000 */
.L_x_2136:
[----:B------:R-:W-:Y:S05]  /*213c0*/  BRA.DIV ~URZ, `(.L_x_2069) ;  /* 0x000091427f007947 */ /* 0x000fea000b800000 */
[----:B------:R3:W1:Y:S04]  /*213d0*/  SHFL.IDX PT, R8, R33, 0x3, 0x181f ;  /* 0x00781f0021087f89 */ /* 0x00066800000e0000 */
[----:B------:R3:W4:Y:S04]  /*213e0*/  SHFL.IDX PT, R14, R30, 0x3, 0x181f ;  /* 0x00781f001e0e7f89 */ /* 0x00072800000e0000 */
[----:B------:R3:W2:Y:S02]  /*213f0*/  SHFL.IDX PT, R2, R34, 0x3, 0x181f ;  /* 0x00781f0022027f89 */ /* 0x0006a400000e0000 */
.L_x_2137:
        /* <DEDUP_REMOVED lines=10> */
[----:B----4-:R-:W-:-:S07]  /*214a0*/  IMAD.MOV.U32 R3, RZ, RZ, R14 ;  /* 0x000000ffff037224 */ /* 0x010fce00078e000e */
        /* <DEDUP_REMOVED lines=8> */
[C---:B-12---:R-:W-:Y:S02]  /*21530*/  @!P1 IMAD.WIDE R12, R4.reuse, 0x2, R8 ;  /* 0x00000002040c9825 */ /* 0x046fe400078e0208 */
[----:B------:R-:W-:Y:S02]  /*21540*/  @!P0 SHF.R.S32.HI R7, RZ, 0x1f, R10 ;  /* 0x0000001fff078819 */ /* 0x000fe4000001140a */
[----:B------:R-:W-:Y:S01]  /*21550*/  @!P1 IMAD.WIDE R16, R4, 0x2, R2 ;  /* 0x0000000204109825 */ /* 0x000fe200078e0202 */
        /* <DEDUP_REMOVED lines=30> */
.L_x_2071:
[----:B------:R-:W-:Y:S05]  /*21740*/  BSYNC B0 ;  /* 0x0000000000007941 */ /* 0x000fea0003800000 */
.L_x_2070:
[----:B-1----:R-:W-:Y:S01]  /*21750*/  IADD3 R8, R81, -c[0x0][0x20], RZ ;  /* 0x8000080051087a10 */ /* 0x002fe20007ffe0ff */
[----:B------:R-:W-:-:S04]  /*21760*/  DEPBAR.LE SB0, 0x1 ;  /* 0x000080400000791a */ /* 0x000fc80000000000 */
[----:B--2---:R1:W2:Y:S04]  /*21770*/  LDL.64 R2, [R8+0x20] ;  /* 0x0000200008027983 */ /* 0x0042a80000100a00 */
[----:B-1----:R-:W4:Y:S01]  /*21780*/  LDL.64 R8, [R8+0x28] ;  /* 0x0000280008087983 */ /* 0x002f220000100a00 */
[----:B------:R-:W-:Y:S03]  /*21790*/  WARPSYNC 0xffffffff ;  /* 0xffffffff00007948 */ /* 0x000fe60003800000 */
[----:B------:R-:W-:Y:S06]  /*217a0*/  BAR.SYNC.DEFER_BLOCKING 0x0 ;  /* 0x0000000000007b1d */ /* 0x000fec0000010000 */
[----:B--2---:R1:W2:Y:S04]  /*217b0*/  LD.E R14, [R2.64] ;  /* 0x00000004020e7980 */ /* 0x0042a8000c101900 */
[----:B---34-:R4:W3:Y:S01]  /*217c0*/  LD.E.64 R12, [R8.64] ;  /* 0x00000004080c7980 */ /* 0x0188e2000c101b00 */
[----:B------:R-:W-:Y:S01]  /*217d0*/  SHF.R.S32.HI R10, RZ, 0x1f, R32 ;  /* 0x0000001fff0a7819 */ /* 0x000fe20000011420 */
[----:B-1---5:R-:W-:Y:S01]  /*217e0*/  IMAD.MOV.U32 R2, RZ, RZ, R88 ;  /* 0x000000ffff027224 */ /* 0x022fe200078e0058 */
[----:B------:R-:W-:Y:S01]  /*217f0*/  BSSY B1, `(.L_x_2072) ;  /* 0x00000f3000017945 */ /* 0x000fe20003800000 */
[----:B------:R-:W-:-:S02]  /*21800*/  IMAD.MOV.U32 R7, RZ, RZ, R83 ;  /* 0x000000ffff077224 */ /* 0x000fc400078e0053 */
[----:B------:R-:W-:Y:S01]  /*21810*/  IMAD.MOV.U32 R3, RZ, RZ, R89 ;  /* 0x000000ffff037224 */ /* 0x000fe200078e0059 */
[----:B------:R-:W-:Y:S01]  /*21820*/  PRMT R118, R118, 0x5410, R2 ;  /* 0x0000541076767816 */ /* 0x000fe20000000002 */
[----:B------:R-:W-:-:S03]  /*21830*/  IMAD.MOV.U32 R2, RZ, RZ, R82 ;  /* 0x000000ffff027224 */ /* 0x000fc600078e0052 */
[----:B------:R-:W-:Y:S02]  /*21840*/  PRMT R118, R3, 0x7610, R118 ;  /* 0x0000761003767816 */ /* 0x000fe40000000076 */
[----:B------:R-:W-:Y:S01]  /*21850*/  PRMT R116, R7, 0x5410, R2 ;  /* 0x0000541007747816 */ /* 0x000fe20000000002 */
[----:B------:R-:W-:Y:S01]  /*21860*/  IMAD.MOV.U32 R7, RZ, RZ, R77 ;  /* 0x000000ffff077224 */ /* 0x000fe200078e004d */
[-C--:B----4-:R-:W-:Y:S01]  /*21870*/  LEA.HI R8, R10, R32.reuse, RZ, 0x3 ;  /* 0x000000200a087211 */ /* 0x090fe200078f18ff */
[----:B------:R-:W-:Y:S01]  /*21880*/  IMAD.SHL.U32 R9, R80, 0x40, RZ ;  /* 0x0000004050097824 */ /* 0x000fe200078e00ff */
[----:B------:R-:W-:Y:S02]  /*21890*/  LEA.HI R10, R10, R32, RZ, 0x6 ;  /* 0x000000200a0a7211 */ /* 0x000fe400078f30ff */
[----:B------:R-:W-:Y:S01]  /*218a0*/  LOP3.LUT R2, R8, 0xfffffff8, RZ, 0xc0, !PT ;  /* 0xfffffff808027812 */ /* 0x000fe200078ec0ff */
[----:B------:R-:W-:-:S04]  /*218b0*/  IMAD.MOV.U32 R8, RZ, RZ, R76 ;  /* 0x000000ffff087224 */ /* 0x000fc800078e004c */
[----:B------:R-:W-:Y:S01]  /*218c0*/  IMAD.IADD R3, R32, 0x1, -R2 ;  /* 0x0000000120037824 */ /* 0x000fe200078e0a02 */
[----:B------:R-:W-:Y:S02]  /*218d0*/  LOP3.LUT R2, R9, 0x1c0, RZ, 0xc0, !PT ;  /* 0x000001c009027812 */ /* 0x000fe400078ec0ff */
[----:B------:R-:W-:Y:S01]  /*218e0*/  PRMT R81, R7, 0x5410, R8 ;  /* 0x0000541007517816 */ /* 0x000fe20000000008 */
[----:B------:R-:W-:Y:S02]  /*218f0*/  IMAD.SHL.U32 R3, R3, 0x8, RZ ;  /* 0x0000000803037824 */ /* 0x000fe400078e00ff */
[----:B------:R-:W-:-:S03]  /*21900*/  IMAD.MOV.U32 R8, RZ, RZ, R74 ;  /* 0x000000ffff087224 */ /* 0x000fc600078e004a */
[----:B------:R-:W-:Y:S02]  /*21910*/  LOP3.LUT R7, R2, 0x38, R3, 0xf8, !PT ;  /* 0x0000003802077812 */ /* 0x000fe400078ef803 */
[----:B------:R-:W-:Y:S02]  /*21920*/  MOV R3, R75 ;  /* 0x0000004b00037202 */ /* 0x000fe40000000f00 */
[----:B------:R-:W-:Y:S02]  /*21930*/  SHF.R.U32.HI R2, RZ, 0x3, R2 ;  /* 0x00000003ff027819 */ /* 0x000fe40000011602 */
[----:B------:R-:W-:Y:S01]  /*21940*/  PRMT R34, R3, 0x5410, R8 ;  /* 0x0000541003227816 */ /* 0x000fe20000000008 */
[----:B------:R-:W-:Y:S01]  /*21950*/  IMAD.MOV.U32 R3, RZ, RZ, R86 ;  /* 0x000000ffff037224 */ /* 0x000fe200078e0056 */
[----:B------:R-:W-:Y:S01]  /*21960*/  LOP3.LUT R7, R7, R2, RZ, 0x3c, !PT ;  /* 0x0000000207077212 */ /* 0x000fe200078e3cff */
[----:B------:R-:W-:Y:S02]  /*21970*/  IMAD.MOV.U32 R2, RZ, RZ, R87 ;  /* 0x000000ffff027224 */ /* 0x000fe400078e0057 */
[----:B------:R-:W-:-:S03]  /*21980*/  IMAD.SHL.U32 R8, R10, 0x8, RZ ;  /* 0x000000080a087824 */ /* 0x000fc600078e00ff */
[----:B------:R-:W-:Y:S01]  /*21990*/  PRMT R117, R2, 0x5410, R3 ;  /* 0x0000541002757816 */ /* 0x000fe20000000003 */
[----:B------:R-:W-:Y:S01]  /*219a0*/  IMAD.MOV.U32 R3, RZ, RZ, R84 ;  /* 0x000000ffff037224 */ /* 0x000fe200078e0054 */
[----:B------:R-:W-:Y:S01]  /*219b0*/  LOP3.LUT R8, R7, 0xfffffe00, R8, 0xf8, !PT ;  /* 0xfffffe0007087812 */ /* 0x000fe200078ef808 */
[----:B------:R-:W-:-:S05]  /*219c0*/  IMAD.MOV.U32 R2, RZ, RZ, R85 ;  /* 0x000000ffff027224 */ /* 0x000fca00078e0055 */
[----:B------:R-:W-:Y:S01]  /*219d0*/  PRMT R115, R2, 0x5410, R3 ;  /* 0x0000541002737816 */ /* 0x000fe20000000003 */
[----:B------:R-:W-:Y:S01]  /*219e0*/  IMAD.MOV.U32 R2, RZ, RZ, R79 ;  /* 0x000000ffff027224 */ /* 0x000fe200078e004f */
[----:B------:R-:W-:Y:S01]  /*219f0*/  MOV R3, R78 ;  /* 0x0000004e00037202 */ /* 0x000fe20000000f00 */
[----:B--2---:R-:W-:-:S03]  /*21a00*/  IMAD R9, R14, -0x80, R35 ;  /* 0xffffff800e097824 */ /* 0x004fc600078e0223 */
[----:B------:R-:W-:Y:S01]  /*21a10*/  PRMT R35, R2, 0x5410, R3 ;  /* 0x0000541002237816 */ /* 0x000fe20000000003 */
[----:B------:R-:W-:Y:S02]  /*21a20*/  IMAD.MOV.U32 R3, RZ, RZ, R68 ;  /* 0x000000ffff037224 */ /* 0x000fe400078e0044 */
[----:B------:R-:W-:Y:S01]  /*21a30*/  IMAD.MOV.U32 R2, RZ, RZ, R69 ;  /* 0x000000ffff027224 */ /* 0x000fe200078e0045 */
[----:B------:R-:W-:-:S04]  /*21a40*/  IMNMX R32, R9, 0x80, PT ;  /* 0x0000008009207817 */ /* 0x000fc80003800200 */
[----:B------:R-:W-:Y:S02]  /*21a50*/  ISETP.GE.AND P0, PT, R80, R32, PT ;  /* 0x000000205000720c */ /* 0x000fe40003f06270 */
[----:B------:R-:W-:Y:S01]  /*21a60*/  PRMT R33, R2, 0x5410, R3 ;  /* 0x0000541002217816 */ /* 0x000fe20000000003 */
[----:B---3--:R-:W-:-:S10]  /*21a70*/  IMAD.WIDE.U32 R8, R8, 0x2, R12 ;  /* 0x0000000208087825 */ /* 0x008fd400078e000c */
[----:B------:R-:W-:Y:S05]  /*21a80*/  @P0 BRA `(.L_x_2073) ;  /* 0x00000c9000000947 */ /* 0x000fea0003800000 */
[----:B------:R-:W-:Y:S01]  /*21a90*/  ISETP.GE.AND P0, PT, R4, R0, PT ;  /* 0x000000000400720c */ /* 0x000fe20003f06270 */
[----:B------:R-:W-:-:S12]  /*21aa0*/  BSSY B0, `(.L_x_2074) ;  /* 0x0000030000007945 */ /* 0x000fd80003800000 */
[----:B------:R-:W-:Y:S05]  /*21ab0*/  @P0 BRA `(.L_x_2075) ;  /* 0x000002e000000947 */ /* 0x000fea0003800000 */
[----:B------:R-:W2:Y:S01]  /*21ac0*/  LD.E.128 R12, [R8.64] ;  /* 0x00000004080c7980 */ /* 0x000ea2000c101d00 */
[----:B------:R-:W-:Y:S02]  /*21ad0*/  SHF.R.U32.HI R2, RZ, 0x10, R19 ;  /* 0x00000010ff027819 */ /* 0x000fe40000011613 */
[----:B------:R-:W-:Y:S02]  /*21ae0*/  SHF.R.U32.HI R3, RZ, 0x10, R21 ;  /* 0x00000010ff037819 */ /* 0x000fe40000011615 */
[C---:B------:R-:W-:Y:S02]  /*21af0*/  PRMT R2, R90.reuse, 0x5410, R2 ;  /* 0x000054105a027816 */ /* 0x040fe40000000002 */
[----:B------:R-:W-:-:S03]  /*21b00*/  PRMT R3, R90, 0x5432, R3 ;  /* 0x000054325a037816 */ /* 0x000fc60000000003 */
[----:B------:R-:W-:Y:S02]  /*21b10*/  IMAD.U32 R16, R2, 0x10000, RZ ;  /* 0x0001000002107824 */ /* 0x000fe400078e00ff */
[----:B------:R-:W-:Y:S01]  /*21b20*/  IMAD.U32 R17, R3, 0x10000, RZ ;  /* 0x0001000003117824 */ /* 0x000fe200078e00ff */
[C---:B--2---:R-:W-:Y:S02]  /*21b30*/  LOP3.LUT R7, R14.reuse, 0xffff0000, RZ, 0xc0, !PT ;  /* 0xffff00000e077812 */ /* 0x044fe400078ec0ff */
[----:B------:R-:W-:Y:S01]  /*21b40*/  SHF.L.U32 R30, R14, 0x10, RZ ;  /* 0x000000100e1e7819 */ /* 0x000fe200000006ff */
[----:B------:R-:W-:Y:S02]  /*21b50*/  IMAD.U32 R14, R15, 0x10000, RZ ;  /* 0x000100000f0e7824 */ /* 0x000fe400078e00ff */
[C---:B------:R-:W-:Y:S02]  /*21b60*/  FMUL.FTZ R10, R7.reuse, R16 ;  /* 0x00000010070a7220 */ /* 0x040fe40000410000 */
[----:B------:R-:W-:-:S02]  /*21b70*/  FMUL.FTZ R7, R7, R17 ;  /* 0x0000001107077220 */ /* 0x000fc40000410000 */
[----:B------:R-:W-:Y:S01]  /*21b80*/  FFMA.FTZ R31, R30, R17, -R10 ;  /* 0x000000111e1f7223 */ /* 0x000fe2000001080a */
[----:B------:R-:W-:Y:S01]  /*21b90*/  LOP3.LUT R17, R2, 0xffff0000, RZ, 0xc0, !PT ;  /* 0xffff000002117812 */ /* 0x000fe200078ec0ff */
[----:B------:R-:W-:Y:S01]  /*21ba0*/  FFMA.FTZ R30, R30, R16, R7 ;  /* 0x000000101e1e7223 */ /* 0x000fe20000010007 */
[----:B------:R-:W-:Y:S02]  /*21bb0*/  LOP3.LUT R2, R15, 0xffff0000, RZ, 0xc0, !PT ;  /* 0xffff00000f027812 */ /* 0x000fe400078ec0ff */
[----:B------:R-:W-:Y:S02]  /*21bc0*/  LOP3.LUT R16, R3, 0xffff0000, RZ, 0xc0, !PT ;  /* 0xffff000003107812 */ /* 0x000fe400078ec0ff */
[----:B------:R-:W-:Y:S01]  /*21bd0*/  SHF.R.U64 R10, R18, 0x10, R19 ;  /* 0x00000010120a7819 */ /* 0x000fe20000001213 */
[----:B------:R-:W-:Y:S01]  /*21be0*/  FMUL.FTZ R3, R2, R17 ;  /* 0x0000001102037220 */ /* 0x000fe20000410000 */
[----:B------:R-:W-:Y:S01]  /*21bf0*/  SHF.R.U64 R7, R20, 0x10, R21 ;  /* 0x0000001014077819 */ /* 0x000fe20000001215 */
[----:B------:R-:W-:-:S02]  /*21c00*/  FMUL.FTZ R2, R2, R16 ;  /* 0x0000001002027220 */ /* 0x000fc40000410000 */
[C---:B------:R-:W-:Y:S01]  /*21c10*/  FFMA.FTZ R16, R14.reuse, R16, -R3 ;  /* 0x000000100e107223 */ /* 0x040fe20000010803 */
[C---:B------:R-:W-:Y:S01]  /*21c20*/  PRMT R3, R91.reuse, 0x5432, R7 ;  /* 0x000054325b037816 */ /* 0x040fe20000000007 */
[----:B------:R-:W-:Y:S01]  /*21c30*/  FFMA.FTZ R15, R14, R17, R2 ;  /* 0x000000110e0f7223 */ /* 0x000fe20000010002 */
[----:B------:R-:W-:Y:S02]  /*21c40*/  PRMT R2, R91, 0x5410, R10 ;  /* 0x000054105b027816 */ /* 0x000fe4000000000a */
[C---:B------:R-:W-:Y:S01]  /*21c50*/  LOP3.LUT R7, R12.reuse, 0xffff0000, RZ, 0xc0, !PT ;  /* 0xffff00000c077812 */ /* 0x040fe200078ec0ff */
[----:B------:R-:W-:Y:S01]  /*21c60*/  IMAD.U32 R12, R12, 0x10000, RZ ;  /* 0x000100000c0c7824 */ /* 0x000fe200078e00ff */
[----:B------:R-:W-:Y:S01]  /*21c70*/  SHF.L.U32 R14, R3, 0x10, RZ ;  /* 0x00000010030e7819 */ /* 0x000fe200000006ff */
[----:B------:R-:W-:Y:S01]  /*21c80*/  IMAD.U32 R17, R2, 0x10000, RZ ;  /* 0x0001000002117824 */ /* 0x000fe200078e00ff */
[----:B------:R-:W-:-:S03]  /*21c90*/  F2FP.BF16.PACK_AB R15, R15, R16 ;  /* 0x000000100f0f723e */ /* 0x000fc600000010ff */
[CC--:B------:R-:W-:Y:S02]  /*21ca0*/  FMUL.FTZ R10, R7.reuse, R17.reuse ;  /* 0x00000011070a7220 */ /* 0x0c0fe40000410000 */
[-C--:B------:R-:W-:Y:S02]  /*21cb0*/  FMUL.FTZ R7, R7, R14.reuse ;  /* 0x0000000e07077220 */ /* 0x080fe40000410000 */
[----:B------:R-:W-:Y:S01]  /*21cc0*/  FFMA.FTZ R10, R12, R14, -R10 ;  /* 0x0000000e0c0a7223 */ /* 0x000fe2000001080a */
[----:B------:R-:W-:Y:S01]  /*21cd0*/  LOP3.LUT R14, R2, 0xffff0000, RZ, 0xc0, !PT ;  /* 0xffff0000020e7812 */ /* 0x000fe200078ec0ff */
[----:B------:R-:W-:Y:S01]  /*21ce0*/  FFMA.FTZ R7, R12, R17, R7 ;  /* 0x000000110c077223 */ /* 0x000fe20000010007 */
[----:B------:R-:W-:Y:S02]  /*21cf0*/  LOP3.LUT R17, R3, 0xffff0000, RZ, 0xc0, !PT ;  /* 0xffff000003117812 */ /* 0x000fe400078ec0ff */
[C---:B------:R-:W-:Y:S02]  /*21d00*/  LOP3.LUT R2, R13.reuse, 0xffff0000, RZ, 0xc0, !PT ;  /* 0xffff00000d027812 */ /* 0x040fe400078ec0ff */
[----:B------:R-:W-:-:S03]  /*21d10*/  SHF.L.U32 R12, R13, 0x10, RZ ;  /* 0x000000100d0c7819 */ /* 0x000fc600000006ff */
[CC--:B------:R-:W-:Y:S02]  /*21d20*/  FMUL.FTZ R3, R2.reuse, R14.reuse ;  /* 0x0000000e02037220 */ /* 0x0c0fe40000410000 */
[-C--:B------:R-:W-:Y:S02]  /*21d30*/  FMUL.FTZ R13, R2, R17.reuse ;  /* 0x00000011020d7220 */ /* 0x080fe40000410000 */
[C---:B------:R-:W-:Y:S02]  /*21d40*/  FFMA.FTZ R2, R12.reuse, R17, -R3 ;  /* 0x000000110c027223 */ /* 0x040fe40000010803 */
[----:B------:R-:W-:Y:S01]  /*21d50*/  FFMA.FTZ R13, R12, R14, R13 ;  /* 0x0000000e0c0d7223 */ /* 0x000fe2000001000d */
[----:B------:R-:W-:Y:S02]  /*21d60*/  F2FP.BF16.PACK_AB R14, R30, R31 ;  /* 0x0000001f1e0e723e */ /* 0x000fe400000010ff */
[----:B------:R-:W-:Y:S02]  /*21d70*/  F2FP.BF16.PACK_AB R12, R7, R10 ;  /* 0x0000000a070c723e */ /* 0x000fe400000010ff */
[----:B------:R-:W-:-:S05]  /*21d80*/  F2FP.BF16.PACK_AB R13, R13, R2 ;  /* 0x000000020d0d723e */ /* 0x000fca00000010ff */
[----:B------:R1:W-:Y:S02]  /*21d90*/  ST.E.128 [R8.64], R12 ;  /* 0x0000000c08007985 */ /* 0x0003e4000c101d04 */
.L_x_2075:
[----:B------:R-:W-:Y:S05]  /*21da0*/  BSYNC B0 ;  /* 0x0000000000007941 */ /* 0x000fea0003800000 */
.L_x_2074:
[----:B------:R-:W-:Y:S01]  /*21db0*/  IADD3 R2, R4, 0x20, RZ ;  /* 0x0000002004027810 */ /* 0x000fe20007ffe0ff */
[----:B------:R-:W-:Y:S03]  /*21dc0*/  BSSY B0, `(.L_x_2076) ;  /* 0x0000031000007945 */ /* 0x000fe60003800000 */
[----:B------:R-:W-:-:S13]  /*21dd0*/  ISETP.GE.AND P0, PT, R2, R0, PT ;  /* 0x000000000200720c */ /* 0x000fda0003f06270 */
[----:B------:R-:W-:Y:S05]  /*21de0*/  @P0 BRA `(.L_x_2077) ;  /* 0x000002e000000947 */ /* 0x000fea0003800000 */
[----:B-1----:R-:W2:Y:S01]  /*21df0*/  LD.E.128 R12, [R8.64+0x4000] ;  /* 0x00400004080c7980 */ /* 0x002ea2000c101d00 */
[----:B------:R-:W-:Y:S02]  /*21e00*/  SHF.R.U32.HI R2, RZ, 0x10, R25 ;  /* 0x00000010ff027819 */ /* 0x000fe40000011619 */
[----:B------:R-:W-:Y:S02]  /*21e10*/  SHF.R.U32.HI R3, RZ, 0x10, R23 ;  /* 0x00000010ff037819 */ /* 0x000fe40000011617 */
[C---:B------:R-:W-:Y:S02]  /*21e20*/  PRMT R2, R92.reuse, 0x5410, R2 ;  /* 0x000054105c027816 */ /* 0x040fe40000000002 */
[----:B------:R-:W-:Y:S02]  /*21e30*/  PRMT R3, R92, 0x5432, R3 ;  /* 0x000054325c037816 */ /* 0x000fe40000000003 */
[C---:B------:R-:W-:Y:S01]  /*21e40*/  LOP3.LUT R18, R2.reuse, 0xffff0000, RZ, 0xc0, !PT ;  /* 0xffff000002127812 */ /* 0x040fe200078ec0ff */
[----:B------:R-:W-:-:S02]  /*21e50*/  IMAD.U32 R16, R2, 0x10000, RZ ;  /* 0x0001000002107824 */ /* 0x000fc400078e00ff */
[----:B------:R-:W-:Y:S01]  /*21e60*/  IMAD.U32 R17, R3, 0x10000, RZ ;  /* 0x0001000003117824 */ /* 0x000fe200078e00ff */
[C---:B--2---:R-:W-:Y:S02]  /*21e70*/  LOP3.LUT R7, R14.reuse, 0xffff0000, RZ, 0xc0, !PT ;  /* 0xffff00000e077812 */ /* 0x044fe400078ec0ff */
[----:B------:R-:W-:Y:S01]  /*21e80*/  SHF.L.U32 R19, R14, 0x10, RZ ;  /* 0x000000100e137819 */ /* 0x000fe200000006ff */
[C---:B------:R-:W-:Y:S01]  /*21e90*/  IMAD.U32 R14, R15.reuse, 0x10000, RZ ;  /* 0x000100000f0e7824 */ /* 0x040fe200078e00ff */
[----:B------:R-:W-:Y:S01]  /*21ea0*/  LOP3.LUT R2, R15, 0xffff0000, RZ, 0xc0, !PT ;  /* 0xffff00000f027812 */ /* 0x000fe200078ec0ff */
[CC--:B------:R-:W-:Y:S02]  /*21eb0*/  FMUL.FTZ R10, R7.reuse, R16.reuse ;  /* 0x00000010070a7220 */ /* 0x0c0fe40000410000 */
[-C--:B------:R-:W-:Y:S02]  /*21ec0*/  FMUL.FTZ R7, R7, R17.reuse ;  /* 0x0000001107077220 */ /* 0x080fe40000410000 */
[C---:B------:R-:W-:Y:S01]  /*21ed0*/  FFMA.FTZ R20, R19.reuse, R17, -R10 ;  /* 0x0000001113147223 */ /* 0x040fe2000001080a */
[----:B------:R-:W-:Y:S01]  /*21ee0*/  SHF.R.U64 R10, R24, 0x10, R25 ;  /* 0x00000010180a7819 */ /* 0x000fe20000001219 */
[----:B------:R-:W-:Y:S01]  /*21ef0*/  FFMA.FTZ R19, R19, R16, R7 ;  /* 0x0000001013137223 */ /* 0x000fe20000010007 */
[----:B------:R-:W-:Y:S01]  /*21f00*/  LOP3.LUT R17, R3, 0xffff0000, RZ, 0xc0, !PT ;  /* 0xffff000003117812 */ /* 0x000fe200078ec0ff */
[----:B------:R-:W-:Y:S01]  /*21f10*/  FMUL.FTZ R3, R2, R18 ;  /* 0x0000001202037220 */ /* 0x000fe20000410000 */
[----:B------:R-:W-:-:S02]  /*21f20*/  SHF.R.U64 R7, R22, 0x10, R23 ;  /* 0x0000001016077819 */ /* 0x000fc40000001217 */
[C---:B------:R-:W-:Y:S01]  /*21f30*/  PRMT R10, R93.reuse, 0x5410, R10 ;  /* 0x000054105d0a7816 */ /* 0x040fe2000000000a */
[-C--:B------:R-:W-:Y:S01]  /*21f40*/  FMUL.FTZ R16, R2, R17.reuse ;  /* 0x0000001102107220 */ /* 0x080fe20000410000 */
[----:B------:R-:W-:Y:S01]  /*21f50*/  PRMT R15, R93, 0x5432, R7 ;  /* 0x000054325d0f7816 */ /* 0x000fe20000000007 */
[----:B------:R-:W-:Y:S01]  /*21f60*/  FFMA.FTZ R17, R14, R17, -R3 ;  /* 0x000000110e117223 */ /* 0x000fe20000010803 */
[C---:B------:R-:W-:Y:S01]  /*21f70*/  LOP3.LUT R3, R12.reuse, 0xffff0000, RZ, 0xc0, !PT ;  /* 0xffff00000c037812 */ /* 0x040fe200078ec0ff */
[----:B------:R-:W-:Y:S01]  /*21f80*/  IMAD.U32 R7, R12, 0x10000, RZ ;  /* 0x000100000c077824 */ /* 0x000fe200078e00ff */
[----:B------:R-:W-:Y:S01]  /*21f90*/  SHF.L.U32 R21, R10, 0x10, RZ ;  /* 0x000000100a157819 */ /* 0x000fe200000006ff */
[----:B------:R-:W-:Y:S01]  /*21fa0*/  FFMA.FTZ R16, R14, R18, R16 ;  /* 0x000000120e107223 */ /* 0x000fe20000010010 */
[C---:B------:R-:W-:Y:S01]  /*21fb0*/  LOP3.LUT R12, R13.reuse, 0xffff0000, RZ, 0xc0, !PT ;  /* 0xffff00000d0c7812 */ /* 0x040fe200078ec0ff */
[----:B------:R-:W-:Y:S01]  /*21fc0*/  IMAD.U32 R2, R13, 0x10000, RZ ;  /* 0x000100000d027824 */ /* 0x000fe200078e00ff */
[----:B------:R-:W-:-:S02]  /*21fd0*/  SHF.L.U32 R13, R15, 0x10, RZ ;  /* 0x000000100f0d7819 */ /* 0x000fc400000006ff */
[----:B------:R-:W-:Y:S01]  /*21fe0*/  LOP3.LUT R18, R10, 0xffff0000, RZ, 0xc0, !PT ;  /* 0xffff00000a127812 */ /* 0x000fe200078ec0ff */
[----:B------:R-:W-:Y:S01]  /*21ff0*/  FMUL.FTZ R10, R3, R21 ;  /* 0x00000015030a7220 */ /* 0x000fe20000410000 */
[----:B------:R-:W-:Y:S01]  /*22000*/  LOP3.LUT R15, R15, 0xffff0000, RZ, 0xc0, !PT ;  /* 0xffff00000f0f7812 */ /* 0x000fe200078ec0ff */
[-C--:B------:R-:W-:Y:S02]  /*22010*/  FMUL.FTZ R14, R3, R13.reuse ;  /* 0x0000000d030e7220 */ /* 0x080fe40000410000 */
[C---:B------:R-:W-:Y:S02]  /*22020*/  FFMA.FTZ R10, R7.reuse, R13, -R10 ;  /* 0x0000000d070a7223 */ /* 0x040fe4000001080a */
[C---:B------:R-:W-:Y:S02]  /*22030*/  FMUL.FTZ R3, R12.reuse, R18 ;  /* 0x000000120c037220 */ /* 0x040fe40000410000 */
[----:B------:R-:W-:Y:S02]  /*22040*/  FMUL.FTZ R13, R12, R15 ;  /* 0x0000000f0c0d7220 */ /* 0x000fe40000410000 */
[----:B------:R-:W-:Y:S01]  /*22050*/  FFMA.FTZ R12, R7, R21, R14 ;  /* 0x00000015070c7223 */ /* 0x000fe2000001000e */
[----:B------:R-:W-:Y:S01]  /*22060*/  F2FP.BF16.PACK_AB R14, R19, R20 ;  /* 0x00000014130e723e */ /* 0x000fe200000010ff */
[----:B------:R-:W-:Y:S01]  /*22070*/  FFMA.FTZ R3, R2, R15, -R3 ;  /* 0x0000000f02037223 */ /* 0x000fe20000010803 */
[----:B------:R-:W-:Y:S01]  /*22080*/  F2FP.BF16.PACK_AB R15, R16, R17 ;  /* 0x00000011100f723e */ /* 0x000fe200000010ff */
[----:B------:R-:W-:Y:S01]  /*22090*/  FFMA.FTZ R13, R2, R18, R13 ;  /* 0x00000012020d7223 */ /* 0x000fe2000001000d */
[----:B------:R-:W-:-:S04]  /*220a0*/  F2FP.BF16.PACK_AB R12, R12, R10 ;  /* 0x0000000a0c0c723e */ /* 0x000fc800000010ff */
[----:B------:R-:W-:-:S05]  /*220b0*/  F2FP.BF16.PACK_AB R13, R13, R3 ;  /* 0x000000030d0d723e */ /* 0x000fca00000010ff */
[----:B------:R1:W-:Y:S02]  /*220c0*/  ST.E.128 [R8.64+0x4000], R12 ;  /* 0x0040000c08007985 */ /* 0x0003e4000c101d04 */
.L_x_2077:
[----:B------:R-:W-:Y:S05]  /*220d0*/  BSYNC B0 ;  /* 0x0000000000007941 */ /* 0x000fea0003800000 */
.L_x_2076:
[----:B------:R-:W-:Y:S01]  /*220e0*/  IADD3 R2, R4, 0x40, RZ ;  /* 0x0000004004027810 */ /* 0x000fe20007ffe0ff */
[----:B------:R-:W-:Y:S03]  /*220f0*/  BSSY B0, `(.L_x_2078) ;  /* 0x0000031000007945 */ /* 0x000fe60003800000 */
[----:B------:R-:W-:-:S13]  /*22100*/  ISETP.GE.AND P0, PT, R2, R0, PT ;  /* 0x000000000200720c */ /* 0x000fda0003f06270 */
[----:B------:R-:W-:Y:S05]  /*22110*/  @P0 BRA `(.L_x_2079) ;  /* 0x000002e000000947 */ /* 0x000fea0003800000 */
[----:B-1----:R-:W2:Y:S01]  /*22120*/  LD.E.128 R12, [R8.64+0x8000] ;  /* 0x00800004080c7980 */ /* 0x002ea2000c101d00 */
[----:B------:R-:W-:Y:S02]  /*22130*/  SHF.R.U32.HI R10, RZ, 0x10, R29 ;  /* 0x00000010ff0a7819 */ /* 0x000fe4000001161d */
[----:B------:R-:W-:Y:S02]  /*22140*/  SHF.R.U32.HI R16, RZ, 0x10, R27 ;  /* 0x00000010ff107819 */ /* 0x000fe4000001161b */
[----:B------:R-:W-:Y:S02]  /*22150*/  PRMT R10, R94, 0x5410, R10 ;  /* 0x000054105e0a7816 */ /* 0x000fe4000000000a */
[----:B------:R-:W-:Y:S02]  /*22160*/  PRMT R16, R95, 0x5410, R16 ;  /* 0x000054105f107816 */ /* 0x000fe40000000010 */
[----:B------:R-:W-:Y:S01]  /*22170*/  SHF.R.U64 R18, R28, 0x10, R29 ;  /* 0x000000101c127819 */ /* 0x000fe2000000121d */
[----:B------:R-:W-:Y:S01]  /*22180*/  IMAD.U32 R23, R10, 0x10000, RZ ;  /* 0x000100000a177824 */ /* 0x000fe200078e00ff */
[----:B------:R-:W-:Y:S01]  /*22190*/  SHF.R.U64 R19, R26, 0x10, R27 ;  /* 0x000000101a137819 */ /* 0x000fe2000000121b */
[----:B------:R-:W-:Y:S01]  /*221a0*/  IMAD.U32 R22, R16, 0x10000, RZ ;  /* 0x0001000010167824 */ /* 0x000fe200078e00ff */
[----:B------:R-:W-:-:S02]  /*221b0*/  LOP3.LUT R25, R10, 0xffff0000, RZ, 0xc0, !PT ;  /* 0xffff00000a197812 */ /* 0x000fc400078ec0ff */
[----:B------:R-:W-:Y:S02]  /*221c0*/  PRMT R18, R94, 0x5432, R18 ;  /* 0x000054325e127816 */ /* 0x000fe40000000012 */
[----:B------:R-:W-:Y:S02]  /*221d0*/  PRMT R19, R95, 0x5432, R19 ;  /* 0x000054325f137816 */ /* 0x000fe40000000013 */
[----:B------:R-:W-:Y:S02]  /*221e0*/  LOP3.LUT R24, R16, 0xffff0000, RZ, 0xc0, !PT ;  /* 0xffff000010187812 */ /* 0x000fe400078ec0ff */
[C---:B--2---:R-:W-:Y:S01]  /*221f0*/  LOP3.LUT R17, R14.reuse, 0xffff0000, RZ, 0xc0, !PT ;  /* 0xffff00000e117812 */ /* 0x044fe200078ec0ff */
[----:B------:R-:W-:Y:S01]  /*22200*/  IMAD.U32 R21, R14, 0x10000, RZ ;  /* 0x000100000e157824 */ /* 0x000fe200078e00ff */
[C---:B------:R-:W-:Y:S01]  /*22210*/  LOP3.LUT R14, R15.reuse, 0xffff0000, RZ, 0xc0, !PT ;  /* 0xffff00000f0e7812 */ /* 0x040fe200078ec0ff */
[----:B------:R-:W-:Y:S01]  /*22220*/  IMAD.U32 R20, R15, 0x10000, RZ ;  /* 0x000100000f147824 */ /* 0x000fe200078e00ff */
[C---:B------:R-:W-:Y:S01]  /*22230*/  LOP3.LUT R3, R12.reuse, 0xffff0000, RZ, 0xc0, !PT ;  /* 0xffff00000c037812 */ /* 0x040fe200078ec0ff */
[CC--:B------:R-:W-:Y:S01]  /*22240*/  FMUL.FTZ R15, R17.reuse, R23.reuse ;  /* 0x00000017110f7220 */ /* 0x0c0fe20000410000 */
[----:B------:R-:W-:Y:S01]  /*22250*/  SHF.L.U32 R7, R12, 0x10, RZ ;  /* 0x000000100c077819 */ /* 0x000fe200000006ff */
[-C--:B------:R-:W-:Y:S01]  /*22260*/  FMUL.FTZ R10, R17, R22.reuse ;  /* 0x00000016110a7220 */ /* 0x080fe20000410000 */
[----:B------:R-:W-:Y:S01]  /*22270*/  LOP3.LUT R12, R13, 0xffff0000, RZ, 0xc0, !PT ;  /* 0xffff00000d0c7812 */ /* 0x000fe200078ec0ff */
[----:B------:R-:W-:Y:S01]  /*22280*/  FFMA.FTZ R17, R21, R22, -R15 ;  /* 0x0000001615117223 */ /* 0x000fe2000001080f */
[----:B------:R-:W-:Y:S01]  /*22290*/  SHF.L.U32 R22, R19, 0x10, RZ ;  /* 0x0000001013167819 */ /* 0x000fe200000006ff */
[----:B------:R-:W-:Y:S01]  /*222a0*/  FFMA.FTZ R21, R21, R23, R10 ;  /* 0x0000001715157223 */ /* 0x000fe2000001000a */
[----:B------:R-:W-:Y:S01]  /*222b0*/  LOP3.LUT R19, R19, 0xffff0000, RZ, 0xc0, !PT ;  /* 0xffff000013137812 */ /* 0x000fe200078ec0ff */
[C---:B------:R-:W-:Y:S01]  /*222c0*/  IMAD.U32 R23, R18.reuse, 0x10000, RZ ;  /* 0x0001000012177824 */ /* 0x040fe200078e00ff */
[----:B------:R-:W-:Y:S01]  /*222d0*/  LOP3.LUT R18, R18, 0xffff0000, RZ, 0xc0, !PT ;  /* 0xffff000012127812 */ /* 0x000fe200078ec0ff */
[----:B------:R-:W-:Y:S01]  /*222e0*/  FMUL.FTZ R16, R14, R25 ;  /* 0x000000190e107220 */ /* 0x000fe20000410000 */
[----:B------:R-:W-:Y:S01]  /*222f0*/  SHF.L.U32 R2, R13, 0x10, RZ ;  /* 0x000000100d027819 */ /* 0x000fe200000006ff */
[----:B------:R-:W-:-:S02]  /*22300*/  FMUL.FTZ R10, R3, R23 ;  /* 0x00000017030a7220 */ /* 0x000fc40000410000 */
[----:B------:R-:W-:Y:S02]  /*22310*/  FMUL.FTZ R15, R14, R24 ;  /* 0x000000180e0f7220 */ /* 0x000fe40000410000 */
[----:B------:R-:W-:Y:S02]  /*22320*/  FMUL.FTZ R3, R3, R22 ;  /* 0x0000001603037220 */ /* 0x000fe40000410000 */
[C---:B------:R-:W-:Y:S02]  /*22330*/  FMUL.FTZ R14, R12.reuse, R18 ;  /* 0x000000120c0e7220 */ /* 0x040fe40000410000 */
[----:B------:R-:W-:Y:S02]  /*22340*/  FMUL.FTZ R13, R12, R19 ;  /* 0x000000130c0d7220 */ /* 0x000fe40000410000 */
[----:B------:R-:W-:Y:S02]  /*22350*/  FFMA.FTZ R12, R7, R23, R3 ;  /* 0x00000017070c7223 */ /* 0x000fe40000010003 */
[----:B------:R-:W-:-:S02]  /*22360*/  FFMA.FTZ R16, R20, R24, -R16 ;  /* 0x0000001814107223 */ /* 0x000fc40000010810 */
[----:B------:R-:W-:Y:S02]  /*22370*/  FFMA.FTZ R15, R20, R25, R15 ;  /* 0x00000019140f7223 */ /* 0x000fe4000001000f */
[----:B------:R-:W-:Y:S02]  /*22380*/  FFMA.FTZ R10, R7, R22, -R10 ;  /* 0x00000016070a7223 */ /* 0x000fe4000001080a */
[C---:B------:R-:W-:Y:S01]  /*22390*/  FFMA.FTZ R3, R2.reuse, R19, -R14 ;  /* 0x0000001302037223 */ /* 0x040fe2000001080e */
[----:B------:R-:W-:Y:S01]  /*223a0*/  F2FP.BF16.PACK_AB R14, R21, R17 ;  /* 0x00000011150e723e */ /* 0x000fe200000010ff */
[----:B------:R-:W-:Y:S01]  /*223b0*/  FFMA.FTZ R13, R2, R18, R13 ;  /* 0x00000012020d7223 */ /* 0x000fe2000001000d */
[----:B------:R-:W-:Y:S02]  /*223c0*/  F2FP.BF16.PACK_AB R15, R15, R16 ;  /* 0x000000100f0f723e */ /* 0x000fe400000010ff */
[----:B------:R-:W-:Y:S02]  /*223d0*/  F2FP.BF16.PACK_AB R12, R12, R10 ;  /* 0x0000000a0c0c723e */ /* 0x000fe400000010ff */
[----:B------:R-:W-:-:S05]  /*223e0*/  F2FP.BF16.PACK_AB R13, R13, R3 ;  /* 0x000000030d0d723e */ /* 0x000fca00000010ff */
[----:B------:R1:W-:Y:S02]  /*223f0*/  ST.E.128 [R8.64+0x8000], R12 ;  /* 0x0080000c08007985 */ /* 0x0003e4000c101d04 */
.L_x_2079:
[----:B------:R-:W-:Y:S05]  /*22400*/  BSYNC B0 ;  /* 0x0000000000007941 */ /* 0x000fea0003800000 */
.L_x_2078:
[----:B------:R-:W-:-:S04]  /*22410*/  IADD3 R2, R4, 0x60, RZ ;  /* 0x0000006004027810 */ /* 0x000fc80007ffe0ff */
        /* <DEDUP_REMOVED lines=48> */
.L_x_2073:
[----:B------:R-:W-:Y:S05]  /*22720*/  BSYNC B1 ;  /* 0x0000000000017941 */ /* 0x000fea0003800000 */
.L_x_2072:
[----:B------:R-:W-:Y:S01]  /*22730*/  IADD3 R2, R80, 0x20, RZ ;  /* 0x0000002050027810 */ /* 0x000fe20007ffe0ff */
[----:B------:R-:W-:Y:S03]  /*22740*/  BSSY B1, `(.L_x_2080) ;  /* 0x00000cc000017945 */ /* 0x000fe60003800000 */
[----:B------:R-:W-:-:S13]  /*22750*/  ISETP.GE.AND P0, PT, R2, R32, PT ;  /* 0x000000200200720c */ /* 0x000fda0003f06270 */
[----:B------:R-:W-:Y:S05]  /*22760*/  @P0 BRA `(.L_x_2081) ;  /* 0x00000c9000000947 */ /* 0x000fea0003800000 */
[----:B------:R-:W-:Y:S01]  /*22770*/  ISETP.GE.AND P0, PT, R4, R0, PT ;  /* 0x000000000400720c */ /* 0x000fe20003f06270 */
[----:B------:R-:W-:-:S12]  /*22780*/  BSSY B0, `(.L_x_2082) ;  /* 0x0000030000007945 */ /* 0x000fd80003800000 */
        /* <DEDUP_REMOVED lines=47> */
.L_x_2083:
[----:B------:R-:W-:Y:S05]  /*22a80*/  BSYNC B0 ;  /* 0x0000000000007941 */ /* 0x000fea0003800000 */
.L_x_2082:
        /* <DEDUP_REMOVED lines=50> */
.L_x_2085:
[----:B------:R-:W-:Y:S05]  /*22db0*/  BSYNC B0 ;  /* 0x0000000000007941 */ /* 0x000fea0003800000 */
.L_x_2084:
        /* <DEDUP_REMOVED lines=50> */
.L_x_2087:
[----:B------:R-:W-:Y:S05]  /*230e0*/  BSYNC B0 ;  /* 0x0000000000007941 */ /* 0x000fea0003800000 */
.L_x_2086:
        /* <DEDUP_REMOVED lines=49> */
.L_x_2081:
[----:B------:R-:W-:Y:S05]  /*23400*/  BSYNC B1 ;  /* 0x0000000000017941 */ /* 0x000fea0003800000 */
.L_x_2080:
        /* <DEDUP_REMOVED lines=53> */
.L_x_2091:
[----:B------:R-:W-:Y:S05]  /*23760*/  BSYNC B0 ;  /* 0x0000000000007941 */ /* 0x000fea0003800000 */
.L_x_2090:
        /* <DEDUP_REMOVED lines=50> */
.L_x_2093:
[----:B------:R-:W-:Y:S05]  /*23a90*/  BSYNC B0 ;  /* 0x0000000000007941 */ /* 0x000fea0003800000 */
.L_x_2092:
        /* <DEDUP_REMOVED lines=50> */
.L_x_2095:
[----:B------:R-:W-:Y:S05]  /*23dc0*/  BSYNC B0 ;  /* 0x0000000000007941 */ /* 0x000fea0003800000 */
.L_x_2094:
        /* <DEDUP_REMOVED lines=49> */
.L_x_2089:
[----:B------:R-:W-:Y:S05]  /*240e0*/  BSYNC B1 ;  /* 0x0000000000017941 */ /* 0x000fea0003800000 */
.L_x_2088:
[----:B------:R-:W-:Y:S01]  /*240f0*/  IADD3 R2, R80, 0x60, RZ ;  /* 0x0000006050027810 */ /* 0x000fe20007ffe0ff */
[----:B------:R-:W-:-:S03]  /*24100*/  IMAD.MOV.U32 R3, RZ, RZ, 0x0 ;  /* 0x00000000ff037424 */ /* 0x000fc600078e00ff */
[----:B------:R-:W-:Y:S01]  /*24110*/  ISETP.GE.AND P0, PT, R2, R32, PT ;  /* 0x000000200200720c */ /* 0x000fe20003f06270 */
[----:B------:R-:W-:-:S12]  /*24120*/  IMAD.MOV.U32 R2, RZ, RZ, R131 ;  /* 0x000000ffff027224 */ /* 0x000fd800078e0083 */
[----:B------:R-:W-:Y:S05]  /*24130*/  @P0 RET.REL.NODEC R2 `(_ZN7cutlass13device_kernelIN5flash19enable_sm80_to_sm89INS1_16FlashAttnFwdSm80INS1_25CollectiveMainloopFwdSm80ILi8ELi1ELb0EN4cute5tupleIJNS5_1CILi128EEENS7_ILi48EEENS7_ILi256EEEEEELi256ENS_10bfloat16_tEfNS_4arch4Sm80ELb0ELb1ELb0ELb1ELb0ELb1ELb1ELb1EEENS1_21CollectiveEpilogueFwdINS6_IJS8_SA_S9_EEENS6_IJNS7_ILi1EEESI_SI_EEESC_SE_Li256ELb1ELb1ELb1ELb0EEENS1_36VarlenDynamicPersistentTileSchedulerILi128ELi48ELi256ELi256ELb1ELb1ELb0ELb1ELb0ELb1EEEEEEEEEvNT_6ParamsE) ;  /* 0xfffdbec002000950 */ /* 0x000fea0003c3ffff */
        /* <DEDUP_REMOVED lines=49> */
.L_x_2097:
[----:B------:R-:W-:Y:S05]  /*24450*/  BSYNC B0 ;  /* 0x0000000000007941 */ /* 0x000fea0003800000 */
.L_x_2096:
        /* <DEDUP_REMOVED lines=50> */
.L_x_2099:
[----:B------:R-:W-:Y:S05]  /*24780*/  BSYNC B0 ;  /* 0x0000000000007941 */ /* 0x000fea0003800000 */
.L_x_2098:
        /* <DEDUP_REMOVED lines=50> */
.L_x_2101:
[----:B------:R-:W-:Y:S05]  /*24ab0*/  BSYNC B0 ;  /* 0x0000000000007941 */ /* 0x000fea0003800000 */
.L_x_2100:
[----:B------:R-:W-:Y:S01]  /*24ac0*/  IADD3 R4, R4, 0x60, RZ ;  /* 0x0000006004047810 */ /* 0x000fe20007ffe0ff */
[----:B------:R-:W-:Y:S02]  /*24ad0*/  IMAD.MOV.U32 R2, RZ, RZ, R131 ;  /* 0x000000ffff027224 */ /* 0x000fe400078e0083 */
[----:B------:R-:W-:Y:S01]  /*24ae0*/  IMAD.MOV.U32 R3, RZ, RZ, 0x0 ;  /* 0x00000000ff037424 */ /* 0x000fe200078e00ff */
[----:B------:R-:W-:-:S13]  /*24af0*/  ISETP.GE.AND P0, PT, R4, R0, PT ;  /* 0x000000000400720c */ /* 0x000fda0003f06270 */
[----:B------:R-:W-:Y:S05]  /*24b00*/  @P0 RET.REL.NODEC R2 `(_ZN7cutlass13device_kernelIN5flash19enable_sm80_to_sm89INS1_16FlashAttnFwdSm80INS1_25CollectiveMainloopFwdSm80ILi8ELi1ELb0EN4cute5tupleIJNS5_1CILi128EEENS7_ILi48EEENS7_ILi256EEEEEELi256ENS_10bfloat16_tEfNS_4arch4Sm80ELb0ELb1ELb0ELb1ELb0ELb1ELb1ELb1EEENS1_21CollectiveEpilogueFwdINS6_IJS8_SA_S9_EEENS6_IJNS7_ILi1EEESI_SI_EEESC_SE_Li256ELb1ELb1ELb1ELb0EEENS1_36VarlenDynamicPersistentTileSchedulerILi128ELi48ELi256ELi256ELb1ELb1ELb0ELb1ELb0ELb1EEEEEEEEEvNT_6ParamsE) ;  /* 0xfffdb4f002000950 */ /* 0x000fea0003c3ffff */
        /* <DEDUP_REMOVED lines=17> */
[----:B------:R-:W-:Y:S01]  /*24c20*/  LOP3.LUT R2, R12, 0xffff0000, RZ, 0xc0, !PT ;  /* 0xffff00000c027812 */ /* 0x000fe200078ec0ff */
[-C--:B------:R-:W-:Y:S01]  /*24c30*/  FMUL.FTZ R15, R10, R21.reuse ;  /* 0x000000150a0f7220 */ /* 0x080fe20000410000 */
        /* <DEDUP_REMOVED lines=19> */
[----:B------:R-:W-:Y:S01]  /*24d70*/  FFMA.FTZ R4, R3, R20, -R4 ;  /* 0x0000001403047223 */ /* 0x000fe20000010804 */
[----:B------:R-:W-:Y:S01]  /*24d80*/  MOV R3, 0x0 ;  /* 0x0000000000037802 */ /* 0x000fe20000000f00 */
[C---:B------:R-:W-:Y:S01]  /*24d90*/  FFMA.FTZ R2, R0.reuse, R17, -R14 ;  /* 0x0000001100027223 */ /* 0x040fe2000001080e */
[----:B------:R-:W-:Y:S01]  /*24da0*/  F2FP.BF16.PACK_AB R14, R19, R10 ;  /* 0x0000000a130e723e */ /* 0x000fe200000010ff */
[----:B------:R-:W-:Y:S01]  /*24db0*/  FFMA.FTZ R13, R0, R16, R13 ;  /* 0x00000010000d7223 */ /* 0x000fe2000001000d */
[----:B------:R-:W-:Y:S02]  /*24dc0*/  F2FP.BF16.PACK_AB R15, R15, R7 ;  /* 0x000000070f0f723e */ /* 0x000fe400000010ff */
[----:B------:R-:W-:Y:S02]  /*24dd0*/  F2FP.BF16.PACK_AB R12, R12, R4 ;  /* 0x000000040c0c723e */ /* 0x000fe400000010ff */
[----:B------:R-:W-:Y:S01]  /*24de0*/  F2FP.BF16.PACK_AB R13, R13, R2 ;  /* 0x000000020d0d723e */ /* 0x000fe200000010ff */
[----:B------:R-:W-:-:S04]  /*24df0*/  IMAD.MOV.U32 R2, RZ, RZ, R131 ;  /* 0x000000ffff027224 */ /* 0x000fc800078e0083 */
[----:B------:R1:W-:Y:S01]  /*24e00*/  ST.E.128 [R8.64+0xf000], R12 ;  /* 0x00f0000c08007985 */ /* 0x0003e2000c101d04 */
[----:B------:R-:W-:Y:S05]  /*24e10*/  RET.REL.NODEC R2 `(_ZN7cutlass13device_kernelIN5flash19enable_sm80_to_sm89INS1_16FlashAttnFwdSm80INS1_25CollectiveMainloopFwdSm80ILi8ELi1ELb0EN4cute5tupleIJNS5_1CILi128EEENS7_ILi48EEENS7_ILi256EEEEEELi256ENS_10bfloat16_tEfNS_4arch4Sm80ELb0ELb1ELb0ELb1ELb0ELb1ELb1ELb1EEENS1_21CollectiveEpilogueFwdINS6_IJS8_SA_S9_EEENS6_IJNS7_ILi1EEESI_SI_EEESC_SE_Li256ELb1ELb1ELb1ELb0EEENS1_36VarlenDynamicPersistentTileSchedulerILi128ELi48ELi256ELi256ELb1ELb1ELb0ELb1ELb0ELb1EEEEEEEEEvNT_6ParamsE) ;  /* 0xfffdb1e002007950 */ /* 0x000fea0003c3ffff */
.L_x_2056:
[----:B-1---5:R-:W-:-:S13]  /*24e20*/  ISETP.NE.AND P0, PT, R20, 0x1, PT ;  /* 0x000000011400780c */ /* 0x022fda0003f05270 */
[----:B------:R1:W2:Y:S04]  /*24e30*/  @P0 LD.E R10, [R12.64+0x168] ;  /* 0x000168040c0a0980 */ /* 0x0002a8000c101900 */
[----:B-1----:R-:W3:Y:S01]  /*24e40*/  @P0 LD.E R12, [R12.64+0x16c] ;  /* 0x00016c040c0c0980 */ /* 0x002ee2000c101900 */
[----:B--2---:R-:W-:-:S05]  /*24e50*/  @P0 IMAD.HI.U32 R10, R4, R10, RZ ;  /* 0x0000000a040a0227 */ /* 0x004fca00078e00ff */
[----:B---3--:R-:W-:-:S04]  /*24e60*/  @P0 SHF.R.U32.HI R4, RZ, R12, R10 ;  /* 0x0000000cff040219 */ /* 0x008fc8000001160a */
[----:B------:R-:W-:Y:S01]  /*24e70*/  SHF.R.S32.HI R10, RZ, 0x1f, R4 ;  /* 0x0000001fff0a7819 */ /* 0x000fe20000011404 */
[-C--:B------:R-:W-:Y:S02]  /*24e80*/  IMAD R13, R9, R4.reuse, RZ ;  /* 0x00000004090d7224 */ /* 0x080fe400078e02ff */
[----:B------:R-:W-:Y:S02]  /*24e90*/  IMAD R12, R3, R4, RZ ;  /* 0x00000004030c7224 */ /* 0x000fe400078e02ff */
[-C--:B------:R-:W-:Y:S02]  /*24ea0*/  IMAD R21, R8, R10.reuse, R13 ;  /* 0x0000000a08157224 */ /* 0x080fe400078e020d */
[C---:B------:R-:W-:Y:S02]  /*24eb0*/  IMAD R10, R2.reuse, R10, R12 ;  /* 0x0000000a020a7224 */ /* 0x040fe400078e020c */
[----:B------:R-:W-:-:S04]  /*24ec0*/  IMAD.WIDE.U32 R12, R2, R4, RZ ;  /* 0x00000004020c7225 */ /* 0x000fc800078e00ff */
[----:B------:R-:W-:Y:S01]  /*24ed0*/  IMAD.WIDE.U32 R18, R8, R4, RZ ;  /* 0x0000000408127225 */ /* 0x000fe200078e00ff */
[----:B------:R-:W-:-:S03]  /*24ee0*/  IADD3 R13, R13, R10, RZ ;  /* 0x0000000a0d0d7210 */ /* 0x000fc60007ffe0ff */
[----:B------:R-:W-:Y:S01]  /*24ef0*/  IMAD R9, R9, R7, RZ ;  /* 0x0000000709097224 */ /* 0x000fe200078e02ff */
[----:B------:R-:W-:Y:S01]  /*24f00*/  IADD3 R19, R19, R21, RZ ;  /* 0x0000001513137210 */ /* 0x000fe20007ffe0ff */
[----:B------:R-:W-:Y:S02]  /*24f10*/  IMAD R4, R3, R7, RZ ;  /* 0x0000000703047224 */ /* 0x000fe400078e02ff */
[----:B------:R-:W-:-:S04]  /*24f20*/  IMAD.WIDE.U32 R12, R7, R2, R12 ;  /* 0x00000002070c7225 */ /* 0x000fc800078e000c */
[----:B------:R-:W-:-:S04]  /*24f30*/  IMAD.WIDE.U32 R18, R7, R8, R18 ;  /* 0x0000000807127225 */ /* 0x000fc800078e0012 */
[----:B------:R-:W-:Y:S01]  /*24f40*/  IMAD R3, R8, R22, R9 ;  /* 0x0000001608037224 */ /* 0x000fe200078e0209 */
[----:B------:R-:W-:Y:S01]  /*24f50*/  LEA R21, P1, R18, R14, 0x1 ;  /* 0x0000000e12157211 */ /* 0x000fe200078208ff */
[----:B------:R-:W-:Y:S01]  /*24f60*/  IMAD R2, R2, R22, R4 ;  /* 0x0000001602027224 */ /* 0x000fe200078e0204 */
[----:B------:R-:W-:Y:S02]  /*24f70*/  LEA R22, P0, R12, R16, 0x1 ;  /* 0x000000100c167211 */ /* 0x000fe400078008ff */
[----:B------:R-:W-:Y:S02]  /*24f80*/  IADD3 R3, R19, R3, RZ ;  /* 0x0000000313037210 */ /* 0x000fe40007ffe0ff */
[----:B------:R-:W-:Y:S02]  /*24f90*/  IADD3 R2, R13, R2, RZ ;  /* 0x000000020d027210 */ /* 0x000fe40007ffe0ff */
[----:B------:R-:W-:Y:S02]  /*24fa0*/  LEA.HI.X R18, R18, R15, R3, 0x1, P1 ;  /* 0x0000000f12127211 */ /* 0x000fe400008f0c03 */
[----:B------:R-:W-:Y:S01]  /*24fb0*/  LEA.HI.X R16, R12, R17, R2, 0x1, P0 ;  /* 0x000000110c107211 */ /* 0x000fe200000f0c02 */
[----:B------:R-:W-:Y:S05]  /*24fc0*/  BRA.DIV ~URZ, `(.L_x_2102) ;  /* 0x000056a27f007947 */ /* 0x000fea000b800000 */
[----:B------:R1:W2:Y:S02]  /*24fd0*/  SHFL.IDX PT, R4, R18, RZ, 0x181f ;  /* 0x00181fff12047589 */ /* 0x0002a400000e0000 */
.L_x_2138:
[----:B------:R-:W-:Y:S05]  /*24fe0*/  BRA.DIV ~URZ, `(.L_x_2103) ;  /* 0x000057027f007947 */ /* 0x000fea000b800000 */
[----:B------:R3:W4:Y:S01]  /*24ff0*/  SHFL.IDX PT, R8, R21, RZ, 0x181f ;  /* 0x00181fff15087589 */ /* 0x00072200000e0000 */
[----:B--2---:R-:W-:-:S03]  /*25000*/  MOV R9, R4 ;  /* 0x0000000400097202 */ /* 0x004fc60000000f00 */
[----:B------:R3:W2:Y:S04]  /*25010*/  SHFL.IDX PT, R7, R16, RZ, 0x181f ;  /* 0x00181fff10077589 */ /* 0x0006a800000e0000 */
[----:B------:R3:W1:Y:S02]  /*25020*/  SHFL.IDX PT, R2, R22, RZ, 0x181f ;  /* 0x00181fff16027589 */ /* 0x00066400000e0000 */
.L_x_2139:
        /* <DEDUP_REMOVED lines=20> */
[----:B------:R-:W-:Y:S01]  /*25170*/  CS2R R24, SRZ ;  /* 0x0000000000187805 */ /* 0x000fe2000001ff00 */
[----:B------:R-:W-:Y:S01]  /*25180*/  CS2R R42, SRZ ;  /* 0x00000000002a7805 */ /* 0x000fe2000001ff00 */
[----:B------:R-:W-:Y:S01]  /*25190*/  CS2R R40, SRZ ;  /* 0x0000000000287805 */ /* 0x000fe2000001ff00 */
[----:B------:R-:W-:Y:S01]  /*251a0*/  CS2R R46, SRZ ;  /* 0x00000000002e7805 */ /* 0x000fe2000001ff00 */
[----:B------:R-:W-:-:S05]  /*251b0*/  CS2R R44, SRZ ;  /* 0x00000000002c7805 */ /* 0x000fca000001ff00 */
[----:B----4-:R-:W-:Y:S02]  /*251c0*/  @!P1 IMAD.WIDE R14, R57, 0x2, R8 ;  /* 0x00000002390e9825 */ /* 0x010fe400078e0208 */
[----:B------:R-:W-:-:S03]  /*251d0*/  @!P0 SHF.R.S32.HI R4, RZ, 0x1f, R7 ;  /* 0x0000001fff048819 */ /* 0x000fc60000011407 */
[----:B------:R2:W5:Y:S01]  /*251e0*/  @!P1 LD.E.128 R28, [R14.64] ;  /* 0x000000040e1c9980 */ /* 0x000562000c101d00 */
[----:B------:R-:W-:-:S04]  /*251f0*/  @!P0 LEA.HI R4, R4, R7, RZ, 0x3 ;  /* 0x0000000704048211 */ /* 0x000fc800078f18ff */
[----:B------:R-:W-:-:S05]  /*25200*/  @!P0 LOP3.LUT R4, R4, 0xfffffff8, RZ, 0xc0, !PT ;  /* 0xfffffff804048812 */ /* 0x000fca00078ec0ff */
[----:B------:R-:W-:-:S04]  /*25210*/  @!P0 IMAD.WIDE R12, R4, 0x2, R8 ;  /* 0x00000002040c8825 */ /* 0x000fc800078e0208 */
[--C-:B-1----:R-:W-:Y:S01]  /*25220*/  @!P0 IMAD.WIDE R8, R4, 0x2, R2.reuse ;  /* 0x0000000204088825 */ /* 0x102fe200078e0202 */
[----:B------:R2:W5:Y:S03]  /*25230*/  @!P0 LD.E.128 R40, [R12.64] ;  /* 0x000000040c288980 */ /* 0x000566000c101d00 */
[----:B------:R-:W-:Y:S01]  /*25240*/  @!P1 IMAD.WIDE R2, R57, 0x2, R2 ;  /* 0x0000000239029825 */ /* 0x000fe200078e0202 */
[----:B------:R2:W5:Y:S04]  /*25250*/  @!P0 LD.E.128 R44, [R8.64] ;  /* 0x00000004082c8980 */ /* 0x000568000c101d00 */
[----:B------:R2:W5:Y:S02]  /*25260*/  @!P1 LD.E.128 R24, [R2.64] ;  /* 0x0000000402189980 */ /* 0x000564000c101d00 */
.L_x_2105:
[----:B------:R-:W-:Y:S05]  /*25270*/  BSYNC B0 ;  /* 0x0000000000007941 */ /* 0x000fea0003800000 */
.L_x_2104:
[----:B-----5:R-:W-:Y:S02]  /*25280*/  IMAD.MOV.U32 R7, RZ, RZ, R42 ;  /* 0x000000ffff077224 */ /* 0x020fe400078e002a */
[----:B--2---:R-:W-:-:S02]  /*25290*/  IMAD.MOV.U32 R3, RZ, RZ, R40 ;  /* 0x000000ffff037224 */ /* 0x004fc400078e0028 */
[----:B-1----:R-:W-:Y:S01]  /*252a0*/  IMAD.MOV.U32 R2, RZ, RZ, R41 ;  /* 0x000000ffff027224 */ /* 0x002fe200078e0029 */
[----:B------:R-:W-:Y:S01]  /*252b0*/  PRMT R82, R82, 0x5410, R7 ;  /* 0x0000541052527816 */ /* 0x000fe20000000007 */
[----:B------:R-:W-:Y:S01]  /*252c0*/  IMAD.MOV.U32 R4, RZ, RZ, R43 ;  /* 0x000000ffff047224 */ /* 0x000fe200078e002b */
[----:B------:R-:W-:Y:S01]  /*252d0*/  PRMT R37, R37, 0x5410, R3 ;  /* 0x0000541025257816 */ /* 0x000fe20000000003 */
[----:B------:R-:W-:Y:S01]  /*252e0*/  IMAD.MOV.U32 R7, RZ, RZ, R30 ;  /* 0x000000ffff077224 */ /* 0x000fe200078e001e */
[----:B------:R-:W-:Y:S01]  /*252f0*/  PRMT R59, R59, 0x5410, R2 ;  /* 0x000054103b3b7816 */ /* 0x000fe20000000002 */
[----:B------:R-:W-:Y:S01]  /*25300*/  IMAD.MOV.U32 R3, RZ, RZ, R28 ;  /* 0x000000ffff037224 */ /* 0x000fe200078e001c */
[----:B------:R-:W-:Y:S01]  /*25310*/  PRMT R83, R83, 0x5410, R4 ;  /* 0x0000541053537816 */ /* 0x000fe20000000004 */
[----:B------:R-:W-:Y:S02]  /*25320*/  IMAD.MOV.U32 R2, RZ, RZ, R29 ;  /* 0x000000ffff027224 */ /* 0x000fe400078e001d */
[----:B------:R-:W-:Y:S01]  /*25330*/  IMAD.MOV.U32 R4, RZ, RZ, R31 ;  /* 0x000000ffff047224 */ /* 0x000fe200078e001f */
[----:B------:R-:W-:Y:S01]  /*25340*/  PRMT R35, R3, 0x5410, R7 ;  /* 0x0000541003237816 */ /* 0x000fe20000000007 */
[----:B------:R-:W-:Y:S01]  /*25350*/  IMAD.MOV.U32 R3, RZ, RZ, R44 ;  /* 0x000000ffff037224 */ /* 0x000fe200078e002c */
[----:B------:R-:W-:Y:S01]  /*25360*/  PRMT R34, R34, 0x5410, R2 ;  /* 0x0000541022227816 */ /* 0x000fe20000000002 */
[----:B------:R-:W-:Y:S01]  /*25370*/  IMAD.MOV.U32 R2, RZ, RZ, R45 ;  /* 0x000000ffff027224 */ /* 0x000fe200078e002d */
[----:B------:R-:W-:Y:S01]  /*25380*/  PRMT R36, R36, 0x5410, R4 ;  /* 0x0000541024247816 */ /* 0x000fe20000000004 */
[----:B------:R-:W-:Y:S01]  /*25390*/  IMAD.MOV.U32 R4, RZ, RZ, R47 ;  /* 0x000000ffff047224 */ /* 0x000fe200078e002f */
[----:B------:R-:W-:-:S02]  /*253a0*/  MOV R7, R46 ;  /* 0x0000002e00077202 */ /* 0x000fc40000000f00 */
[----:B------:R-:W-:Y:S01]  /*253b0*/  PRMT R37, R3, 0x7610, R37 ;  /* 0x0000761003257816 */ /* 0x000fe20000000025 */
[----:B------:R-:W-:Y:S01]  /*253c0*/  IMAD.MOV.U32 R3, RZ, RZ, R24 ;  /* 0x000000ffff037224 */ /* 0x000fe200078e0018 */
[----:B------:R-:W-:Y:S01]  /*253d0*/  PRMT R82, R7, 0x7610, R82 ;  /* 0x0000761007527816 */ /* 0x000fe20000000052 */
[----:B------:R-:W-:Y:S01]  /*253e0*/  IMAD.MOV.U32 R7, RZ, RZ, R26 ;  /* 0x000000ffff077224 */ /* 0x000fe200078e001a */
[----:B------:R-:W-:Y:S01]  /*253f0*/  PRMT R59, R2, 0x7610, R59 ;  /* 0x00007610023b7816 */ /* 0x000fe2000000003b */
[----:B------:R-:W-:Y:S01]  /*25400*/  IMAD.MOV.U32 R2, RZ, RZ, R25 ;  /* 0x000000ffff027224 */ /* 0x000fe200078e0019 */
[----:B------:R-:W-:Y:S02]  /*25410*/  PRMT R83, R4, 0x7610, R83 ;  /* 0x0000761004537816 */ /* 0x000fe40000000053 */
[----:B------:R-:W-:Y:S02]  /*25420*/  MOV R4, R27 ;  /* 0x0000001b00047202 */ /* 0x000fe40000000f00 */
[----:B------:R-:W-:-:S02]  /*25430*/  PRMT R34, R7, 0x7610, R34 ;  /* 0x0000761007227816 */ /* 0x000fc40000000022 */
[----:B------:R-:W-:Y:S02]  /*25440*/  PRMT R36, R4, 0x7610, R36 ;  /* 0x0000761004247816 */ /* 0x000fe40000000024 */
[----:B------:R-:W-:Y:S01]  /*25450*/  PRMT R33, R2, 0x5410, R3 ;  /* 0x0000541002217816 */ /* 0x000fe20000000003 */
[----:B------:R-:W-:Y:S05]  /*25460*/  BRA.DIV ~URZ, `(.L_x_2106) ;  /* 0x000053f27f007947 */ /* 0x000fea000b800000 */
[----:B------:R1:W2:Y:S04]  /*25470*/  SHFL.IDX PT, R9, R18, 0x1, 0x181f ;  /* 0x00381f0012097f89 */ /* 0x0002a800000e0000 */
[----:B----4-:R1:W4:Y:S04]  /*25480*/  SHFL.IDX PT, R8, R21, 0x1, 0x181f ;  /* 0x00381f0015087f89 */ /* 0x01032800000e0000 */
[----:B------:R1:W3:Y:S04]  /*25490*/  SHFL.IDX PT, R4, R16, 0x1, 0x181f ;  /* 0x00381f0010047f89 */ /* 0x0002e800000e0000 */
[----:B------:R1:W1:Y:S02]  /*254a0*/  SHFL.IDX PT, R2, R22, 0x1, 0x181f ;  /* 0x00381f0016027f89 */ /* 0x00026400000e0000 */
.L_x_2140:
        /* <DEDUP_REMOVED lines=23> */
[----:B--2-4-:R-:W-:Y:S02]  /*25620*/  @!P1 IMAD.WIDE R14, R57, 0x2, R8 ;  /* 0x00000002390e9825 */ /* 0x014fe400078e0208 */
        /* <DEDUP_REMOVED lines=10> */
.L_x_2108:
[----:B------:R-:W-:Y:S05]  /*256d0*/  BSYNC B0 ;  /* 0x0000000000007941 */ /* 0x000fea0003800000 */
.L_x_2107:
[----:B-----5:R-:W-:Y:S01]  /*256e0*/  IMAD.MOV.U32 R7, RZ, RZ, R66 ;  /* 0x000000ffff077224 */ /* 0x020fe200078e0042 */
[----:B-12---:R-:W-:Y:S01]  /*256f0*/  MOV R2, R65 ;  /* 0x0000004100027202 */ /* 0x006fe20000000f00 */
        /* <DEDUP_REMOVED lines=23> */
[----:B------:R1:W2:Y:S02]  /*25870*/  SHFL.IDX PT, R4, R18, 0x2, 0x181f ;  /* 0x00581f0012047f89 */ /* 0x0002a400000e0000 */
.L_x_2141:
[----:B------:R-:W-:Y:S05]  /*25880*/  BRA.DIV ~URZ, `(.L_x_2110) ;  /* 0x000052227f007947 */ /* 0x000fea000b800000 */
[----:B----4-:R3:W4:Y:S01]  /*25890*/  SHFL.IDX PT, R8, R21, 0x2, 0x181f ;  /* 0x00581f0015087f89 */ /* 0x01072200000e0000 */
[----:B--2---:R-:W-:-:S03]  /*258a0*/  MOV R9, R4 ;  /* 0x0000000400097202 */ /* 0x004fc60000000f00 */
[----:B------:R3:W2:Y:S04]  /*258b0*/  SHFL.IDX PT, R7, R16, 0x2, 0x181f ;  /* 0x00581f0010077f89 */ /* 0x0006a800000e0000 */
[----:B------:R3:W1:Y:S02]  /*258c0*/  SHFL.IDX PT, R2, R22, 0x2, 0x181f ;  /* 0x00581f0016027f89 */ /* 0x00066400000e0000 */
.L_x_2142:
        /* <DEDUP_REMOVED lines=35> */
.L_x_2112:
[----:B------:R-:W-:Y:S05]  /*25b00*/  BSYNC B0 ;  /* 0x0000000000007941 */ /* 0x000fea0003800000 */
.L_x_2111:
[----:B-12--5:R-:W-:Y:S01]  /*25b10*/  IMAD.MOV.U32 R2, RZ, RZ, R86 ;  /* 0x000000ffff027224 */ /* 0x026fe200078e0056 */
[----:B------:R-:W-:Y:S01]  /*25b20*/  CS2R R102, SRZ ;  /* 0x0000000000667805 */ /* 0x000fe2000001ff00 */
[----:B------:R-:W-:-:S02]  /*25b30*/  IMAD.MOV.U32 R7, RZ, RZ, R87 ;  /* 0x000000ffff077224 */ /* 0x000fc400078e0057 */
[----:B------:R-:W-:Y:S02]  /*25b40*/  IMAD.MOV.U32 R4, RZ, RZ, R84 ;  /* 0x000000ffff047224 */ /* 0x000fe400078e0054 */
[----:B------:R-:W-:Y:S01]  /*25b50*/  IMAD.MOV.U32 R3, RZ, RZ, R85 ;  /* 0x000000ffff037224 */ /* 0x000fe200078e0055 */
[----:B------:R-:W-:Y:S01]  /*25b60*/  PRMT R120, R7, 0x5410, R2 ;  /* 0x0000541007787816 */ /* 0x000fe20000000002 */
[----:B------:R-:W-:Y:S01]  /*25b70*/  IMAD.MOV.U32 R2, RZ, RZ, R74 ;  /* 0x000000ffff027224 */ /* 0x000fe200078e004a */
[----:B------:R-:W-:Y:S01]  /*25b80*/  MOV R7, R75 ;  /* 0x0000004b00077202 */ /* 0x000fe20000000f00 */
[----:B----4-:R-:W-:Y:S01]  /*25b90*/  IMAD.SHL.U32 R8, R68, 0x80, RZ ;  /* 0x0000008044087824 */ /* 0x010fe200078e00ff */
        /* <DEDUP_REMOVED lines=25> */
.L_x_2143:
[----:B------:R-:W-:Y:S05]  /*25d30*/  BRA.DIV ~URZ, `(.L_x_2114) ;  /* 0x00004f627f007947 */ /* 0x000fea000b800000 */
[----:B------:R4:W1:Y:S01]  /*25d40*/  SHFL.IDX PT, R8, R21, 0x3, 0x181f ;  /* 0x00781f0015087f89 */ /* 0x00086200000e0000 */
[----:B--2---:R-:W-:-:S03]  /*25d50*/  MOV R9, R4 ;  /* 0x0000000400097202 */ /* 0x004fc60000000f00 */
[----:B------:R4:W2:Y:S04]  /*25d60*/  SHFL.IDX PT, R14, R16, 0x3, 0x181f ;  /* 0x00781f00100e7f89 */ /* 0x0008a800000e0000 */
[----:B------:R4:W3:Y:S02]  /*25d70*/  SHFL.IDX PT, R2, R22, 0x3, 0x181f ;  /* 0x00781f0016027f89 */ /* 0x0008e400000e0000 */
.L_x_2144:
        /* <DEDUP_REMOVED lines=10> */
[----:B--2---:R-:W-:-:S07]  /*25e20*/  IMAD.MOV.U32 R3, RZ, RZ, R14 ;  /* 0x000000ffff037224 */ /* 0x004fce00078e000e */
        /* <DEDUP_REMOVED lines=12> */
[----:B-1----:R-:W-:Y:S02]  /*25ef0*/  @!P1 IMAD.WIDE R14, R57, 0x2, R8 ;  /* 0x00000002390e9825 */ /* 0x002fe400078e0208 */
[----:B------:R-:W-:-:S03]  /*25f00*/  @!P0 SHF.R.S32.HI R4, RZ, 0x1f, R7 ;  /* 0x0000001fff048819 */ /* 0x000fc60000011407 */
[----:B------:R1:W5:Y:S01]  /*25f10*/  @!P1 LD.E.128 R68, [R14.64] ;  /* 0x000000040e449980 */ /* 0x000362000c101d00 */
[----:B------:R-:W-:-:S04]  /*25f20*/  @!P0 LEA.HI R4, R4, R7, RZ, 0x3 ;  /* 0x0000000704048211 */ /* 0x000fc800078f18ff */
[----:B------:R-:W-:-:S05]  /*25f30*/  @!P0 LOP3.LUT R4, R4, 0xfffffff8, RZ, 0xc0, !PT ;  /* 0xfffffff804048812 */ /* 0x000fca00078ec0ff */
[----:B------:R-:W-:-:S04]  /*25f40*/  @!P0 IMAD.WIDE R12, R4, 0x2, R8 ;  /* 0x00000002040c8825 */ /* 0x000fc800078e0208 */
[--C-:B---3--:R-:W-:Y:S01]  /*25f50*/  @!P0 IMAD.WIDE R8, R4, 0x2, R2.reuse ;  /* 0x0000000204088825 */ /* 0x108fe200078e0202 */
[----:B------:R1:W5:Y:S03]  /*25f60*/  @!P0 LD.E.128 R100, [R12.64] ;  /* 0x000000040c648980 */ /* 0x000366000c101d00 */
[----:B------:R-:W-:Y:S01]  /*25f70*/  @!P1 IMAD.WIDE R2, R57, 0x2, R2 ;  /* 0x0000000239029825 */ /* 0x000fe200078e0202 */
[----:B------:R1:W5:Y:S04]  /*25f80*/  @!P0 LD.E.128 R96, [R8.64] ;  /* 0x0000000408608980 */ /* 0x000368000c101d00 */
[----:B------:R1:W5:Y:S02]  /*25f90*/  @!P1 LD.E.128 R92, [R2.64] ;  /* 0x00000004025c9980 */ /* 0x000364000c101d00 */
.L_x_2116:
[----:B------:R-:W-:Y:S05]  /*25fa0*/  BSYNC B0 ;  /* 0x0000000000007941 */ /* 0x000fea0003800000 */
.L_x_2115:
[----:B------:R-:W-:Y:S01]  /*25fb0*/  IADD3 R4, R81, -c[0x0][0x20], RZ ;  /* 0x8000080051047a10 */ /* 0x000fe20007ffe0ff */
[----:B------:R-:W-:-:S04]  /*25fc0*/  DEPBAR.LE SB0, 0x1 ;  /* 0x000080400000791a */ /* 0x000fc80000000000 */
[----:B-1-3--:R-:W2:Y:S04]  /*25fd0*/  LDL.64 R2, [R4+0x20] ;  /* 0x0000200004027983 */ /* 0x00aea80000100a00 */
[----:B------:R-:W3:Y:S01]  /*25fe0*/  LDL.64 R8, [R4+0x28] ;  /* 0x0000280004087983 */ /* 0x000ee20000100a00 */
[----:B------:R-:W-:Y:S03]  /*25ff0*/  WARPSYNC 0xffffffff ;  /* 0xffffffff00007948 */ /* 0x000fe60003800000 */
[----:B------:R-:W-:Y:S01]  /*26000*/  BAR.SYNC.DEFER_BLOCKING 0x0 ;  /* 0x0000000000007b1d */ /* 0x000fe20000010000 */
[----:B-----5:R-:W-:-:S05]  /*26010*/  IMAD.MOV.U32 R7, RZ, RZ, R102 ;  /* 0x000000ffff077224 */ /* 0x020fca00078e0066 */
[----:B--2---:R1:W2:Y:S04]  /*26020*/  LD.E R10, [R2.64] ;  /* 0x00000004020a7980 */ /* 0x0042a8000c101900 */
[----:B---3--:R3:W5:Y:S01]  /*26030*/  LD.E.64 R38, [R8.64] ;  /* 0x0000000408267980 */ /* 0x008762000c101b00 */
[----:B------:R-:W-:Y:S01]  /*26040*/  IMAD.MOV.U32 R4, RZ, RZ, R103 ;  /* 0x000000ffff047224 */ /* 0x000fe200078e0067 */
[----:B------:R-:W-:Y:S04]  /*26050*/  BSSY B1, `(.L_x_2117) ;  /* 0x0000109000017945 */ /* 0x000fe80003800000 */
[----:B------:R-:W-:Y:S01]  /*26060*/  PRMT R129, R4, 0x5410, R7 ;  /* 0x0000541004817816 */ /* 0x000fe20000000007 */
[----:B------:R-:W-:Y:S01]  /*26070*/  IMAD.MOV.U32 R4, RZ, RZ, R71 ;  /* 0x000000ffff047224 */ /* 0x000fe200078e0047 */
[----:B------:R-:W-:-:S04]  /*26080*/  MOV R7, R70 ;  /* 0x0000004600077202 */ /* 0x000fc80000000f00 */
[----:B------:R-:W-:Y:S01]  /*26090*/  PRMT R124, R4, 0x5410, R7 ;  /* 0x00005410047c7816 */ /* 0x000fe20000000007 */
[----:B-1----:R-:W-:Y:S02]  /*260a0*/  IMAD.MOV.U32 R3, RZ, RZ, R100 ;  /* 0x000000ffff037224 */ /* 0x002fe400078e0064 */
[----:B------:R-:W-:-:S05]  /*260b0*/  IMAD.MOV.U32 R2, RZ, RZ, R101 ;  /* 0x000000ffff027224 */ /* 0x000fca00078e0065 */
[----:B------:R-:W-:Y:S01]  /*260c0*/  PRMT R127, R2, 0x5410, R3 ;  /* 0x00005410027f7816 */ /* 0x000fe20000000003 */
[----:B------:R-:W-:Y:S02]  /*260d0*/  IMAD.MOV.U32 R3, RZ, RZ, R68 ;  /* 0x000000ffff037224 */ /* 0x000fe400078e0044 */
[----:B------:R-:W-:-:S05]  /*260e0*/  IMAD.MOV.U32 R2, RZ, RZ, R69 ;  /* 0x000000ffff027224 */ /* 0x000fca00078e0045 */
[----:B------:R-:W-:Y:S01]  /*260f0*/  PRMT R123, R2, 0x5410, R3 ;  /* 0x00005410027b7816 */ /* 0x000fe20000000003 */
[----:B------:R-:W-:Y:S01]  /*26100*/  IMAD.MOV.U32 R2, RZ, RZ, R99 ;  /* 0x000000ffff027224 */ /* 0x000fe200078e0063 */
[----:B------:R-:W-:-:S04]  /*26110*/  MOV R3, R98 ;  /* 0x0000006200037202 */ /* 0x000fc80000000f00 */
[----:B------:R-:W-:Y:S01]  /*26120*/  PRMT R126, R2, 0x5410, R3 ;  /* 0x00005410027e7816 */ /* 0x000fe20000000003 */
[----:B------:R-:W-:Y:S01]  /*26130*/  IMAD.MOV.U32 R3, RZ, RZ, R96 ;  /* 0x000000ffff037224 */ /* 0x000fe200078e0060 */
[----:B------:R-:W-:-:S04]  /*26140*/  MOV R2, R97 ;  /* 0x0000006100027202 */ /* 0x000fc80000000f00 */
[----:B------:R-:W-:Y:S01]  /*26150*/  PRMT R125, R2, 0x5410, R3 ;  /* 0x00005410027d7816 */ /* 0x000fe20000000003 */
[----:B------:R-:W-:Y:S02]  /*26160*/  IMAD.MOV.U32 R3, RZ, RZ, R94 ;  /* 0x000000ffff037224 */ /* 0x000fe400078e005e */
[----:B------:R-:W-:-:S05]  /*26170*/  IMAD.MOV.U32 R2, RZ, RZ, R95 ;  /* 0x000000ffff027224 */ /* 0x000fca00078e005f */
[----:B------:R-:W-:Y:S01]  /*26180*/  PRMT R122, R2, 0x5410, R3 ;  /* 0x00005410027a7816 */ /* 0x000fe20000000003 */
[----:B------:R-:W-:Y:S01]  /*26190*/  IMAD.MOV.U32 R2, RZ, RZ, R93 ;  /* 0x000000ffff027224 */ /* 0x000fe200078e005d */
[----:B------:R-:W-:-:S04]  /*261a0*/  MOV R3, R92 ;  /* 0x0000005c00037202 */ /* 0x000fc80000000f00 */
[----:B------:R-:W-:Y:S01]  /*261b0*/  PRMT R81, R2, 0x5410, R3 ;  /* 0x0000541002517816 */ /* 0x000fe20000000003 */
[----:B--2---:R-:W-:-:S05]  /*261c0*/  IMAD R4, R10, -0x80, R17 ;  /* 0xffffff800a047824 */ /* 0x004fca00078e0211 */
[----:B------:R-:W-:-:S04]  /*261d0*/  IMNMX R58, R4, 0x80, PT ;  /* 0x00000080043a7817 */ /* 0x000fc80003800200 */
[----:B------:R-:W-:-:S13]  /*261e0*/  ISETP.GE.AND P0, PT, R80, R58, PT ;  /* 0x0000003a5000720c */ /* 0x000fda0003f06270 */
[----:B------:R-:W-:Y:S05]  /*261f0*/  @P0 BRA `(.L_x_2118) ;  /* 0x00000ee000000947 */ /* 0x000fea0003800000 */
[----:B---3--:R-:W-:Y:S01]  /*26200*/  ISETP.GE.AND P0, PT, R57, R0, PT ;  /* 0x000000003900720c */ /* 0x008fe20003f06270 */
[----:B------:R-:W-:-:S12]  /*26210*/  BSSY B0, `(.L_x_2119) ;  /* 0x0000072000007945 */ /* 0x000fd80003800000 */
[----:B------:R-:W-:Y:S05]  /*26220*/  @P0 BRA `(.L_x_2120) ;  /* 0x0000070000000947 */ /* 0x000fea0003800000 */
[----:B------:R-:W-:Y:S01]  /*26230*/  LEA.HI R7, R0, R56, RZ, 0x1d ;  /* 0x0000003800077211 */ /* 0x000fe200078fe8ff */
[----:B------:R-:W-:Y:S01]  /*26240*/  IMAD.SHL.U32 R2, R80, 0x40, RZ ;  /* 0x0000004050027824 */ /* 0x000fe200078e00ff */
[----:B------:R-:W-:Y:S02]  /*26250*/  SHF.R.S32.HI R3, RZ, 0x1f, R32 ;  /* 0x0000001fff037819 */ /* 0x000fe40000011420 */
[----:B------:R-:W-:Y:S02]  /*26260*/  SHF.R.S32.HI R4, RZ, 0x1f, R7 ;  /* 0x0000001fff047819 */ /* 0x000fe40000011407 */
[----:B------:R-:W-:Y:S02]  /*26270*/  LEA.HI R3, R3, R32, RZ, 0x6 ;  /* 0x0000002003037211 */ /* 0x000fe400078f30ff */
[----:B------:R-:W-:Y:S01]  /*26280*/  LEA.HI R4, R4, R7, RZ, 0x3 ;  /* 0x0000000704047211 */ /* 0x000fe200078f18ff */
[----:B------:R-:W-:Y:S01]  /*26290*/  IMAD.SHL.U32 R7, R7, 0x8, RZ ;  /* 0x0000000807077824 */ /* 0x000fe200078e00ff */
[----:B------:R-:W-:Y:S01]  /*262a0*/  LOP3.LUT R2, R2, 0x1c0, RZ, 0xc0, !PT ;  /* 0x000001c002027812 */ /* 0x000fe200078ec0ff */
[----:B------:R-:W-:-:S03]  /*262b0*/  IMAD.SHL.U32 R3, R3, 0x8, RZ ;  /* 0x0000000803037824 */ /* 0x000fc600078e00ff */
[----:B------:R-:W-:Y:S01]  /*262c0*/  LOP3.LUT R8, R2, 0x38, R7, 0xf8, !PT ;  /* 0x0000003802087812 */ /* 0x000fe200078ef807 */
[----:B------:R-:W-:Y:S01]  /*262d0*/  IMAD.SHL.U32 R7, R4, 0x400, RZ ;  /* 0x0000040004077824 */ /* 0x000fe200078e00ff */
[----:B------:R-:W-:Y:S02]  /*262e0*/  SHF.R.U32.HI R9, RZ, 0x3, R2 ;  /* 0x00000003ff097819 */ /* 0x000fe40000011602 */
[----:B------:R-:W-:Y:S02]  /*262f0*/  LOP3.LUT R3, R3, 0xfffffe00, RZ, 0xc0, !PT ;  /* 0xfffffe0003037812 */ /* 0x000fe400078ec0ff */
[----:B------:R-:W-:Y:S02]  /*26300*/  LOP3.LUT R4, R8, R9, RZ, 0x3c, !PT ;  /* 0x0000000908047212 */ /* 0x000fe400078e3cff */
[----:B------:R-:W-:Y:S02]  /*26310*/  LOP3.LUT R7, R7, 0xffffe000, RZ, 0xc0, !PT ;  /* 0xffffe00007077812 */ /* 0x000fe400078ec0ff */
[----:B------:R-:W-:-:S02]  /*26320*/  LOP3.LUT R2, R2, 0x38, R57, 0xf8, !PT ;  /* 0x0000003802027812 */ /* 0x000fc400078ef839 */
[----:B------:R-:W-:Y:S02]  /*26330*/  IADD3 R4, R4, R7, R3 ;  /* 0x0000000704047210 */ /* 0x000fe40007ffe003 */
[----:B------:R-:W-:-:S03]  /*26340*/  LOP3.LUT R3, R3, R2, R9, 0xf6, !PT ;  /* 0x0000000203037212 */ /* 0x000fc600078ef609 */
[----:B----45:R-:W-:-:S04]  /*26350*/  IMAD.WIDE.U32 R22, R4, 0x2, R38 ;  /* 0x0000000204167825 */ /* 0x030fc800078e0026 */
[----:B------:R-:W-:Y:S01]  /*26360*/  IMAD.WIDE.U32 R20, R3, 0x2, R38 ;  /* 0x0000000203147825 */ /* 0x000fe200078e0026 */
[----:B------:R-:W2:Y:S04]  /*26370*/  LD.E.128 R12, [R22.64] ;  /* 0x00000004160c7980 */ /* 0x000ea8000c101d00 */
[----:B------:R-:W3:Y:S01]  /*26380*/  LD.E.128 R16, [R20.64] ;  /* 0x0000000414107980 */ /* 0x000ee2000c101d00 */
[----:B------:R-:W-:Y:S02]  /*26390*/  SHF.R.U32.HI R2, RZ, 0x10, R29 ;  /* 0x00000010ff027819 */ /* 0x000fe4000001161d */
[----:B------:R-:W-:Y:S02]  /*263a0*/  SHF.R.U64 R8, R24, 0x10, R25 ;  /* 0x0000001018087819 */ /* 0x000fe40000001219 */
[----:B------:R-:W-:-:S02]  /*263b0*/  SHF.R.U64 R3, R28, 0x10, R29 ;  /* 0x000000101c037819 */ /* 0x000fc4000000121d */
[----:B------:R-:W-:Y:S02]  /*263c0*/  PRMT R7, R34, 0x5432, R2 ;  /* 0x0000543222077816 */ /* 0x000fe40000000002 */
[----:B------:R-:W-:Y:S02]  /*263d0*/  SHF.R.U64 R10, R26, 0x10, R27 ;  /* 0x000000101a0a7819 */ /* 0x000fe4000000121b */
[----:B------:R-:W-:Y:S02]  /*263e0*/  PRMT R2, R33, 0x5432, R8 ;  /* 0x0000543221027816 */ /* 0x000fe40000000008 */
[----:B------:R-:W-:Y:S02]  /*263f0*/  PRMT R3, R35, 0x5410, R3 ;  /* 0x0000541023037816 */ /* 0x000fe40000000003 */
[----:B------:R-:W-:Y:S01]  /*26400*/  SHF.R.U32.HI R4, RZ, 0x10, R25 ;  /* 0x00000010ff047819 */ /* 0x000fe20000011619 */
[----:B------:R-:W-:Y:S01]  /*26410*/  IMAD.U32 R25, R2, 0x10000, RZ ;  /* 0x0001000002197824 */ /* 0x000fe200078e00ff */
[----:B------:R-:W-:-:S02]  /*26420*/  PRMT R8, R34, 0x5410, R10 ;  /* 0x0000541022087816 */ /* 0x000fc4000000000a */
[----:B------:R-:W-:Y:S01]  /*26430*/  SHF.R.U32.HI R26, RZ, 0x10, R27 ;  /* 0x00000010ff1a7819 */ /* 0x000fe2000001161b */
[----:B------:R-:W-:Y:S01]  /*26440*/  IMAD.U32 R27, R3, 0x10000, RZ ;  /* 0x00010000031b7824 */ /* 0x000fe200078e00ff */
[----:B------:R-:W-:Y:S02]  /*26450*/  SHF.R.U64 R9, R30, 0x10, R31 ;  /* 0x000000101e097819 */ /* 0x000fe4000000121f */
[----:B------:R-:W-:Y:S02]  /*26460*/  PRMT R4, R33, 0x5410, R4 ;  /* 0x0000541021047816 */ /* 0x000fe40000000004 */
[----:B------:R-:W-:Y:S02]  /*26470*/  PRMT R9, R35, 0x5432, R9 ;  /* 0x0000543223097816 */ /* 0x000fe40000000009 */
[----:B------:R-:W-:Y:S01]  /*26480*/  SHF.R.U32.HI R30, RZ, 0x10, R31 ;  /* 0x00000010ff1e7819 */ /* 0x000fe2000001161f */
[----:B--2---:R-:W-:-:S04]  /*26490*/  IMAD.U32 R10, R12, 0x10000, RZ ;  /* 0x000100000c0a7824 */ /* 0x004fc800078e00ff */
[----:B------:R-:W-:Y:S02]  /*264a0*/  FMUL.FTZ R24, R10, R25 ;  /* 0x000000190a187220 */ /* 0x000fe40000410000 */
[----:B---3--:R-:W-:Y:S02]  /*264b0*/  IMAD.U32 R28, R16, 0x10000, RZ ;  /* 0x00010000101c7824 */ /* 0x008fe400078e00ff */
[-C--:B------:R-:W-:Y:S02]  /*264c0*/  FMUL.FTZ R10, R10, R27.reuse ;  /* 0x0000001b0a0a7220 */ /* 0x080fe40000410000 */
[C---:B------:R-:W-:Y:S01]  /*264d0*/  FFMA.FTZ R35, R28.reuse, R27, -R24 ;  /* 0x0000001b1c237223 */ /* 0x040fe20000010818 */
[----:B------:R-:W-:Y:S01]  /*264e0*/  LOP3.LUT R24, R3, 0xffff0000, RZ, 0xc0, !PT ;  /* 0xffff000003187812 */ /* 0x000fe200078ec0ff */
[----:B------:R-:W-:Y:S01]  /*264f0*/  FFMA.FTZ R34, R28, R25, R10 ;  /* 0x000000191c227223 */ /* 0x000fe2000001000a */
[----:B------:R-:W-:Y:S02]  /*26500*/  LOP3.LUT R10, R2, 0xffff0000, RZ, 0xc0, !PT ;  /* 0xffff0000020a7812 */ /* 0x000fe400078ec0ff */
[----:B------:R-:W-:-:S02]  /*26510*/  LOP3.LUT R2, R12, 0xffff0000, RZ, 0xc0, !PT ;  /* 0xffff00000c027812 */ /* 0x000fc400078ec0ff */
[----:B------:R-:W-:-:S03]  /*26520*/  LOP3.LUT R12, R16, 0xffff0000, RZ, 0xc0, !PT ;  /* 0xffff0000100c7812 */ /* 0x000fc600078ec0ff */
[C---:B------:R-:W-:Y:S02]  /*26530*/  FMUL.FTZ R3, R2.reuse, R10 ;  /* 0x0000000a02037220 */ /* 0x040fe40000410000 */
[-C--:B------:R-:W-:Y:S02]  /*26540*/  FMUL.FTZ R2, R2, R24.reuse ;  /* 0x0000001802027220 */ /* 0x080fe40000410000 */
[C---:B------:R-:W-:Y:S02]  /*26550*/  FFMA.FTZ R16, R12.reuse, R24, -R3 ;  /* 0x000000180c107223 */ /* 0x040fe40000010803 */
[----:B------:R-:W-:Y:S02]  /*26560*/  FFMA.FTZ R33, R12, R10, R2 ;  /* 0x0000000a0c217223 */ /* 0x000fe40000010002 */
[----:B------:R-:W-:Y:S01]  /*26570*/  IMAD.U32 R10, R4, 0x10000, RZ ;  /* 0x00010000040a7824 */ /* 0x000fe200078e00ff */
[----:B------:R-:W-:Y:S01]  /*26580*/  F2FP.BF16.PACK_AB R16, R16, R35 ;  /* 0x000000231010723e */ /* 0x000fe200000010ff */
[----:B------:R-:W-:-:S02]  /*26590*/  IMAD.U32 R12, R13, 0x10000, RZ ;  /* 0x000100000d0c7824 */ /* 0x000fc400078e00ff */
[C---:B------:R-:W-:Y:S01]  /*265a0*/  IMAD.U32 R3, R7.reuse, 0x10000, RZ ;  /* 0x0001000007037824 */ /* 0x040fe200078e00ff */
[----:B------:R-:W-:Y:S01]  /*265b0*/  LOP3.LUT R7, R7, 0xffff0000, RZ, 0xc0, !PT ;  /* 0xffff000007077812 */ /* 0x000fe200078ec0ff */
[----:B------:R-:W-:Y:S02]  /*265c0*/  IMAD.U32 R24, R17, 0x10000, RZ ;  /* 0x0001000011187824 */ /* 0x000fe400078e00ff */
[----:B------:R-:W-:-:S04]  /*265d0*/  FMUL.FTZ R2, R12, R10 ;  /* 0x0000000a0c027220 */ /* 0x000fc80000410000 */
[-C--:B------:R-:W-:Y:S02]  /*265e0*/  FFMA.FTZ R31, R24, R3.reuse, -R2 ;  /* 0x00000003181f7223 */ /* 0x080fe40000010802 */
[----:B------:R-:W-:Y:S01]  /*265f0*/  FMUL.FTZ R2, R12, R3 ;  /* 0x000000030c027220 */ /* 0x000fe20000410000 */
[----:B------:R-:W-:Y:S01]  /*26600*/  LOP3.LUT R3, R13, 0xffff0000, RZ, 0xc0, !PT ;  /* 0xffff00000d037812 */ /* 0x000fe200078ec0ff */
[----:B------:R-:W-:Y:S02]  /*26610*/  IMAD.U32 R12, R15, 0x10000, RZ ;  /* 0x000100000f0c7824 */ /* 0x000fe400078e00ff */
[----:B------:R-:W-:Y:S01]  /*26620*/  FFMA.FTZ R29, R24, R10, R2 ;  /* 0x0000000a181d7223 */ /* 0x000fe20000010002 */
[----:B------:R-:W-:Y:S01]  /*26630*/  LOP3.LUT R10, R4, 0xffff0000, RZ, 0xc0, !PT ;  /* 0xffff0000040a7812 */ /* 0x000fe200078ec0ff */
[----:B------:R-:W-:Y:S01]  /*26640*/  IMAD.U32 R13, R19, 0x10000, RZ ;  /* 0x00010000130d7824 */ /* 0x000fe200078e00ff */
[----:B------:R-:W-:-:S03]  /*26650*/  LOP3.LUT R2, R17, 0xffff0000, RZ, 0xc0, !PT ;  /* 0xffff000011027812 */ /* 0x000fc600078ec0ff */
[CC--:B------:R-:W-:Y:S02]  /*26660*/  FMUL.FTZ R4, R3.reuse, R10.reuse ;  /* 0x0000000a03047220 */ /* 0x0c0fe40000410000 */
[-C--:B------:R-:W-:Y:S02]  /*26670*/  FMUL.FTZ R3, R3, R7.reuse ;  /* 0x0000000703037220 */ /* 0x080fe40000410000 */
[C---:B------:R-:W-:Y:S02]  /*26680*/  FFMA.FTZ R17, R2.reuse, R7, -R4 ;  /* 0x0000000702117223 */ /* 0x040fe40000010804 */
[----:B------:R-:W-:Y:S02]  /*26690*/  FFMA.FTZ R28, R2, R10, R3 ;  /* 0x0000000a021c7223 */ /* 0x000fe40000010003 */
[C---:B------:R-:W-:Y:S01]  /*266a0*/  IMAD.U32 R4, R8.reuse, 0x10000, RZ ;  /* 0x0001000008047824 */ /* 0x040fe200078e00ff */
[----:B------:R-:W-:Y:S01]  /*266b0*/  LOP3.LUT R8, R8, 0xffff0000, RZ, 0xc0, !PT ;  /* 0xffff000008087812 */ /* 0x000fe200078ec0ff */
[----:B------:R-:W-:Y:S01]  /*266c0*/  IMAD.U32 R2, R14, 0x10000, RZ ;  /* 0x000100000e027824 */ /* 0x000fe200078e00ff */
[----:B------:R-:W-:Y:S01]  /*266d0*/  F2FP.BF16.PACK_AB R17, R17, R31 ;  /* 0x0000001f1111723e */ /* 0x000fe200000010ff */
[C---:B------:R-:W-:Y:S01]  /*266e0*/  IMAD.U32 R7, R9.reuse, 0x10000, RZ ;  /* 0x0001000009077824 */ /* 0x040fe200078e00ff */
[----:B------:R-:W-:Y:S01]  /*266f0*/  LOP3.LUT R9, R9, 0xffff0000, RZ, 0xc0, !PT ;  /* 0xffff000009097812 */ /* 0x000fe200078ec0ff */
[----:B------:R-:W-:-:S02]  /*26700*/  FMUL.FTZ R3, R2, R4 ;  /* 0x0000000402037220 */ /* 0x000fc40000410000 */
[----:B------:R-:W-:Y:S02]  /*26710*/  IMAD.U32 R10, R18, 0x10000, RZ ;  /* 0x00010000120a7824 */ /* 0x000fe400078e00ff */
[-C--:B------:R-:W-:Y:S02]  /*26720*/  FMUL.FTZ R2, R2, R7.reuse ;  /* 0x0000000702027220 */ /* 0x080fe40000410000 */
[C---:B------:R-:W-:Y:S02]  /*26730*/  FFMA.FTZ R27, R10.reuse, R7, -R3 ;  /* 0x000000070a1b7223 */ /* 0x040fe40000010803 */
[----:B------:R-:W-:Y:S01]  /*26740*/  FFMA.FTZ R25, R10, R4, R2 ;  /* 0x000000040a197223 */ /* 0x000fe20000010002 */
[C---:B------:R-:W-:Y:S02]  /*26750*/  PRMT R2, R36.reuse, 0x5410, R26 ;  /* 0x0000541024027816 */ /* 0x040fe4000000001a */
[----:B------:R-:W-:-:S03]  /*26760*/  PRMT R4, R36, 0x5432, R30 ;  /* 0x0000543224047816 */ /* 0x000fc6000000001e */
[----:B------:R-:W-:Y:S02]  /*26770*/  IMAD.U32 R10, R2, 0x10000, RZ ;  /* 0x00010000020a7824 */ /* 0x000fe400078e00ff */
[----:B------:R-:W-:Y:S02]  /*26780*/  IMAD.U32 R7, R4, 0x10000, RZ ;  /* 0x0001000004077824 */ /* 0x000fe400078e00ff */
[----:B------:R-:W-:-:S04]  /*26790*/  FMUL.FTZ R3, R12, R10 ;  /* 0x0000000a0c037220 */ /* 0x000fc80000410000 */
[-C--:B------:R-:W-:Y:S02]  /*267a0*/  FFMA.FTZ R24, R13, R7.reuse, -R3 ;  /* 0x000000070d187223 */ /* 0x080fe40000010803 */
[----:B------:R-:W-:Y:S01]  /*267b0*/  FMUL.FTZ R3, R12, R7 ;  /* 0x000000070c037220 */ /* 0x000fe20000410000 */
[----:B------:R-:W-:-:S03]  /*267c0*/  LOP3.LUT R12, R14, 0xffff0000, RZ, 0xc0, !PT ;  /* 0xffff00000e0c7812 */ /* 0x000fc600078ec0ff */
[----:B------:R-:W-:Y:S01]  /*267d0*/  FFMA.FTZ R10, R13, R10, R3 ;  /* 0x0000000a0d0a7223 */ /* 0x000fe20000010003 */
[----:B------:R-:W-:Y:S01]  /*267e0*/  LOP3.LUT R13, R18, 0xffff0000, RZ, 0xc0, !PT ;  /* 0xffff0000120d7812 */ /* 0x000fe200078ec0ff */
[----:B------:R-:W-:-:S04]  /*267f0*/  FMUL.FTZ R3, R12, R8 ;  /* 0x000000080c037220 */ /* 0x000fc80000410000 */
[-C--:B------:R-:W-:Y:S02]  /*26800*/  FFMA.FTZ R7, R13, R9.reuse, -R3 ;  /* 0x000000090d077223 */ /* 0x080fe40000010803 */
[----:B------:R-:W-:Y:S01]  /*26810*/  FMUL.FTZ R3, R12, R9 ;  /* 0x000000090c037220 */ /* 0x000fe20000410000 */
[----:B------:R-:W-:Y:S02]  /*26820*/  LOP3.LUT R12, R4, 0xffff0000, RZ, 0xc0, !PT ;  /* 0xffff0000040c7812 */ /* 0x000fe400078ec0ff */
[----:B------:R-:W-:Y:S01]  /*26830*/  F2FP.BF16.PACK_AB R18, R7, R27 ;  /* 0x0000001b0712723e */ /* 0x000fe200000010ff */
[----:B------:R-:W-:Y:S01]  /*26840*/  FFMA.FTZ R8, R13, R8, R3 ;  /* 0x000000080d087223 */ /* 0x000fe20000010003 */
[----:B------:R-:W-:Y:S02]  /*26850*/  LOP3.LUT R3, R15, 0xffff0000, RZ, 0xc0, !PT ;  /* 0xffff00000f037812 */ /* 0x000fe400078ec0ff */
[----:B------:R-:W-:Y:S02]  /*26860*/  LOP3.LUT R13, R2, 0xffff0000, RZ, 0xc0, !PT ;  /* 0xffff0000020d7812 */ /* 0x000fe400078ec0ff */
[----:B------:R-:W-:Y:S01]  /*26870*/  LOP3.LUT R2, R19, 0xffff0000, RZ, 0xc0, !PT ;  /* 0xffff000013027812 */ /* 0x000fe200078ec0ff */
[C---:B------:R-:W-:Y:S01]  /*26880*/  FMUL.FTZ R4, R3.reuse, R12 ;  /* 0x0000000c03047220 */ /* 0x040fe20000410000 */
[----:B------:R-:W-:Y:S01]  /*26890*/  F2FP.BF16.PACK_AB R14, R8, R25 ;  /* 0x00000019080e723e */ /* 0x000fe200000010ff */
[----:B------:R-:W-:-:S04]  /*268a0*/  FMUL.FTZ R9, R3, R13 ;  /* 0x0000000d03097220 */ /* 0x000fc80000410000 */
[C---:B------:R-:W-:Y:S01]  /*268b0*/  FFMA.FTZ R3, R2.reuse, R12, -R9 ;  /* 0x0000000c02037223 */ /* 0x040fe20000010809 */
[----:B------:R-:W-:Y:S01]  /*268c0*/  F2FP.BF16.PACK_AB R12, R33, R34 ;  /* 0x00000022210c723e */ /* 0x000fe200000010ff */
[----:B------:R-:W-:Y:S01]  /*268d0*/  FFMA.FTZ R2, R2, R13, R4 ;  /* 0x0000000d02027223 */ /* 0x000fe20000010004 */
[----:B------:R-:W-:Y:S02]  /*268e0*/  F2FP.BF16.PACK_AB R13, R28, R29 ;  /* 0x0000001d1c0d723e */ /* 0x000fe400000010ff */
[----:B------:R-:W-:Y:S02]  /*268f0*/  F2FP.BF16.PACK_AB R19, R3, R24 ;  /* 0x000000180313723e */ /* 0x000fe400000010ff */
[----:B------:R-:W-:-:S03]  /*26900*/  F2FP.BF16.PACK_AB R15, R2, R10 ;  /* 0x0000000a020f723e */ /* 0x000fc600000010ff */
[----:B------:R1:W-:Y:S04]  /*26910*/  ST.E.128 [R20.64], R16 ;  /* 0x0000001014007985 */ /* 0x0003e8000c101d04 */
[----:B------:R1:W-:Y:S02]  /*26920*/  ST.E.128 [R22.64], R12 ;  /* 0x0000000c16007985 */ /* 0x0003e4000c101d04 */
.L_x_2120:
[----:B------:R-:W-:Y:S05]  /*26930*/  BSYNC B0 ;  /* 0x0000000000007941 */ /* 0x000fea0003800000 */
.L_x_2119:
[----:B------:R-:W-:-:S04]  /*26940*/  IADD3 R2, R57, 0x40, RZ ;  /* 0x0000004039027810 */ /* 0x000fc80007ffe0ff */
[----:B------:R-:W-:-:S13]  /*26950*/  ISETP.GE.AND P0, PT, R2, R0, PT ;  /* 0x000000000200720c */ /* 0x000fda0003f06270 */
[----:B------:R-:W-:Y:S05]  /*26960*/  @P0 BRA `(.L_x_2118) ;  /* 0x0000077000000947 */ /* 0x000fea0003800000 */
[----:B------:R-:W-:Y:S01]  /*26970*/  SHF.R.S32.HI R10, RZ, 0x1f, R2 ;  /* 0x0000001fff0a7819 */ /* 0x000fe20000011402 */
[----:B------:R-:W-:Y:S01]  /*26980*/  IMAD.SHL.U32 R9, R80, 0x40, RZ ;  /* 0x0000004050097824 */ /* 0x000fe200078e00ff */
[----:B------:R-:W-:Y:S02]  /*26990*/  SHF.R.S32.HI R7, RZ, 0x1f, R32 ;  /* 0x0000001fff077819 */ /* 0x000fe40000011420 */
[CC--:B------:R-:W-:Y:S02]  /*269a0*/  LEA.HI R4, R10.reuse, R2.reuse, RZ, 0x3 ;  /* 0x000000020a047211 */ /* 0x0c0fe400078f18ff */
[----:B------:R-:W-:Y:S02]  /*269b0*/  LEA.HI R10, R10, R2, RZ, 0x6 ;  /* 0x000000020a0a7211 */ /* 0x000fe400078f30ff */
[----:B------:R-:W-:Y:S02]  /*269c0*/  SHF.R.S32.HI R3, RZ, 0x3, R4 ;  /* 0x00000003ff037819 */ /* 0x000fe40000011404 */
[----:B------:R-:W-:-:S02]  /*269d0*/  LEA.HI R7, R7, R32, RZ, 0x6 ;  /* 0x0000002007077211 */ /* 0x000fc400078f30ff */
[----:B------:R-:W-:Y:S02]  /*269e0*/  LEA.HI R3, R0, R3, RZ, 0x1d ;  /* 0x0000000300037211 */ /* 0x000fe400078fe8ff */
[----:B------:R-:W-:Y:S02]  /*269f0*/  LOP3.LUT R2, R9, 0x1c0, RZ, 0xc0, !PT ;  /* 0x000001c009027812 */ /* 0x000fe400078ec0ff */
[----:B------:R-:W-:Y:S01]  /*26a00*/  SHF.R.S32.HI R8, RZ, 0x1f, R3 ;  /* 0x0000001fff087819 */ /* 0x000fe20000011403 */
[----:B------:R-:W-:Y:S01]  /*26a10*/  IMAD.SHL.U32 R9, R3, 0x8, RZ ;  /* 0x0000000803097824 */ /* 0x000fe200078e00ff */
[----:B-1----:R-:W-:Y:S02]  /*26a20*/  LOP3.LUT R12, R2, 0x38, R4, 0xf8, !PT ;  /* 0x00000038020c7812 */ /* 0x002fe400078ef804 */
[----:B------:R-:W-:Y:S01]  /*26a30*/  LEA.HI R8, R8, R3, RZ, 0x3 ;  /* 0x0000000308087211 */ /* 0x000fe200078f18ff */
[----:B------:R-:W-:Y:S01]  /*26a40*/  IMAD.SHL.U32 R3, R7, 0x8, RZ ;  /* 0x0000000807037824 */ /* 0x000fe200078e00ff */
[----:B------:R-:W-:-:S02]  /*26a50*/  LOP3.LUT R7, R2, 0x38, R9, 0xf8, !PT ;  /* 0x0000003802077812 */ /* 0x000fc400078ef809 */
[----:B------:R-:W-:Y:S01]  /*26a60*/  SHF.R.U32.HI R2, RZ, 0x3, R2 ;  /* 0x00000003ff027819 */ /* 0x000fe20000011602 */
[----:B------:R-:W-:Y:S01]  /*26a70*/  IMAD.SHL.U32 R4, R8, 0x400, RZ ;  /* 0x0000040008047824 */ /* 0x000fe200078e00ff */
[----:B------:R-:W-:Y:S01]  /*26a80*/  LOP3.LUT R3, R3, 0xfffffe00, RZ, 0xc0, !PT ;  /* 0xfffffe0003037812 */ /* 0x000fe200078ec0ff */
[----:B------:R-:W-:Y:S01]  /*26a90*/  IMAD.SHL.U32 R8, R10, 0x80, RZ ;  /* 0x000000800a087824 */ /* 0x000fe200078e00ff */
[-C--:B------:R-:W-:Y:S02]  /*26aa0*/  LOP3.LUT R9, R7, R2.reuse, RZ, 0x3c, !PT ;  /* 0x0000000207097212 */ /* 0x080fe400078e3cff */
[----:B------:R-:W-:Y:S02]  /*26ab0*/  LOP3.LUT R4, R4, 0xffffe000, RZ, 0xc0, !PT ;  /* 0xffffe00004047812 */ /* 0x000fe400078ec0ff */
[----:B------:R-:W-:Y:S02]  /*26ac0*/  LOP3.LUT R7, R12, R2, RZ, 0x3c, !PT ;  /* 0x000000020c077212 */ /* 0x000fe400078e3cff */
[----:B------:R-:W-:-:S02]  /*26ad0*/  IADD3 R2, R9, R4, R3 ;  /* 0x0000000409027210 */ /* 0x000fc40007ffe003 */
[----:B------:R-:W-:-:S03]  /*26ae0*/  LOP3.LUT R8, R8, 0xffffe000, RZ, 0xc0, !PT ;  /* 0xffffe00008087812 */ /* 0x000fc600078ec0ff */
[----:B----45:R-:W-:Y:S01]  /*26af0*/  IMAD.WIDE.U32 R22, R2, 0x2, R38 ;  /* 0x0000000202167825 */ /* 0x030fe200078e0026 */
[----:B------:R-:W-:-:S04]  /*26b00*/  IADD3 R3, R7, R8, R3 ;  /* 0x0000000807037210 */ /* 0x000fc80007ffe003 */
[----:B------:R-:W2:Y:S01]  /*26b10*/  LD.E.128 R12, [R22.64] ;  /* 0x00000004160c7980 */ /* 0x000ea2000c101d00 */
[----:B------:R-:W-:-:S05]  /*26b20*/  IMAD.WIDE.U32 R20, R3, 0x2, R38 ;  /* 0x0000000203147825 */ /* 0x000fca00078e0026 */
[----:B------:R-:W3:Y:S01]  /*26b30*/  LD.E.128 R16, [R20.64] ;  /* 0x0000000414107980 */ /* 0x000ee2000c101d00 */
[----:B------:R-:W-:Y:S02]  /*26b40*/  SHF.R.U64 R2, R44, 0x10, R45 ;  /* 0x000000102c027819 */ /* 0x000fe4000000122d */
[----:B------:R-:W-:Y:S02]  /*26b50*/  SHF.R.U64 R3, R40, 0x10, R41 ;  /* 0x0000001028037819 */ /* 0x000fe40000001229 */
[C---:B------:R-:W-:Y:S02]  /*26b60*/  PRMT R2, R37.reuse, 0x5410, R2 ;  /* 0x0000541025027816 */ /* 0x040fe40000000002 */
[----:B------:R-:W-:-:S03]  /*26b70*/  PRMT R3, R37, 0x5432, R3 ;  /* 0x0000543225037816 */ /* 0x000fc60000000003 */
[----:B------:R-:W-:Y:S02]  /*26b80*/  IMAD.U32 R8, R2, 0x10000, RZ ;  /* 0x0001000002087824 */ /* 0x000fe400078e00ff */
[----:B------:R-:W-:Y:S02]  /*26b90*/  IMAD.U32 R9, R3, 0x10000, RZ ;  /* 0x0001000003097824 */ /* 0x000fe400078e00ff */
[----:B--2---:R-:W-:-:S04]  /*26ba0*/  IMAD.U32 R4, R12, 0x10000, RZ ;  /* 0x000100000c047824 */ /* 0x004fc800078e00ff */
[-C--:B------:R-:W-:Y:S02]  /*26bb0*/  FMUL.FTZ R7, R4, R8.reuse ;  /* 0x0000000804077220 */ /* 0x080fe40000410000 */
[----:B---3--:R-:W-:Y:S02]  /*26bc0*/  IMAD.U32 R10, R16, 0x10000, RZ ;  /* 0x00010000100a7824 */ /* 0x008fe400078e00ff */
[-C--:B------:R-:W-:Y:S02]  /*26bd0*/  FMUL.FTZ R4, R4, R9.reuse ;  /* 0x0000000904047220 */ /* 0x080fe40000410000 */
[C---:B------:R-:W-:Y:S02]  /*26be0*/  FFMA.FTZ R32, R10.reuse, R9, -R7 ;  /* 0x000000090a207223 */ /* 0x040fe40000010807 */
[----:B------:R-:W-:Y:S01]  /*26bf0*/  FFMA.FTZ R31, R10, R8, R4 ;  /* 0x000000080a1f7223 */ /* 0x000fe20000010004 */
[----:B------:R-:W-:Y:S02]  /*26c00*/  LOP3.LUT R8, R2, 0xffff0000, RZ, 0xc0, !PT ;  /* 0xffff000002087812 */ /* 0x000fe400078ec0ff */
[----:B------:R-:W-:-:S02]  /*26c10*/  LOP3.LUT R2, R12, 0xffff0000, RZ, 0xc0, !PT ;  /* 0xffff00000c027812 */ /* 0x000fc400078ec0ff */
[----:B------:R-:W-:Y:S02]  /*26c20*/  LOP3.LUT R9, R3, 0xffff0000, RZ, 0xc0, !PT ;  /* 0xffff000003097812 */ /* 0x000fe400078ec0ff */
[----:B------:R-:W-:Y:S01]  /*26c30*/  LOP3.LUT R10, R16, 0xffff0000, RZ, 0xc0, !PT ;  /* 0xffff0000100a7812 */ /* 0x000fe200078ec0ff */
[C---:B------:R-:W-:Y:S01]  /*26c40*/  FMUL.FTZ R3, R2.reuse, R8 ;  /* 0x0000000802037220 */ /* 0x040fe20000410000 */
[----:B------:R-:W-:Y:S01]  /*26c50*/  SHF.R.U32.HI R7, RZ, 0x10, R45 ;  /* 0x00000010ff077819 */ /* 0x000fe2000001162d */
[----:B------:R-:W-:Y:S01]  /*26c60*/  FMUL.FTZ R2, R2, R9 ;  /* 0x0000000902027220 */ /* 0x000fe20000410000 */
[----:B------:R-:W-:-:S03]  /*26c70*/  SHF.R.U32.HI R4, RZ, 0x10, R41 ;  /* 0x00000010ff047819 */ /* 0x000fc60000011629 */
[C---:B------:R-:W-:Y:S01]  /*26c80*/  FFMA.FTZ R30, R10.reuse, R8, R2 ;  /* 0x000000080a1e7223 */ /* 0x040fe20000010002 */
[C---:B------:R-:W-:Y:S02]  /*26c90*/  PRMT R2, R59.reuse, 0x5410, R7 ;  /* 0x000054103b027816 */ /* 0x040fe40000000007 */
[----:B------:R-:W-:Y:S01]  /*26ca0*/  PRMT R4, R59, 0x5432, R4 ;  /* 0x000054323b047816 */ /* 0x000fe20000000004 */
[----:B------:R-:W-:Y:S02]  /*26cb0*/  FFMA.FTZ R16, R10, R9, -R3 ;  /* 0x000000090a107223 */ /* 0x000fe40000010803 */
[----:B------:R-:W-:Y:S02]  /*26cc0*/  IMAD.U32 R8, R2, 0x10000, RZ ;  /* 0x0001000002087824 */ /* 0x000fe400078e00ff */
[----:B------:R-:W-:Y:S02]  /*26cd0*/  IMAD.U32 R3, R13, 0x10000, RZ ;  /* 0x000100000d037824 */ /* 0x000fe400078e00ff */
[----:B------:R-:W-:-:S02]  /*26ce0*/  IMAD.U32 R9, R4, 0x10000, RZ ;  /* 0x0001000004097824 */ /* 0x000fc400078e00ff */
[----:B------:R-:W-:Y:S02]  /*26cf0*/  FMUL.FTZ R7, R3, R8 ;  /* 0x0000000803077220 */ /* 0x000fe40000410000 */
[----:B------:R-:W-:Y:S02]  /*26d00*/  IMAD.U32 R10, R17, 0x10000, RZ ;  /* 0x00010000110a7824 */ /* 0x000fe400078e00ff */
[----:B------:R-:W-:-:S04]  /*26d10*/  FMUL.FTZ R3, R3, R9 ;  /* 0x0000000903037220 */ /* 0x000fc80000410000 */
[----:B------:R-:W-:Y:S01]  /*26d20*/  FFMA.FTZ R28, R10, R8, R3 ;  /* 0x000000080a1c7223 */ /* 0x000fe20000010003 */
[----:B------:R-:W-:Y:S01]  /*26d30*/  SHF.R.U64 R3, R42, 0x10, R43 ;  /* 0x000000102a037819 */ /* 0x000fe2000000122b */
[----:B------:R-:W-:-:S03]  /*26d40*/  FFMA.FTZ R29, R10, R9, -R7 ;  /* 0x000000090a1d7223 */ /* 0x000fc60000010807 */
[----:B------:R-:W-:Y:S02]  /*26d50*/  PRMT R8, R82, 0x5432, R3 ;  /* 0x0000543252087816 */ /* 0x000fe40000000003 */
[----:B------:R-:W-:Y:S02]  /*26d60*/  LOP3.LUT R3, R13, 0xffff0000, RZ, 0xc0, !PT ;  /* 0xffff00000d037812 */ /* 0x000fe400078ec0ff */
[----:B------:R-:W-:Y:S02]  /*26d70*/  LOP3.LUT R13, R2, 0xffff0000, RZ, 0xc0, !PT ;  /* 0xffff0000020d7812 */ /* 0x000fe400078ec0ff */
[----:B------:R-:W-:Y:S02]  /*26d80*/  LOP3.LUT R12, R4, 0xffff0000, RZ, 0xc0, !PT ;  /* 0xffff0000040c7812 */ /* 0x000fe400078ec0ff */
[----:B------:R-:W-:Y:S01]  /*26d90*/  SHF.R.U64 R7, R46, 0x10, R47 ;  /* 0x000000102e077819 */ /* 0x000fe2000000122f */
[----:B------:R-:W-:Y:S01]  /*26da0*/  FMUL.FTZ R4, R3, R13 ;  /* 0x0000000d03047220 */ /* 0x000fe20000410000 */
[----:B------:R-:W-:Y:S01]  /*26db0*/  LOP3.LUT R2, R17, 0xffff0000, RZ, 0xc0, !PT ;  /* 0xffff000011027812 */ /* 0x000fe200078ec0ff */
[----:B------:R-:W-:Y:S01]  /*26dc0*/  FMUL.FTZ R3, R3, R12 ;  /* 0x0000000c03037220 */ /* 0x000fe20000410000 */
[----:B------:R-:W-:-:S03]  /*26dd0*/  PRMT R7, R82, 0x5410, R7 ;  /* 0x0000541052077816 */ /* 0x000fc60000000007 */
[C---:B------:R-:W-:Y:S02]  /*26de0*/  FFMA.FTZ R17, R2.reuse, R12, -R4 ;  /* 0x0000000c02117223 */ /* 0x040fe40000010804 */
[----:B------:R-:W-:Y:S02]  /*26df0*/  FFMA.FTZ R27, R2, R13, R3 ;  /* 0x0000000d021b7223 */ /* 0x000fe40000010003 */
[----:B------:R-:W-:Y:S02]  /*26e00*/  IMAD.U32 R4, R7, 0x10000, RZ ;  /* 0x0001000007047824 */ /* 0x000fe400078e00ff */
[----:B------:R-:W-:Y:S02]  /*26e10*/  IMAD.U32 R2, R14, 0x10000, RZ ;  /* 0x000100000e027824 */ /* 0x000fe400078e00ff */
[----:B------:R-:W-:Y:S02]  /*26e20*/  IMAD.U32 R12, R8, 0x10000, RZ ;  /* 0x00010000080c7824 */ /* 0x000fe400078e00ff */
[----:B------:R-:W-:Y:S01]  /*26e30*/  FMUL.FTZ R3, R2, R4 ;  /* 0x0000000402037220 */ /* 0x000fe20000410000 */
[----:B------:R-:W-:Y:S01]  /*26e40*/  SHF.R.U32.HI R10, RZ, 0x10, R47 ;  /* 0x00000010ff0a7819 */ /* 0x000fe2000001162f */
[----:B------:R-:W-:-:S02]  /*26e50*/  IMAD.U32 R13, R18, 0x10000, RZ ;  /* 0x00010000120d7824 */ /* 0x000fc400078e00ff */
[----:B------:R-:W-:Y:S01]  /*26e60*/  FMUL.FTZ R2, R2, R12 ;  /* 0x0000000c02027220 */ /* 0x000fe20000410000 */
[----:B------:R-:W-:-:S03]  /*26e70*/  SHF.R.U32.HI R9, RZ, 0x10, R43 ;  /* 0x00000010ff097819 */ /* 0x000fc6000001162b */
[----:B------:R-:W-:Y:S01]  /*26e80*/  FFMA.FTZ R25, R13, R4, R2 ;  /* 0x000000040d197223 */ /* 0x000fe20000010002 */
[----:B------:R-:W-:Y:S01]  /*26e90*/  PRMT R2, R83, 0x5410, R10 ;  /* 0x0000541053027816 */ /* 0x000fe2000000000a */
[----:B------:R-:W-:Y:S01]  /*26ea0*/  FFMA.FTZ R26, R13, R12, -R3 ;  /* 0x0000000c0d1a7223 */ /* 0x000fe20000010803 */
[----:B------:R-:W-:Y:S01]  /*26eb0*/  PRMT R4, R83, 0x5432, R9 ;  /* 0x0000543253047816 */ /* 0x000fe20000000009 */
[----:B------:R-:W-:Y:S02]  /*26ec0*/  IMAD.U32 R3, R15, 0x10000, RZ ;  /* 0x000100000f037824 */ /* 0x000fe400078e00ff */
[----:B------:R-:W-:Y:S02]  /*26ed0*/  IMAD.U32 R12, R2, 0x10000, RZ ;  /* 0x00010000020c7824 */ /* 0x000fe400078e00ff */
[----:B------:R-:W-:Y:S02]  /*26ee0*/  IMAD.U32 R10, R4, 0x10000, RZ ;  /* 0x00010000040a7824 */ /* 0x000fe400078e00ff */
[----:B------:R-:W-:-:S02]  /*26ef0*/  IMAD.U32 R13, R19, 0x10000, RZ ;  /* 0x00010000130d7824 */ /* 0x000fc400078e00ff */
[C---:B------:R-:W-:Y:S02]  /*26f00*/  FMUL.FTZ R9, R3.reuse, R12 ;  /* 0x0000000c03097220 */ /* 0x040fe40000410000 */
[-C--:B------:R-:W-:Y:S02]  /*26f10*/  FMUL.FTZ R3, R3, R10.reuse ;  /* 0x0000000a03037220 */ /* 0x080fe40000410000 */
[----:B------:R-:W-:Y:S01]  /*26f20*/  FFMA.FTZ R24, R13, R10, -R9 ;  /* 0x0000000a0d187223 */ /* 0x000fe20000010809 */
[----:B------:R-:W-:Y:S02]  /*26f30*/  LOP3.LUT R9, R7, 0xffff0000, RZ, 0xc0, !PT ;  /* 0xffff000007097812 */ /* 0x000fe400078ec0ff */
[----:B------:R-:W-:Y:S02]  /*26f40*/  LOP3.LUT R7, R14, 0xffff0000, RZ, 0xc0, !PT ;  /* 0xffff00000e077812 */ /* 0x000fe400078ec0ff */
[----:B------:R-:W-:Y:S01]  /*26f50*/  LOP3.LUT R8, R8, 0xffff0000, RZ, 0xc0, !PT ;  /* 0xffff000008087812 */ /* 0x000fe200078ec0ff */
[----:B------:R-:W-:Y:S01]  /*26f60*/  FFMA.FTZ R10, R13, R12, R3 ;  /* 0x0000000c0d0a7223 */ /* 0x000fe20000010003 */
[----:B------:R-:W-:Y:S01]  /*26f70*/  LOP3.LUT R12, R18, 0xffff0000, RZ, 0xc0, !PT ;  /* 0xffff0000120c7812 */ /* 0x000fe200078ec0ff */
[----:B------:R-:W-:-:S02]  /*26f80*/  FMUL.FTZ R3, R7, R9 ;  /* 0x0000000907037220 */ /* 0x000fc40000410000 */
[-C--:B------:R-:W-:Y:S01]  /*26f90*/  FMUL.FTZ R7, R7, R8.reuse ;  /* 0x0000000807077220 */ /* 0x080fe20000410000 */
[----:B------:R-:W-:Y:S01]  /*26fa0*/  LOP3.LUT R13, R2, 0xffff0000, RZ, 0xc0, !PT ;  /* 0xffff0000020d7812 */ /* 0x000fe200078ec0ff */
[C---:B------:R-:W-:Y:S01]  /*26fb0*/  FFMA.FTZ R8, R12.reuse, R8, -R3 ;  /* 0x000000080c087223 */ /* 0x040fe20000010803 */
[----:B------:R-:W-:Y:S01]  /*26fc0*/  LOP3.LUT R3, R15, 0xffff0000, RZ, 0xc0, !PT ;  /* 0xffff00000f037812 */ /* 0x000fe200078ec0ff */
[----:B------:R-:W-:Y:S01]  /*26fd0*/  FFMA.FTZ R9, R12, R9, R7 ;  /* 0x000000090c097223 */ /* 0x000fe20000010007 */
[----:B------:R-:W-:Y:S02]  /*26fe0*/  LOP3.LUT R12, R4, 0xffff0000, RZ, 0xc0, !PT ;  /* 0xffff0000040c7812 */ /* 0x000fe400078ec0ff */
[----:B------:R-:W-:Y:S01]  /*26ff0*/  LOP3.LUT R2, R19, 0xffff0000, RZ, 0xc0, !PT ;  /* 0xffff000013027812 */ /* 0x000fe200078ec0ff */
[C---:B------:R-:W-:Y:S02]  /*27000*/  FMUL.FTZ R7, R3.reuse, R13 ;  /* 0x0000000d03077220 */ /* 0x040fe40000410000 */
[----:B------:R-:W-:-:S02]  /*27010*/  FMUL.FTZ R4, R3, R12 ;  /* 0x0000000c03047220 */ /* 0x000fc40000410000 */
[C---:B------:R-:W-:Y:S02]  /*27020*/  FFMA.FTZ R3, R2.reuse, R12, -R7 ;  /* 0x0000000c02037223 */ /* 0x040fe40000010807 */
[----:B------:R-:W-:Y:S01]  /*27030*/  FFMA.FTZ R2, R2, R13, R4 ;  /* 0x0000000d02027223 */ /* 0x000fe20000010004 */
[----:B------:R-:W-:Y:S02]  /*27040*/  F2FP.BF16.PACK_AB R16, R16, R32 ;  /* 0x000000201010723e */ /* 0x000fe400000010ff */
[----:B------:R-:W-:Y:S02]  /*27050*/  F2FP.BF16.PACK_AB R17, R17, R29 ;  /* 0x0000001d1111723e */ /* 0x000fe400000010ff */
[----:B------:R-:W-:Y:S02]  /*27060*/  F2FP.BF16.PACK_AB R18, R8, R26 ;  /* 0x0000001a0812723e */ /* 0x000fe400000010ff */
[----:B------:R-:W-:Y:S02]  /*27070*/  F2FP.BF16.PACK_AB R19, R3, R24 ;  /* 0x000000180313723e */ /* 0x000fe400000010ff */
[----:B------:R-:W-:-:S02]  /*27080*/  F2FP.BF16.PACK_AB R12, R30, R31 ;  /* 0x0000001f1e0c723e */ /* 0x000fc400000010ff */
[----:B------:R-:W-:Y:S02]  /*27090*/  F2FP.BF16.PACK_AB R13, R27, R28 ;  /* 0x0000001c1b0d723e */ /* 0x000fe400000010ff */
[----:B------:R-:W-:Y:S02]  /*270a0*/  F2FP.BF16.PACK_AB R14, R9, R25 ;  /* 0x00000019090e723e */ /* 0x000fe400000010ff */
[----:B------:R-:W-:Y:S01]  /*270b0*/  F2FP.BF16.PACK_AB R15, R2, R10 ;  /* 0x0000000a020f723e */ /* 0x000fe200000010ff */
[----:B------:R1:W-:Y:S04]  /*270c0*/  ST.E.128 [R20.64], R16 ;  /* 0x0000001014007985 */ /* 0x0003e8000c101d04 */
[----:B------:R1:W-:Y:S02]  /*270d0*/  ST.E.128 [R22.64], R12 ;  /* 0x0000000c16007985 */ /* 0x0003e4000c101d04 */
.L_x_2118:
[----:B---3--:R-:W-:Y:S05]  /*270e0*/  BSYNC B1 ;  /* 0x0000000000017941 */ /* 0x008fea0003800000 */
.L_x_2117:
[----:B------:R-:W-:Y:S01]  /*270f0*/  IADD3 R42, R80, 0x20, RZ ;  /* 0x00000020502a7810 */ /* 0x000fe20007ffe0ff */
[----:B------:R-:W-:Y:S03]  /*27100*/  BSSY B1, `(.L_x_2121) ;  /* 0x00000f1000017945 */ /* 0x000fe60003800000 */
[----:B------:R-:W-:-:S13]  /*27110*/  ISETP.GE.AND P0, PT, R42, R58, PT ;  /* 0x0000003a2a00720c */ /* 0x000fda0003f06270 */
[----:B------:R-:W-:Y:S05]  /*27120*/  @P0 BRA `(.L_x_2122) ;  /* 0x00000ee000000947 */ /* 0x000fea0003800000 */
[----:B------:R-:W-:Y:S01]  /*27130*/  ISETP.GE.AND P0, PT, R57, R0, PT ;  /* 0x000000003900720c */ /* 0x000fe20003f06270 */
[----:B------:R-:W-:-:S12]  /*27140*/  BSSY B0, `(.L_x_2123) ;  /* 0x0000072000007945 */ /* 0x000fd80003800000 */
[----:B------:R-:W-:Y:S05]  /*27150*/  @P0 BRA `(.L_x_2124) ;  /* 0x0000070000000947 */ /* 0x000fea0003800000 */
[----:B------:R-:W-:Y:S01]  /*27160*/  SHF.R.S32.HI R3, RZ, 0x1f, R42 ;  /* 0x0000001fff037819 */ /* 0x000fe2000001142a */
[----:B------:R-:W-:Y:S01]  /*27170*/  IMAD.SHL.U32 R2, R42, 0x40, RZ ;  /* 0x000000402a027824 */ /* 0x000fe200078e00ff */
[----:B------:R-:W-:Y:S02]  /*27180*/  LEA.HI R7, R0, R56, RZ, 0x1d ;  /* 0x0000003800077211 */ /* 0x000fe400078fe8ff */
[----:B------:R-:W-:Y:S02]  /*27190*/  LEA.HI R3, R3, R42, RZ, 0x3 ;  /* 0x0000002a03037211 */ /* 0x000fe400078f18ff */
[----:B------:R-:W-:Y:S02]  /*271a0*/  SHF.R.S32.HI R8, RZ, 0x1f, R7 ;  /* 0x0000001fff087819 */ /* 0x000fe40000011407 */
[----:B------:R-:W-:Y:S01]  /*271b0*/  LOP3.LUT R2, R2, 0x1c0, RZ, 0xc0, !PT ;  /* 0x000001c002027812 */ /* 0x000fe200078ec0ff */
[----:B------:R-:W-:Y:S01]  /*271c0*/  IMAD.SHL.U32 R4, R3, 0x40, RZ ;  /* 0x0000004003047824 */ /* 0x000fe200078e00ff */
[----:B------:R-:W-:Y:S01]  /*271d0*/  LEA.HI R8, R8, R7, RZ, 0x3 ;  /* 0x0000000708087211 */ /* 0x000fe200078f18ff */
[----:B------:R-:W-:Y:S01]  /*271e0*/  IMAD.SHL.U32 R7, R7, 0x8, RZ ;  /* 0x0000000807077824 */ /* 0x000fe200078e00ff */
[----:B------:R-:W-:-:S02]  /*271f0*/  LOP3.LUT R9, R2, 0x38, R57, 0xf8, !PT ;  /* 0x0000003802097812 */ /* 0x000fc400078ef839 */
[----:B------:R-:W-:Y:S02]  /*27200*/  SHF.R.U32.HI R3, RZ, 0x3, R2 ;  /* 0x00000003ff037819 */ /* 0x000fe40000011602 */
[----:B------:R-:W-:Y:S02]  /*27210*/  LOP3.LUT R4, R4, 0xfffffe00, RZ, 0xc0, !PT ;  /* 0xfffffe0004047812 */ /* 0x000fe400078ec0ff */
[----:B------:R-:W-:Y:S01]  /*27220*/  LOP3.LUT R2, R2, 0x38, R7, 0xf8, !PT ;  /* 0x0000003802027812 */ /* 0x000fe200078ef807 */
[----:B------:R-:W-:Y:S01]  /*27230*/  IMAD.SHL.U32 R7, R8, 0x400, RZ ;  /* 0x0000040008077824 */ /* 0x000fe200078e00ff */
[----:B------:R-:W-:Y:S02]  /*27240*/  LOP3.LUT R8, R4, R9, R3, 0xf6, !PT ;  /* 0x0000000904087212 */ /* 0x000fe400078ef603 */
[----:B------:R-:W-:Y:S02]  /*27250*/  LOP3.LUT R3, R2, R3, RZ, 0x3c, !PT ;  /* 0x0000000302037212 */ /* 0x000fe400078e3cff */
[----:B------:R-:W-:Y:S01]  /*27260*/  LOP3.LUT R2, R7, 0xffffe000, RZ, 0xc0, !PT ;  /* 0xffffe00007027812 */ /* 0x000fe200078ec0ff */
[----:B-----5:R-:W-:-:S03]  /*27270*/  IMAD.WIDE.U32 R36, R8, 0x2, R38 ;  /* 0x0000000208247825 */ /* 0x020fc600078e0026 */
[----:B------:R-:W-:Y:S02]  /*27280*/  IADD3 R2, R3, R2, R4 ;  /* 0x0000000203027210 */ /* 0x000fe40007ffe004 */
[----:B-1--4-:R-:W2:Y:S03]  /*27290*/  LD.E.128 R16, [R36.64] ;  /* 0x0000000424107980 */ /* 0x012ea6000c101d00 */
[----:B------:R-:W-:-:S05]  /*272a0*/  IMAD.WIDE.U32 R34, R2, 0x2, R38 ;  /* 0x0000000202227825 */ /* 0x000fca00078e0026 */
[----:B------:R-:W3:Y:S01]  /*272b0*/  LD.E.128 R12, [R34.64] ;  /* 0x00000004220c7980 */ /* 0x000ee2000c101d00 */
[----:B------:R-:W-:Y:S02]  /*272c0*/  SHF.R.U64 R8, R52, 0x10, R53 ;  /* 0x0000001034087819 */ /* 0x000fe40000001235 */
[----:B------:R-:W-:Y:S02]  /*272d0*/  SHF.R.U64 R2, R48, 0x10, R49 ;  /* 0x0000001030027819 */ /* 0x000fe40000001231 */
[----:B------:R-:W-:Y:S02]  /*272e0*/  PRMT R26, R105, 0x5432, R8 ;  /* 0x00005432691a7816 */ /* 0x000fe40000000008 */
[----:B------:R-:W-:Y:S02]  /*272f0*/  SHF.R.U32.HI R9, RZ, 0x10, R53 ;  /* 0x00000010ff097819 */ /* 0x000fe40000011635 */
[----:B------:R-:W-:Y:S01]  /*27300*/  SHF.R.U64 R10, R54, 0x10, R55 ;  /* 0x00000010360a7819 */ /* 0x000fe20000001237 */
[----:B------:R-:W-:Y:S01]  /*27310*/  IMAD.U32 R40, R26, 0x10000, RZ ;  /* 0x000100001a287824 */ /* 0x000fe200078e00ff */
[----:B------:R-:W-:-:S02]  /*27320*/  PRMT R33, R107, 0x5432, R2 ;  /* 0x000054326b217816 */ /* 0x000fc40000000002 */
[----:B------:R-:W-:Y:S02]  /*27330*/  SHF.R.U32.HI R3, RZ, 0x10, R49 ;  /* 0x00000010ff037819 */ /* 0x000fe40000011631 */
[----:B------:R-:W-:Y:S02]  /*27340*/  PRMT R25, R105, 0x5410, R9 ;  /* 0x0000541069197816 */ /* 0x000fe40000000009 */
[----:B------:R-:W-:Y:S02]  /*27350*/  PRMT R24, R106, 0x5432, R10 ;  /* 0x000054326a187816 */ /* 0x000fe4000000000a */
[----:B------:R-:W-:Y:S02]  /*27360*/  LOP3.LUT R26, R26, 0xffff0000, RZ, 0xc0, !PT ;  /* 0xffff00001a1a7812 */ /* 0x000fe400078ec0ff */
[----:B------:R-:W-:Y:S02]  /*27370*/  PRMT R29, R107, 0x5410, R3 ;  /* 0x000054106b1d7816 */ /* 0x000fe40000000003 */
[----:B------:R-:W-:-:S02]  /*27380*/  SHF.R.U64 R4, R50, 0x10, R51 ;  /* 0x0000001032047819 */ /* 0x000fc40000001233 */
[----:B------:R-:W-:Y:S02]  /*27390*/  SHF.R.U32.HI R7, RZ, 0x10, R51 ;  /* 0x00000010ff077819 */ /* 0x000fe40000011633 */
[C---:B------:R-:W-:Y:S02]  /*273a0*/  PRMT R28, R108.reuse, 0x5432, R4 ;  /* 0x000054326c1c7816 */ /* 0x040fe40000000004 */
[----:B------:R-:W-:Y:S02]  /*273b0*/  PRMT R27, R108, 0x5410, R7 ;  /* 0x000054106c1b7816 */ /* 0x000fe40000000007 */
[----:B------:R-:W-:-:S04]  /*273c0*/  SHF.R.U32.HI R23, RZ, 0x10, R55 ;  /* 0x00000010ff177819 */ /* 0x000fc80000011637 */
[----:B------:R-:W-:Y:S01]  /*273d0*/  PRMT R23, R106, 0x5410, R23 ;  /* 0x000054106a177816 */ /* 0x000fe20000000017 */
[C---:B--2---:R-:W-:Y:S01]  /*273e0*/  IMAD.U32 R32, R16.reuse, 0x10000, RZ ;  /* 0x0001000010207824 */ /* 0x044fe200078e00ff */
[----:B------:R-:W-:Y:S01]  /*273f0*/  LOP3.LUT R31, R16, 0xffff0000, RZ, 0xc0, !PT ;  /* 0xffff0000101f7812 */ /* 0x000fe200078ec0ff */
[C---:B------:R-:W-:Y:S01]  /*27400*/  IMAD.U32 R30, R17.reuse, 0x10000, RZ ;  /* 0x00010000111e7824 */ /* 0x040fe200078e00ff */
[----:B------:R-:W-:Y:S01]  /*27410*/  LOP3.LUT R22, R17, 0xffff0000, RZ, 0xc0, !PT ;  /* 0xffff000011167812 */ /* 0x000fe200078ec0ff */
[C---:B------:R-:W-:Y:S01]  /*27420*/  IMAD.U32 R21, R18.reuse, 0x10000, RZ ;  /* 0x0001000012157824 */ /* 0x040fe200078e00ff */
[----:B------:R-:W-:Y:S01]  /*27430*/  LOP3.LUT R20, R18, 0xffff0000, RZ, 0xc0, !PT ;  /* 0xffff000012147812 */ /* 0x000fe200078ec0ff */
[C---:B------:R-:W-:Y:S01]  /*27440*/  IMAD.U32 R17, R19.reuse, 0x10000, RZ ;  /* 0x0001000013117824 */ /* 0x040fe200078e00ff */
[----:B------:R-:W-:Y:S01]  /*27450*/  LOP3.LUT R18, R19, 0xffff0000, RZ, 0xc0, !PT ;  /* 0xffff000013127812 */ /* 0x000fe200078ec0ff */
[C---:B---3--:R-:W-:Y:S01]  /*27460*/  IMAD.U32 R16, R12.reuse, 0x10000, RZ ;  /* 0x000100000c107824 */ /* 0x048fe200078e00ff */
[C---:B------:R-:W-:Y:S01]  /*27470*/  LOP3.LUT R8, R13.reuse, 0xffff0000, RZ, 0xc0, !PT ;  /* 0xffff00000d087812 */ /* 0x040fe200078ec0ff */
[----:B------:R-:W-:Y:S01]  /*27480*/  IMAD.U32 R9, R13, 0x10000, RZ ;  /* 0x000100000d097824 */ /* 0x000fe200078e00ff */
[----:B------:R-:W-:Y:S01]  /*27490*/  LOP3.LUT R10, R12, 0xffff0000, RZ, 0xc0, !PT ;  /* 0xffff00000c0a7812 */ /* 0x000fe200078ec0ff */
[----:B------:R-:W-:Y:S01]  /*274a0*/  IMAD.U32 R19, R33, 0x10000, RZ ;  /* 0x0001000021137824 */ /* 0x000fe200078e00ff */
[C---:B------:R-:W-:Y:S01]  /*274b0*/  LOP3.LUT R2, R15.reuse, 0xffff0000, RZ, 0xc0, !PT ;  /* 0xffff00000f027812 */ /* 0x040fe200078ec0ff */
[----:B------:R-:W-:Y:S01]  /*274c0*/  FMUL.FTZ R13, R16, R40 ;  /* 0x00000028100d7220 */ /* 0x000fe20000410000 */
[----:B------:R-:W-:Y:S01]  /*274d0*/  LOP3.LUT R4, R14, 0xffff0000, RZ, 0xc0, !PT ;  /* 0xffff00000e047812 */ /* 0x000fe200078ec0ff */
[----:B------:R-:W-:Y:S01]  /*274e0*/  IMAD.U32 R3, R15, 0x10000, RZ ;  /* 0x000100000f037824 */ /* 0x000fe200078e00ff */
[----:B------:R-:W-:Y:S01]  /*274f0*/  LOP3.LUT R15, R33, 0xffff0000, RZ, 0xc0, !PT ;  /* 0xffff0000210f7812 */ /* 0x000fe200078ec0ff */
[----:B------:R-:W-:-:S02]  /*27500*/  FMUL.FTZ R12, R16, R19 ;  /* 0x00000013100c7220 */ /* 0x000fc40000410000 */
[----:B------:R-:W-:Y:S02]  /*27510*/  FFMA.FTZ R41, R32, R19, -R13 ;  /* 0x0000001320297223 */ /* 0x000fe4000001080d */
[----:B------:R-:W-:Y:S02]  /*27520*/  FMUL.FTZ R13, R10, R26 ;  /* 0x0000001a0a0d7220 */ /* 0x000fe40000410000 */
[----:B------:R-:W-:Y:S02]  /*27530*/  IMAD.U32 R16, R25, 0x10000, RZ ;  /* 0x0001000019107824 */ /* 0x000fe400078e00ff */
[----:B------:R-:W-:Y:S02]  /*27540*/  FFMA.FTZ R33, R32, R40, R12 ;  /* 0x0000002820217223 */ /* 0x000fe4000001000c */
[----:B------:R-:W-:Y:S02]  /*27550*/  IMAD.U32 R7, R14, 0x10000, RZ ;  /* 0x000100000e077824 */ /* 0x000fe400078e00ff */
[----:B------:R-:W-:-:S02]  /*27560*/  FMUL.FTZ R12, R10, R15 ;  /* 0x0000000f0a0c7220 */ /* 0x000fc40000410000 */
[----:B------:R-:W-:Y:S01]  /*27570*/  FFMA.FTZ R32, R31, R15, -R13 ;  /* 0x0000000f1f207223 */ /* 0x000fe2000001080d */
[----:B------:R-:W-:Y:S01]  /*27580*/  LOP3.LUT R13, R25, 0xffff0000, RZ, 0xc0, !PT ;  /* 0xffff0000190d7812 */ /* 0x000fe200078ec0ff */
[----:B------:R-:W-:Y:S02]  /*27590*/  IMAD.U32 R14, R29, 0x10000, RZ ;  /* 0x000100001d0e7824 */ /* 0x000fe400078e00ff */
[----:B------:R-:W-:Y:S02]  /*275a0*/  FMUL.FTZ R10, R9, R16 ;  /* 0x00000010090a7220 */ /* 0x000fe40000410000 */
[----:B------:R-:W-:Y:S01]  /*275b0*/  FFMA.FTZ R31, R31, R26, R12 ;  /* 0x0000001a1f1f7223 */ /* 0x000fe2000001000c */
[----:B------:R-:W-:Y:S01]  /*275c0*/  LOP3.LUT R12, R29, 0xffff0000, RZ, 0xc0, !PT ;  /* 0xffff00001d0c7812 */ /* 0x000fe200078ec0ff */
[-C--:B------:R-:W-:Y:S02]  /*275d0*/  FMUL.FTZ R9, R9, R14.reuse ;  /* 0x0000000e09097220 */ /* 0x080fe40000410000 */
[----:B------:R-:W-:-:S02]  /*275e0*/  FFMA.FTZ R26, R30, R14, -R10 ;  /* 0x0000000e1e1a7223 */ /* 0x000fc4000001080a */
[----:B------:R-:W-:Y:S02]  /*275f0*/  FMUL.FTZ R10, R8, R13 ;  /* 0x0000000d080a7220 */ /* 0x000fe40000410000 */
[----:B------:R-:W-:Y:S02]  /*27600*/  IMAD.U32 R15, R28, 0x10000, RZ ;  /* 0x000100001c0f7824 */ /* 0x000fe400078e00ff */
[----:B------:R-:W-:Y:S02]  /*27610*/  IMAD.U32 R14, R24, 0x10000, RZ ;  /* 0x00010000180e7824 */ /* 0x000fe400078e00ff */
[----:B------:R-:W-:Y:S01]  /*27620*/  FFMA.FTZ R25, R30, R16, R9 ;  /* 0x000000101e197223 */ /* 0x000fe20000010009 */
[----:B------:R-:W-:Y:S01]  /*27630*/  LOP3.LUT R16, R28, 0xffff0000, RZ, 0xc0, !PT ;  /* 0xffff00001c107812 */ /* 0x000fe200078ec0ff */
[C---:B------:R-:W-:Y:S01]  /*27640*/  IMAD.U32 R29, R23.reuse, 0x10000, RZ ;  /* 0x00010000171d7824 */ /* 0x040fe200078e00ff */
[----:B------:R-:W-:Y:S01]  /*27650*/  LOP3.LUT R23, R23, 0xffff0000, RZ, 0xc0, !PT ;  /* 0xffff000017177812 */ /* 0x000fe200078ec0ff */
[----:B------:R-:W-:-:S02]  /*27660*/  FMUL.FTZ R9, R8, R12 ;  /* 0x0000000c08097220 */ /* 0x000fc40000410000 */
[----:B------:R-:W-:Y:S02]  /*27670*/  FFMA.FTZ R19, R22, R12, -R10 ;  /* 0x0000000c16137223 */ /* 0x000fe4000001080a */
[C---:B------:R-:W-:Y:S02]  /*27680*/  FMUL.FTZ R10, R7.reuse, R14 ;  /* 0x0000000e070a7220 */ /* 0x040fe40000410000 */
[----:B------:R-:W-:Y:S02]  /*27690*/  FMUL.FTZ R8, R7, R15 ;  /* 0x0000000f07087220 */ /* 0x000fe40000410000 */
[----:B------:R-:W-:Y:S02]  /*276a0*/  IMAD.U32 R12, R27, 0x10000, RZ ;  /* 0x000100001b0c7824 */ /* 0x000fe400078e00ff */
[----:B------:R-:W-:Y:S02]  /*276b0*/  FMUL.FTZ R7, R3, R29 ;  /* 0x0000001d03077220 */ /* 0x000fe40000410000 */
[----:B------:R-:W-:-:S02]  /*276c0*/  FFMA.FTZ R15, R21, R15, -R10 ;  /* 0x0000000f150f7223 */ /* 0x000fc4000001080a */
[----:B------:R-:W-:Y:S01]  /*276d0*/  FFMA.FTZ R14, R21, R14, R8 ;  /* 0x0000000e150e7223 */ /* 0x000fe20000010008 */
[----:B------:R-:W-:Y:S01]  /*276e0*/  LOP3.LUT R21, R24, 0xffff0000, RZ, 0xc0, !PT ;  /* 0xffff000018157812 */ /* 0x000fe200078ec0ff */
[-C--:B------:R-:W-:Y:S02]  /*276f0*/  FMUL.FTZ R3, R3, R12.reuse ;  /* 0x0000000c03037220 */ /* 0x080fe40000410000 */
[----:B------:R-:W-:Y:S01]  /*27700*/  FFMA.FTZ R10, R17, R12, -R7 ;  /* 0x0000000c110a7223 */ /* 0x000fe20000010807 */
[----:B------:R-:W-:Y:S01]  /*27710*/  LOP3.LUT R12, R27, 0xffff0000, RZ, 0xc0, !PT ;  /* 0xffff00001b0c7812 */ /* 0x000fe200078ec0ff */
[----:B------:R-:W-:Y:S01]  /*27720*/  FFMA.FTZ R8, R17, R29, R3 ;  /* 0x0000001d11087223 */ /* 0x000fe20000010003 */
[----:B------:R-:W-:Y:S01]  /*27730*/  F2FP.BF16.PACK_AB R17, R19, R26 ;  /* 0x0000001a1311723e */ /* 0x000fe200000010ff */
[----:B------:R-:W-:Y:S02]  /*27740*/  FMUL.FTZ R3, R4, R21 ;  /* 0x0000001504037220 */ /* 0x000fe40000410000 */
[----:B------:R-:W-:-:S02]  /*27750*/  FFMA.FTZ R13, R22, R13, R9 ;  /* 0x0000000d160d7223 */ /* 0x000fc40000010009 */
[----:B------:R-:W-:Y:S02]  /*27760*/  FMUL.FTZ R4, R4, R16 ;  /* 0x0000001004047220 */ /* 0x000fe40000410000 */
[C---:B------:R-:W-:Y:S01]  /*27770*/  FMUL.FTZ R7, R2.reuse, R23 ;  /* 0x0000001702077220 */ /* 0x040fe20000410000 */
[----:B------:R-:W-:Y:S01]  /*27780*/  F2FP.BF16.PACK_AB R13, R13, R25 ;  /* 0x000000190d0d723e */ /* 0x000fe200000010ff */
        /* <DEDUP_REMOVED lines=9> */
[----:B------:R-:W-:Y:S02]  /*27820*/  F2FP.BF16.PACK_AB R14, R2, R14 ;  /* 0x0000000e020e723e */ /* 0x000fe400000010ff */
[----:B------:R-:W-:Y:S01]  /*27830*/  F2FP.BF16.PACK_AB R15, R4, R8 ;  /* 0x00000008040f723e */ /* 0x000fe200000010ff */
[----:B------:R1:W-:Y:S04]  /*27840*/  ST.E.128 [R36.64], R16 ;  /* 0x0000001024007985 */ /* 0x0003e8000c101d04 */
[----:B------:R1:W-:Y:S02]  /*27850*/  ST.E.128 [R34.64], R12 ;  /* 0x0000000c22007985 */ /* 0x0003e4000c101d04 */
.L_x_2124:
[----:B------:R-:W-:Y:S05]  /*27860*/  BSYNC B0 ;  /* 0x0000000000007941 */ /* 0x000fea0003800000 */
.L_x_2123:
        /* <DEDUP_REMOVED lines=10> */
[----:B------:R-:W-:Y:S01]  /*27910*/  LOP3.LUT R2, R9, 0x1c0, RZ, 0xc0, !PT ;  /* 0x000001c009027812 */ /* 0x000fe200078ec0ff */
[----:B------:R-:W-:Y:S01]  /*27920*/  IMAD.SHL.U32 R9, R3, 0x80, RZ ;  /* 0x0000008003097824 */ /* 0x000fe200078e00ff */
[----:B------:R-:W-:Y:S01]  /*27930*/  LEA.HI R3, R0, R8, RZ, 0x1d ;  /* 0x0000000800037211 */ /* 0x000fe200078fe8ff */
[----:B------:R-:W-:Y:S01]  /*27940*/  IMAD.SHL.U32 R10, R7, 0x40, RZ ;  /* 0x00000040070a7824 */ /* 0x000fe200078e00ff */
[----:B------:R-:W-:Y:S02]  /*27950*/  LOP3.LUT R8, R2, 0x38, R4, 0xf8, !PT ;  /* 0x0000003802087812 */ /* 0x000fe400078ef804 */
[----:B-1----:R-:W-:Y:S02]  /*27960*/  SHF.R.U32.HI R13, RZ, 0x3, R2 ;  /* 0x00000003ff0d7819 */ /* 0x002fe40000011602 */
[----:B------:R-:W-:Y:S02]  /*27970*/  SHF.R.S32.HI R7, RZ, 0x1f, R3 ;  /* 0x0000001fff077819 */ /* 0x000fe40000011403 */
[----:B------:R-:W-:-:S02]  /*27980*/  LOP3.LUT R12, R9, 0xffffe000, RZ, 0xc0, !PT ;  /* 0xffffe000090c7812 */ /* 0x000fc400078ec0ff */
[----:B------:R-:W-:Y:S01]  /*27990*/  LOP3.LUT R9, R8, R13, RZ, 0x3c, !PT ;  /* 0x0000000d08097212 */ /* 0x000fe200078e3cff */
[----:B------:R-:W-:Y:S01]  /*279a0*/  IMAD.SHL.U32 R8, R3, 0x8, RZ ;  /* 0x0000000803087824 */ /* 0x000fe200078e00ff */
[----:B------:R-:W-:Y:S02]  /*279b0*/  LEA.HI R3, R7, R3, RZ, 0x3 ;  /* 0x0000000307037211 */ /* 0x000fe400078f18ff */
[----:B------:R-:W-:Y:S02]  /*279c0*/  LOP3.LUT R4, R10, 0xfffffe00, RZ, 0xc0, !PT ;  /* 0xfffffe000a047812 */ /* 0x000fe400078ec0ff */
[----:B------:R-:W-:Y:S01]  /*279d0*/  LOP3.LUT R7, R2, 0x38, R8, 0xf8, !PT ;  /* 0x0000003802077812 */ /* 0x000fe200078ef808 */
[----:B------:R-:W-:Y:S01]  /*279e0*/  IMAD.SHL.U32 R2, R3, 0x400, RZ ;  /* 0x0000040003027824 */ /* 0x000fe200078e00ff */
[----:B------:R-:W-:Y:S02]  /*279f0*/  IADD3 R9, R9, R12, R4 ;  /* 0x0000000c09097210 */ /* 0x000fe40007ffe004 */
[----:B------:R-:W-:-:S02]  /*27a00*/  LOP3.LUT R3, R7, R13, RZ, 0x3c, !PT ;  /* 0x0000000d07037212 */ /* 0x000fc400078e3cff */
[----:B------:R-:W-:Y:S01]  /*27a10*/  LOP3.LUT R2, R2, 0xffffe000, RZ, 0xc0, !PT ;  /* 0xffffe00002027812 */ /* 0x000fe200078ec0ff */
[----:B-----5:R-:W-:-:S03]  /*27a20*/  IMAD.WIDE.U32 R36, R9, 0x2, R38 ;  /* 0x0000000209247825 */ /* 0x020fc600078e0026 */
[----:B------:R-:W-:Y:S02]  /*27a30*/  IADD3 R2, R3, R2, R4 ;  /* 0x0000000203027210 */ /* 0x000fe40007ffe004 */
[----:B----4-:R-:W2:Y:S03]  /*27a40*/  LD.E.128 R16, [R36.64] ;  /* 0x0000000424107980 */ /* 0x010ea6000c101d00 */
        /* <DEDUP_REMOVED lines=92> */
.L_x_2122:
[----:B------:R-:W-:Y:S05]  /*28010*/  BSYNC B1 ;  /* 0x0000000000017941 */ /* 0x000fea0003800000 */
.L_x_2121:
        /* <DEDUP_REMOVED lines=24> */
[----:B-1---5:R-:W-:-:S03]  /*281a0*/  IMAD.WIDE.U32 R36, R8, 0x2, R38 ;  /* 0x0000000208247825 */ /* 0x022fc600078e0026 */
        /* <DEDUP_REMOVED lines=94> */
.L_x_2128:
[----:B------:R-:W-:Y:S05]  /*28790*/  BSYNC B0 ;  /* 0x0000000000007941 */ /* 0x000fea0003800000 */
.L_x_2127:
        /* <DEDUP_REMOVED lines=122> */
.L_x_2126:
[----:B------:R-:W-:Y:S05]  /*28f40*/  BSYNC B1 ;  /* 0x0000000000017941 */ /* 0x000fea0003800000 */
.L_x_2125:
[----:B------:R-:W-:Y:S01]  /*28f50*/  IADD3 R4, R80, 0x60, RZ ;  /* 0x0000006050047810 */ /* 0x000fe20007ffe0ff */
[----:B------:R-:W-:-:S02]  /*28f60*/  IMAD.MOV.U32 R2, RZ, RZ, R131 ;  /* 0x000000ffff027224 */ /* 0x000fc400078e0083 */
[----:B------:R-:W-:Y:S01]  /*28f70*/  IMAD.MOV.U32 R3, RZ, RZ, 0x0 ;  /* 0x00000000ff037424 */ /* 0x000fe200078e00ff */
[----:B------:R-:W-:-:S13]  /*28f80*/  ISETP.GE.AND P0, PT, R4, R58, PT ;  /* 0x0000003a0400720c */ /* 0x000fda0003f06270 */
[----:B------:R-:W-:Y:S05]  /*28f90*/  @P0 RET.REL.NODEC R2 `(_ZN7cutlass13device_kernelIN5flash19enable_sm80_to_sm89INS1_16FlashAttnFwdSm80INS1_25CollectiveMainloopFwdSm80ILi8ELi1ELb0EN4cute5tupleIJNS5_1CILi128EEENS7_ILi48EEENS7_ILi256EEEEEELi256ENS_10bfloat16_tEfNS_4arch4Sm80ELb0ELb1ELb0ELb1ELb0ELb1ELb1ELb1EEENS1_21CollectiveEpilogueFwdINS6_IJS8_SA_S9_EEENS6_IJNS7_ILi1EEESI_SI_EEESC_SE_Li256ELb1ELb1ELb1ELb0EEENS1_36VarlenDynamicPersistentTileSchedulerILi128ELi48ELi256ELi256ELb1ELb1ELb0ELb1ELb0ELb1EEEEEEEEEvNT_6ParamsE) ;  /* 0xfffd706002000950 */ /* 0x000fea0003c3ffff */
        /* <DEDUP_REMOVED lines=27> */
[----:B------:R-:W-:Y:S02]  /*29150*/  SHF.R.U64 R20, R94, 0x10, R95 ;  /* 0x000000105e147819 */ /* 0x000fe4000000125f */
[----:B------:R-:W-:Y:S02]  /*29160*/  PRMT R26, R81, 0x5432, R9 ;  /* 0x00005432511a7816 */ /* 0x000fe40000000009 */
[----:B------:R-:W-:Y:S02]  /*29170*/  PRMT R33, R123, 0x5432, R2 ;  /* 0x000054327b217816 */ /* 0x000fe40000000002 */
[--C-:B------:R-:W-:Y:S01]  /*29180*/  SHF.R.U64 R7, R70, 0x10, R71.reuse ;  /* 0x0000001046077819 */ /* 0x100fe20000001247 */
[----:B------:R-:W-:Y:S01]  /*29190*/  IMAD.U32 R40, R26, 0x10000, RZ ;  /* 0x000100001a287824 */ /* 0x000fe200078e00ff */
[----:B------:R-:W-:-:S02]  /*291a0*/  SHF.R.U32.HI R8, RZ, 0x10, R71 ;  /* 0x00000010ff087819 */ /* 0x000fc40000011647 */
[----:B------:R-:W-:Y:S02]  /*291b0*/  PRMT R24, R122, 0x5432, R20 ;  /* 0x000054327a187816 */ /* 0x000fe40000000014 */
[----:B------:R-:W-:Y:S02]  /*291c0*/  SHF.R.U32.HI R10, RZ, 0x10, R93 ;  /* 0x00000010ff0a7819 */ /* 0x000fe4000001165d */
[----:B------:R-:W-:Y:S02]  /*291d0*/  SHF.R.U32.HI R3, RZ, 0x10, R69 ;  /* 0x00000010ff037819 */ /* 0x000fe40000011645 */
[C---:B------:R-:W-:Y:S02]  /*291e0*/  PRMT R28, R124.reuse, 0x5432, R7 ;  /* 0x000054327c1c7816 */ /* 0x040fe40000000007 */
[----:B------:R-:W-:Y:S02]  /*291f0*/  PRMT R27, R124, 0x5410, R8 ;  /* 0x000054107c1b7816 */ /* 0x000fe40000000008 */
[----:B------:R-:W-:-:S02]  /*29200*/  PRMT R25, R81, 0x5410, R10 ;  /* 0x0000541051197816 */ /* 0x000fc4000000000a */
[----:B------:R-:W-:Y:S02]  /*29210*/  PRMT R29, R123, 0x5410, R3 ;  /* 0x000054107b1d7816 */ /* 0x000fe40000000003 */
[----:B------:R-:W-:Y:S02]  /*29220*/  LOP3.LUT R26, R26, 0xffff0000, RZ, 0xc0, !PT ;  /* 0xffff00001a1a7812 */ /* 0x000fe400078ec0ff */
[----:B------:R-:W-:Y:S02]  /*29230*/  LOP3.LUT R41, R25, 0xffff0000, RZ, 0xc0, !PT ;  /* 0xffff000019297812 */ /* 0x000fe400078ec0ff */
        /* <DEDUP_REMOVED lines=10> */
[----:B---3--:R-:W-:Y:S01]  /*292e0*/  IMAD.U32 R16, R12, 0x10000, RZ ;  /* 0x000100000c107824 */ /* 0x008fe200078e00ff */
[C---:B------:R-:W-:Y:S01]  /*292f0*/  LOP3.LUT R7, R14.reuse, 0xffff0000, RZ, 0xc0, !PT ;  /* 0xffff00000e077812 */ /* 0x040fe200078ec0ff */
[----:B------:R-:W-:Y:S01]  /*29300*/  IMAD.U32 R19, R33, 0x10000, RZ ;  /* 0x0001000021137824 */ /* 0x000fe200078e00ff */
[----:B------:R-:W-:Y:S01]  /*29310*/  LOP3.LUT R9, R13, 0xffff0000, RZ, 0xc0, !PT ;  /* 0xffff00000d097812 */ /* 0x000fe200078ec0ff */
[----:B------:R-:W-:Y:S01]  /*29320*/  IMAD.U32 R8, R14, 0x10000, RZ ;  /* 0x000100000e087824 */ /* 0x000fe200078e00ff */
[----:B------:R-:W-:Y:S01]  /*29330*/  LOP3.LUT R12, R12, 0xffff0000, RZ, 0xc0, !PT ;  /* 0xffff00000c0c7812 */ /* 0x000fe200078ec0ff */
[----:B------:R-:W-:Y:S01]  /*29340*/  FMUL.FTZ R14, R16, R40 ;  /* 0x00000028100e7220 */ /* 0x000fe20000410000 */
[----:B------:R-:W-:Y:S01]  /*29350*/  LOP3.LUT R2, R15, 0xffff0000, RZ, 0xc0, !PT ;  /* 0xffff00000f027812 */ /* 0x000fe200078ec0ff */
[----:B------:R-:W-:-:S02]  /*29360*/  IMAD.U32 R10, R13, 0x10000, RZ ;  /* 0x000100000d0a7824 */ /* 0x000fc400078e00ff */
[-C--:B------:R-:W-:Y:S01]  /*29370*/  FMUL.FTZ R13, R16, R19.reuse ;  /* 0x00000013100d7220 */ /* 0x080fe20000410000 */
[----:B------:R-:W-:Y:S01]  /*29380*/  LOP3.LUT R16, R33, 0xffff0000, RZ, 0xc0, !PT ;  /* 0xffff000021107812 */ /* 0x000fe200078ec0ff */
[C---:B------:R-:W-:Y:S02]  /*29390*/  FFMA.FTZ R42, R32.reuse, R19, -R14 ;  /* 0x00000013202a7223 */ /* 0x040fe4000001080e */
[----:B------:R-:W-:Y:S02]  /*293a0*/  IMAD.U32 R3, R15, 0x10000, RZ ;  /* 0x000100000f037824 */ /* 0x000fe400078e00ff */
[----:B------:R-:W-:Y:S02]  /*293b0*/  IMAD.U32 R19, R25, 0x10000, RZ ;  /* 0x0001000019137824 */ /* 0x000fe400078e00ff */
[----:B------:R-:W-:Y:S02]  /*293c0*/  IMAD.U32 R15, R29, 0x10000, RZ ;  /* 0x000100001d0f7824 */ /* 0x000fe400078e00ff */
[----:B------:R-:W-:-:S02]  /*293d0*/  FFMA.FTZ R40, R32, R40, R13 ;  /* 0x0000002820287223 */ /* 0x000fc4000001000d */
[C---:B------:R-:W-:Y:S02]  /*293e0*/  FMUL.FTZ R14, R12.reuse, R26 ;  /* 0x0000001a0c0e7220 */ /* 0x040fe40000410000 */
[-C--:B------:R-:W-:Y:S02]  /*293f0*/  FMUL.FTZ R13, R12, R16.reuse ;  /* 0x000000100c0d7220 */ /* 0x080fe40000410000 */
[C---:B------:R-:W-:Y:S02]  /*29400*/  FMUL.FTZ R12, R10.reuse, R19 ;  /* 0x000000130a0c7220 */ /* 0x040fe40000410000 */
[----:B------:R-:W-:Y:S02]  /*29410*/  FMUL.FTZ R10, R10, R15 ;  /* 0x0000000f0a0a7220 */ /* 0x000fe40000410000 */
[C---:B------:R-:W-:Y:S02]  /*29420*/  FFMA.FTZ R33, R31.reuse, R16, -R14 ;  /* 0x000000101f217223 */ /* 0x040fe4000001080e */
[----:B------:R-:W-:-:S02]  /*29430*/  FFMA.FTZ R32, R31, R26, R13 ;  /* 0x0000001a1f207223 */ /* 0x000fc4000001000d */
[C---:B------:R-:W-:Y:S01]  /*29440*/  FFMA.FTZ R31, R30.reuse, R15, -R12 ;  /* 0x0000000f1e1f7223 */ /* 0x040fe2000001080c */
[----:B------:R-:W-:Y:S01]  /*29450*/  LOP3.LUT R12, R29, 0xffff0000, RZ, 0xc0, !PT ;  /* 0xffff00001d0c7812 */ /* 0x000fe200078ec0ff */
[----:B------:R-:W-:Y:S02]  /*29460*/  FFMA.FTZ R26, R30, R19, R10 ;  /* 0x000000131e1a7223 */ /* 0x000fe4000001000a */
[C---:B------:R-:W-:Y:S02]  /*29470*/  FMUL.FTZ R10, R9.reuse, R41 ;  /* 0x00000029090a7220 */ /* 0x040fe40000410000 */
[----:B------:R-:W-:Y:S02]  /*29480*/  IMAD.U32 R16, R24, 0x10000, RZ ;  /* 0x0001000018107824 */ /* 0x000fe400078e00ff */
[----:B------:R-:W-:Y:S02]  /*29490*/  IMAD.U32 R14, R28, 0x10000, RZ ;  /* 0x000100001c0e7824 */ /* 0x000fe400078e00ff */
[----:B------:R-:W-:-:S02]  /*294a0*/  FMUL.FTZ R9, R9, R12 ;  /* 0x0000000c09097220 */ /* 0x000fc40000410000 */
[----:B------:R-:W-:Y:S02]  /*294b0*/  FFMA.FTZ R25, R22, R12, -R10 ;  /* 0x0000000c16197223 */ /* 0x000fe4000001080a */
[C---:B------:R-:W-:Y:S02]  /*294c0*/  FMUL.FTZ R12, R8.reuse, R16 ;  /* 0x00000010080c7220 */ /* 0x040fe40000410000 */
[C---:B------:R-:W-:Y:S01]  /*294d0*/  IMAD.U32 R29, R23.reuse, 0x10000, RZ ;  /* 0x00010000171d7824 */ /* 0x040fe200078e00ff */
[----:B------:R-:W-:Y:S01]  /*294e0*/  LOP3.LUT R23, R23, 0xffff0000, RZ, 0xc0, !PT ;  /* 0xffff000017177812 */ /* 0x000fe200078ec0ff */
[-C--:B------:R-:W-:Y:S02]  /*294f0*/  FMUL.FTZ R10, R8, R14.reuse ;  /* 0x0000000e080a7220 */ /* 0x080fe40000410000 */
[----:B------:R-:W-:Y:S02]  /*29500*/  IMAD.U32 R15, R27, 0x10000, RZ ;  /* 0x000100001b0f7824 */ /* 0x000fe400078e00ff */
[----:B------:R-:W-:Y:S01]  /*29510*/  FFMA.FTZ R19, R21, R14, -R12 ;  /* 0x0000000e15137223 */ /* 0x000fe2000001080c */
[----:B------:R-:W-:Y:S01]  /*29520*/  LOP3.LUT R12, R27, 0xffff0000, RZ, 0xc0, !PT ;  /* 0xffff00001b0c7812 */ /* 0x000fe200078ec0ff */
[----:B------:R-:W-:-:S02]  /*29530*/  FMUL.FTZ R8, R3, R29 ;  /* 0x0000001d03087220 */ /* 0x000fc40000410000 */
[----:B------:R-:W-:Y:S01]  /*29540*/  FFMA.FTZ R14, R21, R16, R10 ;  /* 0x00000010150e7223 */ /* 0x000fe2000001000a */
[----:B------:R-:W-:Y:S01]  /*29550*/  LOP3.LUT R21, R24, 0xffff0000, RZ, 0xc0, !PT ;  /* 0xffff000018157812 */ /* 0x000fe200078ec0ff */
[----:B------:R-:W-:Y:S01]  /*29560*/  FMUL.FTZ R3, R3, R15 ;  /* 0x0000000f03037220 */ /* 0x000fe20000410000 */
[----:B------:R-:W-:Y:S01]  /*29570*/  LOP3.LUT R16, R28, 0xffff0000, RZ, 0xc0, !PT ;  /* 0xffff00001c107812 */ /* 0x000fe200078ec0ff */
[----:B------:R-:W-:Y:S02]  /*29580*/  FFMA.FTZ R13, R22, R41, R9 ;  /* 0x00000029160d7223 */ /* 0x000fe40000010009 */
[C---:B------:R-:W-:Y:S02]  /*29590*/  FFMA.FTZ R9, R17.reuse, R29, R3 ;  /* 0x0000001d11097223 */ /* 0x040fe40000010003 */
[----:B------:R-:W-:Y:S01]  /*295a0*/  FFMA.FTZ R15, R17, R15, -R8 ;  /* 0x0000000f110f7223 */ /* 0x000fe20000010808 */
[----:B------:R-:W-:Y:S01]  /*295b0*/  F2FP.BF16.PACK_AB R17, R25, R31 ;  /* 0x0000001f1911723e */ /* 0x000fe200000010ff */
[----:B------:R-:W-:Y:S01]  /*295c0*/  FMUL.FTZ R3, R7, R21 ;  /* 0x0000001507037220 */ /* 0x000fe20000410000 */
[----:B------:R-:W-:Y:S01]  /*295d0*/  F2FP.BF16.PACK_AB R13, R13, R26 ;  /* 0x0000001a0d0d723e */ /* 0x000fe200000010ff */
[----:B------:R-:W-:-:S02]  /*295e0*/  FMUL.FTZ R7, R7, R16 ;  /* 0x0000001007077220 */ /* 0x000fc40000410000 */
[C---:B------:R-:W-:Y:S02]  /*295f0*/  FMUL.FTZ R8, R2.reuse, R23 ;  /* 0x0000001702087220 */ /* 0x040fe40000410000 */
[----:B------:R-:W-:Y:S02]  /*29600*/  FMUL.FTZ R10, R2, R12 ;  /* 0x0000000c020a7220 */ /* 0x000fe40000410000 */
[C---:B------:R-:W-:Y:S01]  /*29610*/  FFMA.FTZ R3, R20.reuse, R16, -R3 ;  /* 0x0000001014037223 */ /* 0x040fe20000010803 */
[----:B------:R-:W-:Y:S01]  /*29620*/  F2FP.BF16.PACK_AB R16, R33, R42 ;  /* 0x0000002a2110723e */ /* 0x000fe200000010ff */
[----:B------:R-:W-:Y:S02]  /*29630*/  FFMA.FTZ R2, R20, R21, R7 ;  /* 0x0000001514027223 */ /* 0x000fe40000010007 */
[----:B------:R-:W-:Y:S01]  /*29640*/  FFMA.FTZ R8, R18, R12, -R8 ;  /* 0x0000000c12087223 */ /* 0x000fe20000010808 */
        /* <DEDUP_REMOVED lines=8> */
.L_x_2130:
[----:B------:R-:W-:Y:S05]  /*296d0*/  BSYNC B0 ;  /* 0x0000000000007941 */ /* 0x000fea0003800000 */
.L_x_2129:
[----:B------:R-:W-:Y:S01]  /*296e0*/  IADD3 R7, R57, 0x40, RZ ;  /* 0x0000004039077810 */ /* 0x000fe20007ffe0ff */
[----:B------:R-:W-:-:S02]  /*296f0*/  IMAD.MOV.U32 R2, RZ, RZ, R131 ;  /* 0x000000ffff027224 */ /* 0x000fc400078e0083 */
[----:B------:R-:W-:Y:S01]  /*29700*/  IMAD.MOV.U32 R3, RZ, RZ, 0x0 ;  /* 0x00000000ff037424 */ /* 0x000fe200078e00ff */
[----:B------:R-:W-:-:S13]  /*29710*/  ISETP.GE.AND P0, PT, R7, R0, PT ;  /* 0x000000000700720c */ /* 0x000fda0003f06270 */
[----:B------:R-:W-:Y:S05]  /*29720*/  @P0 RET.REL.NODEC R2 `(_ZN7cutlass13device_kernelIN5flash19enable_sm80_to_sm89INS1_16FlashAttnFwdSm80INS1_25CollectiveMainloopFwdSm80ILi8ELi1ELb0EN4cute5tupleIJNS5_1CILi128EEENS7_ILi48EEENS7_ILi256EEEEEELi256ENS_10bfloat16_tEfNS_4arch4Sm80ELb0ELb1ELb0ELb1ELb0ELb1ELb1ELb1EEENS1_21CollectiveEpilogueFwdINS6_IJS8_SA_S9_EEENS6_IJNS7_ILi1EEESI_SI_EEESC_SE_Li256ELb1ELb1ELb1ELb0EEENS1_36VarlenDynamicPersistentTileSchedulerILi128ELi48ELi256ELi256ELb1ELb1ELb0ELb1ELb0ELb1EEEEEEEEEvNT_6ParamsE) ;  /* 0xfffd68d002000950 */ /* 0x000fea0003c3ffff */
[----:B------:R-:W-:Y:S01]  /*29730*/  SHF.R.S32.HI R2, RZ, 0x1f, R7 ;  /* 0x0000001fff027819 */ /* 0x000fe20000011407 */
[----:B------:R-:W-:Y:S01]  /*29740*/  IMAD.SHL.U32 R9, R4, 0x40, RZ ;  /* 0x0000004004097824 */ /* 0x000fe200078e00ff */
[----:B------:R-:W-:Y:S02]  /*29750*/  SHF.R.S32.HI R10, RZ, 0x1f, R4 ;  /* 0x0000001fff0a7819 */ /* 0x000fe40000011404 */
[CC--:B------:R-:W-:Y:S02]  /*29760*/  LEA.HI R3, R2.reuse, R7.reuse, RZ, 0x3 ;  /* 0x0000000702037211 */ /* 0x0c0fe400078f18ff */
[----:B------:R-:W-:Y:S02]  /*29770*/  LEA.HI R7, R2, R7, RZ, 0x6 ;  /* 0x0000000702077211 */ /* 0x000fe400078f30ff */
[----:B------:R-:W-:Y:S02]  /*29780*/  SHF.R.S32.HI R8, RZ, 0x3, R3 ;  /* 0x00000003ff087819 */ /* 0x000fe40000011403 */
[----:B------:R-:W-:-:S02]  /*29790*/  LOP3.LUT R2, R9, 0x1c0, RZ, 0xc0, !PT ;  /* 0x000001c009027812 */ /* 0x000fc400078ec0ff */
[----:B------:R-:W-:Y:S01]  /*297a0*/  LEA.HI R9, R10, R4, RZ, 0x3 ;  /* 0x000000040a097211 */ /* 0x000fe200078f18ff */
[----:B------:R-:W-:Y:S01]  /*297b0*/  IMAD.SHL.U32 R4, R7, 0x80, RZ ;  /* 0x0000008007047824 */ /* 0x000fe200078e00ff */
[----:B------:R-:W-:Y:S02]  /*297c0*/  LEA.HI R0, R0, R8, RZ, 0x1d ;  /* 0x0000000800007211 */ /* 0x000fe400078fe8ff */
[----:B------:R-:W-:Y:S01]  /*297d0*/  LOP3.LUT R7, R2, 0x38, R3, 0xf8, !PT ;  /* 0x0000003802077812 */ /* 0x000fe200078ef803 */
[----:B------:R-:W-:Y:S01]  /*297e0*/  IMAD.SHL.U32 R3, R9, 0x40, RZ ;  /* 0x0000004009037824 */ /* 0x000fe200078e00ff */
[----:B------:R-:W-:Y:S02]  /*297f0*/  SHF.R.S32.HI R8, RZ, 0x1f, R0 ;  /* 0x0000001fff087819 */ /* 0x000fe40000011400 */
[----:B------:R-:W-:Y:S01]  /*29800*/  LOP3.LUT R9, R4, 0xffffe000, RZ, 0xc0, !PT ;  /* 0xffffe00004097812 */ /* 0x000fe200078ec0ff */
[----:B------:R-:W-:Y:S01]  /*29810*/  IMAD.SHL.U32 R4, R0, 0x8, RZ ;  /* 0x0000000800047824 */ /* 0x000fe200078e00ff */
[----:B------:R-:W-:-:S02]  /*29820*/  LEA.HI R0, R8, R0, RZ, 0x3 ;  /* 0x0000000008007211 */ /* 0x000fc400078f18ff */
[----:B------:R-:W-:Y:S02]  /*29830*/  SHF.R.U32.HI R10, RZ, 0x3, R2 ;  /* 0x00000003ff0a7819 */ /* 0x000fe40000011602 */
[----:B------:R-:W-:Y:S01]  /*29840*/  LOP3.LUT R2, R2, 0x38, R4, 0xf8, !PT ;  /* 0x0000003802027812 */ /* 0x000fe200078ef804 */
[----:B------:R-:W-:Y:S01]  /*29850*/  IMAD.SHL.U32 R0, R0, 0x400, RZ ;  /* 0x0000040000007824 */ /* 0x000fe200078e00ff */
[----:B------:R-:W-:Y:S02]  /*29860*/  LOP3.LUT R3, R3, 0xfffffe00, RZ, 0xc0, !PT ;  /* 0xfffffe0003037812 */ /* 0x000fe400078ec0ff */
[-C--:B------:R-:W-:Y:S02]  /*29870*/  LOP3.LUT R7, R7, R10.reuse, RZ, 0x3c, !PT ;  /* 0x0000000a07077212 */ /* 0x080fe400078e3cff */
[----:B------:R-:W-:Y:S02]  /*29880*/  LOP3.LUT R2, R2, R10, RZ, 0x3c, !PT ;  /* 0x0000000a02027212 */ /* 0x000fe400078e3cff */
[----:B------:R-:W-:-:S02]  /*29890*/  LOP3.LUT R0, R0, 0xffffe000, RZ, 0xc0, !PT ;  /* 0xffffe00000007812 */ /* 0x000fc400078ec0ff */
[--C-:B------:R-:W-:Y:S02]  /*298a0*/  IADD3 R7, R7, R9, R3.reuse ;  /* 0x0000000907077210 */ /* 0x100fe40007ffe003 */
[----:B------:R-:W-:-:S03]  /*298b0*/  IADD3 R0, R2, R0, R3 ;  /* 0x0000000002007210 */ /* 0x000fc60007ffe003 */
[----:B-1---5:R-:W-:-:S04]  /*298c0*/  IMAD.WIDE.U32 R34, R7, 0x2, R38 ;  /* 0x0000000207227825 */ /* 0x022fc800078e0026 */
[----:B------:R-:W-:Y:S01]  /*298d0*/  IMAD.WIDE.U32 R32, R0, 0x2, R38 ;  /* 0x0000000200207825 */ /* 0x000fe200078e0026 */
[----:B----4-:R-:W2:Y:S04]  /*298e0*/  LD.E.128 R16, [R34.64] ;  /* 0x0000000422107980 */ /* 0x010ea8000c101d00 */
[----:B------:R-:W3:Y:S01]  /*298f0*/  LD.E.128 R12, [R32.64] ;  /* 0x00000004200c7980 */ /* 0x000ee2000c101d00 */
[----:B------:R-:W-:Y:S02]  /*29900*/  SHF.R.U64 R7, R96, 0x10, R97 ;  /* 0x0000001060077819 */ /* 0x000fe40000001261 */
[----:B------:R-:W-:Y:S02]  /*29910*/  SHF.R.U64 R0, R100, 0x10, R101 ;  /* 0x0000001064007819 */ /* 0x000fe40000001265 */
[----:B------:R-:W-:-:S02]  /*29920*/  PRMT R23, R125, 0x5432, R7 ;  /* 0x000054327d177816 */ /* 0x000fc40000000007 */
[----:B------:R-:W-:Y:S02]  /*29930*/  SHF.R.U32.HI R4, RZ, 0x10, R103 ;  /* 0x00000010ff047819 */ /* 0x000fe40000011667 */
[----:B------:R-:W-:Y:S01]  /*29940*/  PRMT R30, R127, 0x5432, R0 ;  /* 0x000054327f1e7816 */ /* 0x000fe20000000000 */
[----:B------:R-:W-:Y:S01]  /*29950*/  IMAD.U32 R31, R23, 0x10000, RZ ;  /* 0x00010000171f7824 */ /* 0x000fe200078e00ff */
[----:B------:R-:W-:Y:S02]  /*29960*/  SHF.R.U32.HI R22, RZ, 0x10, R97 ;  /* 0x00000010ff167819 */ /* 0x000fe40000011661 */
[----:B------:R-:W-:Y:S02]  /*29970*/  SHF.R.U32.HI R2, RZ, 0x10, R101 ;  /* 0x00000010ff027819 */ /* 0x000fe40000011665 */
[----:B------:R-:W-:Y:S02]  /*29980*/  PRMT R24, R129, 0x5410, R4 ;  /* 0x0000541081187816 */ /* 0x000fe40000000004 */
[----:B------:R-:W-:-:S02]  /*29990*/  SHF.R.U64 R3, R102, 0x10, R103 ;  /* 0x0000001066037819 */ /* 0x000fc40000001267 */
[----:B------:R-:W-:Y:S02]  /*299a0*/  PRMT R22, R125, 0x5410, R22 ;  /* 0x000054107d167816 */ /* 0x000fe40000000016 */
[----:B------:R-:W-:Y:S02]  /*299b0*/  LOP3.LUT R23, R23, 0xffff0000, RZ, 0xc0, !PT ;  /* 0xffff000017177812 */ /* 0x000fe400078ec0ff */
[----:B------:R-:W-:Y:S02]  /*299c0*/  PRMT R26, R127, 0x5410, R2 ;  /* 0x000054107f1a7816 */ /* 0x000fe40000000002 */
[----:B------:R-:W-:Y:S02]  /*299d0*/  PRMT R25, R129, 0x5432, R3 ;  /* 0x0000543281197816 */ /* 0x000fe40000000003 */
[--C-:B------:R-:W-:Y:S02]  /*299e0*/  SHF.R.U64 R21, R98, 0x10, R99.reuse ;  /* 0x0000001062157819 */ /* 0x100fe40000001263 */
[----:B------:R-:W-:-:S02]  /*299f0*/  SHF.R.U32.HI R20, RZ, 0x10, R99 ;  /* 0x00000010ff147819 */ /* 0x000fc40000011663 */
[C---:B------:R-:W-:Y:S02]  /*29a00*/  PRMT R21, R126.reuse, 0x5432, R21 ;  /* 0x000054327e157816 */ /* 0x040fe40000000015 */
[----:B------:R-:W-:Y:S01]  /*29a10*/  PRMT R20, R126, 0x5410, R20 ;  /* 0x000054107e147816 */ /* 0x000fe20000000014 */
[C---:B--2---:R-:W-:Y:S01]  /*29a20*/  IMAD.U32 R29, R16.reuse, 0x10000, RZ ;  /* 0x00010000101d7824 */ /* 0x044fe200078e00ff */
[----:B------:R-:W-:Y:S01]  /*29a30*/  LOP3.LUT R28, R16, 0xffff0000, RZ, 0xc0, !PT ;  /* 0xffff0000101c7812 */ /* 0x000fe200078ec0ff */
[C---:B------:R-:W-:Y:S01]  /*29a40*/  IMAD.U32 R16, R18.reuse, 0x10000, RZ ;  /* 0x0001000012107824 */ /* 0x040fe200078e00ff */
[----:B------:R-:W-:Y:S01]  /*29a50*/  LOP3.LUT R10, R18, 0xffff0000, RZ, 0xc0, !PT ;  /* 0xffff0000120a7812 */ /* 0x000fe200078ec0ff */
[C---:B---3--:R-:W-:Y:S01]  /*29a60*/  IMAD.U32 R8, R12.reuse, 0x10000, RZ ;  /* 0x000100000c087824 */ /* 0x048fe200078e00ff */
[C---:B------:R-:W-:Y:S01]  /*29a70*/  LOP3.LUT R18, R19.reuse, 0xffff0000, RZ, 0xc0, !PT ;  /* 0xffff000013127812 */ /* 0x040fe200078ec0ff */
[----:B------:R-:W-:Y:S01]  /*29a80*/  IMAD.U32 R9, R19, 0x10000, RZ ;  /* 0x0001000013097824 */ /* 0x000fe200078e00ff */
[----:B------:R-:W-:Y:S01]  /*29a90*/  LOP3.LUT R7, R12, 0xffff0000, RZ, 0xc0, !PT ;  /* 0xffff00000c077812 */ /* 0x000fe200078ec0ff */
[C---:B------:R-:W-:Y:S01]  /*29aa0*/  IMAD.U32 R4, R13.reuse, 0x10000, RZ ;  /* 0x000100000d047824 */ /* 0x040fe200078e00ff */
[----:B------:R-:W-:Y:S01]  /*29ab0*/  LOP3.LUT R12, R13, 0xffff0000, RZ, 0xc0, !PT ;  /* 0xffff00000d0c7812 */ /* 0x000fe200078ec0ff */
[C---:B------:R-:W-:Y:S01]  /*29ac0*/  IMAD.U32 R19, R30.reuse, 0x10000, RZ ;  /* 0x000100001e137824 */ /* 0x040fe200078e00ff */
[----:B------:R-:W-:Y:S01]  /*29ad0*/  LOP3.LUT R30, R30, 0xffff0000, RZ, 0xc0, !PT ;  /* 0xffff00001e1e7812 */ /* 0x000fe200078ec0ff */
[----:B------:R-:W-:Y:S01]  /*29ae0*/  FMUL.FTZ R13, R8, R31 ;  /* 0x0000001f080d7220 */ /* 0x000fe20000410000 */
[----:B------:R-:W-:Y:S01]  /*29af0*/  LOP3.LUT R2, R14, 0xffff0000, RZ, 0xc0, !PT ;  /* 0xffff00000e027812 */ /* 0x000fe200078ec0ff */
[----:B------:R-:W-:-:S02]  /*29b00*/  FMUL.FTZ R8, R8, R19 ;  /* 0x0000001308087220 */ /* 0x000fc40000410000 */
[----:B------:R-:W-:Y:S01]  /*29b10*/  IMAD.U32 R3, R14, 0x10000, RZ ;  /* 0x000100000e037824 */ /* 0x000fe200078e00ff */
[----:B------:R-:W-:Y:S01]  /*29b20*/  LOP3.LUT R14, R15, 0xffff0000, RZ, 0xc0, !PT ;  /* 0xffff00000f0e7812 */ /* 0x000fe200078ec0ff */
[----:B------:R-:W-:Y:S02]  /*29b30*/  FFMA.FTZ R36, R29, R19, -R13 ;  /* 0x000000131d247223 */ /* 0x000fe4000001080d */
[----:B------:R-:W-:Y:S02]  /*29b40*/  IMAD.U32 R0, R15, 0x10000, RZ ;  /* 0x000100000f007824 */ /* 0x000fe400078e00ff */
[----:B------:R-:W-:Y:S02]  /*29b50*/  IMAD.U32 R19, R22, 0x10000, RZ ;  /* 0x0001000016137824 */ /* 0x000fe400078e00ff */
[----:B------:R-:W-:Y:S02]  /*29b60*/  FMUL.FTZ R13, R7, R23 ;  /* 0x00000017070d7220 */ /* 0x000fe40000410000 */
[----:B------:R-:W-:-:S02]  /*29b70*/  IMAD.U32 R15, R26, 0x10000, RZ ;  /* 0x000100001a0f7824 */ /* 0x000fc400078e00ff */
[----:B------:R-:W-:Y:S02]  /*29b80*/  FFMA.FTZ R29, R29, R31, R8 ;  /* 0x0000001f1d1d7223 */ /* 0x000fe40000010008 */
[-C--:B------:R-:W-:Y:S02]  /*29b90*/  FMUL.FTZ R8, R7, R30.reuse ;  /* 0x0000001e07087220 */ /* 0x080fe40000410000 */
[C---:B------:R-:W-:Y:S01]  /*29ba0*/  IMAD.U32 R27, R17.reuse, 0x10000, RZ ;  /* 0x00010000111b7824 */ /* 0x040fe200078e00ff */
[----:B------:R-:W-:Y:S01]  /*29bb0*/  LOP3.LUT R17, R17, 0xffff0000, RZ, 0xc0, !PT ;  /* 0xffff000011117812 */ /* 0x000fe200078ec0ff */
[----:B------:R-:W-:Y:S01]  /*29bc0*/  FFMA.FTZ R30, R28, R30, -R13 ;  /* 0x0000001e1c1e7223 */ /* 0x000fe2000001080d */
[----:B------:R-:W-:Y:S01]  /*29bd0*/  LOP3.LUT R13, R22, 0xffff0000, RZ, 0xc0, !PT ;  /* 0xffff0000160d7812 */ /* 0x000fe200078ec0ff */
[C---:B------:R-:W-:Y:S02]  /*29be0*/  FMUL.FTZ R7, R4.reuse, R19 ;  /* 0x0000001304077220 */ /* 0x040fe40000410000 */
[----:B------:R-:W-:-:S02]  /*29bf0*/  FMUL.FTZ R4, R4, R15 ;  /* 0x0000000f04047220 */ /* 0x000fc40000410000 */
[----:B------:R-:W-:Y:S01]  /*29c00*/  FFMA.FTZ R28, R28, R23, R8 ;  /* 0x000000171c1c7223 */ /* 0x000fe20000010008 */
[----:B------:R-:W-:Y:S01]  /*29c10*/  LOP3.LUT R8, R26, 0xffff0000, RZ, 0xc0, !PT ;  /* 0xffff00001a087812 */ /* 0x000fe200078ec0ff */
[C---:B------:R-:W-:Y:S02]  /*29c20*/  FFMA.FTZ R23, R27.reuse, R15, -R7 ;  /* 0x0000000f1b177223 */ /* 0x040fe40000010807 */
[----:B------:R-:W-:Y:S02]  /*29c30*/  FFMA.FTZ R27, R27, R19, R4 ;  /* 0x000000131b1b7223 */ /* 0x000fe40000010004 */
[----:B------:R-:W-:Y:S02]  /*29c40*/  FMUL.FTZ R4, R12, R13 ;  /* 0x0000000d0c047220 */ /* 0x000fe40000410000 */
[C---:B------:R-:W-:Y:S01]  /*29c50*/  IMAD.U32 R19, R25.reuse, 0x10000, RZ ;  /* 0x0001000019137824 */ /* 0x040fe200078e00ff */
[----:B------:R-:W-:Y:S01]  /*29c60*/  LOP3.LUT R25, R25, 0xffff0000, RZ, 0xc0, !PT ;  /* 0xffff000019197812 */ /* 0x000fe200078ec0ff */
[C---:B------:R-:W-:Y:S01]  /*29c70*/  IMAD.U32 R22, R21.reuse, 0x10000, RZ ;  /* 0x0001000015167824 */ /* 0x040fe200078e00ff */
[----:B------:R-:W-:Y:S01]  /*29c80*/  LOP3.LUT R21, R21, 0xffff0000, RZ, 0xc0, !PT ;  /* 0xffff000015157812 */ /* 0x000fe200078ec0ff */
[C---:B------:R-:W-:Y:S01]  /*29c90*/  IMAD.U32 R26, R20.reuse, 0x10000, RZ ;  /* 0x00010000141a7824 */ /* 0x040fe200078e00ff */
[----:B------:R-:W-:Y:S01]  /*29ca0*/  LOP3.LUT R20, R20, 0xffff0000, RZ, 0xc0, !PT ;  /* 0xffff000014147812 */ /* 0x000fe200078ec0ff */
[----:B------:R-:W-:-:S02]  /*29cb0*/  FMUL.FTZ R12, R12, R8 ;  /* 0x000000080c0c7220 */ /* 0x000fc40000410000 */
[C---:B------:R-:W-:Y:S01]  /*29cc0*/  IMAD.U32 R15, R24.reuse, 0x10000, RZ ;  /* 0x00010000180f7824 */ /* 0x040fe200078e00ff */
[----:B------:R-:W-:Y:S01]  /*29cd0*/  LOP3.LUT R24, R24, 0xffff0000, RZ, 0xc0, !PT ;  /* 0xffff000018187812 */ /* 0x000fe200078ec0ff */
[----:B------:R-:W-:Y:S02]  /*29ce0*/  FFMA.FTZ R8, R17, R8, -R4 ;  /* 0x0000000811087223 */ /* 0x000fe40000010804 */
[C---:B------:R-:W-:Y:S02]  /*29cf0*/  FMUL.FTZ R7, R3.reuse, R22 ;  /* 0x0000001603077220 */ /* 0x040fe40000410000 */
[----:B------:R-:W-:Y:S02]  /*29d00*/  FMUL.FTZ R4, R3, R19 ;  /* 0x0000001303047220 */ /* 0x000fe40000410000 */
[C---:B------:R-:W-:Y:S02]  /*29d10*/  FMUL.FTZ R3, R0.reuse, R26 ;  /* 0x0000001a00037220 */ /* 0x040fe40000410000 */
[----:B------:R-:W-:-:S02]  /*29d20*/  FMUL.FTZ R0, R0, R15 ;  /* 0x0000000f00007220 */ /* 0x000fc40000410000 */
[C---:B------:R-:W-:Y:S02]  /*29d30*/  FFMA.FTZ R3, R9.reuse, R15, -R3 ;  /* 0x0000000f09037223 */ /* 0x040fe40000010803 */
[----:B------:R-:W-:Y:S02]  /*29d40*/  FFMA.FTZ R7, R16, R19, -R7 ;  /* 0x0000001310077223 */ /* 0x000fe40000010807 */
[----:B------:R-:W-:Y:S02]  /*29d50*/  FFMA.FTZ R9, R9, R26, R0 ;  /* 0x0000001a09097223 */ /* 0x000fe40000010000 */
[----:B------:R-:W-:Y:S02]  /*29d60*/  FMUL.FTZ R0, R2, R21 ;  /* 0x0000001502007220 */ /* 0x000fe40000410000 */
[----:B------:R-:W-:Y:S02]  /*29d70*/  FMUL.FTZ R19, R14, R20 ;  /* 0x000000140e137220 */ /* 0x000fe40000410000 */
[----:B------:R-:W-:-:S02]  /*29d80*/  FMUL.FTZ R2, R2, R25 ;  /* 0x0000001902027220 */ /* 0x000fc40000410000 */
[-C--:B------:R-:W-:Y:S02]  /*29d90*/  FMUL.FTZ R15, R14, R24.reuse ;  /* 0x000000180e0f7220 */ /* 0x080fe40000410000 */
[----:B------:R-:W-:Y:S02]  /*29da0*/  FFMA.FTZ R0, R10, R25, -R0 ;  /* 0x000000190a007223 */ /* 0x000fe40000010800 */
[----:B------:R-:W-:Y:S02]  /*29db0*/  FFMA.FTZ R19, R18, R24, -R19 ;  /* 0x0000001812137223 */ /* 0x000fe40000010813 */
[----:B------:R-:W-:Y:S01]  /*29dc0*/  FFMA.FTZ R13, R17, R13, R12 ;  /* 0x0000000d110d7223 */ /* 0x000fe2000001000c */
[----:B------:R-:W-:Y:S01]  /*29dd0*/  F2FP.BF16.PACK_AB R17, R8, R23 ;  /* 0x000000170811723e */ /* 0x000fe200000010ff */
[----:B------:R-:W-:Y:S01]  /*29de0*/  FFMA.FTZ R4, R16, R22, R4 ;  /* 0x0000001610047223 */ /* 0x000fe20000010004 */
[----:B------:R-:W-:Y:S01]  /*29df0*/  F2FP.BF16.PACK_AB R16, R30, R36 ;  /* 0x000000241e10723e */ /* 0x000fe200000010ff */
[----:B------:R-:W-:Y:S01]  /*29e00*/  FFMA.FTZ R14, R10, R21, R2 ;  /* 0x000000150a0e7223 */ /* 0x000fe20000010002 */
[----:B------:R-:W-:Y:S01]  /*29e10*/  F2FP.BF16.PACK_AB R19, R19, R3 ;  /* 0x000000031313723e */ /* 0x000fe200000010ff */
[----:B------:R-:W-:Y:S01]  /*29e20*/  FFMA.FTZ R15, R18, R20, R15 ;  /* 0x00000014120f7223 */ /* 0x000fe2000001000f */
[----:B------:R-:W-:Y:S01]  /*29e30*/  F2FP.BF16.PACK_AB R18, R0, R7 ;  /* 0x000000070012723e */ /* 0x000fe200000010ff */
[----:B------:R-:W-:Y:S01]  /*29e40*/  IMAD.MOV.U32 R2, RZ, RZ, R131 ;  /* 0x000000ffff027224 */ /* 0x000fe200078e0083 */
[----:B------:R-:W-:Y:S01]  /*29e50*/  F2FP.BF16.PACK_AB R12, R28, R29 ;  /* 0x0000001d1c0c723e */ /* 0x000fe200000010ff */
[----:B------:R-:W-:Y:S01]  /*29e60*/  IMAD.MOV.U32 R3, RZ, RZ, 0x0 ;  /* 0x00000000ff037424 */ /* 0x000fe200078e00ff */
[----:B------:R-:W-:Y:S01]  /*29e70*/  F2FP.BF16.PACK_AB R13, R13, R27 ;  /* 0x0000001b0d0d723e */ /* 0x000fe200000010ff */
[----:B------:R1:W-:Y:S01]  /*29e80*/  ST.E.128 [R34.64], R16 ;  /* 0x0000001022007985 */ /* 0x0003e2000c101d04 */
[----:B------:R-:W-:-:S02]  /*29e90*/  F2FP.BF16.PACK_AB R14, R14, R4 ;  /* 0x000000040e0e723e */ /* 0x000fc400000010ff */
[----:B------:R-:W-:-:S05]  /*29ea0*/  F2FP.BF16.PACK_AB R15, R15, R9 ;  /* 0x000000090f0f723e */ /* 0x000fca00000010ff */
[----:B------:R1:W-:Y:S01]  /*29eb0*/  ST.E.128 [R32.64], R12 ;  /* 0x0000000c20007985 */ /* 0x0003e2000c101d04 */
[----:B------:R-:W-:Y:S05]  /*29ec0*/  RET.REL.NODEC R2 `(_ZN7cutlass13device_kernelIN5flash19enable_sm80_to_sm89INS1_16FlashAttnFwdSm80INS1_25CollectiveMainloopFwdSm80ILi8ELi1ELb0EN4cute5tupleIJNS5_1CILi128EEENS7_ILi48EEENS7_ILi256EEEEEELi256ENS_10bfloat16_tEfNS_4arch4Sm80ELb0ELb1ELb0ELb1ELb0ELb1ELb1ELb1EEENS1_21CollectiveEpilogueFwdINS6_IJS8_SA_S9_EEENS6_IJNS7_ILi1EEESI_SI_EEESC_SE_Li256ELb1ELb1ELb1ELb0EEENS1_36VarlenDynamicPersistentTileSchedulerILi128ELi48ELi256ELi256ELb1ELb1ELb0ELb1ELb0ELb1EEEEEEEEEvNT_6ParamsE) ;  /* 0xfffd613002007950 */ /* 0x000fea0003c3ffff */
.L_x_2057:
[----:B------:R-:W-:Y:S01]  /*29ed0*/  IMAD.MOV.U32 R12, RZ, RZ, R31 ;  /* 0x000000ffff0c7224 */ /* 0x000fe200078e001f */
[----:B------:R-:W-:Y:S01]  /*29ee0*/  MOV R3, 0x181f ;  /* 0x0000181f00037802 */ /* 0x000fe20000000f00 */
[----:B------:R-:W-:Y:S01]  /*29ef0*/  IMAD.MOV.U32 R10, RZ, RZ, RZ ;  /* 0x000000ffff0a7224 */ /* 0x000fe200078e00ff */
[----:B------:R-:W-:Y:S02]  /*29f00*/  MOV R173, 0xffffffff ;  /* 0xffffffff00ad7802 */ /* 0x000fe40000000f00 */
[----:B------:R-:W-:Y:S02]  /*29f10*/  MOV R2, 0x29f30 ;  /* 0x00029f3000027802 */ /* 0x000fe40000000f00 */
[----:B------:R-:W-:Y:S05]  /*29f20*/  CALL.REL.NOINC `($__internal_39_$__cuda_sm70_shflsync_idx_p) ;  /* 0x00000f3000007944 */ /* 0x000fea0003c00000 */
[----:B------:R-:W-:Y:S01]  /*29f30*/  MOV R7, R13 ;  /* 0x0000000d00077202 */ /* 0x000fe20000000f00 */
[----:B------:R-:W-:Y:S05]  /*29f40*/  BRA `(.L_x_2131) ;  /* 0xffff63e000007947 */ /* 0x000fea000383ffff */
.L_x_2058:
[----:B------:R-:W-:Y:S01]  /*29f50*/  IMAD.MOV.U32 R12, RZ, RZ, R33 ;  /* 0x000000ffff0c7224 */ /* 0x000fe200078e0021 */
[----:B------:R-:W-:Y:S01]  /*29f60*/  MOV R3, 0x181f ;  /* 0x0000181f00037802 */ /* 0x000fe20000000f00 */
[----:B------:R-:W-:Y:S01]  /*29f70*/  IMAD.MOV.U32 R10, RZ, RZ, RZ ;  /* 0x000000ffff0a7224 */ /* 0x000fe200078e00ff */
[----:B------:R-:W-:-:S02]  /*29f80*/  MOV R173, 0xffffffff ;  /* 0xffffffff00ad7802 */ /* 0x000fc40000000f00 */
[----:B------:R-:W-:Y:S02]  /*29f90*/  MOV R2, 0x29fb0 ;  /* 0x00029fb000027802 */ /* 0x000fe40000000f00 */
[----:B-12---:R-:W-:Y:S05]  /*29fa0*/  CALL.REL.NOINC `($__internal_39_$__cuda_sm70_shflsync_idx_p) ;  /* 0x00000eb000007944 */ /* 0x006fea0003c00000 */
[----:B------:R-:W-:Y:S01]  /*29fb0*/  IMAD.MOV.U32 R12, RZ, RZ, R30 ;  /* 0x000000ffff0c7224 */ /* 0x000fe200078e001e */
[----:B------:R-:W-:Y:S01]  /*29fc0*/  MOV R3, 0x181f ;  /* 0x0000181f00037802 */ /* 0x000fe20000000f00 */
[----:B------:R-:W-:Y:S01]  /*29fd0*/  IMAD.MOV.U32 R10, RZ, RZ, RZ ;  /* 0x000000ffff0a7224 */ /* 0x000fe200078e00ff */
[----:B------:R-:W-:Y:S01]  /*29fe0*/  MOV R8, R13 ;  /* 0x0000000d00087202 */ /* 0x000fe20000000f00 */
[----:B------:R-:W-:Y:S01]  /*29ff0*/  IMAD.MOV.U32 R173, RZ, RZ, -0x1 ;  /* 0xffffffffffad7424 */ /* 0x000fe200078e00ff */
[----:B------:R-:W-:Y:S02]  /*2a000*/  MOV R9, R7 ;  /* 0x0000000700097202 */ /* 0x000fe40000000f00 */
        /* <DEDUP_REMOVED lines=11> */
.L_x_2061:
[----:B------:R-:W-:Y:S01]  /*2a0c0*/  IMAD.MOV.U32 R12, RZ, RZ, R31 ;  /* 0x000000ffff0c7224 */ /* 0x000fe200078e001f */
[----:B------:R-:W-:Y:S01]  /*2a0d0*/  MOV R3, 0x181f ;  /* 0x0000181f00037802 */ /* 0x000fe20000000f00 */
[----:B------:R-:W-:Y:S01]  /*2a0e0*/  IMAD.MOV.U32 R10, RZ, RZ, 0x1 ;  /* 0x00000001ff0a7424 */ /* 0x000fe200078e00ff */
[----:B------:R-:W-:-:S02]  /*2a0f0*/  MOV R173, 0xffffffff ;  /* 0xffffffff00ad7802 */ /* 0x000fc40000000f00 */
[----:B------:R-:W-:Y:S02]  /*2a100*/  MOV R2, 0x2a120 ;  /* 0x0002a12000027802 */ /* 0x000fe40000000f00 */
[----:B---3--:R-:W-:Y:S05]  /*2a110*/  CALL.REL.NOINC `($__internal_39_$__cuda_sm70_shflsync_idx_p) ;  /* 0x00000d4000007944 */ /* 0x008fea0003c00000 */
[----:B------:R-:W-:Y:S01]  /*2a120*/  IMAD.MOV.U32 R7, RZ, RZ, R13 ;  /* 0x000000ffff077224 */ /* 0x000fe200078e000d */
[----:B------:R-:W-:Y:S01]  /*2a130*/  MOV R12, R33 ;  /* 0x00000021000c7202 */ /* 0x000fe20000000f00 */
[----:B------:R-:W-:Y:S01]  /*2a140*/  IMAD.MOV.U32 R10, RZ, RZ, 0x1 ;  /* 0x00000001ff0a7424 */ /* 0x000fe200078e00ff */
[----:B------:R-:W-:Y:S01]  /*2a150*/  MOV R3, 0x181f ;  /* 0x0000181f00037802 */ /* 0x000fe20000000f00 */
[----:B------:R-:W-:Y:S01]  /*2a160*/  IMAD.MOV.U32 R173, RZ, RZ, -0x1 ;  /* 0xffffffffffad7424 */ /* 0x000fe200078e00ff */
[----:B------:R-:W-:Y:S02]  /*2a170*/  MOV R2, 0x2a190 ;  /* 0x0002a19000027802 */ /* 0x000fe40000000f00 */
[----:B------:R-:W-:Y:S05]  /*2a180*/  CALL.REL.NOINC `($__internal_39_$__cuda_sm70_shflsync_idx_p) ;  /* 0x00000cd000007944 */ /* 0x000fea0003c00000 */
[----:B------:R-:W-:Y:S01]  /*2a190*/  IMAD.MOV.U32 R12, RZ, RZ, R30 ;  /* 0x000000ffff0c7224 */ /* 0x000fe200078e001e */
[----:B------:R-:W-:Y:S01]  /*2a1a0*/  MOV R3, 0x181f ;  /* 0x0000181f00037802 */ /* 0x000fe20000000f00 */
[----:B------:R-:W-:Y:S01]  /*2a1b0*/  IMAD.MOV.U32 R10, RZ, RZ, 0x1 ;  /* 0x00000001ff0a7424 */ /* 0x000fe200078e00ff */
[----:B------:R-:W-:Y:S01]  /*2a1c0*/  MOV R8, R13 ;  /* 0x0000000d00087202 */ /* 0x000fe20000000f00 */
[----:B------:R-:W-:Y:S01]  /*2a1d0*/  IMAD.MOV.U32 R173, RZ, RZ, -0x1 ;  /* 0xffffffffffad7424 */ /* 0x000fe200078e00ff */
[----:B------:R-:W-:-:S02]  /*2a1e0*/  MOV R9, R7 ;  /* 0x0000000700097202 */ /* 0x000fc40000000f00 */
[----:B------:R-:W-:Y:S02]  /*2a1f0*/  MOV R2, 0x2a210 ;  /* 0x0002a21000027802 */ /* 0x000fe40000000f00 */
[----:B------:R-:W-:Y:S05]  /*2a200*/  CALL.REL.NOINC `($__internal_39_$__cuda_sm70_shflsync_idx_p) ;  /* 0x00000c5000007944 */ /* 0x000fea0003c00000 */
        /* <DEDUP_REMOVED lines=9> */
.L_x_2064:
[----:B------:R-:W-:Y:S01]  /*2a2a0*/  IMAD.MOV.U32 R12, RZ, RZ, R31 ;  /* 0x000000ffff0c7224 */ /* 0x000fe200078e001f */
[----:B------:R-:W-:Y:S01]  /*2a2b0*/  MOV R3, 0x181f ;  /* 0x0000181f00037802 */ /* 0x000fe20000000f00 */
[----:B------:R-:W-:Y:S01]  /*2a2c0*/  IMAD.MOV.U32 R10, RZ, RZ, 0x2 ;  /* 0x00000002ff0a7424 */ /* 0x000fe200078e00ff */
[----:B------:R-:W-:Y:S02]  /*2a2d0*/  MOV R173, 0xffffffff ;  /* 0xffffffff00ad7802 */ /* 0x000fe40000000f00 */
[----:B------:R-:W-:-:S02]  /*2a2e0*/  MOV R2, 0x2a300 ;  /* 0x0002a30000027802 */ /* 0x000fc40000000f00 */
[----:B--2---:R-:W-:Y:S05]  /*2a2f0*/  CALL.REL.NOINC `($__internal_39_$__cuda_sm70_shflsync_idx_p) ;  /* 0x00000b6000007944 */ /* 0x004fea0003c00000 */
[----:B------:R-:W-:Y:S01]  /*2a300*/  MOV R7, R13 ;  /* 0x0000000d00077202 */ /* 0x000fe20000000f00 */
[----:B------:R-:W-:Y:S05]  /*2a310*/  BRA `(.L_x_2134) ;  /* 0xffff6ad000007947 */ /* 0x000fea000383ffff */
.L_x_2065:
[----:B------:R-:W-:Y:S01]  /*2a320*/  IMAD.MOV.U32 R12, RZ, RZ, R33 ;  /* 0x000000ffff0c7224 */ /* 0x000fe200078e0021 */
[----:B------:R-:W-:Y:S01]  /*2a330*/  MOV R3, 0x181f ;  /* 0x0000181f00037802 */ /* 0x000fe20000000f00 */
[----:B------:R-:W-:Y:S01]  /*2a340*/  IMAD.MOV.U32 R10, RZ, RZ, 0x2 ;  /* 0x00000002ff0a7424 */ /* 0x000fe200078e00ff */
[----:B------:R-:W-:-:S02]  /*2a350*/  MOV R173, 0xffffffff ;  /* 0xffffffff00ad7802 */ /* 0x000fc40000000f00 */
[----:B------:R-:W-:Y:S02]  /*2a360*/  MOV R2, 0x2a380 ;  /* 0x0002a38000027802 */ /* 0x000fe40000000f00 */
[----:B-123--:R-:W-:Y:S05]  /*2a370*/  CALL.REL.NOINC `($__internal_39_$__cuda_sm70_shflsync_idx_p) ;  /* 0x00000ae000007944 */ /* 0x00efea0003c00000 */
[----:B------:R-:W-:Y:S01]  /*2a380*/  IMAD.MOV.U32 R12, RZ, RZ, R30 ;  /* 0x000000ffff0c7224 */ /* 0x000fe200078e001e */
[----:B------:R-:W-:Y:S01]  /*2a390*/  MOV R3, 0x181f ;  /* 0x0000181f00037802 */ /* 0x000fe20000000f00 */
[----:B------:R-:W-:Y:S01]  /*2a3a0*/  IMAD.MOV.U32 R10, RZ, RZ, 0x2 ;  /* 0x00000002ff0a7424 */ /* 0x000fe200078e00ff */
[----:B------:R-:W-:Y:S01]  /*2a3b0*/  MOV R8, R13 ;  /* 0x0000000d00087202 */ /* 0x000fe20000000f00 */
[----:B------:R-:W-:Y:S01]  /*2a3c0*/  IMAD.MOV.U32 R173, RZ, RZ, -0x1 ;  /* 0xffffffffffad7424 */ /* 0x000fe200078e00ff */
[----:B------:R-:W-:Y:S02]  /*2a3d0*/  MOV R9, R7 ;  /* 0x0000000700097202 */ /* 0x000fe40000000f00 */
[----:B------:R-:W-:Y:S02]  /*2a3e0*/  MOV R2, 0x2a400 ;  /* 0x0002a40000027802 */ /* 0x000fe40000000f00 */
[----:B------:R-:W-:Y:S05]  /*2a3f0*/  CALL.REL.NOINC `($__internal_39_$__cuda_sm70_shflsync_idx_p) ;  /* 0x00000a6000007944 */ /* 0x000fea0003c00000 */
        /* <DEDUP_REMOVED lines=9> */
.L_x_2068:
[----:B------:R-:W-:Y:S01]  /*2a490*/  IMAD.MOV.U32 R12, RZ, RZ, R31 ;  /* 0x000000ffff0c7224 */ /* 0x000fe200078e001f */
[----:B------:R-:W-:Y:S01]  /*2a4a0*/  MOV R3, 0x181f ;  /* 0x0000181f00037802 */ /* 0x000fe20000000f00 */
[----:B------:R-:W-:Y:S01]  /*2a4b0*/  IMAD.MOV.U32 R10, RZ, RZ, 0x3 ;  /* 0x00000003ff0a7424 */ /* 0x000fe200078e00ff */
[----:B------:R-:W-:-:S02]  /*2a4c0*/  MOV R173, 0xffffffff ;  /* 0xffffffff00ad7802 */ /* 0x000fc40000000f00 */
[----:B------:R-:W-:Y:S02]  /*2a4d0*/  MOV R2, 0x2a4f0 ;  /* 0x0002a4f000027802 */ /* 0x000fe40000000f00 */
[----:B----4-:R-:W-:Y:S05]  /*2a4e0*/  CALL.REL.NOINC `($__internal_39_$__cuda_sm70_shflsync_idx_p) ;  /* 0x0000097000007944 */ /* 0x010fea0003c00000 */
[----:B------:R-:W-:Y:S01]  /*2a4f0*/  MOV R9, R13 ;  /* 0x0000000d00097202 */ /* 0x000fe20000000f00 */
[----:B------:R-:W-:Y:S05]  /*2a500*/  BRA `(.L_x_2136) ;  /* 0xffff6eb000007947 */ /* 0x000fea000383ffff */
.L_x_2069:
[----:B------:R-:W-:Y:S01]  /*2a510*/  IMAD.MOV.U32 R12, RZ, RZ, R33 ;  /* 0x000000ffff0c7224 */ /* 0x000fe200078e0021 */
[----:B------:R-:W-:Y:S01]  /*2a520*/  MOV R3, 0x181f ;  /* 0x0000181f00037802 */ /* 0x000fe20000000f00 */
[----:B------:R-:W-:Y:S01]  /*2a530*/  IMAD.MOV.U32 R10, RZ, RZ, 0x3 ;  /* 0x00000003ff0a7424 */ /* 0x000fe200078e00ff */
[----:B------:R-:W-:Y:S02]  /*2a540*/  MOV R173, 0xffffffff ;  /* 0xffffffff00ad7802 */ /* 0x000fe40000000f00 */
[----:B------:R-:W-:Y:S02]  /*2a550*/  MOV R2, 0x2a570 ;  /* 0x0002a57000027802 */ /* 0x000fe40000000f00 */
[----:B-12-4-:R-:W-:Y:S05]  /*2a560*/  CALL.REL.NOINC `($__internal_39_$__cuda_sm70_shflsync_idx_p) ;  /* 0x000008f000007944 */ /* 0x016fea0003c00000 */
[----:B------:R-:W-:Y:S01]  /*2a570*/  IMAD.MOV.U32 R12, RZ, RZ, R30 ;  /* 0x000000ffff0c7224 */ /* 0x000fe200078e001e */
[----:B------:R-:W-:Y:S01]  /*2a580*/  MOV R10, 0x3 ;  /* 0x00000003000a7802 */ /* 0x000fe20000000f00 */
[----:B------:R-:W-:Y:S01]  /*2a590*/  IMAD.MOV.U32 R3, RZ, RZ, 0x181f ;  /* 0x0000181fff037424 */ /* 0x000fe200078e00ff */
[----:B------:R-:W-:Y:S01]  /*2a5a0*/  MOV R173, 0xffffffff ;  /* 0xffffffff00ad7802 */ /* 0x000fe20000000f00 */
[----:B------:R-:W-:Y:S01]  /*2a5b0*/  IMAD.MOV.U32 R8, RZ, RZ, R13 ;  /* 0x000000ffff087224 */ /* 0x000fe200078e000d */
[----:B------:R-:W-:-:S02]  /*2a5c0*/  MOV R2, 0x2a5e0 ;  /* 0x0002a5e000027802 */ /* 0x000fc40000000f00 */
        /* <DEDUP_REMOVED lines=10> */
.L_x_2102:
        /* <DEDUP_REMOVED lines=8> */
.L_x_2103:
[----:B------:R-:W-:Y:S01]  /*2a6f0*/  IMAD.MOV.U32 R12, RZ, RZ, R21 ;  /* 0x000000ffff0c7224 */ /* 0x000fe200078e0015 */
[----:B------:R-:W-:Y:S01]  /*2a700*/  MOV R3, 0x181f ;  /* 0x0000181f00037802 */ /* 0x000fe20000000f00 */
[----:B------:R-:W-:Y:S01]  /*2a710*/  IMAD.MOV.U32 R10, RZ, RZ, RZ ;  /* 0x000000ffff0a7224 */ /* 0x000fe200078e00ff */
[----:B------:R-:W-:Y:S02]  /*2a720*/  MOV R173, 0xffffffff ;  /* 0xffffffff00ad7802 */ /* 0x000fe40000000f00 */
[----:B------:R-:W-:Y:S02]  /*2a730*/  MOV R2, 0x2a750 ;  /* 0x0002a75000027802 */ /* 0x000fe40000000f00 */
[----:B-12---:R-:W-:Y:S05]  /*2a740*/  CALL.REL.NOINC `($__internal_39_$__cuda_sm70_shflsync_idx_p) ;  /* 0x0000071000007944 */ /* 0x006fea0003c00000 */
[----:B------:R-:W-:Y:S01]  /*2a750*/  IMAD.MOV.U32 R12, RZ, RZ, R16 ;  /* 0x000000ffff0c7224 */ /* 0x000fe200078e0010 */
[----:B------:R-:W-:Y:S01]  /*2a760*/  MOV R3, 0x181f ;  /* 0x0000181f00037802 */ /* 0x000fe20000000f00 */
[----:B------:R-:W-:Y:S01]  /*2a770*/  IMAD.MOV.U32 R10, RZ, RZ, RZ ;  /* 0x000000ffff0a7224 */ /* 0x000fe200078e00ff */
[----:B------:R-:W-:Y:S01]  /*2a780*/  MOV R8, R13 ;  /* 0x0000000d00087202 */ /* 0x000fe20000000f00 */
[----:B------:R-:W-:Y:S01]  /*2a790*/  IMAD.MOV.U32 R173, RZ, RZ, -0x1 ;  /* 0xffffffffffad7424 */ /* 0x000fe200078e00ff */
[----:B------:R-:W-:-:S02]  /*2a7a0*/  MOV R9, R4 ;  /* 0x0000000400097202 */ /* 0x000fc40000000f00 */
[----:B------:R-:W-:Y:S02]  /*2a7b0*/  MOV R2, 0x2a7d0 ;  /* 0x0002a7d000027802 */ /* 0x000fe40000000f00 */
[----:B------:R-:W-:Y:S05]  /*2a7c0*/  CALL.REL.NOINC `($__internal_39_$__cuda_sm70_shflsync_idx_p) ;  /* 0x0000069000007944 */ /* 0x000fea0003c00000 */
[----:B------:R-:W-:Y:S01]  /*2a7d0*/  IMAD.MOV.U32 R7, RZ, RZ, R13 ;  /* 0x000000ffff077224 */ /* 0x000fe200078e000d */
[----:B------:R-:W-:Y:S01]  /*2a7e0*/  MOV R12, R22 ;  /* 0x00000016000c7202 */ /* 0x000fe20000000f00 */
[----:B------:R-:W-:Y:S01]  /*2a7f0*/  IMAD.MOV.U32 R10, RZ, RZ, RZ ;  /* 0x000000ffff0a7224 */ /* 0x000fe200078e00ff */
[----:B------:R-:W-:Y:S01]  /*2a800*/  MOV R3, 0x181f ;  /* 0x0000181f00037802 */ /* 0x000fe20000000f00 */
[----:B------:R-:W-:Y:S01]  /*2a810*/  IMAD.MOV.U32 R173, RZ, RZ, -0x1 ;  /* 0xffffffffffad7424 */ /* 0x000fe200078e00ff */
[----:B------:R-:W-:Y:S02]  /*2a820*/  MOV R2, 0x2a840 ;  /* 0x0002a84000027802 */ /* 0x000fe40000000f00 */
[----:B------:R-:W-:Y:S05]  /*2a830*/  CALL.REL.NOINC `($__internal_39_$__cuda_sm70_shflsync_idx_p) ;  /* 0x0000062000007944 */ /* 0x000fea0003c00000 */
[----:B------:R-:W-:Y:S01]  /*2a840*/  MOV R2, R13 ;  /* 0x0000000d00027202 */ /* 0x000fe20000000f00 */
[----:B------:R-:W-:Y:S05]  /*2a850*/  BRA `(.L_x_2139) ;  /* 0xffffa7d000007947 */ /* 0x000fea000383ffff */
.L_x_2106:
[----:B------:R-:W-:Y:S01]  /*2a860*/  IMAD.MOV.U32 R12, RZ, RZ, R18 ;  /* 0x000000ffff0c7224 */ /* 0x000fe200078e0012 */
[----:B------:R-:W-:Y:S01]  /*2a870*/  MOV R3, 0x181f ;  /* 0x0000181f00037802 */ /* 0x000fe20000000f00 */
[----:B------:R-:W-:Y:S01]  /*2a880*/  IMAD.MOV.U32 R10, RZ, RZ, 0x1 ;  /* 0x00000001ff0a7424 */ /* 0x000fe200078e00ff */
[----:B------:R-:W-:Y:S02]  /*2a890*/  MOV R173, 0xffffffff ;  /* 0xffffffff00ad7802 */ /* 0x000fe40000000f00 */
[----:B------:R-:W-:-:S02]  /*2a8a0*/  MOV R2, 0x2a8c0 ;  /* 0x0002a8c000027802 */ /* 0x000fc40000000f00 */
[----:B---34-:R-:W-:Y:S05]  /*2a8b0*/  CALL.REL.NOINC `($__internal_39_$__cuda_sm70_shflsync_idx_p) ;  /* 0x000005a000007944 */ /* 0x018fea0003c00000 */
[----:B------:R-:W-:Y:S01]  /*2a8c0*/  IMAD.MOV.U32 R9, RZ, RZ, R13 ;  /* 0x000000ffff097224 */ /* 0x000fe200078e000d */
[----:B------:R-:W-:Y:S01]  /*2a8d0*/  MOV R12, R21 ;  /* 0x00000015000c7202 */ /* 0x000fe20000000f00 */
[----:B------:R-:W-:Y:S01]  /*2a8e0*/  IMAD.MOV.U32 R10, RZ, RZ, 0x1 ;  /* 0x00000001ff0a7424 */ /* 0x000fe200078e00ff */
[----:B------:R-:W-:Y:S01]  /*2a8f0*/  MOV R3, 0x181f ;  /* 0x0000181f00037802 */ /* 0x000fe20000000f00 */
[----:B------:R-:W-:Y:S01]  /*2a900*/  IMAD.MOV.U32 R173, RZ, RZ, -0x1 ;  /* 0xffffffffffad7424 */ /* 0x000fe200078e00ff */
[----:B------:R-:W-:-:S02]  /*2a910*/  MOV R2, 0x2a930 ;  /* 0x0002a93000027802 */ /* 0x000fc40000000f00 */
[----:B------:R-:W-:Y:S05]  /*2a920*/  CALL.REL.NOINC `($__internal_39_$__cuda_sm70_shflsync_idx_p) ;  /* 0x0000053000007944 */ /* 0x000fea0003c00000 */
        /* <DEDUP_REMOVED lines=16> */
.L_x_2109:
        /* <DEDUP_REMOVED lines=8> */
.L_x_2110:
        /* <DEDUP_REMOVED lines=23> */
.L_x_2113:
[----:B------:R-:W-:Y:S01]  /*2ac20*/  IMAD.MOV.U32 R12, RZ, RZ, R18 ;  /* 0x000000ffff0c7224 */ /* 0x000fe200078e0012 */
[----:B------:R-:W-:Y:S01]  /*2ac30*/  MOV R3, 0x181f ;  /* 0x0000181f00037802 */ /* 0x000fe20000000f00 */
[----:B------:R-:W-:Y:S01]  /*2ac40*/  IMAD.MOV.U32 R10, RZ, RZ, 0x3 ;  /* 0x00000003ff0a7424 */ /* 0x000fe200078e00ff */
[----:B------:R-:W-:Y:S02]  /*2ac50*/  MOV R173, 0xffffffff ;  /* 0xffffffff00ad7802 */ /* 0x000fe40000000f00 */
[----:B------:R-:W-:-:S02]  /*2ac60*/  MOV R2, 0x2ac80 ;  /* 0x0002ac8000027802 */ /* 0x000fc40000000f00 */
[----:B---3--:R-:W-:Y:S05]  /*2ac70*/  CALL.REL.NOINC `($__internal_39_$__cuda_sm70_shflsync_idx_p) ;  /* 0x000001e000007944 */ /* 0x008fea0003c00000 */
[----:B------:R-:W-:Y:S01]  /*2ac80*/  MOV R4, R13 ;  /* 0x0000000d00047202 */ /* 0x000fe20000000f00 */
[----:B------:R-:W-:Y:S05]  /*2ac90*/  BRA `(.L_x_2143) ;  /* 0xffffb09000007947 */ /* 0x000fea000383ffff */
.L_x_2114:
        /* <DEDUP_REMOVED lines=23> */
        .weak           $__internal_38_$__cuda_sm70_shflsync_bfly_p
        .type           $__internal_38_$__cuda_sm70_shflsync_bfly_p,@function
        .size           $__internal_38_$__cuda_sm70_shflsync_bfly_p,($__internal_39_$__cuda_sm70_shflsync_idx_p - $__internal_38_$__cuda_sm70_shflsync_bfly_p)
$__internal_38_$__cuda_sm70_shflsync_bfly_p:
[----:B------:R-:W-:Y:S04]  /*2ae10*/  WARPSYNC R5 ;  /* 0x0000000500007348 */ /* 0x000fe80003800000 */
[----:B------:R1:W2:Y:S02]  /*2ae20*/  SHFL.BFLY PT, R4, R2, R4, R9 ;  /* 0x0c00000402047389 */ /* 0x0002a400000e0009 */
[----:B-1----:R-:W-:-:S02]  /*2ae30*/  MOV R2, R3 ;  /* 0x0000000300027202 */ /* 0x002fc40000000f00 */
[----:B------:R-:W-:-:S04]  /*2ae40*/  MOV R3, 0x0 ;  /* 0x0000000000037802 */ /* 0x000fc80000000f00 */
[----:B--2---:R-:W-:Y:S05]  /*2ae50*/  RET.REL.NODEC R2 `(_ZN7cutlass13device_kernelIN5flash19enable_sm80_to_sm89INS1_16FlashAttnFwdSm80INS1_25CollectiveMainloopFwdSm80ILi8ELi1ELb0EN4cute5tupleIJNS5_1CILi128EEENS7_ILi48EEENS7_ILi256EEEEEELi256ENS_10bfloat16_tEfNS_4arch4Sm80ELb0ELb1ELb0ELb1ELb0ELb1ELb1ELb1EEENS1_21CollectiveEpilogueFwdINS6_IJS8_SA_S9_EEENS6_IJNS7_ILi1EEESI_SI_EEESC_SE_Li256ELb1ELb1ELb1ELb0EEENS1_36VarlenDynamicPersistentTileSchedulerILi128ELi48ELi256ELi256ELb1ELb1ELb0ELb1ELb0ELb1EEEEEEEEEvNT_6ParamsE) ;  /* 0xfffd51a002007950 */ /* 0x004fea0003c3ffff */
        .weak           $__internal_39_$__cuda_sm70_shflsync_idx_p
        .type           $__internal_39_$__cuda_sm70_shflsync_idx_p,@function
        .size           $__internal_39_$__cuda_sm70_shflsync_idx_p,($__internal_40_$__cuda_sm70_shflsync_up_p - $__internal_39_$__cuda_sm70_shflsync_idx_p)
$__internal_39_$__cuda_sm70_shflsync_idx_p:
[----:B------:R-:W-:Y:S04]  /*2ae60*/  WARPSYNC R173 ;  /* 0x000000ad00007348 */ /* 0x000fe80003800000 */
[----:B------:R1:W2:Y:S02]  /*2ae70*/  SHFL.IDX PT, R13, R12, R10, R3 ;  /* 0x0000000a0c0d7389 */ /* 0x0002a400000e0003 */
[----:B-1----:R-:W-:-:S04]  /*2ae80*/  MOV R3, 0x0 ;  /* 0x0000000000037802 */ /* 0x002fc80000000f00 */
[----:B--2---:R-:W-:Y:S05]  /*2ae90*/  RET.REL.NODEC R2 `(_ZN7cutlass13device_kernelIN5flash19enable_sm80_to_sm89INS1_16FlashAttnFwdSm80INS1_25CollectiveMainloopFwdSm80ILi8ELi1ELb0EN4cute5tupleIJNS5_1CILi128EEENS7_ILi48EEENS7_ILi256EEEEEELi256ENS_10bfloat16_tEfNS_4arch4Sm80ELb0ELb1ELb0ELb1ELb0ELb1ELb1ELb1EEENS1_21CollectiveEpilogueFwdINS6_IJS8_SA_S9_EEENS6_IJNS7_ILi1EEESI_SI_EEESC_SE_Li256ELb1ELb1ELb1ELb0EEENS1_36VarlenDynamicPersistentTileSchedulerILi128ELi48ELi256ELi256ELb1ELb1ELb0ELb1ELb0ELb1EEEEEEEEEvNT_6ParamsE) ;  /* 0xfffd516002007950 */ /* 0x004fea0003c3ffff */
        .weak           $__internal_40_$__cuda_sm70_shflsync_up_p
        .type           $__internal_40_$__cuda_sm70_shflsync_up_p,@function
        .size           $__internal_40_$__cuda_sm70_shflsync_up_p,($__internal_41_$__cuda_sm70_votesync_ballot - $__internal_40_$__cuda_sm70_shflsync_up_p)
$__internal_40_$__cuda_sm70_shflsync_up_p:
[----:B------:R-:W-:Y:S02]  /*2aea0*/  MOV R4, RZ ;  /* 0x000000ff00047202 */ /* 0x000fe40000000f00 */
[----:B------:R-:W-:-:S04]  /*2aeb0*/  MOV R10, 0xffffffff ;  /* 0xffffffff000a7802 */ /* 0x000fc80000000f00 */
[----:B------:R-:W-:Y:S04]  /*2aec0*/  WARPSYNC R10 ;  /* 0x0000000a00007348 */ /* 0x000fe80003800000 */
[----:B------:R1:W2:Y:S02]  /*2aed0*/  SHFL.UP PT, R4, R0, R3, R4 ;  /* 0x0400000300047389 */ /* 0x0002a400000e0004 */
[----:B-1----:R-:W-:-:S04]  /*2aee0*/  MOV R3, 0x0 ;  /* 0x0000000000037802 */ /* 0x002fc80000000f00 */
[----:B--2---:R-:W-:Y:S05]  /*2aef0*/  RET.REL.NODEC R2 `(_ZN7cutlass13device_kernelIN5flash19enable_sm80_to_sm89INS1_16FlashAttnFwdSm80INS1_25CollectiveMainloopFwdSm80ILi8ELi1ELb0EN4cute5tupleIJNS5_1CILi128EEENS7_ILi48EEENS7_ILi256EEEEEELi256ENS_10bfloat16_tEfNS_4arch4Sm80ELb0ELb1ELb0ELb1ELb0ELb1ELb1ELb1EEENS1_21CollectiveEpilogueFwdINS6_IJS8_SA_S9_EEENS6_IJNS7_ILi1EEESI_SI_EEESC_SE_Li256ELb1ELb1ELb1ELb0EEENS1_36VarlenDynamicPersistentTileSchedulerILi128ELi48ELi256ELi256ELb1ELb1ELb0ELb1ELb0ELb1EEEEEEEEEvNT_6ParamsE) ;  /* 0xfffd510002007950 */ /* 0x004fea0003c3ffff */
        .weak           $__internal_41_$__cuda_sm70_votesync_ballot
        .type           $__internal_41_$__cuda_sm70_votesync_ballot,@function
        .size           $__internal_41_$__cuda_sm70_votesync_ballot,(.L_x_2636 - $__internal_41_$__cuda_sm70_votesync_ballot)
$__internal_41_$__cuda_sm70_votesync_ballot:
[----:B------:R-:W-:Y:S01]  /*2af00*/  ISETP.NE.U32.AND P0, PT, R0, 0x1, PT ;  /* 0x000000010000780c */ /* 0x000fe20003f05070 */
[----:B------:R-:W-:-:S04]  /*2af10*/  IMAD.MOV.U32 R3, RZ, RZ, -0x1 ;  /* 0xffffffffff037424 */ /* 0x000fc800078e00ff */
[----:B------:R-:W-:Y:S08]  /*2af20*/  WARPSYNC R3 ;  /* 0x0000000300007348 */ /* 0x000ff00003800000 */
[----:B------:R-:W-:-:S04]  /*2af30*/  VOTE.ANY R0, PT, !P0 ;  /* 0x0000000000007806 */ /* 0x000fc800040e0100 */
[----:B------:R-:W-:Y:S01]  /*2af40*/  LOP3.LUT R0, R0, R3, RZ, 0xc0, !PT ;  /* 0x0000000300007212 */ /* 0x000fe200078ec0ff */
[----:B------:R-:W-:-:S04]  /*2af50*/  IMAD.MOV.U32 R3, RZ, RZ, 0x0 ;  /* 0x00000000ff037424 */ /* 0x000fc800078e00ff */
[----:B------:R-:W-:Y:S05]  /*2af60*/  RET.REL.NODEC R2 `(_ZN7cutlass13device_kernelIN5flash19enable_sm80_to_sm89INS1_16FlashAttnFwdSm80INS1_25CollectiveMainloopFwdSm80ILi8ELi1ELb0EN4cute5tupleIJNS5_1CILi128EEENS7_ILi48EEENS7_ILi256EEEEEELi256ENS_10bfloat16_tEfNS_4arch4Sm80ELb0ELb1ELb0ELb1ELb0ELb1ELb1ELb1EEENS1_21CollectiveEpilogueFwdINS6_IJS8_SA_S9_EEENS6_IJNS7_ILi1EEESI_SI_EEESC_SE_Li256ELb1ELb1ELb1ELb0EEENS1_36VarlenDynamicPersistentTileSchedulerILi128ELi48ELi256ELi256ELb1ELb1ELb0ELb1ELb0ELb1EEEEEEEEEvNT_6ParamsE) ;  /* 0xfffd509002007950 */ /* 0x000fea0003c3ffff */
.L_x_2145:
        /* <DEDUP_REMOVED lines=9> */
.L_x_2636:


//--------------------- .text._ZN7cutlass13device_kernelIN5flash19enable_sm80_to_sm89INS1_16FlashAttnFwdSm80INS1_25CollectiveMainloopFwdSm80ILi8ELi1ELb0EN4cute5tupleIJNS5_1CILi128EEENS7_ILi96EEENS7_ILi256EEEEEELi256ENS_10bfloat16_tEfNS_4arch4Sm80ELb1ELb0ELb0ELb0ELb0ELb0ELb1ELb1EEENS1_21CollectiveEpilogueFwdINS6_IJS8_SA_S9_EEENS6_IJNS7_ILi1EEESI_SI_EEESC_SE_Li256ELb0ELb1ELb1ELb0EEENS1_30DynamicPersistentTileSchedulerILi256ELi256ELb1ELb1ELb0EEEEEEEEEvNT_6ParamsE --------------------------
	.section	.text._ZN7cutlass13device_kernelIN5flash19enable_sm80_to_sm89INS1_16FlashAttnFwdSm80INS1_25CollectiveMainloopFwdSm80ILi8ELi1ELb0EN4cute5tupleIJNS5_1CILi128EEENS7_ILi96EEENS7_ILi256EEEEEELi256ENS_10bfloat16_tEfNS_4arch4Sm80ELb1ELb0ELb0ELb0ELb0ELb0ELb1ELb1EEENS1_21CollectiveEpilogueFwdINS6_IJS8_SA_S9_EEENS6_IJNS7_ILi1EEESI_SI_EEESC_SE_Li256ELb0ELb1ELb1ELb0EEENS1_30DynamicPersistentTileSchedulerILi256ELi256ELb1ELb1ELb0EEEEEEEEEvNT_6ParamsE,"ax",@progbits
	.sectioninfo	@"SHI_REGISTERS=255"
	.align	128
.text._ZN7cutlass13device_kernelIN5flash19enable_sm80_to_sm89INS1_16FlashAttnFwdSm80INS1_25CollectiveMainloopFwdSm80ILi8ELi1ELb0EN4cute5tupleIJNS5_1CILi128EEENS7_ILi96EEENS7_ILi256EEEEEELi256ENS_10bfloat16_tEfNS_4arch4Sm80ELb1ELb0ELb0ELb0ELb0ELb0ELb1ELb1EEENS1_21CollectiveEpilogueFwdINS6_IJS8_SA_S9_EEENS6_IJNS7_ILi1EEESI_SI_EEESC_SE_Li256ELb0ELb1ELb1ELb0EEENS1_30DynamicPersistentTileSchedulerILi256ELi256ELb1ELb1ELb0EEEEEEEEEvNT_6ParamsE:
        .type           _ZN7cutlass13device_kernelIN5flash19enable_sm80_to_sm89INS1_16FlashAttnFwdSm80INS1_25CollectiveMainloopFwdSm80ILi8ELi1ELb0EN4cute5tupleIJNS5_1CILi128EEENS7_ILi96EEENS7_ILi256EEEEEELi256ENS_10bfloat16_tEfNS_4arch4Sm80ELb1ELb0ELb0ELb0ELb0ELb0ELb1ELb1EEENS1_21CollectiveEpilogueFwdINS6_IJS8_SA_S9_EEENS6_IJNS7_ILi1EEESI_SI_EEESC_SE_Li256ELb0ELb1ELb1ELb0EEENS1_30DynamicPersistentTileSchedulerILi256ELi256ELb1ELb1ELb0EEEEEEEEEvNT_6ParamsE,@function
        .size           _ZN7cutlass13device_kernelIN5flash19enable_sm80_to_sm89INS1_16FlashAttnFwdSm80INS1_25CollectiveMainloopFwdSm80ILi8ELi1ELb0EN4cute5tupleIJNS5_1CILi128EEENS7_ILi96EEENS7_ILi256EEEEEELi256ENS_10bfloat16_tEfNS_4arch4Sm80ELb1ELb0ELb0ELb0ELb0ELb0ELb1ELb1EEENS1_21CollectiveEpilogueFwdINS6_IJS8_SA_S9_EEENS6_IJNS7_ILi1EEESI_SI_EEESC_SE_Li256ELb0ELb1ELb1ELb0EEENS1_30DynamicPersistentTileSchedulerILi256ELi256ELb1ELb1ELb0EEEEEEEEEvNT_6ParamsE,(.L_x_2642 - _ZN7cutlass13device_kernelIN5flash19enable_sm80_to_sm89INS1_16FlashAttnFwdSm80INS1_25CollectiveMainloopFwdSm80ILi8ELi1ELb0EN4cute5tupleIJNS5_1CILi128EEENS7_ILi96EEENS7_ILi256EEEEEELi256ENS_10bfloat16_tEfNS_4arch4Sm80ELb1ELb0ELb0ELb0ELb0ELb0ELb1ELb1EEENS1_21CollectiveEpilogueFwdINS6_IJS8_SA_S9_EEENS6_IJNS7_ILi1EEESI_SI_EEESC_SE_Li256ELb0ELb1ELb1ELb0EEENS1_30DynamicPersistentTileSchedulerILi256ELi256ELb1ELb1ELb0EEEEEEEEEvNT_6ParamsE)
        .other          _ZN7cutlass13device_kernelIN5flash19enable_sm80_to_sm89INS1_16FlashAttnFwdSm80INS1_25CollectiveMainloopFwdSm80ILi8ELi1ELb0EN4cute5tupleIJNS5_1CILi128EEENS7_ILi96EEENS7_ILi256EEEEEELi256ENS_10bfloat16_tEfNS_4arch4Sm80ELb1ELb0ELb0ELb0ELb0ELb0ELb1ELb1EEENS1_21CollectiveEpilogueFwdINS6_IJS8_SA_S9_EEENS6_IJNS7_ILi1EEESI_SI_EEESC_SE_Li256ELb0ELb1ELb1ELb0EEENS1_30DynamicPersistentTileSchedulerILi256ELi256ELb1ELb1ELb0EEEEEEEEEvNT_6ParamsE,@"STO_CUDA_ENTRY STV_DEFAULT"
_ZN7cutlass13device_kernelIN5flash19enable_sm80_to_sm89INS1_16FlashAttnFwdSm80INS1_25CollectiveMainloopFwdSm80ILi8ELi1ELb0EN4cute5tupleIJNS5_1CILi128EEENS7_ILi96EEENS7_ILi256EEEEEELi256ENS_10bfloat16_tEfNS_4arch4Sm80ELb1ELb0ELb0ELb0ELb0ELb0ELb1ELb1EEENS1_21CollectiveEpilogueFwdINS6_IJS8_SA_S9_EEENS6_IJNS7_ILi1EEESI_SI_EEESC_SE_Li256ELb0ELb1ELb1ELb0EEENS1_30DynamicPersistentTileSchedulerILi256ELi256ELb1ELb1ELb0EEEEEEEEEvNT_6ParamsE:
[----:B------:R-:W-:-:S03]  /*0000*/  MOV R1, c[0x0][0x28] ;  /* 0x00000a0000017a02 */ /* 0x000fc60000000f00 */
[----:B------:R-:W1:Y:S01]  /*0010*/  S2R R16, SR_TID.X ;  /* 0x0000000000107919 */ /* 0x000e620000002100 */
[----:B------:R-:W-:-:S03]  /*0020*/  IADD3 R1, R1, -0xb8, RZ ;  /* 0xffffff4801017810 */ /* 0x000fc60007ffe0ff */
[----:B------:R-:W2:Y:S01]  /*0030*/  S2R R15, SR_CTAID.X ;  /* 0x00000000000f7919 */ /* 0x000ea20000002500 */
[----:B-1----:R-:W-:-:S05]  /*0040*/  SHF.R.U32.HI R0, RZ, 0x5, R16 ;  /* 0x00000005ff007819 */ /* 0x002fca0000011610 */
[----:B------:R-:W1:Y:S04]  /*0050*/  SHFL.IDX PT, R2, R0, RZ, 0x1f ;  /* 0x00001fff00027589 */ /* 0x000e6800000e0000 */
[----:B------:R-:W3:Y:S01]  /*0060*/  SHFL.IDX PT, R0, R0, RZ, 0x1f ;  /* 0x00001fff00007589 */ /* 0x000ee200000e0000 */
[----:B-1----:R-:W-:Y:S01]  /*0070*/  ISETP.GE.AND P0, PT, R2, 0x1, PT ;  /* 0x000000010200780c */ /* 0x002fe20003f06270 */
[----:B---3--:R1:W3:-:S12]  /*0080*/  R2UR UR6, R0 ;  /* 0x00000000000673c2 */ /* 0x0082d800000e0000 */
[----:B------:R-:W-:Y:S06]  /*0090*/  @P0 BAR.ARV 0x4, 0x100 ;  /* 0x0104000000000b1d */ /* 0x000fec0000002000 */
[----:B--2---:R-:W-:-:S13]  /*00a0*/  ISETP.GE.AND P0, PT, R15, c[0x0][0x538], PT ;  /* 0x00014e000f007a0c */ /* 0x004fda0003f06270 */
[----:B------:R-:W-:Y:S05]  /*00b0*/  @P0 EXIT ;  /* 0x000000000000094d */ /* 0x000fea0003800000 */
[----:B-1-3--:R-:W-:Y:S01]  /*00c0*/  SHF.R.S32.HI R8, RZ, 0x1f, R16 ;  /* 0x0000001fff087819 */ /* 0x00afe20000011410 */
[----:B------:R-:W-:Y:S01]  /*00d0*/  IMAD.MOV.U32 R218, RZ, RZ, 0x20 ;  /* 0x00000020ffda7424 */ /* 0x000fe200078e00ff */
[----:B------:R-:W-:Y:S01]  /*00e0*/  ULDC.64 UR8, c[0x0][0x118] ;  /* 0x0000460000087ab9 */ /* 0x000fe20000000a00 */
[----:B------:R-:W-:Y:S01]  /*00f0*/  IMAD.MOV.U32 R220, RZ, RZ, 0x40 ;  /* 0x00000040ffdc7424 */ /* 0x000fe200078e00ff */
[CC--:B------:R-:W-:Y:S02]  /*0100*/  LEA.HI R0, R8.reuse, R16.reuse, RZ, 0x2 ;  /* 0x0000001008007211 */ /* 0x0c0fe400078f10ff */
[CC--:B------:R-:W-:Y:S02]  /*0110*/  LEA.HI R10, R8.reuse, R16.reuse, RZ, 0x3 ;  /* 0x00000010080a7211 */ /* 0x0c0fe400078f18ff */
[----:B------:R-:W-:Y:S02]  /*0120*/  LEA.HI R6, R8, R16, RZ, 0x4 ;  /* 0x0000001008067211 */ /* 0x000fe400078f20ff */
[----:B------:R-:W-:-:S02]  /*0130*/  LOP3.LUT R4, R0, 0xfffffffc, RZ, 0xc0, !PT ;  /* 0xfffffffc00047812 */ /* 0x000fc400078ec0ff */
[----:B------:R-:W-:Y:S02]  /*0140*/  SHF.R.S32.HI R20, RZ, 0x3, R10 ;  /* 0x00000003ff147819 */ /* 0x000fe4000001140a */
[----:B------:R-:W-:Y:S01]  /*0150*/  LOP3.LUT R2, R10, 0xfffffff8, RZ, 0xc0, !PT ;  /* 0xfffffff80a027812 */ /* 0x000fe200078ec0ff */
[----:B------:R-:W-:Y:S01]  /*0160*/  IMAD.IADD R4, R16, 0x1, -R4 ;  /* 0x0000000110047824 */ /* 0x000fe200078e0a04 */
[----:B------:R-:W-:Y:S01]  /*0170*/  LOP3.LUT R0, R6, 0xfffffff0, RZ, 0xc0, !PT ;  /* 0xfffffff006007812 */ /* 0x000fe200078ec0ff */
[----:B------:R-:W-:Y:S01]  /*0180*/  IMAD.SHL.U32 R7, R20, 0x40, RZ ;  /* 0x0000004014077824 */ /* 0x000fe200078e00ff */
[----:B------:R-:W-:Y:S01]  /*0190*/  SHF.R.S32.HI R5, RZ, 0x4, R6 ;  /* 0x00000004ff057819 */ /* 0x000fe20000011406 */
[C---:B------:R-:W-:Y:S02]  /*01a0*/  IMAD.IADD R9, R16.reuse, 0x1, -R2 ;  /* 0x0000000110097824 */ /* 0x040fe400078e0a02 */
[----:B------:R-:W-:Y:S01]  /*01b0*/  IMAD.IADD R3, R16, 0x1, -R0 ;  /* 0x0000000110037824 */ /* 0x000fe200078e0a00 */
[----:B------:R-:W-:Y:S01]  /*01c0*/  LEA.HI R2, R6, R5, RZ, 0x1 ;  /* 0x0000000506027211 */ /* 0x000fe200078f08ff */
[----:B------:R-:W-:Y:S01]  /*01d0*/  IMAD.SHL.U32 R18, R9, 0x8, RZ ;  /* 0x0000000809127824 */ /* 0x000fe200078e00ff */
[----:B------:R-:W-:-:S02]  /*01e0*/  LOP3.LUT R0, R7, 0x1c0, RZ, 0xc0, !PT ;  /* 0x000001c007007812 */ /* 0x000fc400078ec0ff */
[----:B------:R-:W-:Y:S02]  /*01f0*/  SHF.R.S32.HI R11, RZ, 0x1f, R3 ;  /* 0x0000001fff0b7819 */ /* 0x000fe40000011403 */
[----:B------:R-:W-:Y:S01]  /*0200*/  LOP3.LUT R6, R2, 0xfffffffe, RZ, 0xc0, !PT ;  /* 0xfffffffe02067812 */ /* 0x000fe200078ec0ff */
[----:B------:R-:W-:Y:S01]  /*0210*/  STL [R1+0x48], R18 ;  /* 0x0000481201007387 */ /* 0x000fe20000100800 */
[----:B------:R-:W-:Y:S02]  /*0220*/  LOP3.LUT R7, R0, 0x38, R18, 0xf8, !PT ;  /* 0x0000003800077812 */ /* 0x000fe400078ef812 */
[----:B------:R-:W-:Y:S01]  /*0230*/  SHF.R.U32.HI R2, RZ, 0x3, R0 ;  /* 0x00000003ff027819 */ /* 0x000fe20000011600 */
[----:B------:R-:W-:Y:S01]  /*0240*/  IMAD.IADD R12, R5, 0x1, -R6 ;  /* 0x00000001050c7824 */ /* 0x000fe200078e0a06 */
[----:B------:R-:W-:Y:S01]  /*0250*/  LEA.HI R11, R11, R3, RZ, 0x3 ;  /* 0x000000030b0b7211 */ /* 0x000fe200078f18ff */
[----:B------:R-:W-:Y:S01]  /*0260*/  IMAD.SHL.U32 R5, R9, 0x40, RZ ;  /* 0x0000004009057824 */ /* 0x000fe200078e00ff */
[----:B------:R-:W-:-:S02]  /*0270*/  LEA.HI R0, R4, R4, RZ, 0x1 ;  /* 0x0000000404007211 */ /* 0x000fc400078f08ff */
[----:B------:R-:W-:Y:S02]  /*0280*/  LOP3.LUT R13, R7, R2, RZ, 0x3c, !PT ;  /* 0x00000002070d7212 */ /* 0x000fe400078e3cff */
[----:B------:R-:W-:Y:S02]  /*0290*/  LOP3.LUT R2, R11, 0xfffffff8, RZ, 0xc0, !PT ;  /* 0xfffffff80b027812 */ /* 0x000fe400078ec0ff */
[----:B------:R-:W-:Y:S02]  /*02a0*/  LOP3.LUT R0, R0, 0x1ffffffe, RZ, 0xc0, !PT ;  /* 0x1ffffffe00007812 */ /* 0x000fe400078ec0ff */
[----:B------:R-:W-:Y:S01]  /*02b0*/  LEA.HI R6, R8, R16, RZ, 0x5 ;  /* 0x0000001008067211 */ /* 0x000fe200078f28ff */
[----:B------:R-:W-:Y:S02]  /*02c0*/  IMAD.IADD R7, R3, 0x1, -R2 ;  /* 0x0000000103077824 */ /* 0x000fe400078e0a02 */
[----:B------:R-:W-:Y:S01]  /*02d0*/  IMAD.IADD R14, R4, 0x1, -R0 ;  /* 0x00000001040e7824 */ /* 0x000fe200078e0a00 */
[----:B------:R-:W-:-:S02]  /*02e0*/  LOP3.LUT R3, R6, 0xffffffe0, RZ, 0xc0, !PT ;  /* 0xffffffe006037812 */ /* 0x000fc400078ec0ff */
[----:B------:R-:W-:Y:S02]  /*02f0*/  LOP3.LUT R0, R5, 0x1c0, RZ, 0xc0, !PT ;  /* 0x000001c005007812 */ /* 0x000fe400078ec0ff */
[----:B------:R-:W-:Y:S01]  /*0300*/  SHF.R.S32.HI R223, RZ, 0x5, R6 ;  /* 0x00000005ffdf7819 */ /* 0x000fe20000011406 */
[----:B------:R-:W-:Y:S01]  /*0310*/  IMAD.IADD R17, R16, 0x1, -R3 ;  /* 0x0000000110117824 */ /* 0x000fe200078e0a03 */
[----:B------:R-:W-:Y:S02]  /*0320*/  LOP3.LUT R4, R0, 0x8, R10, 0xf8, !PT ;  /* 0x0000000800047812 */ /* 0x000fe400078ef80a */
[----:B------:R-:W-:Y:S02]  /*0330*/  SHF.R.U32.HI R2, RZ, 0x3, R0 ;  /* 0x00000003ff027819 */ /* 0x000fe40000011600 */
[----:B------:R-:W-:Y:S02]  /*0340*/  SHF.R.S32.HI R0, RZ, 0x1f, R6 ;  /* 0x0000001fff007819 */ /* 0x000fe40000011406 */
[----:B------:R-:W-:-:S02]  /*0350*/  LEA.HI R3, R8, R16, RZ, 0x6 ;  /* 0x0000001008037211 */ /* 0x000fc400078f30ff */
[----:B------:R-:W-:Y:S02]  /*0360*/  LEA.HI R0, R0, R223, RZ, 0x3 ;  /* 0x000000df00007211 */ /* 0x000fe400078f18ff */
[----:B------:R-:W-:Y:S01]  /*0370*/  LOP3.LUT R216, R4, R2, RZ, 0x3c, !PT ;  /* 0x0000000204d87212 */ /* 0x000fe200078e3cff */
[----:B------:R-:W-:Y:S01]  /*0380*/  IMAD.SHL.U32 R10, R3, 0x8, RZ ;  /* 0x00000008030a7824 */ /* 0x000fe200078e00ff */
[----:B------:R-:W-:Y:S01]  /*0390*/  LOP3.LUT R2, R0, 0xffffff8, RZ, 0xc0, !PT ;  /* 0x0ffffff800027812 */ /* 0x000fe200078ec0ff */
[C---:B------:R-:W-:Y:S01]  /*03a0*/  IMAD.SHL.U32 R3, R7.reuse, 0x40, RZ ;  /* 0x0000004007037824 */ /* 0x040fe200078e00ff */
[----:B------:R-:W-:Y:S01]  /*03b0*/  SHF.R.S32.HI R8, RZ, 0x1f, R17 ;  /* 0x0000001fff087819 */ /* 0x000fe20000011411 */
[----:B------:R-:W-:Y:S01]  /*03c0*/  IMAD.SHL.U32 R4, R12, 0x8, RZ ;  /* 0x000000080c047824 */ /* 0x000fe200078e00ff */
[----:B------:R-:W-:Y:S01]  /*03d0*/  LOP3.LUT P3, RZ, R7, 0x2, RZ, 0xc0, !PT ;  /* 0x0000000207ff7812 */ /* 0x000fe2000786c0ff */
[----:B------:R-:W-:Y:S01]  /*03e0*/  IMAD.IADD R6, R223, 0x1, -R2 ;  /* 0x00000001df067824 */ /* 0x000fe200078e0a02 */
[----:B------:R-:W-:Y:S01]  /*03f0*/  LOP3.LUT R0, R3, 0x1c0, RZ, 0xc0, !PT ;  /* 0x000001c003007812 */ /* 0x000fe200078ec0ff */
[----:B------:R-:W-:Y:S01]  /*0400*/  IMAD.SHL.U32 R2, R11, 0x40, RZ ;  /* 0x000000400b027824 */ /* 0x000fe200078e00ff */
[----:B------:R-:W-:Y:S01]  /*0410*/  LEA.HI R8, R8, R17, RZ, 0x2 ;  /* 0x0000001108087211 */ /* 0x000fe200078f10ff */
[----:B------:R-:W-:Y:S01]  /*0420*/  IMAD R216, R12, 0x200, R216 ;  /* 0x000002000cd87824 */ /* 0x000fe200078e02d8 */
[----:B------:R-:W-:-:S02]  /*0430*/  LOP3.LUT R3, R0, 0x8, R4, 0xf8, !PT ;  /* 0x0000000800037812 */ /* 0x000fc400078ef804 */
[----:B------:R-:W-:Y:S02]  /*0440*/  SHF.R.U32.HI R0, RZ, 0x3, R0 ;  /* 0x00000003ff007819 */ /* 0x000fe40000011600 */
[----:B------:R-:W-:Y:S02]  /*0450*/  SHF.R.S32.HI R5, RZ, 0x2, R8 ;  /* 0x00000002ff057819 */ /* 0x000fe40000011408 */
[----:B------:R-:W-:Y:S02]  /*0460*/  LOP3.LUT R2, R2, 0xfffffe00, RZ, 0xc0, !PT ;  /* 0xfffffe0002027812 */ /* 0x000fe400078ec0ff */
[----:B------:R-:W-:Y:S01]  /*0470*/  LOP3.LUT R0, R3, R0, RZ, 0x3c, !PT ;  /* 0x0000000003007212 */ /* 0x000fe200078e3cff */
[----:B------:R-:W-:Y:S01]  /*0480*/  IMAD R16, R6, 0x10, R5 ;  /* 0x0000001006107824 */ /* 0x000fe200078e0205 */
[----:B------:R-:W-:Y:S01]  /*0490*/  IADD3 R4, R18, 0x80, RZ ;  /* 0x0000008012047810 */ /* 0x000fe20007ffe0ff */
[----:B------:R-:W-:Y:S01]  /*04a0*/  IMAD R223, R223, 0x400, R2 ;  /* 0x00000400dfdf7824 */ /* 0x000fe200078e0202 */
[----:B------:R-:W-:Y:S01]  /*04b0*/  LOP3.LUT R217, R0, R2, RZ, 0xfc, !PT ;  /* 0x0000000200d97212 */ /* 0x000fe200078efcff */
[----:B------:R-:W-:Y:S01]  /*04c0*/  IMAD R2, R9, 0x20, R20 ;  /* 0x0000002009027824 */ /* 0x000fe200078e0214 */
[----:B------:R-:W-:Y:S01]  /*04d0*/  STL [R1+0x90], R16 ;  /* 0x0000901001007387 */ /* 0x000fe20000100800 */
[----:B------:R-:W-:Y:S01]  /*04e0*/  IMAD.IADD R223, R223, 0x1, R0 ;  /* 0x00000001dfdf7824 */ /* 0x000fe200078e0200 */
[----:B------:R-:W-:-:S02]  /*04f0*/  IADD3 R0, R18, 0x40, RZ ;  /* 0x0000004012007810 */ /* 0x000fc40007ffe0ff */
[----:B------:R-:W-:Y:S01]  /*0500*/  STL [R1+0x5c], R15 ;  /* 0x00005c0f01007387 */ /* 0x000fe20000100800 */
[----:B------:R-:W-:Y:S02]  /*0510*/  IADD3 R3, R18, 0xc0, RZ ;  /* 0x000000c012037810 */ /* 0x000fe40007ffe0ff */
[----:B------:R-:W-:Y:S01]  /*0520*/  SHF.R.S32.HI R5, RZ, 0x1f, R0 ;  /* 0x0000001fff057819 */ /* 0x000fe20000011400 */
[----:B------:R1:W-:Y:S01]  /*0530*/  STL [R1+0x94], R2 ;  /* 0x0000940201007387 */ /* 0x0003e20000100800 */
[----:B------:R-:W-:Y:S02]  /*0540*/  SHF.R.S32.HI R4, RZ, 0x1f, R4 ;  /* 0x0000001fff047819 */ /* 0x000fe40000011404 */
[----:B------:R-:W-:Y:S01]  /*0550*/  LOP3.LUT P0, RZ, R7, 0x4, RZ, 0xc0, !PT ;  /* 0x0000000407ff7812 */ /* 0x000fe2000780c0ff */
[----:B------:R-:W-:Y:S01]  /*0560*/  STL [R1+0x78], R5 ;  /* 0x0000780501007387 */ /* 0x000fe20000100800 */
[----:B------:R-:W-:Y:S02]  /*0570*/  LEA R216, R216, 0xc100, 0x1 ;  /* 0x0000c100d8d87811 */ /* 0x000fe400078e08ff */
[----:B------:R-:W-:Y:S01]  /*0580*/  R2P PR, R9, 0x6 ;  /* 0x0000000609007804 */ /* 0x000fe20000000000 */
[----:B------:R2:W-:Y:S01]  /*0590*/  STL [R1+0x74], R4 ;  /* 0x0000740401007387 */ /* 0x0005e20000100800 */
[----:B------:R-:W-:-:S02]  /*05a0*/  SEL R218, R218, 0xffffffe0, !P3 ;  /* 0xffffffe0dada7807 */ /* 0x000fc40005800000 */
[----:B------:R-:W-:Y:S02]  /*05b0*/  LEA R223, R223, 0x18100, 0x1 ;  /* 0x00018100dfdf7811 */ /* 0x000fe400078e08ff */
[----:B------:R-:W-:Y:S02]  /*05c0*/  LEA R217, R217, 0x100, 0x1 ;  /* 0x00000100d9d97811 */ /* 0x000fe400078e08ff */
[C---:B------:R-:W-:Y:S01]  /*05d0*/  SEL R219, R220.reuse, 0xffffffc0, !P2 ;  /* 0xffffffc0dcdb7807 */ /* 0x040fe20005000000 */
[----:B------:R-:W-:Y:S01]  /*05e0*/  IMAD.IADD R224, R223, 0x1, R218 ;  /* 0x00000001dfe07824 */ /* 0x000fe200078e02da */
[----:B------:R-:W-:Y:S01]  /*05f0*/  SEL R220, R220, 0xffffffc0, !P0 ;  /* 0xffffffc0dcdc7807 */ /* 0x000fe20004000000 */
[----:B------:R-:W-:Y:S01]  /*0600*/  IMAD.IADD R218, R218, 0x1, R217 ;  /* 0x00000001dada7824 */ /* 0x000fe200078e02d9 */
[C---:B------:R-:W-:Y:S01]  /*0610*/  IADD3 R227, R216.reuse, 0x20, RZ ;  /* 0x00000020d8e37810 */ /* 0x040fe20007ffe0ff */
[C---:B------:R-:W-:Y:S01]  /*0620*/  IMAD.IADD R222, R216.reuse, 0x1, R219 ;  /* 0x00000001d8de7824 */ /* 0x040fe200078e02db */
[----:B------:R-:W-:Y:S01]  /*0630*/  LOP3.LUT R10, R13, 0x7ffffe00, R10, 0xf8, !PT ;  /* 0x7ffffe000d0a7812 */ /* 0x000fe200078ef80a */
[--C-:B------:R-:W-:Y:S01]  /*0640*/  IMAD.IADD R226, R223, 0x1, R220.reuse ;  /* 0x00000001dfe27824 */ /* 0x100fe200078e02dc */
[----:B------:R-:W-:Y:S01]  /*0650*/  @P1 IADD3 R227, R216, -0x20, RZ ;  /* 0xffffffe0d8e31810 */ /* 0x000fe20007ffe0ff */
[----:B------:R-:W-:Y:S01]  /*0660*/  IMAD.IADD R221, R220, 0x1, R217 ;  /* 0x00000001dcdd7824 */ /* 0x000fe200078e02d9 */
[----:B-1----:R-:W-:Y:S01]  /*0670*/  LOP3.LUT R2, R8, 0x7ffffffc, RZ, 0xc0, !PT ;  /* 0x7ffffffc08027812 */ /* 0x002fe200078ec0ff */
[----:B------:R-:W-:Y:S01]  /*0680*/  IMAD.IADD R225, R224, 0x1, R220 ;  /* 0x00000001e0e17824 */ /* 0x000fe200078e02dc */
[C---:B------:R-:W-:Y:S01]  /*0690*/  IADD3 R250, R227.reuse, 0x800, RZ ;  /* 0x00000800e3fa7810 */ /* 0x040fe20007ffe0ff */
[----:B------:R-:W-:Y:S01]  /*06a0*/  IMAD.SHL.U32 R251, R10, 0x2, RZ ;  /* 0x000000020afb7824 */ /* 0x000fe200078e00ff */
[----:B------:R-:W-:Y:S01]  /*06b0*/  IADD3 R249, R227, 0x1000, RZ ;  /* 0x00001000e3f97810 */ /* 0x000fe20007ffe0ff */
[----:B------:R-:W-:Y:S01]  /*06c0*/  IMAD.IADD R0, R17, 0x1, -R2 ;  /* 0x0000000111007824 */ /* 0x000fe200078e0a02 */
[----:B------:R-:W-:Y:S01]  /*06d0*/  SHF.R.S32.HI R2, RZ, 0x1f, R3 ;  /* 0x0000001fff027819 */ /* 0x000fe20000011403 */
[----:B------:R-:W-:Y:S01]  /*06e0*/  IMAD.IADD R219, R219, 0x1, R227 ;  /* 0x00000001dbdb7824 */ /* 0x000fe200078e02e3 */
[C---:B------:R-:W-:Y:S01]  /*06f0*/  IADD3 R248, R227.reuse, 0x1800, RZ ;  /* 0x00001800e3f87810 */ /* 0x040fe20007ffe0ff */
[----:B------:R-:W-:Y:S01]  /*0700*/  IMAD.SHL.U32 R0, R0, 0x2, RZ ;  /* 0x0000000200007824 */ /* 0x000fe200078e00ff */
[C---:B------:R-:W-:Y:S01]  /*0710*/  IADD3 R247, R227.reuse, 0x2000, RZ ;  /* 0x00002000e3f77810 */ /* 0x040fe20007ffe0ff */
[----:B------:R1:W-:Y:S01]  /*0720*/  STL [R1+0x70], R2 ;  /* 0x0000700201007387 */ /* 0x0003e20000100800 */
[----:B------:R-:W-:Y:S01]  /*0730*/  IADD3 R246, R227, 0x2800, RZ ;  /* 0x00002800e3f67810 */ /* 0x000fe20007ffe0ff */
[----:B------:R-:W-:Y:S01]  /*0740*/  IMAD.IADD R220, R220, 0x1, R218 ;  /* 0x00000001dcdc7824 */ /* 0x000fe200078e02da */
[----:B--2---:R-:W-:-:S02]  /*0750*/  IADD3 R4, R0, 0xe0, RZ ;  /* 0x000000e000047810 */ /* 0x004fc40007ffe0ff */
[----:B------:R-:W-:Y:S02]  /*0760*/  IADD3 R3, R0, 0xe8, RZ ;  /* 0x000000e800037810 */ /* 0x000fe40007ffe0ff */
        /* <DEDUP_REMOVED lines=8> */
[C---:B------:R-:W-:Y:S01]  /*07f0*/  IADD3 R237, R227.reuse, 0x7000, RZ ;  /* 0x00007000e3ed7810 */ /* 0x040fe20007ffe0ff */
[----:B-1----:R-:W-:Y:S01]  /*0800*/  IMAD R2, R14, 0x8, R16 ;  /* 0x000000080e027824 */ /* 0x002fe200078e0210 */
[C---:B------:R-:W-:Y:S02]  /*0810*/  IADD3 R236, R227.reuse, 0x7800, RZ ;  /* 0x00007800e3ec7810 */ /* 0x040fe40007ffe0ff */
[----:B------:R-:W-:-:S02]  /*0820*/  IADD3 R235, R227, 0x8000, RZ ;  /* 0x00008000e3eb7810 */ /* 0x000fc40007ffe0ff */
[----:B------:R1:W-:Y:S01]  /*0830*/  STL [R1+0x8c], R2 ;  /* 0x00008c0201007387 */ /* 0x0003e20000100800 */
[C---:B------:R-:W-:Y:S02]  /*0840*/  IADD3 R234, R227.reuse, 0x8800, RZ ;  /* 0x00008800e3ea7810 */ /* 0x040fe40007ffe0ff */
[C---:B------:R-:W-:Y:S01]  /*0850*/  IADD3 R233, R227.reuse, 0x9000, RZ ;  /* 0x00009000e3e97810 */ /* 0x040fe20007ffe0ff */
        /* <DEDUP_REMOVED lines=8> */
[C---:B-1----:R-:W-:Y:S02]  /*08e0*/  IADD3 R2, R0.reuse, 0xf0, RZ ;  /* 0x000000f000027810 */ /* 0x042fe40007ffe0ff */
[----:B--2---:R-:W-:-:S03]  /*08f0*/  IADD3 R0, R0, 0xf8, RZ ;  /* 0x000000f800007810 */ /* 0x004fc60007ffe0ff */
[----:B------:R1:W-:Y:S01]  /*0900*/  STL [R1+0x64], R2 ;  /* 0x0000640201007387 */ /* 0x0003e20000100800 */
[----:B---3--:R-:W-:-:S03]  /*0910*/  SHF.R.S32.HI R4, RZ, 0x1f, R4 ;  /* 0x0000001fff047819 */ /* 0x008fc60000011404 */
[----:B------:R2:W-:Y:S01]  /*0920*/  STL [R1+0x60], R0 ;  /* 0x0000600001007387 */ /* 0x0005e20000100800 */
[----:B----4-:R-:W-:-:S03]  /*0930*/  SHF.R.S32.HI R3, RZ, 0x1f, R3 ;  /* 0x0000001fff037819 */ /* 0x010fc60000011403 */
[----:B------:R3:W-:Y:S04]  /*0940*/  STL [R1+0x88], R4 ;  /* 0x0000880401007387 */ /* 0x0007e80000100800 */
[----:B------:R3:W-:Y:S01]  /*0950*/  STL [R1+0x84], R3 ;  /* 0x0000840301007387 */ /* 0x0007e20000100800 */
[----:B-1----:R-:W-:Y:S02]  /*0960*/  SHF.R.S32.HI R2, RZ, 0x1f, R2 ;  /* 0x0000001fff027819 */ /* 0x002fe40000011402 */
[----:B--2---:R-:W-:-:S03]  /*0970*/  SHF.R.S32.HI R0, RZ, 0x1f, R0 ;  /* 0x0000001fff007819 */ /* 0x004fc60000011400 */
[----:B------:R3:W-:Y:S04]  /*0980*/  STL [R1+0x80], R2 ;  /* 0x0000800201007387 */ /* 0x0007e80000100800 */
[----:B------:R3:W-:Y:S02]  /*0990*/  STL [R1+0x7c], R0 ;  /* 0x00007c0001007387 */ /* 0x0007e40000100800 */
.L_x_2183:
[----:B---3--:R-:W2:Y:S01]  /*09a0*/  LDL R4, [R1+0x5c] ;  /* 0x00005c0001047983 */ /* 0x008ea20000100800 */
        /* <DEDUP_REMOVED lines=18> */
.L_x_2147:
[----:B------:R-:W-:-:S04]  /*0ad0*/  MOV R0, c[0x0][0x554] ;  /* 0x0001550000007a02 */ /* 0x000fc80000000f00 */
[----:B------:R-:W-:Y:S02]  /*0ae0*/  ISETP.NE.AND P0, PT, R0, 0x1, PT ;  /* 0x000000010000780c */ /* 0x000fe40003f05270 */
[----:B------:R-:W-:-:S11]  /*0af0*/  MOV R0, R2 ;  /* 0x0000000200007202 */ /* 0x000fd60000000f00 */
[----:B------:R-:W-:-:S05]  /*0b00*/  @P0 IMAD.HI.U32 R4, R2, c[0x0][0x558], RZ ;  /* 0x0001560002040a27 */ /* 0x000fca00078e00ff */
[----:B------:R-:W-:-:S05]  /*0b10*/  @P0 SHF.R.U32.HI R0, RZ, c[0x0][0x55c], R4 ;  /* 0x00015700ff000a19 */ /* 0x000fca0000011604 */
[----:B------:R-:W-:Y:S02]  /*0b20*/  IMAD R4, R0, c[0x0][0x554], RZ ;  /* 0x0001550000047a24 */ /* 0x000fe400078e02ff */
.L_x_2148:
[----:B------:R-:W-:Y:S05]  /*0b30*/  BSYNC B0 ;  /* 0x0000000000007941 */ /* 0x000fea0003800000 */
.L_x_2146:
[----:B------:R-:W2:Y:S01]  /*0b40*/  LDL.LU R11, [R1] ;  /* 0x00000000010b7983 */ /* 0x000ea20000300800 */
[----:B------:R-:W-:Y:S01]  /*0b50*/  IMAD.MOV.U32 R5, RZ, RZ, c[0x0][0x53c] ;  /* 0x00014f00ff057624 */ /* 0x000fe200078e00ff */
[----:B------:R-:W-:Y:S01]  /*0b60*/  ULDC UR4, c[0x0][0x1d0] ;  /* 0x0000740000047ab9 */ /* 0x000fe20000000800 */
[----:B------:R-:W-:Y:S01]  /*0b70*/  IMAD.MOV.U32 R12, RZ, RZ, R0 ;  /* 0x000000ffff0c7224 */ /* 0x000fe200078e0000 */
[----:B------:R-:W-:Y:S01]  /*0b80*/  UIADD3 UR4, UR4, 0x5f, URZ ;  /* 0x0000005f04047890 */ /* 0x000fe2000fffe03f */
[----:B------:R-:W-:Y:S01]  /*0b90*/  IMAD.MOV.U32 R7, RZ, RZ, c[0x0][0x2c4] ;  /* 0x0000b100ff077624 */ /* 0x000fe200078e00ff */
[----:B------:R-:W-:Y:S01]  /*0ba0*/  ISETP.NE.AND P0, PT, R5, 0x1, PT ;  /* 0x000000010500780c */ /* 0x000fe20003f05270 */
[----:B------:R-:W-:Y:S01]  /*0bb0*/  BSSY B0, `(.L_x_2149) ;  /* 0x0000047000007945 */ /* 0x000fe20003800000 */
[----:B------:R-:W-:Y:S01]  /*0bc0*/  LOP3.LUT R5, RZ, R0, RZ, 0x33, !PT ;  /* 0x00000000ff057212 */ /* 0x000fe200078e33ff */
[----:B------:R-:W-:Y:S01]  /*0bd0*/  UIMAD.WIDE UR4, UR4, 0x2aaaaaab, URZ ;  /* 0x2aaaaaab040478a5 */ /* 0x000fe2000f8e023f */
[----:B------:R-:W-:Y:S01]  /*0be0*/  ISETP.NE.AND P3, PT, R7, 0x1, PT ;  /* 0x000000010700780c */ /* 0x000fe20003f65270 */
[----:B------:R-:W-:-:S02]  /*0bf0*/  IMAD.MOV.U32 R7, RZ, RZ, c[0x0][0x548] ;  /* 0x00015200ff077624 */ /* 0x000fc400078e00ff */
[----:B------:R-:W-:-:S04]  /*0c00*/  USHF.R.U32.HI UR4, URZ, 0x1f, UR5 ;  /* 0x0000001f3f047899 */ /* 0x000fc80008011605 */
[----:B------:R-:W-:Y:S02]  /*0c10*/  ULEA.HI.SX32 UR4, UR5, UR4, 0x1c ;  /* 0x0000000405047291 */ /* 0x000fe4000f8fe23f */
[----:B------:R-:W-:Y:S01]  /*0c20*/  @P0 IMAD.HI.U32 R6, R0, c[0x0][0x540], RZ ;  /* 0x0001500000060a27 */ /* 0x000fe200078e00ff */
[----:B------:R-:W-:-:S04]  /*0c30*/  IADD3 R0, R5, c[0x0][0x53c], RZ ;  /* 0x00014f0005007a10 */ /* 0x000fc80007ffe0ff */
[----:B------:R-:W-:Y:S01]  /*0c40*/  @P0 SHF.R.U32.HI R12, RZ, c[0x0][0x544], R6 ;  /* 0x00015100ff0c0a19 */ /* 0x000fe20000011606 */
[----:B------:R-:W-:Y:S01]  /*0c50*/  IMAD.MOV.U32 R6, RZ, RZ, c[0x0][0x168] ;  /* 0x00005a00ff067624 */ /* 0x000fe200078e00ff */
        /* <DEDUP_REMOVED lines=8> */
[----:B------:R-:W-:-:S04]  /*0ce0*/  IADD3 R5, -R6, 0x60, RZ ;  /* 0x0000006006057810 */ /* 0x000fc80007ffe1ff */
[----:B------:R-:W-:Y:S01]  /*0cf0*/  IADD3 R5, R0, c[0x0][0x1d0], R5 ;  /* 0x0000740000057a10 */ /* 0x000fe20007ffe005 */
[----:B------:R-:W-:-:S04]  /*0d00*/  IMAD.IADD R0, R2, 0x1, -R4 ;  /* 0x0000000102007824 */ /* 0x000fc800078e0a04 */
[----:B------:R-:W-:Y:S02]  /*0d10*/  IMAD R0, R3, c[0x0][0x554], R0 ;  /* 0x0001550003007a24 */ /* 0x000fe400078e0200 */
[----:B------:R-:W-:-:S04]  /*0d20*/  IMAD.HI R5, R5, 0x2aaaaaab, RZ ;  /* 0x2aaaaaab05057827 */ /* 0x000fc800078e02ff */
[----:B------:R-:W-:Y:S01]  /*0d30*/  @P0 IMAD.HI.U32 R2, R0, c[0x0][0x54c], RZ ;  /* 0x0001530000020a27 */ /* 0x000fe200078e00ff */
[----:B------:R-:W-:-:S03]  /*0d40*/  SHF.R.U32.HI R6, RZ, 0x1f, R5 ;  /* 0x0000001fff067819 */ /* 0x000fc60000011605 */
[----:B------:R-:W-:Y:S01]  /*0d50*/  IMAD.MOV.U32 R18, RZ, RZ, R0 ;  /* 0x000000ffff127224 */ /* 0x000fe200078e0000 */
[----:B------:R-:W-:Y:S01]  /*0d60*/  @P0 SHF.R.U32.HI R18, RZ, c[0x0][0x550], R2 ;  /* 0x00015400ff120a19 */ /* 0x000fe20000011602 */
[----:B------:R-:W-:Y:S01]  /*0d70*/  IMAD.MOV.U32 R2, RZ, RZ, RZ ;  /* 0x000000ffff027224 */ /* 0x000fe200078e00ff */
[----:B------:R-:W-:-:S03]  /*0d80*/  LEA.HI.SX32 R6, R5, R6, 0x1c ;  /* 0x0000000605067211 */ /* 0x000fc600078fe2ff */
[----:B------:R-:W-:Y:S01]  /*0d90*/  IMAD.MOV R3, RZ, RZ, -R18 ;  /* 0x000000ffff037224 */ /* 0x000fe200078e0a12 */
[----:B------:R-:W-:-:S03]  /*0da0*/  IMNMX R6, R6, UR4, PT ;  /* 0x0000000406067c17 */ /* 0x000fc6000b800200 */
[----:B------:R-:W-:Y:S01]  /*0db0*/  IMAD R19, R3, c[0x0][0x548], R0 ;  /* 0x0001520003137a24 */ /* 0x000fe200078e0200 */
[----:B------:R-:W-:Y:S02]  /*0dc0*/  ISETP.GE.AND P0, PT, R6, 0x1, PT ;  /* 0x000000010600780c */ /* 0x000fe40003f06270 */
[----:B--2---:R-:W-:-:S04]  /*0dd0*/  LOP3.LUT R11, R11, 0xfffffff7, RZ, 0xc0, !PT ;  /* 0xfffffff70b0b7812 */ /* 0x004fc800078ec0ff */
[----:B------:R-:W-:-:S05]  /*0de0*/  @P3 LOP3.LUT R11, R11, 0x8, RZ, 0xfc, !PT ;  /* 0x000000080b0b3812 */ /* 0x000fca00078efcff */
[----:B------:R1:W-:Y:S04]  /*0df0*/  STL [R1], R11 ;  /* 0x0000000b01007387 */ /* 0x0003e80000100800 */
[----:B------:R1:W-:Y:S04]  /*0e00*/  STL [R1+0x50], R18 ;  /* 0x0000501201007387 */ /* 0x0003e80000100800 */
[----:B------:R1:W-:Y:S01]  /*0e10*/  STL [R1+0x40], R19 ;  /* 0x0000401301007387 */ /* 0x0003e20000100800 */
        /* <DEDUP_REMOVED lines=32> */
.L_x_2150:
[----:B------:R-:W-:Y:S05]  /*1020*/  BSYNC B0 ;  /* 0x0000000000007941 */ /* 0x000fea0003800000 */
.L_x_2149:
        /* <DEDUP_REMOVED lines=77> */
[----:B------:R4:W3:Y:S01]  /*1500*/  LDL.64 R24, [R1+0x48] ;  /* 0x0000480001187983 */ /* 0x0008e20000100a00 */
[----:B------:R-:W-:-:S04]  /*1510*/  ISETP.NE.U32.AND P0, PT, RZ, c[0x0][0x340], PT ;  /* 0x0000d000ff007a0c */ /* 0x000fc80003f05070 */
[----:B------:R-:W-:-:S13]  /*1520*/  ISETP.NE.AND.EX P0, PT, RZ, c[0x0][0x344], PT, P0 ;  /* 0x0000d100ff007a0c */ /* 0x000fda0003f05300 */
[----:B------:R-:W-:-:S04]  /*1530*/  @P0 IMAD.MOV.U32 R2, RZ, RZ, 0x4 ;  /* 0x00000004ff020424 */ /* 0x000fc800078e00ff */
[----:B------:R-:W-:-:S05]  /*1540*/  @P0 IMAD.WIDE R2, R18, R2, c[0x0][0x340] ;  /* 0x0000d00012020625 */ /* 0x000fca00078e0202 */
[----:B------:R5:W4:Y:S01]  /*1550*/  @P0 LDG.E R17, [R2.64] ;  /* 0x0000000802110981 */ /* 0x000b22000c1e1900 */
[----:B------:R-:W-:Y:S02]  /*1560*/  SHF.R.S32.HI R14, RZ, 0x1f, R19 ;  /* 0x0000001fff0e7819 */ /* 0x000fe40000011413 */
[----:B------:R-:W-:Y:S01]  /*1570*/  SHF.R.S32.HI R16, RZ, 0x1f, R18 ;  /* 0x0000001fff107819 */ /* 0x000fe20000011412 */
[----:B------:R-:W1:Y:S01]  /*1580*/  S2R R7, SR_TID.X ;  /* 0x0000000000077919 */ /* 0x000e620000002100 */
[----:B------:R-:W-:Y:S01]  /*1590*/  MOV R23, R11 ;  /* 0x0000000b00177202 */ /* 0x000fe20000000f00 */
[----:B------:R-:W-:Y:S01]  /*15a0*/  IMAD R5, R14, c[0x0][0x1b8], RZ ;  /* 0x00006e000e057a24 */ /* 0x000fe200078e02ff */
[----:B------:R-:W-:Y:S02]  /*15b0*/  IADD3 R120, R22, -0x1, RZ ;  /* 0xffffffff16787810 */ /* 0x000fe40007ffe0ff */
[----:B------:R-:W-:Y:S01]  /*15c0*/  LOP3.LUT R23, R23, 0xfffffffd, RZ, 0xc0, !PT ;  /* 0xfffffffd17177812 */ /* 0x000fe200078ec0ff */
[----:B------:R-:W-:-:S02]  /*15d0*/  IMAD R5, R19, c[0x0][0x1bc], R5 ;  /* 0x00006f0013057a24 */ /* 0x000fc400078e0205 */
[----:B-----5:R-:W-:Y:S01]  /*15e0*/  IMAD.WIDE.U32 R2, R19, c[0x0][0x1b8], RZ ;  /* 0x00006e0013027a25 */ /* 0x020fe200078e00ff */
[----:B-1----:R-:W-:-:S03]  /*15f0*/  SHF.R.S32.HI R20, RZ, 0x1f, R7 ;  /* 0x0000001fff147819 */ /* 0x002fc60000011407 */
[----:B------:R-:W-:Y:S02]  /*1600*/  IMAD.IADD R3, R3, 0x1, R5 ;  /* 0x0000000103037824 */ /* 0x000fe400078e0205 */
[----:B------:R-:W-:Y:S01]  /*1610*/  IMAD R5, R16, c[0x0][0x1c0], RZ ;  /* 0x0000700010057a24 */ /* 0x000fe200078e02ff */
[----:B------:R-:W-:Y:S01]  /*1620*/  LEA.HI R20, R20, R7, RZ, 0x3 ;  /* 0x0000000714147211 */ /* 0x000fe200078f18ff */
[----:B------:R-:W-:-:S03]  /*1630*/  IMAD.WIDE.U32 R2, R18, c[0x0][0x1c0], R2 ;  /* 0x0000700012027a25 */ /* 0x000fc600078e0002 */
[----:B------:R-:W-:Y:S01]  /*1640*/  SHF.R.S32.HI R20, RZ, 0x3, R20 ;  /* 0x00000003ff147819 */ /* 0x000fe20000011414 */
[----:B------:R-:W-:-:S04]  /*1650*/  IMAD R5, R18, c[0x0][0x1c4], R5 ;  /* 0x0000710012057a24 */ /* 0x000fc800078e0205 */
[----:B------:R-:W-:Y:S02]  /*1660*/  IMAD.IADD R3, R3, 0x1, R5 ;  /* 0x0000000103037824 */ /* 0x000fe400078e0205 */
[----:B--2---:R-:W-:-:S04]  /*1670*/  IMAD.IADD R4, R4, 0x1, R21 ;  /* 0x0000000104047824 */ /* 0x004fc800078e0215 */
[----:B------:R-:W-:-:S04]  /*1680*/  @P3 IMAD.HI.U32 R6, R4, c[0x0][0x2c8], RZ ;  /* 0x0000b20004063a27 */ /* 0x000fc800078e00ff */
[----:B------:R-:W-:Y:S01]  /*1690*/  IMAD.MOV.U32 R0, RZ, RZ, R4 ;  /* 0x000000ffff007224 */ /* 0x000fe200078e0004 */
[----:B------:R-:W-:Y:S01]  /*16a0*/  @P3 SHF.R.U32.HI R0, RZ, c[0x0][0x2cc], R6 ;  /* 0x0000b300ff003a19 */ /* 0x000fe20000011606 */
[----:B---3--:R-:W-:-:S03]  /*16b0*/  IMAD.MOV.U32 R24, RZ, RZ, R8 ;  /* 0x000000ffff187224 */ /* 0x008fc600078e0008 */
[----:B------:R-:W-:Y:S01]  /*16c0*/  SHF.R.S32.HI R6, RZ, 0x1f, R0 ;  /* 0x0000001fff067819 */ /* 0x000fe20000011400 */
[C---:B------:R-:W-:Y:S01]  /*16d0*/  IMAD.WIDE.U32 R2, R0.reuse, c[0x0][0x1b0], R2 ;  /* 0x00006c0000027a25 */ /* 0x040fe200078e0002 */
[----:B------:R-:W-:Y:S02]  /*16e0*/  IADD3 R10, -R0, RZ, RZ ;  /* 0x000000ff000a7210 */ /* 0x000fe40007ffe1ff */
[----:B------:R-:W-:Y:S01]  /*16f0*/  SHF.R.S32.HI R25, RZ, 0x1f, R24 ;  /* 0x0000001fff197819 */ /* 0x000fe20000011418 */
[----:B------:R-:W-:Y:S01]  /*1700*/  IMAD R5, R6, c[0x0][0x1b0], RZ ;  /* 0x00006c0006057a24 */ /* 0x000fe200078e02ff */
[----:B------:R-:W-:Y:S01]  /*1710*/  SHF.R.S32.HI R6, RZ, 0x1f, R20 ;  /* 0x0000001fff067819 */ /* 0x000fe20000011414 */
[----:B------:R-:W-:Y:S01]  /*1720*/  IMAD R10, R10, c[0x0][0x2c4], R4 ;  /* 0x0000b1000a0a7a24 */ /* 0x000fe200078e0204 */
[----:B------:R-:W-:Y:S01]  /*1730*/  ISETP.GE.AND P5, PT, R24, c[0x0][0x1d4], PT ;  /* 0x0000750018007a0c */ /* 0x000fe20003fa6270 */
[----:B------:R-:W-:Y:S01]  /*1740*/  IMAD.WIDE.U32 R8, R20, c[0x0][0x1e0], R24 ;  /* 0x0000780014087a25 */ /* 0x000fe200078e0018 */
[----:B------:R1:W-:Y:S02]  /*1750*/  STL [R1+0x4c], R25 ;  /* 0x00004c1901007387 */ /* 0x0003e40000100800 */
[----:B------:R-:W-:Y:S01]  /*1760*/  SEL R12, RZ, 0x1, P5 ;  /* 0x00000001ff0c7807 */ /* 0x000fe20002800000 */
[----:B------:R-:W-:-:S02]  /*1770*/  IMAD R4, R6, c[0x0][0x1e0], RZ ;  /* 0x0000780006047a24 */ /* 0x000fc400078e02ff */
[----:B------:R-:W-:Y:S01]  /*1780*/  IMAD R13, R0, c[0x0][0x1b4], R5 ;  /* 0x00006d00000d7a24 */ /* 0x000fe200078e0205 */
[----:B------:R-:W-:Y:S01]  /*1790*/  IADD3 R0, R24, 0x40, RZ ;  /* 0x0000004018007810 */ /* 0x000fe20007ffe0ff */
[----:B------:R-:W-:Y:S02]  /*17a0*/  IMAD R4, R20, c[0x0][0x1e4], R4 ;  /* 0x0000790014047a24 */ /* 0x000fe400078e0204 */
[----:B------:R-:W-:Y:S01]  /*17b0*/  IMAD.IADD R3, R3, 0x1, R13 ;  /* 0x0000000103037824 */ /* 0x000fe200078e020d */
[----:B------:R-:W-:Y:S01]  /*17c0*/  ISETP.GE.AND P1, PT, R0, c[0x0][0x1d4], PT ;  /* 0x0000750000007a0c */ /* 0x000fe20003f26270 */
[----:B------:R-:W-:Y:S01]  /*17d0*/  IMAD R5, R6, c[0x0][0x208], RZ ;  /* 0x0000820006057a24 */ /* 0x000fe200078e02ff */
[----:B------:R-:W-:Y:S01]  /*17e0*/  IADD3 R9, R9, R4, RZ ;  /* 0x0000000409097210 */ /* 0x000fe20007ffe0ff */
[C---:B------:R-:W-:Y:S01]  /*17f0*/  IMAD.WIDE.U32 R6, R20.reuse, c[0x0][0x208], R24 ;  /* 0x0000820014067a25 */ /* 0x040fe200078e0018 */
[----:B------:R-:W-:Y:S02]  /*1800*/  SHF.R.S32.HI R4, RZ, 0x1f, R10 ;  /* 0x0000001fff047819 */ /* 0x000fe4000001140a */
[----:B------:R-:W-:Y:S01]  /*1810*/  SEL R11, RZ, 0xffffffff, P1 ;  /* 0xffffffffff0b7807 */ /* 0x000fe20000800000 */
[----:B------:R-:W-:Y:S01]  /*1820*/  IMAD R5, R20, c[0x0][0x20c], R5 ;  /* 0x0000830014057a24 */ /* 0x000fe200078e0205 */
[----:B------:R-:W-:Y:S01]  /*1830*/  ISETP.GE.AND P4, PT, R0, c[0x0][0x198], PT ;  /* 0x0000660000007a0c */ /* 0x000fe20003f86270 */
[----:B------:R-:W-:Y:S01]  /*1840*/  IMAD R4, R4, c[0x0][0x1a8], RZ ;  /* 0x00006a0004047a24 */ /* 0x000fe200078e02ff */
[----:B------:R-:W-:Y:S01]  /*1850*/  SHF.L.U32 R11, R11, 0x1, RZ ;  /* 0x000000010b0b7819 */ /* 0x000fe200000006ff */
[----:B------:R-:W-:-:S02]  /*1860*/  IMAD.WIDE.U32 R8, R19, c[0x0][0x1e8], R8 ;  /* 0x00007a0013087a25 */ /* 0x000fc400078e0008 */
[----:B------:R-:W-:Y:S02]  /*1870*/  @P1 LOP3.LUT R23, R23, 0x2, RZ, 0xfc, !PT ;  /* 0x0000000217171812 */ /* 0x000fe400078efcff */
[----:B------:R-:W-:Y:S01]  /*1880*/  IMAD R15, R10, c[0x0][0x1ac], R4 ;  /* 0x00006b000a0f7a24 */ /* 0x000fe200078e0204 */
[----:B------:R-:W-:Y:S01]  /*1890*/  IADD3 R4, R24, 0x80, RZ ;  /* 0x0000008018047810 */ /* 0x000fe20007ffe0ff */
[----:B------:R-:W-:Y:S01]  /*18a0*/  IMAD.IADD R7, R7, 0x1, R5 ;  /* 0x0000000107077824 */ /* 0x000fe200078e0205 */
[----:B------:R-:W-:Y:S01]  /*18b0*/  LOP3.LUT R32, R11, 0x2, R12, 0xe2, !PT ;  /* 0x000000020b207812 */ /* 0x000fe200078ee20c */
[----:B------:R-:W-:Y:S01]  /*18c0*/  IMAD.WIDE.U32 R10, R10, c[0x0][0x1a8], R2 ;  /* 0x00006a000a0a7a25 */ /* 0x000fe200078e0002 */
[----:B------:R-:W-:Y:S02]  /*18d0*/  ISETP.GE.AND P1, PT, R4, c[0x0][0x1d4], PT ;  /* 0x0000750004007a0c */ /* 0x000fe40003f26270 */
[----:B------:R-:W-:Y:S01]  /*18e0*/  IADD3 R5, R24, 0xc0, RZ ;  /* 0x000000c018057810 */ /* 0x000fe20007ffe0ff */
[C---:B------:R-:W-:Y:S01]  /*18f0*/  IMAD R2, R14.reuse, c[0x0][0x1e8], RZ ;  /* 0x00007a000e027a24 */ /* 0x040fe200078e02ff */
[----:B------:R-:W-:Y:S01]  /*1900*/  LOP3.LUT R23, R23, 0xfffffffe, RZ, 0xc0, !PT ;  /* 0xfffffffe17177812 */ /* 0x000fe200078ec0ff */
[----:B------:R-:W-:Y:S01]  /*1910*/  IMAD R12, R14, c[0x0][0x210], RZ ;  /* 0x000084000e0c7a24 */ /* 0x000fe200078e02ff */
[----:B------:R-:W-:Y:S01]  /*1920*/  ISETP.GE.AND P6, PT, R5, c[0x0][0x1d4], PT ;  /* 0x0000750005007a0c */ /* 0x000fe20003fc6270 */
[C---:B------:R-:W-:Y:S01]  /*1930*/  IMAD R2, R19.reuse, c[0x0][0x1ec], R2 ;  /* 0x00007b0013027a24 */ /* 0x040fe200078e0202 */
[----:B------:R-:W-:Y:S01]  /*1940*/  SEL R14, RZ, 0x4, P1 ;  /* 0x00000004ff0e7807 */ /* 0x000fe20000800000 */
[C---:B------:R-:W-:Y:S01]  /*1950*/  IMAD R12, R19.reuse, c[0x0][0x214], R12 ;  /* 0x00008500130c7a24 */ /* 0x040fe200078e020c */
[----:B----4-:R-:W-:Y:S01]  /*1960*/  @P0 SHF.R.S32.HI R3, RZ, 0x1f, R17 ;  /* 0x0000001fff030819 */ /* 0x010fe20000011411 */
[----:B------:R-:W-:Y:S01]  /*1970*/  IMAD.WIDE.U32 R6, R19, c[0x0][0x210], R6 ;  /* 0x0000840013067a25 */ /* 0x000fe200078e0006 */
[----:B------:R-:W-:-:S02]  /*1980*/  IADD3 R9, R9, R2, RZ ;  /* 0x0000000209097210 */ /* 0x000fc40007ffe0ff */
[----:B------:R-:W-:Y:S01]  /*1990*/  @P1 LOP3.LUT R23, R23, 0x1, RZ, 0xfc, !PT ;  /* 0x0000000117171812 */ /* 0x000fe200078efcff */
[----:B------:R-:W-:Y:S01]  /*19a0*/  @!P0 IMAD.MOV.U32 R3, RZ, RZ, R16 ;  /* 0x000000ffff038224 */ /* 0x000fe200078e0010 */
[----:B------:R-:W-:Y:S01]  /*19b0*/  IADD3 R2, R11, R15, RZ ;  /* 0x0000000f0b027210 */ /* 0x000fe20007ffe0ff */
[----:B------:R-:W-:Y:S01]  /*19c0*/  IMAD.IADD R7, R7, 0x1, R12 ;  /* 0x0000000107077824 */ /* 0x000fe200078e020c */
[C---:B------:R-:W-:Y:S01]  /*19d0*/  LEA R11, P1, R10.reuse, c[0x0][0x160], 0x1 ;  /* 0x000058000a0b7a11 */ /* 0x040fe200078208ff */
[----:B------:R-:W-:Y:S01]  /*19e0*/  IMAD R12, R3, c[0x0][0x1f0], RZ ;  /* 0x00007c00030c7a24 */ /* 0x000fe200078e02ff */
[----:B------:R-:W-:Y:S01]  /*19f0*/  SEL R13, RZ, 0x8, P6 ;  /* 0x00000008ff0d7807 */ /* 0x000fe20003000000 */
[----:B------:R1:W-:Y:S01]  /*1a00*/  STL [R1], R23 ;  /* 0x0000001701007387 */ /* 0x0003e20000100800 */
[----:B------:R-:W-:Y:S01]  /*1a10*/  LEA.HI.X R10, R10, c[0x0][0x164], R2, 0x1, P1 ;  /* 0x000059000a0a7a11 */ /* 0x000fe200008f0c02 */
[----:B------:R-:W-:Y:S01]  /*1a20*/  @P0 IMAD.MOV.U32 R2, RZ, RZ, R17 ;  /* 0x000000ffff020224 */ /* 0x000fe200078e0011 */
[----:B------:R-:W-:-:S02]  /*1a30*/  @!P0 MOV R2, R18 ;  /* 0x0000001200028202 */ /* 0x000fc40000000f00 */
[----:B------:R-:W-:Y:S01]  /*1a40*/  LOP3.LUT R32, R13, R32, R14, 0xfe, !PT ;  /* 0x000000200d207212 */ /* 0x000fe200078efe0e */
[----:B------:R-:W-:Y:S01]  /*1a50*/  IMAD R13, R3, c[0x0][0x218], RZ ;  /* 0x00008600030d7a24 */ /* 0x000fe200078e02ff */
[----:B------:R-:W-:Y:S01]  /*1a60*/  ISETP.GE.AND P0, PT, R24, c[0x0][0x198], PT ;  /* 0x0000660018007a0c */ /* 0x000fe20003f06270 */
[----:B------:R-:W-:Y:S01]  /*1a70*/  IMAD.WIDE.U32 R18, R2, c[0x0][0x1f0], R8 ;  /* 0x00007c0002127a25 */ /* 0x000fe200078e0008 */
[----:B------:R-:W-:Y:S02]  /*1a80*/  ISETP.GE.AND P3, PT, R4, c[0x0][0x198], PT ;  /* 0x0000660004007a0c */ /* 0x000fe40003f66270 */
[----:B------:R-:W-:Y:S01]  /*1a90*/  P2R R8, PR, RZ, 0x1 ;  /* 0x00000001ff087803 */ /* 0x000fe20000000000 */
[----:B------:R-:W-:Y:S01]  /*1aa0*/  IMAD.WIDE.U32 R14, R2, c[0x0][0x218], R6 ;  /* 0x00008600020e7a25 */ /* 0x000fe200078e0006 */
[----:B------:R1:W-:Y:S01]  /*1ab0*/  STL.64 [R1+0x28], R18 ;  /* 0x0000281201007387 */ /* 0x0003e20000100a00 */
[----:B------:R-:W-:Y:S02]  /*1ac0*/  IADD3 R7, R20, R21, RZ ;  /* 0x0000001514077210 */ /* 0x000fe40007ffe0ff */
[C---:B------:R-:W-:Y:S01]  /*1ad0*/  IMAD R3, R2.reuse, c[0x0][0x1f4], R12 ;  /* 0x00007d0002037a24 */ /* 0x040fe200078e020c */
[----:B------:R1:W-:Y:S01]  /*1ae0*/  STL.64 [R1+0x30], R14 ;  /* 0x0000300e01007387 */ /* 0x0003e20000100a00 */
[----:B------:R-:W-:Y:S01]  /*1af0*/  IMAD R2, R2, c[0x0][0x21c], R13 ;  /* 0x0000870002027a24 */ /* 0x000fe200078e020d */
[----:B------:R-:W-:Y:S01]  /*1b00*/  ISETP.GE.AND P2, PT, R5, c[0x0][0x198], PT ;  /* 0x0000660005007a0c */ /* 0x000fe20003f46270 */
[----:B------:R-:W-:-:S03]  /*1b10*/  IMAD.IADD R3, R19, 0x1, R3 ;  /* 0x0000000113037824 */ /* 0x000fc600078e0203 */
[----:B------:R-:W-:Y:S02]  /*1b20*/  IADD3 R2, R15, R2, RZ ;  /* 0x000000020f027210 */ /* 0x000fe40007ffe0ff */
[----:B------:R1:W-:Y:S04]  /*1b30*/  STL [R1+0x20], R3 ;  /* 0x0000200301007387 */ /* 0x0003e80000100800 */
[----:B------:R1:W-:Y:S01]  /*1b40*/  STL [R1+0x38], R2 ;  /* 0x0000380201007387 */ /* 0x0003e20000100800 */
[----:B------:R-:W-:Y:S05]  /*1b50*/  BRA.DIV ~URZ, `(.L_x_2152) ;  /* 0x00011f827f007947 */ /* 0x000fea000b800000 */
[----:B------:R2:W3:Y:S02]  /*1b60*/  SHFL.IDX PT, R6, R10, RZ, 0x181f ;  /* 0x00181fff0a067589 */ /* 0x0004e400000e0000 */
.L_x_2184:
[----:B------:R-:W-:Y:S05]  /*1b70*/  BRA.DIV ~URZ, `(.L_x_2153) ;  /* 0x00011fd27f007947 */ /* 0x000fea000b800000 */
[----:B-1----:R1:W4:Y:S02]  /*1b80*/  SHFL.IDX PT, R2, R11, RZ, 0x181f ;  /* 0x00181fff0b027589 */ /* 0x00232400000e0000 */
.L_x_2185:
[----:B------:R-:W-:Y:S01]  /*1b90*/  MOV R18, c[0x0][0x168] ;  /* 0x00005a0000127a02 */ /* 0x000fe20000000f00 */
[----:B------:R-:W-:Y:S04]  /*1ba0*/  BSSY B0, `(.L_x_2154) ;  /* 0x0000018000007945 */ /* 0x000fe80003800000 */
[----:B------:R-:W-:-:S05]  /*1bb0*/  IMAD R18, R18, c[0x0][0x2c4], RZ ;  /* 0x0000b10012127a24 */ /* 0x000fca00078e02ff */
[----:B------:R-:W-:-:S13]  /*1bc0*/  ISETP.GE.AND P0, PT, R7, R18, PT ;  /* 0x000000120700720c */ /* 0x000fda0003f06270 */
[----:B------:R-:W-:Y:S05]  /*1bd0*/  @P0 BRA `(.L_x_2155) ;  /* 0x0000014000000947 */ /* 0x000fea0003800000 */
[----:B------:R-:W5:Y:S04]  /*1be0*/  LDL R12, [R1+0x78] ;  /* 0x00007800010c7983 */ /* 0x000f680000100800 */
[----:B--2---:R-:W2:Y:S04]  /*1bf0*/  LDL R9, [R1+0x74] ;  /* 0x0000740001097983 */ /* 0x004ea80000100800 */
[----:B----4-:R-:W4:Y:S04]  /*1c00*/  LDL R3, [R1+0x70] ;  /* 0x0000700001037983 */ /* 0x010f280000100800 */
[----:B---3--:R-:W3:Y:S01]  /*1c10*/  LDL.64 R20, [R1+0x48] ;  /* 0x0000480001147983 */ /* 0x008ee20000100a00 */
[----:B------:R-:W-:-:S02]  /*1c20*/  LEA R16, P0, R0, R2, 0x1 ;  /* 0x0000000200107211 */ /* 0x000fc400078008ff */
[----:B------:R-:W-:Y:S02]  /*1c30*/  ISETP.NE.AND P1, PT, R8, RZ, PT ;  /* 0x000000ff0800720c */ /* 0x000fe40003f25270 */
[----:B-----5:R-:W-:Y:S02]  /*1c40*/  LEA.HI.X R17, R0, R6, R12, 0x1, P0 ;  /* 0x0000000600117211 */ /* 0x020fe400000f0c0c */
[----:B------:R-:W-:-:S04]  /*1c50*/  LEA R14, P0, R4, R2, 0x1 ;  /* 0x00000002040e7211 */ /* 0x000fc800078008ff */
[----:B--2---:R-:W-:Y:S02]  /*1c60*/  LEA.HI.X R15, R4, R6, R9, 0x1, P0 ;  /* 0x00000006040f7211 */ /* 0x004fe400000f0c09 */
[----:B------:R-:W-:-:S04]  /*1c70*/  LEA R12, P0, R5, R2, 0x1 ;  /* 0x00000002050c7211 */ /* 0x000fc800078008ff */
[----:B----4-:R-:W-:Y:S01]  /*1c80*/  LEA.HI.X R13, R5, R6, R3, 0x1, P0 ;  /* 0x00000006050d7211 */ /* 0x010fe200000f0c03 */
[----:B------:R-:W-:-:S04]  /*1c90*/  IMAD.MOV.U32 R3, RZ, RZ, R6 ;  /* 0x000000ffff037224 */ /* 0x000fc800078e0006 */
[----:B---3--:R-:W-:-:S05]  /*1ca0*/  IMAD.WIDE R2, R20, 0x2, R2 ;  /* 0x0000000214027825 */ /* 0x008fca00078e0202 */
[----:B------:R-:W-:Y:S01]  /*1cb0*/  @!PT LDS RZ, [RZ] ;  /* 0x00000000fffff984 */ /* 0x000fe20000000800 */
[----:B------:R-:W-:Y:S01]  /*1cc0*/  @!PT LDS RZ, [RZ] ;  /* 0x00000000fffff984 */ /* 0x000fe20000000800 */
[----:B------:R-:W-:Y:S01]  /*1cd0*/  @!PT LDS RZ, [RZ] ;  /* 0x00000000fffff984 */ /* 0x000fe20000000800 */
[----:B------:R2:W-:Y:S04]  /*1ce0*/  LDGSTS.E.BYPASS.LTC128B.128 [R251+0x18100], [R2.64], !P1 ;  /* 0x1810000002fb7fae */ /* 0x0005e8000c901d48 */
[----:B------:R2:W-:Y:S04]  /*1cf0*/  LDGSTS.E.BYPASS.LTC128B.128 [R251+0x1c100], [R16.64], !P4 ;  /* 0x1c10000010fb7fae */ /* 0x0005e8000e101d48 */
[----:B------:R2:W-:Y:S04]  /*1d00*/  LDGSTS.E.BYPASS.LTC128B.128 [R251+0x20100], [R14.64], !P3 ;  /* 0x201000000efb7fae */ /* 0x0005e8000d901d48 */
[----:B------:R2:W-:Y:S02]  /*1d10*/  LDGSTS.E.BYPASS.LTC128B.128 [R251+0x24100], [R12.64], !P2 ;  /* 0x241000000cfb7fae */ /* 0x0005e4000d101d48 */
.L_x_2155:
[----:B------:R-:W-:Y:S05]  /*1d20*/  BSYNC B0 ;  /* 0x0000000000007941 */ /* 0x000fea0003800000 */
.L_x_2154:
[----:B------:R-:W-:Y:S05]  /*1d30*/  BRA.DIV ~URZ, `(.L_x_2156) ;  /* 0x00011e827f007947 */ /* 0x000fea000b800000 */
[----:B---3--:R3:W1:Y:S04]  /*1d40*/  SHFL.IDX PT, R6, R10, 0x1, 0x181f ;  /* 0x00381f000a067f89 */ /* 0x00866800000e0000 */
[----:B--2-4-:R3:W2:Y:S02]  /*1d50*/  SHFL.IDX PT, R2, R11, 0x1, 0x181f ;  /* 0x00381f000b027f89 */ /* 0x0146a400000e0000 */
.L_x_2186:
[----:B------:R-:W-:Y:S01]  /*1d60*/  IADD3 R3, R7, 0x20, RZ ;  /* 0x0000002007037810 */ /* 0x000fe20007ffe0ff */
[----:B------:R-:W-:Y:S03]  /*1d70*/  BSSY B0, `(.L_x_2157) ;  /* 0x0000017000007945 */ /* 0x000fe60003800000 */
[----:B------:R-:W-:-:S13]  /*1d80*/  ISETP.GE.AND P0, PT, R3, R18, PT ;  /* 0x000000120300720c */ /* 0x000fda0003f06270 */
[----:B------:R-:W-:Y:S05]  /*1d90*/  @P0 BRA `(.L_x_2158) ;  /* 0x0000014000000947 */ /* 0x000fea0003800000 */
[----:B------:R-:W4:Y:S04]  /*1da0*/  LDL R13, [R1+0x78] ;  /* 0x00007800010d7983 */ /* 0x000f280000100800 */
[----:B------:R-:W5:Y:S04]  /*1db0*/  LDL R12, [R1+0x74] ;  /* 0x00007400010c7983 */ /* 0x000f680000100800 */
[----:B---3--:R-:W3:Y:S04]  /*1dc0*/  LDL.64 R20, [R1+0x48] ;  /* 0x0000480001147983 */ /* 0x008ee80000100a00 */
[----:B--2---:R-:W2:Y:S01]  /*1dd0*/  LDL R9, [R1+0x70] ;  /* 0x0000700001097983 */ /* 0x004ea20000100800 */
[----:B------:R-:W-:-:S02]  /*1de0*/  LEA R16, P0, R0, R2, 0x1 ;  /* 0x0000000200107211 */ /* 0x000fc400078008ff */
[----:B------:R-:W-:Y:S01]  /*1df0*/  ISETP.NE.AND P1, PT, R8, RZ, PT ;  /* 0x000000ff0800720c */ /* 0x000fe20003f25270 */
[----:B-1----:R-:W-:Y:S01]  /*1e00*/  IMAD.MOV.U32 R3, RZ, RZ, R6 ;  /* 0x000000ffff037224 */ /* 0x002fe200078e0006 */
[----:B----4-:R-:W-:Y:S02]  /*1e10*/  LEA.HI.X R17, R0, R6, R13, 0x1, P0 ;  /* 0x0000000600117211 */ /* 0x010fe400000f0c0d */
[----:B------:R-:W-:-:S04]  /*1e20*/  LEA R14, P0, R4, R2, 0x1 ;  /* 0x00000002040e7211 */ /* 0x000fc800078008ff */
[----:B-----5:R-:W-:Y:S02]  /*1e30*/  LEA.HI.X R15, R4, R6, R12, 0x1, P0 ;  /* 0x00000006040f7211 */ /* 0x020fe400000f0c0c */
[----:B------:R-:W-:Y:S01]  /*1e40*/  LEA R12, P0, R5, R2, 0x1 ;  /* 0x00000002050c7211 */ /* 0x000fe200078008ff */
[----:B---3--:R-:W-:-:S03]  /*1e50*/  IMAD.WIDE R2, R20, 0x2, R2 ;  /* 0x0000000214027825 */ /* 0x008fc600078e0202 */
[----:B--2---:R-:W-:Y:S02]  /*1e60*/  LEA.HI.X R13, R5, R6, R9, 0x1, P0 ;  /* 0x00000006050d7211 */ /* 0x004fe400000f0c09 */
[----:B------:R-:W-:Y:S01]  /*1e70*/  @!PT LDS RZ, [RZ] ;  /* 0x00000000fffff984 */ /* 0x000fe20000000800 */
[----:B------:R-:W-:Y:S01]  /*1e80*/  @!PT LDS RZ, [RZ] ;  /* 0x00000000fffff984 */ /* 0x000fe20000000800 */
[----:B------:R-:W-:Y:S01]  /*1e90*/  @!PT LDS RZ, [RZ] ;  /* 0x00000000fffff984 */ /* 0x000fe20000000800 */
[----:B------:R1:W-:Y:S04]  /*1ea0*/  LDGSTS.E.BYPASS.LTC128B.128 [R251+0x19100], [R2.64], !P1 ;  /* 0x1910000002fb7fae */ /* 0x0003e8000c901d48 */
[----:B------:R1:W-:Y:S04]  /*1eb0*/  LDGSTS.E.BYPASS.LTC128B.128 [R251+0x1d100], [R16.64], !P4 ;  /* 0x1d10000010fb7fae */ /* 0x0003e8000e101d48 */
[----:B------:R1:W-:Y:S04]  /*1ec0*/  LDGSTS.E.BYPASS.LTC128B.128 [R251+0x21100], [R14.64], !P3 ;  /* 0x211000000efb7fae */ /* 0x0003e8000d901d48 */
[----:B------:R1:W-:Y:S02]  /*1ed0*/  LDGSTS.E.BYPASS.LTC128B.128 [R251+0x25100], [R12.64], !P2 ;  /* 0x251000000cfb7fae */ /* 0x0003e4000d101d48 */
.L_x_2158:
[----:B------:R-:W-:Y:S05]  /*1ee0*/  BSYNC B0 ;  /* 0x0000000000007941 */ /* 0x000fea0003800000 */
.L_x_2157:
[----:B------:R-:W-:Y:S05]  /*1ef0*/  BRA.DIV ~URZ, `(.L_x_2159) ;  /* 0x00011d927f007947 */ /* 0x000fea000b800000 */
[----:B-1----:R1:W4:Y:S02]  /*1f00*/  SHFL.IDX PT, R6, R10, 0x2, 0x181f ;  /* 0x00581f000a067f89 */ /* 0x00232400000e0000 */
.L_x_2187:
[----:B------:R-:W-:Y:S05]  /*1f10*/  BRA.DIV ~URZ, `(.L_x_2160) ;  /* 0x00011de27f007947 */ /* 0x000fea000b800000 */
[----:B--2---:R2:W1:Y:S02]  /*1f20*/  SHFL.IDX PT, R2, R11, 0x2, 0x181f ;  /* 0x00581f000b027f89 */ /* 0x00446400000e0000 */
.L_x_2188:
[----:B------:R-:W-:Y:S01]  /*1f30*/  IADD3 R3, R7, 0x40, RZ ;  /* 0x0000004007037810 */ /* 0x000fe20007ffe0ff */
[----:B------:R-:W-:Y:S03]  /*1f40*/  BSSY B0, `(.L_x_2161) ;  /* 0x0000017000007945 */ /* 0x000fe60003800000 */
[----:B------:R-:W-:-:S13]  /*1f50*/  ISETP.GE.AND P0, PT, R3, R18, PT ;  /* 0x000000120300720c */ /* 0x000fda0003f06270 */
[----:B------:R-:W-:Y:S05]  /*1f60*/  @P0 BRA `(.L_x_2162) ;  /* 0x0000014000000947 */ /* 0x000fea0003800000 */
[----:B------:R-:W5:Y:S04]  /*1f70*/  LDL R13, [R1+0x78] ;  /* 0x00007800010d7983 */ /* 0x000f680000100800 */
[----:B--2---:R-:W2:Y:S04]  /*1f80*/  LDL R12, [R1+0x74] ;  /* 0x00007400010c7983 */ /* 0x004ea80000100800 */
[----:B---3--:R-:W3:Y:S04]  /*1f90*/  LDL.64 R20, [R1+0x48] ;  /* 0x0000480001147983 */ /* 0x008ee80000100a00 */
[----:B----4-:R-:W4:Y:S01]  /*1fa0*/  LDL R9, [R1+0x70] ;  /* 0x0000700001097983 */ /* 0x010f220000100800 */
[----:B-1----:R-:W-:-:S02]  /*1fb0*/  LEA R16, P0, R0, R2, 0x1 ;  /* 0x0000000200107211 */ /* 0x002fc400078008ff */
[----:B------:R-:W-:Y:S01]  /*1fc0*/  ISETP.NE.AND P1, PT, R8, RZ, PT ;  /* 0x000000ff0800720c */ /* 0x000fe20003f25270 */
[----:B------:R-:W-:Y:S01]  /*1fd0*/  IMAD.MOV.U32 R3, RZ, RZ, R6 ;  /* 0x000000ffff037224 */ /* 0x000fe200078e0006 */
[----:B-----5:R-:W-:Y:S02]  /*1fe0*/  LEA.HI.X R17, R0, R6, R13, 0x1, P0 ;  /* 0x0000000600117211 */ /* 0x020fe400000f0c0d */
[----:B------:R-:W-:-:S04]  /*1ff0*/  LEA R14, P0, R4, R2, 0x1 ;  /* 0x00000002040e7211 */ /* 0x000fc800078008ff */
[----:B--2---:R-:W-:Y:S02]  /*2000*/  LEA.HI.X R15, R4, R6, R12, 0x1, P0 ;  /* 0x00000006040f7211 */ /* 0x004fe400000f0c0c */
[----:B------:R-:W-:Y:S01]  /*2010*/  LEA R12, P0, R5, R2, 0x1 ;  /* 0x00000002050c7211 */ /* 0x000fe200078008ff */
[----:B---3--:R-:W-:-:S03]  /*2020*/  IMAD.WIDE R2, R20, 0x2, R2 ;  /* 0x0000000214027825 */ /* 0x008fc600078e0202 */
[----:B----4-:R-:W-:Y:S02]  /*2030*/  LEA.HI.X R13, R5, R6, R9, 0x1, P0 ;  /* 0x00000006050d7211 */ /* 0x010fe400000f0c09 */
[----:B------:R-:W-:Y:S01]  /*2040*/  @!PT LDS RZ, [RZ] ;  /* 0x00000000fffff984 */ /* 0x000fe20000000800 */
[----:B------:R-:W-:Y:S01]  /*2050*/  @!PT LDS RZ, [RZ] ;  /* 0x00000000fffff984 */ /* 0x000fe20000000800 */
[----:B------:R-:W-:Y:S01]  /*2060*/  @!PT LDS RZ, [RZ] ;  /* 0x00000000fffff984 */ /* 0x000fe20000000800 */
[----:B------:R1:W-:Y:S04]  /*2070*/  LDGSTS.E.BYPASS.LTC128B.128 [R251+0x1a100], [R2.64], !P1 ;  /* 0x1a10000002fb7fae */ /* 0x0003e8000c901d48 */
[----:B------:R1:W-:Y:S04]  /*2080*/  LDGSTS.E.BYPASS.LTC128B.128 [R251+0x1e100], [R16.64], !P4 ;  /* 0x1e10000010fb7fae */ /* 0x0003e8000e101d48 */
[----:B------:R1:W-:Y:S04]  /*2090*/  LDGSTS.E.BYPASS.LTC128B.128 [R251+0x22100], [R14.64], !P3 ;  /* 0x221000000efb7fae */ /* 0x0003e8000d901d48 */
[----:B------:R1:W-:Y:S02]  /*20a0*/  LDGSTS.E.BYPASS.LTC128B.128 [R251+0x26100], [R12.64], !P2 ;  /* 0x261000000cfb7fae */ /* 0x0003e4000d101d48 */
.L_x_2162:
[----:B------:R-:W-:Y:S05]  /*20b0*/  BSYNC B0 ;  /* 0x0000000000007941 */ /* 0x000fea0003800000 */
.L_x_2161:
[----:B------:R-:W-:Y:S05]  /*20c0*/  BRA.DIV ~URZ, `(.L_x_2163) ;  /* 0x00011ca27f007947 */ /* 0x000fea000b800000 */
[----:B----4-:R4:W2:Y:S04]  /*20d0*/  SHFL.IDX PT, R6, R10, 0x3, 0x181f ;  /* 0x00781f000a067f89 */ /* 0x0108a800000e0000 */
[----:B-1----:R4:W1:Y:S02]  /*20e0*/  SHFL.IDX PT, R2, R11, 0x3, 0x181f ;  /* 0x00781f000b027f89 */ /* 0x00286400000e0000 */
.L_x_2189:
[----:B---34-:R-:W3:Y:S04]  /*20f0*/  LDL R10, [R1+0x78] ;  /* 0x00007800010a7983 */ /* 0x018ee80000100800 */
[----:B------:R-:W4:Y:S04]  /*2100*/  LDL R9, [R1+0x74] ;  /* 0x0000740001097983 */ /* 0x000f280000100800 */
[----:B------:R-:W5:Y:S04]  /*2110*/  LDL R3, [R1+0x70] ;  /* 0x0000700001037983 */ /* 0x000f680000100800 */
[----:B--2---:R-:W2:Y:S01]  /*2120*/  LDL.64 R128, [R1+0x48] ;  /* 0x0000480001807983 */ /* 0x004ea20000100a00 */
[----:B------:R-:W-:-:S04]  /*2130*/  IADD3 R7, R7, 0x60, RZ ;  /* 0x0000006007077810 */ /* 0x000fc80007ffe0ff */
[----:B------:R-:W-:-:S13]  /*2140*/  ISETP.GE.AND P0, PT, R7, R18, PT ;  /* 0x000000120700720c */ /* 0x000fda0003f06270 */
[----:B-1----:R-:W-:-:S04]  /*2150*/  @!P0 LEA R12, P1, R0, R2, 0x1 ;  /* 0x00000002000c8211 */ /* 0x002fc800078208ff */
[----:B---3--:R-:W-:Y:S02]  /*2160*/  @!P0 LEA.HI.X R13, R0, R6, R10, 0x1, P1 ;  /* 0x00000006000d8211 */ /* 0x008fe400008f0c0a */
[----:B------:R-:W-:-:S04]  /*2170*/  @!P0 LEA R10, P1, R4, R2, 0x1 ;  /* 0x00000002040a8211 */ /* 0x000fc800078208ff */
[----:B----4-:R-:W-:Y:S02]  /*2180*/  @!P0 LEA.HI.X R11, R4, R6, R9, 0x1, P1 ;  /* 0x00000006040b8211 */ /* 0x010fe400008f0c09 */
[----:B------:R-:W-:-:S04]  /*2190*/  @!P0 LEA R4, P1, R5, R2, 0x1 ;  /* 0x0000000205048211 */ /* 0x000fc800078208ff */
[----:B-----5:R-:W-:Y:S01]  /*21a0*/  @!P0 LEA.HI.X R5, R5, R6, R3, 0x1, P1 ;  /* 0x0000000605058211 */ /* 0x020fe200008f0c03 */
[----:B------:R-:W-:Y:S01]  /*21b0*/  @!P0 IMAD.MOV.U32 R3, RZ, RZ, R6 ;  /* 0x000000ffff038224 */ /* 0x000fe200078e0006 */
[----:B------:R-:W-:-:S03]  /*21c0*/  ISETP.NE.AND P1, PT, R8, RZ, PT ;  /* 0x000000ff0800720c */ /* 0x000fc60003f25270 */
[----:B--2---:R-:W-:-:S10]  /*21d0*/  @!P0 IMAD.WIDE R2, R128, 0x2, R2 ;  /* 0x0000000280028825 */ /* 0x004fd400078e0202 */
[----:B------:R-:W-:Y:S01]  /*21e0*/  @!PT LDS RZ, [RZ] ;  /* 0x00000000fffff984 */ /* 0x000fe20000000800 */
[----:B------:R-:W-:Y:S01]  /*21f0*/  @!PT LDS RZ, [RZ] ;  /* 0x00000000fffff984 */ /* 0x000fe20000000800 */
[----:B------:R-:W-:Y:S01]  /*2200*/  @!PT LDS RZ, [RZ] ;  /* 0x00000000fffff984 */ /* 0x000fe20000000800 */
[----:B------:R1:W-:Y:S04]  /*2210*/  @!P0 LDGSTS.E.BYPASS.LTC128B.128 [R251+0x1b100], [R2.64], !P1 ;  /* 0x1b10000002fb8fae */ /* 0x0003e8000c901d48 */
[----:B------:R1:W-:Y:S04]  /*2220*/  @!P0 LDGSTS.E.BYPASS.LTC128B.128 [R251+0x1f100], [R12.64], !P4 ;  /* 0x1f1000000cfb8fae */ /* 0x0003e8000e101d48 */
[----:B------:R1:W-:Y:S04]  /*2230*/  @!P0 LDGSTS.E.BYPASS.LTC128B.128 [R251+0x23100], [R10.64], !P3 ;  /* 0x231000000afb8fae */ /* 0x0003e8000d901d48 */
[----:B------:R1:W-:Y:S04]  /*2240*/  @!P0 LDGSTS.E.BYPASS.LTC128B.128 [R251+0x27100], [R4.64], !P2 ;  /* 0x2710000004fb8fae */ /* 0x0003e8000d101d48 */
[----:B------:R-:W0:Y:S01]  /*2250*/  LDGDEPBAR ;  /* 0x00000000000079af */ /* 0x000e220000000000 */
[----:B------:R-:W-:Y:S02]  /*2260*/  WARPSYNC 0xffffffff ;  /* 0xffffffff00007948 */ /* 0x000fe40003800000 */
[----:B------:R-:W2:Y:S04]  /*2270*/  LDL R127, [R1+0x3c] ;  /* 0x00003c00017f7983 */ /* 0x000ea80000100800 */
[----:B------:R-:W3:Y:S04]  /*2280*/  LDL R9, [R1+0x20] ;  /* 0x0000200001097983 */ /* 0x000ee80000100800 */
[----:B------:R-:W4:Y:S04]  /*2290*/  LDL.64 R20, [R1+0x28] ;  /* 0x0000280001147983 */ /* 0x000f280000100a00 */
[----:B------:R-:W5:Y:S04]  /*22a0*/  LDL R130, [R1] ;  /* 0x0000000001827983 */ /* 0x000f680000100800 */
[----:B------:R-:W5:Y:S04]  /*22b0*/  LDL R16, [R1+0x38] ;  /* 0x0000380001107983 */ /* 0x000f680000100800 */
[----:B------:R-:W5:Y:S04]  /*22c0*/  LDL.64 R14, [R1+0x30] ;  /* 0x00003000010e7983 */ /* 0x000f680000100a00 */
[----:B------:R-:W1:Y:S01]  /*22d0*/  S2R R19, SR_TID.X ;  /* 0x0000000000137919 */ /* 0x000e620000002100 */
[----:B------:R-:W-:Y:S01]  /*22e0*/  IMAD.MOV.U32 R121, RZ, RZ, -0x60 ;  /* 0xffffffa0ff797424 */ /* 0x000fe200078e00ff */
[----:B------:R-:W-:Y:S01]  /*22f0*/  SHF.R.S32.HI R6, RZ, 0x1f, R120 ;  /* 0x0000001fff067819 */ /* 0x000fe20000011478 */
[----:B-1----:R-:W-:Y:S01]  /*2300*/  IMAD.WIDE.U32 R4, R120, c[0x0][0x1e0], RZ ;  /* 0x0000780078047a25 */ /* 0x002fe200078e00ff */
[----:B------:R-:W5:Y:S03]  /*2310*/  LDL R126, [R1+0xc] ;  /* 0x00000c00017e7983 */ /* 0x000f660000100800 */
[----:B------:R-:W-:Y:S01]  /*2320*/  IMAD R2, R6, c[0x0][0x1e0], RZ ;  /* 0x0000780006027a24 */ /* 0x000fe200078e02ff */
[----:B------:R-:W-:-:S04]  /*2330*/  SHF.R.S32.HI R17, RZ, 0x1f, R19 ;  /* 0x0000001fff117819 */ /* 0x000fc80000011413 */
[----:B------:R-:W-:-:S04]  /*2340*/  LEA.HI R17, R17, R19, RZ, 0x3 ;  /* 0x0000001311117211 */ /* 0x000fc800078f18ff */
[----:B------:R-:W-:Y:S01]  /*2350*/  SHF.R.S32.HI R17, RZ, 0x3, R17 ;  /* 0x00000003ff117819 */ /* 0x000fe20000011411 */
[----:B------:R-:W-:-:S04]  /*2360*/  IMAD R2, R120, c[0x0][0x1e4], R2 ;  /* 0x0000790078027a24 */ /* 0x000fc800078e0202 */
[----:B------:R-:W-:-:S04]  /*2370*/  IMAD.IADD R2, R5, 0x1, R2 ;  /* 0x0000000105027824 */ /* 0x000fc800078e0202 */
[----:B------:R-:W-:Y:S02]  /*2380*/  IMAD R3, R2, 0x60, RZ ;  /* 0x0000006002037824 */ /* 0x000fe400078e02ff */
[----:B------:R-:W-:Y:S02]  /*2390*/  IMAD.MOV.U32 R124, RZ, RZ, c[0x0][0x1e0] ;  /* 0x00007800ff7c7624 */ /* 0x000fe400078e00ff */
[----:B------:R-:W-:Y:S02]  /*23a0*/  IMAD.MOV.U32 R125, RZ, RZ, c[0x0][0x1e4] ;  /* 0x00007900ff7d7624 */ /* 0x000fe400078e00ff */
[----:B------:R-:W-:-:S04]  /*23b0*/  IMAD R6, R6, c[0x0][0x208], RZ ;  /* 0x0000820006067a24 */ /* 0x000fc800078e02ff */
[----:B------:R-:W-:Y:S02]  /*23c0*/  IMAD R10, R120, c[0x0][0x20c], R6 ;  /* 0x00008300780a7a24 */ /* 0x000fe400078e0206 */
[----:B------:R-:W-:Y:S02]  /*23d0*/  IMAD.MOV.U32 R34, RZ, RZ, c[0x0][0x208] ;  /* 0x00008200ff227624 */ /* 0x000fe400078e00ff */
[----:B------:R-:W-:-:S05]  /*23e0*/  IMAD.MOV.U32 R33, RZ, RZ, 0x6 ;  /* 0x00000006ff217424 */ /* 0x000fca00078e00ff */
[C---:B------:R-:W-:Y:S01]  /*23f0*/  SHF.L.U64.HI R33, R34.reuse, R33, c[0x0][0x20c] ;  /* 0x0000830022217619 */ /* 0x040fe20000010221 */
[----:B------:R-:W-:Y:S01]  /*2400*/  IMAD.SHL.U32 R34, R34, 0x40, RZ ;  /* 0x0000004022227824 */ /* 0x000fe200078e00ff */
[----:B------:R-:W-:Y:S01]  /*2410*/  LOP3.LUT P2, RZ, R32, 0x8, RZ, 0xc0, !PT ;  /* 0x0000000820ff7812 */ /* 0x000fe2000784c0ff */
[----:B------:R-:W-:Y:S01]  /*2420*/  BAR.SYNC.DEFER_BLOCKING 0x0 ;  /* 0x0000000000007b1d */ /* 0x000fe20000010000 */
[----:B--2---:R-:W-:-:S05]  /*2430*/  IMAD R121, R127, R121, 0x60 ;  /* 0x000000607f797424 */ /* 0x004fca00078e0279 */
[----:B------:R-:W-:-:S04]  /*2440*/  IADD3 R0, R121, c[0x0][0x1d0], -R17 ;  /* 0x0000740079007a10 */ /* 0x000fc80007ffe811 */
[----:B------:R-:W-:Y:S01]  /*2450*/  ISETP.GE.AND P0, PT, R0, 0x1, PT ;  /* 0x000000010000780c */ /* 0x000fe20003f06270 */
[----:B----4-:R-:W-:Y:S02]  /*2460*/  IMAD.MOV.U32 R122, RZ, RZ, R20 ;  /* 0x000000ffff7a7224 */ /* 0x010fe400078e0014 */
[----:B---3--:R-:W-:-:S04]  /*2470*/  IMAD.MOV.U32 R123, RZ, RZ, R9 ;  /* 0x000000ffff7b7224 */ /* 0x008fc800078e0009 */
[----:B------:R-:W-:Y:S01]  /*2480*/  IMAD.WIDE.U32 R4, R4, 0x60, R122 ;  /* 0x0000006004047825 */ /* 0x000fe200078e007a */
[----:B-----5:R-:W-:-:S03]  /*2490*/  LOP3.LUT P3, RZ, R130, 0x2, RZ, 0xc0, !PT ;  /* 0x0000000282ff7812 */ /* 0x020fc6000786c0ff */
[----:B------:R-:W-:Y:S02]  /*24a0*/  IMAD.IADD R5, R5, 0x1, R3 ;  /* 0x0000000105057824 */ /* 0x000fe400078e0203 */
[----:B------:R-:W-:Y:S02]  /*24b0*/  @P0 LEA R2, P1, R4, c[0x0][0x1c8], 0x1 ;  /* 0x0000720004020a11 */ /* 0x000fe400078208ff */
[----:B------:R-:W-:Y:S02]  /*24c0*/  @P0 ISETP.GE.AND P5, PT, R128, c[0x0][0x1d4], PT ;  /* 0x0000750080000a0c */ /* 0x000fe40003fa6270 */
[----:B------:R-:W-:Y:S02]  /*24d0*/  LOP3.LUT P4, RZ, R130, 0x1, RZ, 0xc0, !PT ;  /* 0x0000000182ff7812 */ /* 0x000fe4000788c0ff */
[----:B------:R-:W-:Y:S02]  /*24e0*/  @P0 LEA.HI.X R3, R4, c[0x0][0x1cc], R5, 0x1, P1 ;  /* 0x0000730004030a11 */ /* 0x000fe400008f0c05 */
[----:B------:R-:W-:-:S07]  /*24f0*/  ISETP.GE.AND P1, PT, R0, 0x21, PT ;  /* 0x000000210000780c */ /* 0x000fce0003f26270 */
[----:B------:R-:W-:Y:S01]  /*2500*/  @!PT LDS RZ, [RZ] ;  /* 0x00000000fffff984 */ /* 0x000fe20000000800 */
[----:B------:R-:W-:Y:S01]  /*2510*/  @!PT LDS RZ, [RZ] ;  /* 0x00000000fffff984 */ /* 0x000fe20000000800 */
[----:B------:R-:W-:Y:S01]  /*2520*/  @!PT LDS RZ, [RZ] ;  /* 0x00000000fffff984 */ /* 0x000fe20000000800 */
[----:B------:R1:W-:Y:S04]  /*2530*/  @P0 LDGSTS.E.BYPASS.LTC128B.128 [R251+0xc100], [R2.64], !P5 ;  /* 0x0c10000002fb0fae */ /* 0x0003e8000e901d48 */
[----:B------:R1:W-:Y:S04]  /*2540*/  @P0 LDGSTS.E.BYPASS.LTC128B.128 [R251+0xf100], [R2.64+0x80], !P3 ;  /* 0x0f10008002fb0fae */ /* 0x0003e8000d901d48 */
[----:B------:R1:W-:Y:S04]  /*2550*/  @P0 LDGSTS.E.BYPASS.LTC128B.128 [R251+0x12100], [R2.64+0x100], !P4 ;  /* 0x1210010002fb0fae */ /* 0x0003e8000e101d48 */
[----:B------:R1:W-:Y:S01]  /*2560*/  @P0 LDGSTS.E.BYPASS.LTC128B.128 [R251+0x15100], [R2.64+0x180], !P6 ;  /* 0x1510018002fb0fae */ /* 0x0003e2000f101d48 */
[----:B------:R-:W-:Y:S01]  /*2570*/  @P1 ISETP.GE.AND P5, PT, R128, c[0x0][0x1d4], PT ;  /* 0x0000750080001a0c */ /* 0x000fe20003fa6270 */
[----:B------:R-:W-:-:S04]  /*2580*/  IMAD.WIDE.U32 R8, R120, c[0x0][0x208], RZ ;  /* 0x0000820078087a25 */ /* 0x000fc800078e00ff */
[----:B------:R-:W-:Y:S02]  /*2590*/  IMAD.IADD R9, R9, 0x1, R10 ;  /* 0x0000000109097824 */ /* 0x000fe400078e020a */
[----:B------:R-:W-:Y:S01]  /*25a0*/  IMAD.MOV.U32 R6, RZ, RZ, R14 ;  /* 0x000000ffff067224 */ /* 0x000fe200078e000e */
[----:B-1----:R-:W-:-:S04]  /*25b0*/  @P1 LEA R3, P0, R124, R4, 0x5 ;  /* 0x000000047c031211 */ /* 0x002fc800078028ff */
[----:B------:R-:W-:Y:S02]  /*25c0*/  @P1 LEA.HI.X R7, R124, R5, R125, 0x5, P0 ;  /* 0x000000057c071211 */ /* 0x000fe400000f2c7d */
[----:B------:R-:W-:-:S04]  /*25d0*/  @P1 LEA R2, P0, R3, c[0x0][0x1c8], 0x1 ;  /* 0x0000720003021a11 */ /* 0x000fc800078008ff */
[----:B------:R-:W-:Y:S02]  /*25e0*/  @P1 LEA.HI.X R3, R3, c[0x0][0x1cc], R7, 0x1, P0 ;  /* 0x0000730003031a11 */ /* 0x000fe400000f0c07 */
[----:B------:R-:W-:Y:S01]  /*25f0*/  ISETP.GE.AND P0, PT, R0, 0x41, PT ;  /* 0x000000410000780c */ /* 0x000fe20003f06270 */
[----:B------:R-:W-:Y:S02]  /*2600*/  IMAD.MOV.U32 R7, RZ, RZ, R16 ;  /* 0x000000ffff077224 */ /* 0x000fe400078e0010 */
[----:B------:R-:W-:Y:S01]  /*2610*/  IMAD.WIDE.U32 R10, R124, 0x40, RZ ;  /* 0x000000407c0a7825 */ /* 0x000fe200078e00ff */
[----:B------:R1:W-:Y:S04]  /*2620*/  @P1 LDGSTS.E.BYPASS.LTC128B.128 [R251+0xd100], [R2.64], !P5 ;  /* 0x0d10000002fb1fae */ /* 0x0003e8000e901d48 */
[----:B------:R1:W-:Y:S01]  /*2630*/  @P1 LDGSTS.E.BYPASS.LTC128B.128 [R251+0x10100], [R2.64+0x80], !P3 ;  /* 0x1010008002fb1fae */ /* 0x0003e2000d901d48 */
[----:B------:R-:W-:-:S03]  /*2640*/  IMAD.WIDE.U32 R6, R8, 0x60, R6 ;  /* 0x0000006008067825 */ /* 0x000fc600078e0006 */
[----:B------:R1:W-:Y:S04]  /*2650*/  @P1 LDGSTS.E.BYPASS.LTC128B.128 [R251+0x13100], [R2.64+0x100], !P4 ;  /* 0x1310010002fb1fae */ /* 0x0003e8000e101d48 */
[----:B------:R1:W-:Y:S01]  /*2660*/  @P1 LDGSTS.E.BYPASS.LTC128B.128 [R251+0x16100], [R2.64+0x180], !P6 ;  /* 0x1610018002fb1fae */ /* 0x0003e2000f101d48 */
[----:B------:R-:W-:Y:S02]  /*2670*/  @P0 IADD3 R8, P1, R4, R10, RZ ;  /* 0x0000000a04080210 */ /* 0x000fe40007f3e0ff */
[----:B------:R-:W-:Y:S01]  /*2680*/  @P0 ISETP.GE.AND P5, PT, R128, c[0x0][0x1d4], PT ;  /* 0x0000750080000a0c */ /* 0x000fe20003fa6270 */
[----:B-1----:R-:W-:Y:S02]  /*2690*/  IMAD.SHL.U32 R2, R125, 0x40, RZ ;  /* 0x000000407d027824 */ /* 0x002fe400078e00ff */
[----:B------:R-:W-:-:S03]  /*26a0*/  IMAD R3, R9, 0x60, RZ ;  /* 0x0000006009037824 */ /* 0x000fc600078e02ff */
[----:B------:R-:W-:Y:S01]  /*26b0*/  @P0 IADD3.X R5, R5, R11, R2, P1, !PT ;  /* 0x0000000b05050210 */ /* 0x000fe20000ffe402 */
[----:B------:R-:W-:Y:S01]  /*26c0*/  IMAD.IADD R3, R7, 0x1, R3 ;  /* 0x0000000107037824 */ /* 0x000fe200078e0203 */
[----:B------:R-:W-:-:S04]  /*26d0*/  LEA R2, P1, R6, c[0x0][0x1f8], 0x1 ;  /* 0x00007e0006027a11 */ /* 0x000fc800078208ff */
[----:B------:R-:W-:Y:S02]  /*26e0*/  LEA.HI.X R3, R6, c[0x0][0x1fc], R3, 0x1, P1 ;  /* 0x00007f0006037a11 */ /* 0x000fe400008f0c03 */
[----:B------:R-:W-:-:S04]  /*26f0*/  @P0 LEA R4, P1, R8, c[0x0][0x1c8], 0x1 ;  /* 0x0000720008040a11 */ /* 0x000fc800078208ff */
[----:B------:R-:W-:-:S05]  /*2700*/  @P0 LEA.HI.X R5, R8, c[0x0][0x1cc], R5, 0x1, P1 ;  /* 0x0000730008050a11 */ /* 0x000fca00008f0c05 */
[----:B------:R1:W-:Y:S04]  /*2710*/  @P0 LDGSTS.E.BYPASS.LTC128B.128 [R251+0xe100], [R4.64], !P5 ;  /* 0x0e10000004fb0fae */ /* 0x0003e8000e901d48 */
[----:B------:R1:W-:Y:S04]  /*2720*/  @P0 LDGSTS.E.BYPASS.LTC128B.128 [R251+0x11100], [R4.64+0x80], !P3 ;  /* 0x1110008004fb0fae */ /* 0x0003e8000d901d48 */
[----:B------:R1:W-:Y:S04]  /*2730*/  @P0 LDGSTS.E.BYPASS.LTC128B.128 [R251+0x14100], [R4.64+0x100], !P4 ;  /* 0x1410010004fb0fae */ /* 0x0003e8000e101d48 */
[----:B------:R1:W-:Y:S04]  /*2740*/  @P0 LDGSTS.E.BYPASS.LTC128B.128 [R251+0x17100], [R4.64+0x180], !P6 ;  /* 0x1710018004fb0fae */ /* 0x0003e8000f101d48 */
[----:B------:R-:W0:Y:S01]  /*2750*/  LDGDEPBAR ;  /* 0x00000000000079af */ /* 0x000e220000000000 */
[----:B------:R-:W-:-:S04]  /*2760*/  IADD3 R18, P1, P0, R34, 0x80, R2 ;  /* 0x0000008022127810 */ /* 0x000fc8000783e002 */
[----:B------:R-:W-:Y:S02]  /*2770*/  IADD3.X R19, R33, RZ, R3, P1, P0 ;  /* 0x000000ff21137210 */ /* 0x000fe40000fe0403 */
[----:B------:R-:W-:-:S04]  /*2780*/  IADD3 R16, P1, P0, R34, 0x100, R2 ;  /* 0x0000010022107810 */ /* 0x000fc8000783e002 */
[----:B------:R-:W-:Y:S02]  /*2790*/  IADD3.X R17, R33, RZ, R3, P1, P0 ;  /* 0x000000ff21117210 */ /* 0x000fe40000fe0403 */
[----:B------:R-:W-:Y:S01]  /*27a0*/  IADD3 R14, P1, P0, R34, 0x180, R2 ;  /* 0x00000180220e7810 */ /* 0x000fe2000783e002 */
[----:B------:R-:W-:-:S04]  /*27b0*/  DEPBAR.LE SB0, 0x1 ;  /* 0x000080400000791a */ /* 0x000fc80000000000 */
[----:B------:R-:W-:-:S04]  /*27c0*/  DEPBAR.LE SB0, 0x0 ;  /* 0x000080000000791a */ /* 0x000fc80000000000 */
[----:B------:R-:W-:Y:S01]  /*27d0*/  BAR.SYNC.DEFER_BLOCKING 0x0 ;  /* 0x0000000000007b1d */ /* 0x000fe20000010000 */
[----:B-1----:R-:W-:Y:S02]  /*27e0*/  LOP3.LUT R4, R32, 0x1, RZ, 0xc0, !PT ;  /* 0x0000000120047812 */ /* 0x002fe400078ec0ff */
[----:B------:R-:W-:Y:S02]  /*27f0*/  IADD3.X R15, R33, RZ, R3, P1, P0 ;  /* 0x000000ff210f7210 */ /* 0x000fe40000fe0403 */
[----:B------:R-:W-:-:S04]  /*2800*/  ISETP.NE.U32.AND P1, PT, R4, 0x1, PT ;  /* 0x000000010400780c */ /* 0x000fc80003f25070 */
[----:B------:R-:W-:Y:S02]  /*2810*/  ISETP.LT.OR P0, PT, R0, 0x1, P1 ;  /* 0x000000010000780c */ /* 0x000fe40000f01670 */
[----:B------:R-:W-:Y:S01]  /*2820*/  LOP3.LUT P4, RZ, R32, 0x2, RZ, 0xc0, !PT ;  /* 0x0000000220ff7812 */ /* 0x000fe2000788c0ff */
[----:B------:R-:W-:Y:S04]  /*2830*/  LDSM.16.M88.4 R4, [R223] ;  /* 0x00000000df04783b */ /* 0x000fe80000000200 */
[----:B------:R-:W-:Y:S04]  /*2840*/  LDSM.16.M88.4 R28, [R216] ;  /* 0x00000000d81c783b */ /* 0x000fe80000000200 */
[----:B------:R-:W1:Y:S04]  /*2850*/  LDSM.16.M88.4 R24, [R216+0x800] ;  /* 0x00080000d818783b */ /* 0x000e680000000200 */
[----:B------:R-:W2:Y:S04]  /*2860*/  LDSM.16.M88.4 R20, [R216+0x1000] ;  /* 0x00100000d814783b */ /* 0x000ea80000000200 */
[----:B------:R-:W3:Y:S04]  /*2870*/  LDSM.16.M88.4 R48, [R216+0x1800] ;  /* 0x00180000d830783b */ /* 0x000ee80000000200 */
[----:B------:R-:W4:Y:S04]  /*2880*/  LDSM.16.M88.4 R56, [R216+0x2000] ;  /* 0x00200000d838783b */ /* 0x000f280000000200 */
[----:B------:R-:W5:Y:S04]  /*2890*/  LDSM.16.M88.4 R68, [R216+0x2800] ;  /* 0x00280000d844783b */ /* 0x000f680000000200 */
[----:B------:R-:W-:Y:S04]  /*28a0*/  LDSM.16.M88.4 R8, [R224] ;  /* 0x00000000e008783b */ /* 0x000fe80000000200 */
[----:B------:R-:W-:Y:S04]  /*28b0*/  LDSM.16.M88.4 R64, [R227] ;  /* 0x00000000e340783b */ /* 0x000fe80000000200 */
[----:B------:R-:W1:Y:S04]  /*28c0*/  LDSM.16.M88.4 R60, [R250] ;  /* 0x00000000fa3c783b */ /* 0x000e680000000200 */
[----:B------:R-:W1:Y:S04]  /*28d0*/  LDSM.16.M88.4 R80, [R249] ;  /* 0x00000000f950783b */ /* 0x000e680000000200 */
[----:B------:R-:W1:Y:S04]  /*28e0*/  LDSM.16.M88.4 R100, [R248] ;  /* 0x00000000f864783b */ /* 0x000e680000000200 */
[----:B------:R-:W-:Y:S04]  /*28f0*/  LDSM.16.M88.4 R104, [R247] ;  /* 0x00000000f768783b */ /* 0x000fe80000000200 */
        /* <DEDUP_REMOVED lines=8> */
[----:B------:R-:W-:-:S13]  /*2980*/  ISETP.LT.OR P0, PT, R0, 0x1, !P3 ;  /* 0x000000010000780c */ /* 0x000fda0005f01670 */
[----:B------:R1:W-:Y:S01]  /*2990*/  LDGSTS.E.BYPASS.LTC128B.128 [R251+0x6100], [R2.64+0x100], !P0 ;  /* 0x0610010002fb7fae */ /* 0x0003e2000c101d48 */
[----:B------:R-:W-:-:S13]  /*29a0*/  ISETP.LT.OR P0, PT, R0, 0x1, !P2 ;  /* 0x000000010000780c */ /* 0x000fda0005701670 */
[----:B------:R1:W-:Y:S01]  /*29b0*/  LDGSTS.E.BYPASS.LTC128B.128 [R251+0x9100], [R2.64+0x180], !P0 ;  /* 0x0910018002fb7fae */ /* 0x0003e2000c101d48 */
[----:B------:R-:W-:-:S05]  /*29c0*/  IADD3 R12, P0, R34, R2, RZ ;  /* 0x00000002220c7210 */ /* 0x000fca0007f1e0ff */
[----:B------:R-:W-:Y:S01]  /*29d0*/  IMAD.X R13, R33, 0x1, R3, P0 ;  /* 0x00000001210d7824 */ /* 0x000fe200000e0603 */
[----:B-1----:R-:W-:-:S05]  /*29e0*/  IADD3 R2, P0, R12, R34, RZ ;  /* 0x000000220c027210 */ /* 0x002fca0007f1e0ff */
[----:B------:R-:W-:Y:S01]  /*29f0*/  IMAD.X R3, R13, 0x1, R33, P0 ;  /* 0x000000010d037824 */ /* 0x000fe200000e0621 */
[----:B------:R-:W-:-:S13]  /*2a00*/  ISETP.LT.OR P0, PT, R0, 0x21, P1 ;  /* 0x000000210000780c */ /* 0x000fda0000f01670 */
[----:B------:R1:W-:Y:S01]  /*2a10*/  LDGSTS.E.BYPASS.LTC128B.128 [R251+0x1100], [R12.64], !P0 ;  /* 0x011000000cfb7fae */ /* 0x0003e2000c101d48 */
[----:B------:R-:W-:-:S13]  /*2a20*/  ISETP.LT.OR P0, PT, R0, 0x21, !P4 ;  /* 0x000000210000780c */ /* 0x000fda0006701670 */
[----:B------:R4:W-:Y:S01]  /*2a30*/  LDGSTS.E.BYPASS.LTC128B.128 [R251+0x4100], [R18.64], !P0 ;  /* 0x0410000012fb7fae */ /* 0x0009e2000c101d48 */
[----:B------:R-:W-:-:S13]  /*2a40*/  ISETP.LT.OR P0, PT, R0, 0x21, !P3 ;  /* 0x000000210000780c */ /* 0x000fda0005f01670 */
[----:B------:R4:W-:Y:S01]  /*2a50*/  LDGSTS.E.BYPASS.LTC128B.128 [R251+0x7100], [R16.64], !P0 ;  /* 0x0710000010fb7fae */ /* 0x0009e2000c101d48 */
[----:B------:R-:W-:-:S13]  /*2a60*/  ISETP.LT.OR P0, PT, R0, 0x21, !P2 ;  /* 0x000000210000780c */ /* 0x000fda0005701670 */
[----:B------:R1:W-:Y:S01]  /*2a70*/  LDGSTS.E.BYPASS.LTC128B.128 [R251+0xa100], [R14.64], !P0 ;  /* 0x0a1000000efb7fae */ /* 0x0003e2000c101d48 */
[----:B------:R-:W-:-:S13]  /*2a80*/  ISETP.LT.OR P0, PT, R0, 0x41, P1 ;  /* 0x000000410000780c */ /* 0x000fda0000f01670 */
[----:B------:R1:W-:Y:S01]  /*2a90*/  LDGSTS.E.BYPASS.LTC128B.128 [R251+0x2100], [R2.64], !P0 ;  /* 0x0210000002fb7fae */ /* 0x0003e2000c101d48 */
[C---:B------:R-:W-:Y:S02]  /*2aa0*/  ISETP.LT.OR P0, PT, R0.reuse, 0x41, !P4 ;  /* 0x000000410000780c */ /* 0x040fe40006701670 */
[C---:B------:R-:W-:Y:S01]  /*2ab0*/  ISETP.LT.OR P1, PT, R0.reuse, 0x41, !P3 ;  /* 0x000000410000780c */ /* 0x040fe20005f21670 */
[C---:B------:R-:W-:Y:S10]  /*2ac0*/  HMMA.16816.F32.BF16 R40, R4.reuse, R24, RZ ;  /* 0x000000180428723c */ /* 0x040ff400000418ff */
[----:B------:R1:W-:Y:S01]  /*2ad0*/  LDGSTS.E.BYPASS.LTC128B.128 [R251+0x5100], [R2.64+0x80], !P0 ;  /* 0x0510008002fb7fae */ /* 0x0003e2000c101d48 */
[----:B------:R-:W-:Y:S01]  /*2ae0*/  ISETP.LT.OR P0, PT, R0, 0x41, !P2 ;  /* 0x000000410000780c */ /* 0x000fe20005701670 */
[C---:B------:R-:W-:Y:S02]  /*2af0*/  HMMA.16816.F32.BF16 R32, R4.reuse, R26, RZ ;  /* 0x0000001a0420723c */ /* 0x040fe400000418ff */
[----:B------:R1:W-:Y:S06]  /*2b00*/  LDGSTS.E.BYPASS.LTC128B.128 [R251+0x8100], [R2.64+0x100], !P1 ;  /* 0x0810010002fb7fae */ /* 0x0003ec000c901d48 */
[C---:B--2---:R-:W-:Y:S04]  /*2b10*/  HMMA.16816.F32.BF16 R36, R4.reuse, R20, RZ ;  /* 0x000000140424723c */ /* 0x044fe800000418ff */
[----:B------:R2:W-:Y:S04]  /*2b20*/  LDGSTS.E.BYPASS.LTC128B.128 [R251+0xb100], [R2.64+0x180], !P0 ;  /* 0x0b10018002fb7fae */ /* 0x0005e8000c101d48 */
[C---:B------:R-:W-:Y:S01]  /*2b30*/  HMMA.16816.F32.BF16 R52, R4.reuse, R28, RZ ;  /* 0x0000001c0434723c */ /* 0x040fe200000418ff */
[----:B------:R-:W0:Y:S07]  /*2b40*/  LDGDEPBAR ;  /* 0x00000000000079af */ /* 0x000e2e0000000000 */
[C---:B------:R-:W-:Y:S08]  /*2b50*/  HMMA.16816.F32.BF16 R44, R4.reuse, R30, RZ ;  /* 0x0000001e042c723c */ /* 0x040ff000000418ff */
[C---:B------:R-:W-:Y:S08]  /*2b60*/  HMMA.16816.F32.BF16 R28, R4.reuse, R22, RZ ;  /* 0x00000016041c723c */ /* 0x040ff000000418ff */
[C---:B---3--:R-:W-:Y:S08]  /*2b70*/  HMMA.16816.F32.BF16 R24, R4.reuse, R48, RZ ;  /* 0x000000300418723c */ /* 0x048ff000000418ff */
[C---:B------:R-:W-:Y:S08]  /*2b80*/  HMMA.16816.F32.BF16 R20, R4.reuse, R50, RZ ;  /* 0x000000320414723c */ /* 0x040ff000000418ff */
[C---:B----4-:R-:W-:Y:S08]  /*2b90*/  HMMA.16816.F32.BF16 R16, R4.reuse, R56, RZ ;  /* 0x000000380410723c */ /* 0x050ff000000418ff */
[C---:B-1----:R-:W-:Y:S08]  /*2ba0*/  HMMA.16816.F32.BF16 R12, R4.reuse, R58, RZ ;  /* 0x0000003a040c723c */ /* 0x042ff000000418ff */
[C---:B-----5:R-:W-:Y:S08]  /*2bb0*/  HMMA.16816.F32.BF16 R96, R4.reuse, R68, RZ ;  /* 0x000000440460723c */ /* 0x060ff000000418ff */
[----:B------:R-:W-:Y:S01]  /*2bc0*/  HMMA.16816.F32.BF16 R92, R4, R70, RZ ;  /* 0x00000046045c723c */ /* 0x000fe200000418ff */
[----:B------:R-:W-:Y:S04]  /*2bd0*/  LDSM.16.M88.4 R4, [R226] ;  /* 0x00000000e204783b */ /* 0x000fe80000000200 */
[----:B------:R-:W1:Y:S03]  /*2be0*/  LDSM.16.M88.4 R68, [R222+0x800] ;  /* 0x00080000de44783b */ /* 0x000e660000000200 */
[C---:B------:R-:W-:Y:S01]  /*2bf0*/  HMMA.16816.F32.BF16 R48, R8.reuse, R60, R40 ;  /* 0x0000003c0830723c */ /* 0x040fe20000041828 */
[----:B------:R-:W3:Y:S07]  /*2c00*/  LDSM.16.M88.4 R40, [R222] ;  /* 0x00000000de28783b */ /* 0x000eee0000000200 */
[C---:B------:R-:W-:Y:S01]  /*2c10*/  HMMA.16816.F32.BF16 R76, R8.reuse, R62, R32 ;  /* 0x0000003e084c723c */ /* 0x040fe20000041820 */
[----:B------:R-:W4:Y:S04]  /*2c20*/  LDSM.16.M88.4 R60, [R222+0x1000] ;  /* 0x00100000de3c783b */ /* 0x000f280000000200 */
[----:B------:R-:W-:Y:S03]  /*2c30*/  LDSM.16.M88.4 R32, [R222+0x2000] ;  /* 0x00200000de20783b */ /* 0x000fe60000000200 */
[C---:B------:R-:W-:Y:S01]  /*2c40*/  HMMA.16816.F32.BF16 R72, R8.reuse, R80, R36 ;  /* 0x000000500848723c */ /* 0x040fe20000041824 */
[----:B------:R-:W5:Y:S07]  /*2c50*/  LDSM.16.M88.4 R36, [R222+0x1800] ;  /* 0x00180000de24783b */ /* 0x000f6e0000000200 */
[C---:B------:R-:W-:Y:S08]  /*2c60*/  HMMA.16816.F32.BF16 R88, R8.reuse, R64, R52 ;  /* 0x000000400858723c */ /* 0x040ff00000041834 */
[C---:B------:R-:W-:Y:S08]  /*2c70*/  HMMA.16816.F32.BF16 R84, R8.reuse, R66, R44 ;  /* 0x000000420854723c */ /* 0x040ff0000004182c */
[C---:B------:R-:W-:Y:S01]  /*2c80*/  HMMA.16816.F32.BF16 R64, R8.reuse, R82, R28 ;  /* 0x000000520840723c */ /* 0x040fe2000004181c */
[----:B------:R-:W1:Y:S04]  /*2c90*/  LDSM.16.M88.4 R28, [R222+0x2800] ;  /* 0x00280000de1c783b */ /* 0x000e680000000200 */
[----:B------:R-:W-:Y:S03]  /*2ca0*/  LDSM.16.M88.4 R80, [R219] ;  /* 0x00000000db50783b */ /* 0x000fe60000000200 */
[C---:B------:R-:W-:Y:S08]  /*2cb0*/  HMMA.16816.F32.BF16 R56, R8.reuse, R100, R24 ;  /* 0x000000640838723c */ /* 0x040ff00000041818 */
[C---:B------:R-:W-:Y:S01]  /*2cc0*/  HMMA.16816.F32.BF16 R52, R8.reuse, R102, R20 ;  /* 0x000000660834723c */ /* 0x040fe20000041814 */
[----:B------:R-:W-:Y:S07]  /*2cd0*/  LDSM.16.M88.4 R100, [R219+0x800] ;  /* 0x00080000db64783b */ /* 0x000fee0000000200 */
[C---:B------:R-:W-:Y:S01]  /*2ce0*/  HMMA.16816.F32.BF16 R20, R8.reuse, R108, R96 ;  /* 0x0000006c0814723c */ /* 0x040fe20000041860 */
[----:B------:R-:W-:Y:S07]  /*2cf0*/  LDSM.16.M88.4 R96, [R219+0x2000] ;  /* 0x00200000db60783b */ /* 0x000fee0000000200 */
[C---:B------:R-:W-:Y:S01]  /*2d00*/  HMMA.16816.F32.BF16 R44, R8.reuse, R104, R16 ;  /* 0x00000068082c723c */ /* 0x040fe20000041810 */
[----:B------:R-:W2:Y:S07]  /*2d10*/  LDSM.16.M88.4 R16, [R225] ;  /* 0x00000000e110783b */ /* 0x000eae0000000200 */
[C---:B------:R-:W-:Y:S01]  /*2d20*/  HMMA.16816.F32.BF16 R24, R8.reuse, R106, R12 ;  /* 0x0000006a0818723c */ /* 0x040fe2000004180c */
[----:B------:R-:W-:Y:S07]  /*2d30*/  LDSM.16.M88.4 R104, [R245] ;  /* 0x00000000f568783b */ /* 0x000fee0000000200 */
[----:B------:R-:W-:Y:S01]  /*2d40*/  HMMA.16816.F32.BF16 R12, R8, R110, R92 ;  /* 0x0000006e080c723c */ /* 0x000fe2000004185c */
[----:B------:R-:W2:Y:S04]  /*2d50*/  LDSM.16.M88.4 R92, [R219+0x1000] ;  /* 0x00100000db5c783b */ /* 0x000ea80000000200 */
[----:B------:R-:W-:Y:S03]  /*2d60*/  LDSM.16.M88.4 R108, [R242] ;  /* 0x00000000f26c783b */ /* 0x000fe60000000200 */
[C---:B-1----:R-:W-:Y:S08]  /*2d70*/  HMMA.16816.F32.BF16 R48, R4.reuse, R68, R48 ;  /* 0x000000440430723c */ /* 0x042ff00000041830 */
[C---:B------:R-:W-:Y:S01]  /*2d80*/  HMMA.16816.F32.BF16 R76, R4.reuse, R70, R76 ;  /* 0x00000046044c723c */ /* 0x040fe2000004184c */
[----:B------:R-:W1:Y:S07]  /*2d90*/  LDSM.16.M88.4 R68, [R219+0x1800] ;  /* 0x00180000db44783b */ /* 0x000e6e0000000200 */
[C---:B---3--:R-:W-:Y:S08]  /*2da0*/  HMMA.16816.F32.BF16 R8, R4.reuse, R40, R88 ;  /* 0x000000280408723c */ /* 0x048ff00000041858 */
[C---:B------:R-:W-:Y:S08]  /*2db0*/  HMMA.16816.F32.BF16 R40, R4.reuse, R42, R84 ;  /* 0x0000002a0428723c */ /* 0x040ff00000041854 */
[C---:B----4-:R-:W-:Y:S08]  /*2dc0*/  HMMA.16816.F32.BF16 R72, R4.reuse, R60, R72 ;  /* 0x0000003c0448723c */ /* 0x050ff00000041848 */
[C---:B------:R-:W-:Y:S08]  /*2dd0*/  HMMA.16816.F32.BF16 R64, R4.reuse, R62, R64 ;  /* 0x0000003e0440723c */ /* 0x040ff00000041840 */
[C---:B-----5:R-:W-:Y:S08]  /*2de0*/  HMMA.16816.F32.BF16 R60, R4.reuse, R36, R56 ;  /* 0x00000024043c723c */ /* 0x060ff00000041838 */
[C---:B------:R-:W-:Y:S08]  /*2df0*/  HMMA.16816.F32.BF16 R56, R4.reuse, R38, R52 ;  /* 0x000000260438723c */ /* 0x040ff00000041834 */
[C---:B------:R-:W-:Y:S01]  /*2e00*/  HMMA.16816.F32.BF16 R88, R4.reuse, R28, R20 ;  /* 0x0000001c0458723c */ /* 0x040fe20000041814 */
[----:B------:R-:W3:Y:S07]  /*2e10*/  LDSM.16.M88.4 R20, [R219+0x2800] ;  /* 0x00280000db14783b */ /* 0x000eee0000000200 */
[C---:B------:R-:W-:Y:S01]  /*2e20*/  HMMA.16816.F32.BF16 R52, R4.reuse, R32, R44 ;  /* 0x000000200434723c */ /* 0x040fe2000004182c */
[----:B------:R-:W-:Y:S07]  /*2e30*/  LDSM.16.M88.4 R44, [R216+0x3800] ;  /* 0x00380000d82c783b */ /* 0x000fee0000000200 */
[C---:B------:R-:W-:Y:S08]  /*2e40*/  HMMA.16816.F32.BF16 R32, R4.reuse, R34, R24 ;  /* 0x000000220420723c */ /* 0x040ff00000041818 */
[----:B------:R-:W-:Y:S01]  /*2e50*/  HMMA.16816.F32.BF16 R24, R4, R30, R12 ;  /* 0x0000001e0418723c */ /* 0x000fe2000004180c */
[----:B------:R-:W-:Y:S04]  /*2e60*/  LDSM.16.M88.4 R4, [R223+0x4000] ;  /* 0x00400000df04783b */ /* 0x000fe80000000200 */
[----:B------:R-:W4:Y:S03]  /*2e70*/  LDSM.16.M88.4 R28, [R216+0x3000] ;  /* 0x00300000d81c783b */ /* 0x000f260000000200 */
[C---:B--2---:R-:W-:Y:S01]  /*2e80*/  HMMA.16816.F32.BF16 R8, R16.reuse, R80, R8 ;  /* 0x000000501008723c */ /* 0x044fe20000041808 */
[----:B------:R-:W-:Y:S07]  /*2e90*/  LDSM.16.M88.4 R12, [R224+0x4000] ;  /* 0x00400000e00c783b */ /* 0x000fee0000000200 */
[C---:B------:R-:W-:Y:S08]  /*2ea0*/  HMMA.16816.F32.BF16 R36, R16.reuse, R82, R40 ;  /* 0x000000521024723c */ /* 0x040ff00000041828 */
[C---:B------:R-:W-:Y:S08]  /*2eb0*/  HMMA.16816.F32.BF16 R80, R16.reuse, R92, R72 ;  /* 0x0000005c1050723c */ /* 0x040ff00000041848 */
[C---:B-1----:R-:W-:Y:S01]  /*2ec0*/  HMMA.16816.F32.BF16 R72, R16.reuse, R68, R60 ;  /* 0x000000441048723c */ /* 0x042fe2000004183c */
[----:B------:R-:W1:Y:S07]  /*2ed0*/  LDSM.16.M88.4 R60, [R216+0x4800] ;  /* 0x00480000d83c783b */ /* 0x000e6e0000000200 */
[C---:B------:R-:W-:Y:S08]  /*2ee0*/  HMMA.16816.F32.BF16 R84, R16.reuse, R102, R76 ;  /* 0x000000661054723c */ /* 0x040ff0000004184c */
[C---:B------:R-:W-:Y:S01]  /*2ef0*/  HMMA.16816.F32.BF16 R68, R16.reuse, R70, R56 ;  /* 0x000000461044723c */ /* 0x040fe20000041838 */
[----:B------:R-:W2:Y:S07]  /*2f00*/  LDSM.16.M88.4 R56, [R216+0x5000] ;  /* 0x00500000d838783b */ /* 0x000eae0000000200 */
[C---:B------:R-:W-:Y:S01]  /*2f10*/  HMMA.16816.F32.BF16 R76, R16.reuse, R94, R64 ;  /* 0x0000005e104c723c */ /* 0x040fe20000041840 */
[----:B------:R-:W5:Y:S04]  /*2f20*/  LDSM.16.M88.4 R64, [R216+0x4000] ;  /* 0x00400000d840783b */ /* 0x000f680000000200 */
[----:B------:R-:W1:Y:S03]  /*2f30*/  LDSM.16.M88.4 R92, [R216+0x5800] ;  /* 0x00580000d85c783b */ /* 0x000e660000000200 */
[C---:B------:R-:W-:Y:S01]  /*2f40*/  HMMA.16816.F32.BF16 R40, R16.reuse, R100, R48 ;  /* 0x000000641028723c */ /* 0x040fe20000041830 */
[----:B------:R-:W-:Y:S07]  /*2f50*/  LDSM.16.M88.4 R100, [R243] ;  /* 0x00000000f364783b */ /* 0x000fee0000000200 */
[C---:B------:R-:W-:Y:S08]  /*2f60*/  HMMA.16816.F32.BF16 R52, R16.reuse, R96, R52 ;  /* 0x000000601034723c */ /* 0x040ff00000041834 */
[C---:B------:R-:W-:Y:S01]  /*2f70*/  HMMA.16816.F32.BF16 R48, R16.reuse, R98, R32 ;  /* 0x000000621030723c */ /* 0x040fe20000041820 */
[----:B------:R-:W1:Y:S07]  /*2f80*/  LDSM.16.M88.4 R96, [R244] ;  /* 0x00000000f460783b */ /* 0x000e6e0000000200 */
[C---:B---3--:R-:W-:Y:S08]  /*2f90*/  HMMA.16816.F32.BF16 R88, R16.reuse, R20, R88 ;  /* 0x000000141058723c */ /* 0x048ff00000041858 */
[----:B------:R-:W-:Y:S08]  /*2fa0*/  HMMA.16816.F32.BF16 R32, R16, R22, R24 ;  /* 0x000000161020723c */ /* 0x000ff00000041818 */
[C---:B----4-:R-:W-:Y:S08]  /*2fb0*/  HMMA.16816.F32.BF16 R24, R4.reuse, R28, R8 ;  /* 0x0000001c0418723c */ /* 0x050ff00000041808 */
[C---:B------:R-:W-:Y:S01]  /*2fc0*/  HMMA.16816.F32.BF16 R20, R4.reuse, R30, R36 ;  /* 0x0000001e0414723c */ /* 0x040fe20000041824 */
[----:B------:R-:W-:Y:S04]  /*2fd0*/  LDSM.16.M88.4 R36, [R240] ;  /* 0x00000000f024783b */ /* 0x000fe80000000200 */
[----:B------:R-:W-:Y:S03]  /*2fe0*/  LDSM.16.M88.4 R28, [R222+0x3000] ;  /* 0x00300000de1c783b */ /* 0x000fe60000000200 */
[C---:B------:R-:W-:Y:S08]  /*2ff0*/  HMMA.16816.F32.BF16 R8, R4.reuse, R46, R84 ;  /* 0x0000002e0408723c */ /* 0x040ff00000041854 */
[C---:B-1----:R-:W-:Y:S08]  /*3000*/  HMMA.16816.F32.BF16 R72, R4.reuse, R60, R72 ;  /* 0x0000003c0448723c */ /* 0x042ff00000041848 */
[C---:B------:R-:W-:Y:S08]  /*3010*/  HMMA.16816.F32.BF16 R84, R4.reuse, R62, R68 ;  /* 0x0000003e0454723c */ /* 0x040ff00000041844 */
[C---:B------:R-:W-:Y:S01]  /*3020*/  HMMA.16816.F32.BF16 R16, R4.reuse, R44, R40 ;  /* 0x0000002c0410723c */ /* 0x040fe20000041828 */
[----:B------:R-:W1:Y:S07]  /*3030*/  LDSM.16.M88.4 R44, [R241] ;  /* 0x00000000f12c783b */ /* 0x000e6e0000000200 */
[C---:B--2---:R-:W-:Y:S08]  /*3040*/  HMMA.16816.F32.BF16 R68, R4.reuse, R56, R52 ;  /* 0x000000380444723c */ /* 0x044ff00000041834 */
[C---:B------:R-:W-:Y:S08]  /*3050*/  HMMA.16816.F32.BF16 R60, R4.reuse, R58, R48 ;  /* 0x0000003a043c723c */ /* 0x040ff00000041830 */
[C---:B-----5:R-:W-:Y:S08]  /*3060*/  HMMA.16816.F32.BF16 R80, R4.reuse, R64, R80 ;  /* 0x000000400450723c */ /* 0x060ff00000041850 */
[C---:B------:R-:W-:Y:S01]  /*3070*/  HMMA.16816.F32.BF16 R76, R4.reuse, R66, R76 ;  /* 0x00000042044c723c */ /* 0x040fe2000004184c */
[----:B------:R-:W-:Y:S07]  /*3080*/  LDSM.16.M88.4 R64, [R222+0x4000] ;  /* 0x00400000de40783b */ /* 0x000fee0000000200 */
[C---:B------:R-:W-:Y:S01]  /*3090*/  HMMA.16816.F32.BF16 R56, R4.reuse, R92, R88 ;  /* 0x0000005c0438723c */ /* 0x040fe20000041858 */
[----:B------:R-:W-:Y:S07]  /*30a0*/  LDSM.16.M88.4 R88, [R222+0x5000] ;  /* 0x00500000de58783b */ /* 0x000fee0000000200 */
[----:B------:R-:W-:Y:S01]  /*30b0*/  HMMA.16816.F32.BF16 R52, R4, R94, R32 ;  /* 0x0000005e0434723c */ /* 0x000fe20000041820 */
[----:B------:R-:W2:Y:S07]  /*30c0*/  LDSM.16.M88.4 R4, [R226+0x4000] ;  /* 0x00400000e204783b */ /* 0x000eae0000000200 */
[C---:B------:R-:W-:Y:S01]  /*30d0*/  HMMA.16816.F32.BF16 R48, R12.reuse, R104, R24 ;  /* 0x000000680c30723c */ /* 0x040fe20000041818 */
[----:B------:R-:W3:Y:S07]  /*30e0*/  LDSM.16.M88.4 R24, [R222+0x3800] ;  /* 0x00380000de18783b */ /* 0x000eee0000000200 */
[C---:B------:R-:W-:Y:S01]  /*30f0*/  HMMA.16816.F32.BF16 R40, R12.reuse, R106, R20 ;  /* 0x0000006a0c28723c */ /* 0x040fe20000041814 */
[----:B------:R-:W-:Y:S07]  /*3100*/  LDSM.16.M88.4 R104, [R219+0x3800] ;  /* 0x00380000db68783b */ /* 0x000fee0000000200 */
[C---:B------:R-:W-:Y:S08]  /*3110*/  HMMA.16816.F32.BF16 R32, R12.reuse, R96, R16 ;  /* 0x000000600c20723c */ /* 0x040ff00000041810 */
[C---:B------:R-:W-:Y:S01]  /*3120*/  HMMA.16816.F32.BF16 R16, R12.reuse, R100, R80 ;  /* 0x000000640c10723c */ /* 0x040fe20000041850 */
[----:B------:R-:W4:Y:S07]  /*3130*/  LDSM.16.M88.4 R80, [R222+0x4800] ;  /* 0x00480000de50783b */ /* 0x000f2e0000000200 */
[C---:B------:R-:W-:Y:S08]  /*3140*/  HMMA.16816.F32.BF16 R76, R12.reuse, R102, R76 ;  /* 0x000000660c4c723c */ /* 0x040ff0000004184c */
[C---:B------:R-:W-:Y:S01]  /*3150*/  HMMA.16816.F32.BF16 R20, R12.reuse, R98, R8 ;  /* 0x000000620c14723c */ /* 0x040fe20000041808 */
[----:B------:R-:W5:Y:S04]  /*3160*/  LDSM.16.M88.4 R96, [R222+0x5800] ;  /* 0x00580000de60783b */ /* 0x000f680000000200 */
[----:B------:R-:W-:Y:S03]  /*3170*/  LDSM.16.M88.4 R8, [R225+0x4000] ;  /* 0x00400000e108783b */ /* 0x000fe60000000200 */
[C---:B------:R-:W-:Y:S08]  /*3180*/  HMMA.16816.F32.BF16 R72, R12.reuse, R108, R72 ;  /* 0x0000006c0c48723c */ /* 0x040ff00000041848 */
[C---:B------:R-:W-:Y:S01]  /*3190*/  HMMA.16816.F32.BF16 R84, R12.reuse, R110, R84 ;  /* 0x0000006e0c54723c */ /* 0x040fe20000041854 */
[----:B------:R-:W3:Y:S07]  /*31a0*/  LDSM.16.M88.4 R108, [R219+0x3000] ;  /* 0x00300000db6c783b */ /* 0x000eee0000000200 */
[C---:B-1----:R-:W-:Y:S08]  /*31b0*/  HMMA.16816.F32.BF16 R68, R12.reuse, R44, R68 ;  /* 0x0000002c0c44723c */ /* 0x042ff00000041844 */
[C---:B------:R-:W-:Y:S08]  /*31c0*/  HMMA.16816.F32.BF16 R60, R12.reuse, R46, R60 ;  /* 0x0000002e0c3c723c */ /* 0x040ff0000004183c */
[C---:B------:R-:W-:Y:S08]  /*31d0*/  HMMA.16816.F32.BF16 R56, R12.reuse, R36, R56 ;  /* 0x000000240c38723c */ /* 0x040ff00000041838 */
[----:B------:R-:W-:Y:S08]  /*31e0*/  HMMA.16816.F32.BF16 R52, R12, R38, R52 ;  /* 0x000000260c34723c */ /* 0x000ff00000041834 */
[C---:B--2---:R-:W-:Y:S01]  /*31f0*/  HMMA.16816.F32.BF16 R12, R4.reuse, R30, R40 ;  /* 0x0000001e040c723c */ /* 0x044fe20000041828 */
[----:B------:R-:W1:Y:S07]  /*3200*/  LDSM.16.M88.4 R40, [R219+0x4000] ;  /* 0x00400000db28783b */ /* 0x000e6e0000000200 */
[C---:B------:R-:W-:Y:S08]  /*3210*/  HMMA.16816.F32.BF16 R48, R4.reuse, R28, R48 ;  /* 0x0000001c0430723c */ /* 0x040ff00000041830 */
[C---:B---3--:R-:W-:Y:S08]  /*3220*/  HMMA.16816.F32.BF16 R44, R4.reuse, R24, R32 ;  /* 0x00000018042c723c */ /* 0x048ff00000041820 */
[C---:B------:R-:W-:Y:S01]  /*3230*/  HMMA.16816.F32.BF16 R32, R4.reuse, R64, R16 ;  /* 0x000000400420723c */ /* 0x040fe20000041810 */
[----:B------:R-:W2:Y:S07]  /*3240*/  LDSM.16.M88.4 R16, [R219+0x4800] ;  /* 0x00480000db10783b */ /* 0x000eae0000000200 */
[C---:B------:R-:W-:Y:S08]  /*3250*/  HMMA.16816.F32.BF16 R28, R4.reuse, R66, R76 ;  /* 0x00000042041c723c */ /* 0x040ff0000004184c */
[C---:B------:R-:W-:Y:S08]  /*3260*/  HMMA.16816.F32.BF16 R36, R4.reuse, R26, R20 ;  /* 0x0000001a0424723c */ /* 0x040ff00000041814 */
[C---:B----4-:R-:W-:Y:S01]  /*3270*/  HMMA.16816.F32.BF16 R24, R4.reuse, R80, R72 ;  /* 0x000000500418723c */ /* 0x050fe20000041848 */
[----:B------:R-:W-:Y:S07]  /*3280*/  LDSM.16.M88.4 R72, [R216+0x6000] ;  /* 0x00600000d848783b */ /* 0x000fee0000000200 */
[C---:B------:R-:W-:Y:S08]  /*3290*/  HMMA.16816.F32.BF16 R20, R4.reuse, R82, R84 ;  /* 0x000000520414723c */ /* 0x040ff00000041854 */
[C---:B------:R-:W-:Y:S08]  /*32a0*/  HMMA.16816.F32.BF16 R84, R4.reuse, R88, R68 ;  /* 0x000000580454723c */ /* 0x040ff00000041844 */
[C---:B-----5:R-:W-:Y:S01]  /*32b0*/  HMMA.16816.F32.BF16 R100, R4.reuse, R96, R56 ;  /* 0x000000600464723c */ /* 0x060fe20000041838 */
[----:B------:R-:W3:Y:S07]  /*32c0*/  LDSM.16.M88.4 R56, [R219+0x5800] ;  /* 0x00580000db38783b */ /* 0x000eee0000000200 */
[C---:B------:R-:W-:Y:S08]  /*32d0*/  HMMA.16816.F32.BF16 R80, R4.reuse, R90, R60 ;  /* 0x0000005a0450723c */ /* 0x040ff0000004183c */
[----:B------:R-:W-:Y:S01]  /*32e0*/  HMMA.16816.F32.BF16 R96, R4, R98, R52 ;  /* 0x000000620460723c */ /* 0x000fe20000041834 */
[----:B------:R-:W-:Y:S04]  /*32f0*/  LDSM.16.M88.4 R4, [R223+0x8000] ;  /* 0x00800000df04783b */ /* 0x000fe80000000200 */
[----:B------:R-:W-:Y:S03]  /*3300*/  LDSM.16.M88.4 R52, [R216+0x7000] ;  /* 0x00700000d834783b */ /* 0x000fe60000000200 */
[C---:B------:R-:W-:Y:S08]  /*3310*/  HMMA.16816.F32.BF16 R92, R8.reuse, R108, R48 ;  /* 0x0000006c085c723c */ /* 0x040ff00000041830 */
[C---:B-1----:R-:W-:Y:S01]  /*3320*/  HMMA.16816.F32.BF16 R68, R8.reuse, R42, R28 ;  /* 0x0000002a0844723c */ /* 0x042fe2000004181c */
[----:B------:R-:W1:Y:S07]  /*3330*/  LDSM.16.M88.4 R28, [R216+0x6800] ;  /* 0x00680000d81c783b */ /* 0x000e6e0000000200 */
[C---:B------:R-:W-:Y:S01]  /*3340*/  HMMA.16816.F32.BF16 R108, R8.reuse, R110, R12 ;  /* 0x0000006e086c723c */ /* 0x040fe2000004180c */
[----:B------:R-:W4:Y:S07]  /*3350*/  LDSM.16.M88.4 R12, [R219+0x5000] ;  /* 0x00500000db0c783b */ /* 0x000f2e0000000200 */
[C---:B------:R-:W-:Y:S01]  /*3360*/  HMMA.16816.F32.BF16 R88, R8.reuse, R104, R44 ;  /* 0x000000680858723c */ /* 0x040fe2000004182c */
[----:B------:R-:W-:Y:S07]  /*3370*/  LDSM.16.M88.4 R44, [R216+0x8000] ;  /* 0x00800000d82c783b */ /* 0x000fee0000000200 */
[C---:B--2---:R-:W-:Y:S01]  /*3380*/  HMMA.16816.F32.BF16 R60, R8.reuse, R16, R24 ;  /* 0x00000010083c723c */ /* 0x044fe20000041818 */
[----:B------:R-:W2:Y:S07]  /*3390*/  LDSM.16.M88.4 R24, [R216+0x7800] ;  /* 0x00780000d818783b */ /* 0x000eae0000000200 */
[C---:B------:R-:W-:Y:S08]  /*33a0*/  HMMA.16816.F32.BF16 R76, R8.reuse, R106, R36 ;  /* 0x0000006a084c723c */ /* 0x040ff00000041824 */
[C---:B------:R-:W-:Y:S08]  /*33b0*/  HMMA.16816.F32.BF16 R64, R8.reuse, R40, R32 ;  /* 0x000000280840723c */ /* 0x040ff00000041820 */
[C---:B------:R-:W-:Y:S01]  /*33c0*/  HMMA.16816.F32.BF16 R40, R8.reuse, R18, R20 ;  /* 0x000000120828723c */ /* 0x040fe20000041814 */
[----:B------:R-:W5:Y:S07]  /*33d0*/  LDSM.16.M88.4 R20, [R216+0x8800] ;  /* 0x00880000d814783b */ /* 0x000f6e0000000200 */
[----:B---3--:R-:W-:Y:S08]  /*33e0*/  HMMA.16816.F32.BF16 R16, R8, R58, R96 ;  /* 0x0000003a0810723c */ /* 0x008ff00000041860 */
[----:B-1----:R-:W-:Y:S08]  /*33f0*/  HMMA.16816.F32.BF16 R96, R4, R28, R88 ;  /* 0x0000001c0460723c */ /* 0x002ff00000041858 */
[C---:B----4-:R-:W-:Y:S08]  /*3400*/  HMMA.16816.F32.BF16 R48, R8.reuse, R12, R84 ;  /* 0x0000000c0830723c */ /* 0x050ff00000041854 */
[----:B------:R-:W-:Y:S01]  /*3410*/  HMMA.16816.F32.BF16 R36, R8, R14, R80 ;  /* 0x0000000e0824723c */ /* 0x000fe20000041850 */
[----:B------:R-:W-:Y:S07]  /*3420*/  LDSM.16.M88.4 R12, [R224+0x8000] ;  /* 0x00800000e00c783b */ /* 0x000fee0000000200 */
[----:B------:R-:W-:Y:S01]  /*3430*/  HMMA.16816.F32.BF16 R88, R4, R30, R76 ;  /* 0x0000001e0458723c */ /* 0x000fe2000004184c */
[----:B------:R-:W1:Y:S04]  /*3440*/  LDSM.16.M88.4 R28, [R239] ;  /* 0x00000000ef1c783b */ /* 0x000e680000000200 */
[----:B------:R-:W-:Y:S03]  /*3450*/  LDSM.16.M88.4 R76, [R235] ;  /* 0x00000000eb4c783b */ /* 0x000fe60000000200 */
[----:B------:R-:W-:Y:S01]  /*3460*/  HMMA.16816.F32.BF16 R32, R8, R56, R100 ;  /* 0x000000380820723c */ /* 0x000fe20000041864 */
[----:B------:R-:W-:Y:S07]  /*3470*/  LDSM.16.M88.4 R56, [R222+0x6000] ;  /* 0x00600000de38783b */ /* 0x000fee0000000200 */
[C---:B------:R-:W-:Y:S08]  /*3480*/  HMMA.16816.F32.BF16 R104, R4.reuse, R74, R108 ;  /* 0x0000004a0468723c */ /* 0x040ff0000004186c */
[C---:B--2---:R-:W-:Y:S08]  /*3490*/  HMMA.16816.F32.BF16 R108, R4.reuse, R24, R60 ;  /* 0x00000018046c723c */ /* 0x044ff0000004183c */
[C---:B------:R-:W-:Y:S01]  /*34a0*/  HMMA.16816.F32.BF16 R100, R4.reuse, R26, R40 ;  /* 0x0000001a0464723c */ /* 0x040fe20000041828 */
[----:B------:R-:W2:Y:S04]  /*34b0*/  LDSM.16.M88.4 R24, [R238] ;  /* 0x00000000ee18783b */ /* 0x000ea80000000200 */
[----:B------:R-:W-:Y:S03]  /*34c0*/  LDSM.16.M88.4 R40, [R222+0x7000] ;  /* 0x00700000de28783b */ /* 0x000fe60000000200 */
[C---:B------:R-:W-:Y:S01]  /*34d0*/  HMMA.16816.F32.BF16 R8, R4.reuse, R72, R92 ;  /* 0x000000480408723c */ /* 0x040fe2000004185c */
[----:B------:R-:W3:Y:S07]  /*34e0*/  LDSM.16.M88.4 R72, [R237] ;  /* 0x00000000ed48783b */ /* 0x000eee0000000200 */
[C---:B------:R-:W-:Y:S01]  /*34f0*/  HMMA.16816.F32.BF16 R112, R4.reuse, R54, R68 ;  /* 0x000000360470723c */ /* 0x040fe20000041844 */
[----:B------:R-:W4:Y:S07]  /*3500*/  LDSM.16.M88.4 R68, [R236] ;  /* 0x00000000ec44783b */ /* 0x000f2e0000000200 */
[C---:B------:R-:W-:Y:S01]  /*3510*/  HMMA.16816.F32.BF16 R116, R4.reuse, R52, R64 ;  /* 0x000000340474723c */ /* 0x040fe20000041840 */
[----:B------:R-:W2:Y:S07]  /*3520*/  LDSM.16.M88.4 R64, [R234] ;  /* 0x00000000ea40783b */ /* 0x000eae0000000200 */
[C---:B------:R-:W-:Y:S08]  /*3530*/  HMMA.16816.F32.BF16 R92, R4.reuse, R44, R48 ;  /* 0x0000002c045c723c */ /* 0x040ff00000041830 */
[C---:B------:R-:W-:Y:S01]  /*3540*/  HMMA.16816.F32.BF16 R84, R4.reuse, R46, R36 ;  /* 0x0000002e0454723c */ /* 0x040fe20000041824 */
[----:B------:R-:W-:Y:S04]  /*3550*/  LDSM.16.M88.4 R44, [R222+0x6800] ;  /* 0x00680000de2c783b */ /* 0x000fe80000000200 */
[----:B------:R-:W-:Y:S03]  /*3560*/  LDSM.16.M88.4 R36, [R222+0x7800] ;  /* 0x00780000de24783b */ /* 0x000fe60000000200 */
[C---:B-----5:R-:W-:Y:S08]  /*3570*/  HMMA.16816.F32.BF16 R80, R4.reuse, R20, R32 ;  /* 0x000000140450723c */ /* 0x060ff00000041820 */
[----:B------:R-:W-:Y:S08]  /*3580*/  HMMA.16816.F32.BF16 R60, R4, R22, R16 ;  /* 0x00000016043c723c */ /* 0x000ff00000041810 */
[C---:B-1----:R-:W-:Y:S01]  /*3590*/  HMMA.16816.F32.BF16 R4, R12.reuse, R28, R8 ;  /* 0x0000001c0c04723c */ /* 0x042fe20000041808 */
[----:B------:R-:W1:Y:S07]  /*35a0*/  LDSM.16.M88.4 R8, [R226+0x8000] ;  /* 0x00800000e208783b */ /* 0x000e6e0000000200 */
[C---:B------:R-:W-:Y:S01]  /*35b0*/  HMMA.16816.F32.BF16 R52, R12.reuse, R30, R104 ;  /* 0x0000001e0c34723c */ /* 0x040fe20000041868 */
[----:B------:R-:W-:Y:S07]  /*35c0*/  LDSM.16.M88.4 R104, [R222+0x8800] ;  /* 0x00880000de68783b */ /* 0x000fee0000000200 */
[C---:B--2---:R-:W-:Y:S08]  /*35d0*/  HMMA.16816.F32.BF16 R48, R12.reuse, R24, R96 ;  /* 0x000000180c30723c */ /* 0x044ff00000041860 */
[C---:B------:R-:W-:Y:S08]  /*35e0*/  HMMA.16816.F32.BF16 R32, R12.reuse, R26, R88 ;  /* 0x0000001a0c20723c */ /* 0x040ff00000041858 */
[C---:B---3--:R-:W-:Y:S01]  /*35f0*/  HMMA.16816.F32.BF16 R28, R12.reuse, R72, R116 ;  /* 0x000000480c1c723c */ /* 0x048fe20000041874 */
[----:B------:R-:W2:Y:S07]  /*3600*/  LDSM.16.M88.4 R116, [R222+0x8000] ;  /* 0x00800000de74783b */ /* 0x000eae0000000200 */
[C---:B------:R-:W-:Y:S01]  /*3610*/  HMMA.16816.F32.BF16 R24, R12.reuse, R74, R112 ;  /* 0x0000004a0c18723c */ /* 0x040fe20000041870 */
[----:B------:R-:W-:Y:S07]  /*3620*/  LDSM.16.M88.4 R112, [R222+0x9000] ;  /* 0x00900000de70783b */ /* 0x000fee0000000200 */
[C---:B----4-:R-:W-:Y:S01]  /*3630*/  HMMA.16816.F32.BF16 R20, R12.reuse, R68, R108 ;  /* 0x000000440c14723c */ /* 0x050fe2000004186c */
[----:B------:R-:W-:Y:S07]  /*3640*/  LDSM.16.M88.4 R108, [R228] ;  /* 0x00000000e46c783b */ /* 0x000fee0000000200 */
[C---:B------:R-:W-:Y:S08]  /*3650*/  HMMA.16816.F32.BF16 R16, R12.reuse, R70, R100 ;  /* 0x000000460c10723c */ /* 0x040ff00000041864 */
[C---:B------:R-:W-:Y:S01]  /*3660*/  HMMA.16816.F32.BF16 R68, R12.reuse, R76, R92 ;  /* 0x0000004c0c44723c */ /* 0x040fe2000004185c */
[----:B------:R-:W-:Y:S07]  /*3670*/  LDSM.16.M88.4 R92, [R219+0x6000] ;  /* 0x00600000db5c783b */ /* 0x000fee0000000200 */
[C---:B------:R-:W-:Y:S08]  /*3680*/  HMMA.16816.F32.BF16 R84, R12.reuse, R78, R84 ;  /* 0x0000004e0c54723c */ /* 0x040ff00000041854 */
[C---:B------:R-:W-:Y:S08]  /*3690*/  HMMA.16816.F32.BF16 R100, R12.reuse, R64, R80 ;  /* 0x000000400c64723c */ /* 0x040ff00000041850 */
[----:B------:R-:W-:Y:S01]  /*36a0*/  HMMA.16816.F32.BF16 R96, R12, R66, R60 ;  /* 0x000000420c60723c */ /* 0x000fe2000004183c */
[----:B------:R-:W-:Y:S07]  /*36b0*/  LDSM.16.M88.4 R12, [R223+0xc000] ;  /* 0x00c00000df0c783b */ /* 0x000fee0000000200 */
[C---:B-1----:R-:W-:Y:S01]  /*36c0*/  HMMA.16816.F32.BF16 R88, R8.reuse, R56, R4 ;  /* 0x000000380858723c */ /* 0x042fe20000041804 */
[----:B------:R-:W-:Y:S07]  /*36d0*/  LDSM.16.M88.4 R4, [R225+0x8000] ;  /* 0x00800000e104783b */ /* 0x000fee0000000200 */
[C---:B------:R-:W-:Y:S08]  /*36e0*/  HMMA.16816.F32.BF16 R72, R8.reuse, R40, R28 ;  /* 0x000000280848723c */ /* 0x040ff0000004181c */
[C---:B------:R-:W-:Y:S01]  /*36f0*/  HMMA.16816.F32.BF16 R60, R8.reuse, R42, R24 ;  /* 0x0000002a083c723c */ /* 0x040fe20000041818 */
[----:B------:R-:W1:Y:S07]  /*3700*/  LDSM.16.M88.4 R40, [R219+0x7800] ;  /* 0x00780000db28783b */ /* 0x000e6e0000000200 */
[C---:B------:R-:W-:Y:S01]  /*3710*/  HMMA.16816.F32.BF16 R76, R8.reuse, R46, R32 ;  /* 0x0000002e084c723c */ /* 0x040fe20000041820 */
[----:B------:R-:W3:Y:S07]  /*3720*/  LDSM.16.M88.4 R32, [R219+0x8800] ;  /* 0x00880000db20783b */ /* 0x000eee0000000200 */
[C---:B------:R-:W-:Y:S01]  /*3730*/  HMMA.16816.F32.BF16 R80, R8.reuse, R44, R48 ;  /* 0x0000002c0850723c */ /* 0x040fe20000041830 */
[----:B------:R-:W4:Y:S04]  /*3740*/  LDSM.16.M88.4 R48, [R219+0x6800] ;  /* 0x00680000db30783b */ /* 0x000f280000000200 */
[----:B------:R-:W5:Y:S03]  /*3750*/  LDSM.16.M88.4 R44, [R219+0x7000] ;  /* 0x00700000db2c783b */ /* 0x000f660000000200 */
[C---:B------:R-:W-:Y:S08]  /*3760*/  HMMA.16816.F32.BF16 R64, R8.reuse, R58, R52 ;  /* 0x0000003a0840723c */ /* 0x040ff00000041834 */
[C---:B------:R-:W-:Y:S08]  /*3770*/  HMMA.16816.F32.BF16 R56, R8.reuse, R36, R20 ;  /* 0x000000240838723c */ /* 0x040ff00000041814 */
[C---:B------:R-:W-:Y:S01]  /*3780*/  HMMA.16816.F32.BF16 R28, R8.reuse, R38, R16 ;  /* 0x00000026081c723c */ /* 0x040fe20000041810 */
[----:B------:R-:W3:Y:S07]  /*3790*/  LDSM.16.M88.4 R36, [R219+0x8000] ;  /* 0x00800000db24783b */ /* 0x000eee0000000200 */
[C---:B--2---:R-:W-:Y:S08]  /*37a0*/  HMMA.16816.F32.BF16 R24, R8.reuse, R116, R68 ;  /* 0x000000740818723c */ /* 0x044ff00000041844 */
[C---:B------:R-:W-:Y:S08]  /*37b0*/  HMMA.16816.F32.BF16 R20, R8.reuse, R118, R84 ;  /* 0x000000760814723c */ /* 0x040ff00000041854 */
[C---:B------:R-:W-:Y:S01]  /*37c0*/  HMMA.16816.F32.BF16 R16, R8.reuse, R104, R100 ;  /* 0x000000680810723c */ /* 0x040fe20000041864 */
[----:B------:R-:W2:Y:S07]  /*37d0*/  LDSM.16.M88.4 R100, [R216+0x9000] ;  /* 0x00900000d864783b */ /* 0x000eae0000000200 */
[----:B------:R-:W-:Y:S01]  /*37e0*/  HMMA.16816.F32.BF16 R8, R8, R106, R96 ;  /* 0x0000006a0808723c */ /* 0x000fe20000041860 */
[----:B------:R-:W2:Y:S04]  /*37f0*/  LDSM.16.M88.4 R96, [R216+0x9800] ;  /* 0x00980000d860783b */ /* 0x000ea80000000200 */
[----:B------:R-:W2:Y:S03]  /*3800*/  LDSM.16.M88.4 R104, [R216+0xa000] ;  /* 0x00a00000d868783b */ /* 0x000ea60000000200 */
[C---:B-1----:R-:W-:Y:S08]  /*3810*/  HMMA.16816.F32.BF16 R84, R4.reuse, R40, R56 ;  /* 0x000000280454723c */ /* 0x042ff00000041838 */
[C---:B---3--:R-:W-:Y:S01]  /*3820*/  HMMA.16816.F32.BF16 R56, R4.reuse, R32, R16 ;  /* 0x000000200438723c */ /* 0x048fe20000041810 */
[----:B------:R-:W-:Y:S07]  /*3830*/  LDSM.16.M88.4 R16, [R216+0xb000] ;  /* 0x00b00000d810783b */ /* 0x000fee0000000200 */
[C---:B------:R-:W-:Y:S01]  /*3840*/  HMMA.16816.F32.BF16 R32, R4.reuse, R34, R8 ;  /* 0x000000220420723c */ /* 0x040fe20000041808 */
[----:B------:R-:W1:Y:S07]  /*3850*/  LDSM.16.M88.4 R8, [R216+0xa800] ;  /* 0x00a80000d808783b */ /* 0x000e6e0000000200 */
[C---:B------:R-:W-:Y:S08]  /*3860*/  HMMA.16816.F32.BF16 R52, R4.reuse, R92, R88 ;  /* 0x0000005c0434723c */ /* 0x040ff00000041858 */
[C---:B------:R-:W-:Y:S08]  /*3870*/  HMMA.16816.F32.BF16 R64, R4.reuse, R94, R64 ;  /* 0x0000005e0440723c */ /* 0x040ff00000041840 */
[C---:B----4-:R-:W-:Y:S08]  /*3880*/  HMMA.16816.F32.BF16 R68, R4.reuse, R48, R80 ;  /* 0x000000300444723c */ /* 0x050ff00000041850 */
[C---:B------:R-:W-:Y:S08]  /*3890*/  HMMA.16816.F32.BF16 R48, R4.reuse, R50, R76 ;  /* 0x000000320430723c */ /* 0x040ff0000004184c */
[C---:B-----5:R-:W-:Y:S08]  /*38a0*/  HMMA.16816.F32.BF16 R88, R4.reuse, R44, R72 ;  /* 0x0000002c0458723c */ /* 0x060ff00000041848 */
[C---:B------:R-:W-:Y:S01]  /*38b0*/  HMMA.16816.F32.BF16 R92, R4.reuse, R46, R60 ;  /* 0x0000002e045c723c */ /* 0x040fe2000004183c */
[----:B------:R-:W-:Y:S04]  /*38c0*/  LDSM.16.M88.4 R44, [R232] ;  /* 0x00000000e82c783b */ /* 0x000fe80000000200 */
[----:B------:R-:W-:Y:S03]  /*38d0*/  LDSM.16.M88.4 R60, [R231] ;  /* 0x00000000e73c783b */ /* 0x000fe60000000200 */
[C---:B------:R-:W-:Y:S08]  /*38e0*/  HMMA.16816.F32.BF16 R76, R4.reuse, R36, R24 ;  /* 0x00000024044c723c */ /* 0x040ff00000041818 */
[C---:B------:R-:W-:Y:S01]  /*38f0*/  HMMA.16816.F32.BF16 R72, R4.reuse, R38, R20 ;  /* 0x000000260448723c */ /* 0x040fe20000041814 */
[----:B------:R-:W3:Y:S07]  /*3900*/  LDSM.16.M88.4 R36, [R216+0xb800] ;  /* 0x00b80000d824783b */ /* 0x000eee0000000200 */
[----:B------:R-:W-:Y:S01]  /*3910*/  HMMA.16816.F32.BF16 R80, R4, R42, R28 ;  /* 0x0000002a0450723c */ /* 0x000fe2000004181c */
[----:B------:R-:W-:Y:S04]  /*3920*/  LDSM.16.M88.4 R4, [R224+0xc000] ;  /* 0x00c00000e004783b */ /* 0x000fe80000000200 */
[----:B------:R-:W4:Y:S03]  /*3930*/  LDSM.16.M88.4 R28, [R233] ;  /* 0x00000000e91c783b */ /* 0x000f260000000200 */
[C---:B--2---:R-:W-:Y:S08]  /*3940*/  HMMA.16816.F32.BF16 R24, R12.reuse, R100, R52 ;  /* 0x000000640c18723c */ /* 0x044ff00000041834 */
[C---:B------:R-:W-:Y:S01]  /*3950*/  HMMA.16816.F32.BF16 R20, R12.reuse, R102, R64 ;  /* 0x000000660c14723c */ /* 0x040fe20000041840 */
[----:B------:R-:W2:Y:S07]  /*3960*/  LDSM.16.M88.4 R100, [R230] ;  /* 0x00000000e664783b */ /* 0x000eae0000000200 */
[C---:B------:R-:W-:Y:S08]  /*3970*/  HMMA.16816.F32.BF16 R40, R12.reuse, R96, R68 ;  /* 0x000000600c28723c */ /* 0x040ff00000041844 */
[C---:B------:R-:W-:Y:S01]  /*3980*/  HMMA.16816.F32.BF16 R48, R12.reuse, R98, R48 ;  /* 0x000000620c30723c */ /* 0x040fe20000041830 */
[----:B------:R-:W-:Y:S07]  /*3990*/  LDSM.16.M88.4 R96, [R222+0xb000] ;  /* 0x00b00000de60783b */ /* 0x000fee0000000200 */
[C---:B------:R-:W-:Y:S01]  /*39a0*/  HMMA.16816.F32.BF16 R68, R12.reuse, R106, R92 ;  /* 0x0000006a0c44723c */ /* 0x040fe2000004185c */
[----:B------:R-:W5:Y:S07]  /*39b0*/  LDSM.16.M88.4 R92, [R229] ;  /* 0x00000000e55c783b */ /* 0x000f6e0000000200 */
[C---:B-1----:R-:W-:Y:S08]  /*39c0*/  HMMA.16816.F32.BF16 R84, R12.reuse, R8, R84 ;  /* 0x000000080c54723c */ /* 0x042ff00000041854 */
[C---:B------:R-:W-:Y:S01]  /*39d0*/  HMMA.16816.F32.BF16 R80, R12.reuse, R10, R80 ;  /* 0x0000000a0c50723c */ /* 0x040fe20000041850 */
[----:B------:R-:W1:Y:S07]  /*39e0*/  LDSM.16.M88.4 R8, [R226+0xc000] ;  /* 0x00c00000e208783b */ /* 0x000e6e0000000200 */
[C---:B------:R-:W-:Y:S01]  /*39f0*/  HMMA.16816.F32.BF16 R52, R12.reuse, R104, R88 ;  /* 0x000000680c34723c */ /* 0x040fe20000041858 */
[----:B------:R-:W-:Y:S07]  /*3a00*/  LDSM.16.M88.4 R104, [R222+0xb800] ;  /* 0x00b80000de68783b */ /* 0x000fee0000000200 */
[C---:B------:R-:W-:Y:S08]  /*3a10*/  HMMA.16816.F32.BF16 R88, R12.reuse, R16, R76 ;  /* 0x000000100c58723c */ /* 0x040ff0000004184c */
[C---:B------:R-:W-:Y:S08]  /*3a20*/  HMMA.16816.F32.BF16 R76, R12.reuse, R18, R72 ;  /* 0x000000120c4c723c */ /* 0x040ff00000041848 */
[C---:B---3--:R-:W-:Y:S08]  /*3a30*/  HMMA.16816.F32.BF16 R72, R12.reuse, R36, R56 ;  /* 0x000000240c48723c */ /* 0x048ff00000041838 */
[----:B------:R-:W-:Y:S01]  /*3a40*/  HMMA.16816.F32.BF16 R64, R12, R38, R32 ;  /* 0x000000260c40723c */ /* 0x000fe20000041820 */
[----:B------:R-:W3:Y:S04]  /*3a50*/  LDSM.16.M88.4 R36, [R222+0x9800] ;  /* 0x00980000de24783b */ /* 0x000ee80000000200 */
[----:B------:R-:W1:Y:S03]  /*3a60*/  LDSM.16.M88.4 R32, [R222+0xa000] ;  /* 0x00a00000de20783b */ /* 0x000e660000000200 */
[C---:B----4-:R-:W-:Y:S08]  /*3a70*/  HMMA.16816.F32.BF16 R56, R4.reuse, R28, R24 ;  /* 0x0000001c0438723c */ /* 0x050ff00000041818 */
[C---:B------:R-:W-:Y:S08]  /*3a80*/  HMMA.16816.F32.BF16 R28, R4.reuse, R30, R20 ;  /* 0x0000001e041c723c */ /* 0x040ff00000041814 */
[C---:B------:R-:W-:Y:S08]  /*3a90*/  HMMA.16816.F32.BF16 R24, R4.reuse, R44, R40 ;  /* 0x0000002c0418723c */ /* 0x040ff00000041828 */
[C---:B------:R-:W-:Y:S01]  /*3aa0*/  HMMA.16816.F32.BF16 R20, R4.reuse, R46, R48 ;  /* 0x0000002e0414723c */ /* 0x040fe20000041830 */
[----:B------:R-:W4:Y:S07]  /*3ab0*/  LDSM.16.M88.4 R44, [R222+0xa800] ;  /* 0x00a80000de2c783b */ /* 0x000f2e0000000200 */
[C---:B------:R-:W-:Y:S08]  /*3ac0*/  HMMA.16816.F32.BF16 R16, R4.reuse, R60, R52 ;  /* 0x0000003c0410723c */ /* 0x040ff00000041834 */
[C---:B------:R-:W-:Y:S01]  /*3ad0*/  HMMA.16816.F32.BF16 R12, R4.reuse, R62, R68 ;  /* 0x0000003e040c723c */ /* 0x040fe20000041844 */
[----:B------:R-:W-:Y:S07]  /*3ae0*/  LDSM.16.M88.4 R68, [R219+0x9800] ;  /* 0x00980000db44783b */ /* 0x000fee0000000200 */
[C---:B--2---:R-:W-:Y:S08]  /*3af0*/  HMMA.16816.F32.BF16 R40, R4.reuse, R100, R84 ;  /* 0x000000640428723c */ /* 0x044ff00000041854 */
[C---:B------:R-:W-:Y:S01]  /*3b00*/  HMMA.16816.F32.BF16 R52, R4.reuse, R102, R80 ;  /* 0x000000660434723c */ /* 0x040fe20000041850 */
[----:B------:R-:W-:Y:S07]  /*3b10*/  LDSM.16.M88.4 R100, [R219+0xa800] ;  /* 0x00a80000db64783b */ /* 0x000fee0000000200 */
[C---:B-----5:R-:W-:Y:S08]  /*3b20*/  HMMA.16816.F32.BF16 R88, R4.reuse, R92, R88 ;  /* 0x0000005c0458723c */ /* 0x060ff00000041858 */
[C---:B------:R-:W-:Y:S01]  /*3b30*/  HMMA.16816.F32.BF16 R84, R4.reuse, R94, R76 ;  /* 0x0000005e0454723c */ /* 0x040fe2000004184c */
[----:B------:R-:W-:Y:S04]  /*3b40*/  LDSM.16.M88.4 R92, [R219+0xa000] ;  /* 0x00a00000db5c783b */ /* 0x000fe80000000200 */
[----:B------:R-:W-:Y:S03]  /*3b50*/  LDSM.16.M88.4 R76, [R219+0x9000] ;  /* 0x00900000db4c783b */ /* 0x000fe60000000200 */
[C---:B------:R-:W-:Y:S08]  /*3b60*/  HMMA.16816.F32.BF16 R80, R4.reuse, R108, R72 ;  /* 0x0000006c0450723c */ /* 0x040ff00000041848 */
[----:B------:R-:W-:Y:S01]  /*3b70*/  HMMA.16816.F32.BF16 R72, R4, R110, R64 ;  /* 0x0000006e0448723c */ /* 0x000fe20000041840 */
[----:B------:R-:W2:Y:S04]  /*3b80*/  LDSM.16.M88.4 R4, [R225+0xc000] ;  /* 0x00c00000e104783b */ /* 0x000ea80000000200 */
[----:B------:R-:W5:Y:S03]  /*3b90*/  LDSM.16.M88.4 R108, [R219+0xb000] ;  /* 0x00b00000db6c783b */ /* 0x000f660000000200 */
[C---:B-1----:R-:W-:Y:S08]  /*3ba0*/  HMMA.16816.F32.BF16 R64, R8.reuse, R112, R56 ;  /* 0x000000700840723c */ /* 0x042ff00000041838 */
[----:B------:R-:W-:Y:S01]  /*3bb0*/  HMMA.16816.F32.BF16 R60, R8, R114, R28 ;  /* 0x00000072083c723c */ /* 0x000fe2000004181c */
[----:B------:R-:W1:Y:S01]  /*3bc0*/  LDSM.16.M88.4 R112, [R219+0xb800] ;  /* 0x00b80000db70783b */ /* 0x000e620000000200 */
[----:B------:R-:W-:Y:S01]  /*3bd0*/  ISETP.GT.AND P0, PT, R120, R126, PT ;  /* 0x0000007e7800720c */ /* 0x000fe20003f04270 */
[----:B------:R-:W-:-:S05]  /*3be0*/  DEPBAR.LE SB0, 0x0 ;  /* 0x000080000000791a */ /* 0x000fca0000000000 */
[C---:B---3--:R-:W-:Y:S08]  /*3bf0*/  HMMA.16816.F32.BF16 R56, R8.reuse, R36, R24 ;  /* 0x000000240838723c */ /* 0x048ff00000041818 */
[C---:B------:R-:W-:Y:S08]  /*3c00*/  HMMA.16816.F32.BF16 R48, R8.reuse, R38, R20 ;  /* 0x000000260830723c */ /* 0x040ff00000041814 */
[C---:B------:R-:W-:Y:S08]  /*3c10*/  HMMA.16816.F32.BF16 R36, R8.reuse, R32, R16 ;  /* 0x000000200824723c */ /* 0x040ff00000041810 */
[C---:B------:R-:W-:Y:S08]  /*3c20*/  HMMA.16816.F32.BF16 R32, R8.reuse, R34, R12 ;  /* 0x000000220820723c */ /* 0x040ff0000004180c */
[C---:B----4-:R-:W-:Y:S08]  /*3c30*/  HMMA.16816.F32.BF16 R28, R8.reuse, R44, R40 ;  /* 0x0000002c081c723c */ /* 0x050ff00000041828 */
[C---:B------:R-:W-:Y:S08]  /*3c40*/  HMMA.16816.F32.BF16 R24, R8.reuse, R46, R52 ;  /* 0x0000002e0818723c */ /* 0x040ff00000041834 */
[C---:B------:R-:W-:Y:S08]  /*3c50*/  HMMA.16816.F32.BF16 R20, R8.reuse, R96, R88 ;  /* 0x000000600814723c */ /* 0x040ff00000041858 */
[C---:B------:R-:W-:Y:S08]  /*3c60*/  HMMA.16816.F32.BF16 R16, R8.reuse, R98, R84 ;  /* 0x000000620810723c */ /* 0x040ff00000041854 */
[C---:B------:R-:W-:Y:S08]  /*3c70*/  HMMA.16816.F32.BF16 R12, R8.reuse, R104, R80 ;  /* 0x00000068080c723c */ /* 0x040ff00000041850 */
[----:B------:R-:W-:Y:S01]  /*3c80*/  HMMA.16816.F32.BF16 R8, R8, R106, R72 ;  /* 0x0000006a0808723c */ /* 0x000fe20000041848 */
[----:B------:R-:W-:Y:S07]  /*3c90*/  BSSY B0, `(.L_x_2164) ;  /* 0x0000039000007945 */ /* 0x000fee0003800000 */
        /* <DEDUP_REMOVED lines=8> */
[C---:B-----5:R-:W-:Y:S08]  /*3d20*/  HMMA.16816.F32.BF16 R24, R4.reuse, R108, R20 ;  /* 0x0000006c0418723c */ /* 0x060ff00000041814 */
[C---:B------:R-:W-:Y:S08]  /*3d30*/  HMMA.16816.F32.BF16 R40, R4.reuse, R110, R16 ;  /* 0x0000006e0428723c */ /* 0x040ff00000041810 */
[C---:B-1----:R-:W-:Y:S08]  /*3d40*/  HMMA.16816.F32.BF16 R60, R4.reuse, R112, R12 ;  /* 0x00000070043c723c */ /* 0x042ff0000004180c */
[----:B------:R-:W-:Y:S01]  /*3d50*/  HMMA.16816.F32.BF16 R52, R4, R114, R8 ;  /* 0x000000720434723c */ /* 0x000fe20000041808 */
[----:B------:R-:W-:Y:S06]  /*3d60*/  BAR.SYNC.DEFER_BLOCKING 0x0 ;  /* 0x0000000000007b1d */ /* 0x000fec0000010000 */
[----:B------:R-:W-:Y:S01]  /*3d70*/  @!UPT UIADD3 URZ, URZ, URZ, URZ ;  /* 0x0000003f3f3ff290 */ /* 0x000fe2000fffe03f */
[----:B------:R-:W-:Y:S11]  /*3d80*/  @!P0 BRA `(.L_x_2165) ;  /* 0x0000029000008947 */ /* 0x000ff60003800000 */
[----:B------:R-:W-:Y:S01]  /*3d90*/  IADD3 R0, R127, -0x2, RZ ;  /* 0xfffffffe7f007810 */ /* 0x000fe20007ffe0ff */
[----:B------:R-:W-:Y:S01]  /*3da0*/  IMAD.SHL.U32 R7, R124, 0x40, RZ ;  /* 0x000000407c077824 */ /* 0x000fe200078e00ff */
[----:B------:R-:W-:-:S02]  /*3db0*/  ISETP.GE.AND P5, PT, R128, c[0x0][0x1d4], PT ;  /* 0x0000750080007a0c */ /* 0x000fc40003fa6270 */
[----:B------:R-:W-:Y:S02]  /*3dc0*/  SHF.R.S32.HI R2, RZ, 0x1f, R0 ;  /* 0x0000001fff027819 */ /* 0x000fe40000011400 */
[C---:B------:R-:W-:Y:S02]  /*3dd0*/  LOP3.LUT P3, RZ, R130.reuse, 0x2, RZ, 0xc0, !PT ;  /* 0x0000000282ff7812 */ /* 0x040fe4000786c0ff */
[----:B------:R-:W-:Y:S01]  /*3de0*/  LOP3.LUT P4, RZ, R130, 0x1, RZ, 0xc0, !PT ;  /* 0x0000000182ff7812 */ /* 0x000fe2000788c0ff */
[----:B------:R-:W-:Y:S02]  /*3df0*/  IMAD R4, R2, c[0x0][0x1e0], RZ ;  /* 0x0000780002047a24 */ /* 0x000fe400078e02ff */
[----:B------:R-:W-:-:S04]  /*3e00*/  IMAD.WIDE.U32 R2, R0, c[0x0][0x1e0], RZ ;  /* 0x0000780000027a25 */ /* 0x000fc800078e00ff */
[----:B------:R-:W-:Y:S02]  /*3e10*/  IMAD R0, R0, c[0x0][0x1e4], R4 ;  /* 0x0000790000007a24 */ /* 0x000fe400078e0204 */
[----:B------:R-:W-:-:S04]  /*3e20*/  IMAD.WIDE.U32 R4, R2, 0x60, R122 ;  /* 0x0000006002047825 */ /* 0x000fc800078e007a */
[----:B------:R-:W-:Y:S01]  /*3e30*/  IMAD.IADD R0, R3, 0x1, R0 ;  /* 0x0000000103007824 */ /* 0x000fe200078e0200 */
[----:B------:R-:W-:-:S03]  /*3e40*/  LEA R2, P2, R4, c[0x0][0x1c8], 0x1 ;  /* 0x0000720004027a11 */ /* 0x000fc600078408ff */
[----:B------:R-:W-:Y:S01]  /*3e50*/  IMAD R0, R0, 0x60, RZ ;  /* 0x0000006000007824 */ /* 0x000fe200078e02ff */
[----:B------:R-:W-:-:S03]  /*3e60*/  IADD3 R12, P1, P0, R7, 0x80, R2 ;  /* 0x00000080070c7810 */ /* 0x000fc6000783e002 */
[----:B------:R-:W-:Y:S01]  /*3e70*/  IMAD.IADD R0, R5, 0x1, R0 ;  /* 0x0000000105007824 */ /* 0x000fe200078e0200 */
[----:B------:R-:W-:-:S04]  /*3e80*/  SHF.L.U64.HI R5, R124, 0x6, R125 ;  /* 0x000000067c057819 */ /* 0x000fc8000001027d */
[----:B------:R-:W-:-:S04]  /*3e90*/  LEA.HI.X R3, R4, c[0x0][0x1cc], R0, 0x1, P2 ;  /* 0x0000730004037a11 */ /* 0x000fc800010f0c00 */
[----:B------:R-:W-:Y:S01]  /*3ea0*/  IADD3.X R13, R5, RZ, R3, P1, P0 ;  /* 0x000000ff050d7210 */ /* 0x000fe20000fe0403 */
[----:B------:R-:W-:Y:S01]  /*3eb0*/  @!PT LDS RZ, [RZ] ;  /* 0x00000000fffff984 */ /* 0x000fe20000000800 */
[----:B------:R-:W-:Y:S01]  /*3ec0*/  @!PT LDS RZ, [RZ] ;  /* 0x00000000fffff984 */ /* 0x000fe20000000800 */
[----:B------:R-:W-:Y:S01]  /*3ed0*/  @!PT LDS RZ, [RZ] ;  /* 0x00000000fffff984 */ /* 0x000fe20000000800 */
[----:B------:R1:W-:Y:S01]  /*3ee0*/  LDGSTS.E.BYPASS.LTC128B.128 [R251+0xc100], [R2.64], !P5 ;  /* 0x0c10000002fb7fae */ /* 0x0003e2000e901d48 */
[----:B------:R-:W-:-:S03]  /*3ef0*/  IADD3 R10, P1, P0, R7, 0x100, R2 ;  /* 0x00000100070a7810 */ /* 0x000fc6000783e002 */
[----:B------:R1:W-:Y:S01]  /*3f00*/  LDGSTS.E.BYPASS.LTC128B.128 [R251+0xf100], [R2.64+0x80], !P3 ;  /* 0x0f10008002fb7fae */ /* 0x0003e2000d901d48 */
[--C-:B------:R-:W-:Y:S02]  /*3f10*/  IADD3.X R11, R5, RZ, R3.reuse, P1, P0 ;  /* 0x000000ff050b7210 */ /* 0x100fe40000fe0403 */
[----:B------:R-:W-:Y:S01]  /*3f20*/  IADD3 R8, P1, P0, R7, 0x180, R2 ;  /* 0x0000018007087810 */ /* 0x000fe2000783e002 */
[----:B------:R1:W-:Y:S03]  /*3f30*/  LDGSTS.E.BYPASS.LTC128B.128 [R251+0x12100], [R2.64+0x100], !P4 ;  /* 0x1210010002fb7fae */ /* 0x0003e6000e101d48 */
[----:B------:R-:W-:Y:S01]  /*3f40*/  IADD3.X R9, R5, RZ, R3, P1, P0 ;  /* 0x000000ff05097210 */ /* 0x000fe20000fe0403 */
[----:B------:R1:W-:Y:S01]  /*3f50*/  LDGSTS.E.BYPASS.LTC128B.128 [R251+0x15100], [R2.64+0x180], !P6 ;  /* 0x1510018002fb7fae */ /* 0x0003e2000f101d48 */
[----:B------:R-:W-:-:S04]  /*3f60*/  IADD3 R6, P1, R7, R2, RZ ;  /* 0x0000000207067210 */ /* 0x000fc80007f3e0ff */
[----:B------:R-:W-:Y:S01]  /*3f70*/  IADD3 R4, P0, R6, R7, RZ ;  /* 0x0000000706047210 */ /* 0x000fe20007f1e0ff */
[----:B------:R-:W-:-:S04]  /*3f80*/  IMAD.X R7, R5, 0x1, R3, P1 ;  /* 0x0000000105077824 */ /* 0x000fc800008e0603 */
[----:B------:R-:W-:Y:S01]  /*3f90*/  IMAD.X R5, R7, 0x1, R5, P0 ;  /* 0x0000000107057824 */ /* 0x000fe200000e0605 */
        /* <DEDUP_REMOVED lines=8> */
.L_x_2165:
[----:B------:R-:W-:Y:S05]  /*4020*/  BSYNC B0 ;  /* 0x0000000000007941 */ /* 0x000fea0003800000 */
.L_x_2164:
[----:B------:R-:W2:Y:S04]  /*4030*/  LDL R0, [R1+0x8c] ;  /* 0x00008c0001007983 */ /* 0x000ea80000100800 */
[----:B-1----:R-:W3:Y:S04]  /*4040*/  LDL R6, [R1+0x18] ;  /* 0x0000180001067983 */ /* 0x002ee80000100800 */
[----:B------:R1:W-:Y:S01]  /*4050*/  STL [R1+0xb4], R227 ;  /* 0x0000b4e301007387 */ /* 0x0003e20000100800 */
[----:B------:R-:W-:-:S03]  /*4060*/  IMAD.MOV.U32 R2, RZ, RZ, c[0x0][0x2c4] ;  /* 0x0000b100ff027624 */ /* 0x000fc600078e00ff */
[----:B------:R-:W-:Y:S04]  /*4070*/  LDSM.16.MT88.4 R68, [R221+0x6000] ;  /* 0x00600000dd44783b */ /* 0x000fe80000004200 */
[----:B------:R-:W0:Y:S04]  /*4080*/  LDGDEPBAR ;  /* 0x00000000000079af */ /* 0x000e280000000000 */
[----:B-1----:R-:W2:Y:S01]  /*4090*/  LDL R227, [R1+0x58] ;  /* 0x0000580001e37983 */ /* 0x002ea20000100800 */
[----:B------:R-:W-:-:S03]  /*40a0*/  ISETP.NE.AND P2, PT, R2, 0x1, PT ;  /* 0x000000010200780c */ /* 0x000fc60003f45270 */
[----:B------:R-:W-:Y:S04]  /*40b0*/  STL [R1+0xb0], R226 ;  /* 0x0000b0e201007387 */ /* 0x000fe80000100800 */
[----:B------:R-:W-:Y:S04]  /*40c0*/  STL [R1+0xac], R225 ;  /* 0x0000ace101007387 */ /* 0x000fe80000100800 */
[----:B------:R-:W-:Y:S04]  /*40d0*/  STL [R1+0xa8], R224 ;  /* 0x0000a8e001007387 */ /* 0x000fe80000100800 */
[----:B------:R-:W-:Y:S04]  /*40e0*/  STL [R1+0xa4], R223 ;  /* 0x0000a4df01007387 */ /* 0x000fe80000100800 */
[----:B------:R-:W-:Y:S04]  /*40f0*/  STL [R1+0xa0], R222 ;  /* 0x0000a0de01007387 */ /* 0x000fe80000100800 */
[----:B------:R-:W-:Y:S04]  /*4100*/  STL [R1+0x9c], R219 ;  /* 0x00009cdb01007387 */ /* 0x000fe80000100800 */
[----:B------:R-:W-:Y:S01]  /*4110*/  STL [R1+0x98], R216 ;  /* 0x000098d801007387 */ /* 0x000fe20000100800 */
[----:B--2---:R-:W-:-:S04]  /*4120*/  IMAD.IADD R0, R0, 0x1, R227 ;  /* 0x0000000100007824 */ /* 0x004fc800078e02e3 */
[----:B------:R-:W-:Y:S01]  /*4130*/  @P2 IMAD.HI.U32 R2, R0, c[0x0][0x2c8], RZ ;  /* 0x0000b20000022a27 */ /* 0x000fe200078e00ff */
[----:B------:R1:W-:Y:S04]  /*4140*/  STL [R1+0x1c], R0 ;  /* 0x00001c0001007387 */ /* 0x0003e80000100800 */
[----:B-1----:R-:W-:Y:S02]  /*4150*/  @P2 SHF.R.U32.HI R0, RZ, c[0x0][0x2cc], R2 ;  /* 0x0000b300ff002a19 */ /* 0x002fe40000011602 */
[----:B------:R-:W-:-:S03]  /*4160*/  IADD3 R2, R121, c[0x0][0x1d0], RZ ;  /* 0x0000740079027a10 */ /* 0x000fc60007ffe0ff */
[----:B------:R-:W1:Y:S01]  /*4170*/  SHFL.IDX PT, R5, R0, RZ, 0x1c1f ;  /* 0x001c1fff00057589 */ /* 0x000e6200000e0000 */
[----:B---3--:R-:W-:-:S03]  /*4180*/  IADD3 R3, -R6, 0x1, R2 ;  /* 0x0000000106037810 */ /* 0x008fc60007ffe102 */
[----:B------:R-:W2:Y:S01]  /*4190*/  SHFL.IDX PT, R0, R0, 0x1, 0x1c1f ;  /* 0x003c1f0000007f89 */ /* 0x000ea200000e0000 */
[----:B------:R-:W-:Y:S02]  /*41a0*/  IADD3 R4, R3, -c[0x0][0x168], RZ ;  /* 0x80005a0003047a10 */ /* 0x000fe40007ffe0ff */
[----:B------:R-:W-:-:S03]  /*41b0*/  IADD3 R3, -R6, R2, RZ ;  /* 0x0000000206037210 */ /* 0x000fc60007ffe1ff */
[C---:B-1----:R-:W-:Y:S02]  /*41c0*/  IMAD.IADD R2, R4.reuse, 0x1, R5 ;  /* 0x0000000104027824 */ /* 0x042fe400078e0205 */
[----:B--2---:R-:W-:-:S03]  /*41d0*/  IMAD.IADD R0, R4, 0x1, R0 ;  /* 0x0000000104007824 */ /* 0x004fc600078e0200 */
        /* <DEDUP_REMOVED lines=8> */
[C---:B------:R-:W-:Y:S02]  /*4260*/  ISETP.GT.AND P0, PT, R2.reuse, 0x10, PT ;  /* 0x000000100200780c */ /* 0x040fe40003f04270 */
[----:B------:R-:W-:Y:S02]  /*4270*/  FSEL R9, R77, -INF , P1 ;  /* 0xff8000004d097808 */ /* 0x000fe40000800000 */
[----:B------:R-:W-:Y:S02]  /*4280*/  ISETP.GT.AND P1, PT, R2, 0x11, PT ;  /* 0x000000110200780c */ /* 0x000fe40003f24270 */
[----:B------:R-:W-:Y:S02]  /*4290*/  FSEL R10, R56, -INF , P0 ;  /* 0xff800000380a7808 */ /* 0x000fe40000000000 */
[----:B------:R-:W-:-:S02]  /*42a0*/  ISETP.GT.AND P0, PT, R2, 0x18, PT ;  /* 0x000000180200780c */ /* 0x000fc40003f04270 */
[----:B------:R-:W-:Y:S02]  /*42b0*/  FSEL R12, R57, -INF , P1 ;  /* 0xff800000390c7808 */ /* 0x000fe40000800000 */
        /* <DEDUP_REMOVED lines=11> */
[----:B------:R-:W-:Y:S02]  /*4370*/  IMNMX R0, R3, R0, PT ;  /* 0x0000000003007217 */ /* 0x000fe40003800200 */
[----:B------:R-:W-:Y:S02]  /*4380*/  FSEL R81, R37, -INF , P1 ;  /* 0xff80000025517808 */ /* 0x000fe40000800000 */
[----:B------:R-:W-:Y:S02]  /*4390*/  FMNMX.FTZ R3, R5, R6, !PT ;  /* 0x0000000605037209 */ /* 0x000fe40007810000 */
[----:B------:R-:W-:Y:S02]  /*43a0*/  ISETP.GT.AND P1, PT, R2, 0x31, PT ;  /* 0x000000310200780c */ /* 0x000fe40003f24270 */
[----:B------:R-:W-:Y:S02]  /*43b0*/  FSEL R117, R32, -INF , P0 ;  /* 0xff80000020757808 */ /* 0x000fe40000000000 */
[----:B------:R-:W-:-:S02]  /*43c0*/  ISETP.GT.AND P0, PT, R2, 0x38, PT ;  /* 0x000000380200780c */ /* 0x000fc40003f04270 */
[----:B------:R-:W-:Y:S02]  /*43d0*/  FMNMX.FTZ R3, R7, R3, !PT ;  /* 0x0000000307037209 */ /* 0x000fe40007810000 */
[----:B------:R-:W-:Y:S02]  /*43e0*/  FSEL R96, R33, -INF , P1 ;  /* 0xff80000021607808 */ /* 0x000fe40000800000 */
[----:B------:R-:W-:Y:S02]  /*43f0*/  ISETP.GT.AND P1, PT, R2, 0x39, PT ;  /* 0x000000390200780c */ /* 0x000fe40003f24270 */
[----:B------:R-:W-:Y:S02]  /*4400*/  FSEL R99, R28, -INF , P0 ;  /* 0xff8000001c637808 */ /* 0x000fe40000000000 */
[----:B------:R-:W-:Y:S02]  /*4410*/  ISETP.GT.AND P0, PT, R2, 0x40, PT ;  /* 0x000000400200780c */ /* 0x000fe40003f04270 */
[----:B------:R-:W-:-:S02]  /*4420*/  FMNMX.FTZ R3, R9, R3, !PT ;  /* 0x0000000309037209 */ /* 0x000fc40007810000 */
[----:B------:R-:W-:Y:S02]  /*4430*/  FSEL R97, R29, -INF , P1 ;  /* 0xff8000001d617808 */ /* 0x000fe40000800000 */
[----:B------:R-:W-:Y:S02]  /*4440*/  ISETP.GT.AND P1, PT, R2, 0x41, PT ;  /* 0x000000410200780c */ /* 0x000fe40003f24270 */
[----:B------:R-:W-:Y:S02]  /*4450*/  FSEL R116, R24, -INF , P0 ;  /* 0xff80000018747808 */ /* 0x000fe40000000000 */
[----:B------:R-:W-:Y:S02]  /*4460*/  ISETP.GT.AND P0, PT, R2, 0x48, PT ;  /* 0x000000480200780c */ /* 0x000fe40003f04270 */
[----:B------:R-:W-:Y:S02]  /*4470*/  FMNMX.FTZ R3, R10, R3, !PT ;  /* 0x000000030a037209 */ /* 0x000fe40007810000 */
[----:B------:R-:W-:-:S02]  /*4480*/  FSEL R103, R25, -INF , P1 ;  /* 0xff80000019677808 */ /* 0x000fc40000800000 */
[----:B------:R-:W-:Y:S02]  /*4490*/  ISETP.GT.AND P1, PT, R0, RZ, PT ;  /* 0x000000ff0000720c */ /* 0x000fe40003f24270 */
[----:B------:R-:W-:Y:S02]  /*44a0*/  FSEL R107, R40, -INF , P0 ;  /* 0xff800000286b7808 */ /* 0x000fe40000000000 */
[----:B------:R-:W-:Y:S02]  /*44b0*/  FMNMX.FTZ R3, R12, R3, !PT ;  /* 0x000000030c037209 */ /* 0x000fe40007810000 */
[----:B------:R-:W-:Y:S02]  /*44c0*/  ISETP.GT.AND P0, PT, R0, 0x1, PT ;  /* 0x000000010000780c */ /* 0x000fe40003f04270 */
[----:B------:R-:W-:Y:S02]  /*44d0*/  FSEL R8, R66, -INF , P1 ;  /* 0xff80000042087808 */ /* 0x000fe40000800000 */
[----:B------:R-:W-:-:S02]  /*44e0*/  FMNMX.FTZ R3, R18, R3, !PT ;  /* 0x0000000312037209 */ /* 0x000fc40007810000 */
[C---:B------:R-:W-:Y:S02]  /*44f0*/  ISETP.GT.AND P1, PT, R0.reuse, 0x8, PT ;  /* 0x000000080000780c */ /* 0x040fe40003f24270 */
[----:B------:R-:W-:Y:S02]  /*4500*/  FSEL R16, R67, -INF , P0 ;  /* 0xff80000043107808 */ /* 0x000fe40000000000 */
[----:B------:R-:W-:Y:S01]  /*4510*/  ISETP.GT.AND P0, PT, R0, 0x9, PT ;  /* 0x000000090000780c */ /* 0x000fe20003f04270 */
[----:B------:R-:W-:Y:S01]  /*4520*/  LDSM.16.MT88.4 R64, [R218+0x3000] ;  /* 0x00300000da40783b */ /* 0x000fe20000004200 */
[----:B------:R-:W-:Y:S02]  /*4530*/  FMNMX.FTZ R3, R23, R3, !PT ;  /* 0x0000000317037209 */ /* 0x000fe40007810000 */
[----:B------:R-:W-:Y:S02]  /*4540*/  FSEL R11, R78, -INF , P1 ;  /* 0xff8000004e0b7808 */ /* 0x000fe40000800000 */
[----:B------:R-:W-:-:S02]  /*4550*/  FMNMX.FTZ R4, R8, R16, !PT ;  /* 0x0000001008047209 */ /* 0x000fc40007810000 */
[----:B------:R-:W-:Y:S02]  /*4560*/  FSEL R17, R79, -INF , P0 ;  /* 0xff8000004f117808 */ /* 0x000fe40000000000 */
[----:B------:R-:W-:Y:S02]  /*4570*/  ISETP.GT.AND P0, PT, R0, 0x11, PT ;  /* 0x000000110000780c */ /* 0x000fe40003f04270 */
[----:B------:R-:W-:Y:S02]  /*4580*/  FMNMX.FTZ R3, R80, R3, !PT ;  /* 0x0000000350037209 */ /* 0x000fe40007810000 */
[----:B------:R-:W-:Y:S02]  /*4590*/  ISETP.GT.AND P1, PT, R0, 0x10, PT ;  /* 0x000000100000780c */ /* 0x000fe40003f24270 */
[----:B------:R-:W-:Y:S02]  /*45a0*/  FMNMX.FTZ R4, R11, R4, !PT ;  /* 0x000000040b047209 */ /* 0x000fe40007810000 */
[----:B------:R-:W-:-:S02]  /*45b0*/  FSEL R20, R59, -INF , P0 ;  /* 0xff8000003b147808 */ /* 0x000fc40000000000 */
[----:B------:R-:W-:Y:S02]  /*45c0*/  ISETP.GT.AND P0, PT, R0, 0x19, PT ;  /* 0x000000190000780c */ /* 0x000fe40003f04270 */
[----:B------:R-:W-:Y:S02]  /*45d0*/  FMNMX.FTZ R3, R83, R3, !PT ;  /* 0x0000000353037209 */ /* 0x000fe40007810000 */
[----:B------:R-:W-:Y:S02]  /*45e0*/  FSEL R21, R58, -INF , P1 ;  /* 0xff8000003a157808 */ /* 0x000fe40000800000 */
[----:B------:R-:W-:Y:S01]  /*45f0*/  FMNMX.FTZ R4, R17, R4, !PT ;  /* 0x0000000411047209 */ /* 0x000fe20007810000 */
[----:B------:R-:W-:Y:S01]  /*4600*/  LDSM.16.MT88.4 R56, [R220] ;  /* 0x00000000dc38783b */ /* 0x000fe20000004200 */
[----:B------:R-:W-:Y:S02]  /*4610*/  FSEL R24, R51, -INF , P0 ;  /* 0xff80000033187808 */ /* 0x000fe40000000000 */
[----:B------:R-:W-:-:S02]  /*4620*/  FMNMX.FTZ R3, R82, R3, !PT ;  /* 0x0000000352037209 */ /* 0x000fc40007810000 */
[C---:B------:R-:W-:Y:S02]  /*4630*/  ISETP.GT.AND P1, PT, R0.reuse, 0x18, PT ;  /* 0x000000180000780c */ /* 0x040fe40003f24270 */
[----:B------:R-:W-:Y:S02]  /*4640*/  ISETP.GT.AND P0, PT, R0, 0x20, PT ;  /* 0x000000200000780c */ /* 0x000fe40003f04270 */
[----:B------:R-:W-:Y:S02]  /*4650*/  FMNMX.FTZ R4, R21, R4, !PT ;  /* 0x0000000415047209 */ /* 0x000fe40007810000 */
[----:B------:R-:W-:Y:S02]  /*4660*/  FMNMX.FTZ R3, R81, R3, !PT ;  /* 0x0000000351037209 */ /* 0x000fe40007810000 */
[----:B------:R-:W-:Y:S02]  /*4670*/  FSEL R22, R50, -INF , P1 ;  /* 0xff80000032167808 */ /* 0x000fe40000800000 */
[----:B------:R-:W-:-:S02]  /*4680*/  FSEL R77, R46, -INF , P0 ;  /* 0xff8000002e4d7808 */ /* 0x000fc40000000000 */
[----:B------:R-:W-:Y:S02]  /*4690*/  FMNMX.FTZ R4, R20, R4, !PT ;  /* 0x0000000414047209 */ /* 0x000fe40007810000 */
[C---:B------:R-:W-:Y:S02]  /*46a0*/  ISETP.GT.AND P0, PT, R2.reuse, 0x50, PT ;  /* 0x000000500200780c */ /* 0x040fe40003f04270 */
[----:B------:R-:W-:Y:S02]  /*46b0*/  ISETP.GT.AND P1, PT, R2, 0x49, PT ;  /* 0x000000490200780c */ /* 0x000fe40003f24270 */
[----:B------:R-:W-:Y:S02]  /*46c0*/  FMNMX.FTZ R3, R117, R3, !PT ;  /* 0x0000000375037209 */ /* 0x000fe40007810000 */
[----:B------:R-:W-:Y:S02]  /*46d0*/  FMNMX.FTZ R4, R22, R4, !PT ;  /* 0x0000000416047209 */ /* 0x000fe40007810000 */
[----:B------:R-:W-:-:S02]  /*46e0*/  FSEL R114, R60, -INF , P0 ;  /* 0xff8000003c727808 */ /* 0x000fc40000000000 */
[----:B------:R-:W-:Y:S02]  /*46f0*/  ISETP.GT.AND P0, PT, R0, 0x28, PT ;  /* 0x000000280000780c */ /* 0x000fe40003f04270 */
[----:B------:R-:W-:Y:S02]  /*4700*/  FSEL R109, R41, -INF , P1 ;  /* 0xff800000296d7808 */ /* 0x000fe40000800000 */
        /* <DEDUP_REMOVED lines=8> */
[----:B------:R-:W-:Y:S01]  /*4790*/  LDSM.16.MT88.4 R44, [R220+0x800] ;  /* 0x00080000dc2c783b */ /* 0x000fe20000004200 */
        /* <DEDUP_REMOVED lines=20> */
[----:B------:R-:W-:-:S02]  /*48e0*/  ISETP.GT.AND P1, PT, R0, 0x39, PT ;  /* 0x000000390000780c */ /* 0x000fc40003f24270 */
[----:B------:R-:W-:Y:S02]  /*48f0*/  ISETP.GT.AND P0, PT, R2, 0x59, PT ;  /* 0x000000590200780c */ /* 0x000fe40003f04270 */
[----:B------:R-:W-:Y:S02]  /*4900*/  FMNMX.FTZ R173, R109, R173, !PT ;  /* 0x000000ad6dad7209 */ /* 0x000fe40007810000 */
[----:B------:R-:W-:Y:S02]  /*4910*/  FMNMX.FTZ R2, R98, R3, !PT ;  /* 0x0000000362027209 */ /* 0x000fe40007810000 */
[----:B------:R-:W-:Y:S02]  /*4920*/  FSEL R111, R31, -INF , P1 ;  /* 0xff8000001f6f7808 */ /* 0x000fe40000800000 */
[----:B------:R-:W-:Y:S01]  /*4930*/  FMNMX.FTZ R173, R114, R173, !PT ;  /* 0x000000ad72ad7209 */ /* 0x000fe20007810000 */
[----:B------:R-:W-:Y:S01]  /*4940*/  LDSM.16.MT88.4 R28, [R218+0x800] ;  /* 0x00080000da1c783b */ /* 0x000fe20000004200 */
[----:B------:R-:W-:-:S02]  /*4950*/  ISETP.GT.AND P1, PT, R0, 0x40, PT ;  /* 0x000000400000780c */ /* 0x000fc40003f24270 */
[----:B------:R-:W-:Y:S02]  /*4960*/  FMNMX.FTZ R2, R113, R2, !PT ;  /* 0x0000000271027209 */ /* 0x000fe40007810000 */
[----:B------:R-:W-:Y:S02]  /*4970*/  FSEL R78, R53, -INF , P0 ;  /* 0xff800000354e7808 */ /* 0x000fe40000000000 */
[----:B------:R-:W-:Y:S02]  /*4980*/  FMNMX.FTZ R173, R219, R173, !PT ;  /* 0x000000addbad7209 */ /* 0x000fe40007810000 */
[----:B------:R-:W-:Y:S02]  /*4990*/  ISETP.GT.AND P0, PT, R0, 0x41, PT ;  /* 0x000000410000780c */ /* 0x000fe40003f04270 */
[----:B------:R-:W-:Y:S02]  /*49a0*/  FSEL R110, R26, -INF , P1 ;  /* 0xff8000001a6e7808 */ /* 0x000fe40000800000 */
[----:B------:R-:W-:-:S02]  /*49b0*/  FMNMX.FTZ R2, R111, R2, !PT ;  /* 0x000000026f027209 */ /* 0x000fc40007810000 */
[----:B------:R-:W-:Y:S02]  /*49c0*/  FMNMX.FTZ R173, R216, R173, !PT ;  /* 0x000000add8ad7209 */ /* 0x000fe40007810000 */
[----:B------:R-:W-:Y:S02]  /*49d0*/  FSEL R106, R27, -INF , P0 ;  /* 0xff8000001b6a7808 */ /* 0x000fe40000000000 */
[----:B------:R-:W-:Y:S02]  /*49e0*/  ISETP.GT.AND P1, PT, R0, 0x48, PT ;  /* 0x000000480000780c */ /* 0x000fe40003f24270 */
[----:B------:R-:W-:Y:S02]  /*49f0*/  FMNMX.FTZ R2, R110, R2, !PT ;  /* 0x000000026e027209 */ /* 0x000fe40007810000 */
[----:B------:R-:W-:Y:S02]  /*4a00*/  FMNMX.FTZ R173, R78, R173, !PT ;  /* 0x000000ad4ead7209 */ /* 0x000fe40007810000 */
[----:B------:R-:W-:-:S02]  /*4a10*/  ISETP.GT.AND P0, PT, R0, 0x49, PT ;  /* 0x000000490000780c */ /* 0x000fc40003f04270 */
[----:B------:R-:W-:Y:S01]  /*4a20*/  FSEL R224, R42, -INF , P1 ;  /* 0xff8000002ae07808 */ /* 0x000fe20000800000 */
[----:B------:R-:W1:Y:S01]  /*4a30*/  SHFL.BFLY PT, R3, R173, 0x2, 0x1f ;  /* 0x0c401f00ad037f89 */ /* 0x000e6200000e0000 */
        /* <DEDUP_REMOVED lines=8> */
[----:B------:R-:W-:Y:S01]  /*4ac0*/  ISETP.GT.AND P1, PT, R0, 0x58, PT ;  /* 0x000000580000780c */ /* 0x000fe20003f24270 */
[----:B------:R-:W-:Y:S01]  /*4ad0*/  LDSM.16.MT88.4 R60, [R217+0x800] ;  /* 0x00080000d93c783b */ /* 0x000fe20000004200 */
[----:B------:R-:W-:Y:S02]  /*4ae0*/  FMNMX.FTZ R2, R102, R2, !PT ;  /* 0x0000000266027209 */ /* 0x000fe40007810000 */
[----:B------:R-:W-:-:S02]  /*4af0*/  ISETP.GT.AND P0, PT, R0, 0x59, PT ;  /* 0x000000590000780c */ /* 0x000fc40003f04270 */
[----:B------:R-:W-:Y:S02]  /*4b00*/  FSEL R118, R54, -INF , P1 ;  /* 0xff80000036767808 */ /* 0x000fe40000800000 */
[----:B------:R-:W-:Y:S02]  /*4b10*/  FMNMX.FTZ R0, R108, R2, !PT ;  /* 0x000000026c007209 */ /* 0x000fe40007810000 */
[----:B------:R-:W-:Y:S02]  /*4b20*/  FSEL R104, R55, -INF , P0 ;  /* 0xff80000037687808 */ /* 0x000fe40000000000 */
[----:B------:R-:W-:Y:S02]  /*4b30*/  FMNMX.FTZ R0, R118, R0, !PT ;  /* 0x0000000076007209 */ /* 0x000fe40007810000 */
[----:B-1----:R-:W-:Y:S02]  /*4b40*/  FMNMX.FTZ R173, R173, R3, !PT ;  /* 0x00000003adad7209 */ /* 0x002fe40007810000 */
[----:B------:R-:W-:-:S02]  /*4b50*/  FMNMX.FTZ R0, R104, R0, !PT ;  /* 0x0000000068007209 */ /* 0x000fc40007810000 */
[----:B------:R-:W-:Y:S01]  /*4b60*/  MOV R79, R126 ;  /* 0x0000007e004f7202 */ /* 0x000fe20000000f00 */
        /* <DEDUP_REMOVED lines=18> */
[----:B--2---:R-:W-:Y:S02]  /*4c90*/  FFMA.FTZ R3, R7, c[0x0][0x2d0], -R2 ;  /* 0x0000b40007037a23 */ /* 0x004fe40000010802 */
[----:B------:R-:W-:Y:S01]  /*4ca0*/  LDSM.16.MT88.4 R4, [R218] ;  /* 0x00000000da04783b */ /* 0x000fe20000004200 */
[----:B---3--:R-:W-:Y:S01]  /*4cb0*/  FADD.FTZ R125, R73, R72 ;  /* 0x00000048497d7221 */ /* 0x008fe20000010000 */
[----:B------:R1:W2:Y:S02]  /*4cc0*/  MUFU.EX2 R214, R3 ;  /* 0x0000000300d67308 */ /* 0x0002a40000000800 */
[----:B-1----:R-:W-:Y:S01]  /*4cd0*/  FFMA.FTZ R3, R10, c[0x0][0x2d0], -R2 ;  /* 0x0000b4000a037a23 */ /* 0x002fe20000010802 */
[----:B--2---:R-:W-:-:S05]  /*4ce0*/  F2FP.BF16.PACK_AB R10, R213, R214 ;  /* 0x000000d6d50a723e */ /* 0x004fca00000010ff */
[----:B------:R1:W-:Y:S02]  /*4cf0*/  MUFU.EX2 R252, R3 ;  /* 0x0000000300fc7308 */ /* 0x0003e40000000800 */
[----:B-1----:R-:W-:Y:S02]  /*4d00*/  FFMA.FTZ R3, R12, c[0x0][0x2d0], -R2 ;  /* 0x0000b4000c037a23 */ /* 0x002fe40000010802 */
[----:B------:R-:W1:Y:S04]  /*4d10*/  LDSM.16.MT88.4 R12, [R217] ;  /* 0x00000000d90c783b */ /* 0x000e680000004200 */
[----:B------:R2:W-:Y:S02]  /*4d20*/  MUFU.EX2 R215, R3 ;  /* 0x0000000300d77308 */ /* 0x0005e40000000800 */
[----:B--2---:R-:W-:Y:S01]  /*4d30*/  FFMA.FTZ R3, R8, c[0x0][0x2d0], -R0 ;  /* 0x0000b40008037a23 */ /* 0x004fe20000010800 */
[----:B------:R-:W-:-:S05]  /*4d40*/  F2FP.BF16.PACK_AB R8, R72, R73 ;  /* 0x000000494808723e */ /* 0x000fca00000010ff */
        /* <DEDUP_REMOVED lines=8> */
[--C-:B--2---:R-:W-:Y:S01]  /*4dd0*/  FFMA.FTZ R3, R18, c[0x0][0x2d0], -R2.reuse ;  /* 0x0000b40012037a23 */ /* 0x104fe20000010802 */
[----:B---3--:R-:W-:Y:S01]  /*4de0*/  F2FP.BF16.PACK_AB R11, R212, R127 ;  /* 0x0000007fd40b723e */ /* 0x008fe200000010ff */
[----:B------:R-:W2:Y:S04]  /*4df0*/  LDSM.16.MT88.4 R16, [R221] ;  /* 0x00000000dd10783b */ /* 0x000ea80000004200 */
[----:B------:R3:W-:Y:S02]  /*4e00*/  MUFU.EX2 R222, R3 ;  /* 0x0000000300de7308 */ /* 0x0007e40000000800 */
[C---:B-1----:R-:W-:Y:S08]  /*4e10*/  HMMA.16816.F32.BF16 R48, R8.reuse, R12, RZ ;  /* 0x0000000c0830723c */ /* 0x042ff000000418ff */
[----:B------:R-:W-:Y:S01]  /*4e20*/  HMMA.16816.F32.BF16 R40, R8, R4, RZ ;  /* 0x000000040828723c */ /* 0x000fe200000418ff */
[----:B---3--:R-:W-:-:S06]  /*4e30*/  FFMA.FTZ R3, R23, c[0x0][0x2d0], -R2 ;  /* 0x0000b40017037a23 */ /* 0x008fcc0000010802 */
[----:B------:R-:W-:Y:S01]  /*4e40*/  F2FP.BF16.PACK_AB R4, R215, R252 ;  /* 0x000000fcd704723e */ /* 0x000fe200000010ff */
[----:B------:R1:W3:Y:S01]  /*4e50*/  MUFU.EX2 R101, R3 ;  /* 0x0000000300657308 */ /* 0x0002e20000000800 */
[C---:B------:R-:W-:Y:S08]  /*4e60*/  HMMA.16816.F32.BF16 R36, R8.reuse, R6, RZ ;  /* 0x000000060824723c */ /* 0x040ff000000418ff */
[----:B------:R-:W-:Y:S01]  /*4e70*/  HMMA.16816.F32.BF16 R52, R8, R14, RZ ;  /* 0x0000000e0834723c */ /* 0x000fe200000418ff */
[----:B-1----:R-:W-:Y:S01]  /*4e80*/  FFMA.FTZ R3, R21, c[0x0][0x2d0], -R0 ;  /* 0x0000b40015037a23 */ /* 0x002fe20000010800 */
[----:B---3--:R-:W-:-:S06]  /*4e90*/  F2FP.BF16.PACK_AB R6, R101, R222 ;  /* 0x000000de6506723e */ /* 0x008fcc00000010ff */
[----:B------:R-:W-:Y:S01]  /*4ea0*/  HMMA.16816.F32.BF16 R12, R8, R56, RZ ;  /* 0x00000038080c723c */ /* 0x000fe200000418ff */
[----:B------:R1:W-:Y:S02]  /*4eb0*/  MUFU.EX2 R174, R3 ;  /* 0x0000000300ae7308 */ /* 0x0003e40000000800 */
[----:B-1----:R-:W-:-:S06]  /*4ec0*/  FFMA.FTZ R3, R20, c[0x0][0x2d0], -R0 ;  /* 0x0000b40014037a23 */ /* 0x002fcc0000010800 */
[----:B------:R1:W3:Y:S02]  /*4ed0*/  MUFU.EX2 R112, R3 ;  /* 0x0000000300707308 */ /* 0x0002e40000000800 */
[--C-:B-1----:R-:W-:Y:S01]  /*4ee0*/  FFMA.FTZ R3, R22, c[0x0][0x2d0], -R0.reuse ;  /* 0x0000b40016037a23 */ /* 0x102fe20000010800 */
[----:B---3--:R-:W-:Y:S01]  /*4ef0*/  F2FP.BF16.PACK_AB R5, R112, R174 ;  /* 0x000000ae7005723e */ /* 0x008fe200000010ff */
[C---:B--2---:R-:W-:Y:S04]  /*4f00*/  HMMA.16816.F32.BF16 R20, R8.reuse, R16, RZ ;  /* 0x000000100814723c */ /* 0x044fe800000418ff */
[----:B------:R1:W-:Y:S04]  /*4f10*/  MUFU.EX2 R100, R3 ;  /* 0x0000000300647308 */ /* 0x0003e80000000800 */
[----:B------:R-:W-:Y:S01]  /*4f20*/  HMMA.16816.F32.BF16 R16, R8, R18, RZ ;  /* 0x000000120810723c */ /* 0x000fe200000418ff */
[----:B-1----:R-:W-:-:S02]  /*4f30*/  FFMA.FTZ R3, R24, c[0x0][0x2d0], -R0 ;  /* 0x0000b40018037a23 */ /* 0x002fc40000010800 */
[----:B------:R-:W1:Y:S02]  /*4f40*/  LDSM.16.MT88.4 R24, [R221+0x800] ;  /* 0x00080000dd18783b */ /* 0x000e640000004200 */
[----:B------:R-:W2:Y:S02]  /*4f50*/  MUFU.EX2 R105, R3 ;  /* 0x0000000300697308 */ /* 0x000ea40000000800 */
[----:B--2---:R-:W-:Y:S01]  /*4f60*/  F2FP.BF16.PACK_AB R7, R105, R100 ;  /* 0x000000646907723e */ /* 0x004fe200000010ff */
[----:B------:R-:W-:-:S05]  /*4f70*/  FFMA.FTZ R3, R80, c[0x0][0x2d0], -R2 ;  /* 0x0000b40050037a23 */ /* 0x000fca0000010802 */
[----:B------:R2:W-:Y:S01]  /*4f80*/  MUFU.EX2 R124, R3 ;  /* 0x00000003007c7308 */ /* 0x0005e20000000800 */
[----:B------:R-:W-:Y:S08]  /*4f90*/  HMMA.16816.F32.BF16 R88, R4, R60, R48 ;  /* 0x0000003c0458723c */ /* 0x000ff00000041830 */
[----:B------:R-:W-:Y:S01]  /*4fa0*/  HMMA.16816.F32.BF16 R48, R8, R58, RZ ;  /* 0x0000003a0830723c */ /* 0x000fe200000418ff */
[----:B------:R-:W3:Y:S01]  /*4fb0*/  LDSM.16.MT88.4 R56, [R217+0x3800] ;  /* 0x00380000d938783b */ /* 0x000ee20000004200 */
[----:B--2---:R-:W-:-:S06]  /*4fc0*/  FFMA.FTZ R3, R83, c[0x0][0x2d0], -R2 ;  /* 0x0000b40053037a23 */ /* 0x004fcc0000010802 */
[C---:B-1----:R-:W-:Y:S08]  /*4fd0*/  HMMA.16816.F32.BF16 R204, R4.reuse, R24, R20 ;  /* 0x0000001804cc723c */ /* 0x042ff00000041814 */
[----:B------:R-:W-:Y:S01]  /*4fe0*/  HMMA.16816.F32.BF16 R192, R4, R26, R16 ;  /* 0x0000001a04c0723c */ /* 0x000fe20000041810 */
[----:B------:R-:W-:Y:S07]  /*4ff0*/  LDSM.16.MT88.4 R24, [R221+0x3000] ;  /* 0x00300000dd18783b */ /* 0x000fee0000004200 */
[C---:B------:R-:W-:Y:S08]  /*5000*/  HMMA.16816.F32.BF16 R20, R8.reuse, R32, RZ ;  /* 0x000000200814723c */ /* 0x040ff000000418ff */
[----:B------:R-:W-:Y:S01]  /*5010*/  HMMA.16816.F32.BF16 R16, R8, R34, RZ ;  /* 0x000000220810723c */ /* 0x000fe200000418ff */
[----:B------:R-:W1:Y:S07]  /*5020*/  LDSM.16.MT88.4 R32, [R218+0x3800] ;  /* 0x00380000da20783b */ /* 0x000e6e0000004200 */
[C---:B------:R-:W-:Y:S01]  /*5030*/  HMMA.16816.F32.BF16 R208, R4.reuse, R28, R40 ;  /* 0x0000001c04d0723c */ /* 0x040fe20000041828 */
[----:B------:R-:W2:Y:S07]  /*5040*/  LDSM.16.MT88.4 R40, [R220+0x3000] ;  /* 0x00300000dc28783b */ /* 0x000eae0000004200 */
[C---:B------:R-:W-:Y:S01]  /*5050*/  HMMA.16816.F32.BF16 R196, R4.reuse, R30, R36 ;  /* 0x0000001e04c4723c */ /* 0x040fe20000041824 */
[----:B------:R-:W4:Y:S07]  /*5060*/  LDSM.16.MT88.4 R36, [R217+0x6000] ;  /* 0x00600000d924783b */ /* 0x000f2e0000004200 */
[----:B------:R-:W-:Y:S08]  /*5070*/  HMMA.16816.F32.BF16 R200, R4, R44, R12 ;  /* 0x0000002c04c8723c */ /* 0x000ff0000004180c */
[----:B------:R-:W-:Y:S08]  /*5080*/  HMMA.16816.F32.BF16 R12, R8, R64, RZ ;  /* 0x00000040080c723c */ /* 0x000ff000000418ff */
[C---:B------:R-:W-:Y:S01]  /*5090*/  HMMA.16816.F32.BF16 R84, R4.reuse, R62, R52 ;  /* 0x0000003e0454723c */ /* 0x040fe20000041834 */
[----:B------:R-:W-:Y:S04]  /*50a0*/  LDSM.16.MT88.4 R60, [R220+0x3800] ;  /* 0x00380000dc3c783b */ /* 0x000fe80000004200 */
[----:B------:R-:W-:Y:S03]  /*50b0*/  LDSM.16.MT88.4 R52, [R218+0x6000] ;  /* 0x00600000da34783b */ /* 0x000fe60000004200 */
[----:B------:R-:W-:Y:S01]  /*50c0*/  HMMA.16816.F32.BF16 R188, R4, R46, R48 ;  /* 0x0000002e04bc723c */ /* 0x000fe20000041830 */
[----:B------:R-:W2:Y:S04]  /*50d0*/  LDSM.16.MT88.4 R44, [R221+0x3800] ;  /* 0x00380000dd2c783b */ /* 0x000ea80000004200 */
[----:B------:R-:W-:Y:S03]  /*50e0*/  LDSM.16.MT88.4 R48, [R220+0x6000] ;  /* 0x00600000dc30783b */ /* 0x000fe60000004200 */
[----:B------:R-:W-:Y:S01]  /*50f0*/  HMMA.16816.F32.BF16 R28, R8, R66, RZ ;  /* 0x00000042081c723c */ /* 0x000fe200000418ff */
[----:B------:R-:W-:Y:S07]  /*5100*/  LDSM.16.MT88.4 R64, [R221+0x6800] ;  /* 0x00680000dd40783b */ /* 0x000fee0000004200 */
[C---:B---3--:R-:W-:Y:S08]  /*5110*/  HMMA.16816.F32.BF16 R184, R4.reuse, R56, R20 ;  /* 0x0000003804b8723c */ /* 0x048ff00000041814 */
[C---:B------:R-:W-:Y:S01]  /*5120*/  HMMA.16816.F32.BF16 R180, R4.reuse, R58, R16 ;  /* 0x0000003a04b4723c */ /* 0x040fe20000041810 */
[----:B------:R-:W3:Y:S07]  /*5130*/  LDSM.16.MT88.4 R56, [R217+0x6800] ;  /* 0x00680000d938783b */ /* 0x000eee0000004200 */
[----:B-1----:R-:W-:Y:S08]  /*5140*/  HMMA.16816.F32.BF16 R176, R4, R32, R12 ;  /* 0x0000002004b0723c */ /* 0x002ff0000004180c */
[C---:B------:R-:W-:Y:S08]  /*5150*/  HMMA.16816.F32.BF16 R16, R8.reuse, R26, RZ ;  /* 0x0000001a0810723c */ /* 0x040ff000000418ff */
[C---:B--2---:R-:W-:Y:S08]  /*5160*/  HMMA.16816.F32.BF16 R12, R8.reuse, R40, RZ ;  /* 0x00000028080c723c */ /* 0x044ff000000418ff */
[----:B------:R-:W-:Y:S08]  /*5170*/  HMMA.16816.F32.BF16 R20, R8, R24, RZ ;  /* 0x000000180814723c */ /* 0x000ff000000418ff */
[----:B------:R-:W-:Y:S08]  /*5180*/  HMMA.16816.F32.BF16 R164, R4, R34, R28 ;  /* 0x0000002204a4723c */ /* 0x000ff0000004181c */
[C---:B------:R-:W-:Y:S01]  /*5190*/  HMMA.16816.F32.BF16 R32, R8.reuse, R42, RZ ;  /* 0x0000002a0820723c */ /* 0x040fe200000418ff */
[----:B------:R-:W1:Y:S07]  /*51a0*/  LDSM.16.MT88.4 R40, [R218+0x6800] ;  /* 0x00680000da28783b */ /* 0x000e6e0000004200 */
[----:B----4-:R-:W-:Y:S08]  /*51b0*/  HMMA.16816.F32.BF16 R28, R8, R36, RZ ;  /* 0x00000024081c723c */ /* 0x010ff000000418ff */
[C---:B------:R-:W-:Y:S08]  /*51c0*/  HMMA.16816.F32.BF16 R152, R4.reuse, R46, R16 ;  /* 0x0000002e0498723c */ /* 0x040ff00000041810 */
[C---:B------:R-:W-:Y:S07]  /*51d0*/  HMMA.16816.F32.BF16 R156, R4.reuse, R60, R12 ;  /* 0x0000003c049c723c */ /* 0x040fee000004180c */
[----:B------:R-:W-:Y:S01]  /*51e0*/  MOV R60, R99 ;  /* 0x00000063003c7202 */ /* 0x000fe20000000f00 */
[----:B------:R-:W-:Y:S01]  /*51f0*/  HMMA.16816.F32.BF16 R160, R4, R44, R20 ;  /* 0x0000002c04a0723c */ /* 0x000fe20000041814 */
[----:B------:R-:W-:-:S07]  /*5200*/  IMAD.MOV.U32 R61, RZ, RZ, R117 ;  /* 0x000000ffff3d7224 */ /* 0x000fce00078e0075 */
[C---:B------:R-:W-:Y:S08]  /*5210*/  HMMA.16816.F32.BF16 R16, R8.reuse, R54, RZ ;  /* 0x000000360810723c */ /* 0x040ff000000418ff */
[C---:B------:R-:W-:Y:S07]  /*5220*/  HMMA.16816.F32.BF16 R12, R8.reuse, R68, RZ ;  /* 0x00000044080c723c */ /* 0x040fee00000418ff */
[----:B------:R-:W-:Y:S01]  /*5230*/  IMAD.MOV.U32 R69, RZ, RZ, R98 ;  /* 0x000000ffff457224 */ /* 0x000fe200078e0062 */
[----:B------:R-:W-:Y:S01]  /*5240*/  HMMA.16816.F32.BF16 R20, R8, R52, RZ ;  /* 0x000000340814723c */ /* 0x000fe200000418ff */
[----:B------:R-:W-:-:S07]  /*5250*/  IMAD.MOV.U32 R68, RZ, RZ, R97 ;  /* 0x000000ffff447224 */ /* 0x000fce00078e0061 */
[----:B------:R-:W-:Y:S01]  /*5260*/  HMMA.16816.F32.BF16 R140, R4, R62, R32 ;  /* 0x0000003e048c723c */ /* 0x000fe20000041820 */
[----:B------:R-:W2:Y:S06]  /*5270*/  LDSM.16.MT88.4 R32, [R220+0x6800] ;  /* 0x00680000dc20783b */ /* 0x000eac0000004200 */
[----:B------:R-:W-:Y:S01]  /*5280*/  MOV R63, R96 ;  /* 0x00000060003f7202 */ /* 0x000fe20000000f00 */
[----:B------:R-:W-:Y:S01]  /*5290*/  HMMA.16816.F32.BF16 R24, R8, R38, RZ ;  /* 0x000000260818723c */ /* 0x000fe200000418ff */
[----:B------:R-:W-:Y:S01]  /*52a0*/  LDSM.16.MT88.4 R36, [R218+0x9000] ;  /* 0x00900000da24783b */ /* 0x000fe20000004200 */
[----:B------:R-:W-:-:S06]  /*52b0*/  MOV R62, R114 ;  /* 0x00000072003e7202 */ /* 0x000fcc0000000f00 */
[C---:B---3--:R-:W-:Y:S01]  /*52c0*/  HMMA.16816.F32.BF16 R148, R4.reuse, R56, R28 ;  /* 0x000000380494723c */ /* 0x048fe2000004181c */
[----:B------:R-:W3:Y:S06]  /*52d0*/  LDSM.16.MT88.4 R28, [R217+0x9000] ;  /* 0x00900000d91c783b */ /* 0x000eec0000004200 */
[----:B------:R-:W-:Y:S01]  /*52e0*/  IMAD.MOV.U32 R57, RZ, RZ, R115 ;  /* 0x000000ffff397224 */ /* 0x000fe200078e0073 */
[----:B-1----:R-:W-:Y:S01]  /*52f0*/  HMMA.16816.F32.BF16 R96, R4, R42, R16 ;  /* 0x0000002a0460723c */ /* 0x002fe20000041810 */
[----:B------:R-:W-:-:S06]  /*5300*/  IMAD.MOV.U32 R56, RZ, RZ, R113 ;  /* 0x000000ffff387224 */ /* 0x000fcc00078e0071 */
[----:B------:R-:W-:Y:S01]  /*5310*/  IMAD.MOV.U32 R43, RZ, RZ, R116 ;  /* 0x000000ffff2b7224 */ /* 0x000fe200078e0074 */
[----:B------:R-:W-:Y:S01]  /*5320*/  HMMA.16816.F32.BF16 R168, R4, R64, R12 ;  /* 0x0000004004a8723c */ /* 0x000fe2000004180c */
[----:B------:R-:W-:-:S06]  /*5330*/  IMAD.MOV.U32 R42, RZ, RZ, R110 ;  /* 0x000000ffff2a7224 */ /* 0x000fcc00078e006e */
[----:B------:R-:W-:Y:S01]  /*5340*/  IMAD.MOV.U32 R65, RZ, RZ, R109 ;  /* 0x000000ffff417224 */ /* 0x000fe200078e006d */
[----:B------:R-:W-:Y:S01]  /*5350*/  HMMA.16816.F32.BF16 R144, R4, R40, R20 ;  /* 0x000000280490723c */ /* 0x000fe20000041814 */
[----:B------:R-:W-:-:S06]  /*5360*/  MOV R64, R108 ;  /* 0x0000006c00407202 */ /* 0x000fcc0000000f00 */
[----:B------:R-:W-:Y:S01]  /*5370*/  IMAD.MOV.U32 R40, RZ, RZ, R118 ;  /* 0x000000ffff287224 */ /* 0x000fe200078e0076 */
[C---:B------:R-:W-:Y:S08]  /*5380*/  HMMA.16816.F32.BF16 R16, R8.reuse, R48, RZ ;  /* 0x000000300810723c */ /* 0x040ff000000418ff */
[C---:B------:R-:W-:Y:S08]  /*5390*/  HMMA.16816.F32.BF16 R12, R8.reuse, R50, RZ ;  /* 0x00000032080c723c */ /* 0x040ff000000418ff */
[----:B------:R-:W-:Y:S07]  /*53a0*/  HMMA.16816.F32.BF16 R20, R8, R70, RZ ;  /* 0x000000460814723c */ /* 0x000fee00000418ff */
[----:B------:R-:W-:Y:S01]  /*53b0*/  IMAD.MOV.U32 R71, RZ, RZ, R107 ;  /* 0x000000ffff477224 */ /* 0x000fe200078e006b */
[----:B------:R-:W-:Y:S01]  /*53c0*/  HMMA.16816.F32.BF16 R92, R4, R58, R24 ;  /* 0x0000003a045c723c */ /* 0x000fe20000041818 */
[----:B------:R-:W1:Y:S01]  /*53d0*/  LDSM.16.MT88.4 R24, [R217+0x9800] ;  /* 0x00980000d918783b */ /* 0x000e620000004200 */
[----:B------:R-:W-:-:S05]  /*53e0*/  IMAD.MOV.U32 R70, RZ, RZ, R106 ;  /* 0x000000ffff467224 */ /* 0x000fca00078e006a */
[----:B------:R-:W-:Y:S01]  /*53f0*/  IMAD.MOV.U32 R59, RZ, RZ, R112 ;  /* 0x000000ffff3b7224 */ /* 0x000fe200078e0070 */
[----:B--2---:R-:W-:Y:S01]  /*5400*/  HMMA.16816.F32.BF16 R136, R4, R32, R16 ;  /* 0x000000200488723c */ /* 0x004fe20000041810 */
[----:B------:R-:W-:-:S07]  /*5410*/  MOV R58, R111 ;  /* 0x0000006f003a7202 */ /* 0x000fce0000000f00 */
[C---:B------:R-:W-:Y:S01]  /*5420*/  HMMA.16816.F32.BF16 R132, R4.reuse, R34, R12 ;  /* 0x000000220484723c */ /* 0x040fe2000004180c */
[----:B------:R-:W2:Y:S07]  /*5430*/  LDSM.16.MT88.4 R32, [R218+0x9800] ;  /* 0x00980000da20783b */ /* 0x000eae0000004200 */
[----:B------:R-:W-:Y:S07]  /*5440*/  HMMA.16816.F32.BF16 R120, R4, R66, R20 ;  /* 0x000000420478723c */ /* 0x000fee0000041814 */
[----:B------:R-:W-:Y:S01]  /*5450*/  MOV R67, R105 ;  /* 0x0000006900437202 */ /* 0x000fe20000000f00 */
[----:B---3--:R-:W-:Y:S01]  /*5460*/  HMMA.16816.F32.BF16 R20, R8, R28, RZ ;  /* 0x0000001c0814723c */ /* 0x008fe200000418ff */
[----:B------:R-:W-:-:S06]  /*5470*/  IMAD.MOV.U32 R66, RZ, RZ, R104 ;  /* 0x000000ffff427224 */ /* 0x000fcc00078e0068 */
[----:B------:R-:W-:Y:S01]  /*5480*/  IMAD.MOV.U32 R29, RZ, RZ, R103 ;  /* 0x000000ffff1d7224 */ /* 0x000fe200078e0067 */
[C---:B------:R-:W-:Y:S07]  /*5490*/  HMMA.16816.F32.BF16 R12, R8.reuse, R36, RZ ;  /* 0x00000024080c723c */ /* 0x040fee00000418ff */
[----:B------:R-:W-:Y:S01]  /*54a0*/  MOV R37, R102 ;  /* 0x0000006600257202 */ /* 0x000fe20000000f00 */
[----:B------:R-:W-:Y:S01]  /*54b0*/  HMMA.16816.F32.BF16 R16, R8, R30, RZ ;  /* 0x0000001e0810723c */ /* 0x000fe200000418ff */
[----:B------:R-:W-:Y:S01]  /*54c0*/  IMAD.MOV.U32 R36, RZ, RZ, R101 ;  /* 0x000000ffff247224 */ /* 0x000fe200078e0065 */
[----:B------:R3:W4:Y:S06]  /*54d0*/  MUFU.EX2 R31, R3 ;  /* 0x00000003001f7308 */ /* 0x00072c0000000800 */
[C---:B-1----:R-:W-:Y:S01]  /*54e0*/  HMMA.16816.F32.BF16 R128, R4.reuse, R24, R20 ;  /* 0x000000180480723c */ /* 0x042fe20000041814 */
[----:B------:R-:W1:Y:S06]  /*54f0*/  LDSM.16.MT88.4 R20, [R221+0x9000] ;  /* 0x00900000dd14783b */ /* 0x000e6c0000004200 */
[----:B------:R-:W-:Y:S01]  /*5500*/  IMAD.MOV.U32 R25, RZ, RZ, R100 ;  /* 0x000000ffff197224 */ /* 0x000fe200078e0064 */
[----:B--2---:R-:W-:Y:S01]  /*5510*/  HMMA.16816.F32.BF16 R112, R4, R32, R12 ;  /* 0x000000200470723c */ /* 0x004fe2000004180c */
[----:B------:R-:W-:Y:S01]  /*5520*/  MOV R24, R78 ;  /* 0x0000004e00187202 */ /* 0x000fe20000000f00 */
[----:B---3--:R-:W-:-:S04]  /*5530*/  FFMA.FTZ R3, R82, c[0x0][0x2d0], -R2 ;  /* 0x0000b40052037a23 */ /* 0x008fc80000010802 */
[----:B------:R2:W-:Y:S02]  /*5540*/  MUFU.EX2 R225, R3 ;  /* 0x0000000300e17308 */ /* 0x0005e40000000800 */
[----:B------:R-:W-:Y:S08]  /*5550*/  HMMA.16816.F32.BF16 R12, R8, R38, RZ ;  /* 0x00000026080c723c */ /* 0x000ff000000418ff */
[----:B------:R-:W-:Y:S01]  /*5560*/  HMMA.16816.F32.BF16 R116, R4, R26, R16 ;  /* 0x0000001a0474723c */ /* 0x000fe20000041810 */
[----:B------:R-:W3:Y:S01]  /*5570*/  LDSM.16.MT88.4 R16, [R221+0x9800] ;  /* 0x00980000dd10783b */ /* 0x000ee20000004200 */
[----:B--2---:R-:W-:-:S04]  /*5580*/  FFMA.FTZ R3, R81, c[0x0][0x2d0], -R2 ;  /* 0x0000b40051037a23 */ /* 0x004fc80000010802 */
[----:B------:R2:W-:Y:S10]  /*5590*/  MUFU.EX2 R226, R3 ;  /* 0x0000000300e27308 */ /* 0x0005f40000000800 */
[----:B------:R-:W-:Y:S08]  /*55a0*/  HMMA.16816.F32.BF16 R108, R4, R34, R12 ;  /* 0x00000022046c723c */ /* 0x000ff0000004180c */
[----:B-1----:R-:W-:Y:S01]  /*55b0*/  HMMA.16816.F32.BF16 R12, R8, R20, RZ ;  /* 0x00000014080c723c */ /* 0x002fe200000418ff */
[----:B--2---:R-:W-:-:S04]  /*55c0*/  FFMA.FTZ R3, R77, c[0x0][0x2d0], -R0 ;  /* 0x0000b4004d037a23 */ /* 0x004fc80000010800 */
[----:B------:R1:W-:Y:S02]  /*55d0*/  MUFU.EX2 R28, R3 ;  /* 0x00000003001c7308 */ /* 0x0003e40000000800 */
[--C-:B-1----:R-:W-:Y:S11]  /*55e0*/  FFMA.FTZ R3, R76, c[0x0][0x2d0], -R0.reuse ;  /* 0x0000b4004c037a23 */ /* 0x102ff60000010800 */
[----:B------:R-:W-:Y:S06]  /*55f0*/  @!UPT UIADD3 URZ, URZ, URZ, URZ ;  /* 0x0000003f3f3ff290 */ /* 0x000fec000fffe03f */
[----:B---3--:R-:W-:Y:S01]  /*5600*/  HMMA.16816.F32.BF16 R104, R4, R16, R12 ;  /* 0x000000100468723c */ /* 0x008fe2000004180c */
[----:B------:R1:W2:Y:S07]  /*5610*/  MUFU.EX2 R78, R3 ;  /* 0x00000003004e7308 */ /* 0x0002ae0000000800 */
[----:B------:R-:W-:Y:S01]  /*5620*/  HMMA.16816.F32.BF16 R12, R8, R22, RZ ;  /* 0x00000016080c723c */ /* 0x000fe200000418ff */
[----:B-1----:R-:W-:-:S04]  /*5630*/  FFMA.FTZ R3, R75, c[0x0][0x2d0], -R0 ;  /* 0x0000b4004b037a23 */ /* 0x002fc80000010800 */
[----:B------:R1:W-:Y:S11]  /*5640*/  MUFU.EX2 R30, R3 ;  /* 0x00000003001e7308 */ /* 0x0003f60000000800 */
[----:B------:R-:W-:Y:S08]  /*5650*/  @!UPT UIADD3 URZ, URZ, URZ, URZ ;  /* 0x0000003f3f3ff290 */ /* 0x000ff0000fffe03f */
[----:B------:R-:W-:Y:S01]  /*5660*/  HMMA.16816.F32.BF16 R100, R4, R18, R12 ;  /* 0x000000120464723c */ /* 0x000fe2000004180c */
[----:B------:R-:W3:Y:S01]  /*5670*/  LDSM.16.MT88.4 R12, [R220+0x9000] ;  /* 0x00900000dc0c783b */ /* 0x000ee20000004200 */
[----:B-1----:R-:W-:-:S04]  /*5680*/  FFMA.FTZ R3, R74, c[0x0][0x2d0], -R0 ;  /* 0x0000b4004a037a23 */ /* 0x002fc80000010800 */
[----:B------:R1:W1:Y:S02]  /*5690*/  MUFU.EX2 R41, R3 ;  /* 0x0000000300297308 */ /* 0x0002640000000800 */
[----:B-1----:R-:W-:-:S04]  /*56a0*/  IMAD.MOV.U32 R3, RZ, RZ, R61 ;  /* 0x000000ffff037224 */ /* 0x002fc800078e003d */
[----:B------:R-:W-:Y:S01]  /*56b0*/  FFMA.FTZ R3, R3, c[0x0][0x2d0], -R2 ;  /* 0x0000b40003037a23 */ /* 0x000fe20000010802 */
[C---:B---3--:R-:W-:Y:S08]  /*56c0*/  HMMA.16816.F32.BF16 R16, R8.reuse, R12, RZ ;  /* 0x0000000c0810723c */ /* 0x048ff000000418ff */
[----:B------:R-:W-:Y:S01]  /*56d0*/  HMMA.16816.F32.BF16 R8, R8, R14, RZ ;  /* 0x0000000e0808723c */ /* 0x000fe200000418ff */
[----:B------:R-:W1:Y:S11]  /*56e0*/  LDSM.16.MT88.4 R12, [R220+0x9800] ;  /* 0x00980000dc0c783b */ /* 0x000e760000004200 */
[----:B------:R-:W-:Y:S04]  /*56f0*/  @!UPT UIADD3 URZ, URZ, URZ, URZ ;  /* 0x0000003f3f3ff290 */ /* 0x000fe8000fffe03f */
[C---:B-1----:R-:W-:Y:S08]  /*5700*/  HMMA.16816.F32.BF16 R52, R4.reuse, R12, R16 ;  /* 0x0000000c0434723c */ /* 0x042ff00000041810 */
[----:B------:R-:W-:Y:S01]  /*5710*/  HMMA.16816.F32.BF16 R12, R4, R14, R8 ;  /* 0x0000000e040c723c */ /* 0x000fe20000041808 */
[----:B------:R-:W1:Y:S06]  /*5720*/  LDSM.16.MT88.4 R8, [R217+0x1000] ;  /* 0x00100000d908783b */ /* 0x000e6c0000004200 */
[----:B----4-:R-:W-:-:S02]  /*5730*/  F2FP.BF16.PACK_AB R4, R31, R124 ;  /* 0x0000007c1f04723e */ /* 0x010fc400000010ff */
[----:B--2---:R-:W-:Y:S02]  /*5740*/  F2FP.BF16.PACK_AB R5, R78, R28 ;  /* 0x0000001c4e05723e */ /* 0x004fe400000010ff */
[----:B------:R-:W-:Y:S02]  /*5750*/  F2FP.BF16.PACK_AB R6, R226, R225 ;  /* 0x000000e1e206723e */ /* 0x000fe400000010ff */
[----:B------:R-:W-:-:S07]  /*5760*/  F2FP.BF16.PACK_AB R7, R41, R30 ;  /* 0x0000001e2907723e */ /* 0x000fce00000010ff */
[C---:B-1----:R-:W-:Y:S08]  /*5770*/  HMMA.16816.F32.BF16 R88, R4.reuse, R8, R88 ;  /* 0x000000080458723c */ /* 0x042ff00000041858 */
[C---:B------:R-:W-:Y:S01]  /*5780*/  HMMA.16816.F32.BF16 R48, R4.reuse, R10, R84 ;  /* 0x0000000a0430723c */ /* 0x040fe20000041854 */
[----:B------:R-:W1:Y:S07]  /*5790*/  LDSM.16.MT88.4 R8, [R218+0x1000] ;  /* 0x00100000da08783b */ /* 0x000e6e0000004200 */
[C---:B-1----:R-:W-:Y:S07]  /*57a0*/  HMMA.16816.F32.BF16 R84, R4.reuse, R8, R208 ;  /* 0x000000080454723c */ /* 0x042fee00000418d0 */
[----:B------:R-:W-:Y:S01]  /*57b0*/  IMAD.MOV.U32 R211, RZ, RZ, R64 ;  /* 0x000000ffffd37224 */ /* 0x000fe200078e0040 */
[----:B------:R-:W-:Y:S01]  /*57c0*/  HMMA.16816.F32.BF16 R44, R4, R10, R196 ;  /* 0x0000000a042c723c */ /* 0x000fe200000418c4 */
[----:B------:R-:W1:Y:S01]  /*57d0*/  LDSM.16.MT88.4 R8, [R221+0x1000] ;  /* 0x00100000dd08783b */ /* 0x000e620000004200 */
[----:B------:R-:W-:Y:S01]  /*57e0*/  MOV R64, R65 ;  /* 0x0000004100407202 */ /* 0x000fe20000000f00 */
[----:B------:R-:W-:Y:S01]  /*57f0*/  IMAD.MOV.U32 R65, RZ, RZ, R42 ;  /* 0x000000ffff417224 */ /* 0x000fe200078e002a */
[----:B------:R-:W-:Y:S01]  /*5800*/  MOV R209, R36 ;  /* 0x0000002400d17202 */ /* 0x000fe20000000f00 */
[----:B------:R-:W-:-:S02]  /*5810*/  IMAD.MOV.U32 R210, RZ, RZ, R37 ;  /* 0x000000ffffd27224 */ /* 0x000fc400078e0025 */
[----:B------:R-:W-:Y:S01]  /*5820*/  MOV R197, R40 ;  /* 0x0000002800c57202 */ /* 0x000fe20000000f00 */
[----:B------:R-:W-:Y:S01]  /*5830*/  IMAD.MOV.U32 R196, RZ, RZ, R24 ;  /* 0x000000ffffc47224 */ /* 0x000fe200078e0018 */
[----:B------:R-:W-:Y:S01]  /*5840*/  MOV R198, R67 ;  /* 0x0000004300c67202 */ /* 0x000fe20000000f00 */
[----:B------:R-:W-:Y:S02]  /*5850*/  IMAD.MOV.U32 R208, RZ, RZ, R25 ;  /* 0x000000ffffd07224 */ /* 0x000fe400078e0019 */
[----:B------:R-:W-:Y:S01]  /*5860*/  IMAD.MOV.U32 R199, RZ, RZ, R66 ;  /* 0x000000ffffc77224 */ /* 0x000fe200078e0042 */
[C---:B-1----:R-:W-:Y:S07]  /*5870*/  HMMA.16816.F32.BF16 R80, R4.reuse, R8, R204 ;  /* 0x000000080450723c */ /* 0x042fee00000418cc */
[----:B------:R-:W-:Y:S01]  /*5880*/  IMAD.MOV.U32 R205, RZ, RZ, R43 ;  /* 0x000000ffffcd7224 */ /* 0x000fe200078e002b */
[----:B------:R-:W-:Y:S01]  /*5890*/  MOV R207, R62 ;  /* 0x0000003e00cf7202 */ /* 0x000fe20000000f00 */
[----:B------:R-:W-:Y:S01]  /*58a0*/  IMAD.MOV.U32 R204, RZ, RZ, R41 ;  /* 0x000000ffffcc7224 */ /* 0x000fe200078e0029 */
[----:B------:R-:W-:Y:S01]  /*58b0*/  MOV R206, R59 ;  /* 0x0000003b00ce7202 */ /* 0x000fe20000000f00 */
[----:B------:R-:W-:Y:S01]  /*58c0*/  HMMA.16816.F32.BF16 R40, R4, R10, R192 ;  /* 0x0000000a0428723c */ /* 0x000fe200000418c0 */
[----:B------:R-:W1:Y:S06]  /*58d0*/  LDSM.16.MT88.4 R8, [R220+0x1000] ;  /* 0x00100000dc08783b */ /* 0x000e6c0000004200 */
[----:B------:R-:W-:Y:S01]  /*58e0*/  IMAD.MOV.U32 R193, RZ, RZ, R79 ;  /* 0x000000ffffc17224 */ /* 0x000fe200078e004f */
[----:B------:R-:W-:Y:S01]  /*58f0*/  MOV R194, R31 ;  /* 0x0000001f00c27202 */ /* 0x000fe20000000f00 */
[----:B------:R-:W-:-:S02]  /*5900*/  IMAD.MOV.U32 R192, RZ, RZ, R78 ;  /* 0x000000ffffc07224 */ /* 0x000fc400078e004e */
[----:B------:R-:W-:Y:S01]  /*5910*/  IMAD.MOV.U32 R195, RZ, RZ, R30 ;  /* 0x000000ffffc37224 */ /* 0x000fe200078e001e */
[C---:B-1----:R-:W-:Y:S07]  /*5920*/  HMMA.16816.F32.BF16 R76, R4.reuse, R8, R200 ;  /* 0x00000008044c723c */ /* 0x042fee00000418c8 */
[----:B------:R-:W-:Y:S01]  /*5930*/  MOV R203, R28 ;  /* 0x0000001c00cb7202 */ /* 0x000fe20000000f00 */
[----:B------:R-:W-:Y:S01]  /*5940*/  HMMA.16816.F32.BF16 R36, R4, R10, R188 ;  /* 0x0000000a0424723c */ /* 0x000fe200000418bc */
[----:B------:R-:W1:Y:S01]  /*5950*/  LDSM.16.MT88.4 R8, [R217+0x4000] ;  /* 0x00400000d908783b */ /* 0x000e620000004200 */
[----:B------:R-:W-:-:S02]  /*5960*/  IMAD.MOV.U32 R202, RZ, RZ, R29 ;  /* 0x000000ffffca7224 */ /* 0x000fc400078e001d */
[----:B------:R-:W-:Y:S02]  /*5970*/  IMAD.MOV.U32 R201, RZ, RZ, R70 ;  /* 0x000000ffffc97224 */ /* 0x000fe400078e0046 */
[----:B------:R-:W-:Y:S01]  /*5980*/  IMAD.MOV.U32 R200, RZ, RZ, R71 ;  /* 0x000000ffffc87224 */ /* 0x000fe200078e0047 */
[----:B------:R-:W-:Y:S01]  /*5990*/  MOV R191, R64 ;  /* 0x0000004000bf7202 */ /* 0x000fe20000000f00 */
[----:B------:R-:W-:Y:S02]  /*59a0*/  IMAD.MOV.U32 R190, RZ, RZ, R65 ;  /* 0x000000ffffbe7224 */ /* 0x000fe400078e0041 */
[----:B------:R-:W-:Y:S02]  /*59b0*/  IMAD.MOV.U32 R189, RZ, RZ, R58 ;  /* 0x000000ffffbd7224 */ /* 0x000fe400078e003a */
[----:B------:R-:W-:Y:S01]  /*59c0*/  IMAD.MOV.U32 R188, RZ, RZ, R56 ;  /* 0x000000ffffbc7224 */ /* 0x000fe200078e0038 */
[C---:B-1----:R-:W-:Y:S07]  /*59d0*/  HMMA.16816.F32.BF16 R72, R4.reuse, R8, R184 ;  /* 0x000000080448723c */ /* 0x042fee00000418b8 */
[----:B------:R-:W-:Y:S01]  /*59e0*/  IMAD.MOV.U32 R185, RZ, RZ, R68 ;  /* 0x000000ffffb97224 */ /* 0x000fe200078e0044 */
[----:B------:R-:W-:Y:S01]  /*59f0*/  HMMA.16816.F32.BF16 R32, R4, R10, R180 ;  /* 0x0000000a0420723c */ /* 0x000fe200000418b4 */
[----:B------:R-:W1:Y:S01]  /*5a00*/  LDSM.16.MT88.4 R8, [R218+0x4000] ;  /* 0x00400000da08783b */ /* 0x000e620000004200 */
[----:B------:R-:W-:Y:S01]  /*5a10*/  MOV R187, R69 ;  /* 0x0000004500bb7202 */ /* 0x000fe20000000f00 */
[----:B------:R-:W-:-:S02]  /*5a20*/  IMAD.MOV.U32 R184, RZ, RZ, R60 ;  /* 0x000000ffffb87224 */ /* 0x000fc400078e003c */
[----:B------:R-:W-:Y:S02]  /*5a30*/  IMAD.MOV.U32 R186, RZ, RZ, R57 ;  /* 0x000000ffffba7224 */ /* 0x000fe400078e0039 */
[----:B------:R-:W-:Y:S01]  /*5a40*/  IMAD.MOV.U32 R183, RZ, RZ, R63 ;  /* 0x000000ffffb77224 */ /* 0x000fe200078e003f */
[C---:B-1----:R-:W-:Y:S01]  /*5a50*/  HMMA.16816.F32.BF16 R68, R4.reuse, R8, R176 ;  /* 0x000000080444723c */ /* 0x042fe200000418b0 */
[----:B------:R1:W-:Y:S06]  /*5a60*/  MUFU.EX2 R179, R3 ;  /* 0x0000000300b37308 */ /* 0x0003ec0000000800 */
[----:B------:R-:W-:Y:S01]  /*5a70*/  IMAD.MOV.U32 R178, RZ, RZ, R193 ;  /* 0x000000ffffb27224 */ /* 0x000fe200078e00c1 */
[----:B------:R-:W-:Y:S01]  /*5a80*/  HMMA.16816.F32.BF16 R28, R4, R10, R164 ;  /* 0x0000000a041c723c */ /* 0x000fe200000418a4 */
[----:B------:R-:W2:Y:S01]  /*5a90*/  LDSM.16.MT88.4 R8, [R221+0x4000] ;  /* 0x00400000dd08783b */ /* 0x000ea20000004200 */
[----:B-1----:R-:W-:-:S04]  /*5aa0*/  FFMA.FTZ R3, R183, c[0x0][0x2d0], -R2 ;  /* 0x0000b400b7037a23 */ /* 0x002fc80000010802 */
[----:B------:R1:W-:Y:S02]  /*5ab0*/  MUFU.EX2 R177, R3 ;  /* 0x0000000300b17308 */ /* 0x0003e40000000800 */
[----:B-1----:R-:W-:-:S06]  /*5ac0*/  FFMA.FTZ R3, R184, c[0x0][0x2d0], -R2 ;  /* 0x0000b400b8037a23 */ /* 0x002fcc0000010802 */
[----:B------:R1:W-:Y:S01]  /*5ad0*/  MUFU.EX2 R176, R3 ;  /* 0x0000000300b07308 */ /* 0x0003e20000000800 */
[C---:B--2---:R-:W-:Y:S08]  /*5ae0*/  HMMA.16816.F32.BF16 R64, R4.reuse, R8, R160 ;  /* 0x000000080440723c */ /* 0x044ff000000418a0 */
[----:B------:R-:W-:Y:S01]  /*5af0*/  HMMA.16816.F32.BF16 R24, R4, R10, R152 ;  /* 0x0000000a0418723c */ /* 0x000fe20000041898 */
[----:B------:R-:W2:Y:S01]  /*5b00*/  LDSM.16.MT88.4 R8, [R220+0x4000] ;  /* 0x00400000dc08783b */ /* 0x000ea20000004200 */
[----:B-1----:R-:W-:-:S06]  /*5b10*/  FFMA.FTZ R3, R185, c[0x0][0x2d0], -R2 ;  /* 0x0000b400b9037a23 */ /* 0x002fcc0000010802 */
        /* <DEDUP_REMOVED lines=24> */
[----:B------:R2:W3:Y:S02]  /*5ca0*/  MUFU.EX2 R100, R3 ;  /* 0x0000000300647308 */ /* 0x0004e40000000800 */
[----:B--2---:R-:W-:-:S02]  /*5cb0*/  FADD.FTZ R3, R175, R126 ;  /* 0x0000007eaf037221 */ /* 0x004fc40000010000 */
[----:B------:R-:W-:Y:S02]  /*5cc0*/  IMAD.MOV.U32 R175, RZ, RZ, R194 ;  /* 0x000000ffffaf7224 */ /* 0x000fe400078e00c2 */
[C---:B-1----:R-:W-:Y:S07]  /*5cd0*/  HMMA.16816.F32.BF16 R148, R4.reuse, R8, R52 ;  /* 0x000000080494723c */ /* 0x042fee0000041834 */
[----:B------:R-:W-:Y:S01]  /*5ce0*/  MOV R54, R201 ;  /* 0x000000c900367202 */ /* 0x000fe20000000f00 */
[----:B------:R-:W-:Y:S01]  /*5cf0*/  HMMA.16816.F32.BF16 R12, R4, R10, R12 ;  /* 0x0000000a040c723c */ /* 0x000fe2000004180c */
[----:B------:R-:W1:Y:S01]  /*5d00*/  LDSM.16.MT88.4 R8, [R217+0x1800] ;  /* 0x00180000d908783b */ /* 0x000e620000004200 */
[----:B------:R-:W-:Y:S01]  /*5d10*/  IMAD.MOV.U32 R55, RZ, RZ, R202 ;  /* 0x000000ffff377224 */ /* 0x000fe200078e00ca */
[----:B------:R-:W-:Y:S01]  /*5d20*/  MOV R53, R190 ;  /* 0x000000be00357202 */ /* 0x000fe20000000f00 */
[----:B------:R-:W-:-:S03]  /*5d30*/  IMAD.MOV.U32 R52, RZ, RZ, R191 ;  /* 0x000000ffff347224 */ /* 0x000fc600078e00bf */
[--C-:B------:R-:W-:Y:S01]  /*5d40*/  FFMA.FTZ R4, R186, c[0x0][0x2d0], -R0.reuse ;  /* 0x0000b400ba047a23 */ /* 0x100fe20000010800 */
[----:B---3--:R-:W-:Y:S01]  /*5d50*/  F2FP.BF16.PACK_AB R6, R100, R176 ;  /* 0x000000b06406723e */ /* 0x008fe200000010ff */
[----:B------:R-:W-:Y:S02]  /*5d60*/  FADD.FTZ R5, R214, R125 ;  /* 0x0000007dd6057221 */ /* 0x000fe40000010000 */
[----:B------:R2:W-:Y:S02]  /*5d70*/  MUFU.EX2 R106, R4 ;  /* 0x00000004006a7308 */ /* 0x0005e40000000800 */
[----:B------:R-:W-:Y:S02]  /*5d80*/  FADD.FTZ R5, R213, R5 ;  /* 0x00000005d5057221 */ /* 0x000fe40000010000 */
[----:B--2---:R-:W-:Y:S02]  /*5d90*/  FADD.FTZ R4, R127, R3 ;  /* 0x000000037f047221 */ /* 0x004fe40000010000 */
[----:B------:R-:W-:-:S02]  /*5da0*/  FFMA.FTZ R3, R187, c[0x0][0x2d0], -R0 ;  /* 0x0000b400bb037a23 */ /* 0x000fc40000010800 */
[----:B------:R-:W-:Y:S02]  /*5db0*/  FADD.FTZ R4, R212, R4 ;  /* 0x00000004d4047221 */ /* 0x000fe40000010000 */
[----:B------:R2:W3:Y:S02]  /*5dc0*/  MUFU.EX2 R101, R3 ;  /* 0x0000000300657308 */ /* 0x0004e40000000800 */
[----:B------:R-:W-:Y:S01]  /*5dd0*/  FADD.FTZ R126, R174, R4 ;  /* 0x00000004ae7e7221 */ /* 0x000fe20000010000 */
[----:B------:R-:W-:Y:S02]  /*5de0*/  F2FP.BF16.PACK_AB R4, R177, R179 ;  /* 0x000000b3b104723e */ /* 0x000fe400000010ff */
[----:B------:R-:W-:Y:S01]  /*5df0*/  MOV R174, R195 ;  /* 0x000000c300ae7202 */ /* 0x000fe20000000f00 */
[----:B--2---:R-:W-:-:S04]  /*5e00*/  FFMA.FTZ R3, R188, c[0x0][0x2d0], -R0 ;  /* 0x0000b400bc037a23 */ /* 0x004fc80000010800 */
[----:B------:R2:W-:Y:S02]  /*5e10*/  MUFU.EX2 R125, R3 ;  /* 0x00000003007d7308 */ /* 0x0005e40000000800 */
[----:B--2---:R-:W-:-:S06]  /*5e20*/  FFMA.FTZ R3, R189, c[0x0][0x2d0], -R0 ;  /* 0x0000b400bd037a23 */ /* 0x004fcc0000010800 */
[----:B------:R2:W4:Y:S02]  /*5e30*/  MUFU.EX2 R102, R3 ;  /* 0x0000000300667308 */ /* 0x0005240000000800 */
[----:B--2---:R-:W-:Y:S01]  /*5e40*/  FADD.FTZ R3, R252, R5 ;  /* 0x00000005fc037221 */ /* 0x004fe20000010000 */
[----:B---3--:R-:W-:Y:S01]  /*5e50*/  F2FP.BF16.PACK_AB R5, R101, R106 ;  /* 0x0000006a6505723e */ /* 0x008fe200000010ff */
[----:B------:R-:W-:Y:S01]  /*5e60*/  IMAD.MOV.U32 R252, RZ, RZ, R204 ;  /* 0x000000fffffc7224 */ /* 0x000fe200078e00cc */
[----:B----4-:R-:W-:Y:S01]  /*5e70*/  F2FP.BF16.PACK_AB R7, R102, R125 ;  /* 0x0000007d6607723e */ /* 0x010fe200000010ff */
[----:B------:R-:W-:Y:S01]  /*5e80*/  FADD.FTZ R127, R215, R3 ;  /* 0x00000003d77f7221 */ /* 0x000fe20000010000 */
[----:B------:R-:W-:-:S05]  /*5e90*/  MOV R3, R205 ;  /* 0x000000cd00037202 */ /* 0x000fca0000000f00 */
[----:B-1----:R-:W-:Y:S01]  /*5ea0*/  HMMA.16816.F32.BF16 R180, R4, R8, R88 ;  /* 0x0000000804b4723c */ /* 0x002fe20000041858 */
[----:B------:R-:W-:-:S07]  /*5eb0*/  FFMA.FTZ R3, R3, c[0x0][0x2d0], -R2 ;  /* 0x0000b40003037a23 */ /* 0x000fce0000010802 */
[C---:B------:R-:W-:Y:S01]  /*5ec0*/  HMMA.16816.F32.BF16 R88, R4.reuse, R10, R48 ;  /* 0x0000000a0458723c */ /* 0x040fe20000041830 */
[----:B------:R-:W1:Y:S06]  /*5ed0*/  LDSM.16.MT88.4 R8, [R218+0x1800] ;  /* 0x00180000da08783b */ /* 0x000e6c0000004200 */
[----:B------:R-:W-:Y:S01]  /*5ee0*/  IMAD.MOV.U32 R48, RZ, RZ, R101 ;  /* 0x000000ffff307224 */ /* 0x000fe200078e0065 */
[----:B------:R-:W-:Y:S01]  /*5ef0*/  MOV R49, R192 ;  /* 0x000000c000317202 */ /* 0x000fe20000000f00 */
[----:B------:R-:W-:Y:S02]  /*5f00*/  IMAD.MOV.U32 R51, RZ, RZ, R200 ;  /* 0x000000ffff337224 */ /* 0x000fe400078e00c8 */
[----:B------:R-:W-:Y:S01]  /*5f10*/  IMAD.MOV.U32 R50, RZ, RZ, R203 ;  /* 0x000000ffff327224 */ /* 0x000fe200078e00cb */
[C---:B-1----:R-:W-:Y:S08]  /*5f20*/  HMMA.16816.F32.BF16 R84, R4.reuse, R8, R84 ;  /* 0x000000080454723c */ /* 0x042ff00000041854 */
[----:B------:R-:W-:Y:S01]  /*5f30*/  HMMA.16816.F32.BF16 R212, R4, R10, R44 ;  /* 0x0000000a04d4723c */ /* 0x000fe2000004182c */
[----:B------:R-:W1:Y:S06]  /*5f40*/  LDSM.16.MT88.4 R8, [R221+0x1800] ;  /* 0x00180000dd08783b */ /* 0x000e6c0000004200 */
[----:B------:R-:W-:Y:S01]  /*5f50*/  MOV R47, R208 ;  /* 0x000000d0002f7202 */ /* 0x000fe20000000f00 */
[----:B------:R-:W-:Y:S01]  /*5f60*/  IMAD.MOV.U32 R46, RZ, RZ, R209 ;  /* 0x000000ffff2e7224 */ /* 0x000fe200078e00d1 */
[----:B------:R-:W-:Y:S01]  /*5f70*/  MOV R44, R211 ;  /* 0x000000d3002c7202 */ /* 0x000fe20000000f00 */
[----:B------:R-:W-:-:S06]  /*5f80*/  IMAD.MOV.U32 R45, RZ, RZ, R210 ;  /* 0x000000ffff2d7224 */ /* 0x000fcc00078e00d2 */
[----:B------:R-:W-:Y:S01]  /*5f90*/  IMAD.MOV.U32 R104, RZ, RZ, R87 ;  /* 0x000000ffff687224 */ /* 0x000fe200078e0057 */
[----:B------:R-:W-:Y:S01]  /*5fa0*/  MOV R103, R84 ;  /* 0x0000005400677202 */ /* 0x000fe20000000f00 */
[----:B------:R-:W-:Y:S02]  /*5fb0*/  IMAD.MOV.U32 R101, RZ, RZ, R85 ;  /* 0x000000ffff657224 */ /* 0x000fe400078e0055 */
[----:B------:R-:W-:Y:S02]  /*5fc0*/  IMAD.MOV.U32 R87, RZ, RZ, R206 ;  /* 0x000000ffff577224 */ /* 0x000fe400078e00ce */
[----:B------:R-:W-:Y:S02]  /*5fd0*/  IMAD.MOV.U32 R85, RZ, RZ, R207 ;  /* 0x000000ffff557224 */ /* 0x000fe400078e00cf */
[----:B------:R-:W-:Y:S02]  /*5fe0*/  IMAD.MOV.U32 R84, RZ, RZ, R196 ;  /* 0x000000ffff547224 */ /* 0x000fe400078e00c4 */
[----:B------:R-:W-:Y:S01]  /*5ff0*/  IMAD.MOV.U32 R105, RZ, RZ, R86 ;  /* 0x000000ffff697224 */ /* 0x000fe200078e0056 */
[----:B------:R-:W-:Y:S01]  /*6000*/  MOV R86, R106 ;  /* 0x0000006a00567202 */ /* 0x000fe20000000f00 */
[C---:B-1----:R-:W-:Y:S07]  /*6010*/  HMMA.16816.F32.BF16 R208, R4.reuse, R8, R80 ;  /* 0x0000000804d0723c */ /* 0x042fee0000041850 */
[----:B------:R-:W-:Y:S01]  /*6020*/  IMAD.MOV.U32 R83, RZ, RZ, R197 ;  /* 0x000000ffff537224 */ /* 0x000fe200078e00c5 */
[----:B------:R-:W-:Y:S01]  /*6030*/  HMMA.16816.F32.BF16 R204, R4, R10, R40 ;  /* 0x0000000a04cc723c */ /* 0x000fe20000041828 */
[----:B------:R-:W1:Y:S01]  /*6040*/  LDSM.16.MT88.4 R8, [R220+0x1800] ;  /* 0x00180000dc08783b */ /* 0x000e620000004200 */
[----:B------:R-:W-:Y:S01]  /*6050*/  IMAD.MOV.U32 R80, RZ, RZ, R105 ;  /* 0x000000ffff507224 */ /* 0x000fe200078e0069 */
[----:B------:R-:W-:Y:S01]  /*6060*/  MOV R82, R103 ;  /* 0x0000006700527202 */ /* 0x000fe20000000f00 */
[----:B------:R-:W-:-:S03]  /*6070*/  IMAD.MOV.U32 R81, RZ, RZ, R104 ;  /* 0x000000ffff517224 */ /* 0x000fc600078e0068 */
[----:B------:R-:W-:Y:S01]  /*6080*/  MOV R41, R198 ;  /* 0x000000c600297202 */ /* 0x000fe20000000f00 */
[----:B------:R-:W-:Y:S02]  /*6090*/  IMAD.MOV.U32 R42, RZ, RZ, R199 ;  /* 0x000000ffff2a7224 */ /* 0x000fe400078e00c7 */
[----:B------:R-:W-:Y:S02]  /*60a0*/  IMAD.MOV.U32 R40, RZ, RZ, R102 ;  /* 0x000000ffff287224 */ /* 0x000fe400078e0066 */
[----:B------:R-:W-:Y:S01]  /*60b0*/  IMAD.MOV.U32 R43, RZ, RZ, R101 ;  /* 0x000000ffff2b7224 */ /* 0x000fe200078e0065 */
[C---:B-1----:R-:W-:Y:S07]  /*60c0*/  HMMA.16816.F32.BF16 R200, R4.reuse, R8, R76 ;  /* 0x0000000804c8723c */ /* 0x042fee000004184c */
[----:B------:R-:W-:Y:S01]  /*60d0*/  MOV R79, R100 ;  /* 0x00000064004f7202 */ /* 0x000fe20000000f00 */
[----:B------:R-:W-:Y:S01]  /*60e0*/  HMMA.16816.F32.BF16 R192, R4, R10, R36 ;  /* 0x0000000a04c0723c */ /* 0x000fe20000041824 */
[----:B------:R-:W1:Y:S01]  /*60f0*/  LDSM.16.MT88.4 R8, [R217+0x4800] ;  /* 0x00480000d908783b */ /* 0x000e620000004200 */
[----:B------:R-:W-:Y:S01]  /*6100*/  MOV R77, R41 ;  /* 0x00000029004d7202 */ /* 0x000fe20000000f00 */
[----:B------:R-:W-:-:S02]  /*6110*/  IMAD.MOV.U32 R78, RZ, RZ, R42 ;  /* 0x000000ffff4e7224 */ /* 0x000fc400078e002a */
        /* <DEDUP_REMOVED lines=17> */
[----:B------:R-:W-:-:S02]  /*6230*/  IMAD.MOV.U32 R27, RZ, RZ, R78 ;  /* 0x000000ffff1b7224 */ /* 0x000fc400078e004e */
[----:B------:R-:W-:Y:S02]  /*6240*/  IMAD.MOV.U32 R24, RZ, RZ, R86 ;  /* 0x000000ffff187224 */ /* 0x000fe400078e0056 */
[----:B------:R-:W-:Y:S02]  /*6250*/  IMAD.MOV.U32 R26, RZ, RZ, R45 ;  /* 0x000000ffff1a7224 */ /* 0x000fe400078e002d */
[----:B------:R-:W-:Y:S01]  /*6260*/  IMAD.MOV.U32 R25, RZ, RZ, R46 ;  /* 0x000000ffff197224 */ /* 0x000fe200078e002e */
[C---:B-1----:R-:W-:Y:S08]  /*6270*/  HMMA.16816.F32.BF16 R112, R4.reuse, R8, R60 ;  /* 0x000000080470723c */ /* 0x042ff0000004183c */
[C---:B------:R-:W-:Y:S01]  /*6280*/  HMMA.16816.F32.BF16 R104, R4.reuse, R10, R20 ;  /* 0x0000000a0468723c */ /* 0x040fe20000041814 */
[----:B------:R-:W1:Y:S06]  /*6290*/  LDSM.16.MT88.4 R8, [R217+0x7800] ;  /* 0x00780000d908783b */ /* 0x000e6c0000004200 */
[----:B------:R-:W-:Y:S01]  /*62a0*/  MOV R22, R81 ;  /* 0x0000005100167202 */ /* 0x000fe20000000f00 */
[C---:B-1----:R-:W-:Y:S08]  /*62b0*/  HMMA.16816.F32.BF16 R100, R4.reuse, R8, R56 ;  /* 0x000000080464723c */ /* 0x042ff00000041838 */
[----:B------:R-:W-:Y:S01]  /*62c0*/  HMMA.16816.F32.BF16 R60, R4, R10, R16 ;  /* 0x0000000a043c723c */ /* 0x000fe20000041810 */
[----:B------:R-:W1:Y:S06]  /*62d0*/  LDSM.16.MT88.4 R8, [R218+0x7800] ;  /* 0x00780000da08783b */ /* 0x000e6c0000004200 */
[----:B------:R-:W-:Y:S01]  /*62e0*/  IMAD.MOV.U32 R16, RZ, RZ, R40 ;  /* 0x000000ffff107224 */ /* 0x000fe200078e0028 */
[----:B------:R-:W-:Y:S01]  /*62f0*/  MOV R40, R80 ;  /* 0x0000005000287202 */ /* 0x000fe20000000f00 */
[----:B------:R-:W-:-:S02]  /*6300*/  IMAD.MOV.U32 R17, RZ, RZ, R79 ;  /* 0x000000ffff117224 */ /* 0x000fc400078e004f */
[----:B------:R-:W-:Y:S01]  /*6310*/  IMAD.MOV.U32 R79, RZ, RZ, R43 ;  /* 0x000000ffff4f7224 */ /* 0x000fe200078e002b */
[----:B------:R-:W-:Y:S01]  /*6320*/  MOV R43, R83 ;  /* 0x00000053002b7202 */ /* 0x000fe20000000f00 */
        /* <DEDUP_REMOVED lines=8> */
[----:B------:R-:W-:Y:S01]  /*63b0*/  IMAD.MOV.U32 R21, RZ, RZ, R80 ;  /* 0x000000ffff157224 */ /* 0x000fe200078e0050 */
[----:B------:R-:W-:Y:S01]  /*63c0*/  MOV R19, R87 ;  /* 0x0000005700137202 */ /* 0x000fe20000000f00 */
[----:B------:R-:W-:Y:S01]  /*63d0*/  IMAD.MOV.U32 R20, RZ, RZ, R43 ;  /* 0x000000ffff147224 */ /* 0x000fe200078e002b */
[C---:B-1----:R-:W-:Y:S07]  /*63e0*/  HMMA.16816.F32.BF16 R48, R4.reuse, R8, R92 ;  /* 0x000000080430723c */ /* 0x042fee000004185c */
[----:B------:R-:W-:Y:S01]  /*63f0*/  MOV R93, R79 ;  /* 0x0000004f005d7202 */ /* 0x000fe20000000f00 */
[----:B------:R-:W-:Y:S01]  /*6400*/  HMMA.16816.F32.BF16 R36, R4, R10, R96 ;  /* 0x0000000a0424723c */ /* 0x000fe20000041860 */
[----:B------:R-:W1:Y:S01]  /*6410*/  LDSM.16.MT88.4 R8, [R221+0x7800] ;  /* 0x00780000dd08783b */ /* 0x000e620000004200 */
[----:B------:R-:W-:Y:S01]  /*6420*/  IMAD.MOV.U32 R94, RZ, RZ, R40 ;  /* 0x000000ffff5e7224 */ /* 0x000fe200078e0028 */
[----:B------:R-:W-:Y:S01]  /*6430*/  MOV R92, R42 ;  /* 0x0000002a005c7202 */ /* 0x000fe20000000f00 */
[----:B------:R-:W-:-:S03]  /*6440*/  IMAD.MOV.U32 R95, RZ, RZ, R41 ;  /* 0x000000ffff5f7224 */ /* 0x000fc600078e0029 */
[----:B------:R-:W-:Y:S01]  /*6450*/  IMAD.MOV.U32 R99, RZ, RZ, R77 ;  /* 0x000000ffff637224 */ /* 0x000fe200078e004d */
[----:B------:R-:W-:Y:S01]  /*6460*/  MOV R96, R84 ;  /* 0x0000005400607202 */ /* 0x000fe20000000f00 */
[----:B------:R-:W-:Y:S02]  /*6470*/  IMAD.MOV.U32 R98, RZ, RZ, R82 ;  /* 0x000000ffff627224 */ /* 0x000fe400078e0052 */
[----:B------:R-:W-:Y:S01]  /*6480*/  IMAD.MOV.U32 R97, RZ, RZ, R83 ;  /* 0x000000ffff617224 */ /* 0x000fe200078e0053 */
[C---:B-1----:R-:W-:Y:S07]  /*6490*/  HMMA.16816.F32.BF16 R84, R4.reuse, R8, R168 ;  /* 0x000000080454723c */ /* 0x042fee00000418a8 */
[----:B------:R-:W-:Y:S01]  /*64a0*/  IMAD.MOV.U32 R168, RZ, RZ, R47 ;  /* 0x000000ffffa87224 */ /* 0x000fe200078e002f */
[----:B------:R-:W-:Y:S01]  /*64b0*/  HMMA.16816.F32.BF16 R76, R4, R10, R120 ;  /* 0x0000000a044c723c */ /* 0x000fe20000041878 */
[----:B------:R-:W1:Y:S01]  /*64c0*/  LDSM.16.MT88.4 R8, [R220+0x7800] ;  /* 0x00780000dc08783b */ /* 0x000e620000004200 */
[----:B------:R-:W-:Y:S01]  /*64d0*/  IMAD.MOV.U32 R169, RZ, RZ, R52 ;  /* 0x000000ffffa97224 */ /* 0x000fe200078e0034 */
[----:B------:R-:W-:Y:S01]  /*64e0*/  MOV R170, R53 ;  /* 0x0000003500aa7202 */ /* 0x000fe20000000f00 */
[----:B------:R-:W-:-:S03]  /*64f0*/  IMAD.MOV.U32 R171, RZ, RZ, R54 ;  /* 0x000000ffffab7224 */ /* 0x000fc600078e0036 */
[----:B------:R-:W-:-:S05]  /*6500*/  IMAD.MOV.U32 R123, RZ, RZ, R55 ;  /* 0x000000ffff7b7224 */ /* 0x000fca00078e0037 */
        /* <DEDUP_REMOVED lines=8> */
[----:B------:R-:W-:Y:S02]  /*6590*/  IMAD.MOV.U32 R97, RZ, RZ, R98 ;  /* 0x000000ffff617224 */ /* 0x000fe400078e0062 */
[----:B------:R-:W-:Y:S01]  /*65a0*/  IMAD.MOV.U32 R98, RZ, RZ, R99 ;  /* 0x000000ffff627224 */ /* 0x000fe200078e0063 */
[----:B------:R-:W-:Y:S01]  /*65b0*/  MOV R99, R16 ;  /* 0x0000001000637202 */ /* 0x000fe20000000f00 */
[----:B------:R-:W-:-:S02]  /*65c0*/  IMAD.MOV.U32 R16, RZ, RZ, R17 ;  /* 0x000000ffff107224 */ /* 0x000fc400078e0011 */
[----:B------:R-:W-:Y:S02]  /*65d0*/  IMAD.MOV.U32 R17, RZ, RZ, R125 ;  /* 0x000000ffff117224 */ /* 0x000fe400078e007d */
[----:B------:R2:W-:Y:S01]  /*65e0*/  MUFU.EX2 R125, R3 ;  /* 0x00000003007d7308 */ /* 0x0005e20000000800 */
[----:B------:R-:W-:Y:S02]  /*65f0*/  IMAD.MOV.U32 R123, RZ, RZ, R169 ;  /* 0x000000ffff7b7224 */ /* 0x000fe400078e00a9 */
[----:B------:R-:W-:Y:S01]  /*6600*/  IMAD.MOV.U32 R169, RZ, RZ, R171 ;  /* 0x000000ffffa97224 */ /* 0x000fe200078e00ab */
[----:B------:R-:W-:Y:S01]  /*6610*/  MOV R171, R97 ;  /* 0x0000006100ab7202 */ /* 0x000fe20000000f00 */
[----:B------:R-:W-:Y:S02]  /*6620*/  IMAD.MOV.U32 R97, RZ, RZ, R99 ;  /* 0x000000ffff617224 */ /* 0x000fe400078e0063 */
[----:B------:R-:W-:Y:S01]  /*6630*/  IMAD.MOV.U32 R99, RZ, RZ, R17 ;  /* 0x000000ffff637224 */ /* 0x000fe200078e0011 */
[----:B------:R-:W-:-:S02]  /*6640*/  MOV R17, R227 ;  /* 0x000000e300117202 */ /* 0x000fc40000000f00 */
[----:B------:R3:W5:Y:S01]  /*6650*/  LDL.LU R227, [R1+0xb4] ;  /* 0x0000b40001e37983 */ /* 0x0007620000300800 */
[----:B-1----:R-:W-:Y:S01]  /*6660*/  HMMA.16816.F32.BF16 R68, R4, R8, R164 ;  /* 0x000000080444723c */ /* 0x002fe200000418a4 */
[----:B--2---:R-:W-:Y:S02]  /*6670*/  FFMA.FTZ R3, R122, c[0x0][0x2d0], -R2 ;  /* 0x0000b4007a037a23 */ /* 0x004fe40000010802 */
[----:B------:R-:W-:Y:S01]  /*6680*/  IMAD.MOV.U32 R122, RZ, RZ, R168 ;  /* 0x000000ffff7a7224 */ /* 0x000fe200078e00a8 */
[----:B------:R-:W-:-:S04]  /*6690*/  MOV R168, R170 ;  /* 0x000000aa00a87202 */ /* 0x000fc80000000f00 */
[C---:B------:R-:W-:Y:S01]  /*66a0*/  HMMA.16816.F32.BF16 R56, R4.reuse, R10, R144 ;  /* 0x0000000a0438723c */ /* 0x040fe20000041890 */
[----:B------:R-:W1:Y:S01]  /*66b0*/  LDSM.16.MT88.4 R8, [R217+0xa800] ;  /* 0x00a80000d908783b */ /* 0x000e620000004200 */
[----:B------:R-:W-:Y:S02]  /*66c0*/  IMAD.MOV.U32 R170, RZ, RZ, R96 ;  /* 0x000000ffffaa7224 */ /* 0x000fe400078e0060 */
[----:B------:R-:W-:Y:S01]  /*66d0*/  IMAD.MOV.U32 R96, RZ, RZ, R98 ;  /* 0x000000ffff607224 */ /* 0x000fe200078e0062 */
[----:B------:R-:W-:Y:S01]  /*66e0*/  MOV R98, R16 ;  /* 0x0000001000627202 */ /* 0x000fe20000000f00 */
[----:B------:R-:W-:Y:S02]  /*66f0*/  IMAD.MOV.U32 R16, RZ, RZ, R176 ;  /* 0x000000ffff107224 */ /* 0x000fe400078e00b0 */
[C---:B-1----:R-:W-:Y:S08]  /*6700*/  HMMA.16816.F32.BF16 R44, R4.reuse, R8, R160 ;  /* 0x00000008042c723c */ /* 0x042ff000000418a0 */
[C---:B------:R-:W-:Y:S01]  /*6710*/  HMMA.16816.F32.BF16 R32, R4.reuse, R10, R140 ;  /* 0x0000000a0420723c */ /* 0x040fe2000004188c */
[----:B------:R-:W1:Y:S07]  /*6720*/  LDSM.16.MT88.4 R8, [R218+0xa800] ;  /* 0x00a80000da08783b */ /* 0x000e6e0000004200 */
[C---:B-1----:R-:W-:Y:S08]  /*6730*/  HMMA.16816.F32.BF16 R80, R4.reuse, R8, R156 ;  /* 0x000000080450723c */ /* 0x042ff0000004189c */
[----:B------:R-:W-:Y:S01]  /*6740*/  HMMA.16816.F32.BF16 R72, R4, R10, R136 ;  /* 0x0000000a0448723c */ /* 0x000fe20000041888 */
[----:B------:R-:W1:Y:S01]  /*6750*/  LDSM.16.MT88.4 R8, [R221+0xa800] ;  /* 0x00a80000dd08783b */ /* 0x000e620000004200 */
[----:B------:R2:W4:Y:S02]  /*6760*/  MUFU.EX2 R176, R3 ;  /* 0x0000000300b07308 */ /* 0x0005240000000800 */
[----:B--2---:R-:W-:-:S02]  /*6770*/  FFMA.FTZ R3, R121, c[0x0][0x2d0], -R2 ;  /* 0x0000b40079037a23 */ /* 0x004fc40000010802 */
[----:B------:R-:W-:Y:S02]  /*6780*/  IMAD.MOV.U32 R121, RZ, RZ, R122 ;  /* 0x000000ffff797224 */ /* 0x000fe400078e007a */
[----:B------:R-:W-:Y:S01]  /*6790*/  IMAD.MOV.U32 R122, RZ, RZ, R123 ;  /* 0x000000ffff7a7224 */ /* 0x000fe200078e007b */
[----:B------:R-:W-:Y:S01]  /*67a0*/  MOV R123, R168 ;  /* 0x000000a8007b7202 */ /* 0x000fe20000000f00 */
[----:B------:R-:W-:Y:S01]  /*67b0*/  IMAD.MOV.U32 R168, RZ, RZ, R169 ;  /* 0x000000ffffa87224 */ /* 0x000fe200078e00a9 */
[C---:B-1----:R-:W-:Y:S08]  /*67c0*/  HMMA.16816.F32.BF16 R64, R4.reuse, R8, R152 ;  /* 0x000000080440723c */ /* 0x042ff00000041898 */
[----:B------:R-:W-:Y:S01]  /*67d0*/  HMMA.16816.F32.BF16 R52, R4, R10, R132 ;  /* 0x0000000a0434723c */ /* 0x000fe20000041884 */
[----:B------:R-:W1:Y:S01]  /*67e0*/  LDSM.16.MT88.4 R8, [R220+0xa800] ;  /* 0x00a80000dc08783b */ /* 0x000e620000004200 */
[----:B------:R-:W-:Y:S01]  /*67f0*/  IMAD.MOV.U32 R169, RZ, RZ, R170 ;  /* 0x000000ffffa97224 */ /* 0x000fe200078e00aa */
[----:B------:R-:W-:Y:S01]  /*6800*/  MOV R170, R171 ;  /* 0x000000ab00aa7202 */ /* 0x000fe20000000f00 */
[----:B------:R-:W-:-:S02]  /*6810*/  IMAD.MOV.U32 R171, RZ, RZ, R96 ;  /* 0x000000ffffab7224 */ /* 0x000fc400078e0060 */
[----:B------:R-:W-:Y:S01]  /*6820*/  IMAD.MOV.U32 R96, RZ, RZ, R97 ;  /* 0x000000ffff607224 */ /* 0x000fe200078e0061 */
[----:B------:R-:W-:Y:S01]  /*6830*/  MOV R97, R98 ;  /* 0x0000006200617202 */ /* 0x000fe20000000f00 */
[----:B------:R-:W-:Y:S02]  /*6840*/  IMAD.MOV.U32 R98, RZ, RZ, R99 ;  /* 0x000000ffff627224 */ /* 0x000fe400078e0063 */
[----:B------:R-:W-:Y:S01]  /*6850*/  IMAD.MOV.U32 R99, RZ, RZ, R16 ;  /* 0x000000ffff637224 */ /* 0x000fe200078e0010 */
[----:B------:R-:W-:Y:S01]  /*6860*/  MOV R16, R17 ;  /* 0x0000001100107202 */ /* 0x000fe20000000f00 */
[----:B------:R-:W-:Y:S02]  /*6870*/  IMAD.MOV.U32 R17, RZ, RZ, R18 ;  /* 0x000000ffff117224 */ /* 0x000fe400078e0012 */
[----:B------:R-:W-:Y:S02]  /*6880*/  IMAD.MOV.U32 R18, RZ, RZ, R177 ;  /* 0x000000ffff127224 */ /* 0x000fe400078e00b1 */
[----:B------:R2:W-:Y:S01]  /*6890*/  MUFU.EX2 R177, R3 ;  /* 0x0000000300b17308 */ /* 0x0005e20000000800 */
[----:B------:R-:W-:Y:S01]  /*68a0*/  MOV R120, R122 ;  /* 0x0000007a00787202 */ /* 0x000fe20000000f00 */
[----:B------:R-:W-:-:S02]  /*68b0*/  IMAD.MOV.U32 R122, RZ, RZ, R168 ;  /* 0x000000ffff7a7224 */ /* 0x000fc400078e00a8 */
[----:B------:R-:W-:Y:S01]  /*68c0*/  IMAD.MOV.U32 R168, RZ, RZ, R170 ;  /* 0x000000ffffa87224 */ /* 0x000fe200078e00aa */
[----:B------:R-:W-:Y:S01]  /*68d0*/  MOV R170, R96 ;  /* 0x0000006000aa7202 */ /* 0x000fe20000000f00 */
[----:B------:R-:W-:Y:S02]  /*68e0*/  IMAD.MOV.U32 R96, RZ, RZ, R98 ;  /* 0x000000ffff607224 */ /* 0x000fe400078e0062 */
[----:B--2---:R-:W-:Y:S02]  /*68f0*/  FFMA.FTZ R3, R121, c[0x0][0x2d0], -R2 ;  /* 0x0000b40079037a23 */ /* 0x004fe40000010802 */
        /* <DEDUP_REMOVED lines=8> */
[----:B-1----:R-:W-:Y:S01]  /*6980*/  HMMA.16816.F32.BF16 R40, R4, R8, R148 ;  /* 0x000000080428723c */ /* 0x002fe20000041894 */
[----:B------:R1:W2:Y:S01]  /*6990*/  MUFU.EX2 R252, R3 ;  /* 0x0000000300fc7308 */ /* 0x0002a20000000800 */
[----:B------:R-:W-:Y:S01]  /*69a0*/  IMAD.MOV.U32 R98, RZ, RZ, R16 ;  /* 0x000000ffff627224 */ /* 0x000fe200078e0010 */
[----:B------:R-:W-:Y:S01]  /*69b0*/  MOV R16, R18 ;  /* 0x0000001200107202 */ /* 0x000fe20000000f00 */
[----:B------:R-:W-:-:S02]  /*69c0*/  IMAD.MOV.U32 R121, RZ, RZ, R123 ;  /* 0x000000ffff797224 */ /* 0x000fc400078e007b */
[----:B------:R-:W-:Y:S02]  /*69d0*/  IMAD.MOV.U32 R123, RZ, RZ, R169 ;  /* 0x000000ffff7b7224 */ /* 0x000fe400078e00a9 */
[----:B------:R-:W-:Y:S01]  /*69e0*/  HMMA.16816.F32.BF16 R28, R4, R10, R12 ;  /* 0x0000000a041c723c */ /* 0x000fe2000004180c */
[----:B------:R-:W-:Y:S01]  /*69f0*/  IMAD.MOV.U32 R18, RZ, RZ, R226 ;  /* 0x000000ffff127224 */ /* 0x000fe200078e00e2 */
[----:B------:R-:W-:Y:S01]  /*6a00*/  MOV R169, R171 ;  /* 0x000000ab00a97202 */ /* 0x000fe20000000f00 */
[----:B-1----:R-:W-:Y:S01]  /*6a10*/  FFMA.FTZ R3, R120, c[0x0][0x2d0], -R0 ;  /* 0x0000b40078037a23 */ /* 0x002fe20000010800 */
[----:B------:R3:W5:Y:S01]  /*6a20*/  LDL.LU R226, [R1+0xb0] ;  /* 0x0000b00001e27983 */ /* 0x0007620000300800 */
[----:B------:R-:W-:Y:S01]  /*6a30*/  IMAD.MOV.U32 R120, RZ, RZ, R122 ;  /* 0x000000ffff787224 */ /* 0x000fe200078e007a */
[----:B------:R-:W-:Y:S01]  /*6a40*/  MOV R122, R168 ;  /* 0x000000a8007a7202 */ /* 0x000fe20000000f00 */
[----:B------:R-:W-:Y:S01]  /*6a50*/  IMAD.MOV.U32 R168, RZ, RZ, R170 ;  /* 0x000000ffffa87224 */ /* 0x000fe200078e00aa */
[----:B------:R-:W1:Y:S01]  /*6a60*/  LDSM.16.MT88.4 R8, [R217+0x2000] ;  /* 0x00200000d908783b */ /* 0x000e620000004200 */
[----:B------:R-:W-:Y:S01]  /*6a70*/  IMAD.MOV.U32 R170, RZ, RZ, R96 ;  /* 0x000000ffffaa7224 */ /* 0x000fe200078e0060 */
[----:B------:R-:W-:Y:S01]  /*6a80*/  MOV R96, R98 ;  /* 0x0000006200607202 */ /* 0x000fe20000000f00 */
[----:B------:R-:W-:Y:S01]  /*6a90*/  FFMA.FTZ R4, R167, c[0x0][0x2d0], -R0 ;  /* 0x0000b400a7047a23 */ /* 0x000fe20000010800 */
[----:B------:R-:W1:Y:S01]  /*6aa0*/  LDSM.16.MT88.4 R12, [R221+0x2000] ;  /* 0x00200000dd0c783b */ /* 0x000e620000004200 */
[----:B------:R-:W-:-:S02]  /*6ab0*/  IMAD.MOV.U32 R167, RZ, RZ, R121 ;  /* 0x000000ffffa77224 */ /* 0x000fc400078e0079 */
[----:B------:R-:W-:Y:S02]  /*6ac0*/  IMAD.MOV.U32 R98, RZ, RZ, R16 ;  /* 0x000000ffff627224 */ /* 0x000fe400078e0010 */
[----:B------:R-:W-:Y:S02]  /*6ad0*/  IMAD.MOV.U32 R121, RZ, RZ, R123 ;  /* 0x000000ffff797224 */ /* 0x000fe400078e007b */
[----:B------:R-:W-:Y:S02]  /*6ae0*/  IMAD.MOV.U32 R171, RZ, RZ, R97 ;  /* 0x000000ffffab7224 */ /* 0x000fe400078e0061 */
        /* <DEDUP_REMOVED lines=14> */
[----:B------:R3:W5:Y:S01]  /*6bd0*/  LDL.LU R225, [R1+0xac] ;  /* 0x0000ac0001e17983 */ /* 0x0007620000300800 */
[----:B------:R-:W-:Y:S01]  /*6be0*/  IMAD.MOV.U32 R98, RZ, RZ, R16 ;  /* 0x000000ffff627224 */ /* 0x000fe200078e0010 */
[----:B------:R-:W-:Y:S01]  /*6bf0*/  MOV R16, R18 ;  /* 0x0000001200107202 */ /* 0x000fe20000000f00 */
[----:B------:R-:W-:Y:S01]  /*6c00*/  IMAD.MOV.U32 R171, RZ, RZ, R97 ;  /* 0x000000ffffab7224 */ /* 0x000fe200078e0061 */
[----:B------:R-:W-:Y:S01]  /*6c10*/  MOV R97, R99 ;  /* 0x0000006300617202 */ /* 0x000fe20000000f00 */
[----:B------:R-:W-:Y:S01]  /*6c20*/  IMAD.MOV.U32 R167, RZ, RZ, R121 ;  /* 0x000000ffffa77224 */ /* 0x000fe200078e0079 */
[----:B------:R-:W-:Y:S01]  /*6c30*/  MOV R121, R168 ;  /* 0x000000a800797202 */ /* 0x000fe20000000f00 */
[----:B------:R-:W-:Y:S01]  /*6c40*/  IMAD.MOV.U32 R99, RZ, RZ, R17 ;  /* 0x000000ffff637224 */ /* 0x000fe200078e0011 */
[----:B------:R1:W-:Y:S01]  /*6c50*/  MUFU.EX2 R174, R3 ;  /* 0x0000000300ae7308 */ /* 0x0003e20000000800 */
[----:B------:R-:W-:-:S02]  /*6c60*/  IMAD.MOV.U32 R18, RZ, RZ, R179 ;  /* 0x000000ffff127224 */ /* 0x000fc400078e00b3 */
[----:B------:R-:W-:Y:S02]  /*6c70*/  IMAD.MOV.U32 R168, RZ, RZ, R170 ;  /* 0x000000ffffa87224 */ /* 0x000fe400078e00aa */
[----:B------:R-:W-:Y:S02]  /*6c80*/  IMAD.MOV.U32 R17, RZ, RZ, R175 ;  /* 0x000000ffff117224 */ /* 0x000fe400078e00af */
[----:B------:R-:W-:Y:S01]  /*6c90*/  IMAD.MOV.U32 R170, RZ, RZ, R96 ;  /* 0x000000ffffaa7224 */ /* 0x000fe200078e0060 */
[----:B------:R2:W-:Y:S01]  /*6ca0*/  MUFU.EX2 R175, R4 ;  /* 0x0000000400af7308 */ /* 0x0005e20000000800 */
[----:B------:R-:W-:Y:S01]  /*6cb0*/  MOV R96, R98 ;  /* 0x0000006200607202 */ /* 0x000fe20000000f00 */
[----:B------:R-:W-:Y:S02]  /*6cc0*/  IMAD.MOV.U32 R98, RZ, RZ, R16 ;  /* 0x000000ffff627224 */ /* 0x000fe400078e0010 */
[----:B------:R-:W-:Y:S02]  /*6cd0*/  FADD.FTZ R5, R222, R127 ;  /* 0x0000007fde057221 */ /* 0x000fe40000010000 */
[----:B------:R-:W-:-:S02]  /*6ce0*/  IMAD.MOV.U32 R16, RZ, RZ, R18 ;  /* 0x000000ffff107224 */ /* 0x000fc400078e0012 */
[--C-:B-1----:R-:W-:Y:S02]  /*6cf0*/  FFMA.FTZ R3, R224, c[0x0][0x2d0], -R0.reuse ;  /* 0x0000b400e0037a23 */ /* 0x102fe40000010800 */
[----:B------:R3:W5:Y:S01]  /*6d00*/  LDL.LU R224, [R1+0xa8] ;  /* 0x0000a80001e07983 */ /* 0x0007620000300800 */
[----:B------:R-:W-:Y:S01]  /*6d10*/  MOV R18, R24 ;  /* 0x0000001800127202 */ /* 0x000fe20000000f00 */
[----:B--2---:R-:W-:Y:S02]  /*6d20*/  FFMA.FTZ R4, R223, c[0x0][0x2d0], -R0 ;  /* 0x0000b400df047a23 */ /* 0x004fe40000010800 */
[----:B------:R3:W5:Y:S04]  /*6d30*/  LDL.LU R223, [R1+0xa4] ;  /* 0x0000a40001df7983 */ /* 0x0007680000300800 */
[----:B------:R3:W5:Y:S04]  /*6d40*/  LDL.LU R222, [R1+0xa0] ;  /* 0x0000a00001de7983 */ /* 0x0007680000300800 */
[----:B------:R-:W2:Y:S01]  /*6d50*/  LDL.LU R24, [R1+0x3c] ;  /* 0x00003c0001187983 */ /* 0x000ea20000300800 */
[----:B------:R1:W-:Y:S01]  /*6d60*/  MUFU.EX2 R179, R3 ;  /* 0x0000000300b37308 */ /* 0x0003e20000000800 */
[----:B------:R-:W-:-:S04]  /*6d70*/  IMAD.MOV.U32 R164, RZ, RZ, R165 ;  /* 0x000000ffffa47224 */ /* 0x000fc800078e00a5 */
[----:B------:R-:W-:Y:S02]  /*6d80*/  IMAD.MOV.U32 R147, RZ, RZ, R164 ;  /* 0x000000ffff937224 */ /* 0x000fe400078e00a4 */
[----:B-1----:R-:W-:Y:S02]  /*6d90*/  FADD.FTZ R3, R166, R126 ;  /* 0x0000007ea6037221 */ /* 0x002fe40000010000 */
[----:B------:R-:W-:Y:S02]  /*6da0*/  IMAD.MOV.U32 R166, RZ, RZ, R120 ;  /* 0x000000ffffa67224 */ /* 0x000fe400078e0078 */
        /* <DEDUP_REMOVED lines=15> */
[----:B------:R4:W1:Y:S01]  /*6ea0*/  MUFU.EX2 R178, R4 ;  /* 0x0000000400b27308 */ /* 0x0008620000000800 */
        /* <DEDUP_REMOVED lines=19> */
[--C-:B------:R-:W-:Y:S02]  /*6fe0*/  FFMA.FTZ R26, R26, c[0x0][0x2d0], -R2.reuse ;  /* 0x0000b4001a1a7a23 */ /* 0x100fe40000010802 */
[----:B------:R-:W-:Y:S01]  /*6ff0*/  FFMA.FTZ R23, R23, c[0x0][0x2d0], -R2 ;  /* 0x0000b40017177a23 */ /* 0x000fe20000010802 */
[----:B----4-:R-:W-:Y:S02]  /*7000*/  F2FP.BF16.PACK_AB R4, R176, R125 ;  /* 0x0000007db004723e */ /* 0x010fe400000010ff */
[----:B------:R-:W-:-:S02]  /*7010*/  F2FP.BF16.PACK_AB R6, R252, R177 ;  /* 0x000000b1fc06723e */ /* 0x000fc400000010ff */
[----:B-1----:R-:W-:Y:S01]  /*7020*/  F2FP.BF16.PACK_AB R7, R178, R179 ;  /* 0x000000b3b207723e */ /* 0x002fe200000010ff */
[----:B------:R-:W-:Y:S01]  /*7030*/  FADD.FTZ R3, R147, R3 ;  /* 0x0000000393037221 */ /* 0x000fe20000010000 */
[----:B------:R-:W-:Y:S01]  /*7040*/  MOV R144, R170 ;  /* 0x000000aa00907202 */ /* 0x000fe20000000f00 */
[--C-:B------:R-:W-:Y:S02]  /*7050*/  FFMA.FTZ R22, R22, c[0x0][0x2d0], -R0.reuse ;  /* 0x0000b40016167a23 */ /* 0x100fe40000010800 */
[--C-:B------:R-:W-:Y:S02]  /*7060*/  FFMA.FTZ R21, R21, c[0x0][0x2d0], -R0.reuse ;  /* 0x0000b40015157a23 */ /* 0x100fe40000010800 */
[--C-:B------:R-:W-:Y:S02]  /*7070*/  FFMA.FTZ R20, R20, c[0x0][0x2d0], -R0.reuse ;  /* 0x0000b40014147a23 */ /* 0x100fe40000010800 */
[----:B------:R-:W-:Y:S02]  /*7080*/  FFMA.FTZ R27, R27, c[0x0][0x2d0], -R0 ;  /* 0x0000b4001b1b7a23 */ /* 0x000fe40000010800 */
[----:B------:R-:W-:Y:S01]  /*7090*/  FADD.FTZ R0, R165, R3 ;  /* 0x00000003a5007221 */ /* 0x000fe20000010000 */
        /* <DEDUP_REMOVED lines=11> */
[----:B--2---:R-:W-:Y:S01]  /*7150*/  IMAD.MOV.U32 R19, RZ, RZ, R24 ;  /* 0x000000ffff137224 */ /* 0x004fe200078e0018 */
[----:B------:R-:W-:Y:S01]  /*7160*/  MOV R24, R25 ;  /* 0x0000001900187202 */ /* 0x000fe20000000f00 */
[----:B------:R-:W-:-:S02]  /*7170*/  FFMA.FTZ R25, R219, c[0x0][0x2d0], -R2 ;  /* 0x0000b400db197a23 */ /* 0x000fc40000010802 */
[----:B------:R-:W-:Y:S01]  /*7180*/  IMAD.MOV.U32 R18, RZ, RZ, R19 ;  /* 0x000000ffff127224 */ /* 0x000fe200078e0013 */
[----:B------:R-:W-:Y:S01]  /*7190*/  MOV R19, R24 ;  /* 0x0000001800137202 */ /* 0x000fe20000000f00 */
[----:B------:R-:W-:Y:S01]  /*71a0*/  FFMA.FTZ R24, R216, c[0x0][0x2d0], -R2 ;  /* 0x0000b400d8187a23 */ /* 0x000fe20000010802 */
[----:B------:R3:W5:Y:S01]  /*71b0*/  LDL.LU R219, [R1+0x9c] ;  /* 0x00009c0001db7983 */ /* 0x0007620000300800 */
[----:B------:R-:W-:Y:S01]  /*71c0*/  FADD.FTZ R2, R164, R5 ;  /* 0x00000005a4027221 */ /* 0x000fe20000010000 */
[----:B------:R-:W-:Y:S01]  /*71d0*/  F2FP.BF16.PACK_AB R5, R175, R174 ;  /* 0x000000aeaf05723e */ /* 0x000fe200000010ff */
[----:B------:R-:W-:Y:S01]  /*71e0*/  IMAD.MOV.U32 R169, RZ, RZ, R19 ;  /* 0x000000ffffa97224 */ /* 0x000fe200078e0013 */
[----:B------:R-:W-:Y:S01]  /*71f0*/  MOV R170, R18 ;  /* 0x0000001200aa7202 */ /* 0x000fe20000000f00 */
[----:B------:R3:W5:Y:S04]  /*7200*/  LDL.LU R216, [R1+0x98] ;  /* 0x0000980001d87983 */ /* 0x0007680000300800 */
[C---:B------:R-:W-:Y:S01]  /*7210*/  HMMA.16816.F32.BF16 R180, R4.reuse, R8, R180 ;  /* 0x0000000804b4723c */ /* 0x040fe200000418b4 */
[----:B------:R-:W1:Y:S07]  /*7220*/  LDSM.16.MT88.4 R16, [R218+0x2000] ;  /* 0x00200000da10783b */ /* 0x000e6e0000004200 */
[----:B------:R-:W-:Y:S01]  /*7230*/  HMMA.16816.F32.BF16 R88, R4, R10, R88 ;  /* 0x0000000a0458723c */ /* 0x000fe20000041858 */
[----:B------:R-:W2:Y:S01]  /*7240*/  LDSM.16.MT88.4 R8, [R220+0x2000] ;  /* 0x00200000dc08783b */ /* 0x000ea20000004200 */
[----:B------:R-:W-:-:S06]  /*7250*/  IMAD.MOV.U32 R164, RZ, RZ, R99 ;  /* 0x000000ffffa47224 */ /* 0x000fcc00078e0063 */
[C---:B------:R-:W-:Y:S08]  /*7260*/  HMMA.16816.F32.BF16 R140, R4.reuse, R12, R208 ;  /* 0x0000000c048c723c */ /* 0x040ff000000418d0 */
[C---:B------:R-:W-:Y:S01]  /*7270*/  HMMA.16816.F32.BF16 R96, R4.reuse, R14, R204 ;  /* 0x0000000e0460723c */ /* 0x040fe200000418cc */
[----:B------:R-:W4:Y:S07]  /*7280*/  LDSM.16.MT88.4 R12, [R218+0x5000] ;  /* 0x00500000da0c783b */ /* 0x000f2e0000004200 */
[C---:B-1----:R-:W-:Y:S08]  /*7290*/  HMMA.16816.F32.BF16 R132, R4.reuse, R16, R92 ;  /* 0x000000100484723c */ /* 0x042ff0000004185c */
[C---:B--2---:R-:W-:Y:S08]  /*72a0*/  HMMA.16816.F32.BF16 R136, R4.reuse, R10, R192 ;  /* 0x0000000a0488723c */ /* 0x044ff000000418c0 */
[----:B------:R-:W-:Y:S01]  /*72b0*/  HMMA.16816.F32.BF16 R92, R4, R18, R212 ;  /* 0x00000012045c723c */ /* 0x000fe200000418d4 */
[----:B------:R-:W1:Y:S01]  /*72c0*/  LDSM.16.MT88.4 R16, [R217+0x5000] ;  /* 0x00500000d910783b */ /* 0x000e620000004200 */
[----:B------:R-:W-:-:S06]  /*72d0*/  FADD.FTZ R2, R124, R2 ;  /* 0x000000027c027221 */ /* 0x000fcc0000010000 */
[C---:B------:R-:W-:Y:S01]  /*72e0*/  HMMA.16816.F32.BF16 R148, R4.reuse, R8, R200 ;  /* 0x000000080494723c */ /* 0x040fe200000418c8 */
[----:B------:R-:W2:Y:S07]  /*72f0*/  LDSM.16.MT88.4 R8, [R221+0x5000] ;  /* 0x00500000dd08783b */ /* 0x000eae0000004200 */
        /* <DEDUP_REMOVED lines=12> */
[C---:B----4-:R-:W-:Y:S08]  /*73c0*/  HMMA.16816.F32.BF16 R120, R4.reuse, R14, R128 ;  /* 0x0000000e0478723c */ /* 0x050ff00000041880 */
[C---:B------:R-:W-:Y:S01]  /*73d0*/  HMMA.16816.F32.BF16 R164, R4.reuse, R12, R184 ;  /* 0x0000000c04a4723c */ /* 0x040fe200000418b8 */
[----:B------:R-:W4:Y:S07]  /*73e0*/  LDSM.16.MT88.4 R12, [R217+0x8000] ;  /* 0x00800000d90c783b */ /* 0x000f2e0000004200 */
[C---:B-1----:R-:W-:Y:S08]  /*73f0*/  HMMA.16816.F32.BF16 R156, R4.reuse, R16, R196 ;  /* 0x00000010049c723c */ /* 0x042ff000000418c4 */
[C---:B------:R-:W-:Y:S01]  /*7400*/  HMMA.16816.F32.BF16 R208, R4.reuse, R18, R188 ;  /* 0x0000001204d0723c */ /* 0x040fe200000418bc */
[----:B------:R-:W1:Y:S07]  /*7410*/  LDSM.16.MT88.4 R16, [R220+0x5000] ;  /* 0x00500000dc10783b */ /* 0x000e6e0000004200 */
[C---:B--2---:R-:W-:Y:S08]  /*7420*/  HMMA.16816.F32.BF16 R116, R4.reuse, R8, R116 ;  /* 0x000000080474723c */ /* 0x044ff00000041874 */
[----:B------:R-:W-:Y:S01]  /*7430*/  HMMA.16816.F32.BF16 R108, R4, R10, R108 ;  /* 0x0000000a046c723c */ /* 0x000fe2000004186c */
[----:B------:R-:W2:Y:S01]  /*7440*/  LDSM.16.MT88.4 R8, [R218+0x8000] ;  /* 0x00800000da08783b */ /* 0x000ea20000004200 */
[----:B------:R-:W-:Y:S01]  /*7450*/  IMAD.MOV.U32 R3, RZ, RZ, R137 ;  /* 0x000000ffff037224 */ /* 0x000fe200078e0089 */
[----:B------:R-:W-:-:S02]  /*7460*/  MOV R153, R136 ;  /* 0x0000008800997202 */ /* 0x000fc40000000f00 */
[----:B------:R-:W-:Y:S03]  /*7470*/  LDSM.16.MT88.4 R184, [R217+0x2800] ;  /* 0x00280000d9b8783b */ /* 0x000fe60000004200 */
[C---:B----4-:R-:W-:Y:S08]  /*7480*/  HMMA.16816.F32.BF16 R100, R4.reuse, R12, R100 ;  /* 0x0000000c0464723c */ /* 0x050ff00000041864 */
[C---:B------:R-:W-:Y:S08]  /*7490*/  HMMA.16816.F32.BF16 R12, R4.reuse, R14, R60 ;  /* 0x0000000e040c723c */ /* 0x040ff0000004183c */
[C---:B-1----:R-:W-:Y:S08]  /*74a0*/  HMMA.16816.F32.BF16 R112, R4.reuse, R16, R112 ;  /* 0x000000100470723c */ /* 0x042ff00000041870 */
[----:B------:R-:W-:Y:S01]  /*74b0*/  HMMA.16816.F32.BF16 R104, R4, R18, R104 ;  /* 0x000000120468723c */ /* 0x000fe20000041868 */
[----:B------:R-:W1:Y:S07]  /*74c0*/  LDSM.16.MT88.4 R16, [R221+0x8000] ;  /* 0x00800000dd10783b */ /* 0x000e6e0000004200 */
[----:B------:R-:W-:Y:S01]  /*74d0*/  MOV R63, R12 ;  /* 0x0000000c003f7202 */ /* 0x000fe20000000f00 */
[----:B------:R-:W-:Y:S01]  /*74e0*/  IMAD.MOV.U32 R62, RZ, RZ, R13 ;  /* 0x000000ffff3e7224 */ /* 0x000fe200078e000d */
[----:B------:R-:W-:Y:S01]  /*74f0*/  MOV R61, R14 ;  /* 0x0000000e003d7202 */ /* 0x000fe20000000f00 */
[----:B------:R-:W-:-:S02]  /*7500*/  IMAD.MOV.U32 R60, RZ, RZ, R15 ;  /* 0x000000ffff3c7224 */ /* 0x000fc400078e000f */
[----:B------:R-:W4:Y:S01]  /*7510*/  LDSM.16.MT88.4 R12, [R220+0x8000] ;  /* 0x00800000dc0c783b */ /* 0x000f220000004200 */
[C---:B--2---:R-:W-:Y:S08]  /*7520*/  HMMA.16816.F32.BF16 R212, R4.reuse, R8, R48 ;  /* 0x0000000804d4723c */ /* 0x044ff00000041830 */
[----:B------:R-:W-:Y:S01]  /*7530*/  HMMA.16816.F32.BF16 R204, R4, R10, R36 ;  /* 0x0000000a04cc723c */ /* 0x000fe20000041824 */
[----:B------:R-:W2:Y:S01]  /*7540*/  LDSM.16.MT88.4 R8, [R217+0xb000] ;  /* 0x00b00000d908783b */ /* 0x000ea20000004200 */
[----:B------:R-:W-:Y:S01]  /*7550*/  MOV R131, R100 ;  /* 0x0000006400837202 */ /* 0x000fe20000000f00 */
[----:B------:R-:W-:Y:S01]  /*7560*/  IMAD.MOV.U32 R130, RZ, RZ, R101 ;  /* 0x000000ffff827224 */ /* 0x000fe200078e0065 */
[----:B------:R-:W-:Y:S01]  /*7570*/  MOV R129, R102 ;  /* 0x0000006600817202 */ /* 0x000fe20000000f00 */
[----:B------:R-:W-:-:S03]  /*7580*/  IMAD.MOV.U32 R128, RZ, RZ, R103 ;  /* 0x000000ffff807224 */ /* 0x000fc600078e0067 */
[C---:B-1----:R-:W-:Y:S08]  /*7590*/  HMMA.16816.F32.BF16 R84, R4.reuse, R16, R84 ;  /* 0x000000100454723c */ /* 0x042ff00000041854 */
[C---:B------:R-:W-:Y:S01]  /*75a0*/  HMMA.16816.F32.BF16 R100, R4.reuse, R18, R76 ;  /* 0x000000120464723c */ /* 0x040fe2000004184c */
[----:B------:R-:W1:Y:S07]  /*75b0*/  LDSM.16.MT88.4 R16, [R218+0xb000] ;  /* 0x00b00000da10783b */ /* 0x000e6e0000004200 */
[C---:B----4-:R-:W-:Y:S08]  /*75c0*/  HMMA.16816.F32.BF16 R48, R4.reuse, R12, R68 ;  /* 0x0000000c0430723c */ /* 0x050ff00000041844 */
[----:B------:R-:W-:Y:S01]  /*75d0*/  HMMA.16816.F32.BF16 R36, R4, R14, R56 ;  /* 0x0000000e0424723c */ /* 0x000fe20000041838 */
[----:B------:R-:W4:Y:S01]  /*75e0*/  LDSM.16.MT88.4 R12, [R221+0xb000] ;  /* 0x00b00000dd0c783b */ /* 0x000f220000004200 */
[----:B------:R-:W-:-:S06]  /*75f0*/  MOV R70, R146 ;  /* 0x0000009200467202 */ /* 0x000fcc0000000f00 */
[C---:B--2---:R-:W-:Y:S08]  /*7600*/  HMMA.16816.F32.BF16 R44, R4.reuse, R8, R44 ;  /* 0x00000008042c723c */ /* 0x044ff0000004182c */
[----:B------:R-:W-:Y:S01]  /*7610*/  HMMA.16816.F32.BF16 R192, R4, R10, R32 ;  /* 0x0000000a04c0723c */ /* 0x000fe20000041820 */
[----:B------:R-:W2:Y:S01]  /*7620*/  LDSM.16.MT88.4 R8, [R220+0xb000] ;  /* 0x00b00000dc08783b */ /* 0x000ea20000004200 */
[----:B------:R-:W-:Y:S01]  /*7630*/  MOV R76, R138 ;  /* 0x0000008a004c7202 */ /* 0x000fe20000000f00 */
[----:B------:R-:W-:-:S02]  /*7640*/  IMAD.MOV.U32 R71, RZ, RZ, R147 ;  /* 0x000000ffff477224 */ /* 0x000fc400078e0093 */
[----:B------:R-:W-:Y:S02]  /*7650*/  FADD.FTZ R0, R70, R0 ;  /* 0x0000000046007221 */ /* 0x000fe40000010000 */
[----:B------:R-:W-:Y:S01]  /*7660*/  FADD.FTZ R3, R3, R2 ;  /* 0x0000000203037221 */ /* 0x000fe20000010000 */
[----:B------:R-:W-:Y:S01]  /*7670*/  MOV R78, R144 ;  /* 0x00000090004e7202 */ /* 0x000fe20000000f00 */
[----:B------:R-:W-:Y:S02]  /*7680*/  IMAD.MOV.U32 R77, RZ, RZ, R139 ;  /* 0x000000ffff4d7224 */ /* 0x000fe400078e008b */
[----:B------:R-:W-:Y:S01]  /*7690*/  IMAD.MOV.U32 R79, RZ, RZ, R145 ;  /* 0x000000ffff4f7224 */ /* 0x000fe200078e0091 */
[----:B-1----:R-:W-:Y:S01]  /*76a0*/  HMMA.16816.F32.BF16 R188, R4, R18, R72 ;  /* 0x0000001204bc723c */ /* 0x002fe20000041848 */
[----:B------:R-:W-:Y:S01]  /*76b0*/  FADD.FTZ R0, R71, R0 ;  /* 0x0000000047007221 */ /* 0x000fe20000010000 */
[----:B------:R-:W-:Y:S01]  /*76c0*/  LDSM.16.MT88.4 R144, [R221+0x2800] ;  /* 0x00280000dd90783b */ /* 0x000fe20000004200 */
[----:B------:R-:W-:-:S02]  /*76d0*/  FADD.FTZ R3, R76, R3 ;  /* 0x000000034c037221 */ /* 0x000fc40000010000 */
[----:B------:R-:W-:-:S03]  /*76e0*/  FADD.FTZ R2, R77, R0 ;  /* 0x000000004d027221 */ /* 0x000fc60000010000 */
[C---:B------:R-:W-:Y:S01]  /*76f0*/  HMMA.16816.F32.BF16 R200, R4.reuse, R16, R80 ;  /* 0x0000001004c8723c */ /* 0x040fe20000041850 */
[----:B------:R-:W-:Y:S01]  /*7700*/  FADD.FTZ R0, R78, R3 ;  /* 0x000000034e007221 */ /* 0x000fe20000010000 */
[----:B------:R-:W-:Y:S01]  /*7710*/  MOV R74, R126 ;  /* 0x0000007e004a7202 */ /* 0x000fe20000000f00 */
[----:B------:R-:W-:Y:S01]  /*7720*/  IMAD.MOV.U32 R73, RZ, RZ, R127 ;  /* 0x000000ffff497224 */ /* 0x000fe200078e007f */
[----:B------:R-:W-:Y:S01]  /*7730*/  MOV R72, R152 ;  /* 0x0000009800487202 */ /* 0x000fe20000000f00 */
[----:B------:R-:W-:Y:S01]  /*7740*/  FADD.FTZ R2, R79, R2 ;  /* 0x000000024f027221 */ /* 0x000fe20000010000 */
[----:B------:R-:W-:Y:S01]  /*7750*/  MOV R126, R154 ;  /* 0x0000009a007e7202 */ /* 0x000fe20000000f00 */
[----:B------:R-:W-:Y:S01]  /*7760*/  FADD.FTZ R3, R153, R0 ;  /* 0x0000000099037221 */ /* 0x000fe20000010000 */
[----:B------:R-:W-:Y:S01]  /*7770*/  MOV R76, R63 ;  /* 0x0000003f004c7202 */ /* 0x000fe20000000f00 */
[----:B------:R-:W-:Y:S01]  /*7780*/  IMAD.MOV.U32 R127, RZ, RZ, R155 ;  /* 0x000000ffff7f7224 */ /* 0x000fe200078e009b */
[----:B------:R-:W-:Y:S01]  /*7790*/  MOV R78, R61 ;  /* 0x0000003d004e7202 */ /* 0x000fe20000000f00 */
[----:B------:R-:W-:Y:S01]  /*77a0*/  IMAD.MOV.U32 R77, RZ, RZ, R62 ;  /* 0x000000ffff4d7224 */ /* 0x000fe200078e003e */
[----:B------:R-:W1:Y:S01]  /*77b0*/  LDSM.16.MT88.4 R152, [R220+0x2800] ;  /* 0x00280000dc98783b */ /* 0x000e620000004200 */
[----:B------:R-:W-:Y:S01]  /*77c0*/  IMAD.MOV.U32 R79, RZ, RZ, R60 ;  /* 0x000000ffff4f7224 */ /* 0x000fe200078e003c */
[C---:B----4-:R-:W-:Y:S01]  /*77d0*/  HMMA.16816.F32.BF16 R32, R4.reuse, R12, R64 ;  /* 0x0000000c0420723c */ /* 0x050fe20000041840 */
[----:B------:R-:W-:Y:S01]  /*77e0*/  MOV R60, R168 ;  /* 0x000000a8003c7202 */ /* 0x000fe20000000f00 */
[----:B------:R-:W-:Y:S01]  /*77f0*/  IMAD.MOV.U32 R61, RZ, RZ, R169 ;  /* 0x000000ffff3d7224 */ /* 0x000fe200078e00a9 */
[----:B------:R-:W-:Y:S01]  /*7800*/  MOV R62, R170 ;  /* 0x000000aa003e7202 */ /* 0x000fe20000000f00 */
[----:B------:R-:W-:Y:S01]  /*7810*/  IMAD.MOV.U32 R63, RZ, RZ, R171 ;  /* 0x000000ffff3f7224 */ /* 0x000fe200078e00ab */
[----:B------:R-:W-:Y:S04]  /*7820*/  LDSM.16.MT88.4 R64, [R220+0x5800] ;  /* 0x00580000dc40783b */ /* 0x000fe80000004200 */
[----:B------:R-:W4:Y:S01]  /*7830*/  LDSM.16.MT88.4 R168, [R218+0x5800] ;  /* 0x00580000daa8783b */ /* 0x000f220000004200 */
[----:B------:R3:W-:Y:S01]  /*7840*/  MUFU.EX2 R12, R24 ;  /* 0x00000018000c7308 */ /* 0x0007e20000000800 */
[----:B------:R-:W-:Y:S01]  /*7850*/  IMAD.MOV.U32 R83, RZ, RZ, R163 ;  /* 0x000000ffff537224 */ /* 0x000fe200078e00a3 */
[C---:B------:R-:W-:Y:S01]  /*7860*/  HMMA.16816.F32.BF16 R196, R4.reuse, R14, R52 ;  /* 0x0000000e04c4723c */ /* 0x040fe20000041834 */
[----:B------:R-:W-:Y:S01]  /*7870*/  IMAD.MOV.U32 R81, RZ, RZ, R161 ;  /* 0x000000ffff517224 */ /* 0x000fe200078e00a1 */
[----:B------:R-:W-:Y:S01]  /*7880*/  MOV R82, R162 ;  /* 0x000000a200527202 */ /* 0x000fe20000000f00 */
[----:B------:R-:W-:Y:S01]  /*7890*/  IMAD.MOV.U32 R75, RZ, RZ, R124 ;  /* 0x000000ffff4b7224 */ /* 0x000fe200078e007c */
[----:B------:R-:W-:Y:S01]  /*78a0*/  MOV R68, R131 ;  /* 0x0000008300447202 */ /* 0x000fe20000000f00 */
[----:B------:R-:W-:Y:S01]  /*78b0*/  IMAD.MOV.U32 R69, RZ, RZ, R130 ;  /* 0x000000ffff457224 */ /* 0x000fe200078e0082 */
[----:B------:R-:W1:Y:S01]  /*78c0*/  MUFU.EX2 R13, R23 ;  /* 0x00000017000d7308 */ /* 0x000e620000000800 */
[----:B------:R-:W-:Y:S01]  /*78d0*/  LDSM.16.MT88.4 R56, [R221+0x5800] ;  /* 0x00580000dd38783b */ /* 0x000fe20000004200 */
[C---:B--2---:R-:W-:Y:S08]  /*78e0*/  HMMA.16816.F32.BF16 R40, R4.reuse, R8, R40 ;  /* 0x000000080428723c */ /* 0x044ff00000041828 */
[----:B------:R-:W-:Y:S01]  /*78f0*/  HMMA.16816.F32.BF16 R28, R4, R10, R28 ;  /* 0x0000000a041c723c */ /* 0x000fe2000004181c */
[----:B---3--:R-:W-:Y:S01]  /*7900*/  MOV R24, R61 ;  /* 0x0000003d00187202 */ /* 0x008fe20000000f00 */
[----:B------:R2:W-:Y:S01]  /*7910*/  MUFU.EX2 R10, R26 ;  /* 0x0000001a000a7308 */ /* 0x0005e20000000800 */
[----:B------:R-:W-:Y:S01]  /*7920*/  MOV R124, R160 ;  /* 0x000000a0007c7202 */ /* 0x000fe20000000f00 */
[----:B------:R-:W-:Y:S01]  /*7930*/  IMAD.MOV.U32 R71, RZ, RZ, R128 ;  /* 0x000000ffff477224 */ /* 0x000fe200078e0080 */
[----:B------:R-:W-:Y:S01]  /*7940*/  MOV R70, R129 ;  /* 0x0000008100467202 */ /* 0x000fe20000000f00 */
[----:B------:R-:W-:Y:S01]  /*7950*/  FADD.FTZ R0, R24, R2 ;  /* 0x0000000218007221 */ /* 0x000fe20000010000 */
[----:B------:R-:W-:Y:S01]  /*7960*/  MOV R5, R83 ;  /* 0x0000005300057202 */ /* 0x000fe20000000f00 */
[----:B------:R-:W-:Y:S01]  /*7970*/  IMAD.MOV.U32 R14, RZ, RZ, R62 ;  /* 0x000000ffff0e7224 */ /* 0x000fe200078e003e */
[----:B------:R-:W3:Y:S01]  /*7980*/  LDSM.16.MT88.4 R136, [R218+0x2800] ;  /* 0x00280000da88783b */ /* 0x000ee20000004200 */
[----:B------:R4:W3:Y:S01]  /*7990*/  MUFU.EX2 R11, R25 ;  /* 0x00000019000b7308 */ /* 0x0008e20000000800 */
[----:B------:R-:W-:Y:S01]  /*79a0*/  MOV R4, R81 ;  /* 0x0000005100047202 */ /* 0x000fe20000000f00 */
[----:B------:R-:W-:Y:S01]  /*79b0*/  FADD.FTZ R5, R5, R0 ;  /* 0x0000000005057221 */ /* 0x000fe20000010000 */
[----:B-1----:R-:W-:Y:S01]  /*79c0*/  F2FP.BF16.PACK_AB R130, R13, R12 ;  /* 0x0000000c0d82723e */ /* 0x002fe200000010ff */
[----:B------:R-:W-:Y:S04]  /*79d0*/  LDSM.16.MT88.4 R160, [R217+0x5800] ;  /* 0x00580000d9a0783b */ /* 0x000fe80000004200 */
[----:B------:R-:W-:Y:S01]  /*79e0*/  MUFU.EX2 R6, R22 ;  /* 0x0000001600067308 */ /* 0x000fe20000000800 */
[----:B--2---:R-:W-:Y:S01]  /*79f0*/  IMAD.MOV.U32 R26, RZ, RZ, R82 ;  /* 0x000000ffff1a7224 */ /* 0x004fe200078e0052 */
[----:B------:R-:W-:Y:S01]  /*7a00*/  MOV R15, R63 ;  /* 0x0000003f000f7202 */ /* 0x000fe20000000f00 */
[----:B------:R-:W-:Y:S04]  /*7a10*/  LDSM.16.MT88.4 R80, [R218+0x8800] ;  /* 0x00880000da50783b */ /* 0x000fe80000004200 */
[----:B------:R-:W-:Y:S01]  /*7a20*/  LDSM.16.MT88.4 R16, [R220+0xb800] ;  /* 0x00b80000dc10783b */ /* 0x000fe20000004200 */
[----:B------:R-:W1:Y:S01]  /*7a30*/  MUFU.EX2 R8, R21 ;  /* 0x0000001500087308 */ /* 0x000e620000000800 */
[----:B----4-:R-:W-:-:S07]  /*7a40*/  IMAD.MOV.U32 R25, RZ, RZ, R60 ;  /* 0x000000ffff197224 */ /* 0x010fce00078e003c */
[----:B------:R-:W-:Y:S01]  /*7a50*/  MUFU.EX2 R9, R20 ;  /* 0x0000001400097308 */ /* 0x000fe20000000800 */
[----:B------:R-:W-:-:S07]  /*7a60*/  FADD.FTZ R3, R25, R3 ;  /* 0x0000000319037221 */ /* 0x000fce0000010000 */
[----:B------:R-:W2:Y:S01]  /*7a70*/  MUFU.EX2 R7, R27 ;  /* 0x0000001b00077308 */ /* 0x000ea20000000800 */
[----:B------:R-:W-:-:S04]  /*7a80*/  @P2 IMAD.HI.U32 R2, R26, c[0x0][0x2c8], RZ ;  /* 0x0000b2001a022a27 */ /* 0x000fc800078e00ff */
[----:B------:R-:W-:Y:S02]  /*7a90*/  FADD.FTZ R4, R4, R3 ;  /* 0x0000000304047221 */ /* 0x000fe40000010000 */
[----:B------:R-:W-:Y:S02]  /*7aa0*/  FADD.FTZ R3, R124, R5 ;  /* 0x000000057c037221 */ /* 0x000fe40000010000 */
[----:B------:R-:W-:Y:S01]  /*7ab0*/  IMAD.MOV.U32 R0, RZ, RZ, R26 ;  /* 0x000000ffff007224 */ /* 0x000fe200078e001a */
[----:B------:R-:W-:Y:S01]  /*7ac0*/  @P2 SHF.R.U32.HI R0, RZ, c[0x0][0x2cc], R2 ;  /* 0x0000b300ff002a19 */ /* 0x000fe20000011602 */
[----:B------:R-:W-:Y:S01]  /*7ad0*/  FADD.FTZ R3, R126, R3 ;  /* 0x000000037e037221 */ /* 0x000fe20000010000 */
[----:B---3--:R-:W-:Y:S01]  /*7ae0*/  F2FP.BF16.PACK_AB R128, R11, R10 ;  /* 0x0000000a0b80723e */ /* 0x008fe200000010ff */
[----:B------:R-:W-:Y:S01]  /*7af0*/  FADD.FTZ R2, R127, R4 ;  /* 0x000000047f027221 */ /* 0x000fe20000010000 */
[----:B-1----:R-:W-:Y:S02]  /*7b00*/  F2FP.BF16.PACK_AB R129, R8, R6 ;  /* 0x000000060881723e */ /* 0x002fe400000010ff */
[----:B--2---:R-:W-:-:S02]  /*7b10*/  F2FP.BF16.PACK_AB R131, R7, R9 ;  /* 0x000000090783723e */ /* 0x004fc400000010ff */
[----:B------:R-:W-:Y:S01]  /*7b20*/  MOV R4, c[0x0][0x168] ;  /* 0x00005a0000047a02 */ /* 0x000fe20000000f00 */
[----:B------:R-:W-:Y:S02]  /*7b30*/  FADD.FTZ R3, R174, R3 ;  /* 0x00000003ae037221 */ /* 0x000fe40000010000 */
[----:B------:R-:W-:Y:S01]  /*7b40*/  FADD.FTZ R2, R125, R2 ;  /* 0x000000027d027221 */ /* 0x000fe20000010000 */
[----:B------:R-:W-:Y:S01]  /*7b50*/  IADD3 R0, R0, c[0x0][0x1d0], -R4 ;  /* 0x0000740000007a10 */ /* 0x000fe20007ffe804 */
[----:B------:R-:W-:Y:S01]  /*7b60*/  FADD.FTZ R3, R175, R3 ;  /* 0x00000003af037221 */ /* 0x000fe20000010000 */
[----:B------:R-:W-:Y:S01]  /*7b70*/  HMMA.16816.F32.BF16 R180, R128, R184, R180 ;  /* 0x000000b880b4723c */ /* 0x000fe200000418b4 */
[----:B------:R-:W-:Y:S02]  /*7b80*/  FADD.FTZ R2, R176, R2 ;  /* 0x00000002b0027221 */ /* 0x000fe40000010000 */
[----:B------:R-:W-:-:S05]  /*7b90*/  IMAD.HI R4, R0, 0x2aaaaaab, RZ ;  /* 0x2aaaaaab00047827 */ /* 0x000fca00078e02ff */
[----:B------:R-:W-:Y:S01]  /*7ba0*/  HMMA.16816.F32.BF16 R148, R128, R152, R148 ;  /* 0x000000988094723c */ /* 0x000fe20000041894 */
[----:B------:R-:W-:Y:S02]  /*7bb0*/  FADD.FTZ R0, R179, R3 ;  /* 0x00000003b3007221 */ /* 0x000fe40000010000 */
[----:B------:R-:W-:-:S05]  /*7bc0*/  FADD.FTZ R2, R177, R2 ;  /* 0x00000002b1027221 */ /* 0x000fca0000010000 */
[----:B------:R-:W-:Y:S01]  /*7bd0*/  HMMA.16816.F32.BF16 R184, R128, R186, R88 ;  /* 0x000000ba80b8723c */ /* 0x000fe20000041858 */
[----:B------:R-:W-:Y:S01]  /*7be0*/  LDSM.16.MT88.4 R88, [R221+0x8800] ;  /* 0x00880000dd58783b */ /* 0x000fe20000004200 */
[----:B------:R-:W-:-:S06]  /*7bf0*/  FADD.FTZ R0, R178, R0 ;  /* 0x00000000b2007221 */ /* 0x000fcc0000010000 */
[----:B------:R-:W-:Y:S01]  /*7c00*/  HMMA.16816.F32.BF16 R152, R128, R154, R72 ;  /* 0x0000009a8098723c */ /* 0x000fe20000041848 */
[----:B------:R-:W1:Y:S01]  /*7c10*/  LDSM.16.MT88.4 R72, [R217+0x8800] ;  /* 0x00880000d948783b */ /* 0x000e620000004200 */
[----:B------:R-:W-:-:S06]  /*7c20*/  FADD.FTZ R2, R252, R2 ;  /* 0x00000002fc027221 */ /* 0x000fcc0000010000 */
[C---:B------:R-:W-:Y:S08]  /*7c30*/  HMMA.16816.F32.BF16 R140, R128.reuse, R144, R140 ;  /* 0x00000090808c723c */ /* 0x040ff0000004188c */
[C---:B------:R-:W-:Y:S08]  /*7c40*/  HMMA.16816.F32.BF16 R164, R128.reuse, R168, R164 ;  /* 0x000000a880a4723c */ /* 0x040ff000000418a4 */
[C---:B------:R-:W-:Y:S01]  /*7c50*/  HMMA.16816.F32.BF16 R60, R128.reuse, R64, R112 ;  /* 0x00000040803c723c */ /* 0x040fe20000041870 */
[----:B------:R-:W-:Y:S07]  /*7c60*/  LDSM.16.MT88.4 R112, [R218+0xb800] ;  /* 0x00b80000da70783b */ /* 0x000fee0000004200 */
[C---:B------:R-:W-:Y:S01]  /*7c70*/  HMMA.16816.F32.BF16 R144, R128.reuse, R146, R96 ;  /* 0x000000928090723c */ /* 0x040fe20000041860 */
[----:B------:R-:W2:Y:S07]  /*7c80*/  LDSM.16.MT88.4 R96, [R220+0x8800] ;  /* 0x00880000dc60783b */ /* 0x000eae0000004200 */
[C---:B------:R-:W-:Y:S01]  /*7c90*/  HMMA.16816.F32.BF16 R168, R128.reuse, R170, R120 ;  /* 0x000000aa80a8723c */ /* 0x040fe20000041878 */
[----:B------:R-:W-:Y:S07]  /*7ca0*/  LDSM.16.MT88.4 R120, [R221+0xb800] ;  /* 0x00b80000dd78783b */ /* 0x000fee0000004200 */
[----:B------:R-:W-:Y:S01]  /*7cb0*/  HMMA.16816.F32.BF16 R64, R128, R66, R104 ;  /* 0x000000428040723c */ /* 0x000fe20000041868 */
[----:B------:R-:W3:Y:S01]  /*7cc0*/  LDSM.16.MT88.4 R104, [R217+0xb800] ;  /* 0x00b80000d968783b */ /* 0x000ee20000004200 */
[----:B------:R-:W-:-:S02]  /*7cd0*/  FADD.FTZ R0, R6, R0 ;  /* 0x0000000006007221 */ /* 0x000fc40000010000 */
[----:B------:R-:W-:Y:S01]  /*7ce0*/  FADD.FTZ R2, R10, R2 ;  /* 0x000000020a027221 */ /* 0x000fe20000010000 */
[----:B------:R-:W-:Y:S01]  /*7cf0*/  SHF.R.U32.HI R3, RZ, 0x1f, R4 ;  /* 0x0000001fff037819 */ /* 0x000fe20000011604 */
[----:B------:R-:W-:Y:S02]  /*7d00*/  FADD.FTZ R0, R8, R0 ;  /* 0x0000000008007221 */ /* 0x000fe40000010000 */
[----:B------:R-:W-:Y:S01]  /*7d10*/  FADD.FTZ R2, R11, R2 ;  /* 0x000000020b027221 */ /* 0x000fe20000010000 */
[----:B------:R-:W-:Y:S01]  /*7d20*/  LEA.HI.SX32 R3, R4, R3, 0x1c ;  /* 0x0000000304037211 */ /* 0x000fe200078fe2ff */
[----:B------:R-:W-:Y:S02]  /*7d30*/  FADD.FTZ R0, R9, R0 ;  /* 0x0000000009007221 */ /* 0x000fe40000010000 */
[----:B------:R-:W-:Y:S01]  /*7d40*/  FADD.FTZ R2, R12, R2 ;  /* 0x000000020c027221 */ /* 0x000fe20000010000 */
[----:B------:R-:W-:Y:S01]  /*7d50*/  IMNMX R3, R15, R3, !PT ;  /* 0x000000030f037217 */ /* 0x000fe20007800200 */
[----:B------:R-:W-:-:S02]  /*7d60*/  FADD.FTZ R0, R7, R0 ;  /* 0x0000000007007221 */ /* 0x000fc40000010000 */
[----:B------:R-:W-:Y:S02]  /*7d70*/  FADD.FTZ R2, R13, R2 ;  /* 0x000000020d027221 */ /* 0x000fe40000010000 */
[----:B------:R4:W-:Y:S01]  /*7d80*/  STL [R1+0x10], R3 ;  /* 0x0000100301007387 */ /* 0x0009e20000100800 */
[----:B------:R-:W-:-:S03]  /*7d90*/  IADD3 R252, R14, -0x2, RZ ;  /* 0xfffffffe0efc7810 */ /* 0x000fc60007ffe0ff */
[----:B------:R4:W-:Y:S04]  /*7da0*/  STL [R1+0x8], R0 ;  /* 0x0000080001007387 */ /* 0x0009e80000100800 */
[----:B------:R4:W-:Y:S01]  /*7db0*/  STL [R1+0x4], R2 ;  /* 0x0000040201007387 */ /* 0x0009e20000100800 */
[----:B------:R-:W-:Y:S01]  /*7dc0*/  ISETP.GE.AND P0, PT, R252, R3, PT ;  /* 0x00000003fc00720c */ /* 0x000fe20003f06270 */
[C---:B------:R-:W-:Y:S08]  /*7dd0*/  HMMA.16816.F32.BF16 R132, R128.reuse, R136, R132 ;  /* 0x000000888084723c */ /* 0x040ff00000041884 */
[C---:B------:R-:W-:Y:S08]  /*7de0*/  HMMA.16816.F32.BF16 R52, R128.reuse, R56, R116 ;  /* 0x000000388034723c */ /* 0x040ff00000041874 */
[C---:B-1----:R-:W-:Y:S08]  /*7df0*/  HMMA.16816.F32.BF16 R68, R128.reuse, R72, R68 ;  /* 0x000000488044723c */ /* 0x042ff00000041844 */
[C---:B------:R-:W-:Y:S08]  /*7e00*/  HMMA.16816.F32.BF16 R84, R128.reuse, R88, R84 ;  /* 0x000000588054723c */ /* 0x040ff00000041854 */
[C---:B------:R-:W-:Y:S08]  /*7e10*/  HMMA.16816.F32.BF16 R136, R128.reuse, R138, R92 ;  /* 0x0000008a8088723c */ /* 0x040ff0000004185c */
[C---:B------:R-:W-:Y:S08]  /*7e20*/  HMMA.16816.F32.BF16 R56, R128.reuse, R58, R108 ;  /* 0x0000003a8038723c */ /* 0x040ff0000004186c */
[C---:B------:R-:W-:Y:S08]  /*7e30*/  HMMA.16816.F32.BF16 R72, R128.reuse, R74, R76 ;  /* 0x0000004a8048723c */ /* 0x040ff0000004184c */
[C---:B------:R-:W-:Y:S08]  /*7e40*/  HMMA.16816.F32.BF16 R88, R128.reuse, R90, R100 ;  /* 0x0000005a8058723c */ /* 0x040ff00000041864 */
[C---:B------:R-:W-:Y:S08]  /*7e50*/  HMMA.16816.F32.BF16 R156, R128.reuse, R160, R156 ;  /* 0x000000a0809c723c */ /* 0x040ff0000004189c */
[C---:B------:R-:W-:Y:S08]  /*7e60*/  HMMA.16816.F32.BF16 R76, R128.reuse, R80, R212 ;  /* 0x00000050804c723c */ /* 0x040ff000000418d4 */
[C---:B--2---:R-:W-:Y:S08]  /*7e70*/  HMMA.16816.F32.BF16 R92, R128.reuse, R96, R48 ;  /* 0x00000060805c723c */ /* 0x044ff00000041830 */
        /* <DEDUP_REMOVED lines=12> */
[----:B----4-:R-:W2:Y:S01]  /*7f40*/  LDL R15, [R1+0x1c] ;  /* 0x00001c00010f7983 */ /* 0x010ea20000100800 */
[----:B------:R-:W-:-:S02]  /*7f50*/  MOV R176, R172 ;  /* 0x000000ac00b07202 */ /* 0x000fc40000000f00 */
[----:B------:R-:W-:Y:S02]  /*7f60*/  MOV R175, R173 ;  /* 0x000000ad00af7202 */ /* 0x000fe40000000f00 */
[----:B------:R-:W-:Y:S01]  /*7f70*/  MOV R201, R252 ;  /* 0x000000fc00c97202 */ /* 0x000fe20000000f00 */
[----:B--2---:R-:W-:-:S05]  /*7f80*/  @P2 IMAD.HI.U32 R0, R15, c[0x0][0x2c8], RZ ;  /* 0x0000b2000f002a27 */ /* 0x004fca00078e00ff */
[----:B------:R-:W-:-:S05]  /*7f90*/  @P2 SHF.R.U32.HI R0, RZ, c[0x0][0x2cc], R0 ;  /* 0x0000b300ff002a19 */ /* 0x000fca0000011600 */
[----:B------:R1:W-:Y:S02]  /*7fa0*/  @P2 STL [R1+0x14], R0 ;  /* 0x0000140001002387 */ /* 0x0003e40000100800 */
.L_x_2167:
[----:B------:R-:W-:Y:S04]  /*7fb0*/  DEPBAR.LE SB0, 0x0 ;  /* 0x000080000000791a */ /* 0x000fe80000000000 */
[----:B------:R-:W-:Y:S01]  /*7fc0*/  WARPSYNC 0xffffffff ;  /* 0xffffffff00007948 */ /* 0x000fe20003800000 */
[----:B------:R-:W-:Y:S01]  /*7fd0*/  BAR.SYNC.DEFER_BLOCKING 0x0 ;  /* 0x0000000000007b1d */ /* 0x000fe20000010000 */
[----:B------:R-:W-:Y:S05]  /*7fe0*/  MOV R196, c[0x0][0x2c4] ;  /* 0x0000b10000c47a02 */ /* 0x000fea0000000f00 */
[----:B-----5:R-:W-:Y:S06]  /*7ff0*/  LDSM.16.M88.4 R48, [R223] ;  /* 0x00000000df30783b */ /* 0x020fec0000000200 */
[----:B------:R-:W2:Y:S06]  /*8000*/  LDSM.16.M88.4 R8, [R216] ;  /* 0x00000000d808783b */ /* 0x000eac0000000200 */
[----:B------:R-:W3:Y:S06]  /*8010*/  LDSM.16.M88.4 R16, [R216+0x800] ;  /* 0x00080000d810783b */ /* 0x000eec0000000200 */
[----:B------:R-:W4:Y:S06]  /*8020*/  LDL R252, [R1+0xc] ;  /* 0x00000c0001fc7983 */ /* 0x000f2c0000100800 */
[----:B------:R-:W1:Y:S06]  /*8030*/  LDSM.16.M88.4 R24, [R216+0x1000] ;  /* 0x00100000d818783b */ /* 0x000e6c0000000200 */
[----:B------:R-:W4:Y:S06]  /*8040*/  LDL R174, [R1+0x38] ;  /* 0x0000380001ae7983 */ /* 0x000f2c0000100800 */
[----:B------:R-:W4:Y:S06]  /*8050*/  LDL.64 R172, [R1+0x30] ;  /* 0x0000300001ac7983 */ /* 0x000f2c0000100a00 */
[----:B------:R-:W1:Y:S01]  /*8060*/  LDSM.16.M88.4 R32, [R216+0x1800] ;  /* 0x00180000d820783b */ /* 0x000e620000000200 */
[C---:B--2---:R-:W-:Y:S05]  /*8070*/  HMMA.16816.F32.BF16 R4, R48.reuse, R8, RZ ;  /* 0x000000083004723c */ /* 0x044fea00000418ff */
[----:B------:R2:W-:Y:S03]  /*8080*/  STL [R1+0x98], R220 ;  /* 0x000098dc01007387 */ /* 0x0005e60000100800 */
[C---:B------:R-:W-:Y:S03]  /*8090*/  HMMA.16816.F32.BF16 R8, R48.reuse, R10, RZ ;  /* 0x0000000a3008723c */ /* 0x040fe600000418ff */
[----:B------:R-:W1:Y:S06]  /*80a0*/  LDSM.16.M88.4 R40, [R216+0x2000] ;  /* 0x00200000d828783b */ /* 0x000e6c0000000200 */
[----:B------:R-:W1:Y:S01]  /*80b0*/  LDSM.16.M88.4 R188, [R216+0x2800] ;  /* 0x00280000d8bc783b */ /* 0x000e620000000200 */
[C---:B---3--:R-:W-:Y:S05]  /*80c0*/  HMMA.16816.F32.BF16 R12, R48.reuse, R16, RZ ;  /* 0x00000010300c723c */ /* 0x048fea00000418ff */
[----:B------:R-:W-:Y:S03]  /*80d0*/  LDSM.16.M88.4 R192, [R227] ;  /* 0x00000000e3c0783b */ /* 0x000fe60000000200 */
[C---:B------:R-:W-:Y:S03]  /*80e0*/  HMMA.16816.F32.BF16 R16, R48.reuse, R18, RZ ;  /* 0x000000123010723c */ /* 0x040fe600000418ff */
[----:B--2---:R-:W2:Y:S05]  /*80f0*/  LDL R220, [R1] ;  /* 0x0000000001dc7983 */ /* 0x004eaa0000100800 */
[C---:B-1----:R-:W-:Y:S01]  /*8100*/  HMMA.16816.F32.BF16 R20, R48.reuse, R24, RZ ;  /* 0x000000183014723c */ /* 0x042fe200000418ff */
[----:B------:R-:W3:Y:S07]  /*8110*/  LDL R177, [R1+0x14] ;  /* 0x0000140001b17983 */ /* 0x000eee0000100800 */
        /* <DEDUP_REMOVED lines=16> */
[----:B------:R-:W1:Y:S02]  /*8220*/  LDSM.16.M88.4 R192, [R248] ;  /* 0x00000000f8c0783b */ /* 0x000e640000000200 */
[----:B----4-:R-:W-:Y:S05]  /*8230*/  ISETP.GT.AND P0, PT, R252, R201, PT ;  /* 0x000000c9fc00720c */ /* 0x010fea0003f04270 */
[C---:B-1----:R-:W-:Y:S08]  /*8240*/  HMMA.16816.F32.BF16 R28, R188.reuse, R192, R28 ;  /* 0x000000c0bc1c723c */ /* 0x042ff0000004181c */
[C---:B------:R-:W-:Y:S01]  /*8250*/  HMMA.16816.F32.BF16 R32, R188.reuse, R194, R32 ;  /* 0x000000c2bc20723c */ /* 0x040fe20000041820 */
[----:B------:R-:W1:Y:S03]  /*8260*/  LDSM.16.M88.4 R192, [R247] ;  /* 0x00000000f7c0783b */ /* 0x000e660000000200 */
[----:B------:R-:W-:Y:S01]  /*8270*/  @!P0 SHF.R.S32.HI R0, RZ, 0x1f, R201 ;  /* 0x0000001fff008819 */ /* 0x000fe200000114c9 */
[C---:B------:R-:W-:Y:S01]  /*8280*/  @!P0 IMAD.WIDE.U32 R2, R201.reuse, c[0x0][0x208], RZ ;  /* 0x00008200c9028a25 */ /* 0x040fe200078e00ff */
[----:B------:R-:W-:Y:S02]  /*8290*/  @!P0 MOV R179, R174 ;  /* 0x000000ae00b38202 */ /* 0x000fe40000000f00 */
[----:B------:R-:W4:Y:S01]  /*82a0*/  LDL R174, [R1+0x18] ;  /* 0x0000180001ae7983 */ /* 0x000f220000100800 */
[----:B------:R-:W-:Y:S03]  /*82b0*/  @!P0 IMAD R0, R0, c[0x0][0x208], RZ ;  /* 0x0000820000008a24 */ /* 0x000fe600078e02ff */
[----:B------:R-:W-:Y:S02]  /*82c0*/  @!P0 IMAD.MOV.U32 R178, RZ, RZ, R172 ;  /* 0x000000ffffb28224 */ /* 0x000fe400078e00ac */
[----:B------:R-:W-:Y:S02]  /*82d0*/  @!P0 IMAD R0, R201, c[0x0][0x20c], R0 ;  /* 0x00008300c9008a24 */ /* 0x000fe400078e0200 */
[----:B------:R-:W-:Y:S03]  /*82e0*/  @!P0 IMAD.WIDE.U32 R178, R2, 0x60, R178 ;  /* 0x0000006002b28825 */ /* 0x000fe600078e00b2 */
[----:B------:R-:W-:Y:S01]  /*82f0*/  @!P0 IADD3 R0, R3, R0, RZ ;  /* 0x0000000003008210 */ /* 0x000fe20007ffe0ff */
[----:B------:R-:W-:Y:S04]  /*8300*/  @!P0 IMAD.SHL.U32 R172, R178, 0x2, RZ ;  /* 0x00000002b2ac8824 */ /* 0x000fe800078e00ff */
[----:B------:R-:W-:Y:S01]  /*8310*/  @!P0 IMAD R0, R0, 0x60, RZ ;  /* 0x0000006000008824 */ /* 0x000fe200078e02ff */
[----:B------:R-:W-:Y:S04]  /*8320*/  @!P0 IADD3 R2, P1, R172, c[0x0][0x1f8], RZ ;  /* 0x00007e00ac028a10 */ /* 0x000fe80007f3e0ff */
[----:B------:R-:W-:Y:S04]  /*8330*/  @!P0 IADD3 R0, R179, R0, RZ ;  /* 0x00000000b3008210 */ /* 0x000fe80007ffe0ff */
[----:B------:R-:W-:Y:S02]  /*8340*/  @!P0 SHF.L.U64.HI R0, R178, 0x1, R0 ;  /* 0x00000001b2008819 */ /* 0x000fe40000010200 */
[----:B------:R-:W-:Y:S02]  /*8350*/  @!P0 IADD3 R178, P2, R172, 0x80, RZ ;  /* 0x00000080acb28810 */ /* 0x000fe40007f5e0ff */
[----:B------:R-:W-:Y:S02]  /*8360*/  @!P0 IADD3.X R3, R0, c[0x0][0x1fc], RZ, P1, !PT ;  /* 0x00007f0000038a10 */ /* 0x000fe40000ffe4ff */
[----:B------:R-:W-:Y:S01]  /*8370*/  @!P0 IADD3 R178, P1, R178, c[0x0][0x1f8], RZ ;  /* 0x00007e00b2b28a10 */ /* 0x000fe20007f3e0ff */
[C---:B-1----:R-:W-:Y:S03]  /*8380*/  HMMA.16816.F32.BF16 R36, R188.reuse, R192, R36 ;  /* 0x000000c0bc24723c */ /* 0x042fe60000041824 */
[C---:B--2---:R-:W-:Y:S02]  /*8390*/  LOP3.LUT P4, RZ, R220.reuse, 0x2, RZ, 0xc0, !PT ;  /* 0x00000002dcff7812 */ /* 0x044fe4000788c0ff */
[--C-:B------:R-:W-:Y:S02]  /*83a0*/  @!P0 IADD3.X R179, RZ, c[0x0][0x1fc], R0.reuse, P1, P2 ;  /* 0x00007f00ffb38a10 */ /* 0x100fe40000fe4400 */
[----:B------:R-:W-:Y:S01]  /*83b0*/  LOP3.LUT P3, RZ, R220, 0x1, RZ, 0xc0, !PT ;  /* 0x00000001dcff7812 */ /* 0x000fe2000786c0ff */
[C---:B------:R-:W-:Y:S01]  /*83c0*/  HMMA.16816.F32.BF16 R40, R188.reuse, R194, R40 ;  /* 0x000000c2bc28723c */ /* 0x040fe20000041828 */
[----:B------:R-:W1:Y:S06]  /*83d0*/  LDSM.16.M88.4 R192, [R246] ;  /* 0x00000000f6c0783b */ /* 0x000e6c0000000200 */
[----:B------:R-:W-:Y:S01]  /*83e0*/  @!PT LDS RZ, [RZ] ;  /* 0x00000000fffff984 */ /* 0x000fe20000000800 */
[----:B------:R-:W-:Y:S01]  /*83f0*/  @!PT LDS RZ, [RZ] ;  /* 0x00000000fffff984 */ /* 0x000fe20000000800 */
[----:B------:R-:W-:Y:S01]  /*8400*/  @!PT LDS RZ, [RZ] ;  /* 0x00000000fffff984 */ /* 0x000fe20000000800 */
[----:B------:R2:W-:Y:S06]  /*8410*/  @!P0 LDGSTS.E.BYPASS.LTC128B.128 [R251+0x100], [R2.64], !P5 ;  /* 0x0010000002fb8fae */ /* 0x0005ec000e901d48 */
[----:B------:R2:W-:Y:S02]  /*8420*/  @!P0 LDGSTS.E.BYPASS.LTC128B.128 [R251+0x3100], [R178.64], !P4 ;  /* 0x03100000b2fb8fae */ /* 0x0005e4000e101d48 */
[----:B--2---:R-:W-:Y:S01]  /*8430*/  @!P0 IADD3 R178, P2, R172, 0x100, RZ ;  /* 0x00000100acb28810 */ /* 0x004fe20007f5e0ff */
[C---:B-1----:R-:W-:Y:S03]  /*8440*/  HMMA.16816.F32.BF16 R44, R188.reuse, R192, R44 ;  /* 0x000000c0bc2c723c */ /* 0x042fe6000004182c */
[----:B------:R-:W-:Y:S04]  /*8450*/  @!P0 IADD3 R178, P1, R178, c[0x0][0x1f8], RZ ;  /* 0x00007e00b2b28a10 */ /* 0x000fe80007f3e0ff */
[--C-:B------:R-:W-:Y:S01]  /*8460*/  @!P0 IADD3.X R179, RZ, c[0x0][0x1fc], R0.reuse, P1, P2 ;  /* 0x00007f00ffb38a10 */ /* 0x100fe20000fe4400 */
[----:B------:R-:W-:Y:S04]  /*8470*/  HMMA.16816.F32.BF16 R48, R188, R194, R48 ;  /* 0x000000c2bc30723c */ /* 0x000fe80000041830 */
[----:B------:R-:W-:Y:S01]  /*8480*/  @!P0 IADD3 R172, P2, R172, 0x180, RZ ;  /* 0x00000180acac8810 */ /* 0x000fe20007f5e0ff */
[----:B------:R1:W-:Y:S03]  /*8490*/  @!P0 LDGSTS.E.BYPASS.LTC128B.128 [R251+0x6100], [R178.64], !P3 ;  /* 0x06100000b2fb8fae */ /* 0x0003e6000d901d48 */
[----:B------:R-:W-:Y:S04]  /*84a0*/  @!P0 IADD3 R172, P1, R172, c[0x0][0x1f8], RZ ;  /* 0x00007e00acac8a10 */ /* 0x000fe80007f3e0ff */
[----:B------:R-:W-:Y:S01]  /*84b0*/  @!P0 IADD3.X R173, RZ, c[0x0][0x1fc], R0, P1, P2 ;  /* 0x00007f00ffad8a10 */ /* 0x000fe20000fe4400 */
[----:B------:R-:W-:Y:S04]  /*84c0*/  @!P0 IMAD.MOV.U32 R0, RZ, RZ, c[0x0][0x208] ;  /* 0x00008200ff008624 */ /* 0x000fe800078e00ff */
[----:B------:R2:W-:Y:S02]  /*84d0*/  @!P0 LDGSTS.E.BYPASS.LTC128B.128 [R251+0x9100], [R172.64], !P6 ;  /* 0x09100000acfb8fae */ /* 0x0005e4000f101d48 */
[C---:B--2---:R-:W-:Y:S01]  /*84e0*/  @!P0 IMAD.SHL.U32 R172, R0.reuse, 0x40, RZ ;  /* 0x0000004000ac8824 */ /* 0x044fe200078e00ff */
[----:B------:R-:W-:Y:S04]  /*84f0*/  @!P0 MOV R173, 0x6 ;  /* 0x0000000600ad8802 */ /* 0x000fe80000000f00 */
[----:B------:R-:W-:Y:S02]  /*8500*/  @!P0 SHF.L.U64.HI R0, R0, R173, c[0x0][0x20c] ;  /* 0x0000830000008619 */ /* 0x000fe400000102ad */
[----:B------:R-:W-:Y:S04]  /*8510*/  @!P0 IADD3 R2, P1, R2, R172, RZ ;  /* 0x000000ac02028210 */ /* 0x000fe80007f3e0ff */
[----:B------:R-:W-:Y:S02]  /*8520*/  @!P0 IADD3.X R3, R3, R0, RZ, P1, !PT ;  /* 0x0000000003038210 */ /* 0x000fe40000ffe4ff */
[----:B------:R-:W-:Y:S03]  /*8530*/  @!P0 IADD3 R172, P1, R172, R2, RZ ;  /* 0x00000002acac8210 */ /* 0x000fe60007f3e0ff */
[----:B------:R2:W-:Y:S02]  /*8540*/  @!P0 LDGSTS.E.BYPASS.LTC128B.128 [R251+0x1100], [R2.64], !P5 ;  /* 0x0110000002fb8fae */ /* 0x0005e4000e901d48 */
[----:B------:R-:W-:Y:S01]  /*8550*/  @!P0 IMAD.X R173, R0, 0x1, R3, P1 ;  /* 0x0000000100ad8824 */ /* 0x000fe200008e0603 */
[----:B------:R-:W-:Y:S03]  /*8560*/  ISETP.NE.AND P1, PT, R196, 0x1, PT ;  /* 0x00000001c400780c */ /* 0x000fe60003f25270 */
[----:B------:R2:W-:Y:S06]  /*8570*/  @!P0 LDGSTS.E.BYPASS.LTC128B.128 [R251+0x4100], [R2.64+0x80], !P4 ;  /* 0x0410008002fb8fae */ /* 0x0005ec000e101d48 */
[----:B------:R2:W-:Y:S06]  /*8580*/  @!P0 LDGSTS.E.BYPASS.LTC128B.128 [R251+0x7100], [R2.64+0x100], !P3 ;  /* 0x0710010002fb8fae */ /* 0x0005ec000d901d48 */
[----:B------:R2:W-:Y:S06]  /*8590*/  @!P0 LDGSTS.E.BYPASS.LTC128B.128 [R251+0xa100], [R2.64+0x180], !P6 ;  /* 0x0a10018002fb8fae */ /* 0x0005ec000f101d48 */
[----:B------:R1:W-:Y:S06]  /*85a0*/  @!P0 LDGSTS.E.BYPASS.LTC128B.128 [R251+0x2100], [R172.64], !P5 ;  /* 0x02100000acfb8fae */ /* 0x0003ec000e901d48 */
[----:B------:R1:W-:Y:S06]  /*85b0*/  @!P0 LDGSTS.E.BYPASS.LTC128B.128 [R251+0x5100], [R172.64+0x80], !P4 ;  /* 0x05100080acfb8fae */ /* 0x0003ec000e101d48 */
[----:B------:R1:W-:Y:S06]  /*85c0*/  @!P0 LDGSTS.E.BYPASS.LTC128B.128 [R251+0x8100], [R172.64+0x100], !P3 ;  /* 0x08100100acfb8fae */ /* 0x0003ec000d901d48 */
[----:B------:R1:W-:Y:S06]  /*85d0*/  @!P0 LDGSTS.E.BYPASS.LTC128B.128 [R251+0xb100], [R172.64+0x180], !P6 ;  /* 0x0b100180acfb8fae */ /* 0x0003ec000f101d48 */
[----:B------:R-:W-:Y:S06]  /*85e0*/  LDSM.16.M88.4 R188, [R226] ;  /* 0x00000000e2bc783b */ /* 0x000fec0000000200 */
[----:B------:R-:W1:Y:S06]  /*85f0*/  LDSM.16.M88.4 R192, [R222] ;  /* 0x00000000dec0783b */ /* 0x000e6c0000000200 */
[----:B------:R-:W0:Y:S06]  /*8600*/  LDGDEPBAR ;  /* 0x00000000000079af */ /* 0x000e2c0000000000 */
[----:B------:R1:W3:Y:S02]  /*8610*/  LDL R0, [R1+0x1c] ;  /* 0x00001c0001007983 */ /* 0x0002e40000100800 */
        /* <DEDUP_REMOVED lines=17> */
[----:B------:R-:W-:Y:S06]  /*8730*/  LDSM.16.M88.4 R188, [R225] ;  /* 0x00000000e1bc783b */ /* 0x000fec0000000200 */
[----:B------:R-:W1:Y:S01]  /*8740*/  LDSM.16.M88.4 R192, [R219] ;  /* 0x00000000dbc0783b */ /* 0x000e620000000200 */
[----:B---3--:R-:W-:Y:S05]  /*8750*/  @P1 IMAD.MOV.U32 R0, RZ, RZ, R177 ;  /* 0x000000ffff001224 */ /* 0x008fea00078e00b1 */
[----:B--2---:R-:W2:Y:S06]  /*8760*/  SHFL.IDX PT, R2, R0, RZ, 0x1c1f ;  /* 0x001c1fff00027589 */ /* 0x004eac00000e0000 */
[----:B------:R3:W2:Y:S01]  /*8770*/  SHFL.IDX PT, R3, R0, 0x1, 0x1c1f ;  /* 0x003c1f0000037f89 */ /* 0x0006a200000e0000 */
[C---:B-1----:R-:W-:Y:S03]  /*8780*/  HMMA.16816.F32.BF16 R4, R188.reuse, R192, R4 ;  /* 0x000000c0bc04723c */ /* 0x042fe60000041804 */
[----:B---3--:R-:W-:Y:S05]  /*8790*/  IMAD R0, R201, -0x60, RZ ;  /* 0xffffffa0c9007824 */ /* 0x008fea00078e02ff */
[C---:B------:R-:W-:Y:S01]  /*87a0*/  HMMA.16816.F32.BF16 R8, R188.reuse, R194, R8 ;  /* 0x000000c2bc08723c */ /* 0x040fe20000041808 */
[----:B------:R-:W1:Y:S03]  /*87b0*/  LDSM.16.M88.4 R192, [R219+0x800] ;  /* 0x00080000dbc0783b */ /* 0x000e660000000200 */
[----:B----4-:R-:W-:Y:S04]  /*87c0*/  IADD3 R0, -R174, 0x1, R0 ;  /* 0x00000001ae007810 */ /* 0x010fe80007ffe100 */
[----:B------:R-:W-:Y:S04]  /*87d0*/  IADD3 R0, R0, c[0x0][0x1d0], RZ ;  /* 0x0000740000007a10 */ /* 0x000fe80007ffe0ff */
[----:B------:R-:W-:Y:S04]  /*87e0*/  IADD3 R0, R0, -c[0x0][0x168], RZ ;  /* 0x80005a0000007a10 */ /* 0x000fe80007ffe0ff */
[C---:B--2---:R-:W-:Y:S01]  /*87f0*/  IADD3 R2, R0.reuse, R2, RZ ;  /* 0x0000000200027210 */ /* 0x044fe20007ffe0ff */
[----:B------:R-:W-:Y:S03]  /*8800*/  IMAD.IADD R0, R0, 0x1, R3 ;  /* 0x0000000100007824 */ /* 0x000fe600078e0203 */
[----:B------:R-:W-:Y:S02]  /*8810*/  ISETP.GT.AND P0, PT, R2, RZ, PT ;  /* 0x000000ff0200720c */ /* 0x000fe40003f04270 */
[----:B------:R-:W-:Y:S02]  /*8820*/  ISETP.GT.AND P1, PT, R0, RZ, PT ;  /* 0x000000ff0000720c */ /* 0x000fe40003f24270 */
[----:B------:R-:W-:Y:S01]  /*8830*/  ISETP.GT.AND P2, PT, R2, 0x1, PT ;  /* 0x000000010200780c */ /* 0x000fe20003f44270 */
        /* <DEDUP_REMOVED lines=14> */
[----:B------:R-:W-:Y:S06]  /*8920*/  LDSM.16.M88.4 R188, [R223+0x4000] ;  /* 0x00400000dfbc783b */ /* 0x000fec0000000200 */
        /* <DEDUP_REMOVED lines=212> */
[----:B------:R-:W1:Y:S11]  /*9670*/  LDSM.16.M88.4 R192, [R219+0x9800] ;  /* 0x00980000dbc0783b */ /* 0x000e760000000200 */
[----:B------:R-:W-:Y:S04]  /*9680*/  @!UPT UIADD3 URZ, URZ, URZ, URZ ;  /* 0x0000003f3f3ff290 */ /* 0x000fe8000fffe03f */
[----:B------:R-:W-:Y:S02]  /*9690*/  FSEL R177, R6, -INF , P1 ;  /* 0xff80000006b17808 */ /* 0x000fe40000800000 */
[----:B------:R-:W-:Y:S02]  /*96a0*/  ISETP.GT.AND P1, PT, R2, 0x8, PT ;  /* 0x000000080200780c */ /* 0x000fe40003f24270 */
[----:B------:R-:W-:Y:S02]  /*96b0*/  FSEL R179, R5, -INF , P2 ;  /* 0xff80000005b37808 */ /* 0x000fe40001000000 */
[----:B------:R-:W-:Y:S02]  /*96c0*/  FSEL R178, R4, -INF , P0 ;  /* 0xff80000004b27808 */ /* 0x000fe40000000000 */
[----:B------:R-:W-:Y:S02]  /*96d0*/  ISETP.GT.AND P0, PT, R0, 0x1, PT ;  /* 0x000000010000780c */ /* 0x000fe40003f04270 */
[----:B------:R-:W-:Y:S02]  /*96e0*/  FMNMX.FTZ R3, R177, R176, !PT ;  /* 0x000000b0b1037209 */ /* 0x000fe40007810000 */
[----:B------:R-:W-:Y:S02]  /*96f0*/  FMNMX.FTZ R173, R178, R175, !PT ;  /* 0x000000afb2ad7209 */ /* 0x000fe40007810000 */
[C---:B------:R-:W-:Y:S02]  /*9700*/  ISETP.GT.AND P2, PT, R2.reuse, 0x39, PT ;  /* 0x000000390200780c */ /* 0x040fe40003f44270 */
[----:B------:R-:W-:Y:S01]  /*9710*/  FMNMX.FTZ R173, R179, R173, !PT ;  /* 0x000000adb3ad7209 */ /* 0x000fe20007810000 */
        /* <DEDUP_REMOVED lines=8> */
[----:B------:R-:W1:Y:S11]  /*97a0*/  LDSM.16.M88.4 R192, [R219+0xb000] ;  /* 0x00b00000dbc0783b */ /* 0x000e760000000200 */
[----:B------:R-:W-:Y:S11]  /*97b0*/  @!UPT UIADD3 URZ, URZ, URZ, URZ ;  /* 0x0000003f3f3ff290 */ /* 0x000ff6000fffe03f */
[----:B------:R-:W-:Y:S01]  /*97c0*/  @!UPT UIADD3 URZ, URZ, URZ, URZ ;  /* 0x0000003f3f3ff290 */ /* 0x000fe2000fffe03f */
[----:B------:R-:W-:Y:S02]  /*97d0*/  FSEL R213, R33, -INF , P2 ;  /* 0xff80000021d57808 */ /* 0x000fe40001000000 */
[C---:B------:R-:W-:Y:S01]  /*97e0*/  ISETP.GT.AND P2, PT, R2.reuse, 0x41, PT ;  /* 0x000000410200780c */ /* 0x040fe20003f44270 */
[C---:B-1----:R-:W-:Y:S08]  /*97f0*/  HMMA.16816.F32.BF16 R36, R188.reuse, R192, R36 ;  /* 0x000000c0bc24723c */ /* 0x042ff00000041824 */
[C---:B------:R-:W-:Y:S01]  /*9800*/  HMMA.16816.F32.BF16 R40, R188.reuse, R194, R40 ;  /* 0x000000c2bc28723c */ /* 0x040fe20000041828 */
[----:B------:R-:W1:Y:S01]  /*9810*/  LDSM.16.M88.4 R192, [R219+0xb800] ;  /* 0x00b80000dbc0783b */ /* 0x000e620000000200 */
[----:B------:R-:W-:Y:S05]  /*9820*/  DEPBAR.LE SB0, 0x0 ;  /* 0x000080000000791a */ /* 0x000fea0000000000 */
[----:B------:R-:W-:Y:S09]  /*9830*/  BAR.SYNC.DEFER_BLOCKING 0x0 ;  /* 0x0000000000007b1d */ /* 0x000ff20000010000 */
[----:B------:R-:W-:Y:S02]  /*9840*/  FSEL R37, R37, -INF , P2 ;  /* 0xff80000025257808 */ /* 0x000fe40001000000 */
[----:B------:R-:W-:Y:S06]  /*9850*/  ISETP.GT.AND P2, PT, R2, 0x49, PT ;  /* 0x000000490200780c */ /* 0x000fec0003f44270 */
[----:B------:R-:W-:Y:S02]  /*9860*/  FSEL R41, R41, -INF , P2 ;  /* 0xff80000029297808 */ /* 0x000fe40001000000 */
[C---:B------:R-:W-:Y:S02]  /*9870*/  ISETP.GT.AND P2, PT, R201.reuse, R252, PT ;  /* 0x000000fcc900720c */ /* 0x040fe40003f44270 */
[----:B------:R-:W-:Y:S11]  /*9880*/  IADD3 R252, R201, -0x1, RZ ;  /* 0xffffffffc9fc7810 */ /* 0x000ff60007ffe0ff */
[----:B------:R-:W-:Y:S01]  /*9890*/  @P2 SHF.R.S32.HI R6, RZ, 0x1f, R252 ;  /* 0x0000001fff062819 */ /* 0x000fe200000114fc */
[C---:B-1----:R-:W-:Y:S05]  /*98a0*/  HMMA.16816.F32.BF16 R44, R188.reuse, R192, R44 ;  /* 0x000000c0bc2c723c */ /* 0x042fea000004182c */
[----:B------:R-:W-:Y:S03]  /*98b0*/  @P2 IMAD R6, R6, c[0x0][0x1e0], RZ ;  /* 0x0000780006062a24 */ /* 0x000fe600078e02ff */
[----:B------:R-:W-:Y:S01]  /*98c0*/  HMMA.16816.F32.BF16 R48, R188, R194, R48 ;  /* 0x000000c2bc30723c */ /* 0x000fe20000041830 */
[----:B------:R-:W2:Y:S06]  /*98d0*/  LDL R191, [R1+0x20] ;  /* 0x0000200001bf7983 */ /* 0x000eac0000100800 */
[----:B------:R-:W-:Y:S02]  /*98e0*/  FSEL R188, R7, -INF , P0 ;  /* 0xff80000007bc7808 */ /* 0x000fe40000000000 */
[----:B------:R-:W-:Y:S03]  /*98f0*/  ISETP.GT.AND P0, PT, R2, 0x9, PT ;  /* 0x000000090200780c */ /* 0x000fe60003f04270 */
[----:B------:R-:W-:Y:S02]  /*9900*/  FSEL R189, R8, -INF , P1 ;  /* 0xff80000008bd7808 */ /* 0x000fe40000800000 */
[----:B------:R-:W-:Y:S02]  /*9910*/  FSEL R190, R9, -INF , P0 ;  /* 0xff80000009be7808 */ /* 0x000fe40000000000 */
[----:B------:R-:W3:Y:S01]  /*9920*/  LDL.64 R8, [R1+0x28] ;  /* 0x0000280001087983 */ /* 0x000ee20000100a00 */
[C---:B------:R-:W-:Y:S02]  /*9930*/  ISETP.GT.AND P0, PT, R0.reuse, 0x9, PT ;  /* 0x000000090000780c */ /* 0x040fe40003f04270 */
[----:B------:R-:W-:Y:S02]  /*9940*/  ISETP.GT.AND P1, PT, R0, 0x8, PT ;  /* 0x000000080000780c */ /* 0x000fe40003f24270 */
[----:B------:R-:W-:Y:S02]  /*9950*/  FSEL R192, R11, -INF , P0 ;  /* 0xff8000000bc07808 */ /* 0x000fe40000000000 */
[----:B------:R-:W-:Y:S01]  /*9960*/  FSEL R10, R10, -INF , P1 ;  /* 0xff8000000a0a7808 */ /* 0x000fe20000800000 */
[----:B------:R-:W4:Y:S01]  /*9970*/  LDL.LU R11, [R1+0x4] ;  /* 0x00000400010b7983 */ /* 0x000f220000300800 */
[C---:B------:R-:W-:Y:S02]  /*9980*/  ISETP.GT.AND P1, PT, R2.reuse, 0x10, PT ;  /* 0x000000100200780c */ /* 0x040fe40003f24270 */
[----:B------:R-:W-:Y:S02]  /*9990*/  ISETP.GT.AND P0, PT, R2, 0x11, PT ;  /* 0x000000110200780c */ /* 0x000fe40003f04270 */
[----:B------:R-:W-:Y:S02]  /*99a0*/  FMNMX.FTZ R3, R188, R3, !PT ;  /* 0x00000003bc037209 */ /* 0x000fe40007810000 */
[----:B------:R-:W-:Y:S02]  /*99b0*/  FSEL R193, R12, -INF , P1 ;  /* 0xff8000000cc17808 */ /* 0x000fe40000800000 */
[----:B------:R-:W-:Y:S02]  /*99c0*/  FSEL R194, R13, -INF , P0 ;  /* 0xff8000000dc27808 */ /* 0x000fe40000000000 */
[----:B------:R-:W-:Y:S02]  /*99d0*/  ISETP.GT.AND P0, PT, R0, 0x11, PT ;  /* 0x000000110000780c */ /* 0x000fe40003f04270 */
[----:B------:R-:W-:Y:S02]  /*99e0*/  FMNMX.FTZ R3, R10, R3, !PT ;  /* 0x000000030a037209 */ /* 0x000fe40007810000 */
        /* <DEDUP_REMOVED lines=10> */
[C---:B------:R-:W-:Y:S02]  /*9a90*/  ISETP.GT.AND P1, PT, R0.reuse, 0x18, PT ;  /* 0x000000180000780c */ /* 0x040fe40003f24270 */
[----:B------:R-:W-:Y:S02]  /*9aa0*/  ISETP.GT.AND P0, PT, R0, 0x19, PT ;  /* 0x000000190000780c */ /* 0x000fe40003f04270 */
[----:B------:R-:W-:Y:S02]  /*9ab0*/  FMNMX.FTZ R3, R195, R3, !PT ;  /* 0x00000003c3037209 */ /* 0x000fe40007810000 */
[----:B------:R-:W-:Y:S02]  /*9ac0*/  FMNMX.FTZ R173, R193, R173, !PT ;  /* 0x000000adc1ad7209 */ /* 0x000fe40007810000 */
[----:B------:R-:W-:Y:S02]  /*9ad0*/  FSEL R199, R18, -INF , P1 ;  /* 0xff80000012c77808 */ /* 0x000fe40000800000 */
[----:B------:R-:W-:Y:S02]  /*9ae0*/  FSEL R200, R19, -INF , P0 ;  /* 0xff80000013c87808 */ /* 0x000fe40000000000 */
[----:B------:R-:W-:Y:S02]  /*9af0*/  FMNMX.FTZ R3, R196, R3, !PT ;  /* 0x00000003c4037209 */ /* 0x000fe40007810000 */
[C---:B------:R-:W-:Y:S02]  /*9b00*/  ISETP.GT.AND P1, PT, R2.reuse, 0x20, PT ;  /* 0x000000200200780c */ /* 0x040fe40003f24270 */
[----:B------:R-:W-:Y:S02]  /*9b10*/  ISETP.GT.AND P0, PT, R2, 0x21, PT ;  /* 0x000000210200780c */ /* 0x000fe40003f04270 */
[----:B------:R-:W-:Y:S02]  /*9b20*/  FMNMX.FTZ R173, R194, R173, !PT ;  /* 0x000000adc2ad7209 */ /* 0x000fe40007810000 */
[----:B------:R-:W-:Y:S02]  /*9b30*/  FSEL R202, R20, -INF , P1 ;  /* 0xff80000014ca7808 */ /* 0x000fe40000800000 */
[C---:B------:R-:W-:Y:S02]  /*9b40*/  ISETP.GT.AND P1, PT, R0.reuse, 0x20, PT ;  /* 0x000000200000780c */ /* 0x040fe40003f24270 */
[----:B------:R-:W-:Y:S02]  /*9b50*/  FSEL R203, R21, -INF , P0 ;  /* 0xff80000015cb7808 */ /* 0x000fe40000000000 */
[----:B------:R-:W-:Y:S02]  /*9b60*/  ISETP.GT.AND P0, PT, R0, 0x21, PT ;  /* 0x000000210000780c */ /* 0x000fe40003f04270 */
[----:B------:R-:W-:Y:S02]  /*9b70*/  FMNMX.FTZ R3, R199, R3, !PT ;  /* 0x00000003c7037209 */ /* 0x000fe40007810000 */
        /* <DEDUP_REMOVED lines=8> */
[----:B------:R-:W-:Y:S02]  /*9c00*/  ISETP.GT.AND P1, PT, R0, 0x28, PT ;  /* 0x000000280000780c */ /* 0x000fe40003f24270 */
[----:B------:R-:W-:Y:S02]  /*9c10*/  FSEL R207, R25, -INF , P0 ;  /* 0xff80000019cf7808 */ /* 0x000fe40000000000 */
[----:B------:R-:W-:Y:S02]  /*9c20*/  FMNMX.FTZ R3, R204, R3, !PT ;  /* 0x00000003cc037209 */ /* 0x000fe40007810000 */
[----:B------:R-:W-:Y:S02]  /*9c30*/  ISETP.GT.AND P0, PT, R0, 0x29, PT ;  /* 0x000000290000780c */ /* 0x000fe40003f04270 */
[----:B------:R-:W-:Y:S02]  /*9c40*/  FMNMX.FTZ R173, R202, R173, !PT ;  /* 0x000000adcaad7209 */ /* 0x000fe40007810000 */
[----:B------:R-:W-:Y:S02]  /*9c50*/  FSEL R208, R26, -INF , P1 ;  /* 0xff8000001ad07808 */ /* 0x000fe40000800000 */
[----:B------:R-:W-:Y:S02]  /*9c60*/  FMNMX.FTZ R3, R205, R3, !PT ;  /* 0x00000003cd037209 */ /* 0x000fe40007810000 */
[----:B------:R-:W-:Y:S02]  /*9c70*/  FSEL R209, R27, -INF , P0 ;  /* 0xff8000001bd17808 */ /* 0x000fe40000000000 */
[C---:B------:R-:W-:Y:S02]  /*9c80*/  ISETP.GT.AND P1, PT, R2.reuse, 0x30, PT ;  /* 0x000000300200780c */ /* 0x040fe40003f24270 */
[----:B------:R-:W-:Y:S02]  /*9c90*/  ISETP.GT.AND P0, PT, R2, 0x31, PT ;  /* 0x000000310200780c */ /* 0x000fe40003f04270 */
[----:B------:R-:W-:Y:S02]  /*9ca0*/  FMNMX.FTZ R173, R203, R173, !PT ;  /* 0x000000adcbad7209 */ /* 0x000fe40007810000 */
[----:B------:R-:W-:Y:S02]  /*9cb0*/  FMNMX.FTZ R3, R208, R3, !PT ;  /* 0x00000003d0037209 */ /* 0x000fe40007810000 */
[----:B------:R-:W-:Y:S02]  /*9cc0*/  FSEL R211, R28, -INF , P1 ;  /* 0xff8000001cd37808 */ /* 0x000fe40000800000 */
[----:B------:R-:W-:Y:S02]  /*9cd0*/  FSEL R29, R29, -INF , P0 ;  /* 0xff8000001d1d7808 */ /* 0x000fe40000000000 */
[C---:B------:R-:W-:Y:S02]  /*9ce0*/  ISETP.GT.AND P1, PT, R0.reuse, 0x30, PT ;  /* 0x000000300000780c */ /* 0x040fe40003f24270 */
[----:B------:R-:W-:Y:S02]  /*9cf0*/  ISETP.GT.AND P0, PT, R0, 0x31, PT ;  /* 0x000000310000780c */ /* 0x000fe40003f04270 */
[----:B------:R-:W-:Y:S02]  /*9d00*/  FMNMX.FTZ R173, R206, R173, !PT ;  /* 0x000000adcead7209 */ /* 0x000fe40007810000 */
[----:B------:R-:W-:Y:S02]  /*9d10*/  FSEL R30, R30, -INF , P1 ;  /* 0xff8000001e1e7808 */ /* 0x000fe40000800000 */
[----:B------:R-:W-:Y:S02]  /*9d20*/  FSEL R31, R31, -INF , P0 ;  /* 0xff8000001f1f7808 */ /* 0x000fe40000000000 */
[----:B------:R-:W-:Y:S02]  /*9d30*/  ISETP.GT.AND P0, PT, R2, 0x38, PT ;  /* 0x000000380200780c */ /* 0x000fe40003f04270 */
[----:B------:R-:W-:Y:S02]  /*9d40*/  FMNMX.FTZ R3, R209, R3, !PT ;  /* 0x00000003d1037209 */ /* 0x000fe40007810000 */
[----:B------:R-:W-:Y:S02]  /*9d50*/  FMNMX.FTZ R173, R207, R173, !PT ;  /* 0x000000adcfad7209 */ /* 0x000fe40007810000 */
[----:B------:R-:W-:Y:S02]  /*9d60*/  FSEL R214, R32, -INF , P0 ;  /* 0xff80000020d67808 */ /* 0x000fe40000000000 */
[----:B------:R-:W-:Y:S02]  /*9d70*/  FMNMX.FTZ R3, R30, R3, !PT ;  /* 0x000000031e037209 */ /* 0x000fe40007810000 */
        /* <DEDUP_REMOVED lines=16> */
[----:B------:R-:W-:Y:S02]  /*9e80*/  ISETP.GT.AND P0, PT, R2, 0x48, PT ;  /* 0x000000480200780c */ /* 0x000fe40003f04270 */
[----:B------:R-:W-:Y:S02]  /*9e90*/  FMNMX.FTZ R173, R213, R173, !PT ;  /* 0x000000add5ad7209 */ /* 0x000fe40007810000 */
[----:B------:R-:W-:Y:S02]  /*9ea0*/  FSEL R40, R40, -INF , P0 ;  /* 0xff80000028287808 */ /* 0x000fe40000000000 */
[----:B------:R-:W-:Y:S02]  /*9eb0*/  ISETP.GT.AND P0, PT, R0, 0x49, PT ;  /* 0x000000490000780c */ /* 0x000fe40003f04270 */
[----:B------:R-:W-:Y:S02]  /*9ec0*/  FMNMX.FTZ R3, R38, R3, !PT ;  /* 0x0000000326037209 */ /* 0x000fe40007810000 */
[----:B------:R-:W-:Y:S02]  /*9ed0*/  ISETP.GT.AND P1, PT, R0, 0x48, PT ;  /* 0x000000480000780c */ /* 0x000fe40003f24270 */
        /* <DEDUP_REMOVED lines=14> */
[----:B------:R-:W-:Y:S02]  /*9fc0*/  FSEL R212, R48, -INF , P1 ;  /* 0xff80000030d47808 */ /* 0x000fe40000800000 */
[----:B------:R-:W-:Y:S02]  /*9fd0*/  ISETP.GT.AND P0, PT, R0, 0x51, PT ;  /* 0x000000510000780c */ /* 0x000fe40003f04270 */
        /* <DEDUP_REMOVED lines=8> */
[----:B------:R-:W-:Y:S02]  /*a060*/  ISETP.GT.AND P0, PT, R0, 0x59, PT ;  /* 0x000000590000780c */ /* 0x000fe40003f04270 */
[----:B------:R-:W-:Y:S02]  /*a070*/  FSEL R50, R50, -INF , P1 ;  /* 0xff80000032327808 */ /* 0x000fe40000800000 */
[----:B------:R-:W-:Y:S02]  /*a080*/  FMNMX.FTZ R0, R47, R2, !PT ;  /* 0x000000022f007209 */ /* 0x000fe40007810000 */
[----:B------:R-:W-:Y:S02]  /*a090*/  FMNMX.FTZ R173, R45, R173, !PT ;  /* 0x000000ad2dad7209 */ /* 0x000fe40007810000 */
[----:B------:R-:W-:Y:S02]  /*a0a0*/  FSEL R174, R51, -INF , P0 ;  /* 0xff80000033ae7808 */ /* 0x000fe40000000000 */
[----:B------:R-:W-:Y:S02]  /*a0b0*/  FMNMX.FTZ R0, R50, R0, !PT ;  /* 0x0000000032007209 */ /* 0x000fe40007810000 */
[----:B------:R-:W-:Y:S02]  /*a0c0*/  FMNMX.FTZ R173, R212, R173, !PT ;  /* 0x000000add4ad7209 */ /* 0x000fe40007810000 */
[----:B------:R-:W-:Y:S02]  /*a0d0*/  FMNMX.FTZ R0, R174, R0, !PT ;  /* 0x00000000ae007209 */ /* 0x000fe40007810000 */
[----:B------:R-:W-:Y:S03]  /*a0e0*/  FMNMX.FTZ R173, R210, R173, !PT ;  /* 0x000000add2ad7209 */ /* 0x000fe60007810000 */
[----:B------:R-:W1:Y:S06]  /*a0f0*/  SHFL.BFLY PT, R2, R0, 0x2, 0x1f ;  /* 0x0c401f0000027f89 */ /* 0x000e6c00000e0000 */
[----:B------:R-:W1:Y:S02]  /*a100*/  SHFL.BFLY PT, R3, R173, 0x2, 0x1f ;  /* 0x0c401f00ad037f89 */ /* 0x000e6400000e0000 */
[----:B-1----:R-:W-:Y:S02]  /*a110*/  FMNMX.FTZ R0, R0, R2, !PT ;  /* 0x0000000200007209 */ /* 0x002fe40007810000 */
[----:B------:R-:W-:Y:S03]  /*a120*/  FMNMX.FTZ R173, R173, R3, !PT ;  /* 0x00000003adad7209 */ /* 0x000fe60007810000 */
[----:B------:R-:W1:Y:S01]  /*a130*/  SHFL.BFLY PT, R3, R0, 0x1, 0x1f ;  /* 0x0c201f0000037f89 */ /* 0x000e6200000e0000 */
[----:B--2---:R-:W-:Y:S05]  /*a140*/  @P2 MOV R7, R191 ;  /* 0x000000bf00072202 */ /* 0x004fea0000000f00 */
[----:B------:R-:W2:Y:S01]  /*a150*/  SHFL.BFLY PT, R4, R173, 0x1, 0x1f ;  /* 0x0c201f00ad047f89 */ /* 0x000ea200000e0000 */
[----:B-1----:R-:W-:Y:S04]  /*a160*/  FMNMX.FTZ R172, R0, R3, !PT ;  /* 0x0000000300ac7209 */ /* 0x002fe80007810000 */
[----:B------:R-:W-:Y:S02]  /*a170*/  FSETP.NEU.FTZ.AND P0, PT, R172, -INF , PT ;  /* 0xff800000ac00780b */ /* 0x000fe40003f1d000 */
[----:B--2---:R-:W-:Y:S01]  /*a180*/  FMNMX.FTZ R173, R173, R4, !PT ;  /* 0x00000004adad7209 */ /* 0x004fe20007810000 */
[----:B------:R-:W-:Y:S01]  /*a190*/  @P2 IMAD.WIDE.U32 R4, R252, c[0x0][0x1e0], RZ ;  /* 0x00007800fc042a25 */ /* 0x000fe200078e00ff */
[----:B------:R-:W-:Y:S02]  /*a1a0*/  FSEL R0, R172, RZ, P0 ;  /* 0x000000ffac007208 */ /* 0x000fe40000000000 */
[C---:B------:R-:W-:Y:S03]  /*a1b0*/  FSETP.NEU.FTZ.AND P1, PT, R173.reuse, -INF , PT ;  /* 0xff800000ad00780b */ /* 0x040fe60003f3d000 */
[----:B------:R-:W-:Y:S01]  /*a1c0*/  FADD.FTZ R3, -R0, R176 ;  /* 0x000000b000037221 */ /* 0x000fe20000010100 */
[----:B------:R-:W-:Y:S01]  /*a1d0*/  FSEL R2, R173, RZ, P1 ;  /* 0x000000ffad027208 */ /* 0x000fe20000800000 */
[----:B------:R-:W-:Y:S02]  /*a1e0*/  @P2 IMAD R0, R252, c[0x0][0x1e4], R6 ;  /* 0x00007900fc002a24 */ /* 0x000fe400078e0206 */
[----:B---3--:R-:W-:Y:S02]  /*a1f0*/  @P2 IMAD.MOV.U32 R6, RZ, RZ, R8 ;  /* 0x000000ffff062224 */ /* 0x008fe400078e0008 */
[----:B------:R-:W-:Y:S01]  /*a200*/  FADD.FTZ R2, -R2, R175 ;  /* 0x000000af02027221 */ /* 0x000fe20000010100 */
[----:B------:R-:W-:Y:S01]  /*a210*/  @P2 IADD3 R0, R5, R0, RZ ;  /* 0x0000000005002210 */ /* 0x000fe20007ffe0ff */
[----:B------:R-:W-:Y:S04]  /*a220*/  @P2 IMAD.WIDE.U32 R6, R4, 0x60, R6 ;  /* 0x0000006004062825 */ /* 0x000fe800078e0006 */
[----:B------:R-:W-:Y:S02]  /*a230*/  @P2 IMAD R0, R0, 0x60, RZ ;  /* 0x0000006000002824 */ /* 0x000fe400078e02ff */
[----:B------:R-:W-:Y:S02]  /*a240*/  FMUL.FTZ R175, R173, c[0x0][0x2d0] ;  /* 0x0000b400adaf7a20 */ /* 0x000fe40000410000 */
[----:B------:R-:W-:Y:S01]  /*a250*/  FMUL.FTZ R176, R172, c[0x0][0x2d0] ;  /* 0x0000b400acb07a20 */ /* 0x000fe20000410000 */
[----:B------:R-:W-:Y:S02]  /*a260*/  @P2 IADD3 R0, R7, R0, RZ ;  /* 0x0000000007002210 */ /* 0x000fe40007ffe0ff */
[----:B------:R-:W-:Y:S02]  /*a270*/  FSEL R175, R175, RZ, P1 ;  /* 0x000000ffafaf7208 */ /* 0x000fe40000800000 */
[C---:B------:R-:W-:Y:S01]  /*a280*/  @P2 SHF.L.U64.HI R0, R6.reuse, 0x1, R0 ;  /* 0x0000000106002819 */ /* 0x040fe20000010200 */
[----:B------:R-:W-:Y:S01]  /*a290*/  @P2 IMAD.SHL.U32 R6, R6, 0x2, RZ ;  /* 0x0000000206062824 */ /* 0x000fe200078e00ff */
[----:B------:R-:W-:Y:S01]  /*a2a0*/  FSEL R176, R176, RZ, P0 ;  /* 0x000000ffb0b07208 */ /* 0x000fe20000000000 */
[--C-:B------:R-:W-:Y:S03]  /*a2b0*/  FFMA.FTZ R190, R190, c[0x0][0x2d0], -R175.reuse ;  /* 0x0000b400bebe7a23 */ /* 0x100fe600000108af */
[C---:B------:R-:W-:Y:S02]  /*a2c0*/  @P2 IADD3 R4, P3, R6.reuse, c[0x0][0x1c8], RZ ;  /* 0x0000720006042a10 */ /* 0x040fe40007f7e0ff */
[----:B------:R-:W-:Y:S01]  /*a2d0*/  @P2 IADD3 R8, P4, R6, 0x80, RZ ;  /* 0x0000008006082810 */ /* 0x000fe20007f9e0ff */
[----:B------:R-:W-:Y:S01]  /*a2e0*/  MUFU.EX2 R190, R190 ;  /* 0x000000be00be7308 */ /* 0x000fe20000000800 */
[----:B------:R-:W-:Y:S02]  /*a2f0*/  @P2 IADD3.X R5, R0, c[0x0][0x1cc], RZ, P3, !PT ;  /* 0x0000730000052a10 */ /* 0x000fe40001ffe4ff */
[----:B------:R-:W-:Y:S03]  /*a300*/  @P2 IADD3 R8, P3, R8, c[0x0][0x1c8], RZ ;  /* 0x0000720008082a10 */ /* 0x000fe60007f7e0ff */
[----:B------:R1:W-:Y:S01]  /*a310*/  @P2 LDGSTS.E.BYPASS.LTC128B.128 [R251+0xc100], [R4.64], !P5 ;  /* 0x0c10000004fb2fae */ /* 0x0003e2000e901d48 */
[--C-:B------:R-:W-:Y:S02]  /*a320*/  @P2 IADD3.X R9, RZ, c[0x0][0x1cc], R0.reuse, P3, P4 ;  /* 0x00007300ff092a10 */ /* 0x100fe40001fe8400 */
[----:B------:R-:W-:Y:S11]  /*a330*/  LOP3.LUT P4, RZ, R220, 0x2, RZ, 0xc0, !PT ;  /* 0x00000002dcff7812 */ /* 0x000ff6000788c0ff */
[----:B------:R-:W-:Y:S02]  /*a340*/  @!UPT UIADD3 URZ, URZ, URZ, URZ ;  /* 0x0000003f3f3ff290 */ /* 0x000fe4000fffe03f */
[----:B------:R2:W-:Y:S02]  /*a350*/  @P2 LDGSTS.E.BYPASS.LTC128B.128 [R251+0xf100], [R8.64], !P4 ;  /* 0x0f10000008fb2fae */ /* 0x0005e4000e101d48 */
[----:B--2---:R-:W-:Y:S04]  /*a360*/  @P2 IADD3 R8, P4, R6, 0x100, RZ ;  /* 0x0000010006082810 */ /* 0x004fe80007f9e0ff */
[----:B------:R-:W-:Y:S04]  /*a370*/  @P2 IADD3 R8, P3, R8, c[0x0][0x1c8], RZ ;  /* 0x0000720008082a10 */ /* 0x000fe80007f7e0ff */
[--C-:B------:R-:W-:Y:S02]  /*a380*/  @P2 IADD3.X R9, RZ, c[0x0][0x1cc], R0.reuse, P3, P4 ;  /* 0x00007300ff092a10 */ /* 0x100fe40001fe8400 */
[----:B------:R-:W-:Y:S11]  /*a390*/  LOP3.LUT P4, RZ, R220, 0x1, RZ, 0xc0, !PT ;  /* 0x00000001dcff7812 */ /* 0x000ff6000788c0ff */
[----:B------:R-:W-:Y:S02]  /*a3a0*/  @!UPT UIADD3 URZ, URZ, URZ, URZ ;  /* 0x0000003f3f3ff290 */ /* 0x000fe4000fffe03f */
[----:B------:R2:W-:Y:S01]  /*a3b0*/  @P2 LDGSTS.E.BYPASS.LTC128B.128 [R251+0x12100], [R8.64], !P4 ;  /* 0x1210000008fb2fae */ /* 0x0005e2000e101d48 */
[----:B------:R-:W-:Y:S04]  /*a3c0*/  @P2 IADD3 R6, P4, R6, 0x180, RZ ;  /* 0x0000018006062810 */ /* 0x000fe80007f9e0ff */
[----:B------:R-:W-:Y:S04]  /*a3d0*/  @P2 IADD3 R6, P3, R6, c[0x0][0x1c8], RZ ;  /* 0x0000720006062a10 */ /* 0x000fe80007f7e0ff */
[----:B------:R-:W-:Y:S01]  /*a3e0*/  @P2 IADD3.X R7, RZ, c[0x0][0x1cc], R0, P3, P4 ;  /* 0x00007300ff072a10 */ /* 0x000fe20001fe8400 */
[--C-:B------:R-:W-:Y:S01]  /*a3f0*/  FFMA.FTZ R0, R178, c[0x0][0x2d0], -R175.reuse ;  /* 0x0000b400b2007a23 */ /* 0x100fe200000108af */
[----:B------:R-:W-:Y:S03]  /*a400*/  LOP3.LUT P4, RZ, R220, 0x1, RZ, 0xc0, !PT ;  /* 0x00000001dcff7812 */ /* 0x000fe6000788c0ff */
[----:B------:R3:W-:Y:S01]  /*a410*/  @P2 LDGSTS.E.BYPASS.LTC128B.128 [R251+0x15100], [R6.64], !P6 ;  /* 0x1510000006fb2fae */ /* 0x0007e2000f101d48 */
[----:B------:R1:W-:Y:S02]  /*a420*/  MUFU.EX2 R178, R0 ;  /* 0x0000000000b27308 */ /* 0x0003e40000000800 */
[--C-:B-1----:R-:W-:Y:S01]  /*a430*/  FFMA.FTZ R0, R177, c[0x0][0x2d0], -R176.reuse ;  /* 0x0000b400b1007a23 */ /* 0x102fe200000108b0 */
[----:B---3--:R-:W-:Y:S02]  /*a440*/  @P2 MOV R6, c[0x0][0x1e0] ;  /* 0x0000780000062a02 */ /* 0x008fe40000000f00 */
[----:B------:R-:W-:Y:S05]  /*a450*/  @P2 MOV R7, 0x6 ;  /* 0x0000000600072802 */ /* 0x000fea0000000f00 */
[----:B------:R1:W-:Y:S01]  /*a460*/  MUFU.EX2 R191, R0 ;  /* 0x0000000000bf7308 */ /* 0x0003e20000000800 */
[C---:B------:R-:W-:Y:S01]  /*a470*/  @P2 SHF.L.U64.HI R7, R6.reuse, R7, c[0x0][0x1e4] ;  /* 0x0000790006072619 */ /* 0x040fe20000010207 */
[----:B------:R-:W-:Y:S05]  /*a480*/  @P2 IMAD.SHL.U32 R6, R6, 0x40, RZ ;  /* 0x0000004006062824 */ /* 0x000fea00078e00ff */
[----:B------:R-:W-:Y:S04]  /*a490*/  @P2 IADD3 R4, P3, R4, R6, RZ ;  /* 0x0000000604042210 */ /* 0x000fe80007f7e0ff */
[C---:B------:R-:W-:Y:S02]  /*a4a0*/  @P2 IADD3.X R5, R7.reuse, R5, RZ, P3, !PT ;  /* 0x0000000507052210 */ /* 0x040fe40001ffe4ff */
[----:B------:R-:W-:Y:S02]  /*a4b0*/  LOP3.LUT P3, RZ, R220, 0x2, RZ, 0xc0, !PT ;  /* 0x00000002dcff7812 */ /* 0x000fe4000786c0ff */
[----:B------:R-:W3:Y:S01]  /*a4c0*/  LDL.LU R220, [R1+0x98] ;  /* 0x0000980001dc7983 */ /* 0x000ee20000300800 */
[----:B------:R-:W-:Y:S04]  /*a4d0*/  @P2 IADD3 R6, P0, R6, R4, RZ ;  /* 0x0000000406062210 */ /* 0x000fe80007f1e0ff */
[----:B------:R-:W-:Y:S01]  /*a4e0*/  @P2 IADD3.X R7, R7, R5, RZ, P0, !PT ;  /* 0x0000000507072210 */ /* 0x000fe200007fe4ff */
[----:B------:R2:W-:Y:S01]  /*a4f0*/  @P2 LDGSTS.E.BYPASS.LTC128B.128 [R251+0xd100], [R4.64], !P5 ;  /* 0x0d10000004fb2fae */ /* 0x0005e2000e901d48 */
[--C-:B-1----:R-:W-:Y:S04]  /*a500*/  FFMA.FTZ R0, R179, c[0x0][0x2d0], -R175.reuse ;  /* 0x0000b400b3007a23 */ /* 0x102fe800000108af */
[----:B------:R1:W-:Y:S01]  /*a510*/  MUFU.EX2 R177, R0 ;  /* 0x0000000000b17308 */ /* 0x0003e20000000800 */
[----:B------:R2:W-:Y:S06]  /*a520*/  @P2 LDGSTS.E.BYPASS.LTC128B.128 [R251+0x10100], [R4.64+0x80], !P3 ;  /* 0x1010008004fb2fae */ /* 0x0005ec000d901d48 */
[----:B------:R2:W-:Y:S06]  /*a530*/  @P2 LDGSTS.E.BYPASS.LTC128B.128 [R251+0x13100], [R4.64+0x100], !P4 ;  /* 0x1310010004fb2fae */ /* 0x0005ec000e101d48 */
[----:B------:R2:W-:Y:S06]  /*a540*/  @P2 LDGSTS.E.BYPASS.LTC128B.128 [R251+0x16100], [R4.64+0x180], !P6 ;  /* 0x1610018004fb2fae */ /* 0x0005ec000f101d48 */
[----:B------:R2:W-:Y:S01]  /*a550*/  @P2 LDGSTS.E.BYPASS.LTC128B.128 [R251+0xe100], [R6.64], !P5 ;  /* 0x0e10000006fb2fae */ /* 0x0005e2000e901d48 */
[----:B-1----:R-:W-:Y:S05]  /*a560*/  FMUL.FTZ R0, R2, c[0x0][0x2d0] ;  /* 0x0000b40002007a20 */ /* 0x002fea0000410000 */
[----:B------:R1:W-:Y:S01]  /*a570*/  @P2 LDGSTS.E.BYPASS.LTC128B.128 [R251+0x11100], [R6.64+0x80], !P3 ;  /* 0x1110008006fb2fae */ /* 0x0003e2000d901d48 */
[----:B------:R-:W-:Y:S04]  /*a580*/  FFMA.FTZ R2, R188, c[0x0][0x2d0], -R176 ;  /* 0x0000b400bc027a23 */ /* 0x000fe800000108b0 */
[----:B------:R1:W-:Y:S01]  /*a590*/  MUFU.EX2 R188, R2 ;  /* 0x0000000200bc7308 */ /* 0x0003e20000000800 */
[----:B------:R2:W-:Y:S06]  /*a5a0*/  @P2 LDGSTS.E.BYPASS.LTC128B.128 [R251+0x14100], [R6.64+0x100], !P4 ;  /* 0x1410010006fb2fae */ /* 0x0005ec000e101d48 */
[----:B------:R2:W-:Y:S03]  /*a5b0*/  @P2 LDGSTS.E.BYPASS.LTC128B.128 [R251+0x17100], [R6.64+0x180], !P6 ;  /* 0x1710018006fb2fae */ /* 0x0005e6000f101d48 */
[----:B------:R-:W2:Y:S03]  /*a5c0*/  MUFU.EX2 R0, R0 ;  /* 0x0000000000007308 */ /* 0x000ea60000000800 */
[----:B------:R-:W0:Y:S01]  /*a5d0*/  LDGDEPBAR ;  /* 0x00000000000079af */ /* 0x000e220000000000 */
[----:B-1----:R-:W-:Y:S01]  /*a5e0*/  FFMA.FTZ R2, R189, c[0x0][0x2d0], -R175 ;  /* 0x0000b400bd027a23 */ /* 0x002fe200000108af */
[----:B------:R-:W-:Y:S05]  /*a5f0*/  MOV R189, R38 ;  /* 0x0000002600bd7202 */ /* 0x000fea0000000f00 */
[----:B------:R1:W-:Y:S01]  /*a600*/  MUFU.EX2 R179, R2 ;  /* 0x0000000200b37308 */ /* 0x0003e20000000800 */
[C---:B--2---:R-:W-:Y:S01]  /*a610*/  FMUL.FTZ R20, R0.reuse, R140 ;  /* 0x0000008c00147220 */ /* 0x044fe20000410000 */
[----:B------:R-:W-:Y:S01]  /*a620*/  MOV R140, R40 ;  /* 0x00000028008c7202 */ /* 0x000fe20000000f00 */
[C---:B------:R-:W-:Y:S02]  /*a630*/  FMUL.FTZ R4, R0.reuse, R180 ;  /* 0x000000b400047220 */ /* 0x040fe40000410000 */
[C---:B------:R-:W-:Y:S01]  /*a640*/  FMUL.FTZ R5, R0.reuse, R181 ;  /* 0x000000b500057220 */ /* 0x040fe20000410000 */
[----:B------:R-:W-:Y:S01]  /*a650*/  MOV R181, R47 ;  /* 0x0000002f00b57202 */ /* 0x000fe20000000f00 */
[C---:B------:R-:W-:Y:S01]  /*a660*/  FMUL.FTZ R8, R0.reuse, R184 ;  /* 0x000000b800087220 */ /* 0x040fe20000410000 */
[----:B------:R-:W-:Y:S01]  /*a670*/  MOV R184, R46 ;  /* 0x0000002e00b87202 */ /* 0x000fe20000000f00 */
[C---:B------:R-:W-:Y:S02]  /*a680*/  FMUL.FTZ R9, R0.reuse, R185 ;  /* 0x000000b900097220 */ /* 0x040fe40000410000 */
[C---:B------:R-:W-:Y:S02]  /*a690*/  FMUL.FTZ R12, R0.reuse, R132 ;  /* 0x00000084000c7220 */ /* 0x040fe40000410000 */
[----:B------:R-:W-:Y:S02]  /*a6a0*/  IMAD.MOV.U32 R132, RZ, RZ, R29 ;  /* 0x000000ffff847224 */ /* 0x000fe400078e001d */
[C---:B------:R-:W-:Y:S01]  /*a6b0*/  FMUL.FTZ R13, R0.reuse, R133 ;  /* 0x00000085000d7220 */ /* 0x040fe20000410000 */
[----:B------:R-:W-:Y:S01]  /*a6c0*/  MOV R133, R30 ;  /* 0x0000001e00857202 */ /* 0x000fe20000000f00 */
[C---:B------:R-:W-:Y:S02]  /*a6d0*/  FMUL.FTZ R16, R0.reuse, R136 ;  /* 0x0000008800107220 */ /* 0x040fe40000410000 */
[----:B-1----:R-:W-:Y:S02]  /*a6e0*/  FMUL.FTZ R2, R3, c[0x0][0x2d0] ;  /* 0x0000b40003027a20 */ /* 0x002fe40000410000 */
[----:B------:R-:W-:Y:S02]  /*a6f0*/  IMAD.MOV.U32 R136, RZ, RZ, R36 ;  /* 0x000000ffff887224 */ /* 0x000fe400078e0024 */
[C---:B------:R-:W-:Y:S02]  /*a700*/  FMUL.FTZ R36, R0.reuse, R156 ;  /* 0x0000009c00247220 */ /* 0x040fe40000410000 */
[----:B------:R-:W1:Y:S01]  /*a710*/  MUFU.EX2 R2, R2 ;  /* 0x0000000200027308 */ /* 0x000e620000000800 */
[C---:B------:R-:W-:Y:S01]  /*a720*/  FMUL.FTZ R17, R0.reuse, R137 ;  /* 0x0000008900117220 */ /* 0x040fe20000410000 */
[----:B------:R-:W-:Y:S01]  /*a730*/  MOV R137, R37 ;  /* 0x0000002500897202 */ /* 0x000fe20000000f00 */
[C---:B------:R-:W-:Y:S01]  /*a740*/  FMUL.FTZ R21, R0.reuse, R141 ;  /* 0x0000008d00157220 */ /* 0x040fe20000410000 */
[----:B------:R-:W2:Y:S01]  /*a750*/  LDL.LU R156, [R1+0x8] ;  /* 0x00000800019c7983 */ /* 0x000ea20000300800 */
[----:B------:R-:W-:Y:S02]  /*a760*/  IMAD.MOV.U32 R141, RZ, RZ, R41 ;  /* 0x000000ffff8d7224 */ /* 0x000fe400078e0029 */
        /* <DEDUP_REMOVED lines=10> */
[----:B------:R-:W-:Y:S01]  /*a810*/  MOV R153, R35 ;  /* 0x0000002300997202 */ /* 0x000fe20000000f00 */
[C---:B------:R-:W-:Y:S01]  /*a820*/  FMUL.FTZ R37, R0.reuse, R157 ;  /* 0x0000009d00257220 */ /* 0x040fe20000410000 */
[----:B------:R-:W-:Y:S01]  /*a830*/  MOV R157, R149 ;  /* 0x00000095009d7202 */ /* 0x000fe20000000f00 */
[C---:B------:R-:W-:Y:S01]  /*a840*/  FMUL.FTZ R40, R0.reuse, R160 ;  /* 0x000000a000287220 */ /* 0x040fe20000410000 */
[----:B------:R-:W-:Y:S01]  /*a850*/  MOV R149, R141 ;  /* 0x0000008d00957202 */ /* 0x000fe20000000f00 */
[C---:B------:R-:W-:Y:S02]  /*a860*/  FMUL.FTZ R41, R0.reuse, R161 ;  /* 0x000000a100297220 */ /* 0x040fe40000410000 */
[C---:B------:R-:W-:Y:S02]  /*a870*/  FMUL.FTZ R44, R0.reuse, R164 ;  /* 0x000000a4002c7220 */ /* 0x040fe40000410000 */
[C---:B------:R-:W-:Y:S01]  /*a880*/  FMUL.FTZ R45, R0.reuse, R165 ;  /* 0x000000a5002d7220 */ /* 0x040fe20000410000 */
[----:B------:R-:W-:Y:S01]  /*a890*/  MOV R165, R148 ;  /* 0x0000009400a57202 */ /* 0x000fe20000000f00 */
[C---:B------:R-:W-:Y:S02]  /*a8a0*/  FMUL.FTZ R48, R0.reuse, R168 ;  /* 0x000000a800307220 */ /* 0x040fe40000410000 */
[C---:B------:R-:W-:Y:S01]  /*a8b0*/  FMUL.FTZ R49, R0.reuse, R169 ;  /* 0x000000a900317220 */ /* 0x040fe20000410000 */
        /* <DEDUP_REMOVED lines=41> */
[----:B----4-:R-:W-:Y:S02]  /*ab50*/  FFMA.FTZ R3, R0, R11, R178 ;  /* 0x0000000b00037223 */ /* 0x010fe400000100b2 */
[----:B------:R-:W-:Y:S02]  /*ab60*/  FFMA.FTZ R0, R10, c[0x0][0x2d0], -R176 ;  /* 0x0000b4000a007a23 */ /* 0x000fe400000108b0 */
[C---:B-1----:R-:W-:Y:S02]  /*ab70*/  FMUL.FTZ R6, R2.reuse, R182 ;  /* 0x000000b602067220 */ /* 0x042fe40000410000 */
[----:B------:R-:W-:Y:S02]  /*ab80*/  IMAD.MOV.U32 R182, RZ, RZ, R140 ;  /* 0x000000ffffb67224 */ /* 0x000fe400078e008c */
[----:B------:R1:W-:Y:S01]  /*ab90*/  MUFU.EX2 R140, R0 ;  /* 0x00000000008c7308 */ /* 0x0003e20000000800 */
[C---:B------:R-:W-:Y:S02]  /*aba0*/  FMUL.FTZ R18, R2.reuse, R138 ;  /* 0x0000008a02127220 */ /* 0x040fe40000410000 */
[C---:B------:R-:W-:Y:S02]  /*abb0*/  FMUL.FTZ R19, R2.reuse, R139 ;  /* 0x0000008b02137220 */ /* 0x040fe40000410000 */
[C---:B------:R-:W-:Y:S01]  /*abc0*/  FMUL.FTZ R7, R2.reuse, R183 ;  /* 0x000000b702077220 */ /* 0x040fe20000410000 */
[----:B------:R-:W-:Y:S01]  /*abd0*/  MOV R183, R137 ;  /* 0x0000008900b77202 */ /* 0x000fe20000000f00 */
[C---:B------:R-:W-:Y:S01]  /*abe0*/  FMUL.FTZ R10, R2.reuse, R186 ;  /* 0x000000ba020a7220 */ /* 0x040fe20000410000 */
[----:B------:R-:W-:Y:S01]  /*abf0*/  MOV R186, R136 ;  /* 0x0000008800ba7202 */ /* 0x000fe20000000f00 */
[C---:B------:R-:W-:Y:S01]  /*ac00*/  FMUL.FTZ R27, R2.reuse, R147 ;  /* 0x00000093021b7220 */ /* 0x040fe20000410000 */
[----:B------:R-:W4:Y:S01]  /*ac10*/  LDSM.16.MT88.4 R136, [R217] ;  /* 0x00000000d988783b */ /* 0x000f220000004200 */
[----:B------:R-:W-:Y:S02]  /*ac20*/  IMAD.MOV.U32 R180, RZ, RZ, R50 ;  /* 0x000000ffffb47224 */ /* 0x000fe400078e0032 */
[C---:B------:R-:W-:Y:S02]  /*ac30*/  FMUL.FTZ R11, R2.reuse, R187 ;  /* 0x000000bb020b7220 */ /* 0x040fe40000410000 */
[----:B------:R-:W-:Y:S01]  /*ac40*/  FMUL.FTZ R14, R2, R134 ;  /* 0x00000086020e7220 */ /* 0x000fe20000410000 */
[----:B------:R-:W-:Y:S01]  /*ac50*/  F2FP.BF16.PACK_AB R134, R190, R179 ;  /* 0x000000b3be86723e */ /* 0x000fe200000010ff */
[C---:B------:R-:W-:Y:S02]  /*ac60*/  FMUL.FTZ R15, R2.reuse, R135 ;  /* 0x00000087020f7220 */ /* 0x040fe40000410000 */
[C---:B------:R-:W-:Y:S01]  /*ac70*/  FMUL.FTZ R50, R2.reuse, R170 ;  /* 0x000000aa02327220 */ /* 0x040fe20000410000 */
[----:B------:R-:W-:Y:S01]  /*ac80*/  MOV R170, R132 ;  /* 0x0000008400aa7202 */ /* 0x000fe20000000f00 */
[----:B------:R-:W-:Y:S01]  /*ac90*/  IMAD.MOV.U32 R187, RZ, RZ, R133 ;  /* 0x000000ffffbb7224 */ /* 0x000fe200078e0085 */
[----:B------:R-:W-:Y:S01]  /*aca0*/  F2FP.BF16.PACK_AB R132, R177, R178 ;  /* 0x000000b2b184723e */ /* 0x000fe200000010ff */
[----:B------:R-:W-:Y:S01]  /*acb0*/  FMUL.FTZ R22, R2, R142 ;  /* 0x0000008e02167220 */ /* 0x000fe20000410000 */
[----:B------:R-:W-:Y:S01]  /*acc0*/  F2FP.BF16.PACK_AB R133, R188, R191 ;  /* 0x000000bfbc85723e */ /* 0x000fe200000010ff */
[--C-:B-1----:R-:W-:Y:S02]  /*acd0*/  FFMA.FTZ R0, R192, c[0x0][0x2d0], -R176.reuse ;  /* 0x0000b400c0007a23 */ /* 0x102fe400000108b0 */
[C---:B------:R-:W-:Y:S02]  /*ace0*/  FMUL.FTZ R23, R2.reuse, R143 ;  /* 0x0000008f02177220 */ /* 0x040fe40000410000 */
[----:B------:R-:W1:Y:S01]  /*acf0*/  MUFU.EX2 R147, R0 ;  /* 0x0000000000937308 */ /* 0x000e620000000800 */
[C---:B------:R-:W-:Y:S02]  /*ad00*/  FMUL.FTZ R26, R2.reuse, R146 ;  /* 0x00000092021a7220 */ /* 0x040fe40000410000 */
[C---:B------:R-:W-:Y:S02]  /*ad10*/  FMUL.FTZ R30, R2.reuse, R150 ;  /* 0x00000096021e7220 */ /* 0x040fe40000410000 */
[----:B------:R-:W-:Y:S02]  /*ad20*/  IMAD.MOV.U32 R152, RZ, RZ, R31 ;  /* 0x000000ffff987224 */ /* 0x000fe400078e001f */
[C---:B------:R-:W-:Y:S02]  /*ad30*/  FMUL.FTZ R31, R2.reuse, R151 ;  /* 0x00000097021f7220 */ /* 0x040fe40000410000 */
[C---:B------:R-:W-:Y:S02]  /*ad40*/  FMUL.FTZ R34, R2.reuse, R154 ;  /* 0x0000009a02227220 */ /* 0x040fe40000410000 */
[C---:B------:R-:W-:Y:S02]  /*ad50*/  FMUL.FTZ R35, R2.reuse, R155 ;  /* 0x0000009b02237220 */ /* 0x040fe40000410000 */
[C---:B------:R-:W-:Y:S02]  /*ad60*/  FMUL.FTZ R38, R2.reuse, R158 ;  /* 0x0000009e02267220 */ /* 0x040fe40000410000 */
[C---:B------:R-:W-:Y:S02]  /*ad70*/  FMUL.FTZ R39, R2.reuse, R159 ;  /* 0x0000009f02277220 */ /* 0x040fe40000410000 */
[----:B------:R-:W-:Y:S02]  /*ad80*/  IMAD.MOV.U32 R185, RZ, RZ, R43 ;  /* 0x000000ffffb97224 */ /* 0x000fe400078e002b */
[C---:B------:R-:W-:Y:S02]  /*ad90*/  FMUL.FTZ R42, R2.reuse, R162 ;  /* 0x000000a2022a7220 */ /* 0x040fe40000410000 */
[C---:B------:R-:W-:Y:S02]  /*ada0*/  FMUL.FTZ R43, R2.reuse, R163 ;  /* 0x000000a3022b7220 */ /* 0x040fe40000410000 */
[C---:B------:R-:W-:Y:S01]  /*adb0*/  FMUL.FTZ R46, R2.reuse, R166 ;  /* 0x000000a6022e7220 */ /* 0x040fe20000410000 */
[----:B-1----:R-:W-:Y:S01]  /*adc0*/  F2FP.BF16.PACK_AB R135, R147, R140 ;  /* 0x0000008c9387723e */ /* 0x002fe200000010ff */
[C---:B------:R-:W-:Y:S01]  /*add0*/  FMUL.FTZ R51, R2.reuse, R171 ;  /* 0x000000ab02337220 */ /* 0x040fe20000410000 */
[----:B------:R-:W-:Y:S01]  /*ade0*/  MOV R166, R153 ;  /* 0x0000009900a67202 */ /* 0x000fe20000000f00 */
[--C-:B------:R-:W-:Y:S02]  /*adf0*/  FFMA.FTZ R149, R149, c[0x0][0x2d0], -R175.reuse ;  /* 0x0000b40095957a23 */ /* 0x100fe400000108af */
[C---:B------:R-:W-:Y:S02]  /*ae00*/  FMUL.FTZ R47, R2.reuse, R167 ;  /* 0x000000a7022f7220 */ /* 0x040fe40000410000 */
        /* <DEDUP_REMOVED lines=30> */
[----:B------:R-:W-:Y:S02]  /*aff0*/  FFMA.FTZ R0, R193, c[0x0][0x2d0], -R175 ;  /* 0x0000b400c1007a23 */ /* 0x000fe400000108af */
[C---:B------:R-:W-:Y:S02]  /*b000*/  FMUL.FTZ R102, R2.reuse, R102 ;  /* 0x0000006602667220 */ /* 0x040fe40000410000 */
[----:B------:R4:W-:Y:S02]  /*b010*/  MUFU.EX2 R146, R0 ;  /* 0x0000000000927308 */ /* 0x0009e40000000800 */
[C---:B------:R-:W-:Y:S02]  /*b020*/  FMUL.FTZ R103, R2.reuse, R103 ;  /* 0x0000006702677220 */ /* 0x040fe40000410000 */
        /* <DEDUP_REMOVED lines=8> */
[C---:B------:R-:W-:Y:S02]  /*b0b0*/  FMUL.FTZ R119, R2.reuse, R119 ;  /* 0x0000007702777220 */ /* 0x040fe40000410000 */
[----:B------:R-:W-:Y:S02]  /*b0c0*/  FMUL.FTZ R122, R2, R122 ;  /* 0x0000007a027a7220 */ /* 0x000fe40000410000 */
[----:B----4-:R-:W-:Y:S02]  /*b0d0*/  FFMA.FTZ R0, R194, c[0x0][0x2d0], -R175 ;  /* 0x0000b400c2007a23 */ /* 0x010fe400000108af */
[C---:B------:R-:W-:Y:S02]  /*b0e0*/  FMUL.FTZ R123, R2.reuse, R123 ;  /* 0x0000007b027b7220 */ /* 0x040fe40000410000 */
[----:B------:R4:W-:Y:S01]  /*b0f0*/  MUFU.EX2 R145, R0 ;  /* 0x0000000000917308 */ /* 0x0009e20000000800 */
[C---:B------:R-:W-:Y:S01]  /*b100*/  FMUL.FTZ R126, R2.reuse, R126 ;  /* 0x0000007e027e7220 */ /* 0x040fe20000410000 */
[C---:B-1----:R-:W-:Y:S03]  /*b110*/  HMMA.16816.F32.BF16 R20, R132.reuse, R136, R20 ;  /* 0x000000888414723c */ /* 0x042fe60000041814 */
[C---:B------:R-:W-:Y:S02]  /*b120*/  FMUL.FTZ R127, R2.reuse, R127 ;  /* 0x0000007f027f7220 */ /* 0x040fe40000410000 */
[C---:B------:R-:W-:Y:S02]  /*b130*/  FMUL.FTZ R130, R2.reuse, R130 ;  /* 0x0000008202827220 */ /* 0x040fe40000410000 */
[C---:B------:R-:W-:Y:S01]  /*b140*/  FMUL.FTZ R131, R2.reuse, R131 ;  /* 0x0000008302837220 */ /* 0x040fe20000410000 */
[C---:B------:R-:W-:Y:S01]  /*b150*/  HMMA.16816.F32.BF16 R24, R132.reuse, R138, R24 ;  /* 0x0000008a8418723c */ /* 0x040fe20000041818 */
[----:B---3--:R-:W1:Y:S03]  /*b160*/  LDSM.16.MT88.4 R136, [R220] ;  /* 0x00000000dc88783b */ /* 0x008e660000004200 */
[----:B------:R-:W-:Y:S02]  /*b170*/  FADD.FTZ R177, R177, R3 ;  /* 0x00000003b1b17221 */ /* 0x000fe40000010000 */
[----:B------:R-:W-:Y:S02]  /*b180*/  FFMA.FTZ R3, R199, c[0x0][0x2d0], -R176 ;  /* 0x0000b400c7037a23 */ /* 0x000fe400000108b0 */
[----:B------:R-:W-:Y:S02]  /*b190*/  IMAD.MOV.U32 R167, RZ, RZ, R152 ;  /* 0x000000ffffa77224 */ /* 0x000fe400078e0098 */
[----:B------:R3:W-:Y:S02]  /*b1a0*/  MUFU.EX2 R152, R3 ;  /* 0x0000000300987308 */ /* 0x0007e40000000800 */
[----:B----4-:R-:W-:Y:S02]  /*b1b0*/  FFMA.FTZ R0, R195, c[0x0][0x2d0], -R176 ;  /* 0x0000b400c3007a23 */ /* 0x010fe400000108b0 */
[----:B--2---:R-:W-:Y:S06]  /*b1c0*/  FFMA.FTZ R2, R2, R156, R191 ;  /* 0x0000009c02027223 */ /* 0x004fec00000100bf */
[----:B------:R2:W4:Y:S01]  /*b1d0*/  MUFU.EX2 R144, R0 ;  /* 0x0000000000907308 */ /* 0x0005220000000800 */
[----:B------:R-:W-:Y:S04]  /*b1e0*/  FADD.FTZ R2, R188, R2 ;  /* 0x00000002bc027221 */ /* 0x000fe80000010000 */
[----:B------:R-:W-:Y:S02]  /*b1f0*/  FADD.FTZ R2, R140, R2 ;  /* 0x000000028c027221 */ /* 0x000fe40000010000 */
[----:B------:R-:W-:Y:S02]  /*b200*/  LDSM.16.MT88.4 R140, [R218+0x1000] ;  /* 0x00100000da8c783b */ /* 0x000fe40000004200 */
[----:B------:R-:W-:Y:S02]  /*b210*/  FADD.FTZ R2, R147, R2 ;  /* 0x0000000293027221 */ /* 0x000fe40000010000 */
[--C-:B---3--:R-:W-:Y:S02]  /*b220*/  FFMA.FTZ R3, R208, c[0x0][0x2d0], -R176.reuse ;  /* 0x0000b400d0037a23 */ /* 0x108fe400000108b0 */
[----:B------:R-:W3:Y:S02]  /*b230*/  LDL R208, [R1+0x10] ;  /* 0x0000100001d07983 */ /* 0x000ee40000100800 */
[----:B------:R4:W-:Y:S01]  /*b240*/  MUFU.EX2 R159, R3 ;  /* 0x00000003009f7308 */ /* 0x0009e20000000800 */
[C---:B-1----:R-:W-:Y:S03]  /*b250*/  HMMA.16816.F32.BF16 R28, R132.reuse, R136, R28 ;  /* 0x00000088841c723c */ /* 0x042fe6000004181c */
[----:B--2---:R-:W-:Y:S06]  /*b260*/  FFMA.FTZ R0, R196, c[0x0][0x2d0], -R176 ;  /* 0x0000b400c4007a23 */ /* 0x004fec00000108b0 */
[----:B------:R-:W-:Y:S01]  /*b270*/  MUFU.EX2 R196, R149 ;  /* 0x0000009500c47308 */ /* 0x000fe20000000800 */
[C---:B------:R-:W-:Y:S01]  /*b280*/  HMMA.16816.F32.BF16 R32, R132.reuse, R138, R32 ;  /* 0x0000008a8420723c */ /* 0x040fe20000041820 */
[----:B------:R-:W1:Y:S08]  /*b290*/  LDSM.16.MT88.4 R136, [R217+0x3000] ;  /* 0x00300000d988783b */ /* 0x000e700000004200 */
[----:B------:R2:W-:Y:S03]  /*b2a0*/  MUFU.EX2 R148, R0 ;  /* 0x0000000000947308 */ /* 0x0005e60000000800 */
[----:B----4-:R-:W-:Y:S02]  /*b2b0*/  FADD.FTZ R3, R144, R2 ;  /* 0x0000000290037221 */ /* 0x010fe40000010000 */
[--C-:B------:R-:W-:Y:S02]  /*b2c0*/  FFMA.FTZ R2, R170, c[0x0][0x2d0], -R175.reuse ;  /* 0x0000b400aa027a23 */ /* 0x100fe400000108af */
[--C-:B--2---:R-:W-:Y:S04]  /*b2d0*/  FFMA.FTZ R0, R197, c[0x0][0x2d0], -R175.reuse ;  /* 0x0000b400c5007a23 */ /* 0x104fe800000108af */
[----:B------:R2:W4:Y:S01]  /*b2e0*/  MUFU.EX2 R151, R0 ;  /* 0x0000000000977308 */ /* 0x0005220000000800 */
[C---:B-1----:R-:W-:Y:S08]  /*b2f0*/  HMMA.16816.F32.BF16 R36, R132.reuse, R136, R36 ;  /* 0x000000888424723c */ /* 0x042ff00000041824 */
[C---:B------:R-:W-:Y:S01]  /*b300*/  HMMA.16816.F32.BF16 R40, R132.reuse, R138, R40 ;  /* 0x0000008a8428723c */ /* 0x040fe20000041828 */
[----:B------:R-:W1:Y:S03]  /*b310*/  LDSM.16.MT88.4 R136, [R218+0x3000] ;  /* 0x00300000da88783b */ /* 0x000e660000004200 */
[----:B--2---:R-:W-:Y:S04]  /*b320*/  FFMA.FTZ R0, R198, c[0x0][0x2d0], -R175 ;  /* 0x0000b400c6007a23 */ /* 0x004fe800000108af */
[----:B------:R2:W1:Y:S04]  /*b330*/  MUFU.EX2 R156, R0 ;  /* 0x00000000009c7308 */ /* 0x0004680000000800 */
[----:B--2---:R-:W-:Y:S01]  /*b340*/  FFMA.FTZ R0, R200, c[0x0][0x2d0], -R176 ;  /* 0x0000b400c8007a23 */ /* 0x004fe200000108b0 */
[C---:B-1----:R-:W-:Y:S05]  /*b350*/  HMMA.16816.F32.BF16 R44, R132.reuse, R136, R44 ;  /* 0x00000088842c723c */ /* 0x042fea000004182c */
[----:B------:R1:W-:Y:S03]  /*b360*/  MUFU.EX2 R155, R0 ;  /* 0x00000000009b7308 */ /* 0x0003e60000000800 */
[C---:B------:R-:W-:Y:S01]  /*b370*/  HMMA.16816.F32.BF16 R48, R132.reuse, R138, R48 ;  /* 0x0000008a8430723c */ /* 0x040fe20000041830 */
[----:B------:R-:W2:Y:S03]  /*b380*/  LDSM.16.MT88.4 R136, [R221+0x3000] ;  /* 0x00300000dd88783b */ /* 0x000ea60000004200 */
[----:B-1----:R-:W-:Y:S04]  /*b390*/  FADD.FTZ R0, R179, R177 ;  /* 0x000000b1b3007221 */ /* 0x002fe80000010000 */
[----:B------:R-:W-:Y:S04]  /*b3a0*/  FADD.FTZ R190, R190, R0 ;  /* 0x00000000bebe7221 */ /* 0x000fe80000010000 */
[--C-:B------:R-:W-:Y:S04]  /*b3b0*/  FFMA.FTZ R0, R202, c[0x0][0x2d0], -R175.reuse ;  /* 0x0000b400ca007a23 */ /* 0x100fe800000108af */
[----:B------:R1:W1:Y:S01]  /*b3c0*/  MUFU.EX2 R154, R0 ;  /* 0x00000000009a7308 */ /* 0x0002620000000800 */
[C---:B--2---:R-:W-:Y:S08]  /*b3d0*/  HMMA.16816.F32.BF16 R52, R132.reuse, R136, R52 ;  /* 0x000000888434723c */ /* 0x044ff00000041834 */
[C---:B------:R-:W-:Y:S01]  /*b3e0*/  HMMA.16816.F32.BF16 R56, R132.reuse, R138, R56 ;  /* 0x0000008a8438723c */ /* 0x040fe20000041838 */
[----:B------:R-:W2:Y:S03]  /*b3f0*/  LDSM.16.MT88.4 R136, [R220+0x3000] ;  /* 0x00300000dc88783b */ /* 0x000ea60000004200 */
[--C-:B-1----:R-:W-:Y:S04]  /*b400*/  FFMA.FTZ R0, R203, c[0x0][0x2d0], -R175.reuse ;  /* 0x0000b400cb007a23 */ /* 0x102fe800000108af */
[----:B------:R1:W1:Y:S04]  /*b410*/  MUFU.EX2 R163, R0 ;  /* 0x0000000000a37308 */ /* 0x0002680000000800 */
[--C-:B-1----:R-:W-:Y:S06]  /*b420*/  FFMA.FTZ R0, R204, c[0x0][0x2d0], -R176.reuse ;  /* 0x0000b400cc007a23 */ /* 0x102fec00000108b0 */
[----:B------:R1:W-:Y:S01]  /*b430*/  MUFU.EX2 R153, R0 ;  /* 0x0000000000997308 */ /* 0x0003e20000000800 */
[C---:B--2---:R-:W-:Y:S08]  /*b440*/  HMMA.16816.F32.BF16 R60, R132.reuse, R136, R60 ;  /* 0x00000088843c723c */ /* 0x044ff0000004183c */
[C---:B------:R-:W-:Y:S01]  /*b450*/  HMMA.16816.F32.BF16 R64, R132.reuse, R138, R64 ;  /* 0x0000008a8440723c */ /* 0x040fe20000041840 */
[----:B------:R-:W2:Y:S03]  /*b460*/  LDSM.16.MT88.4 R136, [R217+0x6000] ;  /* 0x00600000d988783b */ /* 0x000ea60000004200 */
[----:B-1----:R-:W-:Y:S04]  /*b470*/  FFMA.FTZ R0, R205, c[0x0][0x2d0], -R176 ;  /* 0x0000b400cd007a23 */ /* 0x002fe800000108b0 */
[----:B------:R1:W-:Y:S04]  /*b480*/  MUFU.EX2 R161, R0 ;  /* 0x0000000000a17308 */ /* 0x0003e80000000800 */
[--C-:B-1----:R-:W-:Y:S01]  /*b490*/  FFMA.FTZ R0, R206, c[0x0][0x2d0], -R175.reuse ;  /* 0x0000b400ce007a23 */ /* 0x102fe200000108af */
[C---:B--2---:R-:W-:Y:S05]  /*b4a0*/  HMMA.16816.F32.BF16 R68, R132.reuse, R136, R68 ;  /* 0x000000888444723c */ /* 0x044fea0000041844 */
[----:B------:R-:W-:Y:S03]  /*b4b0*/  MUFU.EX2 R206, R2 ;  /* 0x0000000200ce7308 */ /* 0x000fe60000000800 */
[C---:B------:R-:W-:Y:S01]  /*b4c0*/  HMMA.16816.F32.BF16 R72, R132.reuse, R138, R72 ;  /* 0x0000008a8448723c */ /* 0x040fe20000041848 */
[----:B------:R-:W1:Y:S06]  /*b4d0*/  LDSM.16.MT88.4 R136, [R218+0x6000] ;  /* 0x00600000da88783b */ /* 0x000e6c0000004200 */
[----:B------:R2:W1:Y:S02]  /*b4e0*/  MUFU.EX2 R162, R0 ;  /* 0x0000000000a27308 */ /* 0x0004640000000800 */
[--C-:B--2---:R-:W-:Y:S08]  /*b4f0*/  FFMA.FTZ R0, R207, c[0x0][0x2d0], -R175.reuse ;  /* 0x0000b400cf007a23 */ /* 0x104ff000000108af */
[----:B------:R2:W2:Y:S01]  /*b500*/  MUFU.EX2 R164, R0 ;  /* 0x0000000000a47308 */ /* 0x0004a20000000800 */
[C---:B-1----:R-:W-:Y:S03]  /*b510*/  HMMA.16816.F32.BF16 R76, R132.reuse, R136, R76 ;  /* 0x00000088844c723c */ /* 0x042fe6000004184c */
[----:B---3--:R-:W-:Y:S01]  /*b520*/  ISETP.GT.AND P0, PT, R201, R208, PT ;  /* 0x000000d0c900720c */ /* 0x008fe20003f04270 */
[----:B------:R-:W-:Y:S04]  /*b530*/  IMAD.MOV.U32 R201, RZ, RZ, R252 ;  /* 0x000000ffffc97224 */ /* 0x000fe800078e00fc */
[C---:B------:R-:W-:Y:S01]  /*b540*/  HMMA.16816.F32.BF16 R80, R132.reuse, R138, R80 ;  /* 0x0000008a8450723c */ /* 0x040fe20000041850 */
[----:B------:R-:W1:Y:S03]  /*b550*/  LDSM.16.MT88.4 R136, [R221+0x6000] ;  /* 0x00600000dd88783b */ /* 0x000e660000004200 */
[----:B--2---:R-:W-:Y:S04]  /*b560*/  FFMA.FTZ R0, R209, c[0x0][0x2d0], -R176 ;  /* 0x0000b400d1007a23 */ /* 0x004fe800000108b0 */
[----:B------:R2:W-:Y:S04]  /*b570*/  MUFU.EX2 R160, R0 ;  /* 0x0000000000a07308 */ /* 0x0005e80000000800 */
[----:B--2---:R-:W-:Y:S02]  /*b580*/  FADD.FTZ R0, R146, R190 ;  /* 0x000000be92007221 */ /* 0x004fe40000010000 */
[----:B------:R-:W-:Y:S02]  /*b590*/  FFMA.FTZ R190, R181, c[0x0][0x2d0], -R176 ;  /* 0x0000b400b5be7a23 */ /* 0x000fe400000108b0 */
[----:B------:R-:W-:Y:S02]  /*b5a0*/  FADD.FTZ R150, R145, R0 ;  /* 0x0000000091967221 */ /* 0x000fe40000010000 */
[----:B------:R-:W-:Y:S01]  /*b5b0*/  FFMA.FTZ R0, R211, c[0x0][0x2d0], -R175 ;  /* 0x0000b400d3007a23 */ /* 0x000fe200000108af */
[C---:B-1----:R-:W-:Y:S01]  /*b5c0*/  HMMA.16816.F32.BF16 R84, R132.reuse, R136, R84 ;  /* 0x000000888454723c */ /* 0x042fe20000041854 */
[----:B------:R-:W-:Y:S02]  /*b5d0*/  MUFU.EX2 R190, R190 ;  /* 0x000000be00be7308 */ /* 0x000fe40000000800 */
[----:B----4-:R-:W-:Y:S05]  /*b5e0*/  FADD.FTZ R150, R151, R150 ;  /* 0x0000009697967221 */ /* 0x010fea0000010000 */
[C---:B------:R-:W-:Y:S01]  /*b5f0*/  HMMA.16816.F32.BF16 R88, R132.reuse, R138, R88 ;  /* 0x0000008a8458723c */ /* 0x040fe20000041858 */
[----:B------:R-:W1:Y:S02]  /*b600*/  LDSM.16.MT88.4 R136, [R220+0x6000] ;  /* 0x00600000dc88783b */ /* 0x000e640000004200 */
[----:B------:R2:W3:Y:S02]  /*b610*/  MUFU.EX2 R158, R0 ;  /* 0x00000000009e7308 */ /* 0x0004e40000000800 */
[----:B--2---:R-:W-:Y:S01]  /*b620*/  FFMA.FTZ R0, R187, c[0x0][0x2d0], -R176 ;  /* 0x0000b400bb007a23 */ /* 0x004fe200000108b0 */
[----:B------:R-:W-:Y:S01]  /*b630*/  MOV R187, R186 ;  /* 0x000000ba00bb7202 */ /* 0x000fe20000000f00 */
[----:B------:R-:W-:Y:S01]  /*b640*/  IMAD.MOV.U32 R186, RZ, RZ, R183 ;  /* 0x000000ffffba7224 */ /* 0x000fe200078e00b7 */
[----:B------:R-:W-:Y:S04]  /*b650*/  MOV R183, R182 ;  /* 0x000000b600b77202 */ /* 0x000fe80000000f00 */
[----:B------:R-:W-:Y:S01]  /*b660*/  MOV R182, R169 ;  /* 0x000000a900b67202 */ /* 0x000fe20000000f00 */
[--C-:B------:R-:W-:Y:S02]  /*b670*/  FFMA.FTZ R2, R187, c[0x0][0x2d0], -R175.reuse ;  /* 0x0000b400bb027a23 */ /* 0x100fe400000108af */
[----:B------:R-:W-:Y:S01]  /*b680*/  IMAD.MOV.U32 R169, RZ, RZ, R168 ;  /* 0x000000ffffa97224 */ /* 0x000fe200078e00a8 */
[----:B------:R-:W-:Y:S01]  /*b690*/  MOV R168, R157 ;  /* 0x0000009d00a87202 */ /* 0x000fe20000000f00 */
[----:B------:R2:W-:Y:S01]  /*b6a0*/  MUFU.EX2 R200, R2 ;  /* 0x0000000200c87308 */ /* 0x0005e20000000800 */
[--C-:B------:R-:W-:Y:S02]  /*b6b0*/  FFMA.FTZ R191, R182, c[0x0][0x2d0], -R175.reuse ;  /* 0x0000b400b6bf7a23 */ /* 0x100fe400000108af */
[--C-:B------:R-:W-:Y:S01]  /*b6c0*/  FFMA.FTZ R192, R169, c[0x0][0x2d0], -R175.reuse ;  /* 0x0000b400a9c07a23 */ /* 0x100fe200000108af */
[C---:B-1----:R-:W-:Y:S03]  /*b6d0*/  HMMA.16816.F32.BF16 R92, R132.reuse, R136, R92 ;  /* 0x00000088845c723c */ /* 0x042fe6000004185c */
[----:B------:R-:W-:Y:S01]  /*b6e0*/  MOV R169, R189 ;  /* 0x000000bd00a97202 */ /* 0x000fe20000000f00 */
[--C-:B------:R-:W-:Y:S02]  /*b6f0*/  FFMA.FTZ R189, R212, c[0x0][0x2d0], -R175.reuse ;  /* 0x0000b400d4bd7a23 */ /* 0x100fe400000108af */
[----:B------:R1:W-:Y:S02]  /*b700*/  MUFU.EX2 R157, R0 ;  /* 0x00000000009d7308 */ /* 0x0003e40000000800 */
[C---:B------:R-:W-:Y:S01]  /*b710*/  HMMA.16816.F32.BF16 R96, R132.reuse, R138, R96 ;  /* 0x0000008a8460723c */ /* 0x040fe20000041860 */
[----:B------:R-:W4:Y:S07]  /*b720*/  LDSM.16.MT88.4 R136, [R217+0x9000] ;  /* 0x00900000d988783b */ /* 0x000f2e0000004200 */
[----:B------:R-:W-:Y:S01]  /*b730*/  MUFU.EX2 R191, R191 ;  /* 0x000000bf00bf7308 */ /* 0x000fe20000000800 */
[----:B--2---:R-:W-:Y:S04]  /*b740*/  FADD.FTZ R2, R156, R150 ;  /* 0x000000969c027221 */ /* 0x004fe80000010000 */
[----:B------:R-:W-:Y:S05]  /*b750*/  FADD.FTZ R2, R154, R2 ;  /* 0x000000029a027221 */ /* 0x000fea0000010000 */
[----:B------:R-:W-:Y:S01]  /*b760*/  MUFU.EX2 R192, R192 ;  /* 0x000000c000c07308 */ /* 0x000fe20000000800 */
[----:B------:R-:W-:Y:S02]  /*b770*/  FADD.FTZ R2, R163, R2 ;  /* 0x00000002a3027221 */ /* 0x000fe40000010000 */
[----:B-1----:R-:W-:Y:S02]  /*b780*/  FFMA.FTZ R0, R167, c[0x0][0x2d0], -R176 ;  /* 0x0000b400a7007a23 */ /* 0x002fe400000108b0 */
[----:B------:R-:W-:Y:S05]  /*b790*/  FADD.FTZ R2, R162, R2 ;  /* 0x00000002a2027221 */ /* 0x000fea0000010000 */
[----:B------:R1:W-:Y:S01]  /*b7a0*/  MUFU.EX2 R204, R0 ;  /* 0x0000000000cc7308 */ /* 0x0003e20000000800 */
[----:B------:R-:W-:Y:S04]  /*b7b0*/  FADD.FTZ R2, R164, R2 ;  /* 0x00000002a4027221 */ /* 0x000fe80000010000 */
[----:B---3--:R-:W-:Y:S04]  /*b7c0*/  FADD.FTZ R2, R158, R2 ;  /* 0x000000029e027221 */ /* 0x008fe80000010000 */
[----:B------:R-:W-:Y:S01]  /*b7d0*/  FADD.FTZ R2, R206, R2 ;  /* 0x00000002ce027221 */ /* 0x000fe20000010000 */
[----:B------:R-:W-:Y:S01]  /*b7e0*/  MUFU.EX2 R189, R189 ;  /* 0x000000bd00bd7308 */ /* 0x000fe20000000800 */
[C---:B----4-:R-:W-:Y:S08]  /*b7f0*/  HMMA.16816.F32.BF16 R100, R132.reuse, R136, R100 ;  /* 0x000000888464723c */ /* 0x050ff00000041864 */
[C---:B------:R-:W-:Y:S01]  /*b800*/  HMMA.16816.F32.BF16 R104, R132.reuse, R138, R104 ;  /* 0x0000008a8468723c */ /* 0x040fe20000041868 */
[----:B------:R-:W2:Y:S03]  /*b810*/  LDSM.16.MT88.4 R136, [R218+0x9000] ;  /* 0x00900000da88783b */ /* 0x000ea60000004200 */
[--C-:B-1----:R-:W-:Y:S04]  /*b820*/  FFMA.FTZ R0, R214, c[0x0][0x2d0], -R175.reuse ;  /* 0x0000b400d6007a23 */ /* 0x102fe800000108af */
[----:B------:R1:W3:Y:S04]  /*b830*/  MUFU.EX2 R205, R0 ;  /* 0x0000000000cd7308 */ /* 0x0002e80000000800 */
[----:B-1----:R-:W-:Y:S02]  /*b840*/  FFMA.FTZ R0, R213, c[0x0][0x2d0], -R175 ;  /* 0x0000b400d5007a23 */ /* 0x002fe400000108af */
[----:B---3--:R-:W-:Y:S04]  /*b850*/  FADD.FTZ R2, R205, R2 ;  /* 0x00000002cd027221 */ /* 0x008fe80000010000 */
[----:B------:R1:W3:Y:S01]  /*b860*/  MUFU.EX2 R207, R0 ;  /* 0x0000000000cf7308 */ /* 0x0002e20000000800 */
[C---:B--2---:R-:W-:Y:S08]  /*b870*/  HMMA.16816.F32.BF16 R108, R132.reuse, R136, R108 ;  /* 0x00000088846c723c */ /* 0x044ff0000004186c */
[C---:B------:R-:W-:Y:S01]  /*b880*/  HMMA.16816.F32.BF16 R112, R132.reuse, R138, R112 ;  /* 0x0000008a8470723c */ /* 0x040fe20000041870 */
[----:B------:R-:W2:Y:S03]  /*b890*/  LDSM.16.MT88.4 R136, [R221+0x9000] ;  /* 0x00900000dd88783b */ /* 0x000ea60000004200 */
[----:B-1----:R-:W-:Y:S02]  /*b8a0*/  FFMA.FTZ R0, R215, c[0x0][0x2d0], -R176 ;  /* 0x0000b400d7007a23 */ /* 0x002fe400000108b0 */
[----:B---3--:R-:W-:Y:S02]  /*b8b0*/  FADD.FTZ R2, R207, R2 ;  /* 0x00000002cf027221 */ /* 0x008fe40000010000 */
[----:B------:R1:W-:Y:S04]  /*b8c0*/  MUFU.EX2 R203, R0 ;  /* 0x0000000000cb7308 */ /* 0x0003e80000000800 */
[----:B------:R-:W-:Y:S02]  /*b8d0*/  FADD.FTZ R2, R200, R2 ;  /* 0x00000002c8027221 */ /* 0x000fe40000010000 */
[--C-:B-1----:R-:W-:Y:S01]  /*b8e0*/  FFMA.FTZ R0, R166, c[0x0][0x2d0], -R176.reuse ;  /* 0x0000b400a6007a23 */ /* 0x102fe200000108b0 */
[C---:B--2---:R-:W-:Y:S03]  /*b8f0*/  HMMA.16816.F32.BF16 R116, R132.reuse, R136, R116 ;  /* 0x000000888474723c */ /* 0x044fe60000041874 */
[----:B------:R1:W-:Y:S05]  /*b900*/  MUFU.EX2 R202, R0 ;  /* 0x0000000000ca7308 */ /* 0x0003ea0000000800 */
[C---:B------:R-:W-:Y:S01]  /*b910*/  HMMA.16816.F32.BF16 R120, R132.reuse, R138, R120 ;  /* 0x0000008a8478723c */ /* 0x040fe20000041878 */
[----:B------:R-:W2:Y:S03]  /*b920*/  LDSM.16.MT88.4 R136, [R220+0x9000] ;  /* 0x00900000dc88783b */ /* 0x000ea60000004200 */
[----:B-1----:R-:W-:Y:S02]  /*b930*/  FADD.FTZ R0, R148, R3 ;  /* 0x0000000394007221 */ /* 0x002fe40000010000 */
[--C-:B------:R-:W-:Y:S04]  /*b940*/  FFMA.FTZ R3, R186, c[0x0][0x2d0], -R175.reuse ;  /* 0x0000b400ba037a23 */ /* 0x100fe800000108af */
[----:B------:R1:W3:Y:S01]  /*b950*/  MUFU.EX2 R199, R3 ;  /* 0x0000000300c77308 */ /* 0x0002e20000000800 */
[C---:B--2---:R-:W-:Y:S08]  /*b960*/  HMMA.16816.F32.BF16 R124, R132.reuse, R136, R124 ;  /* 0x00000088847c723c */ /* 0x044ff0000004187c */
[----:B------:R-:W-:Y:S01]  /*b970*/  HMMA.16816.F32.BF16 R128, R132, R138, R128 ;  /* 0x0000008a8480723c */ /* 0x000fe20000041880 */
[----:B------:R-:W2:Y:S03]  /*b980*/  LDSM.16.MT88.4 R136, [R217+0x800] ;  /* 0x00080000d988783b */ /* 0x000ea60000004200 */
[----:B-1----:R-:W-:Y:S02]  /*b990*/  FFMA.FTZ R3, R184, c[0x0][0x2d0], -R176 ;  /* 0x0000b400b8037a23 */ /* 0x002fe400000108b0 */
[----:B---3--:R-:W-:Y:S01]  /*b9a0*/  FADD.FTZ R2, R199, R2 ;  /* 0x00000002c7027221 */ /* 0x008fe20000010000 */
[----:B------:R-:W-:Y:S02]  /*b9b0*/  F2FP.BF16.PACK_AB R132, R145, R146 ;  /* 0x000000929184723e */ /* 0x000fe400000010ff */
[----:B------:R-:W-:Y:S01]  /*b9c0*/  F2FP.BF16.PACK_AB R133, R148, R144 ;  /* 0x000000909485723e */ /* 0x000fe200000010ff */
[----:B------:R-:W1:Y:S01]  /*b9d0*/  MUFU.EX2 R3, R3 ;  /* 0x0000000300037308 */ /* 0x000e620000000800 */
[----:B------:R-:W-:Y:S01]  /*b9e0*/  LDSM.16.MT88.4 R144, [R221+0x1800] ;  /* 0x00180000dd90783b */ /* 0x000fe20000004200 */
[----:B------:R-:W-:Y:S01]  /*b9f0*/  F2FP.BF16.PACK_AB R134, R156, R151 ;  /* 0x000000979c86723e */ /* 0x000fe200000010ff */
[--C-:B------:R-:W-:Y:S01]  /*ba00*/  FFMA.FTZ R148, R183, c[0x0][0x2d0], -R175.reuse ;  /* 0x0000b400b7947a23 */ /* 0x100fe200000108af */
[----:B------:R-:W-:Y:S01]  /*ba10*/  F2FP.BF16.PACK_AB R135, R155, R152 ;  /* 0x000000989b87723e */ /* 0x000fe200000010ff */
[----:B------:R-:W-:Y:S02]  /*ba20*/  FADD.FTZ R152, R152, R0 ;  /* 0x0000000098987221 */ /* 0x000fe40000010000 */
[--C-:B------:R-:W-:Y:S02]  /*ba30*/  FFMA.FTZ R0, R169, c[0x0][0x2d0], -R176.reuse ;  /* 0x0000b400a9007a23 */ /* 0x100fe400000108b0 */
[----:B------:R-:W-:Y:S01]  /*ba40*/  FFMA.FTZ R156, R180, c[0x0][0x2d0], -R176 ;  /* 0x0000b400b49c7a23 */ /* 0x000fe200000108b0 */
[----:B------:R3:W4:Y:S01]  /*ba50*/  MUFU.EX2 R198, R148 ;  /* 0x0000009400c67308 */ /* 0x0007220000000800 */
[----:B------:R-:W-:Y:S09]  /*ba60*/  FFMA.FTZ R175, R210, c[0x0][0x2d0], -R175 ;  /* 0x0000b400d2af7a23 */ /* 0x000ff200000108af */
[----:B------:R4:W-:Y:S01]  /*ba70*/  MUFU.EX2 R195, R0 ;  /* 0x0000000000c37308 */ /* 0x0009e20000000800 */
[----:B-1----:R-:W-:Y:S09]  /*ba80*/  F2FP.BF16.PACK_AB R177, R190, R3 ;  /* 0x00000003beb1723e */ /* 0x002ff200000010ff */
[----:B------:R-:W1:Y:S01]  /*ba90*/  MUFU.EX2 R188, R175 ;  /* 0x000000af00bc7308 */ /* 0x000e620000000800 */
[C---:B--2---:R-:W-:Y:S01]  /*baa0*/  HMMA.16816.F32.BF16 R4, R132.reuse, R136, R4 ;  /* 0x000000888404723c */ /* 0x044fe20000041804 */
[----:B---3--:R-:W-:Y:S02]  /*bab0*/  LDSM.16.MT88.4 R148, [R221+0x2000] ;  /* 0x00200000dd94783b */ /* 0x008fe40000004200 */
[----:B----4-:R-:W-:Y:S05]  /*bac0*/  FADD.FTZ R2, R198, R2 ;  /* 0x00000002c6027221 */ /* 0x010fea0000010000 */
[C---:B------:R-:W-:Y:S01]  /*bad0*/  HMMA.16816.F32.BF16 R8, R132.reuse, R138, R8 ;  /* 0x0000008a8408723c */ /* 0x040fe20000041808 */
[----:B------:R-:W2:Y:S01]  /*bae0*/  LDSM.16.MT88.4 R136, [R218+0x800] ;  /* 0x00080000da88783b */ /* 0x000ea20000004200 */
[----:B------:R-:W-:Y:S02]  /*baf0*/  MUFU.EX2 R175, R156 ;  /* 0x0000009c00af7308 */ /* 0x000fe40000000800 */
[----:B------:R-:W-:Y:S02]  /*bb00*/  FADD.FTZ R2, R196, R2 ;  /* 0x00000002c4027221 */ /* 0x000fe40000010000 */
[----:B------:R-:W-:Y:S02]  /*bb10*/  FFMA.FTZ R0, R168, c[0x0][0x2d0], -R176 ;  /* 0x0000b400a8007a23 */ /* 0x000fe400000108b0 */
[----:B------:R-:W-:Y:S01]  /*bb20*/  LDSM.16.MT88.4 R168, [R218+0x5800] ;  /* 0x00580000daa8783b */ /* 0x000fe20000004200 */
[----:B------:R-:W-:Y:S03]  /*bb30*/  FADD.FTZ R2, R191, R2 ;  /* 0x00000002bf027221 */ /* 0x000fe60000010000 */
[----:B------:R3:W-:Y:S01]  /*bb40*/  MUFU.EX2 R197, R0 ;  /* 0x0000000000c57308 */ /* 0x0007e20000000800 */
[----:B-1----:R-:W-:Y:S01]  /*bb50*/  F2FP.BF16.PACK_AB R178, R188, R189 ;  /* 0x000000bdbcb2723e */ /* 0x002fe200000010ff */
[--C-:B---3--:R-:W-:Y:S08]  /*bb60*/  FFMA.FTZ R0, R165, c[0x0][0x2d0], -R176.reuse ;  /* 0x0000b400a5007a23 */ /* 0x108ff000000108b0 */
[----:B------:R1:W-:Y:S01]  /*bb70*/  MUFU.EX2 R194, R0 ;  /* 0x0000000000c27308 */ /* 0x0003e20000000800 */
[C---:B--2---:R-:W-:Y:S08]  /*bb80*/  HMMA.16816.F32.BF16 R12, R132.reuse, R136, R12 ;  /* 0x00000088840c723c */ /* 0x044ff0000004180c */
[C---:B------:R-:W-:Y:S01]  /*bb90*/  HMMA.16816.F32.BF16 R16, R132.reuse, R138, R16 ;  /* 0x0000008a8410723c */ /* 0x040fe20000041810 */
[----:B------:R-:W2:Y:S03]  /*bba0*/  LDSM.16.MT88.4 R136, [R221+0x800] ;  /* 0x00080000dd88783b */ /* 0x000ea60000004200 */
[--C-:B-1----:R-:W-:Y:S03]  /*bbb0*/  FFMA.FTZ R0, R185, c[0x0][0x2d0], -R176.reuse ;  /* 0x0000b400b9007a23 */ /* 0x102fe600000108b0 */
[----:B------:R-:W-:Y:S01]  /*bbc0*/  LDSM.16.MT88.4 R184, [R217+0x2800] ;  /* 0x00280000d9b8783b */ /* 0x000fe20000004200 */
[----:B------:R-:W-:Y:S01]  /*bbd0*/  FFMA.FTZ R176, R174, c[0x0][0x2d0], -R176 ;  /* 0x0000b400aeb07a23 */ /* 0x000fe200000108b0 */
[----:B------:R1:W-:Y:S10]  /*bbe0*/  MUFU.EX2 R193, R0 ;  /* 0x0000000000c17308 */ /* 0x0003f40000000800 */
[----:B------:R3:W4:Y:S01]  /*bbf0*/  MUFU.EX2 R174, R176 ;  /* 0x000000b000ae7308 */ /* 0x0007220000000800 */
[C---:B--2---:R-:W-:Y:S03]  /*bc00*/  HMMA.16816.F32.BF16 R20, R132.reuse, R136, R20 ;  /* 0x000000888414723c */ /* 0x044fe60000041814 */
[----:B-1----:R-:W-:Y:S04]  /*bc10*/  FADD.FTZ R0, R155, R152 ;  /* 0x000000989b007221 */ /* 0x002fe80000010000 */
[----:B------:R-:W-:Y:S01]  /*bc20*/  FADD.FTZ R0, R153, R0 ;  /* 0x0000000099007221 */ /* 0x000fe20000010000 */
[C---:B------:R-:W-:Y:S01]  /*bc30*/  HMMA.16816.F32.BF16 R24, R132.reuse, R138, R24 ;  /* 0x0000008a8418723c */ /* 0x040fe20000041818 */
[----:B------:R-:W1:Y:S03]  /*bc40*/  LDSM.16.MT88.4 R136, [R220+0x800] ;  /* 0x00080000dc88783b */ /* 0x000e660000004200 */
[----:B------:R-:W-:Y:S01]  /*bc50*/  FADD.FTZ R0, R161, R0 ;  /* 0x00000000a1007221 */ /* 0x000fe20000010000 */
[----:B---3--:R-:W-:Y:S02]  /*bc60*/  F2FP.BF16.PACK_AB R176, R192, R191 ;  /* 0x000000bfc0b0723e */ /* 0x008fe400000010ff */
[----:B----4-:R-:W-:Y:S01]  /*bc70*/  F2FP.BF16.PACK_AB R179, R174, R175 ;  /* 0x000000afaeb3723e */ /* 0x010fe200000010ff */
        /* <DEDUP_REMOVED lines=16> */
[----:B------:R-:W-:Y:S04]  /*bd80*/  FADD.FTZ R2, R189, R0 ;  /* 0x00000000bd027221 */ /* 0x000fe80000010000 */
[----:B------:R-:W-:Y:S02]  /*bd90*/  FADD.FTZ R2, R188, R2 ;  /* 0x00000002bc027221 */ /* 0x000fe40000010000 */
[----:B------:R-:W-:Y:S01]  /*bda0*/  FADD.FTZ R0, R175, R3 ;  /* 0x00000003af007221 */ /* 0x000fe20000010000 */
[----:B------:R-:W-:Y:S02]  /*bdb0*/  MOV R175, R173 ;  /* 0x000000ad00af7202 */ /* 0x000fe40000000f00 */
[----:B------:R-:W-:Y:S01]  /*bdc0*/  STL [R1+0x4], R2 ;  /* 0x0000040201007387 */ /* 0x000fe20000100800 */
[----:B------:R-:W-:Y:S05]  /*bdd0*/  FADD.FTZ R0, R174, R0 ;  /* 0x00000000ae007221 */ /* 0x000fea0000010000 */
        /* <DEDUP_REMOVED lines=38> */
[----:B------:R-:W-:Y:S02]  /*c040*/  F2FP.BF16.PACK_AB R133, R161, R153 ;  /* 0x00000099a185723e */ /* 0x000fe400000010ff */
[----:B------:R-:W-:Y:S01]  /*c050*/  LDSM.16.MT88.4 R152, [R218+0x5000] ;  /* 0x00500000da98783b */ /* 0x000fe20000004200 */
[----:B------:R-:W-:Y:S02]  /*c060*/  F2FP.BF16.PACK_AB R134, R164, R162 ;  /* 0x000000a2a486723e */ /* 0x000fe400000010ff */
[----:B------:R-:W-:Y:S03]  /*c070*/  F2FP.BF16.PACK_AB R135, R160, R159 ;  /* 0x0000009fa087723e */ /* 0x000fe600000010ff */
[----:B------:R-:W-:Y:S04]  /*c080*/  LDSM.16.MT88.4 R160, [R217+0x5800] ;  /* 0x00580000d9a0783b */ /* 0x000fe80000004200 */
        /* <DEDUP_REMOVED lines=98> */
[----:B------:R-:W-:Y:S01]  /*c6b0*/  HMMA.16816.F32.BF16 R128, R132, R138, R128 ;  /* 0x0000008a8480723c */ /* 0x000fe20000041880 */
[----:B------:R-:W1:Y:S06]  /*c6c0*/  LDSM.16.MT88.4 R136, [R220+0x2000] ;  /* 0x00200000dc88783b */ /* 0x000e6c0000004200 */
[----:B------:R-:W-:Y:S02]  /*c6d0*/  F2FP.BF16.PACK_AB R132, R199, R200 ;  /* 0x000000c8c784723e */ /* 0x000fe400000010ff */
[----:B------:R-:W-:Y:S03]  /*c6e0*/  F2FP.BF16.PACK_AB R133, R197, R195 ;  /* 0x000000c3c585723e */ /* 0x000fe600000010ff */
[----:B------:R-:W-:Y:S02]  /*c6f0*/  F2FP.BF16.PACK_AB R134, R196, R198 ;  /* 0x000000c6c486723e */ /* 0x000fe400000010ff */
[----:B------:R-:W-:Y:S07]  /*c700*/  F2FP.BF16.PACK_AB R135, R193, R194 ;  /* 0x000000c2c187723e */ /* 0x000fee00000010ff */
        /* <DEDUP_REMOVED lines=21> */
[C---:B----4-:R-:W-:Y:S08]  /*c860*/  HMMA.16816.F32.BF16 R60, R132.reuse, R148, R60 ;  /* 0x00000094843c723c */ /* 0x050ff0000004183c */
[C---:B------:R-:W-:Y:S01]  /*c870*/  HMMA.16816.F32.BF16 R64, R132.reuse, R150, R64 ;  /* 0x000000968440723c */ /* 0x040fe20000041840 */
[----:B------:R-:W-:Y:S07]  /*c880*/  LDSM.16.MT88.4 R148, [R218+0xb000] ;  /* 0x00b00000da94783b */ /* 0x000fee0000004200 */
        /* <DEDUP_REMOVED lines=9> */
[C---:B---3--:R-:W-:Y:S08]  /*c920*/  HMMA.16816.F32.BF16 R92, R132.reuse, R144, R92 ;  /* 0x00000090845c723c */ /* 0x048ff0000004185c */
[C---:B------:R-:W-:Y:S01]  /*c930*/  HMMA.16816.F32.BF16 R96, R132.reuse, R146, R96 ;  /* 0x000000928460723c */ /* 0x040fe20000041860 */
[----:B------:R-:W-:Y:S07]  /*c940*/  LDSM.16.MT88.4 R144, [R221+0x2800] ;  /* 0x00280000dd90783b */ /* 0x000fee0000004200 */
[C---:B-1----:R-:W-:Y:S08]  /*c950*/  HMMA.16816.F32.BF16 R100, R132.reuse, R136, R100 ;  /* 0x000000888464723c */ /* 0x042ff00000041864 */
[C---:B------:R-:W-:Y:S01]  /*c960*/  HMMA.16816.F32.BF16 R104, R132.reuse, R138, R104 ;  /* 0x0000008a8468723c */ /* 0x040fe20000041868 */
[----:B------:R-:W1:Y:S07]  /*c970*/  LDSM.16.MT88.4 R136, [R218+0x2800] ;  /* 0x00280000da88783b */ /* 0x000e6e0000004200 */
[C---:B------:R-:W-:Y:S08]  /*c980*/  HMMA.16816.F32.BF16 R108, R132.reuse, R148, R108 ;  /* 0x00000094846c723c */ /* 0x040ff0000004186c */
[C---:B------:R-:W-:Y:S08]  /*c990*/  HMMA.16816.F32.BF16 R112, R132.reuse, R150, R112 ;  /* 0x000000968470723c */ /* 0x040ff00000041870 */
[C---:B--2---:R-:W-:Y:S08]  /*c9a0*/  HMMA.16816.F32.BF16 R116, R132.reuse, R140, R116 ;  /* 0x0000008c8474723c */ /* 0x044ff00000041874 */
[C---:B------:R-:W-:Y:S08]  /*c9b0*/  HMMA.16816.F32.BF16 R120, R132.reuse, R142, R120 ;  /* 0x0000008e8478723c */ /* 0x040ff00000041878 */
[C---:B----4-:R-:W-:Y:S08]  /*c9c0*/  HMMA.16816.F32.BF16 R124, R132.reuse, R152, R124 ;  /* 0x00000098847c723c */ /* 0x050ff0000004187c */
[----:B------:R-:W-:Y:S01]  /*c9d0*/  HMMA.16816.F32.BF16 R128, R132, R154, R128 ;  /* 0x0000009a8480723c */ /* 0x000fe20000041880 */
[----:B------:R-:W2:Y:S07]  /*c9e0*/  LDSM.16.MT88.4 R152, [R220+0x2800] ;  /* 0x00280000dc98783b */ /* 0x000eae0000004200 */
[C---:B------:R-:W-:Y:S01]  /*c9f0*/  HMMA.16816.F32.BF16 R180, R176.reuse, R184, R4 ;  /* 0x000000b8b0b4723c */ /* 0x040fe20000041804 */
[----:B------:R-:W3:Y:S07]  /*ca00*/  LDSM.16.MT88.4 R4, [R221+0x5800] ;  /* 0x00580000dd04783b */ /* 0x000eee0000004200 */
[C---:B------:R-:W-:Y:S01]  /*ca10*/  HMMA.16816.F32.BF16 R184, R176.reuse, R186, R8 ;  /* 0x000000bab0b8723c */ /* 0x040fe20000041808 */
[----:B------:R-:W4:Y:S07]  /*ca20*/  LDSM.16.MT88.4 R8, [R220+0x5800] ;  /* 0x00580000dc08783b */ /* 0x000f2e0000004200 */
[C---:B-1----:R-:W-:Y:S01]  /*ca30*/  HMMA.16816.F32.BF16 R132, R176.reuse, R136, R12 ;  /* 0x00000088b084723c */ /* 0x042fe2000004180c */
[----:B------:R-:W1:Y:S07]  /*ca40*/  LDSM.16.MT88.4 R12, [R217+0x8800] ;  /* 0x00880000d90c783b */ /* 0x000e6e0000004200 */
[C---:B------:R-:W-:Y:S01]  /*ca50*/  HMMA.16816.F32.BF16 R136, R176.reuse, R138, R16 ;  /* 0x0000008ab088723c */ /* 0x040fe20000041810 */
[----:B------:R-:W1:Y:S07]  /*ca60*/  LDSM.16.MT88.4 R16, [R218+0x8800] ;  /* 0x00880000da10783b */ /* 0x000e6e0000004200 */
[C---:B------:R-:W-:Y:S01]  /*ca70*/  HMMA.16816.F32.BF16 R140, R176.reuse, R144, R20 ;  /* 0x00000090b08c723c */ /* 0x040fe20000041814 */
[----:B------:R-:W-:Y:S07]  /*ca80*/  LDSM.16.MT88.4 R20, [R220+0x8800] ;  /* 0x00880000dc14783b */ /* 0x000fee0000004200 */
[C---:B------:R-:W-:Y:S01]  /*ca90*/  HMMA.16816.F32.BF16 R144, R176.reuse, R146, R24 ;  /* 0x00000092b090723c */ /* 0x040fe20000041818 */
[----:B------:R-:W-:Y:S07]  /*caa0*/  LDSM.16.MT88.4 R24, [R217+0xb800] ;  /* 0x00b80000d918783b */ /* 0x000fee0000004200 */
[C---:B--2---:R-:W-:Y:S01]  /*cab0*/  HMMA.16816.F32.BF16 R148, R176.reuse, R152, R28 ;  /* 0x00000098b094723c */ /* 0x044fe2000004181c */
[----:B------:R-:W-:Y:S07]  /*cac0*/  LDSM.16.MT88.4 R28, [R221+0xb800] ;  /* 0x00b80000dd1c783b */ /* 0x000fee0000004200 */
[C---:B------:R-:W-:Y:S08]  /*cad0*/  HMMA.16816.F32.BF16 R152, R176.reuse, R154, R32 ;  /* 0x0000009ab098723c */ /* 0x040ff00000041820 */
[C---:B------:R-:W-:Y:S08]  /*cae0*/  HMMA.16816.F32.BF16 R156, R176.reuse, R160, R36 ;  /* 0x000000a0b09c723c */ /* 0x040ff00000041824 */
[C---:B------:R-:W-:Y:S08]  /*caf0*/  HMMA.16816.F32.BF16 R160, R176.reuse, R162, R40 ;  /* 0x000000a2b0a0723c */ /* 0x040ff00000041828 */
[C---:B------:R-:W-:Y:S08]  /*cb00*/  HMMA.16816.F32.BF16 R164, R176.reuse, R168, R44 ;  /* 0x000000a8b0a4723c */ /* 0x040ff0000004182c */
        /* <DEDUP_REMOVED lines=18> */
[C---:B---3--:R-:W-:Y:S08]  /*cc30*/  HMMA.16816.F32.BF16 R108, R176.reuse, R8, R108 ;  /* 0x00000008b06c723c */ /* 0x048ff0000004186c */
[C---:B------:R-:W-:Y:S08]  /*cc40*/  HMMA.16816.F32.BF16 R112, R176.reuse, R10, R112 ;  /* 0x0000000ab070723c */ /* 0x040ff00000041870 */
[C---:B------:R-:W-:Y:S08]  /*cc50*/  HMMA.16816.F32.BF16 R116, R176.reuse, R28, R116 ;  /* 0x0000001cb074723c */ /* 0x040ff00000041874 */
[C---:B------:R-:W-:Y:S08]  /*cc60*/  HMMA.16816.F32.BF16 R120, R176.reuse, R30, R120 ;  /* 0x0000001eb078723c */ /* 0x040ff00000041878 */
[C---:B-1----:R-:W-:Y:S08]  /*cc70*/  HMMA.16816.F32.BF16 R124, R176.reuse, R12, R124 ;  /* 0x0000000cb07c723c */ /* 0x042ff0000004187c */
[----:B------:R-:W-:Y:S07]  /*cc80*/  HMMA.16816.F32.BF16 R128, R176, R14, R128 ;  /* 0x0000000eb080723c */ /* 0x000fee0000041880 */
[----:B------:R-:W-:Y:S01]  /*cc90*/  MOV R176, R172 ;  /* 0x000000ac00b07202 */ /* 0x000fe20000000f00 */
[----:B------:R-:W-:-:S05]  /*cca0*/  @P0 BRA `(.L_x_2167) ;  /* 0xffffb30000000947 */ /* 0x000fca000383ffff */
.L_x_2166:
[----:B----4-:R-:W2:Y:S02]  /*ccb0*/  LDL R0, [R1+0xc] ;  /* 0x00000c0001007983 */ /* 0x010ea40000100800 */
[----:B--2---:R-:W-:-:S13]  /*ccc0*/  ISETP.GE.AND P0, PT, R252, R0, PT ;  /* 0x00000000fc00720c */ /* 0x004fda0003f06270 */
[----:B------:R-:W-:Y:S05]  /*ccd0*/  @!P0 BRA `(.L_x_2168) ;  /* 0x0000430000008947 */ /* 0x000fea0003800000 */
[----:B------:R-:W-:Y:S02]  /*cce0*/  MOV R175, R172 ;  /* 0x000000ac00af7202 */ /* 0x000fe40000000f00 */
[----:B------:R-:W-:Y:S02]  /*ccf0*/  MOV R174, R173 ;  /* 0x000000ad00ae7202 */ /* 0x000fe40000000f00 */
.L_x_2169:
[----:B------:R-:W2:Y:S01]  /*cd00*/  LDL R0, [R1] ;  /* 0x0000000001007983 */ /* 0x000ea20000100800 */
[----:B------:R-:W-:Y:S04]  /*cd10*/  DEPBAR.LE SB0, 0x0 ;  /* 0x000080000000791a */ /* 0x000fe80000000000 */
[----:B------:R-:W-:Y:S01]  /*cd20*/  WARPSYNC 0xffffffff ;  /* 0xffffffff00007948 */ /* 0x000fe20003800000 */
[----:B------:R-:W3:Y:S01]  /*cd30*/  LDL R14, [R1+0x38] ;  /* 0x00003800010e7983 */ /* 0x000ee20000100800 */
[----:B------:R-:W-:Y:S05]  /*cd40*/  IMAD.WIDE.U32 R12, R252, c[0x0][0x208], RZ ;  /* 0x00008200fc0c7a25 */ /* 0x000fea00078e00ff */
[----:B------:R-:W3:Y:S06]  /*cd50*/  LDL.64 R2, [R1+0x30] ;  /* 0x0000300001027983 */ /* 0x000eec0000100a00 */
[----:B------:R-:W-:Y:S06]  /*cd60*/  BAR.SYNC.DEFER_BLOCKING 0x0 ;  /* 0x0000000000007b1d */ /* 0x000fec0000010000 */
[----:B-----5:R-:W-:Y:S06]  /*cd70*/  LDSM.16.M88.4 R48, [R223] ;  /* 0x00000000df30783b */ /* 0x020fec0000000200 */
[----:B------:R-:W1:Y:S06]  /*cd80*/  LDSM.16.M88.4 R8, [R216] ;  /* 0x00000000d808783b */ /* 0x000e6c0000000200 */
[----:B------:R-:W4:Y:S06]  /*cd90*/  LDSM.16.M88.4 R16, [R216+0x800] ;  /* 0x00080000d810783b */ /* 0x000f2c0000000200 */
[----:B------:R-:W2:Y:S06]  /*cda0*/  LDSM.16.M88.4 R24, [R216+0x1000] ;  /* 0x00100000d818783b */ /* 0x000eac0000000200 */
[----:B------:R-:W2:Y:S06]  /*cdb0*/  LDSM.16.M88.4 R32, [R216+0x1800] ;  /* 0x00180000d820783b */ /* 0x000eac0000000200 */
[----:B------:R-:W2:Y:S06]  /*cdc0*/  LDSM.16.M88.4 R40, [R216+0x2000] ;  /* 0x00200000d828783b */ /* 0x000eac0000000200 */
[----:B------:R-:W2:Y:S06]  /*cdd0*/  LDSM.16.M88.4 R176, [R216+0x2800] ;  /* 0x00280000d8b0783b */ /* 0x000eac0000000200 */
[----:B------:R-:W-:Y:S01]  /*cde0*/  LDSM.16.M88.4 R188, [R224] ;  /* 0x00000000e0bc783b */ /* 0x000fe20000000200 */
[C---:B-1----:R-:W-:Y:S05]  /*cdf0*/  HMMA.16816.F32.BF16 R4, R48.reuse, R8, RZ ;  /* 0x000000083004723c */ /* 0x042fea00000418ff */
[----:B------:R-:W1:Y:S03]  /*ce00*/  LDSM.16.M88.4 R192, [R227] ;  /* 0x00000000e3c0783b */ /* 0x000e660000000200 */
[C---:B------:R-:W-:Y:S03]  /*ce10*/  HMMA.16816.F32.BF16 R8, R48.reuse, R10, RZ ;  /* 0x0000000a3008723c */ /* 0x040fe600000418ff */
[----:B------:R-:W1:Y:S06]  /*ce20*/  LDSM.16.M88.4 R196, [R250] ;  /* 0x00000000fac4783b */ /* 0x000e6c0000000200 */
[----:B------:R-:W1:Y:S06]  /*ce30*/  LDSM.16.M88.4 R200, [R249] ;  /* 0x00000000f9c8783b */ /* 0x000e6c0000000200 */
[----:B------:R-:W1:Y:S06]  /*ce40*/  LDSM.16.M88.4 R204, [R248] ;  /* 0x00000000f8cc783b */ /* 0x000e6c0000000200 */
[----:B------:R-:W1:Y:S06]  /*ce50*/  LDSM.16.M88.4 R208, [R247] ;  /* 0x00000000f7d0783b */ /* 0x000e6c0000000200 */
[----:B------:R-:W1:Y:S01]  /*ce60*/  LDSM.16.M88.4 R212, [R246] ;  /* 0x00000000f6d4783b */ /* 0x000e620000000200 */
[C---:B--2---:R-:W-:Y:S02]  /*ce70*/  LOP3.LUT P4, RZ, R0.reuse, 0x2, RZ, 0xc0, !PT ;  /* 0x0000000200ff7812 */ /* 0x044fe4000788c0ff */
[----:B------:R-:W-:Y:S02]  /*ce80*/  LOP3.LUT P3, RZ, R0, 0x1, RZ, 0xc0, !PT ;  /* 0x0000000100ff7812 */ /* 0x000fe4000786c0ff */
[----:B------:R-:W-:Y:S05]  /*ce90*/  SHF.R.S32.HI R0, RZ, 0x1f, R252 ;  /* 0x0000001fff007819 */ /* 0x000fea00000114fc */
[----:B------:R-:W-:Y:S01]  /*cea0*/  IMAD R0, R0, c[0x0][0x208], RZ ;  /* 0x0000820000007a24 */ /* 0x000fe200078e02ff */
[----:B---3--:R-:W-:Y:S03]  /*ceb0*/  MOV R3, R14 ;  /* 0x0000000e00037202 */ /* 0x008fe60000000f00 */
[----:B------:R-:W-:Y:S02]  /*cec0*/  IMAD R0, R252, c[0x0][0x20c], R0 ;  /* 0x00008300fc007a24 */ /* 0x000fe400078e0200 */
[----:B------:R-:W-:Y:S03]  /*ced0*/  IMAD.WIDE.U32 R2, R12, 0x60, R2 ;  /* 0x000000600c027825 */ /* 0x000fe600078e0002 */
[----:B------:R-:W-:Y:S02]  /*cee0*/  IADD3 R0, R13, R0, RZ ;  /* 0x000000000d007210 */ /* 0x000fe40007ffe0ff */
[C---:B----4-:R-:W-:Y:S03]  /*cef0*/  HMMA.16816.F32.BF16 R12, R48.reuse, R16, RZ ;  /* 0x00000010300c723c */ /* 0x050fe600000418ff */
[----:B------:R-:W-:Y:S05]  /*cf00*/  IMAD R0, R0, 0x60, RZ ;  /* 0x0000006000007824 */ /* 0x000fea00078e02ff */
[C---:B------:R-:W-:Y:S01]  /*cf10*/  HMMA.16816.F32.BF16 R16, R48.reuse, R18, RZ ;  /* 0x000000123010723c */ /* 0x040fe200000418ff */
[----:B------:R-:W-:Y:S03]  /*cf20*/  IADD3 R3, R3, R0, RZ ;  /* 0x0000000003037210 */ /* 0x000fe60007ffe0ff */
[C---:B------:R-:W-:Y:S02]  /*cf30*/  SHF.L.U32 R0, R2.reuse, 0x1, RZ ;  /* 0x0000000102007819 */ /* 0x040fe400000006ff */
[----:B------:R-:W-:Y:S02]  /*cf40*/  SHF.L.U64.HI R2, R2, 0x1, R3 ;  /* 0x0000000102027819 */ /* 0x000fe40000010203 */
[C---:B------:R-:W-:Y:S01]  /*cf50*/  HMMA.16816.F32.BF16 R20, R48.reuse, R24, RZ ;  /* 0x000000183014723c */ /* 0x040fe200000418ff */
[C---:B------:R-:W-:Y:S03]  /*cf60*/  IADD3 R172, P2, R0.reuse, c[0x0][0x1f8], RZ ;  /* 0x00007e0000ac7a10 */ /* 0x040fe60007f5e0ff */
[----:B------:R-:W-:Y:S02]  /*cf70*/  IADD3 R28, P1, R0, 0x80, RZ ;  /* 0x00000080001c7810 */ /* 0x000fe40007f3e0ff */
[----:B------:R-:W-:Y:S02]  /*cf80*/  IADD3.X R173, R2, c[0x0][0x1fc], RZ, P2, !PT ;  /* 0x00007f0002ad7a10 */ /* 0x000fe400017fe4ff */
[C---:B------:R-:W-:Y:S01]  /*cf90*/  HMMA.16816.F32.BF16 R24, R48.reuse, R26, RZ ;  /* 0x0000001a3018723c */ /* 0x040fe200000418ff */
[----:B------:R-:W-:Y:S02]  /*cfa0*/  IADD3 R28, P0, R28, c[0x0][0x1f8], RZ ;  /* 0x00007e001c1c7a10 */ /* 0x000fe40007f1e0ff */
[----:B------:R-:W-:Y:S01]  /*cfb0*/  @!PT LDS RZ, [RZ] ;  /* 0x00000000fffff984 */ /* 0x000fe20000000800 */
[----:B------:R-:W-:Y:S01]  /*cfc0*/  @!PT LDS RZ, [RZ] ;  /* 0x00000000fffff984 */ /* 0x000fe20000000800 */
[----:B------:R-:W-:Y:S01]  /*cfd0*/  @!PT LDS RZ, [RZ] ;  /* 0x00000000fffff984 */ /* 0x000fe20000000800 */
[----:B------:R2:W-:Y:S01]  /*cfe0*/  LDGSTS.E.BYPASS.LTC128B.128 [R251+0x100], [R172.64], !P5 ;  /* 0x00100000acfb7fae */ /* 0x0005e2000e901d48 */
[----:B------:R-:W-:Y:S02]  /*cff0*/  IADD3 R38, P2, R0, 0x100, RZ ;  /* 0x0000010000267810 */ /* 0x000fe40007f5e0ff */
[--C-:B------:R-:W-:Y:S02]  /*d000*/  IADD3.X R29, RZ, c[0x0][0x1fc], R2.reuse, P0, P1 ;  /* 0x00007f00ff1d7a10 */ /* 0x100fe400007e2402 */
[----:B------:R-:W-:Y:S03]  /*d010*/  IADD3 R38, P0, R38, c[0x0][0x1f8], RZ ;  /* 0x00007e0026267a10 */ /* 0x000fe60007f1e0ff */
[----:B------:R3:W-:Y:S01]  /*d020*/  LDGSTS.E.BYPASS.LTC128B.128 [R251+0x3100], [R28.64], !P4 ;  /* 0x031000001cfb7fae */ /* 0x0007e2000e101d48 */
[----:B------:R-:W-:Y:S02]  /*d030*/  IADD3 R0, P1, R0, 0x180, RZ ;  /* 0x0000018000007810 */ /* 0x000fe40007f3e0ff */
[--C-:B------:R-:W-:Y:S02]  /*d040*/  IADD3.X R39, RZ, c[0x0][0x1fc], R2.reuse, P0, P2 ;  /* 0x00007f00ff277a10 */ /* 0x100fe400007e4402 */
[----:B------:R-:W-:Y:S02]  /*d050*/  IADD3 R36, P0, R0, c[0x0][0x1f8], RZ ;  /* 0x00007e0000247a10 */ /* 0x000fe40007f1e0ff */
[----:B------:R-:W-:Y:S01]  /*d060*/  MOV R0, c[0x0][0x208] ;  /* 0x0000820000007a02 */ /* 0x000fe20000000f00 */
[----:B------:R4:W-:Y:S01]  /*d070*/  LDGSTS.E.BYPASS.LTC128B.128 [R251+0x6100], [R38.64], !P3 ;  /* 0x0610000026fb7fae */ /* 0x0009e2000d901d48 */
[----:B------:R-:W-:Y:S02]  /*d080*/  IADD3.X R37, RZ, c[0x0][0x1fc], R2, P0, P1 ;  /* 0x00007f00ff257a10 */ /* 0x000fe400007e2402 */
[----:B------:R-:W-:Y:S03]  /*d090*/  SHF.L.U32 R3, R0, 0x6, RZ ;  /* 0x0000000600037819 */ /* 0x000fe600000006ff */
[----:B------:R4:W-:Y:S01]  /*d0a0*/  LDGSTS.E.BYPASS.LTC128B.128 [R251+0x9100], [R36.64], !P6 ;  /* 0x0910000024fb7fae */ /* 0x0009e2000f101d48 */
[----:B------:R-:W-:Y:S04]  /*d0b0*/  IADD3 R2, P1, R172, R3, RZ ;  /* 0x00000003ac027210 */ /* 0x000fe80007f3e0ff */
[----:B--2---:R-:W-:Y:S01]  /*d0c0*/  IADD3 R172, P0, R3, R2, RZ ;  /* 0x0000000203ac7210 */ /* 0x004fe20007f1e0ff */
[C---:B---3--:R-:W-:Y:S08]  /*d0d0*/  HMMA.16816.F32.BF16 R28, R48.reuse, R32, RZ ;  /* 0x00000020301c723c */ /* 0x048ff000000418ff */
[C---:B------:R-:W-:Y:S08]  /*d0e0*/  HMMA.16816.F32.BF16 R32, R48.reuse, R34, RZ ;  /* 0x000000223020723c */ /* 0x040ff000000418ff */
[C---:B----4-:R-:W-:Y:S08]  /*d0f0*/  HMMA.16816.F32.BF16 R36, R48.reuse, R40, RZ ;  /* 0x000000283024723c */ /* 0x050ff000000418ff */
[C---:B------:R-:W-:Y:S08]  /*d100*/  HMMA.16816.F32.BF16 R40, R48.reuse, R42, RZ ;  /* 0x0000002a3028723c */ /* 0x040ff000000418ff */
[C---:B------:R-:W-:Y:S07]  /*d110*/  HMMA.16816.F32.BF16 R44, R48.reuse, R176, RZ ;  /* 0x000000b0302c723c */ /* 0x040fee00000418ff */
[----:B------:R-:W-:Y:S01]  /*d120*/  MOV R177, 0x6 ;  /* 0x0000000600b17802 */ /* 0x000fe20000000f00 */
[----:B------:R-:W-:Y:S04]  /*d130*/  HMMA.16816.F32.BF16 R48, R48, R178, RZ ;  /* 0x000000b23030723c */ /* 0x000fe800000418ff */
[----:B------:R-:W-:Y:S04]  /*d140*/  SHF.L.U64.HI R0, R0, R177, c[0x0][0x20c] ;  /* 0x0000830000007619 */ /* 0x000fe800000102b1 */
[C---:B-1----:R-:W-:Y:S05]  /*d150*/  HMMA.16816.F32.BF16 R4, R188.reuse, R192, R4 ;  /* 0x000000c0bc04723c */ /* 0x042fea0000041804 */
[----:B------:R-:W-:Y:S03]  /*d160*/  IADD3.X R3, R173, R0, RZ, P1, !PT ;  /* 0x00000000ad037210 */ /* 0x000fe60000ffe4ff */
[C---:B------:R-:W-:Y:S02]  /*d170*/  HMMA.16816.F32.BF16 R8, R188.reuse, R194, R8 ;  /* 0x000000c2bc08723c */ /* 0x040fe40000041808 */
[----:B------:R1:W-:Y:S02]  /*d180*/  LDGSTS.E.BYPASS.LTC128B.128 [R251+0x1100], [R2.64], !P5 ;  /* 0x0110000002fb7fae */ /* 0x0003e4000e901d48 */
[----:B------:R-:W-:Y:S04]  /*d190*/  IADD3.X R173, R0, R3, RZ, P0, !PT ;  /* 0x0000000300ad7210 */ /* 0x000fe800007fe4ff */
[C---:B------:R-:W-:Y:S01]  /*d1a0*/  HMMA.16816.F32.BF16 R12, R188.reuse, R196, R12 ;  /* 0x000000c4bc0c723c */ /* 0x040fe2000004180c */
[----:B------:R1:W-:Y:S06]  /*d1b0*/  LDGSTS.E.BYPASS.LTC128B.128 [R251+0x4100], [R2.64+0x80], !P4 ;  /* 0x0410008002fb7fae */ /* 0x0003ec000e101d48 */
[----:B------:R1:W-:Y:S01]  /*d1c0*/  LDGSTS.E.BYPASS.LTC128B.128 [R251+0x7100], [R2.64+0x100], !P3 ;  /* 0x0710010002fb7fae */ /* 0x0003e2000d901d48 */
[C---:B------:R-:W-:Y:S05]  /*d1d0*/  HMMA.16816.F32.BF16 R16, R188.reuse, R198, R16 ;  /* 0x000000c6bc10723c */ /* 0x040fea0000041810 */
[----:B------:R1:W-:Y:S03]  /*d1e0*/  LDGSTS.E.BYPASS.LTC128B.128 [R251+0xa100], [R2.64+0x180], !P6 ;  /* 0x0a10018002fb7fae */ /* 0x0003e6000f101d48 */
[C---:B------:R-:W-:Y:S03]  /*d1f0*/  HMMA.16816.F32.BF16 R20, R188.reuse, R200, R20 ;  /* 0x000000c8bc14723c */ /* 0x040fe60000041814 */
[----:B------:R2:W-:Y:S05]  /*d200*/  LDGSTS.E.BYPASS.LTC128B.128 [R251+0x2100], [R172.64], !P5 ;  /* 0x02100000acfb7fae */ /* 0x0005ea000e901d48 */
[C---:B------:R-:W-:Y:S01]  /*d210*/  HMMA.16816.F32.BF16 R24, R188.reuse, R202, R24 ;  /* 0x000000cabc18723c */ /* 0x040fe20000041818 */
[----:B------:R2:W-:Y:S06]  /*d220*/  LDGSTS.E.BYPASS.LTC128B.128 [R251+0x5100], [R172.64+0x80], !P4 ;  /* 0x05100080acfb7fae */ /* 0x0005ec000e101d48 */
[----:B------:R2:W-:Y:S01]  /*d230*/  LDGSTS.E.BYPASS.LTC128B.128 [R251+0x8100], [R172.64+0x100], !P3 ;  /* 0x08100100acfb7fae */ /* 0x0005e2000d901d48 */
[C---:B------:R-:W-:Y:S05]  /*d240*/  HMMA.16816.F32.BF16 R28, R188.reuse, R204, R28 ;  /* 0x000000ccbc1c723c */ /* 0x040fea000004181c */
[----:B------:R2:W-:Y:S03]  /*d250*/  LDGSTS.E.BYPASS.LTC128B.128 [R251+0xb100], [R172.64+0x180], !P6 ;  /* 0x0b100180acfb7fae */ /* 0x0005e6000f101d48 */
[C---:B------:R-:W-:Y:S03]  /*d260*/  HMMA.16816.F32.BF16 R32, R188.reuse, R206, R32 ;  /* 0x000000cebc20723c */ /* 0x040fe60000041820 */
[----:B------:R-:W-:Y:S05]  /*d270*/  LDSM.16.M88.4 R176, [R226] ;  /* 0x00000000e2b0783b */ /* 0x000fea0000000200 */
[C---:B------:R-:W-:Y:S01]  /*d280*/  HMMA.16816.F32.BF16 R36, R188.reuse, R208, R36 ;  /* 0x000000d0bc24723c */ /* 0x040fe20000041824 */
[----:B------:R-:W3:Y:S06]  /*d290*/  LDSM.16.M88.4 R192, [R222] ;  /* 0x00000000dec0783b */ /* 0x000eec0000000200 */
[----:B------:R-:W0:Y:S01]  /*d2a0*/  LDGDEPBAR ;  /* 0x00000000000079af */ /* 0x000e220000000000 */
[C---:B------:R-:W-:Y:S05]  /*d2b0*/  HMMA.16816.F32.BF16 R40, R188.reuse, R210, R40 ;  /* 0x000000d2bc28723c */ /* 0x040fea0000041828 */
[----:B------:R-:W4:Y:S03]  /*d2c0*/  LDSM.16.M88.4 R196, [R222+0x800] ;  /* 0x00080000dec4783b */ /* 0x000f260000000200 */
[C---:B------:R-:W-:Y:S03]  /*d2d0*/  HMMA.16816.F32.BF16 R44, R188.reuse, R212, R44 ;  /* 0x000000d4bc2c723c */ /* 0x040fe6000004182c */
[----:B------:R-:W1:Y:S05]  /*d2e0*/  LDSM.16.M88.4 R200, [R222+0x1000] ;  /* 0x00100000dec8783b */ /* 0x000e6a0000000200 */
[----:B------:R-:W-:Y:S01]  /*d2f0*/  HMMA.16816.F32.BF16 R48, R188, R214, R48 ;  /* 0x000000d6bc30723c */ /* 0x000fe20000041830 */
[----:B------:R-:W2:Y:S06]  /*d300*/  LDL R214, [R1+0xc] ;  /* 0x00000c0001d67983 */ /* 0x000eac0000100800 */
[----:B------:R-:W1:Y:S06]  /*d310*/  LDSM.16.M88.4 R204, [R222+0x1800] ;  /* 0x00180000decc783b */ /* 0x000e6c0000000200 */
[----:B------:R-:W2:Y:S01]  /*d320*/  LDL R215, [R1+0x20] ;  /* 0x0000200001d77983 */ /* 0x000ea20000100800 */
[C---:B---3--:R-:W-:Y:S05]  /*d330*/  HMMA.16816.F32.BF16 R4, R176.reuse, R192, R4 ;  /* 0x000000c0b004723c */ /* 0x048fea0000041804 */
[----:B------:R-:W3:Y:S03]  /*d340*/  LDSM.16.M88.4 R188, [R222+0x2000] ;  /* 0x00200000debc783b */ /* 0x000ee60000000200 */
[C---:B------:R-:W-:Y:S03]  /*d350*/  HMMA.16816.F32.BF16 R8, R176.reuse, R194, R8 ;  /* 0x000000c2b008723c */ /* 0x040fe60000041808 */
[----:B------:R-:W3:Y:S06]  /*d360*/  LDSM.16.M88.4 R208, [R222+0x2800] ;  /* 0x00280000ded0783b */ /* 0x000eec0000000200 */
[----:B------:R-:W-:Y:S01]  /*d370*/  LDSM.16.M88.4 R192, [R219] ;  /* 0x00000000dbc0783b */ /* 0x000fe20000000200 */
[C---:B----4-:R-:W-:Y:S05]  /*d380*/  HMMA.16816.F32.BF16 R12, R176.reuse, R196, R12 ;  /* 0x000000c4b00c723c */ /* 0x050fea000004180c */
[----:B------:R-:W4:Y:S03]  /*d390*/  LDL.64 R212, [R1+0x28] ;  /* 0x0000280001d47983 */ /* 0x000f260000100a00 */
[C---:B------:R-:W-:Y:S03]  /*d3a0*/  HMMA.16816.F32.BF16 R16, R176.reuse, R198, R16 ;  /* 0x000000c6b010723c */ /* 0x040fe60000041810 */
[----:B------:R-:W-:Y:S05]  /*d3b0*/  LDSM.16.M88.4 R196, [R219+0x800] ;  /* 0x00080000dbc4783b */ /* 0x000fea0000000200 */
        /* <DEDUP_REMOVED lines=8> */
[----:B------:R-:W1:Y:S07]  /*d440*/  LDSM.16.M88.4 R188, [R225] ;  /* 0x00000000e1bc783b */ /* 0x000e6e0000000200 */
[C---:B------:R-:W-:Y:S08]  /*d450*/  HMMA.16816.F32.BF16 R44, R176.reuse, R208, R44 ;  /* 0x000000d0b02c723c */ /* 0x040ff0000004182c */
[----:B------:R-:W-:Y:S01]  /*d460*/  HMMA.16816.F32.BF16 R48, R176, R210, R48 ;  /* 0x000000d2b030723c */ /* 0x000fe20000041830 */
[----:B------:R-:W3:Y:S06]  /*d470*/  LDSM.16.M88.4 R176, [R219+0x2000] ;  /* 0x00200000dbb0783b */ /* 0x000eec0000000200 */
[----:B------:R-:W3:Y:S01]  /*d480*/  LDSM.16.M88.4 R208, [R219+0x2800] ;  /* 0x00280000dbd0783b */ /* 0x000ee20000000200 */
        /* <DEDUP_REMOVED lines=15> */
[C---:B------:R-:W-:Y:S08]  /*d580*/  HMMA.16816.F32.BF16 R44, R188.reuse, R208, R44 ;  /* 0x000000d0bc2c723c */ /* 0x040ff0000004182c */
[----:B------:R-:W-:Y:S01]  /*d590*/  HMMA.16816.F32.BF16 R48, R188, R210, R48 ;  /* 0x000000d2bc30723c */ /* 0x000fe20000041830 */
[----:B------:R-:W3:Y:S06]  /*d5a0*/  LDSM.16.M88.4 R188, [R216+0x5000] ;  /* 0x00500000d8bc783b */ /* 0x000eec0000000200 */
[----:B------:R-:W2:Y:S01]  /*d5b0*/  LDSM.16.M88.4 R208, [R216+0x5800] ;  /* 0x00580000d8d0783b */ /* 0x000ea20000000200 */
        /* <DEDUP_REMOVED lines=11> */
[----:B------:R-:W-:Y:S02]  /*d670*/  LDSM.16.M88.4 R204, [R242] ;  /* 0x00000000f2cc783b */ /* 0x000fe40000000200 */
[C---:B--2---:R-:W-:Y:S02]  /*d680*/  ISETP.GT.AND P0, PT, R252.reuse, R214, PT ;  /* 0x000000d6fc00720c */ /* 0x044fe40003f04270 */
[----:B------:R-:W-:Y:S03]  /*d690*/  IADD3 R252, R252, -0x1, RZ ;  /* 0xfffffffffcfc7810 */ /* 0x000fe60007ffe0ff */
[C---:B---3--:R-:W-:Y:S08]  /*d6a0*/  HMMA.16816.F32.BF16 R36, R176.reuse, R188, R36 ;  /* 0x000000bcb024723c */ /* 0x048ff00000041824 */
[C---:B------:R-:W-:Y:S01]  /*d6b0*/  HMMA.16816.F32.BF16 R40, R176.reuse, R190, R40 ;  /* 0x000000beb028723c */ /* 0x040fe20000041828 */
[----:B------:R-:W1:Y:S07]  /*d6c0*/  LDSM.16.M88.4 R188, [R224+0x4000] ;  /* 0x00400000e0bc783b */ /* 0x000e6e0000000200 */
[C---:B------:R-:W-:Y:S08]  /*d6d0*/  HMMA.16816.F32.BF16 R44, R176.reuse, R208, R44 ;  /* 0x000000d0b02c723c */ /* 0x040ff0000004182c */
[----:B------:R-:W-:Y:S01]  /*d6e0*/  HMMA.16816.F32.BF16 R48, R176, R210, R48 ;  /* 0x000000d2b030723c */ /* 0x000fe20000041830 */
[----:B------:R-:W2:Y:S06]  /*d6f0*/  LDSM.16.M88.4 R176, [R241] ;  /* 0x00000000f1b0783b */ /* 0x000eac0000000200 */
[----:B------:R-:W3:Y:S01]  /*d700*/  LDSM.16.M88.4 R208, [R240] ;  /* 0x00000000f0d0783b */ /* 0x000ee20000000200 */
[----:B----4-:R-:W-:Y:S01]  /*d710*/  MOV R213, 0x6 ;  /* 0x0000000600d57802 */ /* 0x010fe20000000f00 */
        /* <DEDUP_REMOVED lines=8> */
[----:B------:R-:W4:Y:S07]  /*d7a0*/  LDSM.16.M88.4 R200, [R222+0x3800] ;  /* 0x00380000dec8783b */ /* 0x000f2e0000000200 */
        /* <DEDUP_REMOVED lines=13> */
[C---:B----4-:R-:W-:Y:S08]  /*d880*/  HMMA.16816.F32.BF16 R12, R192.reuse, R200, R12 ;  /* 0x000000c8c00c723c */ /* 0x050ff0000004180c */
        /* <DEDUP_REMOVED lines=14> */
[----:B------:R-:W-:Y:S01]  /*d970*/  LDSM.16.M88.4 R208, [R216+0x6800] ;  /* 0x00680000d8d0783b */ /* 0x000fe20000000200 */
[C---:B-1----:R-:W-:Y:S08]  /*d980*/  HMMA.16816.F32.BF16 R4, R196.reuse, R200, R4 ;  /* 0x000000c8c404723c */ /* 0x042ff00000041804 */
[C---:B------:R-:W-:Y:S01]  /*d990*/  HMMA.16816.F32.BF16 R8, R196.reuse, R202, R8 ;  /* 0x000000cac408723c */ /* 0x040fe20000041808 */
[----:B------:R-:W1:Y:S07]  /*d9a0*/  LDSM.16.M88.4 R200, [R219+0x5800] ;  /* 0x00580000dbc8783b */ /* 0x000e6e0000000200 */
[C---:B----4-:R-:W-:Y:S08]  /*d9b0*/  HMMA.16816.F32.BF16 R12, R196.reuse, R204, R12 ;  /* 0x000000ccc40c723c */ /* 0x050ff0000004180c */
        /* <DEDUP_REMOVED lines=14> */
[----:B------:R-:W1:Y:S01]  /*daa0*/  LDSM.16.M88.4 R200, [R216+0x8800] ;  /* 0x00880000d8c8783b */ /* 0x000e620000000200 */
[C---:B--2---:R-:W-:Y:S08]  /*dab0*/  HMMA.16816.F32.BF16 R4, R176.reuse, R204, R4 ;  /* 0x000000ccb004723c */ /* 0x044ff00000041804 */
[C---:B------:R-:W-:Y:S01]  /*dac0*/  HMMA.16816.F32.BF16 R8, R176.reuse, R206, R8 ;  /* 0x000000ceb008723c */ /* 0x040fe20000041808 */
[----:B------:R-:W-:Y:S07]  /*dad0*/  LDSM.16.M88.4 R204, [R239] ;  /* 0x00000000efcc783b */ /* 0x000fee0000000200 */
[C---:B------:R-:W-:Y:S08]  /*dae0*/  HMMA.16816.F32.BF16 R12, R176.reuse, R208, R12 ;  /* 0x000000d0b00c723c */ /* 0x040ff0000004180c */
[C---:B------:R-:W-:Y:S01]  /*daf0*/  HMMA.16816.F32.BF16 R16, R176.reuse, R210, R16 ;  /* 0x000000d2b010723c */ /* 0x040fe20000041810 */
[----:B------:R-:W-:Y:S07]  /*db00*/  LDSM.16.M88.4 R208, [R238] ;  /* 0x00000000eed0783b */ /* 0x000fee0000000200 */
[C---:B---3--:R-:W-:Y:S08]  /*db10*/  HMMA.16816.F32.BF16 R20, R176.reuse, R188, R20 ;  /* 0x000000bcb014723c */ /* 0x048ff00000041814 */
[C---:B------:R-:W-:Y:S01]  /*db20*/  HMMA.16816.F32.BF16 R24, R176.reuse, R190, R24 ;  /* 0x000000beb018723c */ /* 0x040fe20000041818 */
[----:B------:R-:W2:Y:S07]  /*db30*/  LDSM.16.M88.4 R188, [R224+0x8000] ;  /* 0x00800000e0bc783b */ /* 0x000eae0000000200 */
[C---:B----4-:R-:W-:Y:S08]  /*db40*/  HMMA.16816.F32.BF16 R28, R176.reuse, R192, R28 ;  /* 0x000000c0b01c723c */ /* 0x050ff0000004181c */
[C---:B------:R-:W-:Y:S01]  /*db50*/  HMMA.16816.F32.BF16 R32, R176.reuse, R194, R32 ;  /* 0x000000c2b020723c */ /* 0x040fe20000041820 */
[----:B------:R-:W3:Y:S07]  /*db60*/  LDSM.16.M88.4 R192, [R237] ;  /* 0x00000000edc0783b */ /* 0x000eee0000000200 */
[C---:B-1----:R-:W-:Y:S08]  /*db70*/  HMMA.16816.F32.BF16 R36, R176.reuse, R196, R36 ;  /* 0x000000c4b024723c */ /* 0x042ff00000041824 */
[C---:B------:R-:W-:Y:S01]  /*db80*/  HMMA.16816.F32.BF16 R40, R176.reuse, R198, R40 ;  /* 0x000000c6b028723c */ /* 0x040fe20000041828 */
[----:B------:R-:W1:Y:S07]  /*db90*/  LDSM.16.M88.4 R196, [R236] ;  /* 0x00000000ecc4783b */ /* 0x000e6e0000000200 */
[C---:B------:R-:W-:Y:S08]  /*dba0*/  HMMA.16816.F32.BF16 R44, R176.reuse, R200, R44 ;  /* 0x000000c8b02c723c */ /* 0x040ff0000004182c */
[----:B------:R-:W-:Y:S01]  /*dbb0*/  HMMA.16816.F32.BF16 R48, R176, R202, R48 ;  /* 0x000000cab030723c */ /* 0x000fe20000041830 */
[----:B------:R-:W4:Y:S06]  /*dbc0*/  LDSM.16.M88.4 R176, [R235] ;  /* 0x00000000ebb0783b */ /* 0x000f2c0000000200 */
[----:B------:R-:W1:Y:S01]  /*dbd0*/  LDSM.16.M88.4 R200, [R234] ;  /* 0x00000000eac8783b */ /* 0x000e620000000200 */
[C---:B--2---:R-:W-:Y:S08]  /*dbe0*/  HMMA.16816.F32.BF16 R4, R188.reuse, R204, R4 ;  /* 0x000000ccbc04723c */ /* 0x044ff00000041804 */
[C---:B------:R-:W-:Y:S01]  /*dbf0*/  HMMA.16816.F32.BF16 R8, R188.reuse, R206, R8 ;  /* 0x000000cebc08723c */ /* 0x040fe20000041808 */
[----:B------:R-:W-:Y:S07]  /*dc00*/  LDSM.16.M88.4 R204, [R226+0x8000] ;  /* 0x00800000e2cc783b */ /* 0x000fee0000000200 */
[C---:B------:R-:W-:Y:S08]  /*dc10*/  HMMA.16816.F32.BF16 R12, R188.reuse, R208, R12 ;  /* 0x000000d0bc0c723c */ /* 0x040ff0000004180c */
        /* <DEDUP_REMOVED lines=13> */
[----:B------:R-:W4:Y:S06]  /*dcf0*/  LDSM.16.M88.4 R188, [R222+0x8000] ;  /* 0x00800000debc783b */ /* 0x000f2c0000000200 */
[----:B------:R-:W-:Y:S01]  /*dd00*/  LDSM.16.M88.4 R200, [R225+0x8000] ;  /* 0x00800000e1c8783b */ /* 0x000fe20000000200 */
[C---:B--2---:R-:W-:Y:S08]  /*dd10*/  HMMA.16816.F32.BF16 R4, R204.reuse, R208, R4 ;  /* 0x000000d0cc04723c */ /* 0x044ff00000041804 */
[C---:B------:R-:W-:Y:S01]  /*dd20*/  HMMA.16816.F32.BF16 R8, R204.reuse, R210, R8 ;  /* 0x000000d2cc08723c */ /* 0x040fe20000041808 */
[----:B------:R-:W-:Y:S07]  /*dd30*/  LDSM.16.M88.4 R208, [R219+0x6000] ;  /* 0x00600000dbd0783b */ /* 0x000fee0000000200 */
[C---:B---3--:R-:W-:Y:S08]  /*dd40*/  HMMA.16816.F32.BF16 R12, R204.reuse, R192, R12 ;  /* 0x000000c0cc0c723c */ /* 0x048ff0000004180c */
[C---:B------:R-:W-:Y:S01]  /*dd50*/  HMMA.16816.F32.BF16 R16, R204.reuse, R194, R16 ;  /* 0x000000c2cc10723c */ /* 0x040fe20000041810 */
[----:B------:R-:W2:Y:S07]  /*dd60*/  LDSM.16.M88.4 R192, [R222+0x8800] ;  /* 0x00880000dec0783b */ /* 0x000eae0000000200 */
[C---:B-1----:R-:W-:Y:S08]  /*dd70*/  HMMA.16816.F32.BF16 R20, R204.reuse, R196, R20 ;  /* 0x000000c4cc14723c */ /* 0x042ff00000041814 */
[C---:B------:R-:W-:Y:S01]  /*dd80*/  HMMA.16816.F32.BF16 R24, R204.reuse, R198, R24 ;  /* 0x000000c6cc18723c */ /* 0x040fe20000041818 */
[----:B------:R-:W1:Y:S07]  /*dd90*/  LDSM.16.M88.4 R196, [R219+0x6800] ;  /* 0x00680000dbc4783b */ /* 0x000e6e0000000200 */
        /* <DEDUP_REMOVED lines=8> */
[----:B------:R-:W2:Y:S06]  /*de20*/  LDSM.16.M88.4 R192, [R219+0x8000] ;  /* 0x00800000dbc0783b */ /* 0x000eac0000000200 */
[----:B------:R-:W-:Y:S01]  /*de30*/  LDSM.16.M88.4 R204, [R223+0xc000] ;  /* 0x00c00000dfcc783b */ /* 0x000fe20000000200 */
[C---:B------:R-:W-:Y:S08]  /*de40*/  HMMA.16816.F32.BF16 R4, R200.reuse, R208, R4 ;  /* 0x000000d0c804723c */ /* 0x040ff00000041804 */
[C---:B------:R-:W-:Y:S01]  /*de50*/  HMMA.16816.F32.BF16 R8, R200.reuse, R210, R8 ;  /* 0x000000d2c808723c */ /* 0x040fe20000041808 */
[----:B------:R-:W-:Y:S07]  /*de60*/  LDSM.16.M88.4 R208, [R216+0x9000] ;  /* 0x00900000d8d0783b */ /* 0x000fee0000000200 */
        /* <DEDUP_REMOVED lines=10> */
[C---:B------:R-:W-:Y:S01]  /*df10*/  HMMA.16816.F32.BF16 R40, R200.reuse, R194, R40 ;  /* 0x000000c2c828723c */ /* 0x040fe20000041828 */
[----:B------:R-:W2:Y:S07]  /*df20*/  LDSM.16.M88.4 R192, [R216+0xa800] ;  /* 0x00a80000d8c0783b */ /* 0x000eae0000000200 */
[C---:B-1----:R-:W-:Y:S08]  /*df30*/  HMMA.16816.F32.BF16 R44, R200.reuse, R196, R44 ;  /* 0x000000c4c82c723c */ /* 0x042ff0000004182c */
[----:B------:R-:W-:Y:S01]  /*df40*/  HMMA.16816.F32.BF16 R48, R200, R198, R48 ;  /* 0x000000c6c830723c */ /* 0x000fe20000041830 */
[----:B------:R-:W1:Y:S06]  /*df50*/  LDSM.16.M88.4 R196, [R216+0xb000] ;  /* 0x00b00000d8c4783b */ /* 0x000e6c0000000200 */
        /* <DEDUP_REMOVED lines=10> */
[C---:B--2---:R-:W-:Y:S08]  /*e000*/  HMMA.16816.F32.BF16 R28, R204.reuse, R192, R28 ;  /* 0x000000c0cc1c723c */ /* 0x044ff0000004181c */
[C---:B------:R-:W-:Y:S01]  /*e010*/  HMMA.16816.F32.BF16 R32, R204.reuse, R194, R32 ;  /* 0x000000c2cc20723c */ /* 0x040fe20000041820 */
[----:B------:R-:W2:Y:S07]  /*e020*/  LDSM.16.M88.4 R192, [R231] ;  /* 0x00000000e7c0783b */ /* 0x000eae0000000200 */
[C---:B-1----:R-:W-:Y:S08]  /*e030*/  HMMA.16816.F32.BF16 R36, R204.reuse, R196, R36 ;  /* 0x000000c4cc24723c */ /* 0x042ff00000041824 */
[C---:B------:R-:W-:Y:S01]  /*e040*/  HMMA.16816.F32.BF16 R40, R204.reuse, R198, R40 ;  /* 0x000000c6cc28723c */ /* 0x040fe20000041828 */
[----:B------:R-:W-:Y:S07]  /*e050*/  LDSM.16.M88.4 R196, [R229] ;  /* 0x00000000e5c4783b */ /* 0x000fee0000000200 */
[C---:B---3--:R-:W-:Y:S08]  /*e060*/  HMMA.16816.F32.BF16 R44, R204.reuse, R176, R44 ;  /* 0x000000b0cc2c723c */ /* 0x048ff0000004182c */
[----:B------:R-:W-:Y:S01]  /*e070*/  HMMA.16816.F32.BF16 R48, R204, R178, R48 ;  /* 0x000000b2cc30723c */ /* 0x000fe20000041830 */
[----:B------:R-:W1:Y:S06]  /*e080*/  LDSM.16.M88.4 R176, [R230] ;  /* 0x00000000e6b0783b */ /* 0x000e6c0000000200 */
[----:B------:R-:W-:Y:S01]  /*e090*/  LDSM.16.M88.4 R204, [R226+0xc000] ;  /* 0x00c00000e2cc783b */ /* 0x000fe20000000200 */
[C---:B------:R-:W-:Y:S08]  /*e0a0*/  HMMA.16816.F32.BF16 R4, R200.reuse, R208, R4 ;  /* 0x000000d0c804723c */ /* 0x040ff00000041804 */
[C---:B------:R-:W-:Y:S01]  /*e0b0*/  HMMA.16816.F32.BF16 R8, R200.reuse, R210, R8 ;  /* 0x000000d2c808723c */ /* 0x040fe20000041808 */
[----:B------:R-:W-:Y:S07]  /*e0c0*/  LDSM.16.M88.4 R208, [R222+0x9000] ;  /* 0x00900000ded0783b */ /* 0x000fee0000000200 */
[C---:B----4-:R-:W-:Y:S08]  /*e0d0*/  HMMA.16816.F32.BF16 R12, R200.reuse, R188, R12 ;  /* 0x000000bcc80c723c */ /* 0x050ff0000004180c */
[C---:B------:R-:W-:Y:S01]  /*e0e0*/  HMMA.16816.F32.BF16 R16, R200.reuse, R190, R16 ;  /* 0x000000bec810723c */ /* 0x040fe20000041810 */
[----:B------:R-:W3:Y:S07]  /*e0f0*/  LDSM.16.M88.4 R188, [R228] ;  /* 0x00000000e4bc783b */ /* 0x000eee0000000200 */
[C---:B--2---:R-:W-:Y:S08]  /*e100*/  HMMA.16816.F32.BF16 R20, R200.reuse, R192, R20 ;  /* 0x000000c0c814723c */ /* 0x044ff00000041814 */
[C---:B------:R-:W-:Y:S01]  /*e110*/  HMMA.16816.F32.BF16 R24, R200.reuse, R194, R24 ;  /* 0x000000c2c818723c */ /* 0x040fe20000041818 */
[----:B------:R-:W2:Y:S07]  /*e120*/  LDSM.16.M88.4 R192, [R222+0x9800] ;  /* 0x00980000dec0783b */ /* 0x000eae0000000200 */
[C---:B-1----:R-:W-:Y:S08]  /*e130*/  HMMA.16816.F32.BF16 R28, R200.reuse, R176, R28 ;  /* 0x000000b0c81c723c */ /* 0x042ff0000004181c */
[C---:B------:R-:W-:Y:S01]  /*e140*/  HMMA.16816.F32.BF16 R32, R200.reuse, R178, R32 ;  /* 0x000000b2c820723c */ /* 0x040fe20000041820 */
[----:B------:R-:W1:Y:S07]  /*e150*/  LDSM.16.M88.4 R176, [R222+0xa000] ;  /* 0x00a00000deb0783b */ /* 0x000e6e0000000200 */
        /* <DEDUP_REMOVED lines=10> */
[C---:B--2---:R-:W-:Y:S08]  /*e200*/  HMMA.16816.F32.BF16 R12, R204.reuse, R192, R12 ;  /* 0x000000c0cc0c723c */ /* 0x044ff0000004180c */
[C---:B------:R-:W-:Y:S01]  /*e210*/  HMMA.16816.F32.BF16 R16, R204.reuse, R194, R16 ;  /* 0x000000c2cc10723c */ /* 0x040fe20000041810 */
[----:B------:R-:W2:Y:S07]  /*e220*/  LDSM.16.M88.4 R192, [R222+0xb800] ;  /* 0x00b80000dec0783b */ /* 0x000eae0000000200 */
[C---:B-1----:R-:W-:Y:S08]  /*e230*/  HMMA.16816.F32.BF16 R20, R204.reuse, R176, R20 ;  /* 0x000000b0cc14723c */ /* 0x042ff00000041814 */
[C---:B------:R-:W-:Y:S01]  /*e240*/  HMMA.16816.F32.BF16 R24, R204.reuse, R178, R24 ;  /* 0x000000b2cc18723c */ /* 0x040fe20000041818 */
[----:B------:R-:W1:Y:S07]  /*e250*/  LDSM.16.M88.4 R176, [R219+0x9800] ;  /* 0x00980000dbb0783b */ /* 0x000e6e0000000200 */
[C---:B---3--:R-:W-:Y:S08]  /*e260*/  HMMA.16816.F32.BF16 R28, R204.reuse, R188, R28 ;  /* 0x000000bccc1c723c */ /* 0x048ff0000004181c */
[C---:B------:R-:W-:Y:S01]  /*e270*/  HMMA.16816.F32.BF16 R32, R204.reuse, R190, R32 ;  /* 0x000000becc20723c */ /* 0x040fe20000041820 */
[----:B------:R-:W3:Y:S07]  /*e280*/  LDSM.16.M88.4 R188, [R219+0xa000] ;  /* 0x00a00000dbbc783b */ /* 0x000eee0000000200 */
[C---:B------:R-:W-:Y:S08]  /*e290*/  HMMA.16816.F32.BF16 R36, R204.reuse, R196, R36 ;  /* 0x000000c4cc24723c */ /* 0x040ff00000041824 */
[C---:B------:R-:W-:Y:S08]  /*e2a0*/  HMMA.16816.F32.BF16 R40, R204.reuse, R198, R40 ;  /* 0x000000c6cc28723c */ /* 0x040ff00000041828 */
[C---:B--2---:R-:W-:Y:S08]  /*e2b0*/  HMMA.16816.F32.BF16 R44, R204.reuse, R192, R44 ;  /* 0x000000c0cc2c723c */ /* 0x044ff0000004182c */
[----:B------:R-:W-:Y:S01]  /*e2c0*/  HMMA.16816.F32.BF16 R48, R204, R194, R48 ;  /* 0x000000c2cc30723c */ /* 0x000fe20000041830 */
[----:B------:R-:W2:Y:S07]  /*e2d0*/  LDSM.16.M88.4 R192, [R219+0xa800] ;  /* 0x00a80000dbc0783b */ /* 0x000eae0000000200 */
[C---:B------:R-:W-:Y:S08]  /*e2e0*/  HMMA.16816.F32.BF16 R4, R200.reuse, R208, R4 ;  /* 0x000000d0c804723c */ /* 0x040ff00000041804 */
[C---:B------:R-:W-:Y:S08]  /*e2f0*/  HMMA.16816.F32.BF16 R8, R200.reuse, R210, R8 ;  /* 0x000000d2c808723c */ /* 0x040ff00000041808 */
[C---:B-1----:R-:W-:Y:S08]  /*e300*/  HMMA.16816.F32.BF16 R12, R200.reuse, R176, R12 ;  /* 0x000000b0c80c723c */ /* 0x042ff0000004180c */
[C---:B------:R-:W-:Y:S01]  /*e310*/  HMMA.16816.F32.BF16 R16, R200.reuse, R178, R16 ;  /* 0x000000b2c810723c */ /* 0x040fe20000041810 */
[----:B------:R-:W1:Y:S03]  /*e320*/  LDSM.16.M88.4 R176, [R219+0xb000] ;  /* 0x00b00000dbb0783b */ /* 0x000e660000000200 */
        /* <DEDUP_REMOVED lines=10> */
[C---:B--2---:R-:W-:Y:S05]  /*e3d0*/  HMMA.16816.F32.BF16 R28, R200.reuse, R192, R28 ;  /* 0x000000c0c81c723c */ /* 0x044fea000004181c */
[----:B------:R-:W-:Y:S02]  /*e3e0*/  FMNMX.FTZ R0, R9, R0, !PT ;  /* 0x0000000009007209 */ /* 0x000fe40007810000 */
[----:B------:R-:W-:Y:S01]  /*e3f0*/  FMNMX.FTZ R2, R10, R2, !PT ;  /* 0x000000020a027209 */ /* 0x000fe20007810000 */
[C---:B------:R-:W-:Y:S04]  /*e400*/  HMMA.16816.F32.BF16 R32, R200.reuse, R194, R32 ;  /* 0x000000c2c820723c */ /* 0x040fe80000041820 */
[----:B------:R-:W-:Y:S02]  /*e410*/  FMNMX.FTZ R0, R12, R0, !PT ;  /* 0x000000000c007209 */ /* 0x000fe40007810000 */
[----:B------:R-:W-:Y:S02]  /*e420*/  FMNMX.FTZ R2, R11, R2, !PT ;  /* 0x000000020b027209 */ /* 0x000fe40007810000 */
[----:B------:R-:W-:Y:S01]  /*e430*/  FMNMX.FTZ R0, R13, R0, !PT ;  /* 0x000000000d007209 */ /* 0x000fe20007810000 */
[C---:B-1----:R-:W-:Y:S03]  /*e440*/  HMMA.16816.F32.BF16 R36, R200.reuse, R176, R36 ;  /* 0x000000b0c824723c */ /* 0x042fe60000041824 */
[----:B------:R-:W-:Y:S02]  /*e450*/  FMNMX.FTZ R0, R16, R0, !PT ;  /* 0x0000000010007209 */ /* 0x000fe40007810000 */
[----:B------:R-:W-:Y:S02]  /*e460*/  FMNMX.FTZ R2, R14, R2, !PT ;  /* 0x000000020e027209 */ /* 0x000fe40007810000 */
[----:B------:R-:W-:Y:S01]  /*e470*/  FMNMX.FTZ R0, R17, R0, !PT ;  /* 0x0000000011007209 */ /* 0x000fe20007810000 */
[C---:B------:R-:W-:Y:S04]  /*e480*/  HMMA.16816.F32.BF16 R40, R200.reuse, R178, R40 ;  /* 0x000000b2c828723c */ /* 0x040fe80000041828 */
[----:B------:R-:W-:Y:S02]  /*e490*/  FMNMX.FTZ R2, R15, R2, !PT ;  /* 0x000000020f027209 */ /* 0x000fe40007810000 */
[----:B------:R-:W-:Y:S01]  /*e4a0*/  FMNMX.FTZ R0, R20, R0, !PT ;  /* 0x0000000014007209 */ /* 0x000fe20007810000 */
[----:B------:R-:W-:Y:S01]  /*e4b0*/  @P0 IMAD.WIDE.U32 R178, R252, c[0x0][0x1e0], RZ ;  /* 0x00007800fcb20a25 */ /* 0x000fe200078e00ff */
        /* <DEDUP_REMOVED lines=35> */
[----:B------:R-:W-:Y:S02]  /*e6f0*/  FMNMX.FTZ R0, R50, R0, !PT ;  /* 0x0000000032007209 */ /* 0x000fe40007810000 */
[----:B------:R-:W-:Y:S02]  /*e700*/  @P0 MOV R176, R212 ;  /* 0x000000d400b00202 */ /* 0x000fe40000000f00 */
[----:B------:R-:W-:Y:S03]  /*e710*/  FMNMX.FTZ R0, R51, R0, !PT ;  /* 0x0000000033007209 */ /* 0x000fe60007810000 */
[----:B------:R-:W-:Y:S02]  /*e720*/  @P0 IMAD.WIDE.U32 R176, R178, 0x60, R176 ;  /* 0x00000060b2b00825 */ /* 0x000fe400078e00b0 */
[----:B------:R-:W2:Y:S01]  /*e730*/  SHFL.BFLY PT, R2, R0, 0x2, 0x1f ;  /* 0x0c401f0000027f89 */ /* 0x000ea200000e0000 */
[----:B-1----:R-:W-:Y:S05]  /*e740*/  FMNMX.FTZ R173, R173, R3, !PT ;  /* 0x00000003adad7209 */ /* 0x002fea0007810000 */
[----:B------:R-:W1:Y:S01]  /*e750*/  SHFL.BFLY PT, R172, R173, 0x1, 0x1f ;  /* 0x0c201f00adac7f89 */ /* 0x000e6200000e0000 */
[----:B--2---:R-:W-:Y:S05]  /*e760*/  FMNMX.FTZ R0, R0, R2, !PT ;  /* 0x0000000200007209 */ /* 0x004fea0007810000 */
[----:B------:R-:W2:Y:S01]  /*e770*/  SHFL.BFLY PT, R3, R0, 0x1, 0x1f ;  /* 0x0c201f0000037f89 */ /* 0x000ea200000e0000 */
[----:B-1----:R-:W-:Y:S02]  /*e780*/  FMNMX.FTZ R173, R173, R172, !PT ;  /* 0x000000acadad7209 */ /* 0x002fe40007810000 */
[----:B------:R-:W-:Y:S03]  /*e790*/  @P0 SHF.R.S32.HI R172, RZ, 0x1f, R252 ;  /* 0x0000001fffac0819 */ /* 0x000fe600000114fc */
[C---:B------:R-:W-:Y:S02]  /*e7a0*/  FADD.FTZ R2, -R173.reuse, R174 ;  /* 0x000000aead027221 */ /* 0x040fe40000010100 */
[----:B------:R-:W-:Y:S02]  /*e7b0*/  @P0 IMAD R174, R172, c[0x0][0x1e0], RZ ;  /* 0x00007800acae0a24 */ /* 0x000fe400078e02ff */
[----:B------:R-:W-:Y:S01]  /*e7c0*/  FMUL.FTZ R196, R173, c[0x0][0x2d0] ;  /* 0x0000b400adc47a20 */ /* 0x000fe20000410000 */
[----:B--2---:R-:W-:Y:S01]  /*e7d0*/  FMNMX.FTZ R172, R0, R3, !PT ;  /* 0x0000000300ac7209 */ /* 0x004fe20007810000 */
[----:B------:R-:W-:Y:S02]  /*e7e0*/  FMUL.FTZ R0, R2, c[0x0][0x2d0] ;  /* 0x0000b40002007a20 */ /* 0x000fe40000410000 */
[--C-:B------:R-:W-:Y:S02]  /*e7f0*/  FFMA.FTZ R4, R4, c[0x0][0x2d0], -R196.reuse ;  /* 0x0000b40004047a23 */ /* 0x100fe400000108c4 */
[----:B------:R1:W2:Y:S01]  /*e800*/  MUFU.EX2 R2, R0 ;  /* 0x0000000000027308 */ /* 0x0002a20000000800 */
[----:B------:R-:W-:Y:S02]  /*e810*/  FFMA.FTZ R5, R5, c[0x0][0x2d0], -R196 ;  /* 0x0000b40005057a23 */ /* 0x000fe400000108c4 */
[----:B------:R-:W-:Y:S01]  /*e820*/  @P0 IMAD R3, R252, c[0x0][0x1e4], R174 ;  /* 0x00007900fc030a24 */ /* 0x000fe200078e02ae */
[----:B------:R-:W-:Y:S01]  /*e830*/  @P0 SHF.L.U32 R174, R176, 0x1, RZ ;  /* 0x00000001b0ae0819 */ /* 0x000fe200000006ff */
[--C-:B------:R-:W-:Y:S02]  /*e840*/  FFMA.FTZ R12, R12, c[0x0][0x2d0], -R196.reuse ;  /* 0x0000b4000c0c7a23 */ /* 0x100fe400000108c4 */
[--C-:B------:R-:W-:Y:S01]  /*e850*/  FFMA.FTZ R13, R13, c[0x0][0x2d0], -R196.reuse ;  /* 0x0000b4000d0d7a23 */ /* 0x100fe200000108c4 */
[----:B------:R-:W-:Y:S01]  /*e860*/  @P0 IADD3 R3, R179, R3, RZ ;  /* 0x00000003b3030210 */ /* 0x000fe20007ffe0ff */
[--C-:B------:R-:W-:Y:S01]  /*e870*/  FFMA.FTZ R16, R16, c[0x0][0x2d0], -R196.reuse ;  /* 0x0000b40010107a23 */ /* 0x100fe200000108c4 */
[----:B------:R3:W-:Y:S01]  /*e880*/  MUFU.EX2 R215, R4 ;  /* 0x0000000400d77308 */ /* 0x0007e20000000800 */
[----:B------:R-:W-:Y:S01]  /*e890*/  @P0 IADD3 R178, P2, R174, 0x80, RZ ;  /* 0x00000080aeb20810 */ /* 0x000fe20007f5e0ff */
[--C-:B------:R-:W-:Y:S02]  /*e8a0*/  FFMA.FTZ R17, R17, c[0x0][0x2d0], -R196.reuse ;  /* 0x0000b40011117a23 */ /* 0x100fe400000108c4 */
[----:B------:R-:W-:Y:S01]  /*e8b0*/  @P0 IMAD R3, R3, 0x60, RZ ;  /* 0x0000006003030824 */ /* 0x000fe200078e02ff */
[----:B------:R-:W-:Y:S01]  /*e8c0*/  @P0 IADD3 R178, P1, R178, c[0x0][0x1c8], RZ ;  /* 0x00007200b2b20a10 */ /* 0x000fe20007f3e0ff */
[--C-:B------:R-:W-:Y:S02]  /*e8d0*/  FFMA.FTZ R20, R20, c[0x0][0x2d0], -R196.reuse ;  /* 0x0000b40014147a23 */ /* 0x100fe400000108c4 */
[--C-:B------:R-:W-:Y:S01]  /*e8e0*/  FFMA.FTZ R21, R21, c[0x0][0x2d0], -R196.reuse ;  /* 0x0000b40015157a23 */ /* 0x100fe200000108c4 */
[----:B------:R-:W-:Y:S01]  /*e8f0*/  @P0 IADD3 R3, R177, R3, RZ ;  /* 0x00000003b1030210 */ /* 0x000fe20007ffe0ff */
[----:B------:R4:W-:Y:S01]  /*e900*/  MUFU.EX2 R205, R5 ;  /* 0x0000000500cd7308 */ /* 0x0009e20000000800 */
[--C-:B------:R-:W-:Y:S02]  /*e910*/  FFMA.FTZ R24, R24, c[0x0][0x2d0], -R196.reuse ;  /* 0x0000b40018187a23 */ /* 0x100fe400000108c4 */
[----:B------:R-:W-:Y:S01]  /*e920*/  @P0 SHF.L.U64.HI R3, R176, 0x1, R3 ;  /* 0x00000001b0030819 */ /* 0x000fe20000010203 */
[----:B-1----:R-:W-:Y:S02]  /*e930*/  FADD.FTZ R0, -R172, R175 ;  /* 0x000000afac007221 */ /* 0x002fe40000010100 */
[--C-:B------:R-:W-:Y:S01]  /*e940*/  FFMA.FTZ R175, R8, c[0x0][0x2d0], -R196.reuse ;  /* 0x0000b40008af7a23 */ /* 0x100fe200000108c4 */
[--C-:B------:R-:W-:Y:S01]  /*e950*/  @P0 IADD3.X R179, RZ, c[0x0][0x1cc], R3.reuse, P1, P2 ;  /* 0x00007300ffb30a10 */ /* 0x100fe20000fe4403 */
[----:B------:R-:W-:Y:S01]  /*e960*/  FMUL.FTZ R0, R0, c[0x0][0x2d0] ;  /* 0x0000b40000007a20 */ /* 0x000fe20000410000 */
[----:B------:R-:W-:Y:S01]  /*e970*/  @P0 IADD3 R176, P2, R174, 0x100, RZ ;  /* 0x00000100aeb00810 */ /* 0x000fe20007f5e0ff */
[----:B------:R1:W-:Y:S01]  /*e980*/  MUFU.EX2 R204, R175 ;  /* 0x000000af00cc7308 */ /* 0x0003e20000000800 */
[----:B------:R-:W-:Y:S01]  /*e990*/  @P0 MOV R8, c[0x0][0x1e0] ;  /* 0x0000780000080a02 */ /* 0x000fe20000000f00 */
[----:B--2---:R-:W-:Y:S01]  /*e9a0*/  FMUL.FTZ R132, R2, R132 ;  /* 0x0000008402847220 */ /* 0x004fe20000410000 */
[----:B---3--:R-:W-:Y:S01]  /*e9b0*/  @P0 IADD3 R4, P1, R174, c[0x0][0x1c8], RZ ;  /* 0x00007200ae040a10 */ /* 0x008fe20007f3e0ff */
[----:B------:R-:W-:Y:S01]  /*e9c0*/  FMUL.FTZ R133, R2, R133 ;  /* 0x0000008502857220 */ /* 0x000fe20000410000 */
[----:B------:R-:W-:Y:S01]  /*e9d0*/  @P0 SHF.L.U64.HI R188, R8, R213, c[0x0][0x1e4] ;  /* 0x0000790008bc0619 */ /* 0x000fe200000102d5 */
[C---:B------:R-:W-:Y:S02]  /*e9e0*/  FMUL.FTZ R136, R2.reuse, R136 ;  /* 0x0000008802887220 */ /* 0x040fe40000410000 */
[C---:B------:R-:W-:Y:S02]  /*e9f0*/  FMUL.FTZ R137, R2.reuse, R137 ;  /* 0x0000008902897220 */ /* 0x040fe40000410000 */
[----:B------:R-:W2:Y:S01]  /*ea00*/  MUFU.EX2 R0, R0 ;  /* 0x0000000000007308 */ /* 0x000ea20000000800 */
[C---:B------:R-:W-:Y:S02]  /*ea10*/  FMUL.FTZ R140, R2.reuse, R140 ;  /* 0x0000008c028c7220 */ /* 0x040fe40000410000 */
[C---:B------:R-:W-:Y:S01]  /*ea20*/  FMUL.FTZ R141, R2.reuse, R141 ;  /* 0x0000008d028d7220 */ /* 0x040fe20000410000 */
[----:B----4-:R-:W-:Y:S01]  /*ea30*/  @P0 IADD3.X R5, R3, c[0x0][0x1cc], RZ, P1, !PT ;  /* 0x0000730003050a10 */ /* 0x010fe20000ffe4ff */
[----:B------:R-:W-:Y:S01]  /*ea40*/  FMUL.FTZ R144, R2, R144 ;  /* 0x0000009002907220 */ /* 0x000fe20000410000 */
[----:B------:R-:W-:Y:S01]  /*ea50*/  @P0 IADD3 R176, P1, R176, c[0x0][0x1c8], RZ ;  /* 0x00007200b0b00a10 */ /* 0x000fe20007f3e0ff */
[C---:B------:R-:W-:Y:S02]  /*ea60*/  FMUL.FTZ R145, R2.reuse, R145 ;  /* 0x0000009102917220 */ /* 0x040fe40000410000 */
[----:B------:R3:W-:Y:S01]  /*ea70*/  @P0 LDGSTS.E.BYPASS.LTC128B.128 [R251+0xc100], [R4.64], !P5 ;  /* 0x0c10000004fb0fae */ /* 0x0007e2000e901d48 */
[--C-:B------:R-:W-:Y:S01]  /*ea80*/  @P0 IADD3.X R177, RZ, c[0x0][0x1cc], R3.reuse, P1, P2 ;  /* 0x00007300ffb10a10 */ /* 0x100fe20000fe4403 */
[C---:B------:R-:W-:Y:S01]  /*ea90*/  FMUL.FTZ R148, R2.reuse, R148 ;  /* 0x0000009402947220 */ /* 0x040fe20000410000 */
[----:B------:R-:W-:Y:S01]  /*eaa0*/  MUFU.EX2 R214, R12 ;  /* 0x0000000c00d67308 */ /* 0x000fe20000000800 */
[----:B------:R-:W-:Y:S02]  /*eab0*/  FMUL.FTZ R149, R2, R149 ;  /* 0x0000009502957220 */ /* 0x000fe40000410000 */
[--C-:B-1----:R-:W-:Y:S01]  /*eac0*/  FFMA.FTZ R175, R9, c[0x0][0x2d0], -R196.reuse ;  /* 0x0000b40009af7a23 */ /* 0x102fe200000108c4 */
[----:B------:R-:W-:Y:S01]  /*ead0*/  @P0 IADD3 R9, P2, R174, 0x180, RZ ;  /* 0x00000180ae090810 */ /* 0x000fe20007f5e0ff */
[----:B------:R1:W-:Y:S01]  /*eae0*/  @P0 LDGSTS.E.BYPASS.LTC128B.128 [R251+0xf100], [R178.64], !P4 ;  /* 0x0f100000b2fb0fae */ /* 0x0003e2000e101d48 */
[----:B------:R-:W-:Y:S02]  /*eaf0*/  FMUL.FTZ R174, R172, c[0x0][0x2d0] ;  /* 0x0000b400acae7a20 */ /* 0x000fe40000410000 */
[----:B------:R-:W-:Y:S02]  /*eb00*/  FFMA.FTZ R25, R25, c[0x0][0x2d0], -R196 ;  /* 0x0000b40019197a23 */ /* 0x000fe400000108c4 */
[----:B------:R4:W1:Y:S01]  /*eb10*/  MUFU.EX2 R203, R175 ;  /* 0x000000af00cb7308 */ /* 0x0008620000000800 */
[--C-:B------:R-:W-:Y:S01]  /*eb20*/  FFMA.FTZ R6, R6, c[0x0][0x2d0], -R174.reuse ;  /* 0x0000b40006067a23 */ /* 0x100fe200000108ae */
[----:B------:R3:W-:Y:S01]  /*eb30*/  @P0 LDGSTS.E.BYPASS.LTC128B.128 [R251+0x12100], [R176.64], !P3 ;  /* 0x12100000b0fb0fae */ /* 0x0007e2000d901d48 */
[--C-:B------:R-:W-:Y:S02]  /*eb40*/  FFMA.FTZ R10, R10, c[0x0][0x2d0], -R174.reuse ;  /* 0x0000b4000a0a7a23 */ /* 0x100fe400000108ae */
[--C-:B------:R-:W-:Y:S02]  /*eb50*/  FFMA.FTZ R11, R11, c[0x0][0x2d0], -R174.reuse ;  /* 0x0000b4000b0b7a23 */ /* 0x100fe400000108ae */
[C---:B--2---:R-:W-:Y:S02]  /*eb60*/  FMUL.FTZ R134, R0.reuse, R134 ;  /* 0x0000008600867220 */ /* 0x044fe40000410000 */
        /* <DEDUP_REMOVED lines=9> */
[----:B------:R-:W-:Y:S01]  /*ec00*/  FMUL.FTZ R150, R0, R150 ;  /* 0x0000009600967220 */ /* 0x000fe20000410000 */
[----:B----4-:R-:W-:Y:S01]  /*ec10*/  @P0 SHF.L.U32 R175, R8, 0x6, RZ ;  /* 0x0000000608af0819 */ /* 0x010fe200000006ff */
[----:B------:R-:W-:Y:S01]  /*ec20*/  FMUL.FTZ R151, R0, R151 ;  /* 0x0000009700977220 */ /* 0x000fe20000410000 */
[----:B------:R-:W-:Y:S01]  /*ec30*/  @P0 IADD3 R8, P1, R9, c[0x0][0x1c8], RZ ;  /* 0x0000720009080a10 */ /* 0x000fe20007f3e0ff */
[--C-:B------:R-:W-:Y:S01]  /*ec40*/  FFMA.FTZ R14, R14, c[0x0][0x2d0], -R174.reuse ;  /* 0x0000b4000e0e7a23 */ /* 0x100fe200000108ae */
[----:B-1----:R-:W-:Y:S01]  /*ec50*/  F2FP.BF16.PACK_AB R178, R203, R204 ;  /* 0x000000cccbb2723e */ /* 0x002fe200000010ff */
[--C-:B------:R-:W-:Y:S01]  /*ec60*/  FFMA.FTZ R15, R15, c[0x0][0x2d0], -R174.reuse ;  /* 0x0000b4000f0f7a23 */ /* 0x100fe200000108ae */
[----:B------:R-:W-:Y:S01]  /*ec70*/  @P0 IADD3.X R9, RZ, c[0x0][0x1cc], R3, P1, P2 ;  /* 0x00007300ff090a10 */ /* 0x000fe20000fe4403 */
[--C-:B------:R-:W-:Y:S01]  /*ec80*/  FFMA.FTZ R3, R7, c[0x0][0x2d0], -R174.reuse ;  /* 0x0000b40007037a23 */ /* 0x100fe200000108ae */
[----:B---3--:R-:W-:Y:S01]  /*ec90*/  @P0 IADD3 R4, P2, R4, R175, RZ ;  /* 0x000000af04040210 */ /* 0x008fe20007f5e0ff */
[----:B------:R-:W1:Y:S01]  /*eca0*/  MUFU.EX2 R200, R11 ;  /* 0x0000000b00c87308 */ /* 0x000e620000000800 */
[----:B------:R-:W-:Y:S01]  /*ecb0*/  F2FP.BF16.PACK_AB R176, R205, R215 ;  /* 0x000000d7cdb0723e */ /* 0x000fe200000010ff */
[----:B------:R3:W-:Y:S01]  /*ecc0*/  @P0 LDGSTS.E.BYPASS.LTC128B.128 [R251+0x15100], [R8.64], !P6 ;  /* 0x1510000008fb0fae */ /* 0x0007e2000f101d48 */
[----:B------:R-:W-:Y:S01]  /*ecd0*/  @P0 IADD3.X R5, R5, R188, RZ, P2, !PT ;  /* 0x000000bc05050210 */ /* 0x000fe200017fe4ff */
[--C-:B------:R-:W-:Y:S01]  /*ece0*/  FFMA.FTZ R18, R18, c[0x0][0x2d0], -R174.reuse ;  /* 0x0000b40012127a23 */ /* 0x100fe200000108ae */
[----:B--2---:R-:W-:Y:S01]  /*ecf0*/  @P0 IADD3 R6, P1, R175, R4, RZ ;  /* 0x00000004af060210 */ /* 0x004fe20007f3e0ff */
[--C-:B------:R-:W-:Y:S02]  /*ed00*/  FFMA.FTZ R19, R19, c[0x0][0x2d0], -R174.reuse ;  /* 0x0000b40013137a23 */ /* 0x100fe400000108ae */
[----:B------:R2:W-:Y:S01]  /*ed10*/  @P0 LDGSTS.E.BYPASS.LTC128B.128 [R251+0xd100], [R4.64], !P5 ;  /* 0x0d10000004fb0fae */ /* 0x0005e2000e901d48 */
[----:B------:R-:W-:Y:S01]  /*ed20*/  @P0 IADD3.X R7, R188, R5, RZ, P1, !PT ;  /* 0x00000005bc070210 */ /* 0x000fe20000ffe4ff */
[----:B------:R-:W4:Y:S01]  /*ed30*/  MUFU.EX2 R202, R3 ;  /* 0x0000000300ca7308 */ /* 0x000f220000000800 */
[----:B------:R-:W-:Y:S02]  /*ed40*/  FMUL.FTZ R10, R0, R186 ;  /* 0x000000ba000a7220 */ /* 0x000fe40000410000 */
[--C-:B------:R-:W-:Y:S01]  /*ed50*/  FFMA.FTZ R22, R22, c[0x0][0x2d0], -R174.reuse ;  /* 0x0000b40016167a23 */ /* 0x100fe200000108ae */
[----:B------:R2:W-:Y:S01]  /*ed60*/  @P0 LDGSTS.E.BYPASS.LTC128B.128 [R251+0x10100], [R4.64+0x80], !P4 ;  /* 0x1010008004fb0fae */ /* 0x0005e2000e101d48 */
[--C-:B------:R-:W-:Y:S02]  /*ed70*/  FFMA.FTZ R23, R23, c[0x0][0x2d0], -R174.reuse ;  /* 0x0000b40017177a23 */ /* 0x100fe400000108ae */
[--C-:B------:R-:W-:Y:S02]  /*ed80*/  FFMA.FTZ R26, R26, c[0x0][0x2d0], -R174.reuse ;  /* 0x0000b4001a1a7a23 */ /* 0x100fe400000108ae */
[----:B------:R-:W-:Y:S01]  /*ed90*/  FFMA.FTZ R27, R27, c[0x0][0x2d0], -R174 ;  /* 0x0000b4001b1b7a23 */ /* 0x000fe200000108ae */
[----:B------:R2:W-:Y:S01]  /*eda0*/  @P0 LDGSTS.E.BYPASS.LTC128B.128 [R251+0x13100], [R4.64+0x100], !P3 ;  /* 0x1310010004fb0fae */ /* 0x0005e2000d901d48 */
[----:B------:R-:W2:Y:S01]  /*edb0*/  MUFU.EX2 R213, R13 ;  /* 0x0000000d00d57308 */ /* 0x000ea20000000800 */
[--C-:B------:R-:W-:Y:S01]  /*edc0*/  FFMA.FTZ R28, R28, c[0x0][0x2d0], -R196.reuse ;  /* 0x0000b4001c1c7a23 */ /* 0x100fe200000108c4 */
[----:B-1----:R-:W-:Y:S01]  /*edd0*/  F2FP.BF16.PACK_AB R179, R200, R201 ;  /* 0x000000c9c8b3723e */ /* 0x002fe200000010ff */
[----:B------:R-:W-:Y:S02]  /*ede0*/  FMUL.FTZ R11, R0, R187 ;  /* 0x000000bb000b7220 */ /* 0x000fe40000410000 */
[----:B------:R2:W-:Y:S01]  /*edf0*/  @P0 LDGSTS.E.BYPASS.LTC128B.128 [R251+0x16100], [R4.64+0x180], !P6 ;  /* 0x1610018004fb0fae */ /* 0x0005e2000f101d48 */
[----:B------:R-:W-:Y:S02]  /*ee00*/  FFMA.FTZ R29, R29, c[0x0][0x2d0], -R196 ;  /* 0x0000b4001d1d7a23 */ /* 0x000fe400000108c4 */
[C---:B---3--:R-:W-:Y:S02]  /*ee10*/  FMUL.FTZ R8, R2.reuse, R184 ;  /* 0x000000b802087220 */ /* 0x048fe40000410000 */
[----:B------:R-:W-:Y:S01]  /*ee20*/  FMUL.FTZ R9, R2, R185 ;  /* 0x000000b902097220 */ /* 0x000fe20000410000 */
[----:B------:R1:W-:Y:S01]  /*ee30*/  @P0 LDGSTS.E.BYPASS.LTC128B.128 [R251+0xe100], [R6.64], !P5 ;  /* 0x0e10000006fb0fae */ /* 0x0003e2000e901d48 */
[----:B------:R-:W-:Y:S01]  /*ee40*/  MUFU.EX2 R198, R14 ;  /* 0x0000000e00c67308 */ /* 0x000fe20000000800 */
[----:B----4-:R-:W-:Y:S01]  /*ee50*/  F2FP.BF16.PACK_AB R177, R202, R199 ;  /* 0x000000c7cab1723e */ /* 0x010fe200000010ff */
[--C-:B------:R-:W-:Y:S02]  /*ee60*/  FFMA.FTZ R30, R30, c[0x0][0x2d0], -R174.reuse ;  /* 0x0000b4001e1e7a23 */ /* 0x100fe400000108ae */
[--C-:B------:R-:W-:Y:S01]  /*ee70*/  FFMA.FTZ R31, R31, c[0x0][0x2d0], -R174.reuse ;  /* 0x0000b4001f1f7a23 */ /* 0x100fe200000108ae */
[----:B------:R1:W-:Y:S01]  /*ee80*/  @P0 LDGSTS.E.BYPASS.LTC128B.128 [R251+0x11100], [R6.64+0x80], !P4 ;  /* 0x1110008006fb0fae */ /* 0x0003e2000e101d48 */
[----:B------:R-:W-:Y:S02]  /*ee90*/  FFMA.FTZ R3, R35, c[0x0][0x2d0], -R174 ;  /* 0x0000b40023037a23 */ /* 0x000fe400000108ae */
[--C-:B------:R-:W-:Y:S02]  /*eea0*/  FFMA.FTZ R32, R32, c[0x0][0x2d0], -R196.reuse ;  /* 0x0000b40020207a23 */ /* 0x100fe400000108c4 */
[----:B------:R3:W4:Y:S01]  /*eeb0*/  MUFU.EX2 R197, R15 ;  /* 0x0000000f00c57308 */ /* 0x0007220000000800 */
[----:B------:R1:W-:Y:S01]  /*eec0*/  @P0 LDGSTS.E.BYPASS.LTC128B.128 [R251+0x14100], [R6.64+0x100], !P3 ;  /* 0x1410010006fb0fae */ /* 0x0003e2000d901d48 */
[----:B------:R-:W-:Y:S02]  /*eed0*/  FFMA.FTZ R33, R33, c[0x0][0x2d0], -R196 ;  /* 0x0000b40021217a23 */ /* 0x000fe400000108c4 */
[----:B------:R-:W-:Y:S02]  /*eee0*/  FFMA.FTZ R34, R34, c[0x0][0x2d0], -R174 ;  /* 0x0000b40022227a23 */ /* 0x000fe400000108ae */
[C---:B------:R-:W-:Y:S01]  /*eef0*/  FMUL.FTZ R152, R2.reuse, R152 ;  /* 0x0000009802987220 */ /* 0x040fe20000410000 */
[----:B------:R1:W-:Y:S01]  /*ef00*/  @P0 LDGSTS.E.BYPASS.LTC128B.128 [R251+0x17100], [R6.64+0x180], !P6 ;  /* 0x1710018006fb0fae */ /* 0x0003e2000f101d48 */
[C---:B------:R-:W-:Y:S02]  /*ef10*/  FMUL.FTZ R153, R2.reuse, R153 ;  /* 0x0000009902997220 */ /* 0x040fe40000410000 */
[C---:B--2---:R-:W-:Y:S01]  /*ef20*/  FMUL.FTZ R4, R2.reuse, R180 ;  /* 0x000000b402047220 */ /* 0x044fe20000410000 */
[----:B------:R-:W-:Y:S01]  /*ef30*/  MUFU.EX2 R212, R16 ;  /* 0x0000001000d47308 */ /* 0x000fe20000000800 */
[----:B------:R-:W-:Y:S01]  /*ef40*/  FMUL.FTZ R5, R2, R181 ;  /* 0x000000b502057220 */ /* 0x000fe20000410000 */
[----:B------:R-:W2:Y:S01]  /*ef50*/  LDSM.16.MT88.4 R188, [R217] ;  /* 0x00000000d9bc783b */ /* 0x000ea20000004200 */
[C---:B------:R-:W-:Y:S02]  /*ef60*/  FMUL.FTZ R154, R0.reuse, R154 ;  /* 0x0000009a009a7220 */ /* 0x040fe40000410000 */
[----:B------:R-:W-:Y:S02]  /*ef70*/  FMUL.FTZ R155, R0, R155 ;  /* 0x0000009b009b7220 */ /* 0x000fe40000410000 */
[C---:B------:R-:W-:Y:S01]  /*ef80*/  FMUL.FTZ R156, R2.reuse, R156 ;  /* 0x0000009c029c7220 */ /* 0x040fe20000410000 */
[----:B------:R-:W4:Y:S01]  /*ef90*/  LDSM.16.MT88.4 R192, [R218] ;  /* 0x00000000dac0783b */ /* 0x000f220000004200 */
[----:B------:R-:W-:Y:S01]  /*efa0*/  FMUL.FTZ R157, R2, R157 ;  /* 0x0000009d029d7220 */ /* 0x000fe20000410000 */
[----:B------:R-:W2:Y:S01]  /*efb0*/  MUFU.EX2 R211, R17 ;  /* 0x0000001100d37308 */ /* 0x000ea20000000800 */
[C---:B------:R-:W-:Y:S02]  /*efc0*/  FMUL.FTZ R158, R0.reuse, R158 ;  /* 0x0000009e009e7220 */ /* 0x040fe40000410000 */
[----:B------:R-:W-:Y:S01]  /*efd0*/  FMUL.FTZ R159, R0, R159 ;  /* 0x0000009f009f7220 */ /* 0x000fe20000410000 */
[----:B------:R-:W-:Y:S01]  /*efe0*/  LDSM.16.MT88.4 R184, [R220] ;  /* 0x00000000dcb8783b */ /* 0x000fe20000004200 */
[C---:B------:R-:W-:Y:S02]  /*eff0*/  FMUL.FTZ R160, R2.reuse, R160 ;  /* 0x000000a002a07220 */ /* 0x040fe40000410000 */
[----:B------:R-:W-:Y:S02]  /*f000*/  FMUL.FTZ R161, R2, R161 ;  /* 0x000000a102a17220 */ /* 0x000fe40000410000 */
[C---:B------:R-:W-:Y:S01]  /*f010*/  FMUL.FTZ R162, R0.reuse, R162 ;  /* 0x000000a200a27220 */ /* 0x040fe20000410000 */
[----:B---3--:R-:W-:Y:S01]  /*f020*/  LDSM.16.MT88.4 R12, [R220+0x9000] ;  /* 0x00900000dc0c783b */ /* 0x008fe20000004200 */
[----:B------:R-:W-:Y:S01]  /*f030*/  MUFU.EX2 R210, R20 ;  /* 0x0000001400d27308 */ /* 0x000fe20000000800 */
[C---:B------:R-:W-:Y:S02]  /*f040*/  FMUL.FTZ R163, R0.reuse, R163 ;  /* 0x000000a300a37220 */ /* 0x040fe40000410000 */
[C---:B-1----:R-:W-:Y:S02]  /*f050*/  FMUL.FTZ R6, R0.reuse, R182 ;  /* 0x000000b600067220 */ /* 0x042fe40000410000 */
[----:B------:R-:W-:Y:S01]  /*f060*/  FMUL.FTZ R7, R0, R183 ;  /* 0x000000b700077220 */ /* 0x000fe20000410000 */
[----:B------:R-:W0:Y:S01]  /*f070*/  LDGDEPBAR ;  /* 0x00000000000079af */ /* 0x000e220000000000 */
[C---:B------:R-:W-:Y:S02]  /*f080*/  FMUL.FTZ R164, R2.reuse, R164 ;  /* 0x000000a402a47220 */ /* 0x040fe40000410000 */
[----:B------:R-:W-:Y:S01]  /*f090*/  FMUL.FTZ R165, R2, R165 ;  /* 0x000000a502a57220 */ /* 0x000fe20000410000 */
[----:B------:R-:W-:Y:S01]  /*f0a0*/  MUFU.EX2 R209, R21 ;  /* 0x0000001500d17308 */ /* 0x000fe20000000800 */
[C---:B------:R-:W-:Y:S01]  /*f0b0*/  FMUL.FTZ R166, R0.reuse, R166 ;  /* 0x000000a600a67220 */ /* 0x040fe20000410000 */
[----:B------:R-:W1:Y:S01]  /*f0c0*/  LDSM.16.MT88.4 R180, [R221] ;  /* 0x00000000ddb4783b */ /* 0x000e620000004200 */
[----:B------:R-:W-:Y:S02]  /*f0d0*/  FMUL.FTZ R167, R0, R167 ;  /* 0x000000a700a77220 */ /* 0x000fe40000410000 */
[C---:B------:R-:W-:Y:S02]  /*f0e0*/  FMUL.FTZ R168, R2.reuse, R168 ;  /* 0x000000a802a87220 */ /* 0x040fe40000410000 */
[----:B------:R-:W-:Y:S02]  /*f0f0*/  FMUL.FTZ R169, R2, R169 ;  /* 0x000000a902a97220 */ /* 0x000fe40000410000 */
[C---:B------:R-:W-:Y:S01]  /*f100*/  FMUL.FTZ R170, R0.reuse, R170 ;  /* 0x000000aa00aa7220 */ /* 0x040fe20000410000 */
[----:B------:R-:W-:Y:S01]  /*f110*/  MUFU.EX2 R208, R24 ;  /* 0x0000001800d07308 */ /* 0x000fe20000000800 */
[C---:B--2---:R-:W-:Y:S05]  /*f120*/  HMMA.16816.F32.BF16 R4, R176.reuse, R188, R4 ;  /* 0x000000bcb004723c */ /* 0x044fea0000041804 */
[----:B------:R-:W-:Y:S02]  /*f130*/  FMUL.FTZ R171, R0, R171 ;  /* 0x000000ab00ab7220 */ /* 0x000fe40000410000 */
[C---:B------:R-:W-:Y:S01]  /*f140*/  FMUL.FTZ R52, R2.reuse, R52 ;  /* 0x0000003402347220 */ /* 0x040fe20000410000 */
[C---:B------:R-:W-:Y:S01]  /*f150*/  HMMA.16816.F32.BF16 R8, R176.reuse, R190, R8 ;  /* 0x000000beb008723c */ /* 0x040fe20000041808 */
[----:B------:R-:W2:Y:S01]  /*f160*/  LDSM.16.MT88.4 R188, [R217+0x3000] ;  /* 0x00300000d9bc783b */ /* 0x000ea20000004200 */
[----:B------:R-:W-:Y:S02]  /*f170*/  MUFU.EX2 R207, R25 ;  /* 0x0000001900cf7308 */ /* 0x000fe40000000800 */
[----:B------:R-:W-:Y:S02]  /*f180*/  FMUL.FTZ R53, R2, R53 ;  /* 0x0000003502357220 */ /* 0x000fe40000410000 */
[C---:B------:R-:W-:Y:S02]  /*f190*/  FMUL.FTZ R54, R0.reuse, R54 ;  /* 0x0000003600367220 */ /* 0x040fe40000410000 */
[C---:B----4-:R-:W-:Y:S04]  /*f1a0*/  HMMA.16816.F32.BF16 R132, R176.reuse, R192, R132 ;  /* 0x000000c0b084723c */ /* 0x050fe80000041884 */
[----:B------:R-:W-:Y:S01]  /*f1b0*/  MUFU.EX2 R193, R22 ;  /* 0x0000001600c17308 */ /* 0x000fe20000000800 */
[----:B------:R-:W-:Y:S02]  /*f1c0*/  FMUL.FTZ R55, R0, R55 ;  /* 0x0000003700377220 */ /* 0x000fe40000410000 */
[C---:B------:R-:W-:Y:S01]  /*f1d0*/  FMUL.FTZ R56, R2.reuse, R56 ;  /* 0x0000003802387220 */ /* 0x040fe20000410000 */
[C---:B------:R-:W-:Y:S04]  /*f1e0*/  HMMA.16816.F32.BF16 R136, R176.reuse, R194, R136 ;  /* 0x000000c2b088723c */ /* 0x040fe80000041888 */
[----:B------:R-:W-:Y:S02]  /*f1f0*/  FMUL.FTZ R57, R2, R57 ;  /* 0x0000003902397220 */ /* 0x000fe40000410000 */
[----:B------:R-:W-:Y:S01]  /*f200*/  MUFU.EX2 R195, R18 ;  /* 0x0000001200c37308 */ /* 0x000fe20000000800 */
[C---:B------:R-:W-:Y:S01]  /*f210*/  FMUL.FTZ R58, R0.reuse, R58 ;  /* 0x0000003a003a7220 */ /* 0x040fe20000410000 */
[C---:B-1----:R-:W-:Y:S04]  /*f220*/  HMMA.16816.F32.BF16 R140, R176.reuse, R180, R140 ;  /* 0x000000b4b08c723c */ /* 0x042fe8000004188c */
[----:B------:R-:W-:Y:S02]  /*f230*/  FMUL.FTZ R59, R0, R59 ;  /* 0x0000003b003b7220 */ /* 0x000fe40000410000 */
[C---:B------:R-:W-:Y:S02]  /*f240*/  FMUL.FTZ R60, R2.reuse, R60 ;  /* 0x0000003c023c7220 */ /* 0x040fe40000410000 */
[C---:B------:R-:W-:Y:S01]  /*f250*/  HMMA.16816.F32.BF16 R144, R176.reuse, R182, R144 ;  /* 0x000000b6b090723c */ /* 0x040fe20000041890 */
[----:B------:R-:W1:Y:S01]  /*f260*/  LDSM.16.MT88.4 R180, [R218+0x3000] ;  /* 0x00300000dab4783b */ /* 0x000e620000004200 */
[----:B------:R3:W4:Y:S02]  /*f270*/  MUFU.EX2 R194, R19 ;  /* 0x0000001300c27308 */ /* 0x0007240000000800 */
[----:B------:R-:W-:Y:S02]  /*f280*/  FMUL.FTZ R61, R2, R61 ;  /* 0x0000003d023d7220 */ /* 0x000fe40000410000 */
[C---:B------:R-:W-:Y:S02]  /*f290*/  FMUL.FTZ R62, R0.reuse, R62 ;  /* 0x0000003e003e7220 */ /* 0x040fe40000410000 */
[C---:B------:R-:W-:Y:S04]  /*f2a0*/  HMMA.16816.F32.BF16 R148, R176.reuse, R184, R148 ;  /* 0x000000b8b094723c */ /* 0x040fe80000041894 */
[----:B------:R4:W1:Y:S01]  /*f2b0*/  MUFU.EX2 R192, R23 ;  /* 0x0000001700c07308 */ /* 0x0008620000000800 */
[----:B------:R-:W-:Y:S02]  /*f2c0*/  FMUL.FTZ R63, R0, R63 ;  /* 0x0000003f003f7220 */ /* 0x000fe40000410000 */
[C---:B------:R-:W-:Y:S01]  /*f2d0*/  FMUL.FTZ R64, R2.reuse, R64 ;  /* 0x0000004002407220 */ /* 0x040fe20000410000 */
[C---:B------:R-:W-:Y:S01]  /*f2e0*/  HMMA.16816.F32.BF16 R152, R176.reuse, R186, R152 ;  /* 0x000000bab098723c */ /* 0x040fe20000041898 */
[----:B------:R-:W1:Y:S03]  /*f2f0*/  LDSM.16.MT88.4 R184, [R221+0x3000] ;  /* 0x00300000ddb8783b */ /* 0x000e660000004200 */
[----:B------:R-:W-:Y:S02]  /*f300*/  FMUL.FTZ R65, R2, R65 ;  /* 0x0000004102417220 */ /* 0x000fe40000410000 */
[----:B------:R-:W-:Y:S01]  /*f310*/  MUFU.EX2 R206, R28 ;  /* 0x0000001c00ce7308 */ /* 0x000fe20000000800 */
[C---:B------:R-:W-:Y:S01]  /*f320*/  FMUL.FTZ R66, R0.reuse, R66 ;  /* 0x0000004200427220 */ /* 0x040fe20000410000 */
[C---:B--2---:R-:W-:Y:S01]  /*f330*/  HMMA.16816.F32.BF16 R156, R176.reuse, R188, R156 ;  /* 0x000000bcb09c723c */ /* 0x044fe2000004189c */
[----:B---3--:R-:W-:Y:S03]  /*f340*/  LDSM.16.MT88.4 R16, [R218+0x800] ;  /* 0x00080000da10783b */ /* 0x008fe60000004200 */
[----:B------:R-:W-:Y:S02]  /*f350*/  FMUL.FTZ R67, R0, R67 ;  /* 0x0000004300437220 */ /* 0x000fe40000410000 */
[C---:B------:R-:W-:Y:S02]  /*f360*/  FMUL.FTZ R68, R2.reuse, R68 ;  /* 0x0000004402447220 */ /* 0x040fe40000410000 */
[C---:B------:R-:W-:Y:S01]  /*f370*/  HMMA.16816.F32.BF16 R160, R176.reuse, R190, R160 ;  /* 0x000000beb0a0723c */ /* 0x040fe200000418a0 */
[----:B------:R-:W2:Y:S01]  /*f380*/  LDSM.16.MT88.4 R188, [R220+0x3000] ;  /* 0x00300000dcbc783b */ /* 0x000ea20000004200 */
[----:B------:R-:W-:Y:S02]  /*f390*/  MUFU.EX2 R175, R34 ;  /* 0x0000002200af7308 */ /* 0x000fe40000000800 */
[----:B------:R-:W-:Y:S02]  /*f3a0*/  FMUL.FTZ R69, R2, R69 ;  /* 0x0000004502457220 */ /* 0x000fe40000410000 */
[C---:B------:R-:W-:Y:S01]  /*f3b0*/  FMUL.FTZ R70, R0.reuse, R70 ;  /* 0x0000004600467220 */ /* 0x040fe20000410000 */
[----:B----4-:R-:W-:Y:S01]  /*f3c0*/  LDSM.16.MT88.4 R20, [R217+0x1000] ;  /* 0x00100000d914783b */ /* 0x010fe20000004200 */
[----:B------:R-:W-:Y:S01]  /*f3d0*/  FMUL.FTZ R71, R0, R71 ;  /* 0x0000004700477220 */ /* 0x000fe20000410000 */
[C---:B-1----:R-:W-:Y:S03]  /*f3e0*/  HMMA.16816.F32.BF16 R164, R176.reuse, R180, R164 ;  /* 0x000000b4b0a4723c */ /* 0x042fe600000418a4 */
[C---:B------:R-:W-:Y:S01]  /*f3f0*/  FMUL.FTZ R72, R2.reuse, R72 ;  /* 0x0000004802487220 */ /* 0x040fe20000410000 */
[----:B------:R-:W-:Y:S01]  /*f400*/  MUFU.EX2 R3, R3 ;  /* 0x0000000300037308 */ /* 0x000fe20000000800 */
        /* <DEDUP_REMOVED lines=70> */
[----:B------:R-:W-:Y:S02]  /*f870*/  LDSM.16.MT88.4 R188, [R217+0x3800] ;  /* 0x00380000d9bc783b */ /* 0x000fe40000004200 */
        /* <DEDUP_REMOVED lines=15> */
[C---:B------:R-:W-:Y:S03]  /*f970*/  HMMA.16816.F32.BF16 R124, R176.reuse, R12, R124 ;  /* 0x0000000cb07c723c */ /* 0x040fe6000004187c */
[C---:B------:R-:W-:Y:S02]  /*f980*/  FMUL.FTZ R130, R0.reuse, R130 ;  /* 0x0000008200827220 */ /* 0x040fe40000410000 */
[----:B------:R-:W-:Y:S02]  /*f990*/  FMUL.FTZ R131, R0, R131 ;  /* 0x0000008300837220 */ /* 0x000fe40000410000 */
[----:B------:R-:W-:Y:S01]  /*f9a0*/  F2FP.BF16.PACK_AB R12, R213, R214 ;  /* 0x000000d6d50c723e */ /* 0x000fe200000010ff */
[--C-:B------:R-:W-:Y:S01]  /*f9b0*/  FFMA.FTZ R49, R49, c[0x0][0x2d0], -R196.reuse ;  /* 0x0000b40031317a23 */ /* 0x100fe200000108c4 */
[----:B------:R-:W-:Y:S03]  /*f9c0*/  F2FP.BF16.PACK_AB R13, R197, R198 ;  /* 0x000000c6c50d723e */ /* 0x000fe600000010ff */
[----:B------:R-:W-:Y:S01]  /*f9d0*/  HMMA.16816.F32.BF16 R128, R176, R14, R128 ;  /* 0x0000000eb080723c */ /* 0x000fe20000041880 */
[----:B------:R-:W1:Y:S01]  /*f9e0*/  LDSM.16.MT88.4 R176, [R221+0x800] ;  /* 0x00080000ddb0783b */ /* 0x000e620000004200 */
[----:B------:R-:W-:Y:S01]  /*f9f0*/  MUFU.EX2 R49, R49 ;  /* 0x0000003100317308 */ /* 0x000fe20000000800 */
[--C-:B------:R-:W-:Y:S02]  /*fa00*/  FFMA.FTZ R36, R36, c[0x0][0x2d0], -R196.reuse ;  /* 0x0000b40024247a23 */ /* 0x100fe400000108c4 */
[----:B------:R-:W-:Y:S02]  /*fa10*/  FFMA.FTZ R37, R37, c[0x0][0x2d0], -R196 ;  /* 0x0000b40025257a23 */ /* 0x000fe400000108c4 */
[----:B------:R-:W-:Y:S01]  /*fa20*/  F2FP.BF16.PACK_AB R14, R211, R212 ;  /* 0x000000d4d30e723e */ /* 0x000fe200000010ff */
[--C-:B------:R-:W-:Y:S01]  /*fa30*/  FFMA.FTZ R38, R38, c[0x0][0x2d0], -R174.reuse ;  /* 0x0000b40026267a23 */ /* 0x100fe200000108ae */
[----:B------:R-:W-:Y:S03]  /*fa40*/  F2FP.BF16.PACK_AB R15, R194, R195 ;  /* 0x000000c3c20f723e */ /* 0x000fe600000010ff */
[----:B------:R-:W-:Y:S01]  /*fa50*/  MUFU.EX2 R36, R36 ;  /* 0x0000002400247308 */ /* 0x000fe20000000800 */
[----:B------:R-:W-:Y:S02]  /*fa60*/  FFMA.FTZ R39, R39, c[0x0][0x2d0], -R174 ;  /* 0x0000b40027277a23 */ /* 0x000fe400000108ae */
[--C-:B------:R-:W-:Y:S01]  /*fa70*/  FFMA.FTZ R40, R40, c[0x0][0x2d0], -R196.reuse ;  /* 0x0000b40028287a23 */ /* 0x100fe200000108c4 */
[C---:B---3--:R-:W-:Y:S05]  /*fa80*/  HMMA.16816.F32.BF16 R4, R12.reuse, R184, R4 ;  /* 0x000000b80c04723c */ /* 0x048fea0000041804 */
[----:B------:R-:W-:Y:S01]  /*fa90*/  FFMA.FTZ R41, R41, c[0x0][0x2d0], -R196 ;  /* 0x0000b40029297a23 */ /* 0x000fe200000108c4 */
[----:B------:R-:W-:Y:S01]  /*faa0*/  MUFU.EX2 R37, R37 ;  /* 0x0000002500257308 */ /* 0x000fe20000000800 */
[--C-:B------:R-:W-:Y:S01]  /*fab0*/  FFMA.FTZ R42, R42, c[0x0][0x2d0], -R174.reuse ;  /* 0x0000b4002a2a7a23 */ /* 0x100fe200000108ae */
[C---:B------:R-:W-:Y:S01]  /*fac0*/  HMMA.16816.F32.BF16 R8, R12.reuse, R186, R8 ;  /* 0x000000ba0c08723c */ /* 0x040fe20000041808 */
[----:B------:R-:W2:Y:S03]  /*fad0*/  LDSM.16.MT88.4 R184, [R218+0x3800] ;  /* 0x00380000dab8783b */ /* 0x000ea60000004200 */
[----:B------:R-:W-:Y:S02]  /*fae0*/  FFMA.FTZ R43, R43, c[0x0][0x2d0], -R174 ;  /* 0x0000b4002b2b7a23 */ /* 0x000fe400000108ae */
[--C-:B------:R-:W-:Y:S02]  /*faf0*/  FFMA.FTZ R44, R44, c[0x0][0x2d0], -R196.reuse ;  /* 0x0000b4002c2c7a23 */ /* 0x100fe400000108c4 */
[C---:B------:R-:W-:Y:S01]  /*fb00*/  HMMA.16816.F32.BF16 R132, R12.reuse, R16, R132 ;  /* 0x000000100c84723c */ /* 0x040fe20000041884 */
[----:B------:R-:W-:Y:S03]  /*fb10*/  MUFU.EX2 R38, R38 ;  /* 0x0000002600267308 */ /* 0x000fe60000000800 */
[----:B------:R-:W-:Y:S02]  /*fb20*/  FFMA.FTZ R45, R45, c[0x0][0x2d0], -R196 ;  /* 0x0000b4002d2d7a23 */ /* 0x000fe400000108c4 */
[--C-:B------:R-:W-:Y:S02]  /*fb30*/  FFMA.FTZ R46, R46, c[0x0][0x2d0], -R174.reuse ;  /* 0x0000b4002e2e7a23 */ /* 0x100fe400000108ae */
[C---:B------:R-:W-:Y:S01]  /*fb40*/  HMMA.16816.F32.BF16 R136, R12.reuse, R18, R136 ;  /* 0x000000120c88723c */ /* 0x040fe20000041888 */
[----:B------:R-:W3:Y:S02]  /*fb50*/  LDSM.16.MT88.4 R16, [R221+0x3800] ;  /* 0x00380000dd10783b */ /* 0x000ee40000004200 */
[----:B------:R-:W-:Y:S01]  /*fb60*/  MUFU.EX2 R39, R39 ;  /* 0x0000002700277308 */ /* 0x000fe20000000800 */
[----:B------:R-:W-:Y:S02]  /*fb70*/  FFMA.FTZ R47, R47, c[0x0][0x2d0], -R174 ;  /* 0x0000b4002f2f7a23 */ /* 0x000fe400000108ae */
[----:B------:R-:W-:Y:S02]  /*fb80*/  FFMA.FTZ R48, R48, c[0x0][0x2d0], -R196 ;  /* 0x0000b40030307a23 */ /* 0x000fe400000108c4 */
[C---:B-1----:R-:W-:Y:S04]  /*fb90*/  HMMA.16816.F32.BF16 R140, R12.reuse, R176, R140 ;  /* 0x000000b00c8c723c */ /* 0x042fe8000004188c */
[--C-:B------:R-:W-:Y:S01]  /*fba0*/  FFMA.FTZ R50, R50, c[0x0][0x2d0], -R174.reuse ;  /* 0x0000b40032327a23 */ /* 0x100fe200000108ae */
[----:B------:R-:W-:Y:S01]  /*fbb0*/  MUFU.EX2 R40, R40 ;  /* 0x0000002800287308 */ /* 0x000fe20000000800 */
[----:B------:R-:W-:Y:S02]  /*fbc0*/  FFMA.FTZ R174, R51, c[0x0][0x2d0], -R174 ;  /* 0x0000b40033ae7a23 */ /* 0x000fe400000108ae */
[C---:B------:R-:W-:Y:S01]  /*fbd0*/  HMMA.16816.F32.BF16 R144, R12.reuse, R178, R144 ;  /* 0x000000b20c90723c */ /* 0x040fe20000041890 */
[----:B------:R-:W1:Y:S06]  /*fbe0*/  LDSM.16.MT88.4 R176, [R220+0x3800] ;  /* 0x00380000dcb0783b */ /* 0x000e6c0000004200 */
[----:B------:R-:W-:Y:S01]  /*fbf0*/  MUFU.EX2 R174, R174 ;  /* 0x000000ae00ae7308 */ /* 0x000fe20000000800 */
[C---:B------:R-:W-:Y:S08]  /*fc00*/  HMMA.16816.F32.BF16 R148, R12.reuse, R180, R148 ;  /* 0x000000b40c94723c */ /* 0x040ff00000041894 */
[C---:B------:R-:W-:Y:S01]  /*fc10*/  HMMA.16816.F32.BF16 R152, R12.reuse, R182, R152 ;  /* 0x000000b60c98723c */ /* 0x040fe20000041898 */
[----:B------:R-:W4:Y:S01]  /*fc20*/  LDSM.16.MT88.4 R180, [R217+0x6800] ;  /* 0x00680000d9b4783b */ /* 0x000f220000004200 */
[----:B------:R-:W-:Y:S06]  /*fc30*/  MUFU.EX2 R41, R41 ;  /* 0x0000002900297308 */ /* 0x000fec0000000800 */
[C---:B------:R-:W-:Y:S04]  /*fc40*/  HMMA.16816.F32.BF16 R156, R12.reuse, R188, R156 ;  /* 0x000000bc0c9c723c */ /* 0x040fe8000004189c */
[----:B------:R-:W-:Y:S04]  /*fc50*/  MUFU.EX2 R42, R42 ;  /* 0x0000002a002a7308 */ /* 0x000fe80000000800 */
[C---:B------:R-:W-:Y:S01]  /*fc60*/  HMMA.16816.F32.BF16 R160, R12.reuse, R190, R160 ;  /* 0x000000be0ca0723c */ /* 0x040fe200000418a0 */
[----:B------:R-:W4:Y:S05]  /*fc70*/  LDSM.16.MT88.4 R188, [R218+0x6800] ;  /* 0x00680000dabc783b */ /* 0x000f2a0000004200 */
[----:B------:R-:W-:Y:S02]  /*fc80*/  MUFU.EX2 R43, R43 ;  /* 0x0000002b002b7308 */ /* 0x000fe40000000800 */
[C---:B--2---:R-:W-:Y:S08]  /*fc90*/  HMMA.16816.F32.BF16 R164, R12.reuse, R184, R164 ;  /* 0x000000b80ca4723c */ /* 0x044ff000000418a4 */
[C---:B------:R-:W-:Y:S01]  /*fca0*/  HMMA.16816.F32.BF16 R168, R12.reuse, R186, R168 ;  /* 0x000000ba0ca8723c */ /* 0x040fe200000418a8 */
[----:B------:R-:W2:Y:S01]  /*fcb0*/  LDSM.16.MT88.4 R184, [R221+0x6800] ;  /* 0x00680000ddb8783b */ /* 0x000ea20000004200 */
[----:B------:R-:W-:Y:S06]  /*fcc0*/  MUFU.EX2 R44, R44 ;  /* 0x0000002c002c7308 */ /* 0x000fec0000000800 */
[C---:B---3--:R-:W-:Y:S04]  /*fcd0*/  HMMA.16816.F32.BF16 R52, R12.reuse, R16, R52 ;  /* 0x000000100c34723c */ /* 0x048fe80000041834 */
[----:B------:R-:W-:Y:S04]  /*fce0*/  MUFU.EX2 R45, R45 ;  /* 0x0000002d002d7308 */ /* 0x000fe80000000800 */
[C---:B------:R-:W-:Y:S01]  /*fcf0*/  HMMA.16816.F32.BF16 R56, R12.reuse, R18, R56 ;  /* 0x000000120c38723c */ /* 0x040fe20000041838 */
[----:B------:R-:W3:Y:S05]  /*fd00*/  LDSM.16.MT88.4 R16, [R220+0x6800] ;  /* 0x00680000dc10783b */ /* 0x000eea0000004200 */
[----:B------:R-:W-:Y:S02]  /*fd10*/  MUFU.EX2 R46, R46 ;  /* 0x0000002e002e7308 */ /* 0x000fe40000000800 */
[C---:B-1----:R-:W-:Y:S08]  /*fd20*/  HMMA.16816.F32.BF16 R60, R12.reuse, R176, R60 ;  /* 0x000000b00c3c723c */ /* 0x042ff0000004183c */
[C---:B------:R-:W-:Y:S01]  /*fd30*/  HMMA.16816.F32.BF16 R64, R12.reuse, R178, R64 ;  /* 0x000000b20c40723c */ /* 0x040fe20000041840 */
[----:B------:R-:W1:Y:S01]  /*fd40*/  LDSM.16.MT88.4 R176, [R217+0x9800] ;  /* 0x00980000d9b0783b */ /* 0x000e620000004200 */
[----:B------:R-:W-:Y:S06]  /*fd50*/  MUFU.EX2 R47, R47 ;  /* 0x0000002f002f7308 */ /* 0x000fec0000000800 */
[C---:B----4-:R-:W-:Y:S04]  /*fd60*/  HMMA.16816.F32.BF16 R68, R12.reuse, R180, R68 ;  /* 0x000000b40c44723c */ /* 0x050fe80000041844 */
[----:B------:R-:W-:Y:S04]  /*fd70*/  MUFU.EX2 R48, R48 ;  /* 0x0000003000307308 */ /* 0x000fe80000000800 */
[C---:B------:R-:W-:Y:S01]  /*fd80*/  HMMA.16816.F32.BF16 R72, R12.reuse, R182, R72 ;  /* 0x000000b60c48723c */ /* 0x040fe20000041848 */
[----:B------:R-:W4:Y:S05]  /*fd90*/  LDSM.16.MT88.4 R180, [R218+0x9800] ;  /* 0x00980000dab4783b */ /* 0x000f2a0000004200 */
[----:B------:R-:W-:Y:S02]  /*fda0*/  MUFU.EX2 R50, R50 ;  /* 0x0000003200327308 */ /* 0x000fe40000000800 */
[C---:B------:R-:W-:Y:S08]  /*fdb0*/  HMMA.16816.F32.BF16 R76, R12.reuse, R188, R76 ;  /* 0x000000bc0c4c723c */ /* 0x040ff0000004184c */
[C---:B------:R-:W-:Y:S01]  /*fdc0*/  HMMA.16816.F32.BF16 R80, R12.reuse, R190, R80 ;  /* 0x000000be0c50723c */ /* 0x040fe20000041850 */
[----:B------:R-:W-:Y:S07]  /*fdd0*/  MUFU.EX2 R191, R26 ;  /* 0x0000001a00bf7308 */ /* 0x000fee0000000800 */
[C---:B--2---:R-:W-:Y:S03]  /*fde0*/  HMMA.16816.F32.BF16 R84, R12.reuse, R184, R84 ;  /* 0x000000b80c54723c */ /* 0x044fe60000041854 */
[----:B------:R2:W1:Y:S05]  /*fdf0*/  MUFU.EX2 R190, R27 ;  /* 0x0000001b00be7308 */ /* 0x00046a0000000800 */
[C---:B------:R-:W-:Y:S01]  /*fe00*/  HMMA.16816.F32.BF16 R88, R12.reuse, R186, R88 ;  /* 0x000000ba0c58723c */ /* 0x040fe20000041858 */
[----:B------:R-:W4:Y:S04]  /*fe10*/  LDSM.16.MT88.4 R184, [R221+0x9800] ;  /* 0x00980000ddb8783b */ /* 0x000f280000004200 */
[----:B------:R-:W-:Y:S03]  /*fe20*/  MUFU.EX2 R189, R30 ;  /* 0x0000001e00bd7308 */ /* 0x000fe60000000800 */
[C---:B---3--:R-:W-:Y:S07]  /*fe30*/  HMMA.16816.F32.BF16 R92, R12.reuse, R16, R92 ;  /* 0x000000100c5c723c */ /* 0x048fee000004185c */
[----:B------:R-:W-:Y:S01]  /*fe40*/  MUFU.EX2 R188, R31 ;  /* 0x0000001f00bc7308 */ /* 0x000fe20000000800 */
[C---:B------:R-:W-:Y:S01]  /*fe50*/  HMMA.16816.F32.BF16 R96, R12.reuse, R18, R96 ;  /* 0x000000120c60723c */ /* 0x040fe20000041860 */
[----:B------:R-:W3:Y:S06]  /*fe60*/  LDSM.16.MT88.4 R16, [R220+0x9800] ;  /* 0x00980000dc10783b */ /* 0x000eec0000004200 */
[----:B--2---:R-:W2:Y:S01]  /*fe70*/  LDSM.16.MT88.4 R24, [R218+0x1000] ;  /* 0x00100000da18783b */ /* 0x004ea20000004200 */
[C---:B-1----:R-:W-:Y:S08]  /*fe80*/  HMMA.16816.F32.BF16 R100, R12.reuse, R176, R100 ;  /* 0x000000b00c64723c */ /* 0x042ff00000041864 */
[C---:B------:R-:W-:Y:S01]  /*fe90*/  HMMA.16816.F32.BF16 R104, R12.reuse, R178, R104 ;  /* 0x000000b20c68723c */ /* 0x040fe20000041868 */
[----:B------:R-:W-:Y:S07]  /*fea0*/  LDSM.16.MT88.4 R176, [R220+0x1000] ;  /* 0x00100000dcb0783b */ /* 0x000fee0000004200 */
[C---:B----4-:R-:W-:Y:S08]  /*feb0*/  HMMA.16816.F32.BF16 R108, R12.reuse, R180, R108 ;  /* 0x000000b40c6c723c */ /* 0x050ff0000004186c */
[C---:B------:R-:W-:Y:S01]  /*fec0*/  HMMA.16816.F32.BF16 R112, R12.reuse, R182, R112 ;  /* 0x000000b60c70723c */ /* 0x040fe20000041870 */
[----:B------:R-:W-:Y:S07]  /*fed0*/  LDSM.16.MT88.4 R180, [R217+0x4000] ;  /* 0x00400000d9b4783b */ /* 0x000fee0000004200 */
[C---:B------:R-:W-:Y:S08]  /*fee0*/  HMMA.16816.F32.BF16 R116, R12.reuse, R184, R116 ;  /* 0x000000b80c74723c */ /* 0x040ff00000041874 */
[C---:B------:R-:W-:Y:S01]  /*fef0*/  HMMA.16816.F32.BF16 R120, R12.reuse, R186, R120 ;  /* 0x000000ba0c78723c */ /* 0x040fe20000041878 */
[----:B------:R-:W-:Y:S07]  /*ff00*/  LDSM.16.MT88.4 R184, [R217+0x2800] ;  /* 0x00280000d9b8783b */ /* 0x000fee0000004200 */
[C---:B---3--:R-:W-:Y:S08]  /*ff10*/  HMMA.16816.F32.BF16 R124, R12.reuse, R16, R124 ;  /* 0x000000100c7c723c */ /* 0x048ff0000004187c */
[----:B------:R-:W-:Y:S01]  /*ff20*/  HMMA.16816.F32.BF16 R128, R12, R18, R128 ;  /* 0x000000120c80723c */ /* 0x000fe20000041880 */
[----:B------:R-:W1:Y:S06]  /*ff30*/  LDSM.16.MT88.4 R16, [R221+0x1000] ;  /* 0x00100000dd10783b */ /* 0x000e6c0000004200 */
[----:B------:R-:W-:Y:S02]  /*ff40*/  F2FP.BF16.PACK_AB R12, R209, R210 ;  /* 0x000000d2d10c723e */ /* 0x000fe400000010ff */
[----:B------:R-:W-:Y:S03]  /*ff50*/  F2FP.BF16.PACK_AB R13, R192, R193 ;  /* 0x000000c1c00d723e */ /* 0x000fe600000010ff */
[----:B------:R-:W-:Y:S02]  /*ff60*/  F2FP.BF16.PACK_AB R14, R207, R208 ;  /* 0x000000d0cf0e723e */ /* 0x000fe400000010ff */
[----:B------:R-:W-:Y:S07]  /*ff70*/  F2FP.BF16.PACK_AB R15, R190, R191 ;  /* 0x000000bfbe0f723e */ /* 0x000fee00000010ff */
        /* <DEDUP_REMOVED lines=26> */
[----:B------:R-:W2:Y:S07]  /*10120*/  LDSM.16.MT88.4 R176, [R218+0xa000] ;  /* 0x00a00000dab0783b */ /* 0x000eae0000004200 */
[C---:B------:R-:W-:Y:S07]  /*10130*/  HMMA.16816.F32.BF16 R76, R12.reuse, R180, R76 ;  /* 0x000000b40c4c723c */ /* 0x040fee000004184c */
[----:B------:R-:W-:Y:S01]  /*10140*/  MOV R181, R205 ;  /* 0x000000cd00b57202 */ /* 0x000fe20000000f00 */
[C---:B------:R-:W-:Y:S01]  /*10150*/  HMMA.16816.F32.BF16 R80, R12.reuse, R182, R80 ;  /* 0x000000b60c50723c */ /* 0x040fe20000041850 */
[----:B------:R-:W4:Y:S01]  /*10160*/  LDL.LU R182, [R1+0x8] ;  /* 0x0000080001b67983 */ /* 0x000f220000300800 */
[----:B------:R1:W1:Y:S02]  /*10170*/  MUFU.EX2 R205, R29 ;  /* 0x0000001d00cd7308 */ /* 0x0002640000000800 */
[----:B------:R-:W-:Y:S03]  /*10180*/  MOV R180, R204 ;  /* 0x000000cc00b47202 */ /* 0x000fe60000000f00 */
[----:B------:R-:W-:Y:S01]  /*10190*/  MOV R183, R203 ;  /* 0x000000cb00b77202 */ /* 0x000fe20000000f00 */
[C---:B---3--:R-:W-:Y:S04]  /*101a0*/  HMMA.16816.F32.BF16 R84, R12.reuse, R20, R84 ;  /* 0x000000140c54723c */ /* 0x048fe80000041854 */
[----:B------:R-:W-:Y:S04]  /*101b0*/  MUFU.EX2 R204, R32 ;  /* 0x0000002000cc7308 */ /* 0x000fe80000000800 */
[C---:B------:R-:W-:Y:S01]  /*101c0*/  HMMA.16816.F32.BF16 R88, R12.reuse, R22, R88 ;  /* 0x000000160c58723c */ /* 0x040fe20000041858 */
[----:B------:R-:W3:Y:S05]  /*101d0*/  LDSM.16.MT88.4 R20, [R221+0xa000] ;  /* 0x00a00000dd14783b */ /* 0x000eea0000004200 */
[----:B------:R3:W3:Y:S02]  /*101e0*/  MUFU.EX2 R203, R33 ;  /* 0x0000002100cb7308 */ /* 0x0006e40000000800 */
[C---:B--2---:R-:W-:Y:S01]  /*101f0*/  HMMA.16816.F32.BF16 R92, R12.reuse, R24, R92 ;  /* 0x000000180c5c723c */ /* 0x044fe2000004185c */
[----:B-1----:R-:W-:Y:S07]  /*10200*/  LDSM.16.MT88.4 R28, [R218+0x1800] ;  /* 0x00180000da1c783b */ /* 0x002fee0000004200 */
[C---:B------:R-:W-:Y:S01]  /*10210*/  HMMA.16816.F32.BF16 R96, R12.reuse, R26, R96 ;  /* 0x0000001a0c60723c */ /* 0x040fe20000041860 */
[----:B------:R-:W1:Y:S07]  /*10220*/  LDSM.16.MT88.4 R24, [R220+0xa000] ;  /* 0x00a00000dc18783b */ /* 0x000e6e0000004200 */
[C---:B------:R-:W-:Y:S01]  /*10230*/  HMMA.16816.F32.BF16 R100, R12.reuse, R16, R100 ;  /* 0x000000100c64723c */ /* 0x040fe20000041864 */
[----:B---3--:R-:W-:Y:S07]  /*10240*/  LDSM.16.MT88.4 R32, [R221+0x1800] ;  /* 0x00180000dd20783b */ /* 0x008fee0000004200 */
[C---:B------:R-:W-:Y:S01]  /*10250*/  HMMA.16816.F32.BF16 R104, R12.reuse, R18, R104 ;  /* 0x000000120c68723c */ /* 0x040fe20000041868 */
[----:B------:R-:W2:Y:S07]  /*10260*/  LDSM.16.MT88.4 R16, [R217+0x1800] ;  /* 0x00180000d910783b */ /* 0x000eae0000004200 */
[C---:B------:R-:W-:Y:S01]  /*10270*/  HMMA.16816.F32.BF16 R108, R12.reuse, R176, R108 ;  /* 0x000000b00c6c723c */ /* 0x040fe2000004186c */
[----:B------:R-:W3:Y:S06]  /*10280*/  LDL.LU R177, [R1+0x4] ;  /* 0x0000040001b17983 */ /* 0x000eec0000300800 */
[----:B------:R-:W-:Y:S01]  /*10290*/  MOV R176, R180 ;  /* 0x000000b400b07202 */ /* 0x000fe20000000f00 */
[C---:B------:R-:W-:Y:S07]  /*102a0*/  HMMA.16816.F32.BF16 R112, R12.reuse, R178, R112 ;  /* 0x000000b20c70723c */ /* 0x040fee0000041870 */
[----:B------:R-:W-:Y:S01]  /*102b0*/  MOV R179, R181 ;  /* 0x000000b500b37202 */ /* 0x000fe20000000f00 */
[C---:B------:R-:W-:Y:S08]  /*102c0*/  HMMA.16816.F32.BF16 R116, R12.reuse, R20, R116 ;  /* 0x000000140c74723c */ /* 0x040ff00000041874 */
[C---:B------:R-:W-:Y:S01]  /*102d0*/  HMMA.16816.F32.BF16 R120, R12.reuse, R22, R120 ;  /* 0x000000160c78723c */ /* 0x040fe20000041878 */
[----:B------:R-:W2:Y:S07]  /*102e0*/  LDSM.16.MT88.4 R20, [R220+0x1800] ;  /* 0x00180000dc14783b */ /* 0x000eae0000004200 */
        /* <DEDUP_REMOVED lines=30> */
[----:B------:R-:W-:Y:S07]  /*104d0*/  LDSM.16.MT88.4 R32, [R217+0x5000] ;  /* 0x00500000d920783b */ /* 0x000fee0000004200 */
        /* <DEDUP_REMOVED lines=11> */
[----:B------:R-:W2:Y:S03]  /*10590*/  LDSM.16.MT88.4 R28, [R220+0xa800] ;  /* 0x00a80000dc1c783b */ /* 0x000ea60000004200 */
[----:B----4-:R-:W-:Y:S04]  /*105a0*/  FFMA.FTZ R0, R0, R182, R199 ;  /* 0x000000b600007223 */ /* 0x010fe800000100c7 */
[C---:B------:R-:W-:Y:S04]  /*105b0*/  HMMA.16816.F32.BF16 R100, R12.reuse, R20, R100 ;  /* 0x000000140c64723c */ /* 0x040fe80000041864 */
[----:B------:R-:W-:Y:S04]  /*105c0*/  FADD.FTZ R0, R202, R0 ;  /* 0x00000000ca007221 */ /* 0x000fe80000010000 */
[C---:B------:R-:W-:Y:S01]  /*105d0*/  HMMA.16816.F32.BF16 R104, R12.reuse, R22, R104 ;  /* 0x000000160c68723c */ /* 0x040fe20000041868 */
[----:B------:R-:W4:Y:S03]  /*105e0*/  LDSM.16.MT88.4 R20, [R217+0x2000] ;  /* 0x00200000d914783b */ /* 0x000f260000004200 */
[----:B------:R-:W-:Y:S04]  /*105f0*/  FADD.FTZ R0, R201, R0 ;  /* 0x00000000c9007221 */ /* 0x000fe80000010000 */
[C---:B-1----:R-:W-:Y:S04]  /*10600*/  HMMA.16816.F32.BF16 R108, R12.reuse, R24, R108 ;  /* 0x000000180c6c723c */ /* 0x042fe8000004186c */
[----:B------:R-:W-:Y:S04]  /*10610*/  FADD.FTZ R0, R200, R0 ;  /* 0x00000000c8007221 */ /* 0x000fe80000010000 */
[C---:B------:R-:W-:Y:S01]  /*10620*/  HMMA.16816.F32.BF16 R112, R12.reuse, R26, R112 ;  /* 0x0000001a0c70723c */ /* 0x040fe20000041870 */
[----:B------:R-:W1:Y:S03]  /*10630*/  LDSM.16.MT88.4 R24, [R218+0x2000] ;  /* 0x00200000da18783b */ /* 0x000e660000004200 */
[----:B------:R-:W-:Y:S04]  /*10640*/  FADD.FTZ R0, R198, R0 ;  /* 0x00000000c6007221 */ /* 0x000fe80000010000 */
[C---:B--2---:R-:W-:Y:S04]  /*10650*/  HMMA.16816.F32.BF16 R116, R12.reuse, R16, R116 ;  /* 0x000000100c74723c */ /* 0x044fe80000041874 */
[----:B------:R-:W-:Y:S04]  /*10660*/  FADD.FTZ R0, R197, R0 ;  /* 0x00000000c5007221 */ /* 0x000fe80000010000 */
[C---:B------:R-:W-:Y:S01]  /*10670*/  HMMA.16816.F32.BF16 R120, R12.reuse, R18, R120 ;  /* 0x000000120c78723c */ /* 0x040fe20000041878 */
[----:B------:R-:W2:Y:S03]  /*10680*/  LDSM.16.MT88.4 R16, [R221+0x2000] ;  /* 0x00200000dd10783b */ /* 0x000ea60000004200 */
[----:B------:R-:W-:Y:S04]  /*10690*/  FADD.FTZ R0, R195, R0 ;  /* 0x00000000c3007221 */ /* 0x000fe80000010000 */
[C---:B------:R-:W-:Y:S04]  /*106a0*/  HMMA.16816.F32.BF16 R124, R12.reuse, R28, R124 ;  /* 0x0000001c0c7c723c */ /* 0x040fe8000004187c */
[----:B---3--:R-:W-:Y:S01]  /*106b0*/  FFMA.FTZ R2, R2, R177, R215 ;  /* 0x000000b102027223 */ /* 0x008fe200000100d7 */
[----:B------:R-:W-:Y:S01]  /*106c0*/  MOV R177, R183 ;  /* 0x000000b700b17202 */ /* 0x000fe20000000f00 */
[----:B------:R-:W-:Y:S02]  /*106d0*/  FADD.FTZ R0, R194, R0 ;  /* 0x00000000c2007221 */ /* 0x000fe40000010000 */
[----:B------:R-:W-:Y:S01]  /*106e0*/  HMMA.16816.F32.BF16 R128, R12, R30, R128 ;  /* 0x0000001e0c80723c */ /* 0x000fe20000041880 */
[----:B------:R-:W3:Y:S03]  /*106f0*/  LDSM.16.MT88.4 R28, [R220+0x2000] ;  /* 0x00200000dc1c783b */ /* 0x000ee60000004200 */
[----:B------:R-:W-:Y:S02]  /*10700*/  FADD.FTZ R0, R193, R0 ;  /* 0x00000000c1007221 */ /* 0x000fe40000010000 */
[----:B------:R-:W-:Y:S01]  /*10710*/  FADD.FTZ R2, R179, R2 ;  /* 0x00000002b3027221 */ /* 0x000fe20000010000 */
        /* <DEDUP_REMOVED lines=9> */
[C---:B----4-:R-:W-:Y:S03]  /*107b0*/  HMMA.16816.F32.BF16 R4, R12.reuse, R20, R4 ;  /* 0x000000140c04723c */ /* 0x050fe60000041804 */
[----:B------:R-:W-:Y:S02]  /*107c0*/  FADD.FTZ R0, R189, R0 ;  /* 0x00000000bd007221 */ /* 0x000fe40000010000 */
[----:B------:R-:W-:Y:S02]  /*107d0*/  FADD.FTZ R2, R214, R2 ;  /* 0x00000002d6027221 */ /* 0x000fe40000010000 */
[----:B------:R-:W-:Y:S01]  /*107e0*/  FADD.FTZ R0, R188, R0 ;  /* 0x00000000bc007221 */ /* 0x000fe20000010000 */
[C---:B------:R-:W-:Y:S01]  /*107f0*/  HMMA.16816.F32.BF16 R8, R12.reuse, R22, R8 ;  /* 0x000000160c08723c */ /* 0x040fe20000041808 */
[----:B------:R-:W4:Y:S03]  /*10800*/  LDSM.16.MT88.4 R20, [R218+0x5000] ;  /* 0x00500000da14783b */ /* 0x000f260000004200 */
[----:B------:R-:W-:Y:S01]  /*10810*/  FADD.FTZ R0, R175, R0 ;  /* 0x00000000af007221 */ /* 0x000fe20000010000 */
[----:B------:R-:W-:Y:S01]  /*10820*/  MOV R175, R172 ;  /* 0x000000ac00af7202 */ /* 0x000fe20000000f00 */
        /* <DEDUP_REMOVED lines=26> */
[----:B------:R-:W3:Y:S03]  /*109d0*/  LDSM.16.MT88.4 R32, [R218+0x8000] ;  /* 0x00800000da20783b */ /* 0x000ee60000004200 */
[----:B------:R-:W-:Y:S04]  /*109e0*/  FADD.FTZ R2, R205, R2 ;  /* 0x00000002cd027221 */ /* 0x000fe80000010000 */
[C---:B----4-:R-:W-:Y:S04]  /*109f0*/  HMMA.16816.F32.BF16 R164, R12.reuse, R20, R164 ;  /* 0x000000140ca4723c */ /* 0x050fe800000418a4 */
        /* <DEDUP_REMOVED lines=14> */
[C---:B---3--:R-:W-:Y:S04]  /*10ae0*/  HMMA.16816.F32.BF16 R68, R12.reuse, R28, R68 ;  /* 0x0000001c0c44723c */ /* 0x048fe80000041844 */
[----:B------:R-:W-:Y:S04]  /*10af0*/  FADD.FTZ R0, R44, R2 ;  /* 0x000000022c007221 */ /* 0x000fe80000010000 */
[C---:B------:R-:W-:Y:S01]  /*10b00*/  HMMA.16816.F32.BF16 R72, R12.reuse, R30, R72 ;  /* 0x0000001e0c48723c */ /* 0x040fe20000041848 */
[----:B------:R-:W3:Y:S03]  /*10b10*/  LDSM.16.MT88.4 R28, [R218+0xb000] ;  /* 0x00b00000da1c783b */ /* 0x000ee60000004200 */
[----:B------:R-:W-:Y:S04]  /*10b20*/  FADD.FTZ R0, R45, R0 ;  /* 0x000000002d007221 */ /* 0x000fe80000010000 */
[C---:B------:R-:W-:Y:S04]  /*10b30*/  HMMA.16816.F32.BF16 R76, R12.reuse, R32, R76 ;  /* 0x000000200c4c723c */ /* 0x040fe8000004184c */
[----:B------:R-:W-:Y:S02]  /*10b40*/  FADD.FTZ R2, R48, R0 ;  /* 0x0000000030027221 */ /* 0x000fe40000010000 */
[----:B------:R-:W-:Y:S02]  /*10b50*/  FADD.FTZ R0, R50, R3 ;  /* 0x0000000332007221 */ /* 0x000fe40000010000 */
[C---:B------:R-:W-:Y:S01]  /*10b60*/  HMMA.16816.F32.BF16 R80, R12.reuse, R34, R80 ;  /* 0x000000220c50723c */ /* 0x040fe20000041850 */
[----:B------:R-:W-:Y:S03]  /*10b70*/  LDSM.16.MT88.4 R32, [R217+0x5800] ;  /* 0x00580000d920783b */ /* 0x000fe60000004200 */
[----:B------:R-:W-:Y:S02]  /*10b80*/  FADD.FTZ R2, R49, R2 ;  /* 0x0000000231027221 */ /* 0x000fe40000010000 */
[C---:B------:R-:W-:Y:S02]  /*10b90*/  FADD.FTZ R0, R174.reuse, R0 ;  /* 0x00000000ae007221 */ /* 0x040fe40000010000 */
[C---:B----4-:R-:W-:Y:S01]  /*10ba0*/  HMMA.16816.F32.BF16 R84, R12.reuse, R20, R84 ;  /* 0x000000140c54723c */ /* 0x050fe20000041854 */
[----:B------:R-:W-:Y:S06]  /*10bb0*/  STL [R1+0x4], R2 ;  /* 0x0000040201007387 */ /* 0x000fec0000100800 */
[----:B------:R-:W-:Y:S01]  /*10bc0*/  STL [R1+0x8], R0 ;  /* 0x0000080001007387 */ /* 0x000fe20000100800 */
[C---:B------:R-:W-:Y:S05]  /*10bd0*/  HMMA.16816.F32.BF16 R88, R12.reuse, R22, R88 ;  /* 0x000000160c58723c */ /* 0x040fea0000041858 */
[----:B------:R-:W4:Y:S03]  /*10be0*/  LDSM.16.MT88.4 R20, [R221+0xb000] ;  /* 0x00b00000dd14783b */ /* 0x000f260000004200 */
        /* <DEDUP_REMOVED lines=13> */
[----:B------:R-:W-:Y:S01]  /*10cc0*/  HMMA.16816.F32.BF16 R128, R12, R26, R128 ;  /* 0x0000001a0c80723c */ /* 0x000fe20000041880 */
[----:B------:R-:W1:Y:S06]  /*10cd0*/  LDSM.16.MT88.4 R24, [R218+0x5800] ;  /* 0x00580000da18783b */ /* 0x000e6c0000004200 */
[----:B------:R-:W-:Y:S02]  /*10ce0*/  F2FP.BF16.PACK_AB R12, R45, R44 ;  /* 0x0000002c2d0c723e */ /* 0x000fe400000010ff */
[----:B------:R-:W-:Y:S03]  /*10cf0*/  F2FP.BF16.PACK_AB R13, R47, R46 ;  /* 0x0000002e2f0d723e */ /* 0x000fe600000010ff */
[----:B------:R-:W-:Y:S02]  /*10d00*/  F2FP.BF16.PACK_AB R14, R49, R48 ;  /* 0x00000030310e723e */ /* 0x000fe400000010ff */
[----:B------:R-:W-:Y:S02]  /*10d10*/  F2FP.BF16.PACK_AB R15, R174, R50 ;  /* 0x00000032ae0f723e */ /* 0x000fe400000010ff */
[----:B------:R-:W-:Y:S05]  /*10d20*/  MOV R174, R173 ;  /* 0x000000ad00ae7202 */ /* 0x000fea0000000f00 */
[C---:B------:R-:W-:Y:S01]  /*10d30*/  HMMA.16816.F32.BF16 R180, R12.reuse, R184, R4 ;  /* 0x000000b80cb4723c */ /* 0x040fe20000041804 */
[----:B------:R-:W1:Y:S07]  /*10d40*/  LDSM.16.MT88.4 R4, [R221+0x5800] ;  /* 0x00580000dd04783b */ /* 0x000e6e0000004200 */
        /* <DEDUP_REMOVED lines=11> */
[C---:B------:R-:W-:Y:S08]  /*10e00*/  HMMA.16816.F32.BF16 R156, R12.reuse, R32, R156 ;  /* 0x000000200c9c723c */ /* 0x040ff0000004189c */
[C---:B------:R-:W-:Y:S01]  /*10e10*/  HMMA.16816.F32.BF16 R160, R12.reuse, R34, R160 ;  /* 0x000000220ca0723c */ /* 0x040fe200000418a0 */
[----:B------:R-:W4:Y:S07]  /*10e20*/  LDSM.16.MT88.4 R32, [R220+0x8800] ;  /* 0x00880000dc20783b */ /* 0x000f2e0000004200 */
[C---:B-1----:R-:W-:Y:S08]  /*10e30*/  HMMA.16816.F32.BF16 R164, R12.reuse, R24, R164 ;  /* 0x000000180ca4723c */ /* 0x042ff000000418a4 */
[C---:B------:R-:W-:Y:S08]  /*10e40*/  HMMA.16816.F32.BF16 R168, R12.reuse, R26, R168 ;  /* 0x0000001a0ca8723c */ /* 0x040ff000000418a8 */
[C---:B------:R-:W-:Y:S08]  /*10e50*/  HMMA.16816.F32.BF16 R52, R12.reuse, R4, R52 ;  /* 0x000000040c34723c */ /* 0x040ff00000041834 */
[C---:B------:R-:W-:Y:S01]  /*10e60*/  HMMA.16816.F32.BF16 R56, R12.reuse, R6, R56 ;  /* 0x000000060c38723c */ /* 0x040fe20000041838 */
[----:B------:R-:W1:Y:S07]  /*10e70*/  LDSM.16.MT88.4 R4, [R217+0xb800] ;  /* 0x00b80000d904783b */ /* 0x000e6e0000004200 */
[C---:B------:R-:W-:Y:S08]  /*10e80*/  HMMA.16816.F32.BF16 R60, R12.reuse, R8, R60 ;  /* 0x000000080c3c723c */ /* 0x040ff0000004183c */
[C---:B------:R-:W-:Y:S01]  /*10e90*/  HMMA.16816.F32.BF16 R64, R12.reuse, R10, R64 ;  /* 0x0000000a0c40723c */ /* 0x040fe20000041840 */
[----:B------:R-:W1:Y:S07]  /*10ea0*/  LDSM.16.MT88.4 R8, [R218+0xb800] ;  /* 0x00b80000da08783b */ /* 0x000e6e0000004200 */
[C---:B--2---:R-:W-:Y:S08]  /*10eb0*/  HMMA.16816.F32.BF16 R68, R12.reuse, R16, R68 ;  /* 0x000000100c44723c */ /* 0x044ff00000041844 */
[C---:B------:R-:W-:Y:S01]  /*10ec0*/  HMMA.16816.F32.BF16 R72, R12.reuse, R18, R72 ;  /* 0x000000120c48723c */ /* 0x040fe20000041848 */
[----:B------:R-:W2:Y:S07]  /*10ed0*/  LDSM.16.MT88.4 R16, [R221+0xb800] ;  /* 0x00b80000dd10783b */ /* 0x000eae0000004200 */
[C---:B---3--:R-:W-:Y:S08]  /*10ee0*/  HMMA.16816.F32.BF16 R76, R12.reuse, R20, R76 ;  /* 0x000000140c4c723c */ /* 0x048ff0000004184c */
[C---:B------:R-:W-:Y:S08]  /*10ef0*/  HMMA.16816.F32.BF16 R80, R12.reuse, R22, R80 ;  /* 0x000000160c50723c */ /* 0x040ff00000041850 */
[C---:B------:R-:W-:Y:S08]  /*10f00*/  HMMA.16816.F32.BF16 R84, R12.reuse, R28, R84 ;  /* 0x0000001c0c54723c */ /* 0x040ff00000041854 */
[C---:B------:R-:W-:Y:S08]  /*10f10*/  HMMA.16816.F32.BF16 R88, R12.reuse, R30, R88 ;  /* 0x0000001e0c58723c */ /* 0x040ff00000041858 */
[C---:B----4-:R-:W-:Y:S08]  /*10f20*/  HMMA.16816.F32.BF16 R92, R12.reuse, R32, R92 ;  /* 0x000000200c5c723c */ /* 0x050ff0000004185c */
[C---:B------:R-:W-:Y:S08]  /*10f30*/  HMMA.16816.F32.BF16 R96, R12.reuse, R34, R96 ;  /* 0x000000220c60723c */ /* 0x040ff00000041860 */
[C---:B-1----:R-:W-:Y:S08]  /*10f40*/  HMMA.16816.F32.BF16 R100, R12.reuse, R4, R100 ;  /* 0x000000040c64723c */ /* 0x042ff00000041864 */
[C---:B------:R-:W-:Y:S01]  /*10f50*/  HMMA.16816.F32.BF16 R104, R12.reuse, R6, R104 ;  /* 0x000000060c68723c */ /* 0x040fe20000041868 */
[----:B------:R-:W1:Y:S07]  /*10f60*/  LDSM.16.MT88.4 R4, [R220+0xb800] ;  /* 0x00b80000dc04783b */ /* 0x000e6e0000004200 */
[C---:B------:R-:W-:Y:S08]  /*10f70*/  HMMA.16816.F32.BF16 R108, R12.reuse, R8, R108 ;  /* 0x000000080c6c723c */ /* 0x040ff0000004186c */
[C---:B------:R-:W-:Y:S08]  /*10f80*/  HMMA.16816.F32.BF16 R112, R12.reuse, R10, R112 ;  /* 0x0000000a0c70723c */ /* 0x040ff00000041870 */
[C---:B--2---:R-:W-:Y:S08]  /*10f90*/  HMMA.16816.F32.BF16 R116, R12.reuse, R16, R116 ;  /* 0x000000100c74723c */ /* 0x044ff00000041874 */
[C---:B------:R-:W-:Y:S08]  /*10fa0*/  HMMA.16816.F32.BF16 R120, R12.reuse, R18, R120 ;  /* 0x000000120c78723c */ /* 0x040ff00000041878 */
[C---:B-1----:R-:W-:Y:S08]  /*10fb0*/  HMMA.16816.F32.BF16 R124, R12.reuse, R4, R124 ;  /* 0x000000040c7c723c */ /* 0x042ff0000004187c */
[----:B------:R-:W-:Y:S01]  /*10fc0*/  HMMA.16816.F32.BF16 R128, R12, R6, R128 ;  /* 0x000000060c80723c */ /* 0x000fe20000041880 */
[----:B------:R-:W-:-:S07]  /*10fd0*/  @P0 BRA `(.L_x_2169) ;  /* 0xffffbd2000000947 */ /* 0x000fce000383ffff */
.L_x_2168:
[----:B------:R-:W-:Y:S07]  /*10fe0*/  @!UPT UIADD3 URZ, URZ, URZ, URZ ;  /* 0x0000003f3f3ff290 */ /* 0x000fee000fffe03f */
[----:B------:R-:W-:Y:S02]  /*10ff0*/  MOV R7, 0x1f ;  /* 0x0000001f00077802 */ /* 0x000fe40000000f00 */
[----:B------:R-:W-:Y:S01]  /*11000*/  MOV R6, 0xffffffff ;  /* 0xffffffff00067802 */ /* 0x000fe20000000f00 */
[----:B------:R-:W-:Y:S06]  /*11010*/  BRA.DIV ~URZ, `(.L_x_2170) ;  /* 0x00002e227f007947 */ /* 0x000fec000b800000 */
[----:B------:R-:W2:Y:S04]  /*11020*/  LDL R2, [R1+0x4] ;  /* 0x0000040001027983 */ /* 0x000ea80000100800 */
[----:B--2---:R1:W2:Y:S02]  /*11030*/  SHFL.BFLY PT, R0, R2, 0x2, 0x1f ;  /* 0x0c401f0002007f89 */ /* 0x0042a400000e0000 */
.L_x_2190:
        /* <DEDUP_REMOVED lines=9> */
.L_x_2191:
        /* <DEDUP_REMOVED lines=149> */
.L_x_2151:
[----:B--2---:R-:W2:Y:S04]  /*11a20*/  LDL.LU R2, [R1] ;  /* 0x0000000001027983 */ /* 0x004ea80000300800 */
[----:B------:R-:W3:Y:S04]  /*11a30*/  S2R R6, SR_TID.X ;  /* 0x0000000000067919 */ /* 0x000ee80000002100 */
[----:B------:R4:W5:Y:S01]  /*11a40*/  LDL R7, [R1+0x5c] ;  /* 0x00005c0001077983 */ /* 0x0009620000100800 */
[----:B------:R-:W-:Y:S01]  /*11a50*/  BSSY B0, `(.L_x_2172) ;  /* 0x0000014000007945 */ /* 0x000fe20003800000 */
[----:B---3--:R-:W-:-:S02]  /*11a60*/  LOP3.LUT P0, RZ, R6, 0xff, RZ, 0xc0, !PT ;  /* 0x000000ff06ff7812 */ /* 0x008fc4000780c0ff */
[----:B--2---:R-:W-:-:S11]  /*11a70*/  LOP3.LUT R2, R2, 0xfffffffd, RZ, 0xc0, !PT ;  /* 0xfffffffd02027812 */ /* 0x004fd600078ec0ff */
[----:B------:R-:W-:-:S05]  /*11a80*/  @P0 LOP3.LUT R2, R2, 0x2, RZ, 0xfc, !PT ;  /* 0x0000000202020812 */ /* 0x000fca00078efcff */
[----:B------:R4:W-:Y:S01]  /*11a90*/  STL [R1], R2 ;  /* 0x0000000201007387 */ /* 0x0009e20000100800 */
[----:B------:R-:W-:Y:S05]  /*11aa0*/  @P0 BRA `(.L_x_2173) ;  /* 0x000000e000000947 */ /* 0x000fea0003800000 */
[----:B------:R-:W2:Y:S01]  /*11ab0*/  S2R R4, SR_LANEID ;  /* 0x0000000000047919 */ /* 0x000ea20000000000 */
[----:B------:R-:W-:Y:S01]  /*11ac0*/  VOTEU.ANY UR4, UPT, PT ;  /* 0x0000000000047886 */ /* 0x000fe200038e0100 */
[----:B------:R-:W-:Y:S01]  /*11ad0*/  IMAD.MOV.U32 R5, RZ, RZ, c[0x0][0x584] ;  /* 0x00016100ff057624 */ /* 0x000fe200078e00ff */
[----:B------:R-:W2:Y:S08]  /*11ae0*/  FLO.U32 R3, UR4 ;  /* 0x0000000400037d00 */ /* 0x000eb000080e0000 */
[----:B----4-:R-:W3:Y:S01]  /*11af0*/  POPC R2, UR4 ;  /* 0x0000000400027d09 */ /* 0x010ee20008000000 */
        /* <DEDUP_REMOVED lines=9> */
.L_x_2173:
[----:B------:R-:W-:Y:S05]  /*11b90*/  BSYNC B0 ;  /* 0x0000000000007941 */ /* 0x000fea0003800000 */
.L_x_2172:
[----:B------:R-:W-:Y:S01]  /*11ba0*/  PRMT R0, R0, 0x9910, RZ ;  /* 0x0000991000007816 */ /* 0x000fe200000000ff */
[----:B------:R-:W-:Y:S01]  /*11bb0*/  BSSY B1, `(.L_x_2174) ;  /* 0x00001dd000017945 */ /* 0x000fe20003800000 */
[----:B-----5:R-:W-:Y:S02]  /*11bc0*/  IMAD.MOV.U32 R172, RZ, RZ, R7 ;  /* 0x000000ffffac7224 */ /* 0x020fe400078e0007 */
[----:B------:R-:W-:-:S13]  /*11bd0*/  ISETP.NE.AND P0, PT, R0, RZ, PT ;  /* 0x000000ff0000720c */ /* 0x000fda0003f05270 */
[----:B------:R-:W-:Y:S05]  /*11be0*/  @!P0 BRA `(.L_x_2175) ;  /* 0x00001ad000008947 */ /* 0x000fea0003800000 */
[----:B------:R-:W-:Y:S01]  /*11bf0*/  WARPSYNC 0xffffffff ;  /* 0xffffffff00007948 */ /* 0x000fe20003800000 */
[----:B------:R-:W-:Y:S06]  /*11c00*/  BAR.SYNC.DEFER_BLOCKING 0x1, 0x100 ;  /* 0x0044000000007b1d */ /* 0x000fec0000010000 */
[----:B------:R-:W-:Y:S05]  /*11c10*/  BRA.CONV ~URZ, `(.L_x_2176) ;  /* 0x000000737f007947 */ /* 0x000fea000b800000 */
[----:B-1----:R-:W-:Y:S01]  /*11c20*/  SHF.R.S32.HI R12, RZ, 0x1f, R6 ;  /* 0x0000001fff0c7819 */ /* 0x002fe20000011406 */
[----:B------:R-:W-:Y:S01]  /*11c30*/  IMAD.MOV.U32 R9, RZ, RZ, RZ ;  /* 0x000000ffff097224 */ /* 0x000fe200078e00ff */
[----:B----4-:R-:W-:Y:S01]  /*11c40*/  MOV R2, 0x11c90 ;  /* 0x00011c9000027802 */ /* 0x010fe20000000f00 */
[----:B------:R-:W-:Y:S01]  /*11c50*/  IMAD.MOV.U32 R3, RZ, RZ, 0x1f ;  /* 0x0000001fff037424 */ /* 0x000fe200078e00ff */
[----:B------:R-:W-:-:S04]  /*11c60*/  LEA.HI R12, R12, R6, RZ, 0x7 ;  /* 0x000000060c0c7211 */ /* 0x000fc800078f38ff */
[----:B------:R-:W-:Y:S02]  /*11c70*/  SHF.R.S32.HI R12, RZ, 0x7, R12 ;  /* 0x00000007ff0c7819 */ /* 0x000fe4000001140c */
[----:B--2---:R-:W-:Y:S05]  /*11c80*/  CALL.REL.NOINC `($__internal_43_$__cuda_sm70_shflsync_idx_p) ;  /* 0x000023e000007944 */ /* 0x004fea0003c00000 */
.L_x_2176:
[----:B------:R-:W3:Y:S04]  /*11c90*/  LDL R8, [R1+0x8c] ;  /* 0x00008c0001087983 */ /* 0x000ee80000100800 */
[----:B--2---:R-:W2:Y:S04]  /*11ca0*/  LDL.LU R5, [R1+0x40] ;  /* 0x0000400001057983 */ /* 0x004ea80000300800 */
[----:B-1--4-:R-:W4:Y:S04]  /*11cb0*/  LDL.LU R11, [R1+0x50] ;  /* 0x00005000010b7983 */ /* 0x012f280000300800 */
[----:B------:R-:W3:Y:S04]  /*11cc0*/  LDL.LU R17, [R1+0x54] ;  /* 0x0000540001117983 */ /* 0x000ee80000300800 */
[----:B------:R-:W3:Y:S01]  /*11cd0*/  LDL.LU R19, [R1+0x58] ;  /* 0x0000580001137983 */ /* 0x000ee20000300800 */
[----:B------:R-:W-:-:S03]  /*11ce0*/  IMAD.MOV.U32 R3, RZ, RZ, 0x1 ;  /* 0x00000001ff037424 */ /* 0x000fc600078e00ff */
[----:B------:R-:W3:Y:S02]  /*11cf0*/  LDL R18, [R1+0x90] ;  /* 0x0000900001127983 */ /* 0x000ee40000100800 */
[----:B------:R-:W-:Y:S02]  /*11d00*/  ISETP.NE.AND P0, PT, R3, c[0x0][0x4e8], PT ;  /* 0x00013a0003007a0c */ /* 0x000fe40003f05270 */
        /* <DEDUP_REMOVED lines=14> */
[----:B--2---:R-:W-:Y:S01]  /*11df0*/  SHF.R.S32.HI R0, RZ, 0x1f, R5 ;  /* 0x0000001fff007819 */ /* 0x004fe20000011405 */
[----:B------:R-:W-:-:S04]  /*11e00*/  IMAD.WIDE.U32 R6, R5, c[0x0][0x4d0], RZ ;  /* 0x0001340005067a25 */ /* 0x000fc800078e00ff */
[C---:B------:R-:W-:Y:S02]  /*11e10*/  IMAD R2, R0.reuse, c[0x0][0x4d0], RZ ;  /* 0x0001340000027a24 */ /* 0x040fe400078e02ff */
[----:B------:R-:W-:Y:S02]  /*11e20*/  IMAD R4, R0, c[0x0][0x438], RZ ;  /* 0x00010e0000047a24 */ /* 0x000fe400078e02ff */
[----:B------:R-:W-:Y:S01]  /*11e30*/  IMAD R3, R5, c[0x0][0x4d4], R2 ;  /* 0x0001350005037a24 */ /* 0x000fe200078e0202 */
[----:B----4-:R-:W-:Y:S01]  /*11e40*/  SHF.R.S32.HI R2, RZ, 0x1f, R11 ;  /* 0x0000001fff027819 */ /* 0x010fe2000001140b */
        /* <DEDUP_REMOVED lines=57> */
[----:B------:R-:W-:Y:S02]  /*121e0*/  ISETP.GE.OR P3, PT, R0, UR4, P0 ;  /* 0x0000000400007c0c */ /* 0x000fe40008766670 */
[----:B------:R-:W-:Y:S02]  /*121f0*/  LEA R40, P1, R2, c[0x0][0x400], 0x2 ;  /* 0x0001000002287a11 */ /* 0x000fe400078210ff */
[----:B--2---:R-:W-:-:S05]  /*12200*/  SHF.R.S32.HI R6, RZ, 0x1f, R7 ;  /* 0x0000001fff067819 */ /* 0x004fca0000011407 */
[----:B------:R-:W-:Y:S01]  /*12210*/  IMAD R10, R6, c[0x0][0x428], RZ ;  /* 0x00010a00060a7a24 */ /* 0x000fe200078e02ff */
[----:B------:R-:W-:-:S03]  /*12220*/  IADD3 R6, R0, 0x8, RZ ;  /* 0x0000000800067810 */ /* 0x000fc60007ffe0ff */
[----:B------:R-:W-:Y:S01]  /*12230*/  IMAD R10, R7, c[0x0][0x42c], R10 ;  /* 0x00010b00070a7a24 */ /* 0x000fe200078e020a */
[----:B------:R-:W-:Y:S02]  /*12240*/  ISETP.GE.OR P2, PT, R6, UR4, P0 ;  /* 0x0000000406007c0c */ /* 0x000fe40008746670 */
[----:B------:R-:W-:Y:S01]  /*12250*/  ISETP.GE.AND P0, PT, R0, UR4, PT ;  /* 0x0000000400007c0c */ /* 0x000fe2000bf06270 */
[----:B------:R-:W-:Y:S01]  /*12260*/  IMAD.IADD R3, R3, 0x1, R10 ;  /* 0x0000000103037824 */ /* 0x000fe200078e020a */
[----:B-1----:R1:W-:Y:S01]  /*12270*/  @!P3 ST.E [R8.64], R16 ;  /* 0x000000100800b985 */ /* 0x0023e2000c101908 */
[----:B------:R-:W-:-:S03]  /*12280*/  ISETP.GE.AND P4, PT, R6, UR4, PT ;  /* 0x0000000406007c0c */ /* 0x000fc6000bf86270 */
[----:B------:R-:W-:Y:S02]  /*12290*/  LEA.HI.X R21, R2, c[0x0][0x404], R3, 0x2, P1 ;  /* 0x0001010002157a11 */ /* 0x000fe400008f1403 */
[C---:B------:R-:W-:Y:S01]  /*122a0*/  IADD3 R20, R201.reuse, 0x8, RZ ;  /* 0x00000008c9147810 */ /* 0x040fe20007ffe0ff */
[----:B------:R-:W2:Y:S01]  /*122b0*/  SHFL.IDX PT, R2, R40, RZ, 0x1c1f ;  /* 0x001c1fff28027589 */ /* 0x000ea200000e0000 */
[C---:B------:R-:W-:Y:S02]  /*122c0*/  IADD3 R19, R201.reuse, 0x10, RZ ;  /* 0x00000010c9137810 */ /* 0x040fe40007ffe0ff */
[C---:B------:R-:W-:Y:S01]  /*122d0*/  IADD3 R18, R201.reuse, 0x18, RZ ;  /* 0x00000018c9127810 */ /* 0x040fe20007ffe0ff */
[----:B---3--:R3:W-:Y:S01]  /*122e0*/  @!P2 ST.E [R4.64], R15 ;  /* 0x0000000f0400a985 */ /* 0x0087e2000c101908 */
[C---:B------:R-:W-:Y:S02]  /*122f0*/  IADD3 R17, R201.reuse, 0x20, RZ ;  /* 0x00000020c9117810 */ /* 0x040fe40007ffe0ff */
[C---:B------:R-:W-:Y:S01]  /*12300*/  IADD3 R14, R201.reuse, 0x40, RZ ;  /* 0x00000040c90e7810 */ /* 0x040fe20007ffe0ff */
[----:B------:R4:W2:Y:S01]  /*12310*/  SHFL.IDX PT, R3, R21, RZ, 0x1c1f ;  /* 0x001c1fff15037589 */ /* 0x0008a200000e0000 */
[----:B------:R-:W-:-:S02]  /*12320*/  IADD3 R13, R201, 0x48, RZ ;  /* 0x00000048c90d7810 */ /* 0x000fc40007ffe0ff */
[C---:B------:R-:W-:Y:S02]  /*12330*/  IADD3 R12, R201.reuse, 0x50, RZ ;  /* 0x00000050c90c7810 */ /* 0x040fe40007ffe0ff */
[C---:B------:R-:W-:Y:S02]  /*12340*/  IADD3 R11, R201.reuse, 0x58, RZ ;  /* 0x00000058c90b7810 */ /* 0x040fe40007ffe0ff */
[C---:B------:R-:W-:Y:S02]  /*12350*/  IADD3 R10, R201.reuse, 0x60, RZ ;  /* 0x00000060c90a7810 */ /* 0x040fe40007ffe0ff */
[C---:B------:R-:W-:Y:S02]  /*12360*/  IADD3 R0, R201.reuse, 0x68, RZ ;  /* 0x00000068c9007810 */ /* 0x040fe40007ffe0ff */
[C---:B------:R-:W-:Y:S02]  /*12370*/  IADD3 R7, R201.reuse, 0x80, RZ ;  /* 0x00000080c9077810 */ /* 0x040fe40007ffe0ff */
[----:B-1----:R-:W-:-:S02]  /*12380*/  IADD3 R16, R201, 0x30, RZ ;  /* 0x00000030c9107810 */ /* 0x002fc40007ffe0ff */
[C---:B------:R-:W-:Y:S02]  /*12390*/  IADD3 R9, R201.reuse, 0x70, RZ ;  /* 0x00000070c9097810 */ /* 0x040fe40007ffe0ff */
[C---:B------:R-:W-:Y:S02]  /*123a0*/  IADD3 R8, R201.reuse, 0x78, RZ ;  /* 0x00000078c9087810 */ /* 0x040fe40007ffe0ff */
[C---:B------:R-:W-:Y:S02]  /*123b0*/  IADD3 R6, R201.reuse, 0x88, RZ ;  /* 0x00000088c9067810 */ /* 0x040fe40007ffe0ff */
[C---:B------:R-:W-:Y:S02]  /*123c0*/  IADD3 R28, R201.reuse, 0x98, RZ ;  /* 0x00000098c91c7810 */ /* 0x040fe40007ffe0ff */
[C---:B---3--:R-:W-:Y:S02]  /*123d0*/  IADD3 R4, R201.reuse, 0x28, RZ ;  /* 0x00000028c9047810 */ /* 0x048fe40007ffe0ff */
        /* <DEDUP_REMOVED lines=9> */
[----:B------:R-:W-:Y:S02]  /*12470*/  IADD3 R36, R201, 0xd8, RZ ;  /* 0x000000d8c9247810 */ /* 0x000fe40007ffe0ff */
[----:B------:R-:W-:Y:S02]  /*12480*/  P2R R65, PR, RZ, 0x10 ;  /* 0x00000010ff417803 */ /* 0x000fe40000000000 */
        /* <DEDUP_REMOVED lines=26> */
[----:B------:R-:W-:Y:S01]  /*12630*/  SHF.R.S32.HI R64, RZ, 0x1f, R36 ;  /* 0x0000001fff407819 */ /* 0x000fe20000011424 */
[----:B------:R-:W-:Y:S05]  /*12640*/  @P0 BRA `(.L_x_2178) ;  /* 0x000007f000000947 */ /* 0x000fea0003800000 */
[----:B--2-4-:R-:W-:Y:S02]  /*12650*/  ISETP.GE.AND P0, PT, R201, c[0x0][0x3c8], PT ;  /* 0x0000f200c9007a0c */ /* 0x014fe40003f06270 */
[----:B------:R-:W-:Y:S02]  /*12660*/  ISETP.GE.AND P1, PT, R20, c[0x0][0x3c8], PT ;  /* 0x0000f20014007a0c */ /* 0x000fe40003f26270 */
[----:B------:R-:W-:Y:S02]  /*12670*/  ISETP.GE.AND P2, PT, R19, c[0x0][0x3c8], PT ;  /* 0x0000f20013007a0c */ /* 0x000fe40003f46270 */
[----:B------:R-:W-:Y:S02]  /*12680*/  ISETP.GE.AND P5, PT, R15, c[0x0][0x3c8], PT ;  /* 0x0000f2000f007a0c */ /* 0x000fe40003fa6270 */
[----:B------:R-:W-:Y:S02]  /*12690*/  ISETP.GE.AND P3, PT, R14, c[0x0][0x3c8], PT ;  /* 0x0000f2000e007a0c */ /* 0x000fe40003f66270 */
[----:B------:R-:W-:-:S02]  /*126a0*/  ISETP.GE.AND P4, PT, R13, c[0x0][0x3c8], PT ;  /* 0x0000f2000d007a0c */ /* 0x000fc40003f86270 */
[----:B-----5:R-:W-:Y:S01]  /*126b0*/  ISETP.GE.AND P6, PT, R199, c[0x0][0x3c8], PT ;  /* 0x0000f200c7007a0c */ /* 0x020fe20003fc6270 */
[----:B------:R-:W-:-:S05]  /*126c0*/  @!P0 IMAD.WIDE R22, R201, 0x4, R2 ;  /* 0x00000004c9168825 */ /* 0x000fca00078e0202 */
[----:B------:R1:W-:Y:S02]  /*126d0*/  @!P0 ST.E.64 [R22.64], R180 ;  /* 0x000000b416008985 */ /* 0x0003e4000c101b08 */
[----:B-1----:R-:W-:-:S04]  /*126e0*/  @!P1 LEA R22, P0, R20, R2, 0x2 ;  /* 0x0000000214169211 */ /* 0x002fc800078010ff */
[----:B------:R-:W-:-:S05]  /*126f0*/  @!P1 LEA.HI.X R23, R20, R3, R37, 0x2, P0 ;  /* 0x0000000314179211 */ /* 0x000fca00000f1425 */
[----:B------:R1:W-:Y:S01]  /*12700*/  @!P1 ST.E.64 [R22.64], R184 ;  /* 0x000000b816009985 */ /* 0x0003e2000c101b08 */
[----:B------:R-:W-:Y:S02]  /*12710*/  ISETP.GE.AND P1, PT, R18, c[0x0][0x3c8], PT ;  /* 0x0000f20012007a0c */ /* 0x000fe40003f26270 */
        /* <DEDUP_REMOVED lines=17> */
[----:B------:R-:W-:Y:S02]  /*12830*/  @!P2 LEA.HI.X R23, R16, R3, R43, 0x2, P0 ;  /* 0x000000031017a211 */ /* 0x000fe400000f142b */
[----:B------:R-:W-:-:S03]  /*12840*/  @!P5 LEA R24, P0, R15, R2, 0x2 ;  /* 0x000000020f18d211 */ /* 0x000fc600078010ff */
        /* <DEDUP_REMOVED lines=18> */
[----:B------:R-:W-:-:S05]  /*12970*/  @!P5 LEA.HI.X R25, R11, R3, R48, 0x2, P0 ;  /* 0x000000030b19d211 */ /* 0x000fca00000f1430 */
        /* <DEDUP_REMOVED lines=46> */
[----:B------:R-:W-:-:S05]  /*12c60*/  @!P5 LEA.HI.X R25, R32, R3, R60, 0x2, P0 ;  /* 0x000000032019d211 */ /* 0x000fca00000f143c */
[----:B------:R2:W-:Y:S01]  /*12c70*/  @!P5 ST.E.64 [R24.64], R96 ;  /* 0x000000601800d985 */ /* 0x0005e2000c101b08 */
[----:B------:R-:W-:Y:S02]  /*12c80*/  ISETP.GE.AND P5, PT, R36, c[0x0][0x3c8], PT ;  /* 0x0000f20024007a0c */ /* 0x000fe40003fa6270 */
[----:B-1----:R-:W-:-:S04]  /*12c90*/  @!P3 LEA R22, P0, R33, R2, 0x2 ;  /* 0x000000022116b211 */ /* 0x002fc800078010ff */
[-C--:B------:R-:W-:Y:S02]  /*12ca0*/  @!P3 LEA.HI.X R23, R33, R3.reuse, R61, 0x2, P0 ;  /* 0x000000032117b211 */ /* 0x080fe400000f143d */
[CC--:B------:R-:W-:Y:S02]  /*12cb0*/  @!P4 LEA R26, P0, R34.reuse, R2.reuse, 0x2 ;  /* 0x00000002221ac211 */ /* 0x0c0fe400078010ff */
[C---:B--2---:R-:W-:Y:S01]  /*12cc0*/  @!P2 LEA R24, P1, R35.reuse, R2, 0x2 ;  /* 0x000000022318a211 */ /* 0x044fe200078210ff */
[----:B------:R1:W-:Y:S01]  /*12cd0*/  @!P3 ST.E.64 [R22.64], R100 ;  /* 0x000000641600b985 */ /* 0x0003e2000c101b08 */
[-C--:B------:R-:W-:Y:S02]  /*12ce0*/  @!P4 LEA.HI.X R27, R34, R3.reuse, R62, 0x2, P0 ;  /* 0x00000003221bc211 */ /* 0x080fe400000f143e */
[----:B------:R-:W-:Y:S02]  /*12cf0*/  @!P2 LEA.HI.X R25, R35, R3, R63, 0x2, P1 ;  /* 0x000000032319a211 */ /* 0x000fe400008f143f */
[----:B------:R-:W-:Y:S01]  /*12d00*/  ISETP.GE.AND P3, PT, R197, c[0x0][0x3c8], PT ;  /* 0x0000f200c5007a0c */ /* 0x000fe20003f66270 */
        /* <DEDUP_REMOVED lines=19> */
.L_x_2178:
[----:B--2-4-:R-:W-:Y:S05]  /*12e40*/  BSYNC B0 ;  /* 0x0000000000007941 */ /* 0x014fea0003800000 */
.L_x_2177:
[----:B------:R-:W-:Y:S01]  /*12e50*/  ISETP.NE.AND P0, PT, R65, RZ, PT ;  /* 0x000000ff4100720c */ /* 0x000fe20003f05270 */
[----:B------:R1:W2:Y:S04]  /*12e60*/  SHFL.IDX PT, R3, R21, 0x1, 0x1c1f ;  /* 0x003c1f0015037f89 */ /* 0x0002a800000e0000 */
[----:B------:R1:W3:Y:S08]  /*12e70*/  SHFL.IDX PT, R2, R40, 0x1, 0x1c1f ;  /* 0x003c1f0028027f89 */ /* 0x0002f000000e0000 */
[----:B------:R-:W-:Y:S05]  /*12e80*/  @P0 BRA `(.L_x_2179) ;  /* 0x00000af000000947 */ /* 0x000fea0003800000 */
[----:B------:R-:W-:Y:S02]  /*12e90*/  ISETP.GE.AND P2, PT, R201, c[0x0][0x3c8], PT ;  /* 0x0000f200c9007a0c */ /* 0x000fe40003f46270 */
[----:B------:R-:W-:-:S02]  /*12ea0*/  ISETP.GE.AND P1, PT, R20, c[0x0][0x3c8], PT ;  /* 0x0000f20014007a0c */ /* 0x000fc40003f26270 */
[----:B------:R-:W-:Y:S02]  /*12eb0*/  ISETP.GE.AND P0, PT, R19, c[0x0][0x3c8], PT ;  /* 0x0000f20013007a0c */ /* 0x000fe40003f06270 */
[----:B------:R-:W-:Y:S02]  /*12ec0*/  ISETP.GE.AND P5, PT, R18, c[0x0][0x3c8], PT ;  /* 0x0000f20012007a0c */ /* 0x000fe40003fa6270 */
[----:B------:R-:W-:Y:S02]  /*12ed0*/  ISETP.GE.AND P6, PT, R16, c[0x0][0x3c8], PT ;  /* 0x0000f20010007a0c */ /* 0x000fe40003fc6270 */
[----:B------:R-:W-:-:S03]  /*12ee0*/  ISETP.GE.AND P4, PT, R17, c[0x0][0x3c8], PT ;  /* 0x0000f20011007a0c */ /* 0x000fc60003f86270 */
[----:B--23--:R-:W-:Y:S02]  /*12ef0*/  @!P2 IMAD.WIDE R22, R201, 0x4, R2 ;  /* 0x00000004c916a825 */ /* 0x00cfe400078e0202 */
[----:B------:R-:W-:-:S03]  /*12f00*/  @!P1 LEA R24, P3, R20, R2, 0x2 ;  /* 0x0000000214189211 */ /* 0x000fc600078610ff */
[----:B------:R2:W-:Y:S01]  /*12f10*/  @!P2 ST.E.64 [R22.64], R182 ;  /* 0x000000b61600a985 */ /* 0x0005e2000c101b08 */
[----:B------:R-:W-:Y:S02]  /*12f20*/  @!P1 LEA.HI.X R25, R20, R3, R37, 0x2, P3 ;  /* 0x0000000314199211 */ /* 0x000fe400018f1425 */
[----:B------:R-:W-:-:S03]  /*12f30*/  ISETP.GE.AND P3, PT, R15, c[0x0][0x3c8], PT ;  /* 0x0000f2000f007a0c */ /* 0x000fc60003f66270 */
[----:B------:R3:W-:Y:S01]  /*12f40*/  @!P1 ST.E.64 [R24.64], R186 ;  /* 0x000000ba18009985 */ /* 0x0007e2000c101b08 */
[----:B--2---:R-:W-:-:S04]  /*12f50*/  @!P0 LEA R22, P2, R19, R2, 0x2 ;  /* 0x0000000213168211 */ /* 0x004fc800078410ff */
[-C--:B------:R-:W-:Y:S02]  /*12f60*/  @!P0 LEA.HI.X R23, R19, R3.reuse, R38, 0x2, P2 ;  /* 0x0000000313178211 */ /* 0x080fe400010f1426 */
[CC--:B------:R-:W-:Y:S02]  /*12f70*/  @!P5 LEA R20, P2, R18.reuse, R2.reuse, 0x2 ;  /* 0x000000021214d211 */ /* 0x0c0fe400078410ff */
[C---:B---3--:R-:W-:Y:S01]  /*12f80*/  @!P4 LEA R24, P1, R17.reuse, R2, 0x2 ;  /* 0x000000021118c211 */ /* 0x048fe200078210ff */
[----:B------:R2:W-:Y:S01]  /*12f90*/  @!P0 ST.E.64 [R22.64], R134 ;  /* 0x0000008616008985 */ /* 0x0005e2000c101b08 */
[-C--:B-1----:R-:W-:Y:S02]  /*12fa0*/  @!P5 LEA.HI.X R21, R18, R3.reuse, R39, 0x2, P2 ;  /* 0x000000031215d211 */ /* 0x082fe400010f1427 */
[C---:B------:R-:W-:Y:S02]  /*12fb0*/  ISETP.GE.AND P2, PT, R4.reuse, c[0x0][0x3c8], PT ;  /* 0x0000f20004007a0c */ /* 0x040fe40003f46270 */
[----:B------:R-:W-:Y:S01]  /*12fc0*/  @!P4 LEA.HI.X R25, R17, R3, R42, 0x2, P1 ;  /* 0x000000031119c211 */ /* 0x000fe200008f142a */
[----:B------:R1:W-:Y:S01]  /*12fd0*/  @!P5 ST.E.64 [R20.64], R138 ;  /* 0x0000008a1400d985 */ /* 0x0003e2000c101b08 */
[----:B------:R-:W-:-:S02]  /*12fe0*/  ISETP.GE.AND P5, PT, R4, c[0x0][0x3c8], PT ;  /* 0x0000f20004007a0c */ /* 0x000fc40003fa6270 */
[----:B------:R-:W-:Y:S01]  /*12ff0*/  ISETP.GE.AND P1, PT, R13, c[0x0][0x3c8], PT ;  /* 0x0000f2000d007a0c */ /* 0x000fe20003f26270 */
[----:B------:R-:W-:Y:S06]  /*13000*/  @!P4 ST.E.64 [R24.64], R142 ;  /* 0x0000008e1800c985 */ /* 0x000fec000c101b08 */
[----:B------:R-:W-:-:S04]  /*13010*/  @!P2 LEA R26, P0, R4, R2, 0x2 ;  /* 0x00000002041aa211 */ /* 0x000fc800078010ff */
[----:B------:R-:W-:Y:S02]  /*13020*/  @!P2 LEA.HI.X R27, R4, R3, R41, 0x2, P0 ;  /* 0x00000003041ba211 */ /* 0x000fe400000f1429 */
[----:B------:R-:W-:-:S03]  /*13030*/  ISETP.GE.AND P2, PT, R14, c[0x0][0x3c8], PT ;  /* 0x0000f2000e007a0c */ /* 0x000fc60003f46270 */
[----:B------:R-:W-:Y:S01]  /*13040*/  @!P5 ST.E.64 [R26.64], R146 ;  /* 0x000000921a00d985 */ /* 0x000fe2000c101b08 */
[----:B------:R-:W-:Y:S02]  /*13050*/  ISETP.GE.AND P5, PT, R10, c[0x0][0x3c8], PT ;  /* 0x0000f2000a007a0c */ /* 0x000fe40003fa6270 */
[----:B--2---:R-:W-:-:S04]  /*13060*/  @!P6 LEA R22, P0, R16, R2, 0x2 ;  /* 0x000000021016e211 */ /* 0x004fc800078010ff */
[-C--:B------:R-:W-:Y:S02]  /*13070*/  @!P6 LEA.HI.X R23, R16, R3.reuse, R43, 0x2, P0 ;  /* 0x000000031017e211 */ /* 0x080fe400000f142b */
[-C--:B-1----:R-:W-:Y:S02]  /*13080*/  @!P3 LEA R20, P0, R15, R2.reuse, 0x2 ;  /* 0x000000020f14b211 */ /* 0x082fe400078010ff */
[-C--:B------:R-:W-:Y:S01]  /*13090*/  @!P1 LEA R16, P4, R13, R2.reuse, 0x2 ;  /* 0x000000020d109211 */ /* 0x080fe200078810ff */
[----:B------:R-:W-:Y:S01]  /*130a0*/  @!P6 ST.E.64 [R22.64], R150 ;  /* 0x000000961600e985 */ /* 0x000fe2000c101b08 */
[-C--:B------:R-:W-:Y:S02]  /*130b0*/  @!P3 LEA.HI.X R21, R15, R3.reuse, R44, 0x2, P0 ;  /* 0x000000030f15b211 */ /* 0x080fe400000f142c */
[C---:B------:R-:W-:Y:S02]  /*130c0*/  @!P2 LEA R18, P0, R14.reuse, R2, 0x2 ;  /* 0x000000020e12a211 */ /* 0x040fe400078010ff */
[-C--:B------:R-:W-:Y:S01]  /*130d0*/  @!P1 LEA.HI.X R17, R13, R3.reuse, R46, 0x2, P4 ;  /* 0x000000030d119211 */ /* 0x080fe200020f142e */
[----:B------:R-:W-:Y:S01]  /*130e0*/  @!P3 ST.E.64 [R20.64], R154 ;  /* 0x0000009a1400b985 */ /* 0x000fe2000c101b08 */
[----:B------:R-:W-:-:S02]  /*130f0*/  @!P2 LEA.HI.X R19, R14, R3, R45, 0x2, P0 ;  /* 0x000000030e13a211 */ /* 0x000fc400000f142d */
[----:B------:R-:W-:Y:S02]  /*13100*/  ISETP.GE.AND P0, PT, R12, c[0x0][0x3c8], PT ;  /* 0x0000f2000c007a0c */ /* 0x000fe40003f06270 */
[----:B------:R-:W-:Y:S01]  /*13110*/  ISETP.GE.AND P4, PT, R0, c[0x0][0x3c8], PT ;  /* 0x0000f20000007a0c */ /* 0x000fe20003f86270 */
[----:B------:R1:W-:Y:S01]  /*13120*/  @!P2 ST.E.64 [R18.64], R158 ;  /* 0x0000009e1200a985 */ /* 0x0003e2000c101b08 */
[----:B------:R-:W-:Y:S02]  /*13130*/  ISETP.GE.AND P3, PT, R11, c[0x0][0x3c8], PT ;  /* 0x0000f2000b007a0c */ /* 0x000fe40003f66270 */
[----:B------:R-:W-:Y:S01]  /*13140*/  ISETP.GE.AND P6, PT, R9, c[0x0][0x3c8], PT ;  /* 0x0000f20009007a0c */ /* 0x000fe20003fc6270 */
[----:B------:R2:W-:Y:S06]  /*13150*/  @!P1 ST.E.64 [R16.64], R162 ;  /* 0x000000a210009985 */ /* 0x0005ec000c101b08 */
[----:B------:R-:W-:-:S04]  /*13160*/  @!P0 LEA R14, P2, R12, R2, 0x2 ;  /* 0x000000020c0e8211 */ /* 0x000fc800078410ff */
[----:B------:R-:W-:Y:S02]  /*13170*/  @!P0 LEA.HI.X R15, R12, R3, R47, 0x2, P2 ;  /* 0x000000030c0f8211 */ /* 0x000fe400010f142f */
[----:B------:R-:W-:-:S03]  /*13180*/  @!P3 LEA R12, P2, R11, R2, 0x2 ;  /* 0x000000020b0cb211 */ /* 0x000fc600078410ff */
[----:B------:R3:W-:Y:S01]  /*13190*/  @!P0 ST.E.64 [R14.64], R166 ;  /* 0x000000a60e008985 */ /* 0x0007e2000c101b08 */
[----:B------:R-:W-:Y:S02]  /*131a0*/  @!P3 LEA.HI.X R13, R11, R3, R48, 0x2, P2 ;  /* 0x000000030b0db211 */ /* 0x000fe400010f1430 */
[----:B------:R-:W-:-:S03]  /*131b0*/  ISETP.GE.AND P2, PT, R6, c[0x0][0x3c8], PT ;  /* 0x0000f20006007a0c */ /* 0x000fc60003f46270 */
[----:B------:R4:W-:Y:S01]  /*131c0*/  @!P3 ST.E.64 [R12.64], R170 ;  /* 0x000000aa0c00b985 */ /* 0x0009e2000c101b08 */
[----:B------:R-:W-:Y:S02]  /*131d0*/  ISETP.GE.AND P3, PT, R7, c[0x0][0x3c8], PT ;  /* 0x0000f20007007a0c */ /* 0x000fe40003f66270 */
[-C--:B-1----:R-:W-:Y:S02]  /*131e0*/  @!P4 LEA R18, P0, R0, R2.reuse, 0x2 ;  /* 0x000000020012c211 */ /* 0x082fe400078010ff */
[----:B------:R-:W-:Y:S02]  /*131f0*/  ISETP.GE.AND P4, PT, R8, c[0x0][0x3c8], PT ;  /* 0x0000f20008007a0c */ /* 0x000fe40003f86270 */
[----:B--2---:R-:W-:-:S04]  /*13200*/  @!P5 LEA R16, P1, R10, R2, 0x2 ;  /* 0x000000020a10d211 */ /* 0x004fc800078210ff */
[----:B------:R-:W-:Y:S02]  /*13210*/  @!P5 LEA.HI.X R17, R10, R3, R50, 0x2, P1 ;  /* 0x000000030a11d211 */ /* 0x000fe400008f1432 */
[----:B------:R-:W-:-:S03]  /*13220*/  ISETP.GE.AND P1, PT, R0, c[0x0][0x3c8], PT ;  /* 0x0000f20000007a0c */ /* 0x000fc60003f26270 */
[----:B------:R-:W-:Y:S01]  /*13230*/  @!P5 ST.E.64 [R16.64], R116 ;  /* 0x000000741000d985 */ /* 0x000fe2000c101b08 */
[----:B------:R-:W-:-:S09]  /*13240*/  ISETP.GE.AND P5, PT, R34, c[0x0][0x3c8], PT ;  /* 0x0000f20022007a0c */ /* 0x000fd20003fa6270 */
[----:B------:R-:W-:Y:S02]  /*13250*/  @!P1 LEA.HI.X R19, R0, R3, R49, 0x2, P0 ;  /* 0x0000000300139211 */ /* 0x000fe400000f1431 */
[----:B---3--:R-:W-:-:S03]  /*13260*/  @!P6 LEA R14, P0, R9, R2, 0x2 ;  /* 0x00000002090ee211 */ /* 0x008fc600078010ff */
[----:B------:R-:W-:Y:S01]  /*13270*/  @!P1 ST.E.64 [R18.64], R190 ;  /* 0x000000be12009985 */ /* 0x000fe2000c101b08 */
[-C--:B------:R-:W-:Y:S02]  /*13280*/  @!P6 LEA.HI.X R15, R9, R3.reuse, R51, 0x2, P0 ;  /* 0x00000003090fe211 */ /* 0x080fe400000f1433 */
[CC--:B----4-:R-:W-:Y:S02]  /*13290*/  @!P4 LEA R12, P0, R8.reuse, R2.reuse, 0x2 ;  /* 0x00000002080cc211 */ /* 0x0d0fe400078010ff */
[----:B------:R-:W-:Y:S01]  /*132a0*/  ISETP.GE.AND P1, PT, R5, c[0x0][0x3c8], PT ;  /* 0x0000f20005007a0c */ /* 0x000fe20003f26270 */
[----:B------:R-:W-:Y:S01]  /*132b0*/  @!P6 ST.E.64 [R14.64], R192 ;  /* 0x000000c00e00e985 */ /* 0x000fe2000c101b08 */
[-C--:B------:R-:W-:Y:S02]  /*132c0*/  @!P4 LEA.HI.X R13, R8, R3.reuse, R52, 0x2, P0 ;  /* 0x00000003080dc211 */ /* 0x080fe400000f1434 */
[----:B------:R-:W-:Y:S02]  /*132d0*/  @!P3 LEA R10, P0, R7, R2, 0x2 ;  /* 0x00000002070ab211 */ /* 0x000fe400078010ff */
[----:B------:R-:W-:Y:S01]  /*132e0*/  ISETP.GE.AND P6, PT, R31, c[0x0][0x3c8], PT ;  /* 0x0000f2001f007a0c */ /* 0x000fe20003fc6270 */
[----:B------:R-:W-:Y:S01]  /*132f0*/  @!P4 ST.E.64 [R12.64], R66 ;  /* 0x000000420c00c985 */ /* 0x000fe2000c101b08 */
[----:B------:R-:W-:-:S02]  /*13300*/  @!P3 LEA.HI.X R11, R7, R3, R53, 0x2, P0 ;  /* 0x00000003070bb211 */ /* 0x000fc400000f1435 */
[-C--:B------:R-:W-:Y:S02]  /*13310*/  @!P2 LEA R8, P0, R6, R2.reuse, 0x2 ;  /* 0x000000020608a211 */ /* 0x080fe400078010ff */
[----:B------:R-:W-:Y:S01]  /*13320*/  ISETP.GE.AND P4, PT, R30, c[0x0][0x3c8], PT ;  /* 0x0000f2001e007a0c */ /* 0x000fe20003f86270 */
[----:B------:R1:W-:Y:S01]  /*13330*/  @!P3 ST.E.64 [R10.64], R70 ;  /* 0x000000460a00b985 */ /* 0x0003e2000c101b08 */
[-C--:B------:R-:W-:Y:S02]  /*13340*/  @!P2 LEA.HI.X R9, R6, R3.reuse, R54, 0x2, P0 ;  /* 0x000000030609a211 */ /* 0x080fe400000f1436 */
[----:B------:R-:W-:Y:S02]  /*13350*/  ISETP.GE.AND P0, PT, R28, c[0x0][0x3c8], PT ;  /* 0x0000f2001c007a0c */ /* 0x000fe40003f06270 */
[C---:B------:R-:W-:Y:S01]  /*13360*/  @!P1 LEA R4, P3, R5.reuse, R2, 0x2 ;  /* 0x0000000205049211 */ /* 0x040fe200078610ff */
[----:B------:R2:W-:Y:S03]  /*13370*/  @!P2 ST.E.64 [R8.64], R74 ;  /* 0x0000004a0800a985 */ /* 0x0005e6000c101b08 */
[----:B------:R-:W-:-:S05]  /*13380*/  @!P1 LEA.HI.X R5, R5, R3, R55, 0x2, P3 ;  /* 0x0000000305059211 */ /* 0x000fca00018f1437 */
[----:B------:R3:W-:Y:S02]  /*13390*/  @!P1 ST.E.64 [R4.64], R78 ;  /* 0x0000004e04009985 */ /* 0x0007e4000c101b08 */
[----:B------:R-:W-:-:S04]  /*133a0*/  @!P0 LEA R6, P3, R28, R2, 0x2 ;  /* 0x000000021c068211 */ /* 0x000fc800078610ff */
[----:B------:R-:W-:Y:S02]  /*133b0*/  @!P0 LEA.HI.X R7, R28, R3, R56, 0x2, P3 ;  /* 0x000000031c078211 */ /* 0x000fe400018f1438 */
[----:B------:R-:W-:-:S03]  /*133c0*/  ISETP.GE.AND P3, PT, R29, c[0x0][0x3c8], PT ;  /* 0x0000f2001d007a0c */ /* 0x000fc60003f66270 */
[----:B------:R4:W-:Y:S01]  /*133d0*/  @!P0 ST.E.64 [R6.64], R82 ;  /* 0x0000005206008985 */ /* 0x0009e2000c101b08 */
[----:B-1----:R-:W-:-:S04]  /*133e0*/  @!P6 LEA R10, P0, R31, R2, 0x2 ;  /* 0x000000021f0ae211 */ /* 0x002fc800078010ff */
[----:B------:R-:W-:-:S05]  /*133f0*/  @!P6 LEA.HI.X R11, R31, R3, R59, 0x2, P0 ;  /* 0x000000031f0be211 */ /* 0x000fca00000f143b */
[----:B--2---:R-:W-:-:S04]  /*13400*/  @!P3 LEA R8, P1, R29, R2, 0x2 ;  /* 0x000000021d08b211 */ /* 0x004fc800078210ff */
[----:B------:R-:W-:Y:S02]  /*13410*/  @!P3 LEA.HI.X R9, R29, R3, R57, 0x2, P1 ;  /* 0x000000031d09b211 */ /* 0x000fe400008f1439 */
[----:B------:R-:W-:Y:S02]  /*13420*/  ISETP.GE.AND P1, PT, R33, c[0x0][0x3c8], PT ;  /* 0x0000f20021007a0c */ /* 0x000fe40003f26270 */
[----:B---3--:R-:W-:-:S04]  /*13430*/  @!P4 LEA R4, P2, R30, R2, 0x2 ;  /* 0x000000021e04c211 */ /* 0x008fc800078410ff */
[----:B------:R-:W-:Y:S02]  /*13440*/  @!P4 LEA.HI.X R5, R30, R3, R58, 0x2, P2 ;  /* 0x000000031e05c211 */ /* 0x000fe400010f143a */
[----:B------:R-:W-:-:S03]  /*13450*/  ISETP.GE.AND P2, PT, R32, c[0x0][0x3c8], PT ;  /* 0x0000f20020007a0c */ /* 0x000fc60003f46270 */
[----:B------:R1:W-:Y:S01]  /*13460*/  @!P4 ST.E.64 [R4.64], R86 ;  /* 0x000000560400c985 */ /* 0x0003e2000c101b08 */
[----:B------:R-:W-:-:S03]  /*13470*/  ISETP.GE.AND P4, PT, R35, c[0x0][0x3c8], PT ;  /* 0x0000f20023007a0c */ /* 0x000fc60003f86270 */
[----:B------:R2:W-:Y:S01]  /*13480*/  @!P3 ST.E.64 [R8.64], R90 ;  /* 0x0000005a0800b985 */ /* 0x0005e2000c101b08 */
[----:B------:R-:W-:-:S03]  /*13490*/  ISETP.GE.AND P3, PT, R36, c[0x0][0x3c8], PT ;  /* 0x0000f20024007a0c */ /* 0x000fc60003f66270 */
[----:B------:R3:W-:Y:S02]  /*134a0*/  @!P6 ST.E.64 [R10.64], R94 ;  /* 0x0000005e0a00e985 */ /* 0x0007e4000c101b08 */
[----:B----4-:R-:W-:-:S04]  /*134b0*/  @!P2 LEA R6, P0, R32, R2, 0x2 ;  /* 0x000000022006a211 */ /* 0x010fc800078010ff */
[----:B------:R-:W-:-:S05]  /*134c0*/  @!P2 LEA.HI.X R7, R32, R3, R60, 0x2, P0 ;  /* 0x000000032007a211 */ /* 0x000fca00000f143c */
[----:B------:R4:W-:Y:S01]  /*134d0*/  @!P2 ST.E.64 [R6.64], R98 ;  /* 0x000000620600a985 */ /* 0x0009e2000c101b08 */
[----:B-----5:R-:W-:Y:S02]  /*134e0*/  ISETP.GE.AND P2, PT, R199, c[0x0][0x3c8], PT ;  /* 0x0000f200c7007a0c */ /* 0x020fe40003f46270 */
[----:B-1----:R-:W-:-:S04]  /*134f0*/  @!P1 LEA R4, P0, R33, R2, 0x2 ;  /* 0x0000000221049211 */ /* 0x002fc800078010ff */
[----:B------:R-:W-:Y:S02]  /*13500*/  @!P1 LEA.HI.X R5, R33, R3, R61, 0x2, P0 ;  /* 0x0000000321059211 */ /* 0x000fe400000f143d */
[----:B--2---:R-:W-:-:S03]  /*13510*/  @!P5 LEA R8, P0, R34, R2, 0x2 ;  /* 0x000000022208d211 */ /* 0x004fc600078010ff */
[----:B------:R1:W-:Y:S01]  /*13520*/  @!P1 ST.E.64 [R4.64], R102 ;  /* 0x0000006604009985 */ /* 0x0003e2000c101b08 */
[----:B------:R-:W-:Y:S02]  /*13530*/  @!P5 LEA.HI.X R9, R34, R3, R62, 0x2, P0 ;  /* 0x000000032209d211 */ /* 0x000fe400000f143e */
[----:B------:R-:W-:Y:S02]  /*13540*/  ISETP.GE.AND P1, PT, R197, c[0x0][0x3c8], PT ;  /* 0x0000f200c5007a0c */ /* 0x000fe40003f26270 */
[----:B------:R-:W-:Y:S01]  /*13550*/  ISETP.GE.AND P0, PT, R195, c[0x0][0x3c8], PT ;  /* 0x0000f200c3007a0c */ /* 0x000fe20003f06270 */
[----:B------:R2:W-:Y:S01]  /*13560*/  @!P5 ST.E.64 [R8.64], R106 ;  /* 0x0000006a0800d985 */ /* 0x0005e2000c101b08 */
[----:B---3--:R-:W-:-:S04]  /*13570*/  @!P3 LEA R10, P5, R36, R2, 0x2 ;  /* 0x00000002240ab211 */ /* 0x008fc800078a10ff */
[----:B------:R-:W-:-:S05]  /*13580*/  @!P3 LEA.HI.X R11, R36, R3, R64, 0x2, P5 ;  /* 0x00000003240bb211 */ /* 0x000fca00028f1440 */
[----:B----4-:R-:W-:-:S04]  /*13590*/  @!P1 LEA R6, P5, R197, R2, 0x2 ;  /* 0x00000002c5069211 */ /* 0x010fc800078a10ff */
[----:B------:R-:W-:Y:S02]  /*135a0*/  @!P1 LEA.HI.X R7, R197, R3, R198, 0x2, P5 ;  /* 0x00000003c5079211 */ /* 0x000fe400028f14c6 */
[----:B-1----:R-:W-:-:S04]  /*135b0*/  @!P4 LEA R4, P6, R35, R2, 0x2 ;  /* 0x000000022304c211 */ /* 0x002fc800078c10ff */
[----:B------:R-:W-:-:S05]  /*135c0*/  @!P4 LEA.HI.X R5, R35, R3, R63, 0x2, P6 ;  /* 0x000000032305c211 */ /* 0x000fca00030f143f */
[----:B------:R1:W-:Y:S01]  /*135d0*/  @!P4 ST.E.64 [R4.64], R110 ;  /* 0x0000006e0400c985 */ /* 0x0003e2000c101b08 */
[----:B--2---:R-:W-:-:S03]  /*135e0*/  @!P2 LEA R8, P4, R199, R2, 0x2 ;  /* 0x00000002c708a211 */ /* 0x004fc600078810ff */
[----:B------:R2:W-:Y:S01]  /*135f0*/  @!P3 ST.E.64 [R10.64], R114 ;  /* 0x000000720a00b985 */ /* 0x0005e2000c101b08 */
[----:B------:R-:W-:-:S05]  /*13600*/  @!P2 LEA.HI.X R9, R199, R3, R200, 0x2, P4 ;  /* 0x00000003c709a211 */ /* 0x000fca00020f14c8 */
[----:B------:R2:W-:Y:S04]  /*13610*/  @!P2 ST.E.64 [R8.64], R118 ;  /* 0x000000760800a985 */ /* 0x0005e8000c101b08 */
[----:B------:R2:W-:Y:S01]  /*13620*/  @!P1 ST.E.64 [R6.64], R122 ;  /* 0x0000007a06009985 */ /* 0x0005e2000c101b08 */
[----:B-1----:R-:W-:-:S04]  /*13630*/  @!P0 LEA R4, P4, R195, R2, 0x2 ;  /* 0x00000002c3048211 */ /* 0x002fc800078810ff */
        /* <DEDUP_REMOVED lines=8> */
.L_x_2175:
[----:B------:R-:W3:Y:S02]  /*136c0*/  S2R R4, SR_TID.X ;  /* 0x0000000000047919 */ /* 0x000ee40000002100 */
[----:B---3--:R-:W-:-:S13]  /*136d0*/  ISETP.GT.AND P0, PT, R4, 0x7f, PT ;  /* 0x0000007f0400780c */ /* 0x008fda0003f04270 */
[----:B------:R-:W-:Y:S05]  /*136e0*/  @P0 BRA `(.L_x_2179) ;  /* 0x0000029000000947 */ /* 0x000fea0003800000 */
[----:B------:R-:W3:Y:S01]  /*136f0*/  LDL.LU R3, [R1+0x58] ;  /* 0x0000580001037983 */ /* 0x000ee20000300800 */
[----:B----4-:R-:W-:-:S05]  /*13700*/  MOV R2, c[0x0][0x4e8] ;  /* 0x00013a0000027a02 */ /* 0x010fca0000000f00 */
[----:B------:R-:W-:Y:S01]  /*13710*/  IMAD R0, R2, c[0x0][0x388], RZ ;  /* 0x0000e20002007a24 */ /* 0x000fe200078e02ff */
[----:B---3--:R-:W-:-:S04]  /*13720*/  IADD3 R4, R3, R4, RZ ;  /* 0x0000000403047210 */ /* 0x008fc80007ffe0ff */
[----:B------:R-:W-:-:S13]  /*13730*/  ISETP.GE.AND P0, PT, R4, R0, PT ;  /* 0x000000000400720c */ /* 0x000fda0003f06270 */
[----:B------:R-:W-:Y:S05]  /*13740*/  @P0 BRA `(.L_x_2179) ;  /* 0x0000023000000947 */ /* 0x000fea0003800000 */
[----:B------:R-:W3:Y:S04]  /*13750*/  LDL.LU R3, [R1+0x40] ;  /* 0x0000400001037983 */ /* 0x000ee80000300800 */
[----:B------:R-:W4:Y:S04]  /*13760*/  LDL.LU R9, [R1+0x50] ;  /* 0x0000500001097983 */ /* 0x000f280000300800 */
[----:B------:R-:W5:Y:S01]  /*13770*/  LDL.LU R8, [R1+0x54] ;  /* 0x0000540001087983 */ /* 0x000f620000300800 */
[----:B------:R-:W-:-:S13]  /*13780*/  ISETP.NE.AND P0, PT, R2, 0x1, PT ;  /* 0x000000010200780c */ /* 0x000fda0003f05270 */
[----:B--2---:R-:W-:Y:S01]  /*13790*/  @P0 IMAD.HI.U32 R7, R4, c[0x0][0x4ec], RZ ;  /* 0x00013b0004070a27 */ /* 0x004fe200078e00ff */
[----:B---3--:R-:W-:Y:S02]  /*137a0*/  SHF.R.S32.HI R0, RZ, 0x1f, R3 ;  /* 0x0000001fff007819 */ /* 0x008fe40000011403 */
[----:B----4-:R-:W-:-:S03]  /*137b0*/  SHF.R.S32.HI R6, RZ, 0x1f, R9 ;  /* 0x0000001fff067819 */ /* 0x010fc60000011409 */
[----:B------:R-:W-:-:S04]  /*137c0*/  IMAD R0, R0, c[0x0][0x4d0], RZ ;  /* 0x0001340000007a24 */ /* 0x000fc800078e02ff */
[C---:B------:R-:W-:Y:S01]  /*137d0*/  IMAD R5, R3.reuse, c[0x0][0x4d4], R0 ;  /* 0x0001350003057a24 */ /* 0x040fe200078e0200 */
[----:B------:R-:W-:Y:S01]  /*137e0*/  MOV R0, R4 ;  /* 0x0000000400007202 */ /* 0x000fe20000000f00 */
[----:B------:R-:W-:Y:S01]  /*137f0*/  IMAD.WIDE.U32 R2, R3, c[0x0][0x4d0], RZ ;  /* 0x0001340003027a25 */ /* 0x000fe200078e00ff */
[----:B------:R-:W-:-:S03]  /*13800*/  @P0 SHF.R.U32.HI R0, RZ, c[0x0][0x4f0], R7 ;  /* 0x00013c00ff000a19 */ /* 0x000fc60000011607 */
[----:B------:R-:W-:Y:S01]  /*13810*/  IMAD R6, R6, c[0x0][0x4d8], RZ ;  /* 0x0001360006067a24 */ /* 0x000fe200078e02ff */
[----:B------:R-:W-:Y:S02]  /*13820*/  IADD3 R3, R3, R5, RZ ;  /* 0x0000000503037210 */ /* 0x000fe40007ffe0ff */
[----:B-----5:R-:W-:Y:S01]  /*13830*/  SHF.R.S32.HI R5, RZ, 0x1f, R8 ;  /* 0x0000001fff057819 */ /* 0x020fe20000011408 */
        /* <DEDUP_REMOVED lines=20> */
.L_x_2179:
[----:B------:R-:W-:Y:S05]  /*13980*/  BSYNC B1 ;  /* 0x0000000000017941 */ /* 0x000fea0003800000 */
.L_x_2174:
[----:B------:R-:W-:-:S13]  /*13990*/  ISETP.NE.AND P0, PT, RZ, UR6, PT ;  /* 0x00000006ff007c0c */ /* 0x000fda000bf05270 */
[----:B------:R-:W-:Y:S01]  /*139a0*/  @P0 WARPSYNC 0xffffffff ;  /* 0xffffffff00000948 */ /* 0x000fe20003800000 */
[----:B------:R-:W-:Y:S06]  /*139b0*/  @P0 BAR.SYNC.DEFER_BLOCKING 0x5, 0x100 ;  /* 0x0144000000000b1d */ /* 0x000fec0000010000 */
[----:B--2---:R-:W2:Y:S04]  /*139c0*/  @P0 LDS R0, [0x28100] ;  /* 0x02810000ff000984 */ /* 0x004ea80000000800 */
[----:B--2---:R2:W-:Y:S04]  /*139d0*/  @P0 STL [R1+0x5c], R0 ;  /* 0x00005c0001000387 */ /* 0x0045e80000100800 */
[----:B------:R-:W-:Y:S06]  /*139e0*/  @P0 BAR.ARV 0x4, 0x100 ;  /* 0x0104000000000b1d */ /* 0x000fec0000002000 */
[----:B------:R-:W-:Y:S05]  /*139f0*/  @P0 BRA `(.L_x_2180) ;  /* 0x0000009000000947 */ /* 0x000fea0003800000 */
[----:B------:R-:W-:Y:S05]  /*13a00*/  BRA.DIV ~URZ, `(.L_x_2181) ;  /* 0x000005a27f007947 */ /* 0x000fea000b800000 */
[----:B--2---:R2:W1:Y:S02]  /*13a10*/  SHFL.IDX PT, R0, R172, RZ, 0x1f ;  /* 0x00001fffac007589 */ /* 0x00446400000e0000 */
.L_x_2192:
[----:B-1-34-:R-:W1:Y:S01]  /*13a20*/  S2R R2, SR_TID.X ;  /* 0x0000000000027919 */ /* 0x01ae620000002100 */
[----:B------:R-:W-:Y:S03]  /*13a30*/  WARPSYNC 0xffffffff ;  /* 0xffffffff00007948 */ /* 0x000fe60003800000 */
[----:B------:R-:W-:Y:S06]  /*13a40*/  BAR.SYNC.DEFER_BLOCKING 0x4, 0x100 ;  /* 0x0104000000007b1d */ /* 0x000fec0000010000 */
[----:B------:R3:W-:Y:S01]  /*13a50*/  STL [R1+0x5c], R0 ;  /* 0x00005c0001007387 */ /* 0x0007e20000100800 */
[----:B-1----:R-:W-:-:S13]  /*13a60*/  LOP3.LUT P0, RZ, R2, 0xff, RZ, 0xc0, !PT ;  /* 0x000000ff02ff7812 */ /* 0x002fda000780c0ff */
[----:B------:R3:W-:Y:S04]  /*13a70*/  @!P0 STS [0x28100], R172 ;  /* 0x028100acff008388 */ /* 0x0007e80000000800 */
[----:B------:R-:W-:Y:S06]  /*13a80*/  BAR.ARV 0x5, 0x100 ;  /* 0x0144000000007b1d */ /* 0x000fec0000002000 */
.L_x_2180:
[----:B--23--:R-:W2:Y:S02]  /*13a90*/  LDL R0, [R1+0x5c] ;  /* 0x00005c0001007983 */ /* 0x00cea40000100800 */
[----:B--2---:R-:W-:-:S13]  /*13aa0*/  ISETP.GE.AND P0, PT, R0, c[0x0][0x538], PT ;  /* 0x00014e0000007a0c */ /* 0x004fda0003f06270 */
[----:B-1--45:R-:W-:Y:S01]  /*13ab0*/  @P0 CALL.REL.NOINC `(.L_x_2182) ;  /* 0x0000001000000944 */ /* 0x032fe20003c00000 */
[----:B------:R-:W-:Y:S05]  /*13ac0*/  BRA `(.L_x_2183) ;  /* 0xfffeced000007947 */ /* 0x000fea000383ffff */
.L_x_2182:
[----:B------:R-:W-:Y:S05]  /*13ad0*/  EXIT ;  /* 0x000000000000794d */ /* 0x000fea0003800000 */
.L_x_2152:
[----:B------:R-:W-:Y:S01]  /*13ae0*/  IMAD.MOV.U32 R12, RZ, RZ, R10 ;  /* 0x000000ffff0c7224 */ /* 0x000fe200078e000a */
[----:B------:R-:W-:Y:S01]  /*13af0*/  MOV R9, RZ ;  /* 0x000000ff00097202 */ /* 0x000fe20000000f00 */
[----:B-1----:R-:W-:Y:S01]  /*13b00*/  IMAD.MOV.U32 R3, RZ, RZ, 0x181f ;  /* 0x0000181fff037424 */ /* 0x002fe200078e00ff */
[----:B------:R-:W-:Y:S02]  /*13b10*/  MOV R2, 0x13b30 ;  /* 0x00013b3000027802 */ /* 0x000fe40000000f00 */
[----:B------:R-:W-:Y:S05]  /*13b20*/  CALL.REL.NOINC `($__internal_43_$__cuda_sm70_shflsync_idx_p) ;  /* 0x0000054000007944 */ /* 0x000fea0003c00000 */
[----:B------:R-:W-:Y:S01]  /*13b30*/  MOV R6, R9 ;  /* 0x0000000900067202 */ /* 0x000fe20000000f00 */
[----:B------:R-:W-:Y:S05]  /*13b40*/  BRA `(.L_x_2184) ;  /* 0xfffee02000007947 */ /* 0x000fea000383ffff */
.L_x_2153:
[----:B------:R-:W-:Y:S01]  /*13b50*/  IMAD.MOV.U32 R12, RZ, RZ, R11 ;  /* 0x000000ffff0c7224 */ /* 0x000fe200078e000b */
[----:B------:R-:W-:Y:S01]  /*13b60*/  MOV R9, RZ ;  /* 0x000000ff00097202 */ /* 0x000fe20000000f00 */
[----:B-1----:R-:W-:Y:S01]  /*13b70*/  IMAD.MOV.U32 R3, RZ, RZ, 0x181f ;  /* 0x0000181fff037424 */ /* 0x002fe200078e00ff */
[----:B------:R-:W-:Y:S02]  /*13b80*/  MOV R2, 0x13ba0 ;  /* 0x00013ba000027802 */ /* 0x000fe40000000f00 */
[----:B--23--:R-:W-:Y:S05]  /*13b90*/  CALL.REL.NOINC `($__internal_43_$__cuda_sm70_shflsync_idx_p) ;  /* 0x000004d000007944 */ /* 0x00cfea0003c00000 */
[----:B------:R-:W-:Y:S01]  /*13ba0*/  MOV R2, R9 ;  /* 0x0000000900027202 */ /* 0x000fe20000000f00 */
[----:B------:R-:W-:Y:S05]  /*13bb0*/  BRA `(.L_x_2185) ;  /* 0xfffedfd000007947 */ /* 0x000fea000383ffff */
.L_x_2156:
[----:B--2---:R-:W-:Y:S01]  /*13bc0*/  IMAD.MOV.U32 R12, RZ, RZ, R10 ;  /* 0x000000ffff0c7224 */ /* 0x004fe200078e000a */
[----:B------:R-:W-:Y:S01]  /*13bd0*/  MOV R9, 0x1 ;  /* 0x0000000100097802 */ /* 0x000fe20000000f00 */
[----:B------:R-:W-:Y:S01]  /*13be0*/  IMAD.MOV.U32 R3, RZ, RZ, 0x181f ;  /* 0x0000181fff037424 */ /* 0x000fe200078e00ff */
[----:B----4-:R-:W-:-:S02]  /*13bf0*/  MOV R2, 0x13c10 ;  /* 0x00013c1000027802 */ /* 0x010fc40000000f00 */
[----:B-1-3--:R-:W-:Y:S05]  /*13c00*/  CALL.REL.NOINC `($__internal_43_$__cuda_sm70_shflsync_idx_p) ;  /* 0x0000046000007944 */ /* 0x00afea0003c00000 */
[----:B------:R-:W-:Y:S01]  /*13c10*/  IMAD.MOV.U32 R6, RZ, RZ, R9 ;  /* 0x000000ffff067224 */ /* 0x000fe200078e0009 */
[----:B------:R-:W-:Y:S01]  /*13c20*/  MOV R9, 0x1 ;  /* 0x0000000100097802 */ /* 0x000fe20000000f00 */
[----:B------:R-:W-:Y:S01]  /*13c30*/  IMAD.MOV.U32 R12, RZ, RZ, R11 ;  /* 0x000000ffff0c7224 */ /* 0x000fe200078e000b */
[----:B------:R-:W-:-:S02]  /*13c40*/  MOV R3, 0x181f ;  /* 0x0000181f00037802 */ /* 0x000fc40000000f00 */
[----:B------:R-:W-:Y:S02]  /*13c50*/  MOV R2, 0x13c70 ;  /* 0x00013c7000027802 */ /* 0x000fe40000000f00 */
[----:B------:R-:W-:Y:S05]  /*13c60*/  CALL.REL.NOINC `($__internal_43_$__cuda_sm70_shflsync_idx_p) ;  /* 0x0000040000007944 */ /* 0x000fea0003c00000 */
[----:B------:R-:W-:Y:S01]  /*13c70*/  MOV R2, R9 ;  /* 0x0000000900027202 */ /* 0x000fe20000000f00 */
[----:B------:R-:W-:Y:S05]  /*13c80*/  BRA `(.L_x_2186) ;  /* 0xfffee0d000007947 */ /* 0x000fea000383ffff */
.L_x_2159:
[----:B-1----:R-:W-:Y:S01]  /*13c90*/  IMAD.MOV.U32 R12, RZ, RZ, R10 ;  /* 0x000000ffff0c7224 */ /* 0x002fe200078e000a */
[----:B------:R-:W-:Y:S01]  /*13ca0*/  MOV R9, 0x2 ;  /* 0x0000000200097802 */ /* 0x000fe20000000f00 */
[----:B------:R-:W-:Y:S01]  /*13cb0*/  IMAD.MOV.U32 R3, RZ, RZ, 0x181f ;  /* 0x0000181fff037424 */ /* 0x000fe200078e00ff */
[----:B--2---:R-:W-:Y:S02]  /*13cc0*/  MOV R2, 0x13ce0 ;  /* 0x00013ce000027802 */ /* 0x004fe40000000f00 */
[----:B---3--:R-:W-:Y:S05]  /*13cd0*/  CALL.REL.NOINC `($__internal_43_$__cuda_sm70_shflsync_idx_p) ;  /* 0x0000039000007944 */ /* 0x008fea0003c00000 */
[----:B------:R-:W-:Y:S01]  /*13ce0*/  MOV R6, R9 ;  /* 0x0000000900067202 */ /* 0x000fe20000000f00 */
[----:B------:R-:W-:Y:S05]  /*13cf0*/  BRA `(.L_x_2187) ;  /* 0xfffee21000007947 */ /* 0x000fea000383ffff */
.L_x_2160:
[----:B------:R-:W-:Y:S01]  /*13d00*/  IMAD.MOV.U32 R12, RZ, RZ, R11 ;  /* 0x000000ffff0c7224 */ /* 0x000fe200078e000b */
[----:B------:R-:W-:Y:S01]  /*13d10*/  MOV R9, 0x2 ;  /* 0x0000000200097802 */ /* 0x000fe20000000f00 */
[----:B------:R-:W-:Y:S01]  /*13d20*/  IMAD.MOV.U32 R3, RZ, RZ, 0x181f ;  /* 0x0000181fff037424 */ /* 0x000fe200078e00ff */
[----:B--2---:R-:W-:Y:S02]  /*13d30*/  MOV R2, 0x13d50 ;  /* 0x00013d5000027802 */ /* 0x004fe40000000f00 */
[----:B-1-34-:R-:W-:Y:S05]  /*13d40*/  CALL.REL.NOINC `($__internal_43_$__cuda_sm70_shflsync_idx_p) ;  /* 0x0000032000007944 */ /* 0x01afea0003c00000 */
[----:B------:R-:W-:Y:S01]  /*13d50*/  MOV R2, R9 ;  /* 0x0000000900027202 */ /* 0x000fe20000000f00 */
[----:B------:R-:W-:Y:S05]  /*13d60*/  BRA `(.L_x_2188) ;  /* 0xfffee1c000007947 */ /* 0x000fea000383ffff */
.L_x_2163:
[----:B-1----:R-:W-:Y:S01]  /*13d70*/  IMAD.MOV.U32 R12, RZ, RZ, R10 ;  /* 0x000000ffff0c7224 */ /* 0x002fe200078e000a */
[----:B------:R-:W-:Y:S01]  /*13d80*/  MOV R9, 0x3 ;  /* 0x0000000300097802 */ /* 0x000fe20000000f00 */
[----:B------:R-:W-:Y:S01]  /*13d90*/  IMAD.MOV.U32 R3, RZ, RZ, 0x181f ;  /* 0x0000181fff037424 */ /* 0x000fe200078e00ff */
[----:B------:R-:W-:-:S02]  /*13da0*/  MOV R2, 0x13dc0 ;  /* 0x00013dc000027802 */ /* 0x000fc40000000f00 */
[----:B--234-:R-:W-:Y:S05]  /*13db0*/  CALL.REL.NOINC `($__internal_43_$__cuda_sm70_shflsync_idx_p) ;  /* 0x000002b000007944 */ /* 0x01cfea0003c00000 */
        /* <DEDUP_REMOVED lines=8> */
.L_x_2170:
[----:B------:R1:W5:Y:S01]  /*13e40*/  LDL R2, [R1+0x4] ;  /* 0x0000040001027983 */ /* 0x0003620000100800 */
[----:B------:R-:W-:Y:S02]  /*13e50*/  MOV R5, 0x2 ;  /* 0x0000000200057802 */ /* 0x000fe40000000f00 */
[----:B------:R-:W-:Y:S02]  /*13e60*/  MOV R3, 0x13e80 ;  /* 0x00013e8000037802 */ /* 0x000fe40000000f00 */
[----:B-1---5:R-:W-:Y:S05]  /*13e70*/  CALL.REL.NOINC `($__internal_42_$__cuda_sm70_shflsync_bfly_p) ;  /* 0x000001a000007944 */ /* 0x022fea0003c00000 */
[----:B------:R-:W-:Y:S01]  /*13e80*/  MOV R0, R5 ;  /* 0x0000000500007202 */ /* 0x000fe20000000f00 */
[----:B------:R-:W-:Y:S05]  /*13e90*/  BRA `(.L_x_2190) ;  /* 0xffffd1a000007947 */ /* 0x000fea000383ffff */
.L_x_2171:
[----:B------:R-:W-:Y:S01]  /*13ea0*/  IMAD.MOV.U32 R2, RZ, RZ, R0 ;  /* 0x000000ffff027224 */ /* 0x000fe200078e0000 */
[----:B------:R-:W-:Y:S02]  /*13eb0*/  MOV R5, 0x1 ;  /* 0x0000000100057802 */ /* 0x000fe40000000f00 */
[----:B------:R-:W-:Y:S02]  /*13ec0*/  MOV R3, 0x13ee0 ;  /* 0x00013ee000037802 */ /* 0x000fe40000000f00 */
[----:B-----5:R-:W-:Y:S05]  /*13ed0*/  CALL.REL.NOINC `($__internal_42_$__cuda_sm70_shflsync_bfly_p) ;  /* 0x0000014000007944 */ /* 0x020fea0003c00000 */
[----:B------:R1:W5:Y:S01]  /*13ee0*/  LDL R2, [R1+0x8] ;  /* 0x0000080001027983 */ /* 0x0003620000100800 */
[----:B------:R-:W-:Y:S01]  /*13ef0*/  FADD.FTZ R0, R0, R5 ;  /* 0x0000000500007221 */ /* 0x000fe20000010000 */
[----:B------:R-:W-:-:S02]  /*13f00*/  MOV R5, 0x2 ;  /* 0x0000000200057802 */ /* 0x000fc40000000f00 */
[----:B------:R-:W-:Y:S02]  /*13f10*/  MOV R3, 0x13f30 ;  /* 0x00013f3000037802 */ /* 0x000fe40000000f00 */
[----:B-1---5:R-:W-:Y:S05]  /*13f20*/  CALL.REL.NOINC `($__internal_42_$__cuda_sm70_shflsync_bfly_p) ;  /* 0x000000f000007944 */ /* 0x022fea0003c00000 */
[----:B------:R-:W2:Y:S01]  /*13f30*/  LDL.LU R2, [R1+0x8] ;  /* 0x0000080001027983 */ /* 0x000ea20000300800 */
[----:B------:R-:W-:Y:S01]  /*13f40*/  MOV R3, 0x13f90 ;  /* 0x00013f9000037802 */ /* 0x000fe20000000f00 */
[----:B--2---:R-:W-:Y:S01]  /*13f50*/  FADD.FTZ R4, R2, R5 ;  /* 0x0000000502047221 */ /* 0x004fe20000010000 */
[----:B------:R-:W-:-:S04]  /*13f60*/  MOV R5, 0x1 ;  /* 0x0000000100057802 */ /* 0x000fc80000000f00 */
[----:B------:R-:W-:Y:S02]  /*13f70*/  MOV R2, R4 ;  /* 0x0000000400027202 */ /* 0x000fe40000000f00 */
[----:B------:R-:W-:Y:S05]  /*13f80*/  CALL.REL.NOINC `($__internal_42_$__cuda_sm70_shflsync_bfly_p) ;  /* 0x0000009000007944 */ /* 0x000fea0003c00000 */
[----:B------:R-:W-:Y:S01]  /*13f90*/  MOV R3, R5 ;  /* 0x0000000500037202 */ /* 0x000fe20000000f00 */
[----:B------:R-:W-:Y:S05]  /*13fa0*/  BRA `(.L_x_2191) ;  /* 0xffffd12000007947 */ /* 0x000fea000383ffff */
.L_x_2181:
[----:B-1----:R-:W-:Y:S01]  /*13fb0*/  IMAD.MOV.U32 R12, RZ, RZ, R172 ;  /* 0x000000ffff0c7224 */ /* 0x002fe200078e00ac */
[----:B------:R-:W-:Y:S01]  /*13fc0*/  MOV R9, RZ ;  /* 0x000000ff00097202 */ /* 0x000fe20000000f00 */
[----:B------:R-:W-:Y:S01]  /*13fd0*/  IMAD.MOV.U32 R3, RZ, RZ, 0x1f ;  /* 0x0000001fff037424 */ /* 0x000fe200078e00ff */
[----:B---34-:R-:W-:Y:S02]  /*13fe0*/  MOV R2, 0x14000 ;  /* 0x0001400000027802 */ /* 0x018fe40000000f00 */
[----:B--2--5:R-:W-:Y:S05]  /*13ff0*/  CALL.REL.NOINC `($__internal_43_$__cuda_sm70_shflsync_idx_p) ;  /* 0x0000007000007944 */ /* 0x024fea0003c00000 */
[----:B------:R-:W-:Y:S01]  /*14000*/  MOV R0, R9 ;  /* 0x0000000900007202 */ /* 0x000fe20000000f00 */
[----:B------:R-:W-:Y:S05]  /*14010*/  BRA `(.L_x_2192) ;  /* 0xfffffa0000007947 */ /* 0x000fea000383ffff */
        .weak           $__internal_42_$__cuda_sm70_shflsync_bfly_p
        .type           $__internal_42_$__cuda_sm70_shflsync_bfly_p,@function
        .size           $__internal_42_$__cuda_sm70_shflsync_bfly_p,($__internal_43_$__cuda_sm70_shflsync_idx_p - $__internal_42_$__cuda_sm70_shflsync_bfly_p)
$__internal_42_$__cuda_sm70_shflsync_bfly_p:
[----:B------:R-:W-:Y:S04]  /*14020*/  WARPSYNC R6 ;  /* 0x0000000600007348 */ /* 0x000fe80003800000 */
[----:B------:R1:W2:Y:S02]  /*14030*/  SHFL.BFLY PT, R5, R2, R5, R7 ;  /* 0x0c00000502057389 */ /* 0x0002a400000e0007 */
[----:B-1----:R-:W-:-:S02]  /*14040*/  MOV R2, R3 ;  /* 0x0000000300027202 */ /* 0x002fc40000000f00 */
[----:B------:R-:W-:-:S04]  /*14050*/  MOV R3, 0x0 ;  /* 0x0000000000037802 */ /* 0x000fc80000000f00 */
[----:B--2---:R-:W-:Y:S05]  /*14060*/  RET.REL.NODEC R2 `(_ZN7cutlass13device_kernelIN5flash19enable_sm80_to_sm89INS1_16FlashAttnFwdSm80INS1_25CollectiveMainloopFwdSm80ILi8ELi1ELb0EN4cute5tupleIJNS5_1CILi128EEENS7_ILi96EEENS7_ILi256EEEEEELi256ENS_10bfloat16_tEfNS_4arch4Sm80ELb1ELb0ELb0ELb0ELb0ELb0ELb1ELb1EEENS1_21CollectiveEpilogueFwdINS6_IJS8_SA_S9_EEENS6_IJNS7_ILi1EEESI_SI_EEESC_SE_Li256ELb0ELb1ELb1ELb0EEENS1_30DynamicPersistentTileSchedulerILi256ELi256ELb1ELb1ELb0EEEEEEEEEvNT_6ParamsE) ;  /* 0xfffebf9002007950 */ /* 0x004fea0003c3ffff */
        .weak           $__internal_43_$__cuda_sm70_shflsync_idx_p
        .type           $__internal_43_$__cuda_sm70_shflsync_idx_p,@function
        .size           $__internal_43_$__cuda_sm70_shflsync_idx_p,(.L_x_2642 - $__internal_43_$__cuda_sm70_shflsync_idx_p)
$__internal_43_$__cuda_sm70_shflsync_idx_p:
[----:B------:R-:W-:-:S04]  /*14070*/  MOV R13, 0xffffffff ;  /* 0xffffffff000d7802 */ /* 0x000fc80000000f00 */
[----:B------:R-:W-:Y:S04]  /*14080*/  WARPSYNC R13 ;  /* 0x0000000d00007348 */ /* 0x000fe80003800000 */
[----:B------:R1:W2:Y:S02]  /*14090*/  SHFL.IDX PT, R9, R12, R9, R3 ;  /* 0x000000090c097389 */ /* 0x0002a400000e0003 */
[----:B-1----:R-:W-:-:S04]  /*140a0*/  MOV R3, 0x0 ;  /* 0x0000000000037802 */ /* 0x002fc80000000f00 */
[----:B--2---:R-:W-:Y:S05]  /*140b0*/  RET.REL.NODEC R2 `(_ZN7cutlass13device_kernelIN5flash19enable_sm80_to_sm89INS1_16FlashAttnFwdSm80INS1_25CollectiveMainloopFwdSm80ILi8ELi1ELb0EN4cute5tupleIJNS5_1CILi128EEENS7_ILi96EEENS7_ILi256EEEEEELi256ENS_10bfloat16_tEfNS_4arch4Sm80ELb1ELb0ELb0ELb0ELb0ELb0ELb1ELb1EEENS1_21CollectiveEpilogueFwdINS6_IJS8_SA_S9_EEENS6_IJNS7_ILi1EEESI_SI_EEESC_SE_Li256ELb0ELb1ELb1ELb0EEENS1_30DynamicPersistentTileSchedulerILi256ELi256ELb1ELb1ELb0EEEEEEEEEvNT_6ParamsE) ;  /* 0xfffebf4002007950 */ /* 0x004fea0003c3ffff */
.L_x_2193:
        /* <DEDUP_REMOVED lines=12> */
.L_x_2642:


//--------------------- .text._ZN7cutlass13device_kernelIN5flash19enable_sm80_to_sm89INS1_16FlashAttnFwdSm80INS1_25CollectiveMainloopFwdSm80ILi8ELi1ELb0EN4cute5tupleIJNS5_1CILi128EEENS7_ILi64EEENS7_ILi256EEEEEELi256ENS_10bfloat16_tEfNS_4arch4Sm80ELb1ELb0ELb0ELb1ELb0ELb0ELb1ELb1EEENS1_21CollectiveEpilogueFwdINS6_IJS8_SA_S9_EEENS6_IJNS7_ILi1EEESI_SI_EEESC_SE_Li256ELb1ELb1ELb1ELb0EEENS1_36VarlenDynamicPersistentTileSchedulerILi128ELi64ELi256ELi256ELb1ELb1ELb0ELb1ELb1ELb1EEEEEEEEEvNT_6ParamsE --------------------------
	.section	.text._ZN7cutlass13device_kernelIN5flash19enable_sm80_to_sm89INS1_16FlashAttnFwdSm80INS1_25CollectiveMainloopFwdSm80ILi8ELi1ELb0EN4cute5tupleIJNS5_1CILi128EEENS7_ILi64EEENS7_ILi256EEEEEELi256ENS_10bfloat16_tEfNS_4arch4Sm80ELb1ELb0ELb0ELb1ELb0ELb0ELb1ELb1EEENS1_21CollectiveEpilogueFwdINS6_IJS8_SA_S9_EEENS6_IJNS7_ILi1EEESI_SI_EEESC_SE_Li256ELb1ELb1ELb1ELb0EEENS1_36VarlenDynamicPersistentTileSchedulerILi128ELi64ELi256ELi256ELb1ELb1ELb0ELb1ELb1ELb1EEEEEEEEEvNT_6ParamsE,"ax",@progbits
	.sectioninfo	@"SHI_REGISTERS=255"
	.align	128
.text._ZN7cutlass13device_kernelIN5flash19enable_sm80_to_sm89INS1_16FlashAttnFwdSm80INS1_25CollectiveMainloopFwdSm80ILi8ELi1ELb0EN4cute5tupleIJNS5_1CILi128EEENS7_ILi64EEENS7_ILi256EEEEEELi256ENS_10bfloat16_tEfNS_4arch4Sm80ELb1ELb0ELb0ELb1ELb0ELb0ELb1ELb1EEENS1_21CollectiveEpilogueFwdINS6_IJS8_SA_S9_EEENS6_IJNS7_ILi1EEESI_SI_EEESC_SE_Li256ELb1ELb1ELb1ELb0EEENS1_36VarlenDynamicPersistentTileSchedulerILi128ELi64ELi256ELi256ELb1ELb1ELb0ELb1ELb1ELb1EEEEEEEEEvNT_6ParamsE:
        .type           _ZN7cutlass13device_kernelIN5flash19enable_sm80_to_sm89INS1_16FlashAttnFwdSm80INS1_25CollectiveMainloopFwdSm80ILi8ELi1ELb0EN4cute5tupleIJNS5_1CILi128EEENS7_ILi64EEENS7_ILi256EEEEEELi256ENS_10bfloat16_tEfNS_4arch4Sm80ELb1ELb0ELb0ELb1ELb0ELb0ELb1ELb1EEENS1_21CollectiveEpilogueFwdINS6_IJS8_SA_S9_EEENS6_IJNS7_ILi1EEESI_SI_EEESC_SE_Li256ELb1ELb1ELb1ELb0EEENS1_36VarlenDynamicPersistentTileSchedulerILi128ELi64ELi256ELi256ELb1ELb1ELb0ELb1ELb1ELb1EEEEEEEEEvNT_6ParamsE,@function
        .size           _ZN7cutlass13device_kernelIN5flash19enable_sm80_to_sm89INS1_16FlashAttnFwdSm80INS1_25CollectiveMainloopFwdSm80ILi8ELi1ELb0EN4cute5tupleIJNS5_1CILi128EEENS7_ILi64EEENS7_ILi256EEEEEELi256ENS_10bfloat16_tEfNS_4arch4Sm80ELb1ELb0ELb0ELb1ELb0ELb0ELb1ELb1EEENS1_21CollectiveEpilogueFwdINS6_IJS8_SA_S9_EEENS6_IJNS7_ILi1EEESI_SI_EEESC_SE_Li256ELb1ELb1ELb1ELb0EEENS1_36VarlenDynamicPersistentTileSchedulerILi128ELi64ELi256ELi256ELb1ELb1ELb0ELb1ELb1ELb1EEEEEEEEEvNT_6ParamsE,(.L_x_2645 - _ZN7cutlass13device_kernelIN5flash19enable_sm80_to_sm89INS1_16FlashAttnFwdSm80INS1_25CollectiveMainloopFwdSm80ILi8ELi1ELb0EN4cute5tupleIJNS5_1CILi128EEENS7_ILi64EEENS7_ILi256EEEEEELi256ENS_10bfloat16_tEfNS_4arch4Sm80ELb1ELb0ELb0ELb1ELb0ELb0ELb1ELb1EEENS1_21CollectiveEpilogueFwdINS6_IJS8_SA_S9_EEENS6_IJNS7_ILi1EEESI_SI_EEESC_SE_Li256ELb1ELb1ELb1ELb0EEENS1_36VarlenDynamicPersistentTileSchedulerILi128ELi64ELi256ELi256ELb1ELb1ELb0ELb1ELb1ELb1EEEEEEEEEvNT_6ParamsE)
        .other          _ZN7cutlass13device_kernelIN5flash19enable_sm80_to_sm89INS1_16FlashAttnFwdSm80INS1_25CollectiveMainloopFwdSm80ILi8ELi1ELb0EN4cute5tupleIJNS5_1CILi128EEENS7_ILi64EEENS7_ILi256EEEEEELi256ENS_10bfloat16_tEfNS_4arch4Sm80ELb1ELb0ELb0ELb1ELb0ELb0ELb1ELb1EEENS1_21CollectiveEpilogueFwdINS6_IJS8_SA_S9_EEENS6_IJNS7_ILi1EEESI_SI_EEESC_SE_Li256ELb1ELb1ELb1ELb0EEENS1_36VarlenDynamicPersistentTileSchedulerILi128ELi64ELi256ELi256ELb1ELb1ELb0ELb1ELb1ELb1EEEEEEEEEvNT_6ParamsE,@"STO_CUDA_ENTRY STV_DEFAULT"
_ZN7cutlass13device_kernelIN5flash19enable_sm80_to_sm89INS1_16FlashAttnFwdSm80INS1_25CollectiveMainloopFwdSm80ILi8ELi1ELb0EN4cute5tupleIJNS5_1CILi128EEENS7_ILi64EEENS7_ILi256EEEEEELi256ENS_10bfloat16_tEfNS_4arch4Sm80ELb1ELb0ELb0ELb1ELb0ELb0ELb1ELb1EEENS1_21CollectiveEpilogueFwdINS6_IJS8_SA_S9_EEENS6_IJNS7_ILi1EEESI_SI_EEESC_SE_Li256ELb1ELb1ELb1ELb0EEENS1_36VarlenDynamicPersistentTileSchedulerILi128ELi64ELi256ELi256ELb1ELb1ELb0ELb1ELb1ELb1EEEEEEEEEvNT_6ParamsE:
[----:B------:R-:W-:-:S03]  /*0000*/  MOV R1, c[0x0][0x28] ;  /* 0x00000a0000017a02 */ /* 0x000fc60000000f00 */
[----:B------:R-:W1:Y:S01]  /*0010*/  S2R R246, SR_TID.X ;  /* 0x0000000000f67919 */ /* 0x000e620000002100 */
[----:B------:R-:W-:Y:S01]  /*0020*/  IADD3 R1, R1, -0x88, RZ ;  /* 0xffffff7801017810 */ /* 0x000fe20007ffe0ff */
[----:B------:R-:W-:Y:S01]  /*0030*/  ULDC.64 UR6, c[0x0][0x118] ;  /* 0x0000460000067ab9 */ /* 0x000fe20000000a00 */
[----:B------:R-:W-:Y:S01]  /*0040*/  IMAD.MOV.U32 R245, RZ, RZ, RZ ;  /* 0x000000fffff57224 */ /* 0x000fe200078e00ff */
[----:B------:R-:W-:Y:S01]  /*0050*/  MOV R240, 0xffffffff ;  /* 0xffffffff00f07802 */ /* 0x000fe20000000f00 */
[----:B------:R-:W-:Y:S02]  /*0060*/  IMAD.MOV.U32 R244, RZ, RZ, -0x1 ;  /* 0xfffffffffff47424 */ /* 0x000fe400078e00ff */
[----:B------:R-:W-:Y:S01]  /*0070*/  IMAD.MOV.U32 R235, RZ, RZ, -0x1 ;  /* 0xffffffffffeb7424 */ /* 0x000fe200078e00ff */
        /* <DEDUP_REMOVED lines=49> */
.L_x_2199:
[----:B------:R-:W-:-:S04]  /*0390*/  IADD3 R12, R12, 0x1f, RZ ;  /* 0x0000001f0c0c7810 */ /* 0x000fc80007ffe0ff */
[----:B------:R-:W-:-:S13]  /*03a0*/  ISETP.GE.AND P0, PT, R12, c[0x0][0x53c], PT ;  /* 0x00014f000c007a0c */ /* 0x000fda0003f06270 */
[----:B------:R-:W-:Y:S05]  /*03b0*/  @P0 BRA `(.L_x_2196) ;  /* 0x00000af000000947 */ /* 0x000fea0003800000 */
[----:B------:R-:W-:Y:S02]  /*03c0*/  IADD3 R5, R3, R12, RZ ;  /* 0x0000000c03057210 */ /* 0x000fe40007ffe0ff */
[----:B------:R-:W-:Y:S02]  /*03d0*/  MOV R15, RZ ;  /* 0x000000ff000f7202 */ /* 0x000fe40000000f00 */
[----:B------:R-:W-:Y:S02]  /*03e0*/  ISETP.GE.OR P0, PT, R5, c[0x0][0x53c], !P6 ;  /* 0x00014f0005007a0c */ /* 0x000fe40007706670 */
[----:B------:R-:W-:-:S11]  /*03f0*/  MOV R10, RZ ;  /* 0x000000ff000a7202 */ /* 0x000fd60000000f00 */
        /* <DEDUP_REMOVED lines=9> */
.L_x_2296:
        /* <DEDUP_REMOVED lines=16> */
.L_x_2297:
[----:B---3--:R-:W-:-:S05]  /*0590*/  IMAD R5, R5, c[0x0][0x538], RZ ;  /* 0x00014e0005057a24 */ /* 0x008fca00078e02ff */
[----:B------:R-:W-:-:S04]  /*05a0*/  IADD3 R2, R5, R2, RZ ;  /* 0x0000000205027210 */ /* 0x000fc80007ffe0ff */
[----:B------:R-:W-:-:S13]  /*05b0*/  ISETP.GT.AND P0, PT, R2, UR4, PT ;  /* 0x0000000402007c0c */ /* 0x000fda000bf04270 */
[----:B-12---:R-:W-:Y:S05]  /*05c0*/  @!P0 BRA `(.L_x_2199) ;  /* 0xfffffdc000008947 */ /* 0x006fea000383ffff */
.L_x_2195:
[----:B--2---:R-:W-:-:S05]  /*05d0*/  IADD3 R236, -R5, R2, RZ ;  /* 0x0000000205ec7210 */ /* 0x004fca0007ffe1ff */
[----:B------:R-:W-:-:S05]  /*05e0*/  IMAD R0, R13, c[0x0][0x538], R236 ;  /* 0x00014e000d007a24 */ /* 0x000fca00078e02ec */
[----:B------:R-:W-:Y:S01]  /*05f0*/  ISETP.GT.AND P0, PT, R0, UR4, PT ;  /* 0x0000000400007c0c */ /* 0x000fe2000bf04270 */
[----:B------:R-:W-:-:S12]  /*0600*/  BRA.DIV ~URZ, `(.L_x_2200) ;  /* 0x000129c27f007947 */ /* 0x000fd8000b800000 */
[----:B------:R-:W-:-:S04]  /*0610*/  VOTE.ANY R11, PT, !P0 ;  /* 0x00000000000b7806 */ /* 0x000fc800040e0100 */
.L_x_2298:
[----:B------:R-:W1:Y:S02]  /*0620*/  POPC R4, R11 ;  /* 0x0000000b00047309 */ /* 0x000e640000000000 */
[----:B-1----:R-:W-:Y:S01]  /*0630*/  IADD3 R239, R4, R12, RZ ;  /* 0x0000000c04ef7210 */ /* 0x002fe20007ffe0ff */
[----:B------:R-:W-:Y:S05]  /*0640*/  BRA.DIV ~URZ, `(.L_x_2201) ;  /* 0x000129c27f007947 */ /* 0x000fea000b800000 */
[----:B------:R1:W2:Y:S01]  /*0650*/  SHFL.IDX PT, R15, R15, R4, 0x1f ;  /* 0x00001f040f0f7589 */ /* 0x0002a200000e0000 */
[----:B------:R-:W-:-:S03]  /*0660*/  MOV R17, RZ ;  /* 0x000000ff00117202 */ /* 0x000fc60000000f00 */
[----:B------:R1:W3:Y:S04]  /*0670*/  SHFL.IDX PT, R10, R10, R4, 0x1f ;  /* 0x00001f040a0a7589 */ /* 0x0002e800000e0000 */
.L_x_2299:
[----:B------:R-:W-:Y:S01]  /*0680*/  ISETP.NE.AND P0, PT, R11, RZ, PT ;  /* 0x000000ff0b00720c */ /* 0x000fe20003f05270 */
[----:B------:R-:W-:-:S12]  /*0690*/  BSSY B0, `(.L_x_2202) ;  /* 0x0000005000007945 */ /* 0x000fd80003800000 */
[----:B------:R-:W-:Y:S05]  /*06a0*/  @!P0 BRA `(.L_x_2203) ;  /* 0x0000003000008947 */ /* 0x000fea0003800000 */
[----:B-1----:R-:W-:Y:S01]  /*06b0*/  IADD3 R4, R4, -0x1, RZ ;  /* 0xffffffff04047810 */ /* 0x002fe20007ffe0ff */
[----:B------:R-:W-:Y:S05]  /*06c0*/  BRA.DIV ~URZ, `(.L_x_2204) ;  /* 0x00012a027f007947 */ /* 0x000fea000b800000 */
[----:B------:R1:W4:Y:S02]  /*06d0*/  SHFL.IDX PT, R17, R13, R4, 0x1f ;  /* 0x00001f040d117589 */ /* 0x00032400000e0000 */
.L_x_2203:
[----:B------:R-:W-:Y:S05]  /*06e0*/  BSYNC B0 ;  /* 0x0000000000007941 */ /* 0x000fea0003800000 */
.L_x_2202:
[----:B---3--:R-:W-:Y:S01]  /*06f0*/  ISETP.NE.AND P0, PT, R10, 0x1, PT ;  /* 0x000000010a00780c */ /* 0x008fe20003f05270 */
[----:B----4-:R-:W-:Y:S01]  /*0700*/  IMAD R236, R17, c[0x0][0x538], R236 ;  /* 0x00014e0011ec7a24 */ /* 0x010fe200078e02ec */
[----:B------:R-:W-:Y:S04]  /*0710*/  BSSY B0, `(.L_x_2205) ;  /* 0x0000076000007945 */ /* 0x000fe80003800000 */
[----:B-1----:R-:W-:-:S07]  /*0720*/  IADD3 R4, -R236, UR4, RZ ;  /* 0x00000004ec047c10 */ /* 0x002fce000fffe1ff */
[----:B------:R-:W-:Y:S05]  /*0730*/  @!P0 BRA `(.L_x_2206) ;  /* 0x0000037000008947 */ /* 0x000fea0003800000 */
[-C--:B--2---:R-:W-:Y:S02]  /*0740*/  IABS R6, R15.reuse ;  /* 0x0000000f00067213 */ /* 0x084fe40000000000 */
[----:B------:R-:W-:Y:S02]  /*0750*/  IABS R7, R10 ;  /* 0x0000000a00077213 */ /* 0x000fe40000000000 */
[----:B------:R-:W1:Y:S01]  /*0760*/  I2F.RP R12, R6 ;  /* 0x00000006000c7306 */ /* 0x000e620000209400 */
[----:B------:R-:W-:Y:S02]  /*0770*/  IABS R2, R4 ;  /* 0x0000000400027213 */ /* 0x000fe40000000000 */
[----:B------:R-:W-:-:S05]  /*0780*/  IABS R0, R15 ;  /* 0x0000000f00007213 */ /* 0x000fca0000000000 */
[----:B------:R-:W-:Y:S01]  /*0790*/  I2F.RP R11, R7 ;  /* 0x00000007000b7306 */ /* 0x000fe20000209400 */
[----:B------:R-:W-:-:S07]  /*07a0*/  IMAD.MOV R0, RZ, RZ, -R0 ;  /* 0x000000ffff007224 */ /* 0x000fce00078e0a00 */
[----:B-1----:R-:W1:Y:S02]  /*07b0*/  MUFU.RCP R8, R12 ;  /* 0x0000000c00087308 */ /* 0x002e640000001000 */
[----:B-1----:R-:W-:-:S06]  /*07c0*/  IADD3 R8, R8, 0xffffffe, RZ ;  /* 0x0ffffffe08087810 */ /* 0x002fcc0007ffe0ff */
[----:B------:R-:W1:Y:S02]  /*07d0*/  F2I.FTZ.U32.TRUNC.NTZ R9, R8 ;  /* 0x0000000800097305 */ /* 0x000e64000021f000 */
[----:B-1----:R-:W-:Y:S02]  /*07e0*/  IMAD.MOV R5, RZ, RZ, -R9 ;  /* 0x000000ffff057224 */ /* 0x002fe400078e0a09 */
[----:B------:R-:W-:Y:S02]  /*07f0*/  IMAD.MOV.U32 R8, RZ, RZ, RZ ;  /* 0x000000ffff087224 */ /* 0x000fe400078e00ff */
[----:B------:R-:W-:-:S04]  /*0800*/  IMAD R5, R5, R6, RZ ;  /* 0x0000000605057224 */ /* 0x000fc800078e02ff */
[----:B------:R-:W-:Y:S02]  /*0810*/  IMAD.HI.U32 R5, R9, R5, R8 ;  /* 0x0000000509057227 */ /* 0x000fe400078e0008 */
[----:B------:R-:W1:Y:S04]  /*0820*/  MUFU.RCP R8, R11 ;  /* 0x0000000b00087308 */ /* 0x000e680000001000 */
[----:B------:R-:W-:-:S04]  /*0830*/  IMAD.HI.U32 R5, R5, R2, RZ ;  /* 0x0000000205057227 */ /* 0x000fc800078e00ff */
[----:B------:R-:W-:Y:S01]  /*0840*/  IMAD R9, R5, R0, R2 ;  /* 0x0000000005097224 */ /* 0x000fe200078e0202 */
[----:B------:R-:W-:-:S04]  /*0850*/  LOP3.LUT R0, R4, R15, RZ, 0x3c, !PT ;  /* 0x0000000f04007212 */ /* 0x000fc800078e3cff */
[----:B------:R-:W-:Y:S02]  /*0860*/  ISETP.GT.U32.AND P1, PT, R6, R9, PT ;  /* 0x000000090600720c */ /* 0x000fe40003f24070 */
[----:B------:R-:W-:Y:S02]  /*0870*/  ISETP.GE.AND P0, PT, R0, RZ, PT ;  /* 0x000000ff0000720c */ /* 0x000fe40003f06270 */
[----:B-1----:R-:W-:Y:S02]  /*0880*/  IADD3 R8, R8, 0xffffffe, RZ ;  /* 0x0ffffffe08087810 */ /* 0x002fe40007ffe0ff */
[----:B------:R-:W-:-:S05]  /*0890*/  IABS R0, R10 ;  /* 0x0000000a00007213 */ /* 0x000fca0000000000 */
[----:B------:R-:W-:Y:S02]  /*08a0*/  IMAD.MOV R0, RZ, RZ, -R0 ;  /* 0x000000ffff007224 */ /* 0x000fe400078e0a00 */
[----:B------:R-:W-:Y:S01]  /*08b0*/  @!P1 IMAD.IADD R9, R9, 0x1, -R6 ;  /* 0x0000000109099824 */ /* 0x000fe200078e0a06 */
[----:B------:R-:W-:Y:S02]  /*08c0*/  @!P1 IADD3 R5, R5, 0x1, RZ ;  /* 0x0000000105059810 */ /* 0x000fe40007ffe0ff */
[----:B------:R-:W-:Y:S02]  /*08d0*/  ISETP.NE.AND P1, PT, R15, RZ, PT ;  /* 0x000000ff0f00720c */ /* 0x000fe40003f25270 */
[----:B------:R-:W-:Y:S02]  /*08e0*/  ISETP.GE.U32.AND P2, PT, R9, R6, PT ;  /* 0x000000060900720c */ /* 0x000fe40003f46070 */
[----:B------:R-:W1:Y:S11]  /*08f0*/  F2I.FTZ.U32.TRUNC.NTZ R9, R8 ;  /* 0x0000000800097305 */ /* 0x000e76000021f000 */
[----:B------:R-:W-:Y:S01]  /*0900*/  @P2 IADD3 R5, R5, 0x1, RZ ;  /* 0x0000000105052810 */ /* 0x000fe20007ffe0ff */
[----:B-1----:R-:W-:-:S04]  /*0910*/  IMAD.MOV R6, RZ, RZ, -R9 ;  /* 0x000000ffff067224 */ /* 0x002fc800078e0a09 */
[----:B------:R-:W-:Y:S01]  /*0920*/  @!P0 IMAD.MOV R5, RZ, RZ, -R5 ;  /* 0x000000ffff058224 */ /* 0x000fe200078e0a05 */
[----:B------:R-:W-:Y:S01]  /*0930*/  @!P1 LOP3.LUT R5, RZ, R15, RZ, 0x33, !PT ;  /* 0x0000000fff059212 */ /* 0x000fe200078e33ff */
[----:B------:R-:W-:Y:S02]  /*0940*/  IMAD R6, R6, R7, RZ ;  /* 0x0000000706067224 */ /* 0x000fe400078e02ff */
[----:B------:R-:W-:Y:S01]  /*0950*/  IMAD.MOV.U32 R8, RZ, RZ, RZ ;  /* 0x000000ffff087224 */ /* 0x000fe200078e00ff */
[----:B------:R-:W-:-:S03]  /*0960*/  IABS R2, R5 ;  /* 0x0000000500027213 */ /* 0x000fc60000000000 */
[----:B------:R-:W-:-:S06]  /*0970*/  IMAD.HI.U32 R6, R9, R6, R8 ;  /* 0x0000000609067227 */ /* 0x000fcc00078e0008 */
[----:B------:R-:W-:-:S04]  /*0980*/  IMAD.HI.U32 R9, R6, R2, RZ ;  /* 0x0000000206097227 */ /* 0x000fc800078e00ff */
[----:B------:R-:W-:Y:S02]  /*0990*/  IMAD R0, R9, R0, R2 ;  /* 0x0000000009007224 */ /* 0x000fe400078e0202 */
[----:B------:R-:W-:-:S03]  /*09a0*/  IMAD.MOV R2, RZ, RZ, -R5 ;  /* 0x000000ffff027224 */ /* 0x000fc600078e0a05 */
[----:B------:R-:W-:Y:S01]  /*09b0*/  ISETP.GT.U32.AND P1, PT, R7, R0, PT ;  /* 0x000000000700720c */ /* 0x000fe20003f24070 */
[----:B------:R-:W-:-:S12]  /*09c0*/  IMAD R11, R15, R2, R4 ;  /* 0x000000020f0b7224 */ /* 0x000fd800078e0204 */
        /* <DEDUP_REMOVED lines=9> */
[--C-:B------:R-:W-:Y:S02]  /*0a60*/  IMAD.MOV R0, RZ, RZ, -R9.reuse ;  /* 0x000000ffff007224 */ /* 0x100fe400078e0a09 */
[C---:B------:R-:W-:Y:S02]  /*0a70*/  IMAD R9, R10.reuse, 0x1000000, R9 ;  /* 0x010000000a097824 */ /* 0x040fe400078e0209 */
[----:B------:R-:W-:-:S04]  /*0a80*/  IMAD R0, R10, R0, R5 ;  /* 0x000000000a007224 */ /* 0x000fc800078e0205 */
[----:B------:R-:W-:Y:S01]  /*0a90*/  IMAD R238, R0, 0x10000, R9 ;  /* 0x0001000000ee7824 */ /* 0x000fe200078e0209 */
[----:B------:R-:W-:Y:S05]  /*0aa0*/  BRA `(.L_x_2207) ;  /* 0x000003c000007947 */ /* 0x000fea0003800000 */
.L_x_2206:
[----:B------:R-:W-:-:S04]  /*0ab0*/  IMAD.MOV.U32 R0, RZ, RZ, 0x4 ;  /* 0x00000004ff007424 */ /* 0x000fc800078e00ff */
[----:B------:R-:W-:-:S05]  /*0ac0*/  IMAD.WIDE R12, R239, R0, c[0x0][0x590] ;  /* 0x00016400ef0c7625 */ /* 0x000fca00078e0200 */
[----:B------:R-:W3:Y:S01]  /*0ad0*/  LDG.E R6, [R12.64] ;  /* 0x000000060c067981 */ /* 0x000ee2000c1e1900 */
[----:B------:R-:W-:Y:S01]  /*0ae0*/  IABS R2, R4 ;  /* 0x0000000400027213 */ /* 0x000fe20000000000 */
[----:B--23--:R-:W-:-:S05]  /*0af0*/  IMAD R5, R6, R15, RZ ;  /* 0x0000000f06057224 */ /* 0x00cfca00078e02ff */
[-C--:B------:R-:W-:Y:S02]  /*0b00*/  IABS R8, R5.reuse ;  /* 0x0000000500087213 */ /* 0x080fe40000000000 */
[----:B------:R-:W-:Y:S02]  /*0b10*/  IABS R0, R5 ;  /* 0x0000000500007213 */ /* 0x000fe40000000000 */
[----:B------:R-:W1:Y:S03]  /*0b20*/  I2F.RP R9, R8 ;  /* 0x0000000800097306 */ /* 0x000e660000209400 */
[----:B------:R-:W-:-:S05]  /*0b30*/  IMAD.MOV R0, RZ, RZ, -R0 ;  /* 0x000000ffff007224 */ /* 0x000fca00078e0a00 */
[----:B-1----:R-:W1:Y:S02]  /*0b40*/  MUFU.RCP R10, R9 ;  /* 0x00000009000a7308 */ /* 0x002e640000001000 */
[----:B-1----:R-:W-:-:S06]  /*0b50*/  IADD3 R10, R10, 0xffffffe, RZ ;  /* 0x0ffffffe0a0a7810 */ /* 0x002fcc0007ffe0ff */
[----:B------:R-:W1:Y:S02]  /*0b60*/  F2I.FTZ.U32.TRUNC.NTZ R11, R10 ;  /* 0x0000000a000b7305 */ /* 0x000e64000021f000 */
[----:B-1----:R-:W-:Y:S02]  /*0b70*/  IMAD.MOV R7, RZ, RZ, -R11 ;  /* 0x000000ffff077224 */ /* 0x002fe400078e0a0b */
[----:B------:R-:W-:Y:S02]  /*0b80*/  IMAD.MOV.U32 R10, RZ, RZ, RZ ;  /* 0x000000ffff0a7224 */ /* 0x000fe400078e00ff */
[----:B------:R-:W-:-:S04]  /*0b90*/  IMAD R7, R7, R8, RZ ;  /* 0x0000000807077224 */ /* 0x000fc800078e02ff */
[----:B------:R-:W-:-:S06]  /*0ba0*/  IMAD.HI.U32 R7, R11, R7, R10 ;  /* 0x000000070b077227 */ /* 0x000fcc00078e000a */
[----:B------:R-:W-:-:S04]  /*0bb0*/  IMAD.HI.U32 R11, R7, R2, RZ ;  /* 0x00000002070b7227 */ /* 0x000fc800078e00ff */
[----:B------:R-:W-:Y:S01]  /*0bc0*/  IMAD R7, R11, R0, R2 ;  /* 0x000000000b077224 */ /* 0x000fe200078e0202 */
[----:B------:R-:W-:-:S04]  /*0bd0*/  LOP3.LUT R0, R4, R5, RZ, 0x3c, !PT ;  /* 0x0000000504007212 */ /* 0x000fc800078e3cff */
[----:B------:R-:W-:Y:S02]  /*0be0*/  ISETP.GT.U32.AND P1, PT, R8, R7, PT ;  /* 0x000000070800720c */ /* 0x000fe40003f24070 */
[----:B------:R-:W-:-:S11]  /*0bf0*/  ISETP.GE.AND P0, PT, R0, RZ, PT ;  /* 0x000000ff0000720c */ /* 0x000fd60003f06270 */
[----:B------:R-:W-:Y:S01]  /*0c00*/  @!P1 IMAD.IADD R7, R7, 0x1, -R8 ;  /* 0x0000000107079824 */ /* 0x000fe200078e0a08 */
[----:B------:R-:W-:Y:S02]  /*0c10*/  @!P1 IADD3 R11, R11, 0x1, RZ ;  /* 0x000000010b0b9810 */ /* 0x000fe40007ffe0ff */
[----:B------:R-:W-:Y:S02]  /*0c20*/  ISETP.NE.AND P1, PT, R5, RZ, PT ;  /* 0x000000ff0500720c */ /* 0x000fe40003f25270 */
[----:B------:R-:W-:-:S13]  /*0c30*/  ISETP.GE.U32.AND P2, PT, R7, R8, PT ;  /* 0x000000080700720c */ /* 0x000fda0003f46070 */
[----:B------:R-:W-:-:S05]  /*0c40*/  @P2 IADD3 R11, R11, 0x1, RZ ;  /* 0x000000010b0b2810 */ /* 0x000fca0007ffe0ff */
[----:B------:R-:W-:Y:S01]  /*0c50*/  @!P0 IMAD.MOV R11, RZ, RZ, -R11 ;  /* 0x000000ffff0b8224 */ /* 0x000fe200078e0a0b */
[----:B------:R-:W-:-:S05]  /*0c60*/  @!P1 LOP3.LUT R11, RZ, R5, RZ, 0x33, !PT ;  /* 0x00000005ff0b9212 */ /* 0x000fca00078e33ff */
[----:B------:R-:W-:Y:S02]  /*0c70*/  IMAD R0, R6, R11, RZ ;  /* 0x0000000b06007224 */ /* 0x000fe400078e02ff */
[----:B------:R-:W-:-:S03]  /*0c80*/  IMAD.MOV R8, RZ, RZ, -R11 ;  /* 0x000000ffff087224 */ /* 0x000fc600078e0a0b */
[----:B------:R-:W-:Y:S01]  /*0c90*/  IADD3 R7, -R0, c[0x0][0x538], RZ ;  /* 0x00014e0000077a10 */ /* 0x000fe20007ffe1ff */
[----:B------:R-:W-:Y:S02]  /*0ca0*/  IMAD R5, R5, R8, R4 ;  /* 0x0000000805057224 */ /* 0x000fe400078e0204 */
[----:B------:R-:W-:Y:S01]  /*0cb0*/  IMAD.MOV.U32 R8, RZ, RZ, RZ ;  /* 0x000000ffff087224 */ /* 0x000fe200078e00ff */
[----:B------:R-:W-:Y:S02]  /*0cc0*/  IMNMX R6, R6, R7, PT ;  /* 0x0000000706067217 */ /* 0x000fe40003800200 */
[----:B------:R-:W-:Y:S02]  /*0cd0*/  IABS R4, R5 ;  /* 0x0000000500047213 */ /* 0x000fe40000000000 */
[----:B------:R-:W-:Y:S01]  /*0ce0*/  IABS R7, R6 ;  /* 0x0000000600077213 */ /* 0x000fe20000000000 */
[----:B------:R-:W-:Y:S01]  /*0cf0*/  IMAD.MOV R238, RZ, RZ, -R6 ;  /* 0x000000ffffee7224 */ /* 0x000fe200078e0a06 */
[----:B------:R-:W-:-:S02]  /*0d00*/  IADD3 R0, R0, 0x1000000, R5 ;  /* 0x0100000000007810 */ /* 0x000fc40007ffe005 */
[----:B------:R-:W1:Y:S08]  /*0d10*/  I2F.RP R10, R7 ;  /* 0x00000007000a7306 */ /* 0x000e700000209400 */
[----:B-1----:R-:W1:Y:S02]  /*0d20*/  MUFU.RCP R9, R10 ;  /* 0x0000000a00097308 */ /* 0x002e640000001000 */
[----:B-1----:R-:W-:-:S06]  /*0d30*/  IADD3 R9, R9, 0xffffffe, RZ ;  /* 0x0ffffffe09097810 */ /* 0x002fcc0007ffe0ff */
[----:B------:R-:W1:Y:S02]  /*0d40*/  F2I.FTZ.U32.TRUNC.NTZ R9, R9 ;  /* 0x0000000900097305 */ /* 0x000e64000021f000 */
[----:B-1----:R-:W-:-:S04]  /*0d50*/  IMAD.MOV R2, RZ, RZ, -R9 ;  /* 0x000000ffff027224 */ /* 0x002fc800078e0a09 */
[----:B------:R-:W-:Y:S01]  /*0d60*/  IMAD R11, R2, R7, RZ ;  /* 0x00000007020b7224 */ /* 0x000fe200078e02ff */
[----:B------:R-:W-:-:S03]  /*0d70*/  IABS R2, R6 ;  /* 0x0000000600027213 */ /* 0x000fc60000000000 */
        /* <DEDUP_REMOVED lines=14> */
[----:B------:R-:W-:Y:S02]  /*0e60*/  IMAD R238, R11, R238, R0 ;  /* 0x000000ee0bee7224 */ /* 0x000fe400078e0200 */
.L_x_2207:
[----:B------:R-:W-:Y:S05]  /*0e70*/  BSYNC B0 ;  /* 0x0000000000007941 */ /* 0x000fea0003800000 */
.L_x_2205:
[----:B------:R-:W-:-:S04]  /*0e80*/  LOP3.LUT R0, RZ, R11, RZ, 0x33, !PT ;  /* 0x0000000bff007212 */ /* 0x000fc800078e33ff */
[----:B------:R-:W-:Y:S01]  /*0e90*/  IADD3 R237, R0, R15, RZ ;  /* 0x0000000f00ed7210 */ /* 0x000fe20007ffe0ff */
[----:B------:R-:W-:Y:S05]  /*0ea0*/  BRA `(.L_x_2208) ;  /* 0x0000004000007947 */ /* 0x000fea0003800000 */
.L_x_2196:
[----:B--2---:R-:W-:Y:S01]  /*0eb0*/  IMAD.MOV.U32 R237, RZ, RZ, RZ ;  /* 0x000000ffffed7224 */ /* 0x004fe200078e00ff */
[----:B------:R-:W-:Y:S01]  /*0ec0*/  MOV R238, RZ ;  /* 0x000000ff00ee7202 */ /* 0x000fe20000000f00 */
[----:B------:R-:W-:Y:S01]  /*0ed0*/  IMAD.U32 R236, RZ, RZ, UR4 ;  /* 0x00000004ffec7e24 */ /* 0x000fe2000f8e00ff */
[----:B------:R-:W-:Y:S02]  /*0ee0*/  MOV R239, c[0x0][0x53c] ;  /* 0x00014f0000ef7a02 */ /* 0x000fe40000000f00 */
.L_x_2208:
[----:B------:R-:W-:Y:S01]  /*0ef0*/  ISETP.NE.AND P0, PT, R3, RZ, PT ;  /* 0x000000ff0300720c */ /* 0x000fe20003f05270 */
[----:B------:R-:W-:-:S12]  /*0f00*/  WARPSYNC 0xffffffff ;  /* 0xffffffff00007948 */ /* 0x000fd80003800000 */
[----:B------:R1:W-:Y:S04]  /*0f10*/  @!P0 STS.128 [0x20100], R236 ;  /* 0x020100ecff008388 */ /* 0x0003e80000000c00 */
[----:B------:R-:W-:Y:S06]  /*0f20*/  BAR.ARV 0x5, 0x100 ;  /* 0x0144000000007b1d */ /* 0x000fec0000002000 */
.L_x_2194:
[----:B-12---:R-:W-:-:S13]  /*0f30*/  ISETP.GE.AND P0, PT, R239, c[0x0][0x53c], PT ;  /* 0x00014f00ef007a0c */ /* 0x006fda0003f06270 */
[----:B------:R-:W-:Y:S05]  /*0f40*/  @P0 EXIT ;  /* 0x000000000000094d */ /* 0x000fea0003800000 */
[----:B------:R-:W-:-:S04]  /*0f50*/  SHF.R.S32.HI R11, RZ, 0x1f, R246 ;  /* 0x0000001fff0b7819 */ /* 0x000fc800000114f6 */
[CC--:B------:R-:W-:Y:S02]  /*0f60*/  LEA.HI R9, R11.reuse, R246.reuse, RZ, 0x4 ;  /* 0x000000f60b097211 */ /* 0x0c0fe400078f20ff */
[----:B------:R-:W-:Y:S02]  /*0f70*/  LEA.HI R2, R11, R246, RZ, 0x3 ;  /* 0x000000f60b027211 */ /* 0x000fe400078f18ff */
[----:B------:R-:W-:Y:S02]  /*0f80*/  SHF.R.S32.HI R0, RZ, 0x4, R9 ;  /* 0x00000004ff007819 */ /* 0x000fe40000011409 */
[----:B------:R-:W-:Y:S02]  /*0f90*/  LOP3.LUT R5, R2, 0xfffffff8, RZ, 0xc0, !PT ;  /* 0xfffffff802057812 */ /* 0x000fe400078ec0ff */
[----:B------:R-:W-:Y:S02]  /*0fa0*/  SHF.R.S32.HI R18, RZ, 0x3, R2 ;  /* 0x00000003ff127819 */ /* 0x000fe40000011402 */
[C---:B------:R-:W-:Y:S01]  /*0fb0*/  LEA.HI R4, R9.reuse, R0, RZ, 0x1 ;  /* 0x0000000009047211 */ /* 0x040fe200078f08ff */
[----:B------:R-:W-:Y:S01]  /*0fc0*/  IMAD.IADD R5, R246, 0x1, -R5 ;  /* 0x00000001f6057824 */ /* 0x000fe200078e0a05 */
[----:B------:R-:W-:Y:S01]  /*0fd0*/  LOP3.LUT R9, R9, 0xfffffff0, RZ, 0xc0, !PT ;  /* 0xfffffff009097812 */ /* 0x000fe200078ec0ff */
[----:B------:R-:W-:Y:S01]  /*0fe0*/  IMAD.SHL.U32 R249, R18, 0x40, RZ ;  /* 0x0000004012f97824 */ /* 0x000fe200078e00ff */
[----:B------:R-:W-:Y:S01]  /*0ff0*/  LOP3.LUT R4, R4, 0xfffffffe, RZ, 0xc0, !PT ;  /* 0xfffffffe04047812 */ /* 0x000fe200078ec0ff */
[----:B------:R-:W-:Y:S01]  /*1000*/  IMAD.SHL.U32 R16, R5, 0x8, RZ ;  /* 0x0000000805107824 */ /* 0x000fe200078e00ff */
[-C--:B------:R-:W-:Y:S01]  /*1010*/  LEA.HI R7, R11, R246.reuse, RZ, 0x2 ;  /* 0x000000f60b077211 */ /* 0x080fe200078f10ff */
[----:B------:R-:W-:Y:S01]  /*1020*/  IMAD.IADD R9, R246, 0x1, -R9 ;  /* 0x00000001f6097824 */ /* 0x000fe200078e0a09 */
[----:B------:R-:W-:Y:S01]  /*1030*/  LOP3.LUT R249, R249, 0x1c0, RZ, 0xc0, !PT ;  /* 0x000001c0f9f97812 */ /* 0x000fe200078ec0ff */
[----:B------:R-:W-:Y:S01]  /*1040*/  IMAD.IADD R4, R0, 0x1, -R4 ;  /* 0x0000000100047824 */ /* 0x000fe200078e0a04 */
[----:B------:R-:W-:Y:S01]  /*1050*/  LEA.HI R12, R11, R246, RZ, 0x5 ;  /* 0x000000f60b0c7211 */ /* 0x000fe200078f28ff */
[----:B------:R-:W-:Y:S01]  /*1060*/  IMAD.SHL.U32 R3, R5, 0x40, RZ ;  /* 0x0000004005037824 */ /* 0x000fe200078e00ff */
[----:B------:R-:W-:-:S02]  /*1070*/  SHF.R.S32.HI R10, RZ, 0x1f, R9 ;  /* 0x0000001fff0a7819 */ /* 0x000fc40000011409 */
[----:B------:R-:W-:Y:S02]  /*1080*/  LOP3.LUT R0, R249, 0x38, R16, 0xf8, !PT ;  /* 0x00000038f9007812 */ /* 0x000fe400078ef810 */
[----:B------:R-:W-:Y:S02]  /*1090*/  SHF.R.U32.HI R249, RZ, 0x3, R249 ;  /* 0x00000003fff97819 */ /* 0x000fe400000116f9 */
[----:B------:R-:W-:Y:S02]  /*10a0*/  LEA.HI R10, R10, R9, RZ, 0x3 ;  /* 0x000000090a0a7211 */ /* 0x000fe400078f18ff */
[----:B------:R-:W-:Y:S02]  /*10b0*/  LOP3.LUT R249, R0, R249, RZ, 0x3c, !PT ;  /* 0x000000f900f97212 */ /* 0x000fe400078e3cff */
[C---:B------:R-:W-:Y:S01]  /*10c0*/  LOP3.LUT R6, R10.reuse, 0xfffffff8, RZ, 0xc0, !PT ;  /* 0xfffffff80a067812 */ /* 0x040fe200078ec0ff */
[----:B------:R-:W-:Y:S01]  /*10d0*/  IMAD.SHL.U32 R10, R10, 0x40, RZ ;  /* 0x000000400a0a7824 */ /* 0x000fe200078e00ff */
[----:B------:R-:W-:-:S02]  /*10e0*/  LEA.HI R0, R11, R246, RZ, 0x6 ;  /* 0x000000f60b007211 */ /* 0x000fc400078f30ff */
[--C-:B------:R-:W-:Y:S01]  /*10f0*/  SHF.R.S32.HI R13, RZ, 0x2, R7.reuse ;  /* 0x00000002ff0d7819 */ /* 0x100fe20000011407 */
[----:B------:R-:W-:Y:S01]  /*1100*/  IMAD.IADD R6, R9, 0x1, -R6 ;  /* 0x0000000109067824 */ /* 0x000fe200078e0a06 */
[----:B------:R-:W-:Y:S01]  /*1110*/  SHF.R.S32.HI R8, RZ, 0x1f, R7 ;  /* 0x0000001fff087819 */ /* 0x000fe20000011407 */
[----:B------:R-:W-:Y:S01]  /*1120*/  IMAD.SHL.U32 R0, R0, 0x8, RZ ;  /* 0x0000000800007824 */ /* 0x000fe200078e00ff */
[----:B------:R-:W-:Y:S02]  /*1130*/  LOP3.LUT R11, R12, 0xffffffe0, RZ, 0xc0, !PT ;  /* 0xffffffe00c0b7812 */ /* 0x000fe400078ec0ff */
[----:B------:R-:W-:Y:S02]  /*1140*/  LEA.HI R8, R8, R13, RZ, 0x3 ;  /* 0x0000000d08087211 */ /* 0x000fe400078f18ff */
[--C-:B------:R-:W-:Y:S01]  /*1150*/  SHF.R.S32.HI R9, RZ, 0x5, R12.reuse ;  /* 0x00000005ff097819 */ /* 0x100fe2000001140c */
[----:B------:R-:W-:Y:S01]  /*1160*/  IMAD.IADD R15, R246, 0x1, -R11 ;  /* 0x00000001f60f7824 */ /* 0x000fe200078e0a0b */
[----:B------:R-:W-:Y:S01]  /*1170*/  SHF.R.S32.HI R12, RZ, 0x1f, R12 ;  /* 0x0000001fff0c7819 */ /* 0x000fe2000001140c */
[----:B------:R-:W-:Y:S01]  /*1180*/  IMAD.SHL.U32 R11, R4, 0x8, RZ ;  /* 0x00000008040b7824 */ /* 0x000fe200078e00ff */
[----:B------:R-:W-:-:S02]  /*1190*/  LOP3.LUT R8, R8, 0xfffffff8, RZ, 0xc0, !PT ;  /* 0xfffffff808087812 */ /* 0x000fc400078ec0ff */
[----:B------:R-:W-:Y:S02]  /*11a0*/  LOP3.LUT R3, R3, 0x1c0, RZ, 0xc0, !PT ;  /* 0x000001c003037812 */ /* 0x000fe400078ec0ff */
[----:B------:R-:W-:Y:S01]  /*11b0*/  LEA.HI R12, R12, R9, RZ, 0x3 ;  /* 0x000000090c0c7211 */ /* 0x000fe200078f18ff */
[----:B------:R-:W-:Y:S01]  /*11c0*/  IMAD.IADD R8, R13, 0x1, -R8 ;  /* 0x000000010d087824 */ /* 0x000fe200078e0a08 */
[----:B------:R-:W-:Y:S02]  /*11d0*/  SHF.R.S32.HI R251, RZ, 0x1f, R15 ;  /* 0x0000001ffffb7819 */ /* 0x000fe4000001140f */
[----:B------:R-:W-:Y:S02]  /*11e0*/  LOP3.LUT R7, R7, 0xfffffffc, RZ, 0xc0, !PT ;  /* 0xfffffffc07077812 */ /* 0x000fe400078ec0ff */
[----:B------:R-:W-:Y:S02]  /*11f0*/  LOP3.LUT R2, R3, 0x8, R2, 0xf8, !PT ;  /* 0x0000000803027812 */ /* 0x000fe400078ef802 */
[----:B------:R-:W-:-:S02]  /*1200*/  LOP3.LUT R12, R12, 0xffffff8, RZ, 0xc0, !PT ;  /* 0x0ffffff80c0c7812 */ /* 0x000fc400078ec0ff */
[----:B------:R-:W-:Y:S02]  /*1210*/  LEA.HI R251, R251, R15, RZ, 0x2 ;  /* 0x0000000ffbfb7211 */ /* 0x000fe400078f10ff */
[----:B------:R-:W-:Y:S01]  /*1220*/  SHF.R.U32.HI R3, RZ, 0x3, R3 ;  /* 0x00000003ff037819 */ /* 0x000fe20000011603 */
[----:B------:R-:W-:Y:S01]  /*1230*/  IMAD.IADD R12, R9, 0x1, -R12 ;  /* 0x00000001090c7824 */ /* 0x000fe200078e0a0c */
[----:B------:R-:W-:Y:S01]  /*1240*/  LOP3.LUT R249, R249, 0x7ffffe00, R0, 0xf8, !PT ;  /* 0x7ffffe00f9f97812 */ /* 0x000fe200078ef800 */
[----:B------:R-:W-:Y:S01]  /*1250*/  IMAD.IADD R0, R246, 0x1, -R7 ;  /* 0x00000001f6007824 */ /* 0x000fe200078e0a07 */
[----:B------:R-:W-:Y:S01]  /*1260*/  LOP3.LUT R13, R8, 0x1, RZ, 0xc0, !PT ;  /* 0x00000001080d7812 */ /* 0x000fe200078ec0ff */
[----:B------:R-:W-:Y:S01]  /*1270*/  IMAD.SHL.U32 R9, R9, 0x400, RZ ;  /* 0x0000040009097824 */ /* 0x000fe200078e00ff */
[----:B------:R-:W-:Y:S01]  /*1280*/  SHF.R.S32.HI R7, RZ, 0x2, R251 ;  /* 0x00000002ff077819 */ /* 0x000fe200000114fb */
[----:B------:R-:W-:Y:S01]  /*1290*/  IMAD.SHL.U32 R249, R249, 0x2, RZ ;  /* 0x00000002f9f97824 */ /* 0x000fe200078e00ff */
[----:B------:R-:W-:Y:S01]  /*12a0*/  LOP3.LUT R3, R2, R3, RZ, 0x3c, !PT ;  /* 0x0000000302037212 */ /* 0x000fe200078e3cff */
[----:B------:R-:W-:Y:S01]  /*12b0*/  IMAD.SHL.U32 R2, R6, 0x40, RZ ;  /* 0x0000004006027824 */ /* 0x000fe200078e00ff */
[----:B------:R-:W-:Y:S01]  /*12c0*/  ISETP.NE.U32.AND P0, PT, R13, 0x1, PT ;  /* 0x000000010d00780c */ /* 0x000fe20003f05070 */
[----:B------:R-:W-:Y:S01]  /*12d0*/  IMAD R14, R12, 0x10, R7 ;  /* 0x000000100c0e7824 */ /* 0x000fe200078e0207 */
[----:B------:R-:W-:-:S02]  /*12e0*/  LEA.HI R7, R0, R0, RZ, 0x1 ;  /* 0x0000000000077211 */ /* 0x000fc400078f08ff */
[----:B------:R-:W-:Y:S02]  /*12f0*/  LOP3.LUT R2, R2, 0x1c0, RZ, 0xc0, !PT ;  /* 0x000001c002027812 */ /* 0x000fe400078ec0ff */
[C---:B------:R-:W-:Y:S01]  /*1300*/  R2P PR, R8.reuse, 0x6 ;  /* 0x0000000608007804 */ /* 0x040fe20000000000 */
[----:B------:R-:W-:Y:S01]  /*1310*/  IMAD.SHL.U32 R8, R8, 0x40, RZ ;  /* 0x0000004008087824 */ /* 0x000fe200078e00ff */
[----:B------:R-:W-:Y:S01]  /*1320*/  LOP3.LUT R7, R7, 0x1ffffffe, RZ, 0xc0, !PT ;  /* 0x1ffffffe07077812 */ /* 0x000fe200078ec0ff */
[----:B------:R1:W-:Y:S01]  /*1330*/  STL [R1], R14 ;  /* 0x0000000e01007387 */ /* 0x0003e20000100800 */
[----:B------:R-:W-:Y:S02]  /*1340*/  LOP3.LUT R11, R2, 0x8, R11, 0xf8, !PT ;  /* 0x00000008020b7812 */ /* 0x000fe400078ef80b */
[----:B------:R-:W-:Y:S01]  /*1350*/  SHF.R.U32.HI R2, RZ, 0x3, R2 ;  /* 0x00000003ff027819 */ /* 0x000fe20000011602 */
[----:B------:R-:W-:Y:S01]  /*1360*/  IMAD.IADD R252, R0, 0x1, -R7 ;  /* 0x0000000100fc7824 */ /* 0x000fe200078e0a07 */
[----:B------:R-:W-:-:S02]  /*1370*/  LOP3.LUT R251, R251, 0x7ffffffc, RZ, 0xc0, !PT ;  /* 0x7ffffffcfbfb7812 */ /* 0x000fc400078ec0ff */
[----:B------:R-:W-:Y:S01]  /*1380*/  LOP3.LUT R8, R8, 0x1c0, RZ, 0xc0, !PT ;  /* 0x000001c008087812 */ /* 0x000fe200078ec0ff */
[----:B------:R-:W-:Y:S01]  /*1390*/  IMAD R252, R252, 0x8, R14 ;  /* 0x00000008fcfc7824 */ /* 0x000fe200078e020e */
[----:B------:R-:W-:Y:S01]  /*13a0*/  LOP3.LUT R2, R11, R2, RZ, 0x3c, !PT ;  /* 0x000000020b027212 */ /* 0x000fe200078e3cff */
[----:B------:R-:W-:Y:S01]  /*13b0*/  IMAD R11, R0, 0x2, R9 ;  /* 0x00000002000b7824 */ /* 0x000fe200078e0209 */
[----:B------:R-:W-:Y:S01]  /*13c0*/  LOP3.LUT R7, R10, 0xfffffe00, RZ, 0xc0, !PT ;  /* 0xfffffe000a077812 */ /* 0x000fe200078ec0ff */
[----:B------:R-:W-:Y:S01]  /*13d0*/  IMAD.IADD R251, R15, 0x1, -R251 ;  /* 0x000000010ffb7824 */ /* 0x000fe200078e0afb */
[----:B------:R-:W-:Y:S01]  /*13e0*/  LEA.HI R8, R8, R8, RZ, 0x1d ;  /* 0x0000000808087211 */ /* 0x000fe200078fe8ff */
[----:B------:R-:W-:Y:S01]  /*13f0*/  IMAD R0, R4, 0x200, R3 ;  /* 0x0000020004007824 */ /* 0x000fe200078e0203 */
[----:B------:R-:W-:Y:S01]  /*1400*/  LOP3.LUT P4, RZ, R5, 0x2, RZ, 0xc0, !PT ;  /* 0x0000000205ff7812 */ /* 0x000fe2000788c0ff */
[----:B------:R-:W-:Y:S01]  /*1410*/  IMAD.SHL.U32 R251, R251, 0x2, RZ ;  /* 0x00000002fbfb7824 */ /* 0x000fe200078e00ff */
[-C--:B------:R-:W-:Y:S01]  /*1420*/  IADD3 R4, R2, R7.reuse, R9 ;  /* 0x0000000702047210 */ /* 0x080fe20007ffe009 */
[----:B------:R-:W-:Y:S01]  /*1430*/  IMAD.MOV.U32 R9, RZ, RZ, 0x20 ;  /* 0x00000020ff097424 */ /* 0x000fe200078e00ff */
[C---:B------:R-:W-:Y:S01]  /*1440*/  LOP3.LUT P3, RZ, R5.reuse, 0x4, RZ, 0xc0, !PT ;  /* 0x0000000405ff7812 */ /* 0x040fe2000786c0ff */
[----:B------:R-:W-:Y:S01]  /*1450*/  IMAD R5, R5, 0x20, R18 ;  /* 0x0000002005057824 */ /* 0x000fe200078e0212 */
[----:B------:R-:W-:Y:S01]  /*1460*/  LOP3.LUT P6, RZ, R6, 0x2, RZ, 0xc0, !PT ;  /* 0x0000000206ff7812 */ /* 0x000fe200078cc0ff */
[----:B------:R-:W-:Y:S01]  /*1470*/  IMAD.IADD R8, R11, 0x1, R8 ;  /* 0x000000010b087824 */ /* 0x000fe200078e0208 */
[----:B------:R-:W-:Y:S01]  /*1480*/  SHF.R.S32.HI R17, RZ, 0x1f, R16 ;  /* 0x0000001fff117819 */ /* 0x000fe20000011410 */
[----:B------:R-:W-:Y:S01]  /*1490*/  IMAD.MOV.U32 R3, RZ, RZ, 0x40 ;  /* 0x00000040ff037424 */ /* 0x000fe200078e00ff */
[----:B------:R-:W-:Y:S01]  /*14a0*/  LOP3.LUT R2, R2, R7, RZ, 0xfc, !PT ;  /* 0x0000000702027212 */ /* 0x000fe200078efcff */
[----:B------:R2:W-:Y:S01]  /*14b0*/  STL [R1+0x4], R5 ;  /* 0x0000040501007387 */ /* 0x0005e20000100800 */
[----:B------:R-:W-:-:S02]  /*14c0*/  LEA R233, R0, 0x8100, 0x1 ;  /* 0x0000810000e97811 */ /* 0x000fc400078e08ff */
[C---:B------:R-:W-:Y:S01]  /*14d0*/  SEL R7, R9.reuse, 0xffffffe0, !P1 ;  /* 0xffffffe009077807 */ /* 0x040fe20004800000 */
[----:B------:R3:W-:Y:S01]  /*14e0*/  STL.64 [R1+0x10], R16 ;  /* 0x0000101001007387 */ /* 0x0007e20000100a00 */
[----:B------:R-:W-:Y:S02]  /*14f0*/  SEL R0, R9, 0xffffffe0, !P6 ;  /* 0xffffffe009007807 */ /* 0x000fe40007000000 */
[C---:B------:R-:W-:Y:S02]  /*1500*/  IADD3 R10, R251.reuse, 0x8, RZ ;  /* 0x00000008fb0a7810 */ /* 0x040fe40007ffe0ff */
[C---:B------:R-:W-:Y:S02]  /*1510*/  IADD3 R9, R251.reuse, 0x10, RZ ;  /* 0x00000010fb097810 */ /* 0x040fe40007ffe0ff */
[C---:B------:R-:W-:Y:S02]  /*1520*/  IADD3 R19, R251.reuse, 0xb0, RZ ;  /* 0x000000b0fb137810 */ /* 0x040fe40007ffe0ff */
[----:B------:R-:W-:-:S02]  /*1530*/  IADD3 R9, R251, 0xf8, RZ ;  /* 0x000000f8fb097810 */ /* 0x000fc40007ffe0ff */
[----:B------:R-:W-:Y:S02]  /*1540*/  LEA R10, R8, 0x80, 0x1 ;  /* 0x00000080080a7811 */ /* 0x000fe400078e08ff */
[C---:B-1----:R-:W-:Y:S02]  /*1550*/  IADD3 R14, R251.reuse, 0xd8, RZ ;  /* 0x000000d8fb0e7810 */ /* 0x042fe40007ffe0ff */
[----:B------:R-:W-:Y:S01]  /*1560*/  LOP3.LUT P5, RZ, R6, 0x4, RZ, 0xc0, !PT ;  /* 0x0000000406ff7812 */ /* 0x000fe200078ac0ff */
[----:B------:R-:W-:Y:S01]  /*1570*/  STL [R1+0x24], R10 ;  /* 0x0000240a01007387 */ /* 0x000fe20000100800 */
[----:B------:R-:W-:Y:S02]  /*1580*/  IADD3 R11, R251, 0xf0, RZ ;  /* 0x000000f0fb0b7810 */ /* 0x000fe40007ffe0ff */
[----:B------:R-:W-:Y:S02]  /*1590*/  IADD3 R231, R233, 0x20, RZ ;  /* 0x00000020e9e77810 */ /* 0x000fe40007ffe0ff */
[----:B--2---:R-:W-:-:S02]  /*15a0*/  SEL R5, R3, 0xffffffc0, !P2 ;  /* 0xffffffc003057807 */ /* 0x004fc40005000000 */
[----:B------:R-:W-:Y:S02]  /*15b0*/  SEL R6, R3, 0xffffffc0, !P3 ;  /* 0xffffffc003067807 */ /* 0x000fe40005800000 */
[----:B------:R-:W-:Y:S02]  /*15c0*/  SHF.R.S32.HI R8, RZ, 0x1f, R19 ;  /* 0x0000001fff087819 */ /* 0x000fe40000011413 */
[----:B---3--:R-:W-:Y:S01]  /*15d0*/  IADD3 R17, R251, 0xc0, RZ ;  /* 0x000000c0fb117810 */ /* 0x008fe20007ffe0ff */
[C---:B------:R-:W-:Y:S01]  /*15e0*/  IMAD.IADD R229, R233.reuse, 0x1, R6 ;  /* 0x00000001e9e57824 */ /* 0x040fe200078e0206 */
[----:B------:R-:W-:Y:S02]  /*15f0*/  @P4 IADD3 R231, R233, -0x20, RZ ;  /* 0xffffffe0e9e74810 */ /* 0x000fe40007ffe0ff */
[----:B------:R-:W-:Y:S02]  /*1600*/  SHF.R.S32.HI R8, RZ, 0x1f, R17 ;  /* 0x0000001fff087819 */ /* 0x000fe40000011411 */
[----:B------:R-:W-:Y:S01]  /*1610*/  SHF.R.S32.HI R9, RZ, 0x1f, R9 ;  /* 0x0000001fff097819 */ /* 0x000fe20000011409 */
[----:B------:R-:W-:Y:S01]  /*1620*/  IMAD.IADD R9, R10, 0x1, R7 ;  /* 0x000000010a097824 */ /* 0x000fe200078e0207 */
[----:B------:R-:W-:Y:S01]  /*1630*/  SHF.R.S32.HI R8, RZ, 0x1f, R14 ;  /* 0x0000001fff087819 */ /* 0x000fe2000001140e */
[----:B------:R-:W-:Y:S01]  /*1640*/  IMAD.IADD R220, R6, 0x1, R231 ;  /* 0x0000000106dc7824 */ /* 0x000fe200078e02e7 */
[----:B------:R-:W-:Y:S01]  /*1650*/  SHF.R.S32.HI R8, RZ, 0x1f, R11 ;  /* 0x0000001fff087819 */ /* 0x000fe2000001140b */
[C-C-:B------:R-:W-:Y:S01]  /*1660*/  IMAD.IADD R11, R10.reuse, 0x1, R5.reuse ;  /* 0x000000010a0b7824 */ /* 0x140fe200078e0205 */
[C---:B------:R-:W-:Y:S01]  /*1670*/  IADD3 R8, R10.reuse, -0x10, RZ ;  /* 0xfffffff00a087810 */ /* 0x040fe20007ffe0ff */
[----:B------:R-:W-:Y:S01]  /*1680*/  IMAD.IADD R6, R9, 0x1, R5 ;  /* 0x0000000109067824 */ /* 0x000fe200078e0205 */
[----:B------:R-:W-:-:S02]  /*1690*/  @P0 IADD3 R8, R10, 0x10, RZ ;  /* 0x000000100a080810 */ /* 0x000fc40007ffe0ff */
[----:B------:R-:W-:Y:S01]  /*16a0*/  STL [R1+0x18], R11 ;  /* 0x0000180b01007387 */ /* 0x000fe20000100800 */
[----:B------:R-:W-:Y:S02]  /*16b0*/  LEA R234, R4, 0x10100, 0x1 ;  /* 0x0001010004ea7811 */ /* 0x000fe400078e08ff */
[----:B------:R-:W-:Y:S01]  /*16c0*/  LEA R227, R2, 0x100, 0x1 ;  /* 0x0000010002e37811 */ /* 0x000fe200078e08ff */
[----:B------:R-:W-:Y:S01]  /*16d0*/  STL [R1+0x1c], R9 ;  /* 0x00001c0901007387 */ /* 0x000fe20000100800 */
[----:B------:R-:W-:Y:S01]  /*16e0*/  IMAD.IADD R2, R5, 0x1, R8 ;  /* 0x0000000105027824 */ /* 0x000fe200078e0208 */
[----:B------:R-:W-:Y:S01]  /*16f0*/  IADD3 R250, R16, 0x40, RZ ;  /* 0x0000004010fa7810 */ /* 0x000fe20007ffe0ff */
[----:B------:R-:W-:Y:S01]  /*1700*/  IMAD.IADD R232, R234, 0x1, R0 ;  /* 0x00000001eae87824 */ /* 0x000fe200078e0200 */
[----:B------:R1:W-:Y:S01]  /*1710*/  STL [R1+0x28], R6 ;  /* 0x0000280601007387 */ /* 0x0003e20000100800 */
[----:B------:R-:W-:Y:S01]  /*1720*/  IMAD.IADD R226, R0, 0x1, R227 ;  /* 0x0000000100e27824 */ /* 0x000fe200078e02e3 */
[----:B------:R-:W-:-:S02]  /*1730*/  IADD3 R247, R16, 0x80, RZ ;  /* 0x0000008010f77810 */ /* 0x000fc40007ffe0ff */
[----:B------:R2:W-:Y:S01]  /*1740*/  STL [R1+0x20], R8 ;  /* 0x0000200801007387 */ /* 0x0005e20000100800 */
[----:B------:R-:W-:Y:S02]  /*1750*/  IADD3 R248, R16, 0xc0, RZ ;  /* 0x000000c010f87810 */ /* 0x000fe40007ffe0ff */
[----:B------:R-:W-:Y:S01]  /*1760*/  SEL R3, R3, 0xffffffc0, !P5 ;  /* 0xffffffc003037807 */ /* 0x000fe20006800000 */
[----:B------:R2:W-:Y:S01]  /*1770*/  STL [R1+0x2c], R2 ;  /* 0x00002c0201007387 */ /* 0x0005e20000100800 */
[C---:B------:R-:W-:Y:S02]  /*1780*/  IADD3 R18, R251.reuse, 0xb8, RZ ;  /* 0x000000b8fb127810 */ /* 0x040fe40007ffe0ff */
[C---:B------:R-:W-:Y:S01]  /*1790*/  IADD3 R16, R251.reuse, 0xc8, RZ ;  /* 0x000000c8fb107810 */ /* 0x040fe20007ffe0ff */
[----:B------:R-:W-:Y:S01]  /*17a0*/  IMAD.IADD R230, R234, 0x1, R3 ;  /* 0x00000001eae67824 */ /* 0x000fe200078e0203 */
[----:B------:R-:W-:Y:S01]  /*17b0*/  IADD3 R15, R251, 0xd0, RZ ;  /* 0x000000d0fb0f7810 */ /* 0x000fe20007ffe0ff */
[----:B------:R-:W-:Y:S01]  /*17c0*/  IMAD.IADD R225, R3, 0x1, R227 ;  /* 0x0000000103e17824 */ /* 0x000fe200078e02e3 */
[C---:B------:R-:W-:Y:S01]  /*17d0*/  IADD3 R13, R251.reuse, 0xe0, RZ ;  /* 0x000000e0fb0d7810 */ /* 0x040fe20007ffe0ff */
[----:B------:R-:W-:Y:S01]  /*17e0*/  IMAD.IADD R228, R232, 0x1, R3 ;  /* 0x00000001e8e47824 */ /* 0x000fe200078e0203 */
[----:B------:R-:W-:Y:S01]  /*17f0*/  IADD3 R12, R251, 0xe8, RZ ;  /* 0x000000e8fb0c7810 */ /* 0x000fe20007ffe0ff */
[----:B------:R-:W-:Y:S01]  /*1800*/  IMAD.IADD R224, R3, 0x1, R226 ;  /* 0x0000000103e07824 */ /* 0x000fe200078e02e2 */
[----:B------:R-:W-:-:S02]  /*1810*/  SHF.R.S32.HI R243, RZ, 0x1f, R250 ;  /* 0x0000001ffff37819 */ /* 0x000fc400000114fa */
[----:B------:R-:W-:Y:S02]  /*1820*/  SHF.R.S32.HI R242, RZ, 0x1f, R247 ;  /* 0x0000001ffff27819 */ /* 0x000fe400000114f7 */
[----:B------:R-:W-:Y:S01]  /*1830*/  SHF.R.S32.HI R241, RZ, 0x1f, R248 ;  /* 0x0000001ffff17819 */ /* 0x000fe200000114f8 */
[----:B-1----:R-:W-:Y:S01]  /*1840*/  IMAD.IADD R6, R7, 0x1, R8 ;  /* 0x0000000107067824 */ /* 0x002fe200078e0208 */
[----:B------:R-:W-:Y:S02]  /*1850*/  SHF.R.S32.HI R18, RZ, 0x1f, R18 ;  /* 0x0000001fff127819 */ /* 0x000fe40000011412 */
[----:B------:R-:W-:Y:S01]  /*1860*/  SHF.R.S32.HI R16, RZ, 0x1f, R16 ;  /* 0x0000001fff107819 */ /* 0x000fe20000011410 */
[----:B------:R-:W-:Y:S01]  /*1870*/  IMAD.IADD R0, R6, 0x1, R5 ;  /* 0x0000000106007824 */ /* 0x000fe200078e0205 */
[----:B------:R2:W-:Y:S01]  /*1880*/  STL [R1+0x30], R6 ;  /* 0x0000300601007387 */ /* 0x0005e20000100800 */
[----:B------:R-:W-:Y:S02]  /*1890*/  SHF.R.S32.HI R15, RZ, 0x1f, R15 ;  /* 0x0000001fff0f7819 */ /* 0x000fe4000001140f */
[----:B------:R-:W-:Y:S01]  /*18a0*/  SHF.R.S32.HI R13, RZ, 0x1f, R13 ;  /* 0x0000001fff0d7819 */ /* 0x000fe2000001140d */
[----:B------:R2:W-:Y:S01]  /*18b0*/  STL [R1+0x34], R0 ;  /* 0x0000340001007387 */ /* 0x0005e20000100800 */
[----:B------:R-:W-:-:S02]  /*18c0*/  SHF.R.S32.HI R12, RZ, 0x1f, R12 ;  /* 0x0000001fff0c7819 */ /* 0x000fc4000001140c */
        /* <DEDUP_REMOVED lines=14> */
[----:B--2---:R-:W-:Y:S02]  /*19b0*/  IADD3 R208, R231, 0x7800, RZ ;  /* 0x00007800e7d07810 */ /* 0x004fe40007ffe0ff */
.L_x_2295:
[----:B------:R-:W-:-:S04]  /*19c0*/  IMAD.MOV.U32 R2, RZ, RZ, 0x4 ;  /* 0x00000004ff027424 */ /* 0x000fc800078e00ff */
[----:B------:R-:W-:-:S05]  /*19d0*/  IMAD.WIDE R4, R239, R2, c[0x0][0x588] ;  /* 0x00016200ef047625 */ /* 0x000fca00078e0202 */
[----:B------:R1:W2:Y:S01]  /*19e0*/  LDG.E R24, [R4.64] ;  /* 0x0000000604187981 */ /* 0x0002a2000c1e1900 */
        /* <DEDUP_REMOVED lines=9> */
[----:B-1----:R-:W-:Y:S01]  /*1a80*/  IMAD.MOV.U32 R5, RZ, RZ, RZ ;  /* 0x000000ffff057224 */ /* 0x002fe200078e00ff */
[----:B--2---:R-:W-:Y:S01]  /*1a90*/  SHF.R.S32.HI R23, RZ, 0x1f, R24 ;  /* 0x0000001fff177819 */ /* 0x004fe20000011418 */
[----:B------:R1:W-:Y:S01]  /*1aa0*/  STL [R1+0x3c], R24 ;  /* 0x00003c1801007387 */ /* 0x0003e20000100800 */
[C---:B------:R-:W-:Y:S02]  /*1ab0*/  @P0 LEA R14, P1, R24.reuse, c[0x0][0x370], 0x2 ;  /* 0x0000dc00180e0a11 */ /* 0x040fe400078210ff */
[C---:B------:R-:W-:Y:S01]  /*1ac0*/  LEA R10, P3, R24.reuse, c[0x0][0x348], 0x2 ;  /* 0x0000d200180a7a11 */ /* 0x040fe200078610ff */
[----:B------:R1:W-:Y:S01]  /*1ad0*/  STL [R1+0x38], R23 ;  /* 0x0000381701007387 */ /* 0x0003e20000100800 */
[----:B------:R-:W-:-:S05]  /*1ae0*/  @P0 LEA.HI.X R15, R24, c[0x0][0x374], R23, 0x2, P1 ;  /* 0x0000dd00180f0a11 */ /* 0x000fca00008f1417 */
[----:B------:R1:W5:Y:S01]  /*1af0*/  @P0 LDG.E R7, [R14.64] ;  /* 0x000000060e070981 */ /* 0x000362000c1e1900 */
[C---:B------:R-:W-:Y:S02]  /*1b00*/  @P4 LEA R12, P0, R24.reuse, c[0x0][0x360], 0x2 ;  /* 0x0000d800180c4a11 */ /* 0x040fe400078010ff */
[C---:B------:R-:W-:Y:S02]  /*1b10*/  LEA R8, P1, R24.reuse, c[0x0][0x350], 0x2 ;  /* 0x0000d40018087a11 */ /* 0x040fe400078210ff */
[C-C-:B------:R-:W-:Y:S02]  /*1b20*/  @P4 LEA.HI.X R13, R24.reuse, c[0x0][0x364], R23.reuse, 0x2, P0 ;  /* 0x0000d900180d4a11 */ /* 0x140fe400000f1417 */
[C-C-:B------:R-:W-:Y:S02]  /*1b30*/  LEA.HI.X R11, R24.reuse, c[0x0][0x34c], R23.reuse, 0x2, P3 ;  /* 0x0000d300180b7a11 */ /* 0x140fe400018f1417 */
[----:B------:R-:W-:Y:S01]  /*1b40*/  LEA.HI.X R9, R24, c[0x0][0x354], R23, 0x2, P1 ;  /* 0x0000d50018097a11 */ /* 0x000fe200008f1417 */
[----:B------:R-:W2:Y:S04]  /*1b50*/  @P4 LDG.E R0, [R12.64] ;  /* 0x000000060c004981 */ /* 0x000ea8000c1e1900 */
[----:B------:R1:W5:Y:S04]  /*1b60*/  @P2 LDG.E R5, [R10.64] ;  /* 0x000000060a052981 */ /* 0x000368000c1e1900 */
[----:B------:R1:W5:Y:S01]  /*1b70*/  @P6 LDG.E R6, [R8.64] ;  /* 0x0000000608066981 */ /* 0x000362000c1e1900 */
[----:B------:R-:W-:Y:S01]  /*1b80*/  LOP3.LUT R22, R238, 0xffff, RZ, 0xc0, !PT ;  /* 0x0000ffffee167812 */ /* 0x000fe200078ec0ff */
[----:B------:R-:W-:Y:S04]  /*1b90*/  YIELD ;  /* 0x0000000000007946 */ /* 0x000fe80003800000 */
[----:B------:R1:W-:Y:S04]  /*1ba0*/  STL [R1+0x40], R22 ;  /* 0x0000401601007387 */ /* 0x0003e80000100800 */
[----:B--2---:R1:W-:Y:S01]  /*1bb0*/  @P4 STL [R1+0x74], R0 ;  /* 0x0000740001004387 */ /* 0x0043e20000100800 */
[----:B------:R-:W-:Y:S05]  /*1bc0*/  @P4 BRA `(.L_x_2209) ;  /* 0x0000007000004947 */ /* 0x000fea0003800000 */
[----:B-1----:R-:W-:-:S05]  /*1bd0*/  MOV R0, c[0x0][0x168] ;  /* 0x00005a0000007a02 */ /* 0x002fca0000000f00 */
[----:B------:R1:W-:Y:S01]  /*1be0*/  STL [R1+0x74], R0 ;  /* 0x0000740001007387 */ /* 0x0003e20000100800 */
[----:B------:R-:W-:Y:S05]  /*1bf0*/  @!P2 BRA `(.L_x_2209) ;  /* 0x000000400000a947 */ /* 0x000fea0003800000 */
[----:B-1----:R-:W2:Y:S04]  /*1c00*/  LDG.E R0, [R10.64] ;  /* 0x000000060a007981 */ /* 0x002ea8000c1e1900 */
[----:B------:R-:W2:Y:S02]  /*1c10*/  LDG.E R3, [R10.64+0x4] ;  /* 0x000004060a037981 */ /* 0x000ea4000c1e1900 */
[----:B--2---:R-:W-:-:S05]  /*1c20*/  IADD3 R0, -R0, R3, RZ ;  /* 0x0000000300007210 */ /* 0x004fca0007ffe1ff */
[----:B------:R1:W-:Y:S02]  /*1c30*/  STL [R1+0x74], R0 ;  /* 0x0000740001007387 */ /* 0x0003e40000100800 */
.L_x_2209:
[----:B------:R-:W-:-:S04]  /*1c40*/  ISETP.NE.U32.AND P0, PT, RZ, c[0x0][0x368], PT ;  /* 0x0000da00ff007a0c */ /* 0x000fc80003f05070 */
[----:B------:R-:W-:-:S13]  /*1c50*/  ISETP.NE.AND.EX P0, PT, RZ, c[0x0][0x36c], PT, P0 ;  /* 0x0000db00ff007a0c */ /* 0x000fda0003f05300 */
[----:B------:R-:W-:Y:S05]  /*1c60*/  @!P0 BRA `(.L_x_2210) ;  /* 0x0000004000008947 */ /* 0x000fea0003800000 */
[----:B-1----:R-:W-:-:S04]  /*1c70*/  LEA R8, P0, R24, c[0x0][0x368], 0x2 ;  /* 0x0000da0018087a11 */ /* 0x002fc800078010ff */
[----:B------:R-:W-:-:S05]  /*1c80*/  LEA.HI.X R9, R24, c[0x0][0x36c], R23, 0x2, P0 ;  /* 0x0000db0018097a11 */ /* 0x000fca00000f1417 */
[----:B------:R1:W5:Y:S01]  /*1c90*/  LDG.E R4, [R8.64] ;  /* 0x0000000608047981 */ /* 0x000362000c1e1900 */
[----:B------:R-:W-:Y:S05]  /*1ca0*/  BRA `(.L_x_2211) ;  /* 0x0000005000007947 */ /* 0x000fea0003800000 */
.L_x_2210:
[----:B------:R-:W-:Y:S01]  /*1cb0*/  MOV R4, c[0x0][0x1d0] ;  /* 0x0000740000047a02 */ /* 0x000fe20000000f00 */
[----:B------:R-:W-:Y:S05]  /*1cc0*/  @!P6 BRA `(.L_x_2211) ;  /* 0x000000300000e947 */ /* 0x000fea0003800000 */
[----:B------:R-:W2:Y:S04]  /*1cd0*/  LDG.E R4, [R8.64] ;  /* 0x0000000608047981 */ /* 0x000ea8000c1e1900 */
[----:B------:R-:W2:Y:S02]  /*1ce0*/  LDG.E R3, [R8.64+0x4] ;  /* 0x0000040608037981 */ /* 0x000ea4000c1e1900 */
[----:B--2---:R-:W-:Y:S02]  /*1cf0*/  IADD3 R4, -R4, R3, RZ ;  /* 0x0000000304047210 */ /* 0x004fe40007ffe1ff */
.L_x_2211:
[----:B------:R-:W2:Y:S01]  /*1d00*/  LDL R3, [R1+0x74] ;  /* 0x0000740001037983 */ /* 0x000ea20000100800 */
[----:B-1----:R-:W-:Y:S01]  /*1d10*/  IMAD.MOV.U32 R0, RZ, RZ, c[0x0][0x2c4] ;  /* 0x0000b100ff007624 */ /* 0x002fe200078e00ff */
[----:B------:R-:W-:Y:S01]  /*1d20*/  BSSY B0, `(.L_x_2212) ;  /* 0x000003a000007945 */ /* 0x000fe20003800000 */
[----:B------:R-:W-:-:S02]  /*1d30*/  IMAD.SHL.U32 R237, R237, 0x80, RZ ;  /* 0x00000080eded7824 */ /* 0x000fc400078e00ff */
[--C-:B-----5:R-:W-:Y:S01]  /*1d40*/  IMAD.IADD R8, R4, 0x1, -R7.reuse ;  /* 0x0000000104087824 */ /* 0x120fe200078e0a07 */
[----:B------:R-:W-:Y:S01]  /*1d50*/  ISETP.NE.AND P1, PT, R0, 0x1, PT ;  /* 0x000000010000780c */ /* 0x000fe20003f25270 */
[----:B------:R-:W-:Y:S01]  /*1d60*/  IMAD.IADD R6, R6, 0x1, R7 ;  /* 0x0000000106067824 */ /* 0x000fe200078e0207 */
[----:B------:R-:W-:Y:S02]  /*1d70*/  IADD3 R0, R237, 0x7f, RZ ;  /* 0x0000007fed007810 */ /* 0x000fe40007ffe0ff */
[----:B------:R-:W-:Y:S01]  /*1d80*/  IADD3 R9, R8, 0x3f, RZ ;  /* 0x0000003f08097810 */ /* 0x000fe20007ffe0ff */
[----:B------:R1:W-:Y:S08]  /*1d90*/  STL [R1+0x78], R8 ;  /* 0x0000780801007387 */ /* 0x0003f00000100800 */
[----:B------:R-:W-:-:S05]  /*1da0*/  @P1 IMAD.HI.U32 R4, R0, c[0x0][0x2c8], RZ ;  /* 0x0000b20000041a27 */ /* 0x000fca00078e00ff */
[----:B------:R-:W-:Y:S02]  /*1db0*/  @P1 SHF.R.U32.HI R0, RZ, c[0x0][0x2cc], R4 ;  /* 0x0000b300ff001a19 */ /* 0x000fe40000011604 */
[----:B------:R-:W-:-:S04]  /*1dc0*/  SHF.R.S32.HI R4, RZ, 0x1f, R9 ;  /* 0x0000001fff047819 */ /* 0x000fc80000011409 */
[----:B------:R-:W-:-:S04]  /*1dd0*/  LEA.HI R4, R4, R9, RZ, 0x6 ;  /* 0x0000000904047211 */ /* 0x000fc800078f30ff */
[----:B------:R-:W-:Y:S02]  /*1de0*/  SHF.R.S32.HI R4, RZ, 0x6, R4 ;  /* 0x00000006ff047819 */ /* 0x000fe40000011404 */
[----:B--2---:R-:W-:-:S05]  /*1df0*/  IADD3 R3, R8, 0x40, -R3 ;  /* 0x0000004008037810 */ /* 0x004fca0007ffe803 */
[----:B------:R-:W-:-:S05]  /*1e00*/  IMAD.IADD R3, R3, 0x1, R0 ;  /* 0x0000000103037824 */ /* 0x000fca00078e0200 */
[----:B------:R-:W-:-:S04]  /*1e10*/  SHF.R.S32.HI R0, RZ, 0x1f, R3 ;  /* 0x0000001fff007819 */ /* 0x000fc80000011403 */
[----:B------:R-:W-:Y:S02]  /*1e20*/  LEA.HI R3, R0, R3, RZ, 0x6 ;  /* 0x0000000300037211 */ /* 0x000fe400078f30ff */
[C---:B------:R-:W-:Y:S02]  /*1e30*/  LOP3.LUT R0, R238.reuse, 0xff000000, RZ, 0xc0, !PT ;  /* 0xff000000ee007812 */ /* 0x040fe400078ec0ff */
[----:B------:R-:W-:Y:S02]  /*1e40*/  LOP3.LUT R238, R238, 0xff0000, RZ, 0xc0, !PT ;  /* 0x00ff0000eeee7812 */ /* 0x000fe400078ec0ff */
[----:B------:R-:W-:Y:S02]  /*1e50*/  SHF.R.U32.HI R9, RZ, 0x8, R0 ;  /* 0x00000008ff097819 */ /* 0x000fe40000011600 */
[----:B------:R-:W-:Y:S02]  /*1e60*/  SHF.R.S32.HI R3, RZ, 0x6, R3 ;  /* 0x00000006ff037819 */ /* 0x000fe40000011403 */
[----:B------:R-:W-:-:S02]  /*1e70*/  LEA.HI R0, R238, R9, RZ, 0x10 ;  /* 0x00000009ee007211 */ /* 0x000fc400078f80ff */
[----:B------:R-:W-:Y:S01]  /*1e80*/  IMNMX R3, R4, R3, PT ;  /* 0x0000000304037217 */ /* 0x000fe20003800200 */
[----:B------:R-:W-:Y:S01]  /*1e90*/  IMAD.MOV.U32 R4, RZ, RZ, RZ ;  /* 0x000000ffff047224 */ /* 0x000fe200078e00ff */
[----:B------:R-:W-:Y:S02]  /*1ea0*/  LOP3.LUT R14, R0, 0xff, RZ, 0xc0, !PT ;  /* 0x000000ff000e7812 */ /* 0x000fe400078ec0ff */
[----:B-1----:R-:W-:Y:S02]  /*1eb0*/  SHF.R.U32.HI R8, RZ, 0x10, R0 ;  /* 0x00000010ff087819 */ /* 0x002fe40000011600 */
[----:B------:R-:W-:Y:S01]  /*1ec0*/  ISETP.GE.AND P0, PT, R3, 0x1, PT ;  /* 0x000000010300780c */ /* 0x000fe20003f06270 */
[----:B------:R1:W-:Y:S04]  /*1ed0*/  STL [R1+0x54], R14 ;  /* 0x0000540e01007387 */ /* 0x0003e80000100800 */
[----:B------:R1:W-:Y:S08]  /*1ee0*/  STL [R1+0x50], R8 ;  /* 0x0000500801007387 */ /* 0x0003f00000100800 */
[----:B------:R-:W-:Y:S05]  /*1ef0*/  @!P0 BRA `(.L_x_2213) ;  /* 0x000001c000008947 */ /* 0x000fea0003800000 */
[----:B------:R-:W-:-:S04]  /*1f00*/  ISETP.NE.AND P0, PT, R8, RZ, PT ;  /* 0x000000ff0800720c */ /* 0x000fc80003f05270 */
[----:B-1----:R-:W-:-:S04]  /*1f10*/  SEL R8, R8, c[0x0][0x338], P0 ;  /* 0x0000ce0008087a07 */ /* 0x002fc80000000000 */
[-C--:B------:R-:W-:Y:S02]  /*1f20*/  IABS R9, R8.reuse ;  /* 0x0000000800097213 */ /* 0x080fe40000000000 */
[----:B------:R-:W-:Y:S02]  /*1f30*/  IADD3 R11, R8, -0x1, R3 ;  /* 0xffffffff080b7810 */ /* 0x000fe40007ffe003 */
[----:B------:R-:W1:Y:S01]  /*1f40*/  I2F.RP R10, R9 ;  /* 0x00000009000a7306 */ /* 0x000e620000209400 */
[----:B------:R-:W-:-:S05]  /*1f50*/  IABS R0, R8 ;  /* 0x0000000800007213 */ /* 0x000fca0000000000 */
[----:B------:R-:W-:Y:S02]  /*1f60*/  IMAD.MOV R0, RZ, RZ, -R0 ;  /* 0x000000ffff007224 */ /* 0x000fe400078e0a00 */
[----:B-1----:R-:W1:Y:S02]  /*1f70*/  MUFU.RCP R12, R10 ;  /* 0x0000000a000c7308 */ /* 0x002e640000001000 */
[----:B-1----:R-:W-:-:S06]  /*1f80*/  IADD3 R12, R12, 0xffffffe, RZ ;  /* 0x0ffffffe0c0c7810 */ /* 0x002fcc0007ffe0ff */
[----:B------:R-:W1:Y:S02]  /*1f90*/  F2I.FTZ.U32.TRUNC.NTZ R13, R12 ;  /* 0x0000000c000d7305 */ /* 0x000e64000021f000 */
[--C-:B-1----:R-:W-:Y:S02]  /*1fa0*/  IMAD.MOV R4, RZ, RZ, -R13.reuse ;  /* 0x000000ffff047224 */ /* 0x102fe400078e0a0d */
[----:B------:R-:W-:Y:S02]  /*1fb0*/  IMAD.MOV.U32 R12, RZ, RZ, RZ ;  /* 0x000000ffff0c7224 */ /* 0x000fe400078e00ff */
[----:B------:R-:W-:Y:S01]  /*1fc0*/  IMAD R7, R4, R9, RZ ;  /* 0x0000000904077224 */ /* 0x000fe200078e02ff */
[----:B------:R-:W-:Y:S02]  /*1fd0*/  IABS R4, R11 ;  /* 0x0000000b00047213 */ /* 0x000fe40000000000 */
[----:B------:R-:W-:Y:S01]  /*1fe0*/  LOP3.LUT R11, R11, R8, RZ, 0x3c, !PT ;  /* 0x000000080b0b7212 */ /* 0x000fe200078e3cff */
[----:B------:R-:W-:-:S03]  /*1ff0*/  IMAD.HI.U32 R7, R13, R7, R12 ;  /* 0x000000070d077227 */ /* 0x000fc600078e000c */
[----:B------:R-:W-:-:S03]  /*2000*/  ISETP.GE.AND P0, PT, R11, RZ, PT ;  /* 0x000000ff0b00720c */ /* 0x000fc60003f06270 */
        /* <DEDUP_REMOVED lines=8> */
[----:B------:R-:W-:-:S04]  /*2090*/  IMAD.MOV.U32 R4, RZ, RZ, R7 ;  /* 0x000000ffff047224 */ /* 0x000fc800078e0007 */
[----:B------:R-:W-:Y:S01]  /*20a0*/  @!P0 IMAD.MOV R4, RZ, RZ, -R4 ;  /* 0x000000ffff048224 */ /* 0x000fe200078e0a04 */
[----:B------:R-:W-:Y:S02]  /*20b0*/  @!P3 LOP3.LUT R4, RZ, R8, RZ, 0x33, !PT ;  /* 0x00000008ff04b212 */ /* 0x000fe400078e33ff */
.L_x_2213:
[----:B------:R-:W-:Y:S05]  /*20c0*/  BSYNC B0 ;  /* 0x0000000000007941 */ /* 0x000fea0003800000 */
.L_x_2212:
[----:B-1----:R-:W-:Y:S01]  /*20d0*/  IMAD R8, R14, R4, RZ ;  /* 0x000000040e087224 */ /* 0x002fe200078e02ff */
[----:B------:R-:W-:Y:S01]  /*20e0*/  PRMT R7, RZ, 0x7610, R7 ;  /* 0x00007610ff077816 */ /* 0x000fe20000000007 */
[----:B------:R-:W-:Y:S01]  /*20f0*/  CS2R R130, SRZ ;  /* 0x0000000000827805 */ /* 0x000fe2000001ff00 */
[----:B------:R-:W-:Y:S01]  /*2100*/  MOV R0, RZ ;  /* 0x000000ff00007202 */ /* 0x000fe20000000f00 */
[----:B------:R-:W-:Y:S01]  /*2110*/  IMAD.IADD R4, R8, 0x1, R4 ;  /* 0x0000000108047824 */ /* 0x000fe200078e0204 */
[----:B------:R1:W-:Y:S01]  /*2120*/  STL [R1+0x4c], R8 ;  /* 0x00004c0801007387 */ /* 0x0003e20000100800 */
[----:B------:R-:W-:Y:S01]  /*2130*/  CS2R R128, SRZ ;  /* 0x0000000000807805 */ /* 0x000fe2000001ff00 */
[----:B------:R-:W-:Y:S01]  /*2140*/  CS2R R126, SRZ ;  /* 0x00000000007e7805 */ /* 0x000fe2000001ff00 */
[----:B------:R-:W-:Y:S01]  /*2150*/  CS2R R124, SRZ ;  /* 0x00000000007c7805 */ /* 0x000fe2000001ff00 */
[----:B------:R-:W-:Y:S01]  /*2160*/  IMNMX R3, R3, R4, PT ;  /* 0x0000000403037217 */ /* 0x000fe20003800200 */
[----:B------:R-:W-:Y:S01]  /*2170*/  IMAD.MOV.U32 R4, RZ, RZ, RZ ;  /* 0x000000ffff047224 */ /* 0x000fe200078e00ff */
        /* <DEDUP_REMOVED lines=62> */
[----:B-1----:R-:W2:Y:S01]  /*2560*/  LDL R12, [R1+0x4] ;  /* 0x00000400010c7983 */ /* 0x002ea20000100800 */
[----:B------:R-:W-:-:S03]  /*2570*/  ISETP.NE.U32.AND P0, PT, RZ, c[0x0][0x340], PT ;  /* 0x0000d000ff007a0c */ /* 0x000fc60003f05070 */
[----:B------:R-:W3:Y:S01]  /*2580*/  LDL.64 R20, [R1+0x10] ;  /* 0x0000100001147983 */ /* 0x000ee20000100a00 */
[----:B------:R-:W-:-:S03]  /*2590*/  ISETP.NE.AND.EX P0, PT, RZ, c[0x0][0x344], PT, P0 ;  /* 0x0000d100ff007a0c */ /* 0x000fc60003f05300 */
[----:B------:R-:W4:Y:S10]  /*25a0*/  LDL.LU R18, [R1+0x44] ;  /* 0x0000440001127983 */ /* 0x000f340000300800 */
[----:B------:R-:W-:-:S05]  /*25b0*/  @P0 IMAD.WIDE R10, R24, R2, c[0x0][0x340] ;  /* 0x0000d000180a0625 */ /* 0x000fca00078e0202 */
[----:B------:R1:W5:Y:S01]  /*25c0*/  @P0 LDG.E R0, [R10.64] ;  /* 0x000000060a000981 */ /* 0x000362000c1e1900 */
[----:B------:R-:W-:Y:S01]  /*25d0*/  SHF.R.S32.HI R2, RZ, 0x1f, R5 ;  /* 0x0000001fff027819 */ /* 0x000fe20000011405 */
[----:B------:R-:W-:-:S04]  /*25e0*/  IMAD.WIDE.U32 R8, R5, c[0x0][0x178], RZ ;  /* 0x00005e0005087a25 */ /* 0x000fc800078e00ff */
[----:B------:R-:W-:-:S04]  /*25f0*/  IMAD R2, R2, c[0x0][0x178], RZ ;  /* 0x00005e0002027a24 */ /* 0x000fc800078e02ff */
[----:B------:R-:W-:Y:S01]  /*2600*/  IMAD R5, R5, c[0x0][0x17c], R2 ;  /* 0x00005f0005057a24 */ /* 0x000fe200078e0202 */
[----:B------:R-:W-:-:S03]  /*2610*/  SHF.R.S32.HI R19, RZ, 0x1f, R246 ;  /* 0x0000001fff137819 */ /* 0x000fc600000114f6 */
[----:B------:R-:W-:Y:S01]  /*2620*/  IMAD.IADD R9, R9, 0x1, R5 ;  /* 0x0000000109097824 */ /* 0x000fe200078e0205 */
[----:B------:R-:W-:Y:S02]  /*2630*/  SEL R4, R23, RZ, !P2 ;  /* 0x000000ff17047207 */ /* 0x000fe40005000000 */
[----:B------:R-:W-:Y:S01]  /*2640*/  LEA.HI R19, R19, R246, RZ, 0x3 ;  /* 0x000000f613137211 */ /* 0x000fe200078f18ff */
[----:B------:R-:W-:-:S03]  /*2650*/  IMAD.WIDE.U32 R8, R22, c[0x0][0x1b8], R8 ;  /* 0x00006e0016087a25 */ /* 0x000fc600078e0008 */
[----:B------:R-:W-:Y:S01]  /*2660*/  SHF.R.S32.HI R19, RZ, 0x3, R19 ;  /* 0x00000003ff137819 */ /* 0x000fe20000011413 */
[----:B------:R-:W-:Y:S02]  /*2670*/  IMAD R9, R22, c[0x0][0x1bc], R9 ;  /* 0x00006f0016097a24 */ /* 0x000fe400078e0209 */
[----:B-1----:R-:W-:Y:S01]  /*2680*/  IMAD R11, R4, c[0x0][0x1c0], RZ ;  /* 0x00007000040b7a24 */ /* 0x002fe200078e02ff */
[----:B------:R-:W-:Y:S02]  /*2690*/  ISETP.GE.AND P4, PT, R250, c[0x0][0x1d4], PT ;  /* 0x00007500fa007a0c */ /* 0x000fe40003f86270 */
[----:B------:R-:W-:Y:S01]  /*26a0*/  ISETP.GE.AND P3, PT, R247, c[0x0][0x1d4], PT ;  /* 0x00007500f7007a0c */ /* 0x000fe20003f66270 */
[----:B--2---:R-:W-:Y:S01]  /*26b0*/  IMAD.IADD R2, R12, 0x1, R237 ;  /* 0x000000010c027824 */ /* 0x004fe200078e02ed */
[----:B------:R-:W-:-:S03]  /*26c0*/  SEL R12, R24, RZ, !P2 ;  /* 0x000000ff180c7207 */ /* 0x000fc60005000000 */
[----:B------:R-:W-:-:S04]  /*26d0*/  @P1 IMAD.HI.U32 R7, R2, c[0x0][0x2c8], RZ ;  /* 0x0000b20002071a27 */ /* 0x000fc800078e00ff */
[----:B------:R-:W-:Y:S01]  /*26e0*/  IMAD.MOV.U32 R5, RZ, RZ, R2 ;  /* 0x000000ffff057224 */ /* 0x000fe200078e0002 */
[----:B------:R-:W-:Y:S01]  /*26f0*/  @P1 SHF.R.U32.HI R5, RZ, c[0x0][0x2cc], R7 ;  /* 0x0000b300ff051a19 */ /* 0x000fe20000011607 */
[C---:B------:R-:W-:Y:S01]  /*2700*/  IMAD R4, R12.reuse, c[0x0][0x1c4], R11 ;  /* 0x000071000c047a24 */ /* 0x040fe200078e020b */
[----:B------:R-:W-:Y:S01]  /*2710*/  SHF.R.S32.HI R7, RZ, 0x1f, R6 ;  /* 0x0000001fff077819 */ /* 0x000fe20000011406 */
[----:B------:R-:W-:Y:S01]  /*2720*/  IMAD.WIDE.U32 R12, R12, c[0x0][0x1c0], R8 ;  /* 0x000070000c0c7a25 */ /* 0x000fe200078e0008 */
[----:B------:R-:W-:-:S04]  /*2730*/  IADD3 R9, P2, R19, R6, RZ ;  /* 0x0000000613097210 */ /* 0x000fc80007f5e0ff */
[----:B------:R-:W-:-:S05]  /*2740*/  LEA.HI.X.SX32 R7, R19, R7, 0x1, P2 ;  /* 0x0000000713077211 */ /* 0x000fca00010f0eff */
[C---:B------:R-:W-:Y:S02]  /*2750*/  IMAD R8, R7.reuse, c[0x0][0x1e0], RZ ;  /* 0x0000780007087a24 */ /* 0x040fe400078e02ff */
[----:B------:R-:W-:Y:S02]  /*2760*/  IMAD R7, R7, c[0x0][0x208], RZ ;  /* 0x0000820007077a24 */ /* 0x000fe400078e02ff */
[----:B---3--:R-:W-:-:S04]  /*2770*/  IMAD.WIDE.U32 R16, R9, c[0x0][0x1e0], R20 ;  /* 0x0000780009107a25 */ /* 0x008fc800078e0014 */
[----:B------:R-:W-:-:S04]  /*2780*/  IMAD.WIDE.U32 R14, R9, c[0x0][0x208], R20 ;  /* 0x00008200090e7a25 */ /* 0x000fc800078e0014 */
[C---:B------:R-:W-:Y:S02]  /*2790*/  IMAD R8, R9.reuse, c[0x0][0x1e4], R8 ;  /* 0x0000790009087a24 */ /* 0x040fe400078e0208 */
[----:B------:R-:W-:Y:S02]  /*27a0*/  IMAD R7, R9, c[0x0][0x20c], R7 ;  /* 0x0000830009077a24 */ /* 0x000fe400078e0207 */
[----:B------:R-:W-:Y:S01]  /*27b0*/  IMAD.IADD R13, R13, 0x1, R4 ;  /* 0x000000010d0d7824 */ /* 0x000fe200078e0204 */
[--C-:B------:R-:W-:Y:S01]  /*27c0*/  SHF.R.S32.HI R4, RZ, 0x1f, R5.reuse ;  /* 0x0000001fff047819 */ /* 0x100fe20000011405 */
[----:B------:R-:W-:Y:S01]  /*27d0*/  IMAD.MOV R9, RZ, RZ, -R5 ;  /* 0x000000ffff097224 */ /* 0x000fe200078e0a05 */
[----:B------:R-:W-:Y:S02]  /*27e0*/  ISETP.GE.AND P5, PT, R20, c[0x0][0x1d4], PT ;  /* 0x0000750014007a0c */ /* 0x000fe40003fa6270 */
[----:B------:R-:W-:Y:S01]  /*27f0*/  SEL R6, RZ, 0xffffffff, P4 ;  /* 0xffffffffff067807 */ /* 0x000fe20002000000 */
[----:B------:R-:W-:-:S02]  /*2800*/  IMAD R9, R9, c[0x0][0x2c4], R2 ;  /* 0x0000b10009097a24 */ /* 0x000fc400078e0202 */
[----:B------:R-:W-:Y:S01]  /*2810*/  IMAD R4, R4, c[0x0][0x1b0], RZ ;  /* 0x00006c0004047a24 */ /* 0x000fe200078e02ff */
[----:B------:R-:W-:Y:S01]  /*2820*/  SEL R11, RZ, 0x1, P5 ;  /* 0x00000001ff0b7807 */ /* 0x000fe20002800000 */
[C---:B------:R-:W-:Y:S01]  /*2830*/  IMAD.WIDE.U32 R12, R5.reuse, c[0x0][0x1b0], R12 ;  /* 0x00006c00050c7a25 */ /* 0x040fe200078e000c */
[----:B------:R-:W-:Y:S02]  /*2840*/  SHF.L.U32 R6, R6, 0x1, RZ ;  /* 0x0000000106067819 */ /* 0x000fe400000006ff */
[----:B------:R-:W-:Y:S01]  /*2850*/  SHF.R.S32.HI R2, RZ, 0x1f, R9 ;  /* 0x0000001fff027819 */ /* 0x000fe20000011409 */
[----:B------:R-:W-:Y:S01]  /*2860*/  IMAD R4, R5, c[0x0][0x1b4], R4 ;  /* 0x00006d0005047a24 */ /* 0x000fe200078e0204 */
[----:B------:R-:W-:Y:S01]  /*2870*/  LOP3.LUT R6, R6, 0x2, R11, 0xe2, !PT ;  /* 0x0000000206067812 */ /* 0x000fe200078ee20b */
[----:B------:R-:W-:Y:S01]  /*2880*/  IMAD.IADD R15, R15, 0x1, R7 ;  /* 0x000000010f0f7824 */ /* 0x000fe200078e0207 */
[----:B------:R-:W-:Y:S01]  /*2890*/  MOV R10, R12 ;  /* 0x0000000c000a7202 */ /* 0x000fe20000000f00 */
[----:B------:R-:W-:Y:S01]  /*28a0*/  IMAD.IADD R11, R13, 0x1, R4 ;  /* 0x000000010d0b7824 */ /* 0x000fe200078e0204 */
[----:B-----5:R-:W-:Y:S01]  /*28b0*/  @P0 SHF.R.S32.HI R7, RZ, 0x1f, R0 ;  /* 0x0000001fff070819 */ /* 0x020fe20000011400 */
[----:B------:R-:W-:-:S02]  /*28c0*/  IMAD R2, R2, c[0x0][0x1a8], RZ ;  /* 0x00006a0002027a24 */ /* 0x000fc400078e02ff */
[----:B------:R-:W-:Y:S02]  /*28d0*/  @!P0 IMAD.MOV.U32 R0, RZ, RZ, R24 ;  /* 0x000000ffff008224 */ /* 0x000fe400078e0018 */
[----:B------:R-:W-:Y:S02]  /*28e0*/  @!P0 IMAD.MOV.U32 R7, RZ, RZ, R23 ;  /* 0x000000ffff078224 */ /* 0x000fe400078e0017 */
[C---:B------:R-:W-:Y:S01]  /*28f0*/  IMAD R12, R9.reuse, c[0x0][0x1ac], R2 ;  /* 0x00006b00090c7a24 */ /* 0x040fe200078e0202 */
[----:B------:R-:W-:Y:S01]  /*2900*/  SEL R2, R0, RZ, !P6 ;  /* 0x000000ff00027207 */ /* 0x000fe20007000000 */
[----:B------:R-:W-:Y:S01]  /*2910*/  IMAD.WIDE.U32 R10, R9, c[0x0][0x1a8], R10 ;  /* 0x00006a00090a7a25 */ /* 0x000fe200078e000a */
[----:B------:R-:W-:Y:S02]  /*2920*/  SEL R7, R7, RZ, !P6 ;  /* 0x000000ff07077207 */ /* 0x000fe40007000000 */
[----:B------:R-:W-:Y:S02]  /*2930*/  ISETP.GE.AND P6, PT, R20, c[0x0][0x198], PT ;  /* 0x0000660014007a0c */ /* 0x000fe40003fc6270 */
[----:B------:R-:W-:-:S02]  /*2940*/  IADD3 R12, R11, R12, RZ ;  /* 0x0000000c0b0c7210 */ /* 0x000fc40007ffe0ff */
[----:B------:R-:W-:Y:S02]  /*2950*/  LEA R13, P0, R10, c[0x0][0x160], 0x1 ;  /* 0x000058000a0d7a11 */ /* 0x000fe400078008ff */
[----:B----4-:R-:W-:Y:S02]  /*2960*/  LOP3.LUT R18, R18, 0xfffffff7, RZ, 0xc0, !PT ;  /* 0xfffffff712127812 */ /* 0x010fe400078ec0ff */
[----:B------:R-:W-:Y:S02]  /*2970*/  LEA.HI.X R12, R10, c[0x0][0x164], R12, 0x1, P0 ;  /* 0x000059000a0c7a11 */ /* 0x000fe400000f0c0c */
[----:B------:R-:W-:-:S03]  /*2980*/  ISETP.GE.AND P0, PT, R250, c[0x0][0x198], PT ;  /* 0x00006600fa007a0c */ /* 0x000fc60003f06270 */
[----:B------:R-:W-:Y:S02]  /*2990*/  @P6 LOP3.LUT R18, R18, 0x8, RZ, 0xfc, !PT ;  /* 0x0000000812126812 */ /* 0x000fe400078efcff */
[----:B------:R-:W-:Y:S02]  /*29a0*/  ISETP.GE.AND P2, PT, R248, c[0x0][0x1d4], PT ;  /* 0x00007500f8007a0c */ /* 0x000fe40003f46270 */
[----:B------:R-:W-:Y:S02]  /*29b0*/  LOP3.LUT R18, R18, 0xfffffffb, RZ, 0xc0, !PT ;  /* 0xfffffffb12127812 */ /* 0x000fe400078ec0ff */
[----:B------:R-:W-:Y:S02]  /*29c0*/  SEL R5, RZ, 0x4, P3 ;  /* 0x00000004ff057807 */ /* 0x000fe40001800000 */
[----:B------:R-:W-:Y:S02]  /*29d0*/  SEL R29, RZ, 0x8, P2 ;  /* 0x00000008ff1d7807 */ /* 0x000fe40001000000 */
[----:B------:R-:W-:-:S02]  /*29e0*/  IADD3 R17, R17, R8, RZ ;  /* 0x0000000811117210 */ /* 0x000fc40007ffe0ff */
[----:B------:R-:W-:Y:S02]  /*29f0*/  ISETP.GE.AND P6, PT, R247, c[0x0][0x198], PT ;  /* 0x00006600f7007a0c */ /* 0x000fe40003fc6270 */
[----:B------:R-:W-:Y:S02]  /*2a00*/  @P0 LOP3.LUT R18, R18, 0x4, RZ, 0xfc, !PT ;  /* 0x0000000412120812 */ /* 0x000fe400078efcff */
[----:B------:R-:W-:Y:S01]  /*2a10*/  LOP3.LUT R29, R29, R6, R5, 0xfe, !PT ;  /* 0x000000061d1d7212 */ /* 0x000fe200078efe05 */
[----:B------:R-:W-:Y:S01]  /*2a20*/  IMAD.WIDE.U32 R4, R22, c[0x0][0x1e8], R16 ;  /* 0x00007a0016047a25 */ /* 0x000fe200078e0010 */
[----:B------:R-:W-:Y:S02]  /*2a30*/  ISETP.GE.AND P0, PT, R248, c[0x0][0x198], PT ;  /* 0x00006600f8007a0c */ /* 0x000fe40003f06270 */
[----:B------:R-:W-:Y:S01]  /*2a40*/  LOP3.LUT R18, R18, 0xfffffffe, RZ, 0xc0, !PT ;  /* 0xfffffffe12127812 */ /* 0x000fe200078ec0ff */
[----:B------:R-:W-:-:S03]  /*2a50*/  IMAD.WIDE.U32 R8, R22, c[0x0][0x210], R14 ;  /* 0x0000840016087a25 */ /* 0x000fc600078e000e */
[----:B------:R-:W-:Y:S01]  /*2a60*/  LOP3.LUT R18, R18, 0xfffffffd, RZ, 0xc0, !PT ;  /* 0xfffffffd12127812 */ /* 0x000fe200078ec0ff */
[C---:B------:R-:W-:Y:S02]  /*2a70*/  IMAD R5, R22.reuse, c[0x0][0x1ec], R5 ;  /* 0x00007b0016057a24 */ /* 0x040fe400078e0205 */
[----:B------:R-:W-:Y:S02]  /*2a80*/  IMAD R11, R7, c[0x0][0x1f0], RZ ;  /* 0x00007c00070b7a24 */ /* 0x000fe400078e02ff */
[----:B------:R-:W-:Y:S01]  /*2a90*/  IMAD R9, R22, c[0x0][0x214], R9 ;  /* 0x0000850016097a24 */ /* 0x000fe200078e0209 */
[----:B------:R-:W-:Y:S01]  /*2aa0*/  @P6 LOP3.LUT R18, R18, 0x2, RZ, 0xfc, !PT ;  /* 0x0000000212126812 */ /* 0x000fe200078efcff */
[C---:B------:R-:W-:Y:S02]  /*2ab0*/  IMAD R0, R2.reuse, c[0x0][0x1f4], R11 ;  /* 0x00007d0002007a24 */ /* 0x040fe400078e020b */
[----:B------:R-:W-:Y:S01]  /*2ac0*/  IMAD.WIDE.U32 R4, R2, c[0x0][0x1f0], R4 ;  /* 0x00007c0002047a25 */ /* 0x000fe200078e0004 */
[----:B------:R-:W-:-:S03]  /*2ad0*/  @P0 LOP3.LUT R18, R18, 0x1, RZ, 0xfc, !PT ;  /* 0x0000000112120812 */ /* 0x000fc600078efcff */
[----:B------:R-:W-:Y:S01]  /*2ae0*/  IMAD.WIDE.U32 R14, R2, c[0x0][0x218], R8 ;  /* 0x00008600020e7a25 */ /* 0x000fe200078e0008 */
[----:B------:R1:W-:Y:S03]  /*2af0*/  STL.64 [R1+0x68], R4 ;  /* 0x0000680401007387 */ /* 0x0003e60000100a00 */
[----:B------:R-:W-:Y:S01]  /*2b00*/  IMAD.IADD R0, R5, 0x1, R0 ;  /* 0x0000000105007824 */ /* 0x000fe200078e0200 */
[----:B------:R1:W-:Y:S04]  /*2b10*/  STL.64 [R1+0x60], R14 ;  /* 0x0000600e01007387 */ /* 0x0003e80000100a00 */
[----:B------:R1:W-:Y:S04]  /*2b20*/  STL [R1+0x48], R0 ;  /* 0x0000480001007387 */ /* 0x0003e80000100800 */
[----:B------:R1:W-:Y:S01]  /*2b30*/  STL [R1+0x44], R18 ;  /* 0x0000441201007387 */ /* 0x0003e20000100800 */
[----:B------:R-:W-:-:S04]  /*2b40*/  IMAD R7, R7, c[0x0][0x218], RZ ;  /* 0x0000860007077a24 */ /* 0x000fc800078e02ff */
[----:B------:R-:W-:Y:S01]  /*2b50*/  IMAD R238, R2, c[0x0][0x21c], R7 ;  /* 0x0000870002ee7a24 */ /* 0x000fe200078e0207 */
[----:B------:R-:W-:Y:S01]  /*2b60*/  IADD3 R2, R3, -0x1, RZ ;  /* 0xffffffff03027810 */ /* 0x000fe20007ffe0ff */
[----:B------:R-:W-:-:S03]  /*2b70*/  IMAD.IADD R11, R19, 0x1, R237 ;  /* 0x00000001130b7824 */ /* 0x000fc600078e02ed */
[----:B------:R-:W-:Y:S01]  /*2b80*/  IADD3 R238, R15, R238, RZ ;  /* 0x000000ee0fee7210 */ /* 0x000fe20007ffe0ff */
[----:B------:R-:W-:Y:S05]  /*2b90*/  BRA.DIV ~URZ, `(.L_x_2215) ;  /* 0x000105927f007947 */ /* 0x000fea000b800000 */
[----:B-1----:R1:W2:Y:S02]  /*2ba0*/  SHFL.IDX PT, R14, R12, RZ, 0x181f ;  /* 0x00181fff0c0e7589 */ /* 0x0022a400000e0000 */
.L_x_2300:
[----:B------:R-:W-:Y:S05]  /*2bb0*/  BRA.DIV ~URZ, `(.L_x_2216) ;  /* 0x000105e27f007947 */ /* 0x000fea000b800000 */
[----:B------:R3:W4:Y:S02]  /*2bc0*/  SHFL.IDX PT, R5, R13, RZ, 0x181f ;  /* 0x00181fff0d057589 */ /* 0x00072400000e0000 */
.L_x_2301:
[----:B------:R-:W5:Y:S01]  /*2bd0*/  LDL R0, [R1+0x74] ;  /* 0x0000740001007983 */ /* 0x000f620000100800 */
[----:B------:R-:W-:Y:S01]  /*2be0*/  BSSY B0, `(.L_x_2217) ;  /* 0x000001d000007945 */ /* 0x000fe20003800000 */
[----:B-----5:R-:W-:-:S05]  /*2bf0*/  IMAD R10, R0, c[0x0][0x2c4], RZ ;  /* 0x0000b100000a7a24 */ /* 0x020fca00078e02ff */
[----:B------:R-:W-:-:S13]  /*2c00*/  ISETP.GE.AND P0, PT, R11, R10, PT ;  /* 0x0000000a0b00720c */ /* 0x000fda0003f06270 */
[----:B------:R-:W-:Y:S05]  /*2c10*/  @P0 BRA `(.L_x_2218) ;  /* 0x0000019000000947 */ /* 0x000fea0003800000 */
[----:B------:R-:W5:Y:S04]  /*2c20*/  LDL.64 R6, [R1+0x10] ;  /* 0x0000100001067983 */ /* 0x000f680000100a00 */
[----:B---3--:R-:W3:Y:S01]  /*2c30*/  LDL R15, [R1+0x44] ;  /* 0x00004400010f7983 */ /* 0x008ee20000100800 */
[----:B------:R-:W-:Y:S02]  /*2c40*/  P2R R4, PR, RZ, 0x4 ;  /* 0x00000004ff047803 */ /* 0x000fe40000000000 */
[----:B------:R-:W-:Y:S02]  /*2c50*/  P2R R0, PR, RZ, 0x2 ;  /* 0x00000002ff007803 */ /* 0x000fe40000000000 */
[----:B----45:R-:W-:-:S04]  /*2c60*/  LEA R16, P0, R6, R5, 0x1 ;  /* 0x0000000506107211 */ /* 0x030fc800078008ff */
[-C--:B--2---:R-:W-:Y:S02]  /*2c70*/  LEA.HI.X R17, R6, R14.reuse, R7, 0x1, P0 ;  /* 0x0000000e06117211 */ /* 0x084fe400000f0c07 */
[CC--:B------:R-:W-:Y:S02]  /*2c80*/  LEA R8, P0, R250.reuse, R5.reuse, 0x1 ;  /* 0x00000005fa087211 */ /* 0x0c0fe400078008ff */
[----:B---3--:R-:W-:Y:S02]  /*2c90*/  LOP3.LUT P2, RZ, R15, 0x8, RZ, 0xc0, !PT ;  /* 0x000000080fff7812 */ /* 0x008fe4000784c0ff */
[----:B------:R-:W-:Y:S02]  /*2ca0*/  LEA.HI.X R9, R250, R14, R243, 0x1, P0 ;  /* 0x0000000efa097211 */ /* 0x000fe400000f0cf3 */
[----:B------:R-:W-:Y:S02]  /*2cb0*/  LEA R6, P0, R247, R5, 0x1 ;  /* 0x00000005f7067211 */ /* 0x000fe400078008ff */
[----:B------:R-:W-:-:S02]  /*2cc0*/  LOP3.LUT P1, RZ, R15, 0x4, RZ, 0xc0, !PT ;  /* 0x000000040fff7812 */ /* 0x000fc4000782c0ff */
[-C--:B------:R-:W-:Y:S02]  /*2cd0*/  LEA.HI.X R7, R247, R14.reuse, R242, 0x1, P0 ;  /* 0x0000000ef7077211 */ /* 0x080fe400000f0cf2 */
[C---:B------:R-:W-:Y:S02]  /*2ce0*/  LEA R18, P0, R248.reuse, R5, 0x1 ;  /* 0x00000005f8127211 */ /* 0x040fe400078008ff */
[C---:B------:R-:W-:Y:S01]  /*2cf0*/  LOP3.LUT P6, RZ, R15.reuse, 0x1, RZ, 0xc0, !PT ;  /* 0x000000010fff7812 */ /* 0x040fe200078cc0ff */
[----:B------:R-:W-:Y:S01]  /*2d00*/  @!PT LDS RZ, [RZ] ;  /* 0x00000000fffff984 */ /* 0x000fe20000000800 */
[----:B------:R-:W-:Y:S01]  /*2d10*/  @!PT LDS RZ, [RZ] ;  /* 0x00000000fffff984 */ /* 0x000fe20000000800 */
[----:B------:R-:W-:Y:S01]  /*2d20*/  @!PT LDS RZ, [RZ] ;  /* 0x00000000fffff984 */ /* 0x000fe20000000800 */
[----:B------:R2:W-:Y:S01]  /*2d30*/  LDGSTS.E.BYPASS.LTC128B.128 [R249+0x10100], [R16.64], !P2 ;  /* 0x1010000010f97fae */ /* 0x0005e2000d101d46 */
[----:B------:R-:W-:Y:S02]  /*2d40*/  LEA.HI.X R19, R248, R14, R241, 0x1, P0 ;  /* 0x0000000ef8137211 */ /* 0x000fe400000f0cf1 */
[----:B------:R-:W-:Y:S02]  /*2d50*/  LOP3.LUT P0, RZ, R15, 0x2, RZ, 0xc0, !PT ;  /* 0x000000020fff7812 */ /* 0x000fe4000780c0ff */
[----:B------:R-:W-:Y:S01]  /*2d60*/  ISETP.NE.AND P2, PT, R4, RZ, PT ;  /* 0x000000ff0400720c */ /* 0x000fe20003f45270 */
[----:B------:R2:W-:Y:S01]  /*2d70*/  LDGSTS.E.BYPASS.LTC128B.128 [R249+0x14100], [R8.64], !P1 ;  /* 0x1410000008f97fae */ /* 0x0005e2000c901d46 */
[----:B------:R-:W-:-:S09]  /*2d80*/  ISETP.NE.AND P1, PT, R0, RZ, PT ;  /* 0x000000ff0000720c */ /* 0x000fd20003f25270 */
[----:B------:R2:W-:Y:S04]  /*2d90*/  LDGSTS.E.BYPASS.LTC128B.128 [R249+0x18100], [R6.64], !P0 ;  /* 0x1810000006f97fae */ /* 0x0005e8000c101d46 */
[----:B------:R2:W-:Y:S02]  /*2da0*/  LDGSTS.E.BYPASS.LTC128B.128 [R249+0x1c100], [R18.64], !P6 ;  /* 0x1c10000012f97fae */ /* 0x0005e4000f101d46 */
.L_x_2218:
[----:B------:R-:W-:Y:S05]  /*2db0*/  BSYNC B0 ;  /* 0x0000000000007941 */ /* 0x000fea0003800000 */
.L_x_2217:
[----:B------:R-:W-:Y:S05]  /*2dc0*/  BRA.DIV ~URZ, `(.L_x_2219) ;  /* 0x000104327f007947 */ /* 0x000fea000b800000 */
[----:B--2---:R2:W1:Y:S04]  /*2dd0*/  SHFL.IDX PT, R14, R12, 0x1, 0x181f ;  /* 0x00381f000c0e7f89 */ /* 0x00446800000e0000 */
[----:B----4-:R2:W4:Y:S02]  /*2de0*/  SHFL.IDX PT, R5, R13, 0x1, 0x181f ;  /* 0x00381f000d057f89 */ /* 0x01052400000e0000 */
.L_x_2302:
[----:B------:R-:W-:Y:S01]  /*2df0*/  IADD3 R7, R11, 0x20, RZ ;  /* 0x000000200b077810 */ /* 0x000fe20007ffe0ff */
[----:B------:R-:W-:Y:S03]  /*2e00*/  BSSY B0, `(.L_x_2220) ;  /* 0x000001c000007945 */ /* 0x000fe60003800000 */
[----:B------:R-:W-:-:S13]  /*2e10*/  ISETP.GE.AND P0, PT, R7, R10, PT ;  /* 0x0000000a0700720c */ /* 0x000fda0003f06270 */
[----:B------:R-:W-:Y:S05]  /*2e20*/  @P0 BRA `(.L_x_2221) ;  /* 0x0000019000000947 */ /* 0x000fea0003800000 */
[----:B------:R-:W5:Y:S04]  /*2e30*/  LDL.64 R8, [R1+0x10] ;  /* 0x0000100001087983 */ /* 0x000f680000100a00 */
[----:B--2---:R-:W2:Y:S01]  /*2e40*/  LDL R15, [R1+0x44] ;  /* 0x00004400010f7983 */ /* 0x004ea20000100800 */
[----:B------:R-:W-:Y:S02]  /*2e50*/  P2R R4, PR, RZ, 0x4 ;  /* 0x00000004ff047803 */ /* 0x000fe40000000000 */
[----:B------:R-:W-:Y:S02]  /*2e60*/  P2R R0, PR, RZ, 0x2 ;  /* 0x00000002ff007803 */ /* 0x000fe40000000000 */
[----:B----45:R-:W-:-:S04]  /*2e70*/  LEA R16, P0, R8, R5, 0x1 ;  /* 0x0000000508107211 */ /* 0x030fc800078008ff */
[-C--:B-1----:R-:W-:Y:S02]  /*2e80*/  LEA.HI.X R17, R8, R14.reuse, R9, 0x1, P0 ;  /* 0x0000000e08117211 */ /* 0x082fe400000f0c09 */
[CC--:B------:R-:W-:Y:S02]  /*2e90*/  LEA R8, P0, R250.reuse, R5.reuse, 0x1 ;  /* 0x00000005fa087211 */ /* 0x0c0fe400078008ff */
[----:B--2---:R-:W-:Y:S02]  /*2ea0*/  LOP3.LUT P2, RZ, R15, 0x8, RZ, 0xc0, !PT ;  /* 0x000000080fff7812 */ /* 0x004fe4000784c0ff */
        /* <DEDUP_REMOVED lines=17> */
.L_x_2221:
[----:B------:R-:W-:Y:S05]  /*2fc0*/  BSYNC B0 ;  /* 0x0000000000007941 */ /* 0x000fea0003800000 */
.L_x_2220:
[----:B------:R-:W-:Y:S05]  /*2fd0*/  BRA.DIV ~URZ, `(.L_x_2222) ;  /* 0x000102e27f007947 */ /* 0x000fea000b800000 */
[----:B-1----:R1:W2:Y:S02]  /*2fe0*/  SHFL.IDX PT, R14, R12, 0x2, 0x181f ;  /* 0x00581f000c0e7f89 */ /* 0x0022a400000e0000 */
.L_x_2303:
[----:B------:R-:W-:Y:S05]  /*2ff0*/  BRA.DIV ~URZ, `(.L_x_2223) ;  /* 0x000103327f007947 */ /* 0x000fea000b800000 */
[----:B----4-:R4:W1:Y:S02]  /*3000*/  SHFL.IDX PT, R5, R13, 0x2, 0x181f ;  /* 0x00581f000d057f89 */ /* 0x01086400000e0000 */
.L_x_2304:
[----:B------:R-:W-:Y:S01]  /*3010*/  IADD3 R7, R11, 0x40, RZ ;  /* 0x000000400b077810 */ /* 0x000fe20007ffe0ff */
[----:B------:R-:W-:Y:S03]  /*3020*/  BSSY B0, `(.L_x_2224) ;  /* 0x000001c000007945 */ /* 0x000fe60003800000 */
[----:B------:R-:W-:-:S13]  /*3030*/  ISETP.GE.AND P0, PT, R7, R10, PT ;  /* 0x0000000a0700720c */ /* 0x000fda0003f06270 */
[----:B------:R-:W-:Y:S05]  /*3040*/  @P0 BRA `(.L_x_2225) ;  /* 0x0000019000000947 */ /* 0x000fea0003800000 */
[----:B------:R-:W5:Y:S04]  /*3050*/  LDL.64 R8, [R1+0x10] ;  /* 0x0000100001087983 */ /* 0x000f680000100a00 */
[----:B---3--:R-:W3:Y:S01]  /*3060*/  LDL R15, [R1+0x44] ;  /* 0x00004400010f7983 */ /* 0x008ee20000100800 */
[----:B------:R-:W-:Y:S02]  /*3070*/  P2R R4, PR, RZ, 0x4 ;  /* 0x00000004ff047803 */ /* 0x000fe40000000000 */
[----:B------:R-:W-:Y:S02]  /*3080*/  P2R R0, PR, RZ, 0x2 ;  /* 0x00000002ff007803 */ /* 0x000fe40000000000 */
[----:B-1---5:R-:W-:-:S04]  /*3090*/  LEA R16, P0, R8, R5, 0x1 ;  /* 0x0000000508107211 */ /* 0x022fc800078008ff */
        /* <DEDUP_REMOVED lines=20> */
.L_x_2225:
[----:B------:R-:W-:Y:S05]  /*31e0*/  BSYNC B0 ;  /* 0x0000000000007941 */ /* 0x000fea0003800000 */
.L_x_2224:
[----:B------:R-:W-:Y:S05]  /*31f0*/  BRA.DIV ~URZ, `(.L_x_2226) ;  /* 0x000101927f007947 */ /* 0x000fea000b800000 */
[----:B-12---:R-:W1:Y:S04]  /*3200*/  SHFL.IDX PT, R12, R12, 0x3, 0x181f ;  /* 0x00781f000c0c7f89 */ /* 0x006e6800000e0000 */
[----:B------:R2:W3:Y:S02]  /*3210*/  SHFL.IDX PT, R5, R13, 0x3, 0x181f ;  /* 0x00781f000d057f89 */ /* 0x0004e400000e0000 */
.L_x_2305:
[----:B------:R-:W5:Y:S04]  /*3220*/  LDL.64 R6, [R1+0x10] ;  /* 0x0000100001067983 */ /* 0x000f680000100a00 */
[----:B--2---:R-:W2:Y:S04]  /*3230*/  LDL R4, [R1+0x44] ;  /* 0x0000440001047983 */ /* 0x004ea80000100800 */
[----:B----4-:R-:W4:Y:S04]  /*3240*/  LDL R170, [R1+0x78] ;  /* 0x0000780001aa7983 */ /* 0x010f280000100800 */
[----:B---3--:R-:W3:Y:S04]  /*3250*/  LDL.64 R80, [R1+0x68] ;  /* 0x0000680001507983 */ /* 0x008ee80000100a00 */
[----:B------:R-:W2:Y:S04]  /*3260*/  LDL R78, [R1+0x48] ;  /* 0x00004800014e7983 */ /* 0x000ea80000100800 */
[----:B------:R-:W3:Y:S01]  /*3270*/  LDL.64 R20, [R1+0x60] ;  /* 0x0000600001147983 */ /* 0x000ee20000100a00 */
[----:B------:R-:W-:-:S02]  /*3280*/  IADD3 R11, R11, 0x60, RZ ;  /* 0x000000600b0b7810 */ /* 0x000fc40007ffe0ff */
[----:B------:R-:W-:Y:S01]  /*3290*/  SHF.R.S32.HI R18, RZ, 0x1f, R246 ;  /* 0x0000001fff127819 */ /* 0x000fe200000114f6 */
[----:B------:R-:W3:Y:S01]  /*32a0*/  LDL R168, [R1+0x4c] ;  /* 0x00004c0001a87983 */ /* 0x000ee20000100800 */
[----:B------:R-:W-:Y:S02]  /*32b0*/  ISETP.GE.AND P6, PT, R11, R10, PT ;  /* 0x0000000a0b00720c */ /* 0x000fe40003fc6270 */
[----:B------:R-:W-:Y:S02]  /*32c0*/  LEA.HI R18, R18, R246, RZ, 0x3 ;  /* 0x000000f612127211 */ /* 0x000fe400078f18ff */
[----:B------:R-:W-:Y:S02]  /*32d0*/  P2R R0, PR, RZ, 0x4 ;  /* 0x00000004ff007803 */ /* 0x000fe40000000000 */
[----:B------:R-:W-:Y:S02]  /*32e0*/  P2R R30, PR, RZ, 0x2 ;  /* 0x00000002ff1e7803 */ /* 0x000fe40000000000 */
[----:B------:R-:W-:-:S02]  /*32f0*/  SHF.R.S32.HI R18, RZ, 0x3, R18 ;  /* 0x00000003ff127819 */ /* 0x000fc40000011412 */
[----:B------:R-:W-:Y:S02]  /*3300*/  P2R R31, PR, RZ, 0x20 ;  /* 0x00000020ff1f7803 */ /* 0x000fe40000000000 */
[----:B------:R-:W-:Y:S02]  /*3310*/  P2R R36, PR, RZ, 0x10 ;  /* 0x00000010ff247803 */ /* 0x000fe40000000000 */
[----:B-----5:R-:W-:-:S04]  /*3320*/  @!P6 LEA R8, P0, R6, R5, 0x1 ;  /* 0x000000050608e211 */ /* 0x020fc800078008ff */
[----:B-1----:R-:W-:Y:S02]  /*3330*/  @!P6 LEA.HI.X R9, R6, R12, R7, 0x1, P0 ;  /* 0x0000000c0609e211 */ /* 0x002fe400000f0c07 */
[----:B------:R-:W-:-:S04]  /*3340*/  @!P6 LEA R16, P0, R250, R5, 0x1 ;  /* 0x00000005fa10e211 */ /* 0x000fc800078008ff */
[----:B------:R-:W-:Y:S02]  /*3350*/  @!P6 LEA.HI.X R17, R250, R12, R243, 0x1, P0 ;  /* 0x0000000cfa11e211 */ /* 0x000fe400000f0cf3 */
[----:B------:R-:W-:-:S04]  /*3360*/  @!P6 LEA R14, P0, R247, R5, 0x1 ;  /* 0x00000005f70ee211 */ /* 0x000fc800078008ff */
[----:B------:R-:W-:Y:S02]  /*3370*/  @!P6 LEA.HI.X R15, R247, R12, R242, 0x1, P0 ;  /* 0x0000000cf70fe211 */ /* 0x000fe400000f0cf2 */
[C---:B--2---:R-:W-:Y:S02]  /*3380*/  LOP3.LUT P0, RZ, R4.reuse, 0x8, RZ, 0xc0, !PT ;  /* 0x0000000804ff7812 */ /* 0x044fe4000780c0ff */
[C---:B------:R-:W-:Y:S02]  /*3390*/  LOP3.LUT P2, RZ, R4.reuse, 0x4, RZ, 0xc0, !PT ;  /* 0x0000000404ff7812 */ /* 0x040fe4000784c0ff */
[----:B------:R-:W-:-:S09]  /*33a0*/  LOP3.LUT P1, RZ, R4, 0x1, RZ, 0xc0, !PT ;  /* 0x0000000104ff7812 */ /* 0x000fd2000782c0ff */
[----:B------:R-:W-:Y:S01]  /*33b0*/  @!PT LDS RZ, [RZ] ;  /* 0x00000000fffff984 */ /* 0x000fe20000000800 */
[----:B------:R-:W-:Y:S01]  /*33c0*/  @!PT LDS RZ, [RZ] ;  /* 0x00000000fffff984 */ /* 0x000fe20000000800 */
[----:B------:R-:W-:Y:S01]  /*33d0*/  @!PT LDS RZ, [RZ] ;  /* 0x00000000fffff984 */ /* 0x000fe20000000800 */
[----:B------:R1:W-:Y:S01]  /*33e0*/  @!P6 LDGSTS.E.BYPASS.LTC128B.128 [R249+0x13100], [R8.64], !P0 ;  /* 0x1310000008f9efae */ /* 0x0003e2000c101d46 */
[C---:B------:R-:W-:Y:S02]  /*33f0*/  @!P6 LEA R10, P0, R248.reuse, R5, 0x1 ;  /* 0x00000005f80ae211 */ /* 0x040fe400078008ff */
[----:B------:R-:W-:Y:S01]  /*3400*/  SHF.R.S32.HI R7, RZ, 0x1f, R2 ;  /* 0x0000001fff077819 */ /* 0x000fe20000011402 */
[----:B------:R2:W-:Y:S01]  /*3410*/  @!P6 LDGSTS.E.BYPASS.LTC128B.128 [R249+0x17100], [R16.64], !P2 ;  /* 0x1710000010f9efae */ /* 0x0005e2000d101d46 */
[----:B------:R-:W-:Y:S02]  /*3420*/  @!P6 LEA.HI.X R11, R248, R12, R241, 0x1, P0 ;  /* 0x0000000cf80be211 */ /* 0x000fe400000f0cf1 */
[----:B------:R-:W-:Y:S01]  /*3430*/  LOP3.LUT P0, RZ, R4, 0x2, RZ, 0xc0, !PT ;  /* 0x0000000204ff7812 */ /* 0x000fe2000780c0ff */
[----:B----4-:R-:W-:-:S04]  /*3440*/  IMAD.IADD R5, R170, 0x1, -R18 ;  /* 0x00000001aa057824 */ /* 0x010fc800078e0a12 */
[----:B------:R-:W-:Y:S02]  /*3450*/  IMAD R6, R2, -0x40, R5 ;  /* 0xffffffc002067824 */ /* 0x000fe400078e0205 */
[----:B------:R-:W-:Y:S01]  /*3460*/  IMAD R5, R7, c[0x0][0x1e0], RZ ;  /* 0x0000780007057a24 */ /* 0x000fe200078e02ff */
[----:B------:R-:W-:-:S05]  /*3470*/  ISETP.NE.AND P2, PT, R0, RZ, PT ;  /* 0x000000ff0000720c */ /* 0x000fca0003f45270 */
[----:B------:R4:W-:Y:S01]  /*3480*/  @!P6 LDGSTS.E.BYPASS.LTC128B.128 [R249+0x1b100], [R14.64], !P0 ;  /* 0x1b1000000ef9efae */ /* 0x0009e2000c101d46 */
[----:B------:R-:W-:-:S03]  /*3490*/  ISETP.GE.AND P0, PT, R6, 0x1, PT ;  /* 0x000000010600780c */ /* 0x000fc60003f06270 */
[----:B------:R5:W-:Y:S01]  /*34a0*/  @!P6 LDGSTS.E.BYPASS.LTC128B.128 [R249+0x1f100], [R10.64], !P1 ;  /* 0x1f1000000af9efae */ /* 0x000be2000c901d46 */
[----:B------:R-:W-:-:S03]  /*34b0*/  IMAD R0, R2, c[0x0][0x1e4], R5 ;  /* 0x0000790002007a24 */ /* 0x000fc600078e0205 */
[----:B------:R-:W0:Y:S01]  /*34c0*/  LDGDEPBAR ;  /* 0x00000000000079af */ /* 0x000e220000000000 */
[----:B------:R-:W-:Y:S01]  /*34d0*/  WARPSYNC 0xffffffff ;  /* 0xffffffff00007948 */ /* 0x000fe20003800000 */
[----:B-1----:R-:W-:Y:S02]  /*34e0*/  IMAD.WIDE.U32 R8, R2, c[0x0][0x1e0], RZ ;  /* 0x0000780002087a25 */ /* 0x002fe400078e00ff */
[----:B------:R-:W-:Y:S02]  /*34f0*/  BAR.SYNC.DEFER_BLOCKING 0x0 ;  /* 0x0000000000007b1d */ /* 0x000fe40000010000 */
[----:B------:R-:W-:Y:S01]  /*3500*/  IMAD.IADD R0, R9, 0x1, R0 ;  /* 0x0000000109007824 */ /* 0x000fe200078e0200 */
[----:B---3--:R-:W-:-:S04]  /*3510*/  LEA R5, P6, R8, R80, 0x6 ;  /* 0x0000005008057211 */ /* 0x008fc800078c30ff */
[----:B------:R-:W-:Y:S02]  /*3520*/  LEA.HI.X R0, R8, R78, R0, 0x6, P6 ;  /* 0x0000004e08007211 */ /* 0x000fe400030f3400 */
[----:B------:R-:W-:-:S04]  /*3530*/  @P0 LEA R12, P6, R5, c[0x0][0x1c8], 0x1 ;  /* 0x00007200050c0a11 */ /* 0x000fc800078c08ff */
[----:B------:R-:W-:Y:S02]  /*3540*/  @P0 LEA.HI.X R13, R5, c[0x0][0x1cc], R0, 0x1, P6 ;  /* 0x00007300050d0a11 */ /* 0x000fe400030f0c00 */
[----:B------:R-:W-:Y:S01]  /*3550*/  ISETP.GE.AND P6, PT, R6, 0x21, PT ;  /* 0x000000210600780c */ /* 0x000fe20003fc6270 */
[----:B------:R-:W-:-:S04]  /*3560*/  IMAD.MOV.U32 R4, RZ, RZ, 0x20 ;  /* 0x00000020ff047424 */ /* 0x000fc800078e00ff */
[C---:B-----5:R-:W-:Y:S01]  /*3570*/  IMAD.WIDE.U32 R10, R4.reuse, c[0x0][0x1e0], RZ ;  /* 0x00007800040a7a25 */ /* 0x060fe200078e00ff */
[----:B------:R-:W-:Y:S01]  /*3580*/  @!PT LDS RZ, [RZ] ;  /* 0x00000000fffff984 */ /* 0x000fe20000000800 */
[----:B------:R-:W-:Y:S01]  /*3590*/  @!PT LDS RZ, [RZ] ;  /* 0x00000000fffff984 */ /* 0x000fe20000000800 */
[----:B------:R-:W-:Y:S01]  /*35a0*/  @!PT LDS RZ, [RZ] ;  /* 0x00000000fffff984 */ /* 0x000fe20000000800 */
[----:B------:R4:W-:Y:S03]  /*35b0*/  @P0 LDGSTS.E.BYPASS.LTC128B.128 [R249+0x8100], [R12.64], !P5 ;  /* 0x081000000cf90fae */ /* 0x0009e6000e901d46 */
[----:B------:R-:W-:Y:S01]  /*35c0*/  IMAD R9, R4, c[0x0][0x1e4], RZ ;  /* 0x0000790004097a24 */ /* 0x000fe200078e02ff */
[----:B------:R4:W-:Y:S04]  /*35d0*/  @P0 LDGSTS.E.BYPASS.LTC128B.128 [R249+0xa100], [R12.64+0x80], !P4 ;  /* 0x0a1000800cf90fae */ /* 0x0009e8000e101d46 */
[----:B------:R4:W-:Y:S04]  /*35e0*/  @P0 LDGSTS.E.BYPASS.LTC128B.128 [R249+0xc100], [R12.64+0x100], !P3 ;  /* 0x0c1001000cf90fae */ /* 0x0009e8000d901d46 */
[----:B------:R4:W-:Y:S01]  /*35f0*/  @P0 LDGSTS.E.BYPASS.LTC128B.128 [R249+0xe100], [R12.64+0x180], !P2 ;  /* 0x0e1001800cf90fae */ /* 0x0009e2000d101d46 */
[----:B------:R-:W-:-:S04]  /*3600*/  @P6 IADD3 R5, P0, R5, R10, RZ ;  /* 0x0000000a05056210 */ /* 0x000fc80007f1e0ff */
[----:B------:R-:W-:Y:S02]  /*3610*/  @P6 IADD3.X R0, R0, R11, R9, P0, !PT ;  /* 0x0000000b00006210 */ /* 0x000fe400007fe409 */
[----:B------:R-:W-:-:S04]  /*3620*/  @P6 LEA R10, P0, R5, c[0x0][0x1c8], 0x1 ;  /* 0x00007200050a6a11 */ /* 0x000fc800078008ff */
[----:B------:R-:W-:-:S05]  /*3630*/  @P6 LEA.HI.X R11, R5, c[0x0][0x1cc], R0, 0x1, P0 ;  /* 0x00007300050b6a11 */ /* 0x000fca00000f0c00 */
[----:B------:R1:W-:Y:S04]  /*3640*/  @P6 LDGSTS.E.BYPASS.LTC128B.128 [R249+0x9100], [R10.64], !P5 ;  /* 0x091000000af96fae */ /* 0x0003e8000e901d46 */
[----:B------:R1:W-:Y:S04]  /*3650*/  @P6 LDGSTS.E.BYPASS.LTC128B.128 [R249+0xb100], [R10.64+0x80], !P4 ;  /* 0x0b1000800af96fae */ /* 0x0003e8000e101d46 */
[----:B------:R1:W-:Y:S04]  /*3660*/  @P6 LDGSTS.E.BYPASS.LTC128B.128 [R249+0xd100], [R10.64+0x100], !P3 ;  /* 0x0d1001000af96fae */ /* 0x0003e8000d901d46 */
[----:B------:R1:W-:Y:S04]  /*3670*/  @P6 LDGSTS.E.BYPASS.LTC128B.128 [R249+0xf100], [R10.64+0x180], !P2 ;  /* 0x0f1001800af96fae */ /* 0x0003e8000d101d46 */
[----:B------:R-:W0:Y:S01]  /*3680*/  LDGDEPBAR ;  /* 0x00000000000079af */ /* 0x000e220000000000 */
[----:B------:R-:W-:-:S02]  /*3690*/  IMAD R7, R7, c[0x0][0x208], RZ ;  /* 0x0000820007077a24 */ /* 0x000fc400078e02ff */
[----:B------:R-:W-:-:S04]  /*36a0*/  IMAD.WIDE.U32 R8, R2, c[0x0][0x208], RZ ;  /* 0x0000820002087a25 */ /* 0x000fc800078e00ff */
[----:B------:R-:W-:Y:S01]  /*36b0*/  IMAD R7, R2, c[0x0][0x20c], R7 ;  /* 0x0000830002077a24 */ /* 0x000fe200078e0207 */
[----:B------:R-:W-:-:S03]  /*36c0*/  LEA R5, P0, R8, R20, 0x6 ;  /* 0x0000001408057211 */ /* 0x000fc600078030ff */
[----:B------:R-:W-:Y:S01]  /*36d0*/  IMAD.IADD R7, R9, 0x1, R7 ;  /* 0x0000000109077824 */ /* 0x000fe200078e0207 */
[----:B------:R-:W-:Y:S01]  /*36e0*/  LOP3.LUT R6, R29, 0x1, RZ, 0xc0, !PT ;  /* 0x000000011d067812 */ /* 0x000fe200078ec0ff */
[----:B------:R-:W-:-:S03]  /*36f0*/  IMAD R0, R2, -0x40, R170 ;  /* 0xffffffc002007824 */ /* 0x000fc600078e02aa */
[----:B------:R-:W-:Y:S01]  /*3700*/  LEA.HI.X R4, R8, R238, R7, 0x6, P0 ;  /* 0x000000ee08047211 */ /* 0x000fe200000f3407 */
[----:B------:R-:W-:Y:S01]  /*3710*/  IMAD.MOV.U32 R7, RZ, RZ, c[0x0][0x208] ;  /* 0x00008200ff077624 */ /* 0x000fe200078e00ff */
[----:B------:R-:W-:Y:S01]  /*3720*/  LEA R38, P0, R5, c[0x0][0x1f8], 0x1 ;  /* 0x00007e0005267a11 */ /* 0x000fe200078008ff */
[----:B------:R-:W-:-:S04]  /*3730*/  DEPBAR.LE SB0, 0x1 ;  /* 0x000080400000791a */ /* 0x000fc80000000000 */
[----:B------:R-:W-:-:S04]  /*3740*/  DEPBAR.LE SB0, 0x0 ;  /* 0x000080000000791a */ /* 0x000fc80000000000 */
[----:B------:R-:W-:Y:S01]  /*3750*/  BAR.SYNC.DEFER_BLOCKING 0x0 ;  /* 0x0000000000007b1d */ /* 0x000fe20000010000 */
[----:B------:R-:W-:Y:S01]  /*3760*/  LEA.HI.X R39, R5, c[0x0][0x1fc], R4, 0x1, P0 ;  /* 0x00007f0005277a11 */ /* 0x000fe200000f0c04 */
[----:B------:R-:W-:Y:S01]  /*3770*/  IMAD.MOV.U32 R5, RZ, RZ, c[0x0][0x20c] ;  /* 0x00008300ff057624 */ /* 0x000fe200078e00ff */
[C---:B------:R-:W-:Y:S01]  /*3780*/  LEA R76, P0, R7.reuse, R38, 0x6 ;  /* 0x00000026074c7211 */ /* 0x040fe200078030ff */
[----:B------:R-:W-:Y:S01]  /*3790*/  IMAD.IADD R28, R0, 0x1, -R18 ;  /* 0x00000001001c7824 */ /* 0x000fe200078e0a12 */
[----:B------:R-:W-:Y:S02]  /*37a0*/  ISETP.NE.U32.AND P5, PT, R6, 0x1, PT ;  /* 0x000000010600780c */ /* 0x000fe40003fa5070 */
[----:B------:R-:W-:Y:S02]  /*37b0*/  LEA.HI.X R77, R7, R39, R5, 0x6, P0 ;  /* 0x00000027074d7211 */ /* 0x000fe400000f3405 */
[C---:B------:R-:W-:Y:S02]  /*37c0*/  ISETP.LT.OR P0, PT, R28.reuse, 0x1, P5 ;  /* 0x000000011c00780c */ /* 0x040fe40002f01670 */
[----:B------:R-:W-:Y:S01]  /*37d0*/  LOP3.LUT P1, RZ, R29, 0x2, RZ, 0xc0, !PT ;  /* 0x000000021dff7812 */ /* 0x000fe2000782c0ff */
[----:B------:R-:W-:Y:S04]  /*37e0*/  LDSM.16.M88.4 R24, [R234] ;  /* 0x00000000ea18783b */ /* 0x000fe80000000200 */
[----:B------:R-:W3:Y:S04]  /*37f0*/  LDSM.16.M88.4 R48, [R233] ;  /* 0x00000000e930783b */ /* 0x000ee80000000200 */
[----:B------:R-:W5:Y:S04]  /*3800*/  LDSM.16.M88.4 R40, [R233+0x800] ;  /* 0x00080000e928783b */ /* 0x000f680000000200 */
[----:B------:R-:W-:Y:S04]  /*3810*/  LDSM.16.M88.4 R32, [R233+0x1000] ;  /* 0x00100000e920783b */ /* 0x000fe80000000200 */
[----:B------:R-:W3:Y:S04]  /*3820*/  LDSM.16.M88.4 R56, [R233+0x1800] ;  /* 0x00180000e938783b */ /* 0x000ee80000000200 */
[----:B------:R-:W-:Y:S04]  /*3830*/  LDSM.16.M88.4 R4, [R232] ;  /* 0x00000000e804783b */ /* 0x000fe80000000200 */
[----:B------:R-:W3:Y:S04]  /*3840*/  LDSM.16.M88.4 R20, [R231] ;  /* 0x00000000e714783b */ /* 0x000ee80000000200 */
[----:B--2---:R-:W2:Y:S04]  /*3850*/  LDSM.16.M88.4 R16, [R223] ;  /* 0x00000000df10783b */ /* 0x004ea80000000200 */
[----:B----4-:R-:W4:Y:S04]  /*3860*/  LDSM.16.M88.4 R12, [R222] ;  /* 0x00000000de0c783b */ /* 0x010f280000000200 */
[----:B-1----:R-:W1:Y:S04]  /*3870*/  LDSM.16.M88.4 R8, [R221] ;  /* 0x00000000dd08783b */ /* 0x002e680000000200 */
        /* <DEDUP_REMOVED lines=8> */
[C---:B------:R-:W-:Y:S02]  /*3900*/  ISETP.LT.OR P5, PT, R28.reuse, 0x21, P5 ;  /* 0x000000211c00780c */ /* 0x040fe40002fa1670 */
[----:B------:R-:W-:-:S09]  /*3910*/  ISETP.LT.OR P1, PT, R28, 0x21, !P1 ;  /* 0x000000211c00780c */ /* 0x000fd20004f21670 */
[----:B------:R1:W-:Y:S01]  /*3920*/  LDGSTS.E.BYPASS.LTC128B.128 [R249+0x4100], [R38.64+0x100], !P0 ;  /* 0x0410010026f97fae */ /* 0x0003e2000c101d46 */
[----:B------:R-:W-:-:S04]  /*3930*/  LOP3.LUT P0, RZ, R29, 0x8, RZ, 0xc0, !PT ;  /* 0x000000081dff7812 */ /* 0x000fc8000780c0ff */
[C---:B------:R-:W-:Y:S02]  /*3940*/  ISETP.LT.OR P4, PT, R28.reuse, 0x1, !P0 ;  /* 0x000000011c00780c */ /* 0x040fe40004781670 */
[C---:B------:R-:W-:Y:S02]  /*3950*/  ISETP.LT.OR P6, PT, R28.reuse, 0x21, !P6 ;  /* 0x000000211c00780c */ /* 0x040fe400077c1670 */
[----:B------:R-:W-:Y:S01]  /*3960*/  ISETP.LT.OR P0, PT, R28, 0x21, !P0 ;  /* 0x000000211c00780c */ /* 0x000fe20004701670 */
[C---:B---3--:R-:W-:Y:S08]  /*3970*/  HMMA.16816.F32.BF16 R52, R24.reuse, R48, RZ ;  /* 0x000000301834723c */ /* 0x048ff000000418ff */
[----:B------:R1:W-:Y:S01]  /*3980*/  LDGSTS.E.BYPASS.LTC128B.128 [R249+0x6100], [R38.64+0x180], !P4 ;  /* 0x0610018026f97fae */ /* 0x0003e2000e101d46 */
[----:B------:R-:W-:Y:S01]  /*3990*/  ISETP.NE.AND P4, PT, R36, RZ, PT ;  /* 0x000000ff2400720c */ /* 0x000fe20003f85270 */
[----:B-----5:R-:W-:Y:S02]  /*39a0*/  HMMA.16816.F32.BF16 R44, R24, R40, RZ ;  /* 0x00000028182c723c */ /* 0x020fe400000418ff */
[----:B------:R3:W-:Y:S01]  /*39b0*/  LDGSTS.E.BYPASS.LTC128B.128 [R249+0x1100], [R76.64], !P5 ;  /* 0x011000004cf97fae */ /* 0x0007e2000e901d46 */
[----:B------:R-:W-:-:S03]  /*39c0*/  ISETP.NE.AND P5, PT, R31, RZ, PT ;  /* 0x000000ff1f00720c */ /* 0x000fc60003fa5270 */
[----:B------:R3:W-:Y:S01]  /*39d0*/  LDGSTS.E.BYPASS.LTC128B.128 [R249+0x3100], [R76.64+0x80], !P1 ;  /* 0x031000804cf97fae */ /* 0x0007e2000c901d46 */
[----:B------:R-:W-:Y:S01]  /*39e0*/  ISETP.NE.AND P1, PT, R30, RZ, PT ;  /* 0x000000ff1e00720c */ /* 0x000fe20003f25270 */
[C---:B------:R-:W-:Y:S02]  /*39f0*/  HMMA.16816.F32.BF16 R48, R24.reuse, R50, RZ ;  /* 0x000000321830723c */ /* 0x040fe400000418ff */
[----:B------:R3:W-:Y:S04]  /*3a00*/  LDGSTS.E.BYPASS.LTC128B.128 [R249+0x5100], [R76.64+0x100], !P6 ;  /* 0x051001004cf97fae */ /* 0x0007e8000f101d46 */
[----:B------:R3:W-:Y:S02]  /*3a10*/  LDGSTS.E.BYPASS.LTC128B.128 [R249+0x7100], [R76.64+0x180], !P0 ;  /* 0x071001804cf97fae */ /* 0x0007e4000c101d46 */
[C---:B------:R-:W-:Y:S02]  /*3a20*/  HMMA.16816.F32.BF16 R40, R24.reuse, R42, RZ ;  /* 0x0000002a1828723c */ /* 0x040fe400000418ff */
[----:B------:R-:W-:Y:S04]  /*3a30*/  LDSM.16.M88.4 R72, [R229] ;  /* 0x00000000e548783b */ /* 0x000fe80000000200 */
[----:B------:R-:W-:Y:S02]  /*3a40*/  LDSM.16.M88.4 R68, [R229+0x800] ;  /* 0x00080000e544783b */ /* 0x000fe40000000200 */
[C---:B------:R-:W-:Y:S02]  /*3a50*/  HMMA.16816.F32.BF16 R28, R24.reuse, R56, RZ ;  /* 0x00000038181c723c */ /* 0x040fe400000418ff */
[----:B------:R-:W-:Y:S04]  /*3a60*/  LDSM.16.M88.4 R64, [R229+0x1000] ;  /* 0x00100000e540783b */ /* 0x000fe80000000200 */
[----:B------:R-:W-:Y:S02]  /*3a70*/  LDSM.16.M88.4 R60, [R229+0x1800] ;  /* 0x00180000e53c783b */ /* 0x000fe40000000200 */
[C---:B-1----:R-:W-:Y:S02]  /*3a80*/  HMMA.16816.F32.BF16 R36, R24.reuse, R32, RZ ;  /* 0x000000201824723c */ /* 0x042fe400000418ff */
[----:B------:R-:W0:Y:S06]  /*3a90*/  LDGDEPBAR ;  /* 0x00000000000079af */ /* 0x000e2c0000000000 */
[C---:B------:R-:W-:Y:S08]  /*3aa0*/  HMMA.16816.F32.BF16 R32, R24.reuse, R34, RZ ;  /* 0x000000221820723c */ /* 0x040ff000000418ff */
[----:B------:R-:W-:Y:S01]  /*3ab0*/  HMMA.16816.F32.BF16 R24, R24, R58, RZ ;  /* 0x0000003a1818723c */ /* 0x000fe200000418ff */
[----:B------:R-:W1:Y:S07]  /*3ac0*/  LDSM.16.M88.4 R56, [R230] ;  /* 0x00000000e638783b */ /* 0x000e6e0000000200 */
[C---:B------:R-:W-:Y:S08]  /*3ad0*/  HMMA.16816.F32.BF16 R52, R4.reuse, R20, R52 ;  /* 0x000000140434723c */ /* 0x040ff00000041834 */
[C---:B------:R-:W-:Y:S01]  /*3ae0*/  HMMA.16816.F32.BF16 R48, R4.reuse, R22, R48 ;  /* 0x000000160430723c */ /* 0x040fe20000041830 */
[----:B------:R-:W-:Y:S07]  /*3af0*/  LDSM.16.M88.4 R20, [R220] ;  /* 0x00000000dc14783b */ /* 0x000fee0000000200 */
[C---:B--2---:R-:W-:Y:S08]  /*3b00*/  HMMA.16816.F32.BF16 R44, R4.reuse, R16, R44 ;  /* 0x00000010042c723c */ /* 0x044ff0000004182c */
[C---:B------:R-:W-:Y:S01]  /*3b10*/  HMMA.16816.F32.BF16 R40, R4.reuse, R18, R40 ;  /* 0x000000120428723c */ /* 0x040fe20000041828 */
[----:B------:R-:W-:Y:S07]  /*3b20*/  LDSM.16.M88.4 R16, [R220+0x800] ;  /* 0x00080000dc10783b */ /* 0x000fee0000000200 */
[C---:B----4-:R-:W-:Y:S08]  /*3b30*/  HMMA.16816.F32.BF16 R36, R4.reuse, R12, R36 ;  /* 0x0000000c0424723c */ /* 0x050ff00000041824 */
[C---:B------:R-:W-:Y:S01]  /*3b40*/  HMMA.16816.F32.BF16 R32, R4.reuse, R14, R32 ;  /* 0x0000000e0420723c */ /* 0x040fe20000041820 */
[----:B------:R-:W-:Y:S07]  /*3b50*/  LDSM.16.M88.4 R12, [R220+0x1000] ;  /* 0x00100000dc0c783b */ /* 0x000fee0000000200 */
[C---:B------:R-:W-:Y:S08]  /*3b60*/  HMMA.16816.F32.BF16 R28, R4.reuse, R8, R28 ;  /* 0x00000008041c723c */ /* 0x040ff0000004181c */
[----:B------:R-:W-:Y:S01]  /*3b70*/  HMMA.16816.F32.BF16 R24, R4, R10, R24 ;  /* 0x0000000a0418723c */ /* 0x000fe20000041818 */
[----:B------:R-:W2:Y:S04]  /*3b80*/  LDSM.16.M88.4 R4, [R228] ;  /* 0x00000000e404783b */ /* 0x000ea80000000200 */
[----:B------:R-:W4:Y:S03]  /*3b90*/  LDSM.16.M88.4 R8, [R220+0x1800] ;  /* 0x00180000dc08783b */ /* 0x000f260000000200 */
        /* <DEDUP_REMOVED lines=12> */
[----:B------:R-:W5:Y:S03]  /*3c60*/  LDSM.16.M88.4 R60, [R233+0x3800] ;  /* 0x00380000e93c783b */ /* 0x000f660000000200 */
        /* <DEDUP_REMOVED lines=12> */
[----:B------:R-:W4:Y:S03]  /*3d30*/  LDSM.16.M88.4 R8, [R216] ;  /* 0x00000000d808783b */ /* 0x000f260000000200 */
        /* <DEDUP_REMOVED lines=9> */
[C---:B-----5:R-:W-:Y:S08]  /*3dd0*/  HMMA.16816.F32.BF16 R28, R56.reuse, R60, R28 ;  /* 0x0000003c381c723c */ /* 0x060ff0000004181c */
[----:B------:R-:W-:Y:S01]  /*3de0*/  HMMA.16816.F32.BF16 R24, R56, R62, R24 ;  /* 0x0000003e3818723c */ /* 0x000fe20000041818 */
[----:B------:R-:W1:Y:S04]  /*3df0*/  LDSM.16.M88.4 R56, [R230+0x4000] ;  /* 0x00400000e638783b */ /* 0x000e680000000200 */
[----:B------:R-:W5:Y:S03]  /*3e00*/  LDSM.16.M88.4 R60, [R229+0x3800] ;  /* 0x00380000e53c783b */ /* 0x000f660000000200 */
        /* <DEDUP_REMOVED lines=100> */
[C---:B-----5:R-:W-:Y:S08]  /*4450*/  HMMA.16816.F32.BF16 R28, R56.reuse, R60, R28 ;  /* 0x0000003c381c723c */ /* 0x060ff0000004181c */
[----:B------:R-:W-:Y:S01]  /*4460*/  HMMA.16816.F32.BF16 R24, R56, R62, R24 ;  /* 0x0000003e3818723c */ /* 0x000fe20000041818 */
[----:B------:R-:W5:Y:S04]  /*4470*/  LDSM.16.M88.4 R60, [R229+0x7000] ;  /* 0x00700000e53c783b */ /* 0x000f680000000200 */
[----:B------:R-:W1:Y:S03]  /*4480*/  LDSM.16.M88.4 R56, [R229+0x7800] ;  /* 0x00780000e538783b */ /* 0x000e660000000200 */
[C---:B--2---:R-:W-:Y:S08]  /*4490*/  HMMA.16816.F32.BF16 R52, R4.reuse, R20, R52 ;  /* 0x000000140434723c */ /* 0x044ff00000041834 */
[C---:B------:R-:W-:Y:S01]  /*44a0*/  HMMA.16816.F32.BF16 R48, R4.reuse, R22, R48 ;  /* 0x000000160430723c */ /* 0x040fe20000041830 */
[----:B------:R-:W-:Y:S07]  /*44b0*/  LDSM.16.M88.4 R20, [R228+0xc000] ;  /* 0x00c00000e414783b */ /* 0x000fee0000000200 */
        /* <DEDUP_REMOVED lines=8> */
[----:B------:R-:W4:Y:S04]  /*4540*/  LDSM.16.M88.4 R8, [R220+0x7000] ;  /* 0x00700000dc08783b */ /* 0x000f280000000200 */
[----:B------:R-:W2:Y:S01]  /*4550*/  LDSM.16.M88.4 R4, [R220+0x7800] ;  /* 0x00780000dc04783b */ /* 0x000ea20000000200 */
[----:B------:R-:W-:Y:S01]  /*4560*/  ISETP.GT.AND P0, PT, R2, R168, PT ;  /* 0x000000a80200720c */ /* 0x000fe20003f04270 */
[----:B------:R-:W-:-:S04]  /*4570*/  DEPBAR.LE SB0, 0x0 ;  /* 0x000080000000791a */ /* 0x000fc80000000000 */
[C---:B-1----:R-:W-:Y:S08]  /*4580*/  HMMA.16816.F32.BF16 R52, R72.reuse, R68, R52 ;  /* 0x000000444834723c */ /* 0x042ff00000041834 */
[C---:B------:R-:W-:Y:S08]  /*4590*/  HMMA.16816.F32.BF16 R48, R72.reuse, R70, R48 ;  /* 0x000000464830723c */ /* 0x040ff00000041830 */
[C---:B------:R-:W-:Y:S08]  /*45a0*/  HMMA.16816.F32.BF16 R44, R72.reuse, R64, R44 ;  /* 0x00000040482c723c */ /* 0x040ff0000004182c */
[C---:B------:R-:W-:Y:S08]  /*45b0*/  HMMA.16816.F32.BF16 R40, R72.reuse, R66, R40 ;  /* 0x000000424828723c */ /* 0x040ff00000041828 */
[C---:B-----5:R-:W-:Y:S08]  /*45c0*/  HMMA.16816.F32.BF16 R36, R72.reuse, R60, R36 ;  /* 0x0000003c4824723c */ /* 0x060ff00000041824 */
        /* <DEDUP_REMOVED lines=8> */
[C---:B----4-:R-:W-:Y:S08]  /*4650*/  HMMA.16816.F32.BF16 R36, R20.reuse, R8, R36 ;  /* 0x000000081424723c */ /* 0x050ff00000041824 */
[C---:B------:R-:W-:Y:S08]  /*4660*/  HMMA.16816.F32.BF16 R32, R20.reuse, R10, R32 ;  /* 0x0000000a1420723c */ /* 0x040ff00000041820 */
[C---:B------:R-:W-:Y:S08]  /*4670*/  HMMA.16816.F32.BF16 R28, R20.reuse, R4, R28 ;  /* 0x00000004141c723c */ /* 0x040ff0000004181c */
[----:B------:R-:W-:Y:S01]  /*4680*/  HMMA.16816.F32.BF16 R24, R20, R6, R24 ;  /* 0x000000061418723c */ /* 0x000fe20000041818 */
[----:B------:R-:W-:Y:S06]  /*4690*/  BAR.SYNC.DEFER_BLOCKING 0x0 ;  /* 0x0000000000007b1d */ /* 0x000fec0000010000 */
[----:B------:R-:W-:Y:S01]  /*46a0*/  @!UPT UIADD3 URZ, URZ, URZ, URZ ;  /* 0x0000003f3f3ff290 */ /* 0x000fe2000fffe03f */
[----:B------:R-:W-:Y:S11]  /*46b0*/  @!P0 BRA `(.L_x_2228) ;  /* 0x0000019000008947 */ /* 0x000ff60003800000 */
[----:B---3--:R-:W-:-:S04]  /*46c0*/  IADD3 R7, R3, -0x2, RZ ;  /* 0xfffffffe03077810 */ /* 0x008fc80007ffe0ff */
        /* <DEDUP_REMOVED lines=8> */
[----:B------:R-:W-:Y:S01]  /*4750*/  LEA.HI.X R6, R4, R78, R6, 0x6, P0 ;  /* 0x0000004e04067211 */ /* 0x000fe200000f3406 */
[----:B------:R-:W-:Y:S01]  /*4760*/  IMAD.MOV.U32 R4, RZ, RZ, c[0x0][0x1e4] ;  /* 0x00007900ff047624 */ /* 0x000fe200078e00ff */
        /* <DEDUP_REMOVED lines=14> */
.L_x_2228:
[----:B---3--:R-:W-:Y:S05]  /*4850*/  BSYNC B0 ;  /* 0x0000000000007941 */ /* 0x008fea0003800000 */
.L_x_2227:
[----:B------:R-:W2:Y:S01]  /*4860*/  LDL R172, [R1+0x74] ;  /* 0x0000740001ac7983 */ /* 0x000ea20000100800 */
[----:B------:R-:W-:Y:S01]  /*4870*/  IMAD.IADD R7, R252, 0x1, R237 ;  /* 0x00000001fc077824 */ /* 0x000fe200078e02ed */
[----:B------:R-:W-:Y:S01]  /*4880*/  IADD3 R200, R3, -0x2, RZ ;  /* 0xfffffffe03c87810 */ /* 0x000fe20007ffe0ff */
[----:B------:R-:W-:Y:S01]  /*4890*/  IMAD.MOV.U32 R5, RZ, RZ, -0x40 ;  /* 0xffffffc0ff057424 */ /* 0x000fe200078e00ff */
[----:B------:R-:W-:Y:S01]  /*48a0*/  LDSM.16.MT88.4 R72, [R227+0x4000] ;  /* 0x00400000e348783b */ /* 0x000fe20000004200 */
[----:B------:R-:W-:-:S03]  /*48b0*/  @P1 IMAD.HI.U32 R4, R7, c[0x0][0x2c8], RZ ;  /* 0x0000b20007041a27 */ /* 0x000fc600078e00ff */
[----:B------:R-:W-:Y:S01]  /*48c0*/  LDSM.16.MT88.4 R152, [R224] ;  /* 0x00000000e098783b */ /* 0x000fe20000004200 */
[----:B------:R-:W-:Y:S01]  /*48d0*/  IMAD R2, R2, R5, 0x1 ;  /* 0x0000000102027424 */ /* 0x000fe200078e0205 */
[----:B------:R-:W-:Y:S01]  /*48e0*/  @P1 SHF.R.U32.HI R7, RZ, c[0x0][0x2cc], R4 ;  /* 0x0000b300ff071a19 */ /* 0x000fe20000011604 */
[----:B------:R-:W-:Y:S01]  /*48f0*/  IMAD.IADD R0, R0, 0x1, -R251 ;  /* 0x0000000100007824 */ /* 0x000fe200078e0afb */
[----:B------:R-:W-:Y:S02]  /*4900*/  LDSM.16.MT88.4 R88, [R225+0x4000] ;  /* 0x00400000e158783b */ /* 0x000fe40000004200 */
[----:B------:R-:W-:Y:S02]  /*4910*/  IADD3 R2, -R251, R2, R170 ;  /* 0x00000002fb027210 */ /* 0x000fe40007ffe1aa */
[----:B------:R-:W3:Y:S04]  /*4920*/  SHFL.IDX PT, R6, R7, RZ, 0x1c1f ;  /* 0x001c1fff07067589 */ /* 0x000ee800000e0000 */
[----:B------:R-:W4:Y:S04]  /*4930*/  SHFL.IDX PT, R4, R7, 0x1, 0x1c1f ;  /* 0x003c1f0007047f89 */ /* 0x000f2800000e0000 */
[----:B------:R-:W-:Y:S04]  /*4940*/  LDSM.16.MT88.4 R64, [R224+0x2000] ;  /* 0x00200000e040783b */ /* 0x000fe80000004200 */
[----:B------:R-:W-:Y:S04]  /*4950*/  LDSM.16.MT88.4 R104, [R227+0x6000] ;  /* 0x00600000e368783b */ /* 0x000fe80000004200 */
[----:B------:R-:W-:Y:S04]  /*4960*/  LDSM.16.MT88.4 R96, [R224+0x4000] ;  /* 0x00400000e060783b */ /* 0x000fe80000004200 */
[----:B------:R-:W-:Y:S04]  /*4970*/  LDSM.16.MT88.4 R136, [R226] ;  /* 0x00000000e288783b */ /* 0x000fe80000004200 */
[----:B------:R-:W-:Y:S04]  /*4980*/  LDSM.16.MT88.4 R144, [R225] ;  /* 0x00000000e190783b */ /* 0x000fe80000004200 */
[----:B------:R-:W-:Y:S04]  /*4990*/  LDSM.16.MT88.4 R20, [R226+0x800] ;  /* 0x00080000e214783b */ /* 0x000fe80000004200 */
[----:B------:R-:W-:Y:S04]  /*49a0*/  LDSM.16.MT88.4 R56, [R225+0x2000] ;  /* 0x00200000e138783b */ /* 0x000fe80000004200 */
[----:B------:R-:W-:Y:S04]  /*49b0*/  LDSM.16.MT88.4 R80, [R226+0x4000] ;  /* 0x00400000e250783b */ /* 0x000fe80000004200 */
[----:B------:R-:W-:Y:S04]  /*49c0*/  LDSM.16.MT88.4 R156, [R227] ;  /* 0x00000000e39c783b */ /* 0x000fe80000004200 */
[----:B------:R-:W0:Y:S01]  /*49d0*/  LDGDEPBAR ;  /* 0x00000000000079af */ /* 0x000e220000000000 */
[----:B--2---:R-:W-:-:S04]  /*49e0*/  IMAD.IADD R5, R2, 0x1, -R172 ;  /* 0x0000000102057824 */ /* 0x004fc800078e0aac */
[C---:B-1-3--:R-:W-:Y:S02]  /*49f0*/  IMAD.IADD R9, R5.reuse, 0x1, R6 ;  /* 0x0000000105097824 */ /* 0x04afe400078e0206 */
[----:B----4-:R-:W-:-:S03]  /*4a00*/  IMAD.IADD R5, R5, 0x1, R4 ;  /* 0x0000000105057824 */ /* 0x010fc600078e0204 */
[C---:B------:R-:W-:Y:S02]  /*4a10*/  IMNMX R2, R0.reuse, R9, PT ;  /* 0x0000000900027217 */ /* 0x040fe40003800200 */
[----:B------:R-:W-:Y:S02]  /*4a20*/  IMNMX R0, R0, R5, PT ;  /* 0x0000000500007217 */ /* 0x000fe40003800200 */
[C---:B------:R-:W-:Y:S02]  /*4a30*/  ISETP.GT.AND P6, PT, R2.reuse, RZ, PT ;  /* 0x000000ff0200720c */ /* 0x040fe40003fc4270 */
[----:B------:R-:W-:Y:S02]  /*4a40*/  ISETP.GT.AND P0, PT, R2, 0x1, PT ;  /* 0x000000010200780c */ /* 0x000fe40003f04270 */
[----:B------:R-:W-:Y:S02]  /*4a50*/  FSEL R52, R52, -INF , P6 ;  /* 0xff80000034347808 */ /* 0x000fe40003000000 */
[----:B------:R-:W-:-:S02]  /*4a60*/  ISETP.GT.AND P6, PT, R2, 0x8, PT ;  /* 0x000000080200780c */ /* 0x000fc40003fc4270 */
[----:B------:R-:W-:Y:S02]  /*4a70*/  FSEL R53, R53, -INF , P0 ;  /* 0xff80000035357808 */ /* 0x000fe40000000000 */
[----:B------:R-:W-:Y:S02]  /*4a80*/  FSEL R13, R48, -INF , P6 ;  /* 0xff800000300d7808 */ /* 0x000fe40003000000 */
[C---:B------:R-:W-:Y:S02]  /*4a90*/  ISETP.GT.AND P0, PT, R2.reuse, 0x9, PT ;  /* 0x000000090200780c */ /* 0x040fe40003f04270 */
[----:B------:R-:W-:Y:S02]  /*4aa0*/  ISETP.GT.AND P6, PT, R2, 0x10, PT ;  /* 0x000000100200780c */ /* 0x000fe40003fc4270 */
[----:B------:R-:W-:Y:S02]  /*4ab0*/  FMNMX.FTZ R4, R52, R53, !PT ;  /* 0x0000003534047209 */ /* 0x000fe40007810000 */
[----:B------:R-:W-:-:S02]  /*4ac0*/  FSEL R49, R49, -INF , P0 ;  /* 0xff80000031317808 */ /* 0x000fc40000000000 */
[----:B------:R-:W-:Y:S02]  /*4ad0*/  FSEL R11, R44, -INF , P6 ;  /* 0xff8000002c0b7808 */ /* 0x000fe40003000000 */
[C---:B------:R-:W-:Y:S02]  /*4ae0*/  ISETP.GT.AND P0, PT, R2.reuse, 0x11, PT ;  /* 0x000000110200780c */ /* 0x040fe40003f04270 */
[----:B------:R-:W-:Y:S02]  /*4af0*/  ISETP.GT.AND P6, PT, R2, 0x18, PT ;  /* 0x000000180200780c */ /* 0x000fe40003fc4270 */
[----:B------:R-:W-:Y:S02]  /*4b00*/  FMNMX.FTZ R4, R13, R4, !PT ;  /* 0x000000040d047209 */ /* 0x000fe40007810000 */
[----:B------:R-:W-:Y:S02]  /*4b10*/  FSEL R45, R45, -INF , P0 ;  /* 0xff8000002d2d7808 */ /* 0x000fe40000000000 */
[----:B------:R-:W-:-:S02]  /*4b20*/  FSEL R7, R40, -INF , P6 ;  /* 0xff80000028077808 */ /* 0x000fc40003000000 */
[----:B------:R-:W-:Y:S02]  /*4b30*/  FMNMX.FTZ R4, R49, R4, !PT ;  /* 0x0000000431047209 */ /* 0x000fe40007810000 */
[C---:B------:R-:W-:Y:S02]  /*4b40*/  ISETP.GT.AND P0, PT, R2.reuse, 0x19, PT ;  /* 0x000000190200780c */ /* 0x040fe40003f04270 */
[----:B------:R-:W-:Y:S02]  /*4b50*/  ISETP.GT.AND P6, PT, R2, 0x20, PT ;  /* 0x000000200200780c */ /* 0x000fe40003fc4270 */
[----:B------:R-:W-:Y:S02]  /*4b60*/  FMNMX.FTZ R4, R11, R4, !PT ;  /* 0x000000040b047209 */ /* 0x000fe40007810000 */
[----:B------:R-:W-:Y:S02]  /*4b70*/  FSEL R41, R41, -INF , P0 ;  /* 0xff80000029297808 */ /* 0x000fe40000000000 */
[----:B------:R-:W-:-:S02]  /*4b80*/  FSEL R116, R36, -INF , P6 ;  /* 0xff80000024747808 */ /* 0x000fc40003000000 */
        /* <DEDUP_REMOVED lines=10> */
[----:B------:R-:W-:Y:S02]  /*4c30*/  ISETP.GT.AND P0, PT, R2, 0x31, PT ;  /* 0x000000310200780c */ /* 0x000fe40003f04270 */
[----:B------:R-:W-:-:S02]  /*4c40*/  ISETP.GT.AND P6, PT, R0, RZ, PT ;  /* 0x000000ff0000720c */ /* 0x000fc40003fc4270 */
[----:B------:R-:W-:Y:S02]  /*4c50*/  FMNMX.FTZ R5, R41, R4, !PT ;  /* 0x0000000429057209 */ /* 0x000fe40007810000 */
[----:B------:R-:W-:Y:S02]  /*4c60*/  FSEL R125, R29, -INF , P0 ;  /* 0xff8000001d7d7808 */ /* 0x000fe40000000000 */
[----:B------:R-:W-:Y:S02]  /*4c70*/  FSEL R54, R54, -INF , P6 ;  /* 0xff80000036367808 */ /* 0x000fe40003000000 */
[----:B------:R-:W-:Y:S02]  /*4c80*/  FMNMX.FTZ R4, R116, R5, !PT ;  /* 0x0000000574047209 */ /* 0x000fe40007810000 */
[C---:B------:R-:W-:Y:S02]  /*4c90*/  ISETP.GT.AND P0, PT, R0.reuse, 0x1, PT ;  /* 0x000000010000780c */ /* 0x040fe40003f04270 */
[----:B------:R-:W-:-:S02]  /*4ca0*/  ISETP.GT.AND P6, PT, R0, 0x8, PT ;  /* 0x000000080000780c */ /* 0x000fc40003fc4270 */
[----:B------:R-:W-:Y:S02]  /*4cb0*/  FMNMX.FTZ R5, R117, R4, !PT ;  /* 0x0000000475057209 */ /* 0x000fe40007810000 */
[----:B------:R-:W-:Y:S02]  /*4cc0*/  FSEL R55, R55, -INF , P0 ;  /* 0xff80000037377808 */ /* 0x000fe40000000000 */
[----:B------:R-:W-:Y:S02]  /*4cd0*/  FSEL R9, R50, -INF , P6 ;  /* 0xff80000032097808 */ /* 0x000fe40003000000 */
[----:B------:R-:W-:Y:S02]  /*4ce0*/  ISETP.GT.AND P6, PT, R2, 0x38, PT ;  /* 0x000000380200780c */ /* 0x000fe40003fc4270 */
[----:B------:R-:W-:Y:S02]  /*4cf0*/  FMNMX.FTZ R4, R118, R5, !PT ;  /* 0x0000000576047209 */ /* 0x000fe40007810000 */
[----:B------:R-:W-:-:S02]  /*4d00*/  ISETP.GT.AND P0, PT, R0, 0x9, PT ;  /* 0x000000090000780c */ /* 0x000fc40003f04270 */
[----:B------:R-:W-:Y:S02]  /*4d10*/  FMNMX.FTZ R6, R54, R55, !PT ;  /* 0x0000003736067209 */ /* 0x000fe40007810000 */
[----:B------:R-:W-:Y:S02]  /*4d20*/  FSEL R126, R24, -INF , P6 ;  /* 0xff800000187e7808 */ /* 0x000fe40003000000 */
[----:B------:R-:W-:Y:S02]  /*4d30*/  ISETP.GT.AND P6, PT, R0, 0x10, PT ;  /* 0x000000100000780c */ /* 0x000fe40003fc4270 */
[----:B------:R-:W-:Y:S02]  /*4d40*/  FMNMX.FTZ R5, R119, R4, !PT ;  /* 0x0000000477057209 */ /* 0x000fe40007810000 */
[----:B------:R-:W-:Y:S02]  /*4d50*/  FSEL R51, R51, -INF , P0 ;  /* 0xff80000033337808 */ /* 0x000fe40000000000 */
[----:B------:R-:W-:-:S02]  /*4d60*/  FMNMX.FTZ R6, R9, R6, !PT ;  /* 0x0000000609067209 */ /* 0x000fc40007810000 */
[----:B------:R-:W-:Y:S02]  /*4d70*/  FSEL R15, R46, -INF , P6 ;  /* 0xff8000002e0f7808 */ /* 0x000fe40003000000 */
[----:B------:R-:W-:Y:S02]  /*4d80*/  FMNMX.FTZ R4, R124, R5, !PT ;  /* 0x000000057c047209 */ /* 0x000fe40007810000 */
[----:B------:R-:W-:Y:S02]  /*4d90*/  ISETP.GT.AND P6, PT, R2, 0x39, PT ;  /* 0x000000390200780c */ /* 0x000fe40003fc4270 */
[----:B------:R-:W-:Y:S02]  /*4da0*/  ISETP.GT.AND P0, PT, R0, 0x11, PT ;  /* 0x000000110000780c */ /* 0x000fe40003f04270 */
[----:B------:R-:W-:Y:S02]  /*4db0*/  FMNMX.FTZ R6, R51, R6, !PT ;  /* 0x0000000633067209 */ /* 0x000fe40007810000 */
[----:B------:R-:W-:-:S02]  /*4dc0*/  FMNMX.FTZ R5, R125, R4, !PT ;  /* 0x000000047d057209 */ /* 0x000fc40007810000 */
[----:B------:R-:W-:Y:S02]  /*4dd0*/  FSEL R127, R25, -INF , P6 ;  /* 0xff800000197f7808 */ /* 0x000fe40003000000 */
[----:B------:R-:W-:Y:S02]  /*4de0*/  FSEL R47, R47, -INF , P0 ;  /* 0xff8000002f2f7808 */ /* 0x000fe40000000000 */
[----:B------:R-:W-:Y:S02]  /*4df0*/  ISETP.GT.AND P6, PT, R0, 0x18, PT ;  /* 0x000000180000780c */ /* 0x000fe40003fc4270 */
[----:B------:R-:W-:Y:S02]  /*4e00*/  FMNMX.FTZ R4, R15, R6, !PT ;  /* 0x000000060f047209 */ /* 0x000fe40007810000 */
[----:B------:R-:W-:Y:S02]  /*4e10*/  FMNMX.FTZ R2, R126, R5, !PT ;  /* 0x000000057e027209 */ /* 0x000fe40007810000 */
[----:B------:R-:W-:-:S02]  /*4e20*/  ISETP.GT.AND P0, PT, R0, 0x19, PT ;  /* 0x000000190000780c */ /* 0x000fc40003f04270 */
[----:B------:R-:W-:Y:S02]  /*4e30*/  FSEL R5, R42, -INF , P6 ;  /* 0xff8000002a057808 */ /* 0x000fe40003000000 */
        /* <DEDUP_REMOVED lines=10> */
[----:B------:R-:W-:-:S02]  /*4ee0*/  FMNMX.FTZ R2, R127, R2, !PT ;  /* 0x000000027f027209 */ /* 0x000fc40007810000 */
[----:B------:R-:W-:Y:S02]  /*4ef0*/  ISETP.GT.AND P0, PT, R0, 0x29, PT ;  /* 0x000000290000780c */ /* 0x000fe40003f04270 */
[----:B------:R-:W-:Y:S01]  /*4f00*/  FSEL R165, R34, -INF , P6 ;  /* 0xff80000022a57808 */ /* 0x000fe20003000000 */
[----:B------:R-:W1:Y:S01]  /*4f10*/  SHFL.BFLY PT, R17, R2, 0x2, 0x1f ;  /* 0x0c401f0002117f89 */ /* 0x000e6200000e0000 */
[----:B------:R-:W-:Y:S02]  /*4f20*/  FMNMX.FTZ R4, R171, R4, !PT ;  /* 0x00000004ab047209 */ /* 0x000fe40007810000 */
[----:B------:R-:W-:Y:S02]  /*4f30*/  FSEL R167, R35, -INF , P0 ;  /* 0xff80000023a77808 */ /* 0x000fe40000000000 */
[----:B------:R-:W-:Y:S02]  /*4f40*/  ISETP.GT.AND P6, PT, R0, 0x30, PT ;  /* 0x000000300000780c */ /* 0x000fe40003fc4270 */
[----:B------:R-:W-:-:S02]  /*4f50*/  FMNMX.FTZ R4, R165, R4, !PT ;  /* 0x00000004a5047209 */ /* 0x000fc40007810000 */
[----:B------:R-:W-:Y:S02]  /*4f60*/  ISETP.GT.AND P0, PT, R0, 0x31, PT ;  /* 0x000000310000780c */ /* 0x000fe40003f04270 */
[----:B------:R-:W-:Y:S02]  /*4f70*/  FSEL R35, R30, -INF , P6 ;  /* 0xff8000001e237808 */ /* 0x000fe40003000000 */
        /* <DEDUP_REMOVED lines=8> */
[----:B------:R-:W-:Y:S01]  /*5000*/  FMNMX.FTZ R4, R31, R4, !PT ;  /* 0x000000041f047209 */ /* 0x000fe20007810000 */
[----:B------:R-:W-:Y:S01]  /*5010*/  LDSM.16.MT88.4 R24, [R227+0x800] ;  /* 0x00080000e318783b */ /* 0x000fe20000004200 */
[----:B-1----:R-:W-:-:S02]  /*5020*/  FMNMX.FTZ R17, R2, R17, !PT ;  /* 0x0000001102117209 */ /* 0x002fc40007810000 */
        /* <DEDUP_REMOVED lines=9> */
[--C-:B------:R-:W-:Y:S02]  /*50c0*/  FFMA.FTZ R32, R41, c[0x0][0x2d0], -R166.reuse ;  /* 0x0000b40029207a23 */ /* 0x100fe400000108a6 */
[--C-:B------:R-:W-:Y:S02]  /*50d0*/  FFMA.FTZ R113, R52, c[0x0][0x2d0], -R166.reuse ;  /* 0x0000b40034717a23 */ /* 0x100fe400000108a6 */
[--C-:B------:R-:W-:Y:S02]  /*50e0*/  FFMA.FTZ R110, R53, c[0x0][0x2d0], -R166.reuse ;  /* 0x0000b400356e7a23 */ /* 0x100fe400000108a6 */
[--C-:B------:R-:W-:Y:S01]  /*50f0*/  FFMA.FTZ R111, R13, c[0x0][0x2d0], -R166.reuse ;  /* 0x0000b4000d6f7a23 */ /* 0x100fe200000108a6 */
[----:B------:R-:W-:Y:S01]  /*5100*/  MUFU.EX2 R32, R32 ;  /* 0x0000002000207308 */ /* 0x000fe20000000800 */
[--C-:B------:R-:W-:Y:S02]  /*5110*/  FFMA.FTZ R122, R49, c[0x0][0x2d0], -R166.reuse ;  /* 0x0000b400317a7a23 */ /* 0x100fe400000108a6 */
[----:B------:R-:W-:-:S02]  /*5120*/  FFMA.FTZ R121, R11, c[0x0][0x2d0], -R166 ;  /* 0x0000b4000b797a23 */ /* 0x000fc400000108a6 */
[--C-:B------:R-:W-:Y:S02]  /*5130*/  FFMA.FTZ R164, R45, c[0x0][0x2d0], -R166.reuse ;  /* 0x0000b4002da47a23 */ /* 0x100fe400000108a6 */
[----:B------:R-:W-:Y:S01]  /*5140*/  FFMA.FTZ R173, R7, c[0x0][0x2d0], -R166 ;  /* 0x0000b40007ad7a23 */ /* 0x000fe200000108a6 */
[----:B------:R-:W-:Y:S01]  /*5150*/  MUFU.EX2 R113, R113 ;  /* 0x0000007100717308 */ /* 0x000fe20000000800 */
[----:B-1----:R-:W-:Y:S02]  /*5160*/  FMNMX.FTZ R2, R4, R17, !PT ;  /* 0x0000001104027209 */ /* 0x002fe40007810000 */
[----:B------:R-:W-:Y:S02]  /*5170*/  LDSM.16.MT88.4 R16, [R225+0x800] ;  /* 0x00080000e110783b */ /* 0x000fe40000004200 */
[C---:B------:R-:W-:Y:S01]  /*5180*/  FSETP.NEU.FTZ.AND P0, PT, R2.reuse, -INF , PT ;  /* 0xff8000000200780b */ /* 0x040fe20003f1d000 */
[----:B------:R-:W-:Y:S02]  /*5190*/  FMUL.FTZ R28, R2, c[0x0][0x2d0] ;  /* 0x0000b400021c7a20 */ /* 0x000fe40000410000 */
[----:B------:R-:W1:Y:S03]  /*51a0*/  MUFU.EX2 R110, R110 ;  /* 0x0000006e006e7308 */ /* 0x000e660000000800 */
[----:B------:R-:W-:-:S05]  /*51b0*/  FSEL R28, R28, RZ, P0 ;  /* 0x000000ff1c1c7208 */ /* 0x000fca0000000000 */
[----:B------:R-:W-:Y:S01]  /*51c0*/  MUFU.EX2 R111, R111 ;  /* 0x0000006f006f7308 */ /* 0x000fe20000000800 */
[--C-:B------:R-:W-:Y:S02]  /*51d0*/  FFMA.FTZ R175, R43, c[0x0][0x2d0], -R28.reuse ;  /* 0x0000b4002baf7a23 */ /* 0x100fe4000001081c */
[----:B------:R-:W2:Y:S01]  /*51e0*/  LDSM.16.MT88.4 R40, [R227+0x2000] ;  /* 0x00200000e328783b */ /* 0x000ea20000004200 */
[--C-:B------:R-:W-:Y:S02]  /*51f0*/  FFMA.FTZ R109, R54, c[0x0][0x2d0], -R28.reuse ;  /* 0x0000b400366d7a23 */ /* 0x100fe4000001081c */
[--C-:B------:R-:W-:Y:S02]  /*5200*/  FFMA.FTZ R108, R55, c[0x0][0x2d0], -R28.reuse ;  /* 0x0000b400376c7a23 */ /* 0x100fe4000001081c */
[--C-:B------:R-:W-:Y:S01]  /*5210*/  FFMA.FTZ R123, R9, c[0x0][0x2d0], -R28.reuse ;  /* 0x0000b400097b7a23 */ /* 0x100fe2000001081c */
[----:B------:R-:W3:Y:S01]  /*5220*/  MUFU.EX2 R122, R122 ;  /* 0x0000007a007a7308 */ /* 0x000ee20000000800 */
[--C-:B------:R-:W-:Y:S01]  /*5230*/  FFMA.FTZ R120, R51, c[0x0][0x2d0], -R28.reuse ;  /* 0x0000b40033787a23 */ /* 0x100fe2000001081c */
[----:B------:R-:W4:Y:S01]  /*5240*/  LDSM.16.MT88.4 R8, [R227+0x2800] ;  /* 0x00280000e308783b */ /* 0x000f220000004200 */
[----:B-1----:R-:W-:Y:S01]  /*5250*/  F2FP.BF16.PACK_AB R128, R110, R113 ;  /* 0x000000716e80723e */ /* 0x002fe200000010ff */
[----:B------:R-:W-:-:S02]  /*5260*/  FFMA.FTZ R177, R15, c[0x0][0x2d0], -R28 ;  /* 0x0000b4000fb17a23 */ /* 0x000fc4000001081c */
[--C-:B------:R-:W-:Y:S01]  /*5270*/  FFMA.FTZ R34, R47, c[0x0][0x2d0], -R28.reuse ;  /* 0x0000b4002f227a23 */ /* 0x100fe2000001081c */
[----:B------:R-:W1:Y:S01]  /*5280*/  LDSM.16.MT88.4 R12, [R224+0x800] ;  /* 0x00080000e00c783b */ /* 0x000e620000004200 */
[----:B------:R-:W-:Y:S01]  /*5290*/  MUFU.EX2 R109, R109 ;  /* 0x0000006d006d7308 */ /* 0x000fe20000000800 */
[----:B------:R-:W-:Y:S02]  /*52a0*/  FFMA.FTZ R30, R5, c[0x0][0x2d0], -R28 ;  /* 0x0000b400051e7a23 */ /* 0x000fe4000001081c */
[----:B------:R-:W-:Y:S01]  /*52b0*/  FADD.FTZ R110, R113, R110 ;  /* 0x0000006e716e7221 */ /* 0x000fe20000010000 */
[----:B------:R-:W-:Y:S04]  /*52c0*/  LDSM.16.MT88.4 R48, [R226+0x2000] ;  /* 0x00200000e230783b */ /* 0x000fe80000004200 */
[----:B------:R-:W5:Y:S01]  /*52d0*/  MUFU.EX2 R108, R108 ;  /* 0x0000006c006c7308 */ /* 0x000f620000000800 */
[----:B---3--:R-:W-:Y:S01]  /*52e0*/  F2FP.BF16.PACK_AB R130, R122, R111 ;  /* 0x0000006f7a82723e */ /* 0x008fe200000010ff */
[----:B------:R-:W-:Y:S06]  /*52f0*/  LDSM.16.MT88.4 R112, [R226+0x6000] ;  /* 0x00600000e270783b */ /* 0x000fec0000004200 */
[----:B------:R-:W-:Y:S08]  /*5300*/  MUFU.EX2 R123, R123 ;  /* 0x0000007b007b7308 */ /* 0x000ff00000000800 */
[----:B------:R-:W3:Y:S01]  /*5310*/  MUFU.EX2 R120, R120 ;  /* 0x0000007800787308 */ /* 0x000ee20000000800 */
[----:B-----5:R-:W-:-:S07]  /*5320*/  F2FP.BF16.PACK_AB R129, R108, R109 ;  /* 0x0000006d6c81723e */ /* 0x020fce00000010ff */
[----:B------:R-:W-:Y:S01]  /*5330*/  MUFU.EX2 R121, R121 ;  /* 0x0000007900797308 */ /* 0x000fe20000000800 */
[----:B---3--:R-:W-:-:S07]  /*5340*/  F2FP.BF16.PACK_AB R131, R120, R123 ;  /* 0x0000007b7883723e */ /* 0x008fce00000010ff */
[----:B------:R-:W3:Y:S01]  /*5350*/  MUFU.EX2 R164, R164 ;  /* 0x000000a400a47308 */ /* 0x000ee20000000800 */
[C---:B--2---:R-:W-:Y:S07]  /*5360*/  HMMA.16816.F32.BF16 R36, R128.reuse, R40, RZ ;  /* 0x000000288024723c */ /* 0x044fee00000418ff */
[----:B------:R-:W2:Y:S01]  /*5370*/  MUFU.EX2 R173, R173 ;  /* 0x000000ad00ad7308 */ /* 0x000ea20000000800 */
[C---:B------:R-:W-:Y:S07]  /*5380*/  HMMA.16816.F32.BF16 R40, R128.reuse, R42, RZ ;  /* 0x0000002a8028723c */ /* 0x040fee00000418ff */
[----:B------:R-:W-:Y:S01]  /*5390*/  MUFU.EX2 R177, R177 ;  /* 0x000000b100b17308 */ /* 0x000fe20000000800 */
[----:B---3--:R-:W-:Y:S01]  /*53a0*/  F2FP.BF16.PACK_AB R4, R164, R121 ;  /* 0x00000079a404723e */ /* 0x008fe200000010ff */
[C---:B------:R-:W-:Y:S06]  /*53b0*/  HMMA.16816.F32.BF16 R68, R128.reuse, R72, RZ ;  /* 0x000000488044723c */ /* 0x040fec00000418ff */
[----:B------:R-:W3:Y:S01]  /*53c0*/  MUFU.EX2 R34, R34 ;  /* 0x0000002200227308 */ /* 0x000ee20000000800 */
[----:B--2---:R-:W-:Y:S01]  /*53d0*/  F2FP.BF16.PACK_AB R6, R32, R173 ;  /* 0x000000ad2006723e */ /* 0x004fe200000010ff */
[C---:B------:R-:W-:Y:S06]  /*53e0*/  HMMA.16816.F32.BF16 R72, R128.reuse, R74, RZ ;  /* 0x0000004a8048723c */ /* 0x040fec00000418ff */
[----:B------:R-:W-:Y:S02]  /*53f0*/  MUFU.EX2 R30, R30 ;  /* 0x0000001e001e7308 */ /* 0x000fe40000000800 */
[C---:B------:R-:W-:Y:S06]  /*5400*/  HMMA.16816.F32.BF16 R148, R128.reuse, R152, RZ ;  /* 0x000000988094723c */ /* 0x040fec00000418ff */
[----:B------:R-:W2:Y:S01]  /*5410*/  MUFU.EX2 R175, R175 ;  /* 0x000000af00af7308 */ /* 0x000ea20000000800 */
[----:B---3--:R-:W-:Y:S01]  /*5420*/  F2FP.BF16.PACK_AB R5, R34, R177 ;  /* 0x000000b12205723e */ /* 0x008fe200000010ff */
[C---:B------:R-:W-:Y:S08]  /*5430*/  HMMA.16816.F32.BF16 R152, R128.reuse, R154, RZ ;  /* 0x0000009a8098723c */ /* 0x040ff000000418ff */
[----:B------:R-:W-:Y:S01]  /*5440*/  HMMA.16816.F32.BF16 R84, R128, R88, RZ ;  /* 0x000000588054723c */ /* 0x000fe200000418ff */
[----:B--2---:R-:W-:-:S07]  /*5450*/  F2FP.BF16.PACK_AB R7, R175, R30 ;  /* 0x0000001eaf07723e */ /* 0x004fce00000010ff */
[----:B------:R-:W-:Y:S08]  /*5460*/  HMMA.16816.F32.BF16 R88, R128, R90, RZ ;  /* 0x0000005a8058723c */ /* 0x000ff000000418ff */
[C---:B----4-:R-:W-:Y:S08]  /*5470*/  HMMA.16816.F32.BF16 R36, R4.reuse, R8, R36 ;  /* 0x000000080424723c */ /* 0x050ff00000041824 */
[C---:B------:R-:W-:Y:S01]  /*5480*/  HMMA.16816.F32.BF16 R40, R4.reuse, R10, R40 ;  /* 0x0000000a0428723c */ /* 0x040fe20000041828 */
[----:B------:R-:W2:Y:S07]  /*5490*/  LDSM.16.MT88.4 R8, [R227+0x4800] ;  /* 0x00480000e308783b */ /* 0x000eae0000004200 */
[C---:B-1----:R-:W-:Y:S08]  /*54a0*/  HMMA.16816.F32.BF16 R148, R4.reuse, R12, R148 ;  /* 0x0000000c0494723c */ /* 0x042ff00000041894 */
[----:B------:R-:W-:Y:S01]  /*54b0*/  HMMA.16816.F32.BF16 R152, R4, R14, R152 ;  /* 0x0000000e0498723c */ /* 0x000fe20000041898 */
[----:B------:R-:W1:Y:S07]  /*54c0*/  LDSM.16.MT88.4 R12, [R224+0x2800] ;  /* 0x00280000e00c783b */ /* 0x000e6e0000004200 */
[C---:B------:R-:W-:Y:S08]  /*54d0*/  HMMA.16816.F32.BF16 R60, R128.reuse, R64, RZ ;  /* 0x00000040803c723c */ /* 0x040ff000000418ff */
[C---:B------:R-:W-:Y:S08]  /*54e0*/  HMMA.16816.F32.BF16 R64, R128.reuse, R66, RZ ;  /* 0x000000428040723c */ /* 0x040ff000000418ff */
[----:B------:R-:W-:Y:S08]  /*54f0*/  HMMA.16816.F32.BF16 R100, R128, R104, RZ ;  /* 0x000000688064723c */ /* 0x000ff000000418ff */
[C---:B--2---:R-:W-:Y:S08]  /*5500*/  HMMA.16816.F32.BF16 R68, R4.reuse, R8, R68 ;  /* 0x000000080444723c */ /* 0x044ff00000041844 */
        /* <DEDUP_REMOVED lines=9> */
[----:B------:R-:W-:Y:S01]  /*55a0*/  HMMA.16816.F32.BF16 R88, R4, R10, R88 ;  /* 0x0000000a0458723c */ /* 0x000fe20000041858 */
[----:B------:R-:W2:Y:S07]  /*55b0*/  LDSM.16.MT88.4 R8, [R227+0x6800] ;  /* 0x00680000e308783b */ /* 0x000eae0000004200 */
[C---:B------:R-:W-:Y:S08]  /*55c0*/  HMMA.16816.F32.BF16 R136, R128.reuse, R138, RZ ;  /* 0x0000008a8088723c */ /* 0x040ff000000418ff */
[----:B------:R-:W-:Y:S08]  /*55d0*/  HMMA.16816.F32.BF16 R140, R128, R144, RZ ;  /* 0x00000090808c723c */ /* 0x000ff000000418ff */
[----:B-1----:R-:W-:Y:S07]  /*55e0*/  HMMA.16816.F32.BF16 R92, R4, R12, R92 ;  /* 0x0000000c045c723c */ /* 0x002fee000004185c */
[----:B------:R-:W-:Y:S01]  /*55f0*/  FADD.FTZ R12, R109, R108 ;  /* 0x0000006c6d0c7221 */ /* 0x000fe20000010000 */
[----:B------:R-:W-:Y:S01]  /*5600*/  HMMA.16816.F32.BF16 R144, R128, R146, RZ ;  /* 0x000000928090723c */ /* 0x000fe200000418ff */
[----:B------:R-:W-:-:S02]  /*5610*/  FADD.FTZ R13, R111, R110 ;  /* 0x0000006e6f0d7221 */ /* 0x000fc40000010000 */
[----:B------:R-:W-:Y:S02]  /*5620*/  FADD.FTZ R123, R123, R12 ;  /* 0x0000000c7b7b7221 */ /* 0x000fe40000010000 */
[----:B------:R-:W-:Y:S02]  /*5630*/  FADD.FTZ R122, R122, R13 ;  /* 0x0000000d7a7a7221 */ /* 0x000fe40000010000 */
[--C-:B------:R-:W-:Y:S01]  /*5640*/  FFMA.FTZ R12, R124, c[0x0][0x2d0], -R166.reuse ;  /* 0x0000b4007c0c7a23 */ /* 0x100fe200000108a6 */
[----:B------:R-:W-:Y:S01]  /*5650*/  HMMA.16816.F32.BF16 R108, R128, R112, RZ ;  /* 0x00000070806c723c */ /* 0x000fe200000418ff */
[----:B------:R-:W-:-:S06]  /*5660*/  FFMA.FTZ R13, R125, c[0x0][0x2d0], -R166 ;  /* 0x0000b4007d0d7a23 */ /* 0x000fcc00000108a6 */
[----:B------:R-:W-:Y:S01]  /*5670*/  MUFU.EX2 R13, R13 ;  /* 0x0000000d000d7308 */ /* 0x000fe20000000800 */
[C---:B--2---:R-:W-:Y:S08]  /*5680*/  HMMA.16816.F32.BF16 R100, R4.reuse, R8, R100 ;  /* 0x000000080464723c */ /* 0x044ff00000041864 */
[C---:B------:R-:W-:Y:S01]  /*5690*/  HMMA.16816.F32.BF16 R104, R4.reuse, R10, R104 ;  /* 0x0000000a0468723c */ /* 0x040fe20000041868 */
[----:B------:R-:W1:Y:S07]  /*56a0*/  LDSM.16.MT88.4 R8, [R226+0x6800] ;  /* 0x00680000e208783b */ /* 0x000e6e0000004200 */
[C---:B------:R-:W-:Y:S08]  /*56b0*/  HMMA.16816.F32.BF16 R132, R4.reuse, R20, R132 ;  /* 0x000000140484723c */ /* 0x040ff00000041884 */
[C---:B------:R-:W-:Y:S01]  /*56c0*/  HMMA.16816.F32.BF16 R136, R4.reuse, R22, R136 ;  /* 0x000000160488723c */ /* 0x040fe20000041888 */
[----:B------:R-:W2:Y:S07]  /*56d0*/  LDSM.16.MT88.4 R20, [R225+0x2800] ;  /* 0x00280000e114783b */ /* 0x000eae0000004200 */
[C---:B------:R-:W-:Y:S08]  /*56e0*/  HMMA.16816.F32.BF16 R140, R4.reuse, R16, R140 ;  /* 0x00000010048c723c */ /* 0x040ff0000004188c */
[----:B------:R-:W-:Y:S01]  /*56f0*/  HMMA.16816.F32.BF16 R144, R4, R18, R144 ;  /* 0x000000120490723c */ /* 0x000fe20000041890 */
[----:B------:R-:W3:Y:S07]  /*5700*/  LDSM.16.MT88.4 R16, [R226+0x4800] ;  /* 0x00480000e210783b */ /* 0x000eee0000004200 */
[----:B------:R-:W-:Y:S08]  /*5710*/  HMMA.16816.F32.BF16 R52, R128, R56, RZ ;  /* 0x000000388034723c */ /* 0x000ff000000418ff */
[----:B-1----:R-:W-:Y:S07]  /*5720*/  HMMA.16816.F32.BF16 R108, R4, R8, R108 ;  /* 0x00000008046c723c */ /* 0x002fee000004186c */
[----:B------:R-:W-:Y:S01]  /*5730*/  FADD.FTZ R8, R120, R123 ;  /* 0x0000007b78087221 */ /* 0x000fe20000010000 */
[----:B------:R-:W-:Y:S01]  /*5740*/  HMMA.16816.F32.BF16 R112, R128, R114, RZ ;  /* 0x000000728070723c */ /* 0x000fe200000418ff */
[----:B------:R-:W-:-:S02]  /*5750*/  FADD.FTZ R9, R121, R122 ;  /* 0x0000007a79097221 */ /* 0x000fc40000010000 */
[----:B------:R-:W1:Y:S02]  /*5760*/  LDSM.16.MT88.4 R120, [R225+0x6000] ;  /* 0x00600000e178783b */ /* 0x000e640000004200 */
[----:B------:R-:W-:-:S03]  /*5770*/  FADD.FTZ R164, R164, R9 ;  /* 0x00000009a4a47221 */ /* 0x000fc60000010000 */
[C---:B------:R-:W-:Y:S08]  /*5780*/  HMMA.16816.F32.BF16 R76, R128.reuse, R80, RZ ;  /* 0x00000050804c723c */ /* 0x040ff000000418ff */
[----:B------:R-:W-:Y:S08]  /*5790*/  HMMA.16816.F32.BF16 R80, R128, R82, RZ ;  /* 0x000000528050723c */ /* 0x000ff000000418ff */
[C---:B--2---:R-:W-:Y:S07]  /*57a0*/  HMMA.16816.F32.BF16 R52, R4.reuse, R20, R52 ;  /* 0x000000140434723c */ /* 0x044fee0000041834 */
[----:B------:R-:W-:Y:S01]  /*57b0*/  FADD.FTZ R21, R177, R8 ;  /* 0x00000008b1157221 */ /* 0x000fe20000010000 */
[----:B------:R-:W-:Y:S01]  /*57c0*/  HMMA.16816.F32.BF16 R112, R4, R10, R112 ;  /* 0x0000000a0470723c */ /* 0x000fe20000041870 */
[----:B------:R-:W2:Y:S02]  /*57d0*/  LDSM.16.MT88.4 R8, [R225+0x6800] ;  /* 0x00680000e108783b */ /* 0x000ea40000004200 */
[----:B------:R-:W-:-:S04]  /*57e0*/  FADD.FTZ R21, R34, R21 ;  /* 0x0000001522157221 */ /* 0x000fc80000010000 */
[----:B------:R-:W-:Y:S01]  /*57f0*/  FADD.FTZ R20, R30, R21 ;  /* 0x000000151e147221 */ /* 0x000fe20000010000 */
[----:B---3--:R-:W-:Y:S01]  /*5800*/  HMMA.16816.F32.BF16 R76, R4, R16, R76 ;  /* 0x00000010044c723c */ /* 0x008fe2000004184c */
[----:B------:R-:W-:Y:S02]  /*5810*/  FFMA.FTZ R21, R167, c[0x0][0x2d0], -R28 ;  /* 0x0000b400a7157a23 */ /* 0x000fe4000001081c */
[----:B------:R-:W-:-:S04]  /*5820*/  FADD.FTZ R20, R175, R20 ;  /* 0x00000014af147221 */ /* 0x000fc80000010000 */
[--C-:B------:R-:W-:Y:S01]  /*5830*/  FFMA.FTZ R17, R118, c[0x0][0x2d0], -R166.reuse ;  /* 0x0000b40076117a23 */ /* 0x100fe200000108a6 */
[----:B------:R-:W-:Y:S01]  /*5840*/  HMMA.16816.F32.BF16 R80, R4, R18, R80 ;  /* 0x000000120450723c */ /* 0x000fe20000041850 */
[--C-:B------:R-:W-:Y:S01]  /*5850*/  FFMA.FTZ R16, R119, c[0x0][0x2d0], -R166.reuse ;  /* 0x0000b40077107a23 */ /* 0x100fe200000108a6 */
[----:B------:R-:W-:Y:S05]  /*5860*/  MUFU.EX2 R21, R21 ;  /* 0x0000001500157308 */ /* 0x000fea0000000800 */
[--C-:B------:R-:W-:Y:S01]  /*5870*/  FFMA.FTZ R18, R116, c[0x0][0x2d0], -R166.reuse ;  /* 0x0000b40074127a23 */ /* 0x100fe200000108a6 */
[C---:B------:R-:W-:Y:S01]  /*5880*/  HMMA.16816.F32.BF16 R96, R128.reuse, R98, RZ ;  /* 0x000000628060723c */ /* 0x040fe200000418ff */
[--C-:B------:R-:W-:Y:S01]  /*5890*/  FFMA.FTZ R19, R117, c[0x0][0x2d0], -R166.reuse ;  /* 0x0000b40075137a23 */ /* 0x100fe200000108a6 */
[----:B------:R-:W-:Y:S06]  /*58a0*/  MUFU.EX2 R17, R17 ;  /* 0x0000001100117308 */ /* 0x000fec0000000800 */
[C---:B-1----:R-:W-:Y:S02]  /*58b0*/  HMMA.16816.F32.BF16 R116, R128.reuse, R120, RZ ;  /* 0x000000788074723c */ /* 0x042fe400000418ff */
[----:B------:R-:W-:Y:S06]  /*58c0*/  MUFU.EX2 R19, R19 ;  /* 0x0000001300137308 */ /* 0x000fec0000000800 */
[C---:B------:R-:W-:Y:S02]  /*58d0*/  HMMA.16816.F32.BF16 R120, R128.reuse, R122, RZ ;  /* 0x0000007a8078723c */ /* 0x040fe400000418ff */
[----:B------:R-:W-:Y:S06]  /*58e0*/  MUFU.EX2 R16, R16 ;  /* 0x0000001000107308 */ /* 0x000fec0000000800 */
[----:B------:R-:W-:Y:S08]  /*58f0*/  HMMA.16816.F32.BF16 R160, R128, R156, RZ ;  /* 0x0000009c80a0723c */ /* 0x000ff000000418ff */
[C---:B--2---:R-:W-:Y:S08]  /*5900*/  HMMA.16816.F32.BF16 R116, R4.reuse, R8, R116 ;  /* 0x000000080474723c */ /* 0x044ff00000041874 */
[----:B------:R-:W-:Y:S01]  /*5910*/  HMMA.16816.F32.BF16 R120, R4, R10, R120 ;  /* 0x0000000a0478723c */ /* 0x000fe20000041878 */
[----:B------:R-:W1:Y:S07]  /*5920*/  LDSM.16.MT88.4 R8, [R224+0x6000] ;  /* 0x00600000e008783b */ /* 0x000e6e0000004200 */
[----:B------:R-:W-:Y:S08]  /*5930*/  HMMA.16816.F32.BF16 R156, R128, R158, RZ ;  /* 0x0000009e809c723c */ /* 0x000ff000000418ff */
[----:B------:R-:W-:Y:S07]  /*5940*/  HMMA.16816.F32.BF16 R96, R4, R14, R96 ;  /* 0x0000000e0460723c */ /* 0x000fee0000041860 */
[--C-:B------:R-:W-:Y:S01]  /*5950*/  FFMA.FTZ R14, R126, c[0x0][0x2d0], -R166.reuse ;  /* 0x0000b4007e0e7a23 */ /* 0x100fe200000108a6 */
[----:B------:R-:W-:Y:S01]  /*5960*/  HMMA.16816.F32.BF16 R44, R128, R48, RZ ;  /* 0x00000030802c723c */ /* 0x000fe200000418ff */
[----:B------:R-:W-:-:S07]  /*5970*/  FFMA.FTZ R15, R127, c[0x0][0x2d0], -R166 ;  /* 0x0000b4007f0f7a23 */ /* 0x000fce00000108a6 */
[C---:B------:R-:W-:Y:S08]  /*5980*/  HMMA.16816.F32.BF16 R48, R128.reuse, R50, RZ ;  /* 0x000000328030723c */ /* 0x040ff000000418ff */
[C---:B------:R-:W-:Y:S08]  /*5990*/  HMMA.16816.F32.BF16 R56, R128.reuse, R58, RZ ;  /* 0x0000003a8038723c */ /* 0x040ff000000418ff */
[C---:B-1----:R-:W-:Y:S08]  /*59a0*/  HMMA.16816.F32.BF16 R124, R128.reuse, R8, RZ ;  /* 0x00000008807c723c */ /* 0x042ff000000418ff */
[----:B------:R-:W-:Y:S01]  /*59b0*/  HMMA.16816.F32.BF16 R128, R128, R10, RZ ;  /* 0x0000000a8080723c */ /* 0x000fe200000418ff */
[----:B------:R-:W1:Y:S07]  /*59c0*/  LDSM.16.MT88.4 R8, [R224+0x6800] ;  /* 0x00680000e008783b */ /* 0x000e6e0000004200 */
[C---:B------:R-:W-:Y:S08]  /*59d0*/  HMMA.16816.F32.BF16 R160, R4.reuse, R24, R160 ;  /* 0x0000001804a0723c */ /* 0x040ff000000418a0 */
[C---:B------:R-:W-:Y:S01]  /*59e0*/  HMMA.16816.F32.BF16 R156, R4.reuse, R26, R156 ;  /* 0x0000001a049c723c */ /* 0x040fe2000004189c */
[----:B------:R-:W2:Y:S07]  /*59f0*/  LDSM.16.MT88.4 R24, [R226+0x2800] ;  /* 0x00280000e218783b */ /* 0x000eae0000004200 */
[C---:B------:R-:W-:Y:S01]  /*5a00*/  HMMA.16816.F32.BF16 R56, R4.reuse, R22, R56 ;  /* 0x000000160438723c */ /* 0x040fe20000041838 */
[----:B------:R-:W-:Y:S07]  /*5a10*/  MUFU.EX2 R23, R15 ;  /* 0x0000000f00177308 */ /* 0x000fee0000000800 */
[C---:B-1----:R-:W-:Y:S08]  /*5a20*/  HMMA.16816.F32.BF16 R124, R4.reuse, R8, R124 ;  /* 0x00000008047c723c */ /* 0x042ff0000004187c */
[C---:B------:R-:W-:Y:S01]  /*5a30*/  HMMA.16816.F32.BF16 R128, R4.reuse, R10, R128 ;  /* 0x0000000a0480723c */ /* 0x040fe20000041880 */
[----:B------:R-:W1:Y:S07]  /*5a40*/  LDSM.16.MT88.4 R8, [R227+0x1000] ;  /* 0x00100000e308783b */ /* 0x000e6e0000004200 */
[C---:B--2---:R-:W-:Y:S07]  /*5a50*/  HMMA.16816.F32.BF16 R44, R4.reuse, R24, R44 ;  /* 0x00000018042c723c */ /* 0x044fee000004182c */
[--C-:B------:R-:W-:Y:S01]  /*5a60*/  FFMA.FTZ R24, R33, c[0x0][0x2d0], -R28.reuse ;  /* 0x0000b40021187a23 */ /* 0x100fe2000001081c */
[----:B------:R-:W-:Y:S01]  /*5a70*/  HMMA.16816.F32.BF16 R48, R4, R26, R48 ;  /* 0x0000001a0430723c */ /* 0x000fe20000041830 */
[----:B------:R2:W3:Y:S01]  /*5a80*/  MUFU.EX2 R4, R18 ;  /* 0x0000001200047308 */ /* 0x0004e20000000800 */
[----:B------:R-:W-:-:S05]  /*5a90*/  FFMA.FTZ R25, R31, c[0x0][0x2d0], -R28 ;  /* 0x0000b4001f197a23 */ /* 0x000fca000001081c */
[--C-:B------:R-:W-:Y:S02]  /*5aa0*/  FFMA.FTZ R5, R169, c[0x0][0x2d0], -R28.reuse ;  /* 0x0000b400a9057a23 */ /* 0x100fe4000001081c */
[----:B------:R-:W-:Y:S01]  /*5ab0*/  FFMA.FTZ R6, R171, c[0x0][0x2d0], -R28 ;  /* 0x0000b400ab067a23 */ /* 0x000fe2000001081c */
[----:B------:R-:W-:Y:S01]  /*5ac0*/  MUFU.EX2 R24, R24 ;  /* 0x0000001800187308 */ /* 0x000fe20000000800 */
[----:B------:R-:W-:-:S04]  /*5ad0*/  FADD.FTZ R7, R173, R164 ;  /* 0x000000a4ad077221 */ /* 0x000fc80000010000 */
[----:B------:R-:W-:Y:S02]  /*5ae0*/  FADD.FTZ R7, R32, R7 ;  /* 0x0000000720077221 */ /* 0x000fe40000010000 */
[----:B--2---:R-:W-:Y:S01]  /*5af0*/  FFMA.FTZ R18, R165, c[0x0][0x2d0], -R28 ;  /* 0x0000b400a5127a23 */ /* 0x004fe2000001081c */
[----:B------:R-:W2:Y:S01]  /*5b00*/  MUFU.EX2 R5, R5 ;  /* 0x0000000500057308 */ /* 0x000ea20000000800 */
[----:B---3--:R-:W-:Y:S01]  /*5b10*/  FADD.FTZ R22, R4, R7 ;  /* 0x0000000704167221 */ /* 0x008fe20000010000 */
[----:B------:R-:W-:-:S06]  /*5b20*/  F2FP.BF16.PACK_AB R4, R19, R4 ;  /* 0x000000041304723e */ /* 0x000fcc00000010ff */
[----:B------:R-:W3:Y:S08]  /*5b30*/  MUFU.EX2 R6, R6 ;  /* 0x0000000600067308 */ /* 0x000ef00000000800 */
[----:B------:R-:W4:Y:S01]  /*5b40*/  MUFU.EX2 R18, R18 ;  /* 0x0000001200127308 */ /* 0x000f220000000800 */
[----:B--2---:R-:W-:Y:S02]  /*5b50*/  FADD.FTZ R7, R5, R20 ;  /* 0x0000001405077221 */ /* 0x004fe40000010000 */
[----:B------:R-:W-:-:S02]  /*5b60*/  FADD.FTZ R20, R19, R22 ;  /* 0x0000001613147221 */ /* 0x000fc40000010000 */
[C---:B---3--:R-:W-:Y:S01]  /*5b70*/  FADD.FTZ R19, R6.reuse, R7 ;  /* 0x0000000706137221 */ /* 0x048fe20000010000 */
[----:B------:R-:W-:Y:S02]  /*5b80*/  F2FP.BF16.PACK_AB R5, R6, R5 ;  /* 0x000000050605723e */ /* 0x000fe400000010ff */
[----:B------:R-:W-:Y:S01]  /*5b90*/  MUFU.EX2 R22, R14 ;  /* 0x0000000e00167308 */ /* 0x000fe20000000800 */
[----:B------:R-:W-:Y:S01]  /*5ba0*/  F2FP.BF16.PACK_AB R6, R16, R17 ;  /* 0x000000111006723e */ /* 0x000fe200000010ff */
[----:B------:R-:W-:Y:S01]  /*5bb0*/  FADD.FTZ R17, R17, R20 ;  /* 0x0000001411117221 */ /* 0x000fe20000010000 */
[----:B----4-:R-:W-:Y:S01]  /*5bc0*/  F2FP.BF16.PACK_AB R7, R21, R18 ;  /* 0x000000121507723e */ /* 0x010fe200000010ff */
[----:B------:R-:W-:-:S04]  /*5bd0*/  FADD.FTZ R18, R18, R19 ;  /* 0x0000001312127221 */ /* 0x000fc80000010000 */
[----:B------:R-:W-:Y:S01]  /*5be0*/  MUFU.EX2 R25, R25 ;  /* 0x0000001900197308 */ /* 0x000fe20000000800 */
[----:B------:R-:W-:Y:S02]  /*5bf0*/  FADD.FTZ R17, R16, R17 ;  /* 0x0000001110117221 */ /* 0x000fe40000010000 */
        /* <DEDUP_REMOVED lines=49> */
[----:B------:R-:W2:Y:S05]  /*5f10*/  MUFU.EX2 R4, R12 ;  /* 0x0000000c00047308 */ /* 0x000eaa0000000800 */
[----:B------:R-:W-:-:S02]  /*5f20*/  FFMA.FTZ R5, R35, c[0x0][0x2d0], -R28 ;  /* 0x0000b40023057a23 */ /* 0x000fc4000001081c */
[----:B------:R-:W-:-:S04]  /*5f30*/  FFMA.FTZ R28, R29, c[0x0][0x2d0], -R28 ;  /* 0x0000b4001d1c7a23 */ /* 0x000fc8000001081c */
[----:B------:R-:W3:Y:S01]  /*5f40*/  MUFU.EX2 R5, R5 ;  /* 0x0000000500057308 */ /* 0x000ee20000000800 */
[----:B--2---:R-:W-:Y:S01]  /*5f50*/  FADD.FTZ R6, R4, R17 ;  /* 0x0000001104067221 */ /* 0x004fe20000010000 */
[----:B------:R-:W-:-:S06]  /*5f60*/  F2FP.BF16.PACK_AB R4, R13, R4 ;  /* 0x000000040d04723e */ /* 0x000fcc00000010ff */
[----:B------:R-:W2:Y:S01]  /*5f70*/  MUFU.EX2 R20, R28 ;  /* 0x0000001c00147308 */ /* 0x000ea20000000800 */
[----:B------:R-:W-:Y:S01]  /*5f80*/  FADD.FTZ R21, R13, R6 ;  /* 0x000000060d157221 */ /* 0x000fe20000010000 */
[----:B------:R-:W-:Y:S01]  /*5f90*/  F2FP.BF16.PACK_AB R6, R23, R22 ;  /* 0x000000161706723e */ /* 0x000fe200000010ff */
[----:B------:R-:W4:Y:S02]  /*5fa0*/  LDSM.16.MT88.4 R12, [R225+0x1800] ;  /* 0x00180000e10c783b */ /* 0x000f240000004200 */
[----:B------:R-:W-:Y:S02]  /*5fb0*/  FADD.FTZ R22, R22, R21 ;  /* 0x0000001516167221 */ /* 0x000fe40000010000 */
[----:B---3--:R-:W-:Y:S01]  /*5fc0*/  FADD.FTZ R27, R5, R18 ;  /* 0x00000012051b7221 */ /* 0x008fe20000010000 */
[C---:B------:R-:W-:Y:S01]  /*5fd0*/  F2FP.BF16.PACK_AB R5, R24.reuse, R5 ;  /* 0x000000051805723e */ /* 0x040fe200000010ff */
[----:B------:R-:W3:Y:S02]  /*5fe0*/  LDSM.16.MT88.4 R16, [R226+0x1800] ;  /* 0x00180000e210783b */ /* 0x000ee40000004200 */
[----:B------:R-:W-:Y:S01]  /*5ff0*/  FADD.FTZ R24, R24, R27 ;  /* 0x0000001b18187221 */ /* 0x000fe20000010000 */
[----:B--2---:R-:W-:-:S03]  /*6000*/  F2FP.BF16.PACK_AB R7, R20, R25 ;  /* 0x000000191407723e */ /* 0x004fc600000010ff */
[----:B------:R-:W-:-:S04]  /*6010*/  FADD.FTZ R25, R25, R24 ;  /* 0x0000001819197221 */ /* 0x000fc80000010000 */
[----:B------:R-:W-:Y:S01]  /*6020*/  FADD.FTZ R3, R20, R25 ;  /* 0x0000001914037221 */ /* 0x000fe20000010000 */
[C---:B-1----:R-:W-:Y:S08]  /*6030*/  HMMA.16816.F32.BF16 R160, R4.reuse, R8, R160 ;  /* 0x0000000804a0723c */ /* 0x042ff000000418a0 */
[C---:B------:R-:W-:Y:S01]  /*6040*/  HMMA.16816.F32.BF16 R156, R4.reuse, R10, R156 ;  /* 0x0000000a049c723c */ /* 0x040fe2000004189c */
[----:B------:R-:W1:Y:S07]  /*6050*/  LDSM.16.MT88.4 R8, [R224+0x1800] ;  /* 0x00180000e008783b */ /* 0x000e6e0000004200 */
[C---:B----4-:R-:W-:Y:S08]  /*6060*/  HMMA.16816.F32.BF16 R140, R4.reuse, R12, R140 ;  /* 0x0000000c048c723c */ /* 0x050ff0000004188c */
[C---:B---3--:R-:W-:Y:S08]  /*6070*/  HMMA.16816.F32.BF16 R132, R4.reuse, R16, R132 ;  /* 0x000000100484723c */ /* 0x048ff00000041884 */
[C---:B------:R-:W-:Y:S01]  /*6080*/  HMMA.16816.F32.BF16 R136, R4.reuse, R18, R136 ;  /* 0x000000120488723c */ /* 0x040fe20000041888 */
[----:B------:R-:W2:Y:S07]  /*6090*/  LDSM.16.MT88.4 R16, [R227+0x3800] ;  /* 0x00380000e310783b */ /* 0x000eae0000004200 */
        /* <DEDUP_REMOVED lines=37> */
[----:B------:R-:W-:Y:S07]  /*62f0*/  HMMA.16816.F32.BF16 R128, R4, R10, R128 ;  /* 0x0000000a0480723c */ /* 0x000fee0000041880 */
[----:B------:R-:W-:-:S04]  /*6300*/  @P1 IMAD.HI.U32 R4, R237, c[0x0][0x2c8], RZ ;  /* 0x0000b200ed041a27 */ /* 0x000fc800078e00ff */
[----:B------:R-:W-:Y:S01]  /*6310*/  IMAD.MOV.U32 R5, RZ, RZ, R237 ;  /* 0x000000ffff057224 */ /* 0x000fe200078e00ed */
[----:B------:R-:W-:-:S04]  /*6320*/  @P1 SHF.R.U32.HI R5, RZ, c[0x0][0x2cc], R4 ;  /* 0x0000b300ff051a19 */ /* 0x000fc80000011604 */
[----:B------:R-:W-:-:S04]  /*6330*/  IADD3 R5, R5, R170, -R172 ;  /* 0x000000aa05057210 */ /* 0x000fc80007ffe8ac */
[----:B------:R-:W-:-:S04]  /*6340*/  SHF.R.S32.HI R4, RZ, 0x1f, R5 ;  /* 0x0000001fff047819 */ /* 0x000fc80000011405 */
[----:B------:R-:W-:-:S04]  /*6350*/  LEA.HI R4, R4, R5, RZ, 0x6 ;  /* 0x0000000504047211 */ /* 0x000fc800078f30ff */
[----:B------:R-:W-:-:S04]  /*6360*/  SHF.R.S32.HI R4, RZ, 0x6, R4 ;  /* 0x00000006ff047819 */ /* 0x000fc80000011404 */
[----:B------:R-:W-:Y:S01]  /*6370*/  IMNMX R6, R168, R4, !PT ;  /* 0x00000004a8067217 */ /* 0x000fe20007800200 */
[----:B------:R-:W-:-:S03]  /*6380*/  FADD.FTZ R4, R23, R22 ;  /* 0x0000001617047221 */ /* 0x000fc60000010000 */
[----:B------:R-:W-:Y:S01]  /*6390*/  ISETP.GE.AND P0, PT, R200, R6, PT ;  /* 0x00000006c800720c */ /* 0x000fe20003f06270 */
[----:B------:R1:W-:Y:S04]  /*63a0*/  STL [R1+0x7c], R6 ;  /* 0x00007c0601007387 */ /* 0x0003e80000100800 */
[----:B------:R1:W-:Y:S04]  /*63b0*/  STL [R1+0x58], R3 ;  /* 0x0000580301007387 */ /* 0x0003e80000100800 */
[----:B------:R1:W-:Y:S04]  /*63c0*/  STL [R1+0x70], R4 ;  /* 0x0000700401007387 */ /* 0x0003e80000100800 */
[----:B------:R-:W-:Y:S05]  /*63d0*/  @!P0 BRA `(.L_x_2229) ;  /* 0x00003a0000008947 */ /* 0x000fea0003800000 */
[----:B------:R2:W-:Y:S01]  /*63e0*/  STL [R1+0x80], R200 ;  /* 0x000080c801007387 */ /* 0x0005e20000100800 */
[----:B------:R-:W-:-:S02]  /*63f0*/  MOV R165, R2 ;  /* 0x0000000200a57202 */ /* 0x000fc40000000f00 */
[----:B-1----:R-:W-:Y:S02]  /*6400*/  MOV R3, R0 ;  /* 0x0000000000037202 */ /* 0x002fe40000000f00 */
.L_x_2230:
[----:B------:R-:W3:Y:S01]  /*6410*/  LDL.64 R16, [R1+0x60] ;  /* 0x0000600001107983 */ /* 0x000ee20000100a00 */
[----:B------:R-:W-:Y:S04]  /*6420*/  DEPBAR.LE SB0, 0x0 ;  /* 0x000080000000791a */ /* 0x000fe80000000000 */
[----:B------:R-:W-:Y:S01]  /*6430*/  WARPSYNC 0xffffffff ;  /* 0xffffffff00007948 */ /* 0x000fe20003800000 */
[----:B------:R-:W4:Y:S06]  /*6440*/  LDL.LU R14, [R1+0x80] ;  /* 0x00008000010e7983 */ /* 0x000f2c0000300800 */
[----:B------:R-:W4:Y:S06]  /*6450*/  LDL R164, [R1+0x4c] ;  /* 0x00004c0001a47983 */ /* 0x000f2c0000100800 */
[----:B------:R-:W-:Y:S06]  /*6460*/  BAR.SYNC.DEFER_BLOCKING 0x0 ;  /* 0x0000000000007b1d */ /* 0x000fec0000010000 */
[----:B------:R-:W-:Y:S06]  /*6470*/  LDSM.16.M88.4 R168, [R234] ;  /* 0x00000000eaa8783b */ /* 0x000fec0000000200 */
[----:B------:R-:W1:Y:S06]  /*6480*/  LDSM.16.M88.4 R172, [R233] ;  /* 0x00000000e9ac783b */ /* 0x000e6c0000000200 */
[----:B------:R-:W5:Y:S06]  /*6490*/  LDSM.16.M88.4 R176, [R233+0x800] ;  /* 0x00080000e9b0783b */ /* 0x000f6c0000000200 */
[----:B--2---:R-:W2:Y:S06]  /*64a0*/  LDSM.16.M88.4 R180, [R233+0x1000] ;  /* 0x00100000e9b4783b */ /* 0x004eac0000000200 */
[----:B------:R-:W1:Y:S06]  /*64b0*/  LDSM.16.M88.4 R184, [R233+0x1800] ;  /* 0x00180000e9b8783b */ /* 0x000e6c0000000200 */
[----:B------:R-:W-:Y:S06]  /*64c0*/  LDSM.16.M88.4 R188, [R232] ;  /* 0x00000000e8bc783b */ /* 0x000fec0000000200 */
[----:B------:R-:W1:Y:S06]  /*64d0*/  LDSM.16.M88.4 R192, [R231] ;  /* 0x00000000e7c0783b */ /* 0x000e6c0000000200 */
[----:B------:R-:W1:Y:S06]  /*64e0*/  LDSM.16.M88.4 R196, [R223] ;  /* 0x00000000dfc4783b */ /* 0x000e6c0000000200 */
[----:B--2---:R-:W2:Y:S06]  /*64f0*/  LDSM.16.M88.4 R200, [R222] ;  /* 0x00000000dec8783b */ /* 0x004eac0000000200 */
[----:B------:R-:W1:Y:S01]  /*6500*/  LDSM.16.M88.4 R204, [R221] ;  /* 0x00000000ddcc783b */ /* 0x000e620000000200 */
[----:B----4-:R-:W-:Y:S11]  /*6510*/  ISETP.GT.AND P6, PT, R164, R14, PT ;  /* 0x0000000ea400720c */ /* 0x010ff60003fc4270 */
[----:B------:R-:W-:Y:S02]  /*6520*/  @!UPT UIADD3 URZ, URZ, URZ, URZ ;  /* 0x0000003f3f3ff290 */ /* 0x000fe4000fffe03f */
[----:B------:R-:W-:Y:S01]  /*6530*/  @!P6 SHF.R.S32.HI R5, RZ, 0x1f, R14 ;  /* 0x0000001fff05e819 */ /* 0x000fe2000001140e */
[----:B------:R-:W-:Y:S01]  /*6540*/  @!P6 IMAD.WIDE.U32 R6, R14, c[0x0][0x208], RZ ;  /* 0x000082000e06ea25 */ /* 0x000fe200078e00ff */
[----:B---3--:R-:W-:Y:S02]  /*6550*/  @!P6 IADD3 R10, P0, R16, 0x40, RZ ;  /* 0x00000040100ae810 */ /* 0x008fe40007f1e0ff */
[----:B------:R-:W-:Y:S01]  /*6560*/  @!P6 MOV R2, c[0x0][0x208] ;  /* 0x000082000002ea02 */ /* 0x000fe20000000f00 */
[----:B------:R-:W-:Y:S01]  /*6570*/  @!P6 IMAD R5, R5, c[0x0][0x208], RZ ;  /* 0x000082000505ea24 */ /* 0x000fe200078e02ff */
[----:B------:R-:W-:Y:S02]  /*6580*/  @!P6 MOV R0, c[0x0][0x20c] ;  /* 0x000083000000ea02 */ /* 0x000fe40000000f00 */
[----:B------:R-:W-:Y:S01]  /*6590*/  @!P6 IADD3.X R4, RZ, R238, RZ, P0, !PT ;  /* 0x000000eeff04e210 */ /* 0x000fe200007fe4ff */
[----:B------:R-:W-:Y:S05]  /*65a0*/  @!P6 IMAD R5, R14, c[0x0][0x20c], R5 ;  /* 0x000083000e05ea24 */ /* 0x000fea00078e0205 */
[----:B------:R-:W-:Y:S01]  /*65b0*/  @!P6 IADD3 R5, R7, R5, RZ ;  /* 0x000000050705e210 */ /* 0x000fe20007ffe0ff */
[C---:B------:R-:W-:Y:S03]  /*65c0*/  @!P6 IMAD.SHL.U32 R7, R6.reuse, 0x40, RZ ;  /* 0x000000400607e824 */ /* 0x040fe600078e00ff */
[----:B------:R-:W-:Y:S02]  /*65d0*/  @!P6 SHF.L.U64.HI R5, R6, 0x6, R5 ;  /* 0x000000060605e819 */ /* 0x000fe40000010205 */
[C---:B------:R-:W-:Y:S04]  /*65e0*/  @!P6 LEA R11, P0, R2.reuse, R7, 0x5 ;  /* 0x00000007020be211 */ /* 0x040fe800078028ff */
[----:B------:R-:W-:Y:S02]  /*65f0*/  @!P6 LEA.HI.X R13, R2, R5, R0, 0x5, P0 ;  /* 0x00000005020de211 */ /* 0x000fe400000f2c00 */
[----:B------:R-:W-:Y:S05]  /*6600*/  @!P6 IADD3 R15, P0, R7, R16, RZ ;  /* 0x00000010070fe210 */ /* 0x000fea0007f1e0ff */
[----:B------:R-:W-:Y:S01]  /*6610*/  @!P6 IMAD.X R2, R5, 0x1, R238, P0 ;  /* 0x000000010502e824 */ /* 0x000fe200000e06ee */
[----:B------:R-:W-:Y:S04]  /*6620*/  @!P6 IADD3 R9, P0, R7, R10, RZ ;  /* 0x0000000a0709e210 */ /* 0x000fe80007f1e0ff */
[----:B------:R-:W-:Y:S02]  /*6630*/  @!P6 IADD3.X R0, R5, R4, RZ, P0, !PT ;  /* 0x000000040500e210 */ /* 0x000fe400007fe4ff */
[C---:B------:R-:W-:Y:S04]  /*6640*/  @!P6 LEA R20, P0, R15.reuse, c[0x0][0x1f8], 0x1 ;  /* 0x00007e000f14ea11 */ /* 0x040fe800078008ff */
[----:B------:R-:W-:Y:S02]  /*6650*/  @!P6 LEA.HI.X R21, R15, c[0x0][0x1fc], R2, 0x1, P0 ;  /* 0x00007f000f15ea11 */ /* 0x000fe400000f0c02 */
[C---:B------:R-:W-:Y:S03]  /*6660*/  @!P6 LEA R28, P0, R9.reuse, c[0x0][0x1f8], 0x1 ;  /* 0x00007e00091cea11 */ /* 0x040fe600078008ff */
[----:B------:R-:W-:Y:S01]  /*6670*/  @!PT LDS RZ, [RZ] ;  /* 0x00000000fffff984 */ /* 0x000fe20000000800 */
[----:B------:R-:W-:Y:S01]  /*6680*/  @!PT LDS RZ, [RZ] ;  /* 0x00000000fffff984 */ /* 0x000fe20000000800 */
[----:B------:R-:W-:Y:S01]  /*6690*/  @!PT LDS RZ, [RZ] ;  /* 0x00000000fffff984 */ /* 0x000fe20000000800 */
[----:B------:R3:W-:Y:S01]  /*66a0*/  @!P6 LDGSTS.E.BYPASS.LTC128B.128 [R249+0x100], [R20.64], !P5 ;  /* 0x0010000014f9efae */ /* 0x0007e2000e901d46 */
[----:B------:R-:W-:Y:S02]  /*66b0*/  @!P6 LEA.HI.X R29, R9, c[0x0][0x1fc], R0, 0x1, P0 ;  /* 0x00007f00091dea11 */ /* 0x000fe400000f0c00 */
[C---:B------:R-:W-:Y:S03]  /*66c0*/  @!P6 IADD3 R8, P0, R16.reuse, 0x80, RZ ;  /* 0x000000801008e810 */ /* 0x040fe60007f1e0ff */
[----:B------:R4:W-:Y:S01]  /*66d0*/  @!P6 LDGSTS.E.BYPASS.LTC128B.128 [R249+0x2100], [R28.64], !P4 ;  /* 0x021000001cf9efae */ /* 0x0009e2000e101d46 */
[----:B------:R-:W-:Y:S02]  /*66e0*/  @!P6 IADD3.X R2, RZ, R238, RZ, P0, !PT ;  /* 0x000000eeff02e210 */ /* 0x000fe400007fe4ff */
[----:B------:R-:W-:Y:S05]  /*66f0*/  @!P6 IADD3 R9, P0, R7, R8, RZ ;  /* 0x000000080709e210 */ /* 0x000fea0007f1e0ff */
[----:B------:R-:W-:Y:S01]  /*6700*/  @!P6 IMAD.X R0, R5, 0x1, R2, P0 ;  /* 0x000000010500e824 */ /* 0x000fe200000e0602 */
[C---:B------:R-:W-:Y:S04]  /*6710*/  @!P6 LEA R26, P0, R9.reuse, c[0x0][0x1f8], 0x1 ;  /* 0x00007e00091aea11 */ /* 0x040fe800078008ff */
[----:B------:R-:W-:Y:S02]  /*6720*/  @!P6 LEA.HI.X R27, R9, c[0x0][0x1fc], R0, 0x1, P0 ;  /* 0x00007f00091bea11 */ /* 0x000fe400000f0c00 */
[----:B------:R-:W-:Y:S03]  /*6730*/  @!P6 IADD3 R6, P0, R16, 0xc0, RZ ;  /* 0x000000c01006e810 */ /* 0x000fe60007f1e0ff */
[----:B------:R1:W-:Y:S01]  /*6740*/  @!P6 LDGSTS.E.BYPASS.LTC128B.128 [R249+0x4100], [R26.64], !P3 ;  /* 0x041000001af9efae */ /* 0x0003e2000d901d46 */
[----:B------:R-:W-:Y:S02]  /*6750*/  @!P6 IADD3.X R0, RZ, R238, RZ, P0, !PT ;  /* 0x000000eeff00e210 */ /* 0x000fe400007fe4ff */
[----:B------:R-:W-:Y:S04]  /*6760*/  @!P6 IADD3 R12, P0, R7, R6, RZ ;  /* 0x00000006070ce210 */ /* 0x000fe80007f1e0ff */
[----:B------:R-:W-:Y:S02]  /*6770*/  @!P6 IADD3.X R5, R5, R0, RZ, P0, !PT ;  /* 0x000000000505e210 */ /* 0x000fe400007fe4ff */
[C---:B------:R-:W-:Y:S04]  /*6780*/  @!P6 LEA R32, P0, R12.reuse, c[0x0][0x1f8], 0x1 ;  /* 0x00007e000c20ea11 */ /* 0x040fe800078008ff */
[----:B------:R-:W-:Y:S02]  /*6790*/  @!P6 LEA.HI.X R33, R12, c[0x0][0x1fc], R5, 0x1, P0 ;  /* 0x00007f000c21ea11 */ /* 0x000fe400000f0c05 */
[----:B------:R-:W-:Y:S03]  /*67a0*/  @!P6 IADD3 R9, P0, R11, R10, RZ ;  /* 0x0000000a0b09e210 */ /* 0x000fe60007f1e0ff */
[----:B------:R1:W-:Y:S02]  /*67b0*/  @!P6 LDGSTS.E.BYPASS.LTC128B.128 [R249+0x6100], [R32.64], !P2 ;  /* 0x0610000020f9efae */ /* 0x0003e4000d101d46 */
[----:B------:R-:W-:Y:S01]  /*67c0*/  @!P6 IMAD.X R4, R13, 0x1, R4, P0 ;  /* 0x000000010d04e824 */ /* 0x000fe200000e0604 */
[----:B------:R-:W-:Y:S04]  /*67d0*/  @!P6 IADD3 R7, P0, R11, R8, RZ ;  /* 0x000000080b07e210 */ /* 0x000fe80007f1e0ff */
[----:B------:R-:W-:Y:S02]  /*67e0*/  @!P6 IADD3.X R2, R13, R2, RZ, P0, !PT ;  /* 0x000000020d02e210 */ /* 0x000fe400007fe4ff */
[----:B------:R-:W-:Y:S04]  /*67f0*/  @!P6 IADD3 R5, P0, R11, R6, RZ ;  /* 0x000000060b05e210 */ /* 0x000fe80007f1e0ff */
[----:B------:R-:W-:Y:S02]  /*6800*/  @!P6 IADD3.X R0, R13, R0, RZ, P0, !PT ;  /* 0x000000000d00e210 */ /* 0x000fe400007fe4ff */
[----:B------:R-:W-:Y:S05]  /*6810*/  @!P6 IADD3 R11, P0, R11, R16, RZ ;  /* 0x000000100b0be210 */ /* 0x000fea0007f1e0ff */
[----:B------:R-:W-:Y:S01]  /*6820*/  @!P6 IMAD.X R6, R13, 0x1, R238, P0 ;  /* 0x000000010d06e824 */ /* 0x000fe200000e06ee */
[C---:B------:R-:W-:Y:S04]  /*6830*/  @!P6 LEA R12, P0, R11.reuse, c[0x0][0x1f8], 0x1 ;  /* 0x00007e000b0cea11 */ /* 0x040fe800078008ff */
[----:B------:R-:W-:Y:S02]  /*6840*/  @!P6 LEA.HI.X R13, R11, c[0x0][0x1fc], R6, 0x1, P0 ;  /* 0x00007f000b0dea11 */ /* 0x000fe400000f0c06 */
[C---:B------:R-:W-:Y:S03]  /*6850*/  @!P6 LEA R16, P0, R9.reuse, c[0x0][0x1f8], 0x1 ;  /* 0x00007e000910ea11 */ /* 0x040fe600078008ff */
[----:B------:R5:W-:Y:S01]  /*6860*/  @!P6 LDGSTS.E.BYPASS.LTC128B.128 [R249+0x1100], [R12.64], !P5 ;  /* 0x011000000cf9efae */ /* 0x000be2000e901d46 */
[----:B------:R-:W-:Y:S02]  /*6870*/  @!P6 LEA.HI.X R17, R9, c[0x0][0x1fc], R4, 0x1, P0 ;  /* 0x00007f000911ea11 */ /* 0x000fe400000f0c04 */
[C---:B------:R-:W-:Y:S03]  /*6880*/  @!P6 LEA R24, P0, R7.reuse, c[0x0][0x1f8], 0x1 ;  /* 0x00007e000718ea11 */ /* 0x040fe600078008ff */
[----:B------:R2:W-:Y:S01]  /*6890*/  @!P6 LDGSTS.E.BYPASS.LTC128B.128 [R249+0x3100], [R16.64], !P4 ;  /* 0x0310000010f9efae */ /* 0x0005e2000e101d46 */
[----:B------:R-:W-:Y:S02]  /*68a0*/  @!P6 LEA.HI.X R25, R7, c[0x0][0x1fc], R2, 0x1, P0 ;  /* 0x00007f000719ea11 */ /* 0x000fe400000f0c02 */
[C---:B------:R-:W-:Y:S02]  /*68b0*/  @!P6 LEA R166, P0, R5.reuse, c[0x0][0x1f8], 0x1 ;  /* 0x00007e0005a6ea11 */ /* 0x040fe400078008ff */
[----:B------:R-:W-:Y:S01]  /*68c0*/  MOV R2, R14 ;  /* 0x0000000e00027202 */ /* 0x000fe20000000f00 */
[----:B------:R2:W-:Y:S01]  /*68d0*/  @!P6 LDGSTS.E.BYPASS.LTC128B.128 [R249+0x5100], [R24.64], !P3 ;  /* 0x0510000018f9efae */ /* 0x0005e2000d901d46 */
[----:B------:R-:W-:Y:S02]  /*68e0*/  @!P6 LEA.HI.X R167, R5, c[0x0][0x1fc], R0, 0x1, P0 ;  /* 0x00007f0005a7ea11 */ /* 0x000fe400000f0c00 */
[C---:B-1----:R-:W-:Y:S03]  /*68f0*/  HMMA.16816.F32.BF16 R4, R168.reuse, R172, RZ ;  /* 0x000000aca804723c */ /* 0x042fe600000418ff */
[----:B------:R1:W-:Y:S05]  /*6900*/  @!P6 LDGSTS.E.BYPASS.LTC128B.128 [R249+0x7100], [R166.64], !P2 ;  /* 0x07100000a6f9efae */ /* 0x0003ea000d101d46 */
[C---:B------:R-:W-:Y:S01]  /*6910*/  HMMA.16816.F32.BF16 R8, R168.reuse, R174, RZ ;  /* 0x000000aea808723c */ /* 0x040fe200000418ff */
[----:B------:R-:W-:Y:S06]  /*6920*/  LDSM.16.M88.4 R172, [R229] ;  /* 0x00000000e5ac783b */ /* 0x000fec0000000200 */
[----:B------:R-:W0:Y:S01]  /*6930*/  LDGDEPBAR ;  /* 0x00000000000079af */ /* 0x000e220000000000 */
[C---:B-----5:R-:W-:Y:S08]  /*6940*/  HMMA.16816.F32.BF16 R12, R168.reuse, R176, RZ ;  /* 0x000000b0a80c723c */ /* 0x060ff000000418ff */
[C---:B--2---:R-:W-:Y:S01]  /*6950*/  HMMA.16816.F32.BF16 R16, R168.reuse, R178, RZ ;  /* 0x000000b2a810723c */ /* 0x044fe200000418ff */
[----:B------:R-:W-:Y:S07]  /*6960*/  LDSM.16.M88.4 R176, [R229+0x800] ;  /* 0x00080000e5b0783b */ /* 0x000fee0000000200 */
[C---:B---3--:R-:W-:Y:S08]  /*6970*/  HMMA.16816.F32.BF16 R20, R168.reuse, R180, RZ ;  /* 0x000000b4a814723c */ /* 0x048ff000000418ff */
[C---:B------:R-:W-:Y:S01]  /*6980*/  HMMA.16816.F32.BF16 R24, R168.reuse, R182, RZ ;  /* 0x000000b6a818723c */ /* 0x040fe200000418ff */
[----:B------:R-:W-:Y:S07]  /*6990*/  LDSM.16.M88.4 R180, [R229+0x1000] ;  /* 0x00100000e5b4783b */ /* 0x000fee0000000200 */
[C---:B----4-:R-:W-:Y:S08]  /*69a0*/  HMMA.16816.F32.BF16 R28, R168.reuse, R184, RZ ;  /* 0x000000b8a81c723c */ /* 0x050ff000000418ff */
[----:B------:R-:W-:Y:S01]  /*69b0*/  HMMA.16816.F32.BF16 R32, R168, R186, RZ ;  /* 0x000000baa820723c */ /* 0x000fe200000418ff */
[----:B------:R-:W2:Y:S06]  /*69c0*/  LDSM.16.M88.4 R168, [R230] ;  /* 0x00000000e6a8783b */ /* 0x000eac0000000200 */
[----:B------:R-:W3:Y:S01]  /*69d0*/  LDSM.16.M88.4 R184, [R229+0x1800] ;  /* 0x00180000e5b8783b */ /* 0x000ee20000000200 */
[C---:B------:R-:W-:Y:S07]  /*69e0*/  HMMA.16816.F32.BF16 R4, R188.reuse, R192, R4 ;  /* 0x000000c0bc04723c */ /* 0x040fee0000041804 */
[----:B------:R-:W-:Y:S01]  /*69f0*/  MOV R192, R2 ;  /* 0x0000000200c07202 */ /* 0x000fe20000000f00 */
[C---:B------:R-:W-:Y:S03]  /*6a00*/  HMMA.16816.F32.BF16 R8, R188.reuse, R194, R8 ;  /* 0x000000c2bc08723c */ /* 0x040fe60000041808 */
[C---:B------:R-:W-:Y:S05]  /*6a10*/  ISETP.GT.AND P6, PT, R192.reuse, R164, PT ;  /* 0x000000a4c000720c */ /* 0x040fea0003fc4270 */
[C---:B------:R-:W-:Y:S01]  /*6a20*/  HMMA.16816.F32.BF16 R12, R188.reuse, R196, R12 ;  /* 0x000000c4bc0c723c */ /* 0x040fe2000004180c */
[----:B------:R-:W4:Y:S07]  /*6a30*/  LDL R196, [R1+0x48] ;  /* 0x0000480001c47983 */ /* 0x000f2e0000100800 */
[C---:B------:R-:W-:Y:S01]  /*6a40*/  HMMA.16816.F32.BF16 R16, R188.reuse, R198, R16 ;  /* 0x000000c6bc10723c */ /* 0x040fe20000041810 */
[----:B------:R-:W-:Y:S07]  /*6a50*/  @P6 IMAD.MOV.U32 R2, RZ, RZ, c[0x0][0x1e4] ;  /* 0x00007900ff026624 */ /* 0x000fee00078e00ff */
[C---:B------:R-:W-:Y:S07]  /*6a60*/  HMMA.16816.F32.BF16 R20, R188.reuse, R200, R20 ;  /* 0x000000c8bc14723c */ /* 0x040fee0000041814 */
[----:B------:R-:W-:Y:S01]  /*6a70*/  IADD3 R200, R192, -0x1, RZ ;  /* 0xffffffffc0c87810 */ /* 0x000fe20007ffe0ff */
[C---:B------:R-:W-:Y:S04]  /*6a80*/  HMMA.16816.F32.BF16 R24, R188.reuse, R202, R24 ;  /* 0x000000cabc18723c */ /* 0x040fe80000041818 */
[----:B-1----:R-:W-:Y:S03]  /*6a90*/  @P6 SHF.R.S32.HI R167, RZ, 0x1f, R200 ;  /* 0x0000001fffa76819 */ /* 0x002fe600000114c8 */
[----:B------:R-:W-:Y:S01]  /*6aa0*/  @P6 IMAD.WIDE.U32 R202, R200, c[0x0][0x1e0], RZ ;  /* 0x00007800c8ca6a25 */ /* 0x000fe200078e00ff */
[C---:B------:R-:W-:Y:S04]  /*6ab0*/  HMMA.16816.F32.BF16 R28, R188.reuse, R204, R28 ;  /* 0x000000ccbc1c723c */ /* 0x040fe8000004181c */
[----:B------:R-:W-:Y:S01]  /*6ac0*/  @P6 SHF.L.U32 R0, R202, 0x6, RZ ;  /* 0x00000006ca006819 */ /* 0x000fe200000006ff */
[----:B------:R-:W-:Y:S03]  /*6ad0*/  @P6 IMAD R167, R167, c[0x0][0x1e0], RZ ;  /* 0x00007800a7a76a24 */ /* 0x000fe600078e02ff */
[----:B------:R-:W-:Y:S04]  /*6ae0*/  HMMA.16816.F32.BF16 R32, R188, R206, R32 ;  /* 0x000000cebc20723c */ /* 0x000fe80000041820 */
[----:B------:R-:W-:Y:S03]  /*6af0*/  @P6 IMAD R167, R200, c[0x0][0x1e4], R167 ;  /* 0x00007900c8a76a24 */ /* 0x000fe600078e02a7 */
[----:B------:R-:W-:Y:S01]  /*6b00*/  IADD3 R206, R252, R237, RZ ;  /* 0x000000edfcce7210 */ /* 0x000fe20007ffe0ff */
[C---:B--2---:R-:W-:Y:S05]  /*6b10*/  HMMA.16816.F32.BF16 R4, R168.reuse, R172, R4 ;  /* 0x000000aca804723c */ /* 0x044fea0000041804 */
[----:B------:R-:W-:Y:S01]  /*6b20*/  @P6 IMAD.IADD R164, R203, 0x1, R167 ;  /* 0x00000001cba46824 */ /* 0x000fe200078e02a7 */
[----:B------:R-:W-:Y:S01]  /*6b30*/  @P6 MOV R167, c[0x0][0x1e0] ;  /* 0x0000780000a76a02 */ /* 0x000fe20000000f00 */
[----:B------:R-:W-:Y:S01]  /*6b40*/  @P1 IMAD.HI.U32 R205, R206, c[0x0][0x2c8], RZ ;  /* 0x0000b200cecd1a27 */ /* 0x000fe200078e00ff */
[C---:B------:R-:W-:Y:S01]  /*6b50*/  HMMA.16816.F32.BF16 R8, R168.reuse, R174, R8 ;  /* 0x000000aea808723c */ /* 0x040fe20000041808 */
[----:B------:R-:W-:Y:S03]  /*6b60*/  LDSM.16.M88.4 R172, [R228] ;  /* 0x00000000e4ac783b */ /* 0x000fe60000000200 */
[----:B------:R-:W-:Y:S02]  /*6b70*/  @P6 SHF.L.U64.HI R164, R202, 0x6, R164 ;  /* 0x00000006caa46819 */ /* 0x000fe400000102a4 */
[C---:B------:R-:W-:Y:S02]  /*6b80*/  @P6 LEA R166, P0, R167.reuse, R0, 0x5 ;  /* 0x00000000a7a66211 */ /* 0x040fe400078028ff */
[C---:B------:R-:W-:Y:S04]  /*6b90*/  HMMA.16816.F32.BF16 R12, R168.reuse, R176, R12 ;  /* 0x000000b0a80c723c */ /* 0x040fe8000004180c */
[----:B------:R-:W-:Y:S02]  /*6ba0*/  @P6 LEA.HI.X R2, R167, R164, R2, 0x5, P0 ;  /* 0x000000a4a7026211 */ /* 0x000fe400000f2c02 */
[----:B------:R-:W-:Y:S02]  /*6bb0*/  @P1 SHF.R.U32.HI R206, RZ, c[0x0][0x2cc], R205 ;  /* 0x0000b300ffce1a19 */ /* 0x000fe400000116cd */
[C---:B------:R-:W-:Y:S01]  /*6bc0*/  HMMA.16816.F32.BF16 R16, R168.reuse, R178, R16 ;  /* 0x000000b2a810723c */ /* 0x040fe20000041810 */
[----:B------:R-:W1:Y:S07]  /*6bd0*/  LDSM.16.M88.4 R176, [R220] ;  /* 0x00000000dcb0783b */ /* 0x000e6e0000000200 */
[C---:B------:R-:W-:Y:S08]  /*6be0*/  HMMA.16816.F32.BF16 R20, R168.reuse, R180, R20 ;  /* 0x000000b4a814723c */ /* 0x040ff00000041814 */
[C---:B------:R-:W-:Y:S01]  /*6bf0*/  HMMA.16816.F32.BF16 R24, R168.reuse, R182, R24 ;  /* 0x000000b6a818723c */ /* 0x040fe20000041818 */
[----:B------:R-:W2:Y:S07]  /*6c00*/  LDSM.16.M88.4 R180, [R220+0x800] ;  /* 0x00080000dcb4783b */ /* 0x000eae0000000200 */
[C---:B---3--:R-:W-:Y:S08]  /*6c10*/  HMMA.16816.F32.BF16 R28, R168.reuse, R184, R28 ;  /* 0x000000b8a81c723c */ /* 0x048ff0000004181c */
[----:B------:R-:W-:Y:S01]  /*6c20*/  HMMA.16816.F32.BF16 R32, R168, R186, R32 ;  /* 0x000000baa820723c */ /* 0x000fe20000041820 */
[----:B------:R-:W3:Y:S06]  /*6c30*/  LDSM.16.M88.4 R168, [R220+0x1000] ;  /* 0x00100000dca8783b */ /* 0x000eec0000000200 */
[----:B------:R-:W5:Y:S01]  /*6c40*/  LDSM.16.M88.4 R184, [R220+0x1800] ;  /* 0x00180000dcb8783b */ /* 0x000f620000000200 */
[C---:B-1----:R-:W-:Y:S08]  /*6c50*/  HMMA.16816.F32.BF16 R4, R172.reuse, R176, R4 ;  /* 0x000000b0ac04723c */ /* 0x042ff00000041804 */
[C---:B------:R-:W-:Y:S01]  /*6c60*/  HMMA.16816.F32.BF16 R8, R172.reuse, R178, R8 ;  /* 0x000000b2ac08723c */ /* 0x040fe20000041808 */
[----:B------:R-:W-:Y:S07]  /*6c70*/  LDSM.16.M88.4 R176, [R233+0x2000] ;  /* 0x00200000e9b0783b */ /* 0x000fee0000000200 */
[C---:B--2---:R-:W-:Y:S08]  /*6c80*/  HMMA.16816.F32.BF16 R12, R172.reuse, R180, R12 ;  /* 0x000000b4ac0c723c */ /* 0x044ff0000004180c */
[C---:B------:R-:W-:Y:S01]  /*6c90*/  HMMA.16816.F32.BF16 R16, R172.reuse, R182, R16 ;  /* 0x000000b6ac10723c */ /* 0x040fe20000041810 */
[----:B------:R-:W-:Y:S07]  /*6ca0*/  LDSM.16.M88.4 R180, [R233+0x2800] ;  /* 0x00280000e9b4783b */ /* 0x000fee0000000200 */
[C---:B---3--:R-:W-:Y:S08]  /*6cb0*/  HMMA.16816.F32.BF16 R20, R172.reuse, R168, R20 ;  /* 0x000000a8ac14723c */ /* 0x048ff00000041814 */
[C---:B------:R-:W-:Y:S01]  /*6cc0*/  HMMA.16816.F32.BF16 R24, R172.reuse, R170, R24 ;  /* 0x000000aaac18723c */ /* 0x040fe20000041818 */
[----:B------:R-:W1:Y:S07]  /*6cd0*/  LDSM.16.M88.4 R168, [R234+0x4000] ;  /* 0x00400000eaa8783b */ /* 0x000e6e0000000200 */
[C---:B-----5:R-:W-:Y:S08]  /*6ce0*/  HMMA.16816.F32.BF16 R28, R172.reuse, R184, R28 ;  /* 0x000000b8ac1c723c */ /* 0x060ff0000004181c */
        /* <DEDUP_REMOVED lines=21> */
[----:B------:R-:W-:Y:S07]  /*6e40*/  LDSM.16.M88.4 R180, [R229+0x2800] ;  /* 0x00280000e5b4783b */ /* 0x000fee0000000200 */
[C---:B--2---:R-:W-:Y:S08]  /*6e50*/  HMMA.16816.F32.BF16 R20, R172.reuse, R168, R20 ;  /* 0x000000a8ac14723c */ /* 0x044ff00000041814 */
        /* <DEDUP_REMOVED lines=89> */
[----:B------:R-:W1:Y:S07]  /*73f0*/  LDSM.16.M88.4 R180, [R211] ;  /* 0x00000000d3b4783b */ /* 0x000e6e0000000200 */
[C---:B--2---:R-:W-:Y:S08]  /*7400*/  HMMA.16816.F32.BF16 R20, R168.reuse, R172, R20 ;  /* 0x000000aca814723c */ /* 0x044ff00000041814 */
[C---:B------:R-:W-:Y:S01]  /*7410*/  HMMA.16816.F32.BF16 R24, R168.reuse, R174, R24 ;  /* 0x000000aea818723c */ /* 0x040fe20000041818 */
[----:B------:R-:W2:Y:S07]  /*7420*/  LDSM.16.M88.4 R172, [R210] ;  /* 0x00000000d2ac783b */ /* 0x000eae0000000200 */
[C---:B---3--:R-:W-:Y:S08]  /*7430*/  HMMA.16816.F32.BF16 R28, R168.reuse, R184, R28 ;  /* 0x000000b8a81c723c */ /* 0x048ff0000004181c */
[----:B------:R-:W-:Y:S01]  /*7440*/  HMMA.16816.F32.BF16 R32, R168, R186, R32 ;  /* 0x000000baa820723c */ /* 0x000fe20000041820 */
[----:B------:R-:W3:Y:S06]  /*7450*/  LDSM.16.M88.4 R168, [R209] ;  /* 0x00000000d1a8783b */ /* 0x000eec0000000200 */
[----:B------:R-:W5:Y:S01]  /*7460*/  LDSM.16.M88.4 R184, [R208] ;  /* 0x00000000d0b8783b */ /* 0x000f620000000200 */
        /* <DEDUP_REMOVED lines=9> */
[C---:B-----5:R-:W-:Y:S08]  /*7500*/  HMMA.16816.F32.BF16 R28, R176.reuse, R184, R28 ;  /* 0x000000b8b01c723c */ /* 0x060ff0000004181c */
        /* <DEDUP_REMOVED lines=12> */
[C---:B-----5:R-:W-:Y:S01]  /*75d0*/  HMMA.16816.F32.BF16 R28, R172.reuse, R184, R28 ;  /* 0x000000b8ac1c723c */ /* 0x060fe2000004181c */
[----:B------:R-:W3:Y:S07]  /*75e0*/  LDL.64 R184, [R1+0x68] ;  /* 0x0000680001b87983 */ /* 0x000eee0000100a00 */
[----:B------:R-:W-:Y:S01]  /*75f0*/  HMMA.16816.F32.BF16 R32, R172, R186, R32 ;  /* 0x000000baac20723c */ /* 0x000fe20000041820 */
[----:B------:R-:W5:Y:S06]  /*7600*/  LDL R187, [R1+0x78] ;  /* 0x0000780001bb7983 */ /* 0x000f6c0000100800 */
[----:B------:R-:W5:Y:S01]  /*7610*/  LDL R186, [R1+0x74] ;  /* 0x0000740001ba7983 */ /* 0x000f620000100800 */
[C---:B-1----:R-:W-:Y:S05]  /*7620*/  HMMA.16816.F32.BF16 R4, R168.reuse, R180, R4 ;  /* 0x000000b4a804723c */ /* 0x042fea0000041804 */
[----:B------:R-:W1:Y:S03]  /*7630*/  LDSM.16.M88.4 R172, [R220+0x7000] ;  /* 0x00700000dcac783b */ /* 0x000e660000000200 */
[C---:B------:R-:W-:Y:S03]  /*7640*/  HMMA.16816.F32.BF16 R8, R168.reuse, R182, R8 ;  /* 0x000000b6a808723c */ /* 0x040fe60000041808 */
[----:B------:R-:W4:Y:S01]  /*7650*/  LDSM.16.M88.4 R180, [R220+0x7800] ;  /* 0x00780000dcb4783b */ /* 0x000f220000000200 */
[----:B------:R-:W-:Y:S04]  /*7660*/  DEPBAR.LE SB0, 0x0 ;  /* 0x000080000000791a */ /* 0x000fe80000000000 */
[C---:B--2---:R-:W-:Y:S01]  /*7670*/  HMMA.16816.F32.BF16 R12, R168.reuse, R176, R12 ;  /* 0x000000b0a80c723c */ /* 0x044fe2000004180c */
[----:B------:R-:W-:Y:S07]  /*7680*/  BAR.SYNC.DEFER_BLOCKING 0x0 ;  /* 0x0000000000007b1d */ /* 0x000fee0000010000 */
[C---:B------:R-:W-:Y:S08]  /*7690*/  HMMA.16816.F32.BF16 R16, R168.reuse, R178, R16 ;  /* 0x000000b2a810723c */ /* 0x040ff00000041810 */
[C---:B-1----:R-:W-:Y:S08]  /*76a0*/  HMMA.16816.F32.BF16 R20, R168.reuse, R172, R20 ;  /* 0x000000aca814723c */ /* 0x042ff00000041814 */
[C---:B------:R-:W-:Y:S08]  /*76b0*/  HMMA.16816.F32.BF16 R24, R168.reuse, R174, R24 ;  /* 0x000000aea818723c */ /* 0x040ff00000041818 */
[C---:B----4-:R-:W-:Y:S08]  /*76c0*/  HMMA.16816.F32.BF16 R28, R168.reuse, R180, R28 ;  /* 0x000000b4a81c723c */ /* 0x050ff0000004181c */
[----:B------:R-:W-:Y:S07]  /*76d0*/  HMMA.16816.F32.BF16 R32, R168, R182, R32 ;  /* 0x000000b6a820723c */ /* 0x000fee0000041820 */
[----:B------:R-:W-:Y:S05]  /*76e0*/  IMAD.MOV.U32 R169, RZ, RZ, -0x40 ;  /* 0xffffffc0ffa97424 */ /* 0x000fea00078e00ff */
[----:B------:R-:W-:Y:S01]  /*76f0*/  IMAD R174, R192, R169, 0x1 ;  /* 0x00000001c0ae7424 */ /* 0x000fe200078e02a9 */
[----:B---3--:R-:W-:Y:S04]  /*7700*/  @P6 IADD3 R204, P0, R0, R184, RZ ;  /* 0x000000b800cc6210 */ /* 0x008fe80007f1e0ff */
[-C--:B------:R-:W-:Y:S02]  /*7710*/  @P6 IADD3.X R167, R164, R196.reuse, RZ, P0, !PT ;  /* 0x000000c4a4a76210 */ /* 0x080fe400007fe4ff */
[C---:B------:R-:W-:Y:S04]  /*7720*/  @P6 LEA R202, P0, R204.reuse, c[0x0][0x1c8], 0x1 ;  /* 0x00007200ccca6a11 */ /* 0x040fe800078008ff */
[----:B------:R-:W-:Y:S02]  /*7730*/  @P6 LEA.HI.X R203, R204, c[0x0][0x1cc], R167, 0x1, P0 ;  /* 0x00007300cccb6a11 */ /* 0x000fe400000f0ca7 */
[----:B------:R-:W-:Y:S03]  /*7740*/  @P6 IADD3 R201, P0, R184, 0x40, RZ ;  /* 0x00000040b8c96810 */ /* 0x000fe60007f1e0ff */
[----:B------:R-:W-:Y:S01]  /*7750*/  @!PT LDS RZ, [RZ] ;  /* 0x00000000fffff984 */ /* 0x000fe20000000800 */
[----:B------:R-:W-:Y:S01]  /*7760*/  @!PT LDS RZ, [RZ] ;  /* 0x00000000fffff984 */ /* 0x000fe20000000800 */
[----:B------:R-:W-:Y:S01]  /*7770*/  @!PT LDS RZ, [RZ] ;  /* 0x00000000fffff984 */ /* 0x000fe20000000800 */
[----:B------:R1:W-:Y:S02]  /*7780*/  @P6 LDGSTS.E.BYPASS.LTC128B.128 [R249+0x8100], [R202.64], !P5 ;  /* 0x08100000caf96fae */ /* 0x0003e4000e901d46 */
[----:B------:R-:W-:Y:S01]  /*7790*/  @P6 IMAD.X R167, RZ, RZ, R196, P0 ;  /* 0x000000ffffa76224 */ /* 0x000fe200000e06c4 */
[----:B------:R-:W-:Y:S04]  /*77a0*/  @P6 IADD3 R204, P0, R0, R201, RZ ;  /* 0x000000c900cc6210 */ /* 0x000fe80007f1e0ff */
[----:B------:R-:W-:Y:S02]  /*77b0*/  @P6 IADD3.X R207, R164, R167, RZ, P0, !PT ;  /* 0x000000a7a4cf6210 */ /* 0x000fe400007fe4ff */
[C---:B------:R-:W-:Y:S04]  /*77c0*/  @P6 LEA R198, P0, R204.reuse, c[0x0][0x1c8], 0x1 ;  /* 0x00007200ccc66a11 */ /* 0x040fe800078008ff */
[----:B------:R-:W-:Y:S02]  /*77d0*/  @P6 LEA.HI.X R199, R204, c[0x0][0x1cc], R207, 0x1, P0 ;  /* 0x00007300ccc76a11 */ /* 0x000fe400000f0ccf */
[----:B------:R-:W2:Y:S01]  /*77e0*/  SHFL.IDX PT, R204, R206, RZ, 0x1c1f ;  /* 0x001c1fffcecc7589 */ /* 0x000ea200000e0000 */
[----:B------:R-:W-:Y:S04]  /*77f0*/  @P6 IADD3 R205, P0, R184, 0x80, RZ ;  /* 0x00000080b8cd6810 */ /* 0x000fe80007f1e0ff */
[----:B------:R-:W-:Y:S01]  /*7800*/  @P6 IADD3.X R188, RZ, R196, RZ, P0, !PT ;  /* 0x000000c4ffbc6210 */ /* 0x000fe200007fe4ff */
[----:B------:R3:W4:Y:S01]  /*7810*/  SHFL.IDX PT, R207, R206, 0x1, 0x1c1f ;  /* 0x003c1f00cecf7f89 */ /* 0x00072200000e0000 */
[----:B------:R-:W-:Y:S04]  /*7820*/  @P6 IADD3 R171, P0, R0, R205, RZ ;  /* 0x000000cd00ab6210 */ /* 0x000fe80007f1e0ff */
[----:B------:R-:W-:Y:S02]  /*7830*/  @P6 IADD3.X R170, R164, R188, RZ, P0, !PT ;  /* 0x000000bca4aa6210 */ /* 0x000fe400007fe4ff */
[C---:B------:R-:W-:Y:S04]  /*7840*/  @P6 LEA R168, P0, R171.reuse, c[0x0][0x1c8], 0x1 ;  /* 0x00007200aba86a11 */ /* 0x040fe800078008ff */
[----:B------:R-:W-:Y:S02]  /*7850*/  @P6 LEA.HI.X R169, R171, c[0x0][0x1cc], R170, 0x1, P0 ;  /* 0x00007300aba96a11 */ /* 0x000fe400000f0caa */
[----:B-----5:R-:W-:Y:S02]  /*7860*/  IADD3 R170, R187, R174, -R251 ;  /* 0x000000aebbaa7210 */ /* 0x020fe40007ffe8fb */
[----:B------:R-:W-:Y:S04]  /*7870*/  @P6 IADD3 R191, P0, R184, 0xc0, RZ ;  /* 0x000000c0b8bf6810 */ /* 0x000fe80007f1e0ff */
[----:B------:R-:W-:Y:S02]  /*7880*/  @P6 IADD3.X R189, RZ, R196, RZ, P0, !PT ;  /* 0x000000c4ffbd6210 */ /* 0x000fe400007fe4ff */
[----:B---3--:R-:W-:Y:S01]  /*7890*/  @P6 IADD3 R206, P0, R0, R191, RZ ;  /* 0x000000bf00ce6210 */ /* 0x008fe20007f1e0ff */
[----:B------:R-:W-:Y:S03]  /*78a0*/  IMAD.IADD R0, R170, 0x1, -R186 ;  /* 0x00000001aa007824 */ /* 0x000fe600078e0aba */
[----:B------:R-:W-:Y:S02]  /*78b0*/  @P6 IADD3.X R171, R164, R189, RZ, P0, !PT ;  /* 0x000000bda4ab6210 */ /* 0x000fe400007fe4ff */
[----:B------:R-:W-:Y:S02]  /*78c0*/  @P6 LEA R170, P0, R206, c[0x0][0x1c8], 0x1 ;  /* 0x00007200ceaa6a11 */ /* 0x000fe400078008ff */
[C---:B--2---:R-:W-:Y:S01]  /*78d0*/  IADD3 R164, R0.reuse, R204, RZ ;  /* 0x000000cc00a47210 */ /* 0x044fe20007ffe0ff */
[----:B----4-:R-:W-:Y:S01]  /*78e0*/  IMAD.IADD R0, R0, 0x1, R207 ;  /* 0x0000000100007824 */ /* 0x010fe200078e02cf */
[----:B------:R-:W-:Y:S02]  /*78f0*/  @P6 LEA.HI.X R171, R206, c[0x0][0x1cc], R171, 0x1, P0 ;  /* 0x00007300ceab6a11 */ /* 0x000fe400000f0cab */
[----:B------:R-:W-:Y:S04]  /*7900*/  ISETP.GT.AND P0, PT, R164, RZ, PT ;  /* 0x000000ffa400720c */ /* 0x000fe80003f04270 */
[----:B------:R-:W-:Y:S02]  /*7910*/  FSEL R204, R4, -INF , P0 ;  /* 0xff80000004cc7808 */ /* 0x000fe40000000000 */
[----:B------:R-:W-:Y:S04]  /*7920*/  ISETP.GT.AND P0, PT, R164, 0x1, PT ;  /* 0x00000001a400780c */ /* 0x000fe80003f04270 */
[----:B------:R-:W-:Y:S02]  /*7930*/  FSEL R4, R5, -INF , P0 ;  /* 0xff80000005047808 */ /* 0x000fe40000000000 */
[----:B------:R-:W-:Y:S02]  /*7940*/  ISETP.GT.AND P0, PT, R0, RZ, PT ;  /* 0x000000ff0000720c */ /* 0x000fe40003f04270 */
[----:B------:R-:W-:Y:S02]  /*7950*/  FMNMX.FTZ R5, R204, R3, !PT ;  /* 0x00000003cc057209 */ /* 0x000fe40007810000 */
[----:B------:R-:W-:Y:S02]  /*7960*/  FSEL R206, R6, -INF , P0 ;  /* 0xff80000006ce7808 */ /* 0x000fe40000000000 */
        /* <DEDUP_REMOVED lines=25> */
[----:B------:R-:W-:Y:S02]  /*7b00*/  MOV R16, R198 ;  /* 0x000000c600107202 */ /* 0x000fe40000000f00 */
        /* <DEDUP_REMOVED lines=35> */
[----:B------:R-:W-:Y:S02]  /*7d40*/  FMNMX.FTZ R5, R179, R14, !PT ;  /* 0x0000000eb3057209 */ /* 0x000fe40007810000 */
[----:B------:R-:W-:Y:S02]  /*7d50*/  FMNMX.FTZ R12, R180, R7, !PT ;  /* 0x00000007b40c7209 */ /* 0x000fe40007810000 */
[----:B------:R-:W-:Y:S02]  /*7d60*/  MOV R19, R185 ;  /* 0x000000b900137202 */ /* 0x000fe40000000f00 */
        /* <DEDUP_REMOVED lines=17> */
[C---:B------:R-:W-:Y:S02]  /*7e80*/  ISETP.GT.AND P0, PT, R0.reuse, 0x31, PT ;  /* 0x000000310000780c */ /* 0x040fe40003f04270 */
[----:B------:R-:W-:Y:S02]  /*7e90*/  FMNMX.FTZ R12, R185, R12, !PT ;  /* 0x0000000cb90c7209 */ /* 0x000fe40007810000 */
[----:B------:R-:W-:Y:S02]  /*7ea0*/  FMNMX.FTZ R5, R193, R14, !PT ;  /* 0x0000000ec1057209 */ /* 0x000fe40007810000 */
[----:B------:R-:W-:Y:S02]  /*7eb0*/  FSEL R178, R31, -INF , P0 ;  /* 0xff8000001fb27808 */ /* 0x000fe40000000000 */
[----:B------:R-:W-:Y:S02]  /*7ec0*/  ISETP.GT.AND P0, PT, R0, 0x38, PT ;  /* 0x000000380000780c */ /* 0x000fe40003f04270 */
[----:B------:R-:W-:Y:S02]  /*7ed0*/  FMNMX.FTZ R5, R182, R5, !PT ;  /* 0x00000005b6057209 */ /* 0x000fe40007810000 */
[----:B------:R-:W-:Y:S02]  /*7ee0*/  FMNMX.FTZ R11, R187, R12, !PT ;  /* 0x0000000cbb0b7209 */ /* 0x000fe40007810000 */
[----:B------:R-:W-:Y:S02]  /*7ef0*/  FSEL R174, R34, -INF , P0 ;  /* 0xff80000022ae7808 */ /* 0x000fe40000000000 */
[----:B------:R-:W-:Y:S01]  /*7f00*/  ISETP.GT.AND P0, PT, R0, 0x39, PT ;  /* 0x000000390000780c */ /* 0x000fe20003f04270 */
[----:B------:R-:W2:Y:S01]  /*7f10*/  SHFL.BFLY PT, R12, R11, 0x2, 0x1f ;  /* 0x0c401f000b0c7f89 */ /* 0x000ea200000e0000 */
[----:B------:R-:W-:Y:S02]  /*7f20*/  FMNMX.FTZ R7, R178, R5, !PT ;  /* 0x00000005b2077209 */ /* 0x000fe40007810000 */
[----:B------:R-:W-:Y:S02]  /*7f30*/  FSEL R164, R35, -INF , P0 ;  /* 0xff80000023a47808 */ /* 0x000fe40000000000 */
[----:B------:R-:W-:Y:S02]  /*7f40*/  @P6 IADD3 R0, P0, R166, R18, RZ ;  /* 0x00000012a6006210 */ /* 0x000fe40007f1e0ff */
[----:B------:R-:W-:Y:S02]  /*7f50*/  FMNMX.FTZ R7, R174, R7, !PT ;  /* 0x00000007ae077209 */ /* 0x000fe40007810000 */
[----:B------:R-:W-:Y:S02]  /*7f60*/  @P6 IADD3.X R13, R2, R196, RZ, P0, !PT ;  /* 0x000000c4020d6210 */ /* 0x000fe400007fe4ff */
[----:B------:R-:W-:Y:S02]  /*7f70*/  @P6 LEA R16, P0, R0, c[0x0][0x1c8], 0x1 ;  /* 0x0000720000106a11 */ /* 0x000fe400078008ff */
[----:B------:R-:W-:Y:S02]  /*7f80*/  FMNMX.FTZ R5, R164, R7, !PT ;  /* 0x00000007a4057209 */ /* 0x000fe40007810000 */
[----:B------:R-:W-:Y:S02]  /*7f90*/  MOV R21, R17 ;  /* 0x0000001100157202 */ /* 0x000fe40000000f00 */
[----:B------:R-:W-:Y:S02]  /*7fa0*/  @P6 LEA.HI.X R17, R0, c[0x0][0x1cc], R13, 0x1, P0 ;  /* 0x0000730000116a11 */ /* 0x000fe400000f0c0d */
[----:B------:R-:W3:Y:S01]  /*7fb0*/  SHFL.BFLY PT, R0, R5, 0x2, 0x1f ;  /* 0x0c401f0005007f89 */ /* 0x000ee200000e0000 */
[----:B------:R-:W-:Y:S02]  /*7fc0*/  @P6 IADD3 R201, P0, R166, R201, RZ ;  /* 0x000000c9a6c96210 */ /* 0x000fe40007f1e0ff */
[----:B--2---:R-:W-:Y:S03]  /*7fd0*/  FMNMX.FTZ R11, R11, R12, !PT ;  /* 0x0000000c0b0b7209 */ /* 0x004fe60007810000 */
[----:B------:R2:W-:Y:S01]  /*7fe0*/  @P6 LDGSTS.E.BYPASS.LTC128B.128 [R249+0xa100], [R20.64], !P4 ;  /* 0x0a10000014f96fae */ /* 0x0005e2000e101d46 */
[----:B------:R-:W-:Y:S02]  /*7ff0*/  @P6 IADD3.X R14, R2, R167, RZ, P0, !PT ;  /* 0x000000a7020e6210 */ /* 0x000fe400007fe4ff */
[C---:B------:R-:W-:Y:S03]  /*8000*/  @P6 LEA R18, P0, R201.reuse, c[0x0][0x1c8], 0x1 ;  /* 0x00007200c9126a11 */ /* 0x040fe600078008ff */
[----:B------:R-:W4:Y:S01]  /*8010*/  SHFL.BFLY PT, R12, R11, 0x1, 0x1f ;  /* 0x0c201f000b0c7f89 */ /* 0x000f2200000e0000 */
[----:B------:R-:W-:Y:S02]  /*8020*/  @P6 LEA.HI.X R19, R201, c[0x0][0x1cc], R14, 0x1, P0 ;  /* 0x00007300c9136a11 */ /* 0x000fe400000f0c0e */
[----:B------:R-:W-:Y:S03]  /*8030*/  @P6 IADD3 R205, P0, R166, R205, RZ ;  /* 0x000000cda6cd6210 */ /* 0x000fe60007f1e0ff */
[----:B------:R5:W-:Y:S02]  /*8040*/  @P6 LDGSTS.E.BYPASS.LTC128B.128 [R249+0xc100], [R168.64], !P3 ;  /* 0x0c100000a8f96fae */ /* 0x000be4000d901d46 */
[----:B------:R-:W-:Y:S01]  /*8050*/  @P6 IMAD.X R14, R2, 0x1, R188, P0 ;  /* 0x00000001020e6824 */ /* 0x000fe200000e06bc */
[----:B------:R-:W-:Y:S02]  /*8060*/  @P6 IADD3 R166, P0, R166, R191, RZ ;  /* 0x000000bfa6a66210 */ /* 0x000fe40007f1e0ff */
[----:B---3--:R-:W-:Y:S01]  /*8070*/  FMNMX.FTZ R5, R5, R0, !PT ;  /* 0x0000000005057209 */ /* 0x008fe20007810000 */
[----:B------:R3:W-:Y:S01]  /*8080*/  @P6 LDGSTS.E.BYPASS.LTC128B.128 [R249+0xe100], [R170.64], !P2 ;  /* 0x0e100000aaf96fae */ /* 0x0007e2000d101d46 */
[----:B------:R-:W-:Y:S02]  /*8090*/  @P6 IADD3.X R7, R2, R189, RZ, P0, !PT ;  /* 0x000000bd02076210 */ /* 0x000fe400007fe4ff */
[C---:B------:R-:W-:Y:S03]  /*80a0*/  @P6 LEA R24, P0, R205.reuse, c[0x0][0x1c8], 0x1 ;  /* 0x00007200cd186a11 */ /* 0x040fe600078008ff */
[----:B------:R-:W1:Y:S01]  /*80b0*/  SHFL.BFLY PT, R2, R5, 0x1, 0x1f ;  /* 0x0c201f0005027f89 */ /* 0x000e6200000e0000 */
[----:B------:R-:W-:Y:S02]  /*80c0*/  @P6 LEA.HI.X R25, R205, c[0x0][0x1cc], R14, 0x1, P0 ;  /* 0x00007300cd196a11 */ /* 0x000fe400000f0c0e */
[C---:B------:R-:W-:Y:S02]  /*80d0*/  @P6 LEA R26, P0, R166.reuse, c[0x0][0x1c8], 0x1 ;  /* 0x00007200a61a6a11 */ /* 0x040fe400078008ff */
[----:B----4-:R-:W-:Y:S01]  /*80e0*/  FMNMX.FTZ R0, R11, R12, !PT ;  /* 0x0000000c0b007209 */ /* 0x010fe20007810000 */
[----:B------:R4:W-:Y:S01]  /*80f0*/  @P6 LDGSTS.E.BYPASS.LTC128B.128 [R249+0x9100], [R16.64], !P5 ;  /* 0x0910000010f96fae */ /* 0x0009e2000e901d46 */
[----:B------:R-:W-:Y:S02]  /*8100*/  @P6 LEA.HI.X R27, R166, c[0x0][0x1cc], R7, 0x1, P0 ;  /* 0x00007300a61b6a11 */ /* 0x000fe400000f0c07 */
[C---:B------:R-:W-:Y:S01]  /*8110*/  FSETP.NEU.FTZ.AND P0, PT, R0.reuse, -INF , PT ;  /* 0xff8000000000780b */ /* 0x040fe20003f1d000 */
[----:B------:R-:W-:Y:S02]  /*8120*/  FMUL.FTZ R11, R0, c[0x0][0x2d0] ;  /* 0x0000b400000b7a20 */ /* 0x000fe40000410000 */
[----:B------:R2:W-:Y:S03]  /*8130*/  @P6 LDGSTS.E.BYPASS.LTC128B.128 [R249+0xb100], [R18.64], !P4 ;  /* 0x0b10000012f96fae */ /* 0x0005e6000e101d46 */
[----:B------:R-:W-:Y:S03]  /*8140*/  FSEL R191, R11, RZ, P0 ;  /* 0x000000ff0bbf7208 */ /* 0x000fe60000000000 */
[----:B------:R3:W-:Y:S02]  /*8150*/  @P6 LDGSTS.E.BYPASS.LTC128B.128 [R249+0xd100], [R24.64], !P3 ;  /* 0x0d10000018f96fae */ /* 0x0007e4000d901d46 */
[--C-:B------:R-:W-:Y:S01]  /*8160*/  FFMA.FTZ R205, R4, c[0x0][0x2d0], -R191.reuse ;  /* 0x0000b40004cd7a23 */ /* 0x100fe200000108bf */
[----:B------:R-:W-:Y:S01]  /*8170*/  FSEL R4, R0, RZ, P0 ;  /* 0x000000ff00047208 */ /* 0x000fe20000000000 */
[--C-:B------:R-:W-:Y:S01]  /*8180*/  FFMA.FTZ R7, R204, c[0x0][0x2d0], -R191.reuse ;  /* 0x0000b400cc077a23 */ /* 0x100fe200000108bf */
[----:B-1----:R-:W-:Y:S01]  /*8190*/  FMNMX.FTZ R2, R5, R2, !PT ;  /* 0x0000000205027209 */ /* 0x002fe20007810000 */
[----:B------:R-:W-:Y:S01]  /*81a0*/  FFMA.FTZ R204, R207, c[0x0][0x2d0], -R191 ;  /* 0x0000b400cfcc7a23 */ /* 0x000fe200000108bf */
[----:B------:R1:W-:Y:S01]  /*81b0*/  @P6 LDGSTS.E.BYPASS.LTC128B.128 [R249+0xf100], [R26.64], !P2 ;  /* 0x0f1000001af96fae */ /* 0x0003e2000d101d46 */
[----:B------:R-:W-:Y:S01]  /*81c0*/  FADD.FTZ R3, -R4, R3 ;  /* 0x0000000304037221 */ /* 0x000fe20000010100 */
[C---:B------:R-:W-:Y:S01]  /*81d0*/  FSETP.NEU.FTZ.AND P0, PT, R2.reuse, -INF , PT ;  /* 0xff8000000200780b */ /* 0x040fe20003f1d000 */
[C---:B------:R-:W-:Y:S01]  /*81e0*/  FMUL.FTZ R207, R2.reuse, c[0x0][0x2d0] ;  /* 0x0000b40002cf7a20 */ /* 0x040fe20000410000 */
[----:B------:R-:W-:Y:S01]  /*81f0*/  MUFU.EX2 R189, R7 ;  /* 0x0000000700bd7308 */ /* 0x000fe20000000800 */
[----:B------:R-:W-:Y:S01]  /*8200*/  FMUL.FTZ R5, R3, c[0x0][0x2d0] ;  /* 0x0000b40003057a20 */ /* 0x000fe20000410000 */
[----:B------:R-:W-:Y:S01]  /*8210*/  FSEL R4, R2, RZ, P0 ;  /* 0x000000ff02047208 */ /* 0x000fe20000000000 */
[----:B------:R-:W1:Y:S01]  /*8220*/  LDSM.16.MT88.4 R12, [R227] ;  /* 0x00000000e30c783b */ /* 0x000e620000004200 */
[----:B------:R-:W-:Y:S01]  /*8230*/  FSEL R207, R207, RZ, P0 ;  /* 0x000000ffcfcf7208 */ /* 0x000fe20000000000 */
[----:B------:R-:W-:Y:S02]  /*8240*/  FFMA.FTZ R9, R9, c[0x0][0x2d0], -R191 ;  /* 0x0000b40009097a23 */ /* 0x000fe400000108bf */
[----:B------:R-:W-:Y:S02]  /*8250*/  FADD.FTZ R3, -R4, R165 ;  /* 0x000000a504037221 */ /* 0x000fe40000010100 */
[--C-:B------:R-:W-:Y:S01]  /*8260*/  FFMA.FTZ R202, R10, c[0x0][0x2d0], -R207.reuse ;  /* 0x0000b4000aca7a23 */ /* 0x100fe200000108cf */
[----:B------:R-:W-:Y:S01]  /*8270*/  MUFU.EX2 R203, R9 ;  /* 0x0000000900cb7308 */ /* 0x000fe20000000800 */
[--C-:B------:R-:W-:Y:S01]  /*8280*/  FFMA.FTZ R167, R6, c[0x0][0x2d0], -R207.reuse ;  /* 0x0000b40006a77a23 */ /* 0x100fe200000108cf */
[----:B--2---:R-:W5:Y:S01]  /*8290*/  LDSM.16.MT88.4 R20, [R226] ;  /* 0x00000000e214783b */ /* 0x004f620000004200 */
[--C-:B------:R-:W-:Y:S02]  /*82a0*/  FFMA.FTZ R201, R8, c[0x0][0x2d0], -R207.reuse ;  /* 0x0000b40008c97a23 */ /* 0x100fe400000108cf */
[--C-:B------:R-:W-:Y:S02]  /*82b0*/  FFMA.FTZ R206, R206, c[0x0][0x2d0], -R207.reuse ;  /* 0x0000b400cece7a23 */ /* 0x100fe400000108cf */
[----:B------:R-:W-:Y:S01]  /*82c0*/  FMUL.FTZ R8, R3, c[0x0][0x2d0] ;  /* 0x0000b40003087a20 */ /* 0x000fe20000410000 */
[----:B------:R-:W1:Y:S02]  /*82d0*/  LDSM.16.MT88.4 R28, [R225] ;  /* 0x00000000e11c783b */ /* 0x000e640000004200 */
[----:B------:R-:W3:Y:S04]  /*82e0*/  MUFU.EX2 R166, R5 ;  /* 0x0000000500a67308 */ /* 0x000ee80000000800 */
[----:B------:R-:W2:Y:S06]  /*82f0*/  LDL.LU R188, [R1+0x70] ;  /* 0x0000700001bc7983 */ /* 0x000eac0000300800 */
[----:B------:R-:W5:Y:S01]  /*8300*/  MUFU.EX2 R3, R8 ;  /* 0x0000000800037308 */ /* 0x000f620000000800 */
[----:B------:R-:W0:Y:S09]  /*8310*/  LDGDEPBAR ;  /* 0x00000000000079af */ /* 0x000e320000000000 */
[----:B------:R-:W1:Y:S01]  /*8320*/  MUFU.EX2 R205, R205 ;  /* 0x000000cd00cd7308 */ /* 0x000e620000000800 */
[C---:B---3--:R-:W-:Y:S02]  /*8330*/  FMUL.FTZ R4, R166.reuse, R160 ;  /* 0x000000a0a6047220 */ /* 0x048fe40000410000 */
[C---:B------:R-:W-:Y:S01]  /*8340*/  FMUL.FTZ R5, R166.reuse, R161 ;  /* 0x000000a1a6057220 */ /* 0x040fe20000410000 */
[----:B------:R-:W3:Y:S01]  /*8350*/  LDL.LU R160, [R1+0x58] ;  /* 0x0000580001a07983 */ /* 0x000ee20000300800 */
[C---:B------:R-:W-:Y:S05]  /*8360*/  FMUL.FTZ R9, R166.reuse, R157 ;  /* 0x0000009da6097220 */ /* 0x040fea0000410000 */
[----:B------:R-:W1:Y:S01]  /*8370*/  MUFU.EX2 R204, R204 ;  /* 0x000000cc00cc7308 */ /* 0x000e620000000800 */
[C---:B----4-:R-:W-:Y:S02]  /*8380*/  FMUL.FTZ R16, R166.reuse, R136 ;  /* 0x00000088a6107220 */ /* 0x050fe40000410000 */
[C---:B------:R-:W-:Y:S02]  /*8390*/  FMUL.FTZ R17, R166.reuse, R137 ;  /* 0x00000089a6117220 */ /* 0x040fe40000410000 */
[C---:B-----5:R-:W-:Y:S02]  /*83a0*/  FMUL.FTZ R6, R3.reuse, R162 ;  /* 0x000000a203067220 */ /* 0x060fe40000410000 */
[C---:B------:R-:W-:Y:S02]  /*83b0*/  FMUL.FTZ R7, R3.reuse, R163 ;  /* 0x000000a303077220 */ /* 0x040fe40000410000 */
[C---:B------:R-:W-:Y:S01]  /*83c0*/  FMUL.FTZ R8, R166.reuse, R156 ;  /* 0x0000009ca6087220 */ /* 0x040fe20000410000 */
[----:B------:R-:W-:Y:S01]  /*83d0*/  MUFU.EX2 R206, R206 ;  /* 0x000000ce00ce7308 */ /* 0x000fe20000000800 */
[C---:B------:R-:W-:Y:S02]  /*83e0*/  FMUL.FTZ R10, R3.reuse, R158 ;  /* 0x0000009e030a7220 */ /* 0x040fe40000410000 */
[----:B------:R-:W-:Y:S01]  /*83f0*/  FMUL.FTZ R11, R3, R159 ;  /* 0x0000009f030b7220 */ /* 0x000fe20000410000 */
[----:B-1----:R-:W-:Y:S01]  /*8400*/  F2FP.BF16.PACK_AB R168, R205, R189 ;  /* 0x000000bdcda8723e */ /* 0x002fe200000010ff */
[C---:B------:R-:W-:Y:S01]  /*8410*/  FMUL.FTZ R18, R3.reuse, R138 ;  /* 0x0000008a03127220 */ /* 0x040fe20000410000 */
[----:B------:R-:W-:Y:S01]  /*8420*/  LDSM.16.MT88.4 R156, [R227+0x1800] ;  /* 0x00180000e39c783b */ /* 0x000fe20000004200 */
[C---:B------:R-:W-:Y:S02]  /*8430*/  FMUL.FTZ R19, R3.reuse, R139 ;  /* 0x0000008b03137220 */ /* 0x040fe40000410000 */
[C---:B------:R-:W-:Y:S01]  /*8440*/  FMUL.FTZ R26, R3.reuse, R146 ;  /* 0x00000092031a7220 */ /* 0x040fe20000410000 */
[----:B------:R-:W1:Y:S01]  /*8450*/  MUFU.EX2 R167, R167 ;  /* 0x000000a700a77308 */ /* 0x000e620000000800 */
[----:B------:R-:W-:Y:S01]  /*8460*/  FMUL.FTZ R27, R3, R147 ;  /* 0x00000093031b7220 */ /* 0x000fe20000410000 */
[----:B------:R-:W-:Y:S01]  /*8470*/  LDSM.16.MT88.4 R136, [R227+0x2000] ;  /* 0x00200000e388783b */ /* 0x000fe20000004200 */
[C---:B------:R-:W-:Y:S01]  /*8480*/  FMUL.FTZ R25, R166.reuse, R145 ;  /* 0x00000091a6197220 */ /* 0x040fe20000410000 */
[----:B------:R-:W-:Y:S01]  /*8490*/  F2FP.BF16.PACK_AB R170, R203, R204 ;  /* 0x000000cccbaa723e */ /* 0x000fe200000010ff */
        /* <DEDUP_REMOVED lines=9> */
[----:B------:R-:W4:Y:S01]  /*8530*/  MUFU.EX2 R201, R201 ;  /* 0x000000c900c97308 */ /* 0x000f220000000800 */
[----:B------:R-:W-:Y:S02]  /*8540*/  FMUL.FTZ R39, R3, R39 ;  /* 0x0000002703277220 */ /* 0x000fe40000410000 */
[C---:B------:R-:W-:Y:S01]  /*8550*/  FMUL.FTZ R40, R166.reuse, R40 ;  /* 0x00000028a6287220 */ /* 0x040fe20000410000 */
        /* <DEDUP_REMOVED lines=11> */
[----:B----4-:R-:W-:Y:S01]  /*8610*/  F2FP.BF16.PACK_AB R171, R201, R202 ;  /* 0x000000cac9ab723e */ /* 0x010fe200000010ff */
[----:B------:R-:W-:Y:S02]  /*8620*/  FFMA.FTZ R145, R179, c[0x0][0x2d0], -R207 ;  /* 0x0000b400b3917a23 */ /* 0x000fe400000108cf */
[----:B------:R-:W-:Y:S02]  /*8630*/  FFMA.FTZ R154, R181, c[0x0][0x2d0], -R191 ;  /* 0x0000b400b59a7a23 */ /* 0x000fe400000108bf */
[----:B------:R-:W-:Y:S01]  /*8640*/  MUFU.EX2 R179, R145 ;  /* 0x0000009100b37308 */ /* 0x000fe20000000800 */
[C---:B------:R-:W-:Y:S01]  /*8650*/  FMUL.FTZ R51, R3.reuse, R51 ;  /* 0x0000003303337220 */ /* 0x040fe20000410000 */
[C---:B------:R-:W-:Y:S03]  /*8660*/  HMMA.16816.F32.BF16 R4, R168.reuse, R12, R4 ;  /* 0x0000000ca804723c */ /* 0x040fe60000041804 */
[C---:B------:R-:W-:Y:S02]  /*8670*/  FMUL.FTZ R52, R166.reuse, R52 ;  /* 0x00000034a6347220 */ /* 0x040fe40000410000 */
[C---:B------:R-:W-:Y:S02]  /*8680*/  FMUL.FTZ R53, R166.reuse, R53 ;  /* 0x00000035a6357220 */ /* 0x040fe40000410000 */
[C---:B------:R-:W-:Y:S01]  /*8690*/  FMUL.FTZ R12, R166.reuse, R132 ;  /* 0x00000084a60c7220 */ /* 0x040fe20000410000 */
[C---:B------:R-:W-:Y:S01]  /*86a0*/  HMMA.16816.F32.BF16 R8, R168.reuse, R14, R8 ;  /* 0x0000000ea808723c */ /* 0x040fe20000041808 */
[----:B------:R-:W-:Y:S03]  /*86b0*/  MUFU.EX2 R181, R154 ;  /* 0x0000009a00b57308 */ /* 0x000fe60000000800 */
[C---:B------:R-:W-:Y:S02]  /*86c0*/  FMUL.FTZ R13, R166.reuse, R133 ;  /* 0x00000085a60d7220 */ /* 0x040fe40000410000 */
[C---:B------:R-:W-:Y:S02]  /*86d0*/  FMUL.FTZ R54, R3.reuse, R54 ;  /* 0x0000003603367220 */ /* 0x040fe40000410000 */
[C---:B------:R-:W-:Y:S04]  /*86e0*/  FMUL.FTZ R14, R3.reuse, R134 ;  /* 0x00000086030e7220 */ /* 0x040fe80000410000 */
[C---:B------:R-:W-:Y:S02]  /*86f0*/  FMUL.FTZ R15, R3.reuse, R135 ;  /* 0x00000087030f7220 */ /* 0x040fe40000410000 */
[----:B------:R-:W1:Y:S01]  /*8700*/  LDSM.16.MT88.4 R132, [R224] ;  /* 0x00000000e084783b */ /* 0x000e620000004200 */
[C---:B------:R-:W-:Y:S02]  /*8710*/  FMUL.FTZ R55, R3.reuse, R55 ;  /* 0x0000003703377220 */ /* 0x040fe40000410000 */
[C---:B------:R-:W-:Y:S02]  /*8720*/  FMUL.FTZ R56, R166.reuse, R56 ;  /* 0x00000038a6387220 */ /* 0x040fe40000410000 */
[C---:B------:R-:W-:Y:S03]  /*8730*/  HMMA.16816.F32.BF16 R12, R168.reuse, R20, R12 ;  /* 0x00000014a80c723c */ /* 0x040fe6000004180c */
[C---:B------:R-:W-:Y:S02]  /*8740*/  FMUL.FTZ R57, R166.reuse, R57 ;  /* 0x00000039a6397220 */ /* 0x040fe40000410000 */
[C---:B------:R-:W-:Y:S02]  /*8750*/  FMUL.FTZ R58, R3.reuse, R58 ;  /* 0x0000003a033a7220 */ /* 0x040fe40000410000 */
[C---:B------:R-:W-:Y:S01]  /*8760*/  FMUL.FTZ R20, R166.reuse, R140 ;  /* 0x0000008ca6147220 */ /* 0x040fe20000410000 */
[C---:B------:R-:W-:Y:S04]  /*8770*/  HMMA.16816.F32.BF16 R16, R168.reuse, R22, R16 ;  /* 0x00000016a810723c */ /* 0x040fe80000041810 */
[C---:B------:R-:W-:Y:S02]  /*8780*/  FMUL.FTZ R21, R166.reuse, R141 ;  /* 0x0000008da6157220 */ /* 0x040fe40000410000 */
[C---:B------:R-:W-:Y:S02]  /*8790*/  FMUL.FTZ R59, R3.reuse, R59 ;  /* 0x0000003b033b7220 */ /* 0x040fe40000410000 */
[C---:B------:R-:W-:Y:S04]  /*87a0*/  FMUL.FTZ R22, R3.reuse, R142 ;  /* 0x0000008e03167220 */ /* 0x040fe80000410000 */
[C---:B------:R-:W-:Y:S02]  /*87b0*/  FMUL.FTZ R23, R3.reuse, R143 ;  /* 0x0000008f03177220 */ /* 0x040fe40000410000 */
[----:B------:R-:W4:Y:S01]  /*87c0*/  LDSM.16.MT88.4 R140, [R226+0x2000] ;  /* 0x00200000e28c783b */ /* 0x000f220000004200 */
        /* <DEDUP_REMOVED lines=8> */
[----:B------:R-:W-:Y:S02]  /*8850*/  FMUL.FTZ R64, R166, R64 ;  /* 0x00000040a6407220 */ /* 0x000fe40000410000 */
[C---:B------:R-:W-:Y:S04]  /*8860*/  FMUL.FTZ R30, R3.reuse, R150 ;  /* 0x00000096031e7220 */ /* 0x040fe80000410000 */
[----:B------:R-:W-:Y:S02]  /*8870*/  FMUL.FTZ R31, R3, R151 ;  /* 0x00000097031f7220 */ /* 0x000fe40000410000 */
[--C-:B------:R-:W-:Y:S02]  /*8880*/  FFMA.FTZ R149, R172, c[0x0][0x2d0], -R207.reuse ;  /* 0x0000b400ac957a23 */ /* 0x100fe400000108cf */
[----:B------:R-:W5:Y:S01]  /*8890*/  LDL R172, [R1+0x7c] ;  /* 0x00007c0001ac7983 */ /* 0x000f620000100800 */
[----:B------:R-:W-:Y:S02]  /*88a0*/  FFMA.FTZ R148, R176, c[0x0][0x2d0], -R207 ;  /* 0x0000b400b0947a23 */ /* 0x000fe400000108cf */
[C---:B-1----:R-:W-:Y:S03]  /*88b0*/  HMMA.16816.F32.BF16 R28, R168.reuse, R132, R28 ;  /* 0x00000084a81c723c */ /* 0x042fe6000004181c */
[--C-:B------:R-:W-:Y:S02]  /*88c0*/  FFMA.FTZ R151, R199, c[0x0][0x2d0], -R191.reuse ;  /* 0x0000b400c7977a23 */ /* 0x100fe400000108bf */
[C---:B------:R-:W-:Y:S02]  /*88d0*/  FMUL.FTZ R65, R166.reuse, R65 ;  /* 0x00000041a6417220 */ /* 0x040fe40000410000 */
[----:B------:R-:W-:Y:S01]  /*88e0*/  MUFU.EX2 R199, R151 ;  /* 0x0000009700c77308 */ /* 0x000fe20000000800 */
[C---:B------:R-:W-:Y:S01]  /*88f0*/  HMMA.16816.F32.BF16 R32, R168.reuse, R134, R32 ;  /* 0x00000086a820723c */ /* 0x040fe20000041820 */
[----:B------:R-:W1:Y:S03]  /*8900*/  LDSM.16.MT88.4 R132, [R225+0x2000] ;  /* 0x00200000e184783b */ /* 0x000e660000004200 */
[C---:B------:R-:W-:Y:S02]  /*8910*/  FMUL.FTZ R66, R3.reuse, R66 ;  /* 0x0000004203427220 */ /* 0x040fe40000410000 */
[C---:B------:R-:W-:Y:S02]  /*8920*/  FMUL.FTZ R67, R3.reuse, R67 ;  /* 0x0000004303437220 */ /* 0x040fe40000410000 */
[C---:B------:R-:W-:Y:S04]  /*8930*/  HMMA.16816.F32.BF16 R36, R168.reuse, R136, R36 ;  /* 0x00000088a824723c */ /* 0x040fe80000041824 */
[C---:B------:R-:W-:Y:S02]  /*8940*/  FMUL.FTZ R68, R166.reuse, R68 ;  /* 0x00000044a6447220 */ /* 0x040fe40000410000 */
[C---:B------:R-:W-:Y:S02]  /*8950*/  FMUL.FTZ R69, R166.reuse, R69 ;  /* 0x00000045a6457220 */ /* 0x040fe40000410000 */
[C---:B------:R-:W-:Y:S01]  /*8960*/  HMMA.16816.F32.BF16 R40, R168.reuse, R138, R40 ;  /* 0x0000008aa828723c */ /* 0x040fe20000041828 */
[----:B------:R-:W1:Y:S03]  /*8970*/  LDSM.16.MT88.4 R136, [R224+0x2000] ;  /* 0x00200000e088783b */ /* 0x000e660000004200 */
[C---:B------:R-:W-:Y:S02]  /*8980*/  FMUL.FTZ R70, R3.reuse, R70 ;  /* 0x0000004603467220 */ /* 0x040fe40000410000 */
[C---:B------:R-:W-:Y:S02]  /*8990*/  FMUL.FTZ R71, R3.reuse, R71 ;  /* 0x0000004703477220 */ /* 0x040fe40000410000 */
[C---:B----4-:R-:W-:Y:S04]  /*89a0*/  HMMA.16816.F32.BF16 R44, R168.reuse, R140, R44 ;  /* 0x0000008ca82c723c */ /* 0x050fe8000004182c */
[C---:B------:R-:W-:Y:S02]  /*89b0*/  FMUL.FTZ R72, R166.reuse, R72 ;  /* 0x00000048a6487220 */ /* 0x040fe40000410000 */
[C---:B------:R-:W-:Y:S02]  /*89c0*/  FMUL.FTZ R73, R166.reuse, R73 ;  /* 0x00000049a6497220 */ /* 0x040fe40000410000 */
[C---:B------:R-:W-:Y:S01]  /*89d0*/  HMMA.16816.F32.BF16 R48, R168.reuse, R142, R48 ;  /* 0x0000008ea830723c */ /* 0x040fe20000041830 */
[----:B------:R-:W4:Y:S03]  /*89e0*/  LDSM.16.MT88.4 R140, [R227+0x4000] ;  /* 0x00400000e38c783b */ /* 0x000f260000004200 */
        /* <DEDUP_REMOVED lines=15> */
[----:B------:R-:W2:Y:S03]  /*8ae0*/  LDSM.16.MT88.4 R136, [R225+0x4000] ;  /* 0x00400000e188783b */ /* 0x000ea60000004200 */
        /* <DEDUP_REMOVED lines=17> */
[----:B------:R-:W-:Y:S02]  /*8c00*/  FMUL.FTZ R95, R3, R95 ;  /* 0x0000005f035f7220 */ /* 0x000fe40000410000 */
[C---:B--2---:R-:W-:Y:S04]  /*8c10*/  HMMA.16816.F32.BF16 R84, R168.reuse, R136, R84 ;  /* 0x00000088a854723c */ /* 0x044fe80000041854 */
[C---:B------:R-:W-:Y:S02]  /*8c20*/  FMUL.FTZ R96, R166.reuse, R96 ;  /* 0x00000060a6607220 */ /* 0x040fe40000410000 */
[C---:B------:R-:W-:Y:S02]  /*8c30*/  FMUL.FTZ R97, R166.reuse, R97 ;  /* 0x00000061a6617220 */ /* 0x040fe40000410000 */
[C---:B------:R-:W-:Y:S01]  /*8c40*/  HMMA.16816.F32.BF16 R88, R168.reuse, R138, R88 ;  /* 0x0000008aa858723c */ /* 0x040fe20000041858 */
[----:B------:R-:W2:Y:S03]  /*8c50*/  LDSM.16.MT88.4 R136, [R226+0x6000] ;  /* 0x00600000e288783b */ /* 0x000ea60000004200 */
[--C-:B------:R-:W-:Y:S02]  /*8c60*/  FFMA.FTZ R144, R173, c[0x0][0x2d0], -R191.reuse ;  /* 0x0000b400ad907a23 */ /* 0x100fe400000108bf */
[C---:B------:R-:W-:Y:S02]  /*8c70*/  FMUL.FTZ R98, R3.reuse, R98 ;  /* 0x0000006203627220 */ /* 0x040fe40000410000 */
[C---:B----4-:R-:W-:Y:S01]  /*8c80*/  HMMA.16816.F32.BF16 R92, R168.reuse, R140, R92 ;  /* 0x0000008ca85c723c */ /* 0x050fe2000004185c */
[----:B------:R4:W-:Y:S03]  /*8c90*/  MUFU.EX2 R173, R144 ;  /* 0x0000009000ad7308 */ /* 0x0009e60000000800 */
[C---:B------:R-:W-:Y:S02]  /*8ca0*/  FMUL.FTZ R99, R3.reuse, R99 ;  /* 0x0000006303637220 */ /* 0x040fe40000410000 */
[----:B------:R-:W-:Y:S02]  /*8cb0*/  FMUL.FTZ R100, R166, R100 ;  /* 0x00000064a6647220 */ /* 0x000fe40000410000 */
[----:B------:R-:W-:Y:S03]  /*8cc0*/  FFMA.FTZ R140, R186, c[0x0][0x2d0], -R191 ;  /* 0x0000b400ba8c7a23 */ /* 0x000fe600000108bf */
[C---:B------:R-:W-:Y:S01]  /*8cd0*/  HMMA.16816.F32.BF16 R96, R168.reuse, R142, R96 ;  /* 0x0000008ea860723c */ /* 0x040fe20000041860 */
[----:B------:R2:W2:Y:S02]  /*8ce0*/  MUFU.EX2 R186, R140 ;  /* 0x0000008c00ba7308 */ /* 0x0004a40000000800 */
[C---:B------:R-:W-:Y:S02]  /*8cf0*/  FMUL.FTZ R101, R166.reuse, R101 ;  /* 0x00000065a6657220 */ /* 0x040fe40000410000 */
[C---:B------:R-:W-:Y:S02]  /*8d00*/  FMUL.FTZ R102, R3.reuse, R102 ;  /* 0x0000006603667220 */ /* 0x040fe40000410000 */
[----:B------:R-:W-:Y:S02]  /*8d10*/  FMUL.FTZ R103, R3, R103 ;  /* 0x0000006703677220 */ /* 0x000fe40000410000 */
[C---:B------:R-:W-:Y:S03]  /*8d20*/  FMUL.FTZ R104, R166.reuse, R104 ;  /* 0x00000068a6687220 */ /* 0x040fe60000410000 */
[----:B------:R-:W-:Y:S02]  /*8d30*/  FMUL.FTZ R105, R166, R105 ;  /* 0x00000069a6697220 */ /* 0x000fe40000410000 */
[C---:B-1----:R-:W-:Y:S03]  /*8d40*/  HMMA.16816.F32.BF16 R100, R168.reuse, R132, R100 ;  /* 0x00000084a864723c */ /* 0x042fe60000041864 */
[--C-:B----4-:R-:W-:Y:S02]  /*8d50*/  FFMA.FTZ R144, R175, c[0x0][0x2d0], -R207.reuse ;  /* 0x0000b400af907a23 */ /* 0x110fe400000108cf */
[C---:B------:R-:W-:Y:S02]  /*8d60*/  FMUL.FTZ R106, R3.reuse, R106 ;  /* 0x0000006a036a7220 */ /* 0x040fe40000410000 */
[----:B------:R-:W-:Y:S01]  /*8d70*/  FFMA.FTZ R132, R190, c[0x0][0x2d0], -R207 ;  /* 0x0000b400be847a23 */ /* 0x000fe200000108cf */
[----:B------:R1:W-:Y:S01]  /*8d80*/  MUFU.EX2 R175, R144 ;  /* 0x0000009000af7308 */ /* 0x0003e20000000800 */
[C---:B------:R-:W-:Y:S01]  /*8d90*/  FMUL.FTZ R107, R3.reuse, R107 ;  /* 0x0000006b036b7220 */ /* 0x040fe20000410000 */
[----:B--2---:R-:W2:Y:S02]  /*8da0*/  LDSM.16.MT88.4 R140, [R225+0x6000] ;  /* 0x00600000e18c783b */ /* 0x004ea40000004200 */
[C---:B------:R-:W-:Y:S02]  /*8db0*/  FMUL.FTZ R108, R166.reuse, R108 ;  /* 0x0000006ca66c7220 */ /* 0x040fe40000410000 */
[C---:B------:R-:W-:Y:S02]  /*8dc0*/  FMUL.FTZ R109, R166.reuse, R109 ;  /* 0x0000006da66d7220 */ /* 0x040fe40000410000 */
[C---:B------:R-:W-:Y:S02]  /*8dd0*/  HMMA.16816.F32.BF16 R104, R168.reuse, R134, R104 ;  /* 0x00000086a868723c */ /* 0x040fe40000041868 */
[----:B------:R4:W2:Y:S01]  /*8de0*/  MUFU.EX2 R190, R132 ;  /* 0x0000008400be7308 */ /* 0x0008a20000000800 */
[C---:B------:R-:W-:Y:S02]  /*8df0*/  FMUL.FTZ R110, R3.reuse, R110 ;  /* 0x0000006e036e7220 */ /* 0x040fe40000410000 */
[C---:B------:R-:W-:Y:S02]  /*8e00*/  FMUL.FTZ R111, R3.reuse, R111 ;  /* 0x0000006f036f7220 */ /* 0x040fe40000410000 */
[C---:B------:R-:W-:Y:S02]  /*8e10*/  FMUL.FTZ R112, R166.reuse, R112 ;  /* 0x00000070a6707220 */ /* 0x040fe40000410000 */
[----:B------:R-:W-:Y:S03]  /*8e20*/  FMUL.FTZ R113, R166, R113 ;  /* 0x00000071a6717220 */ /* 0x000fe60000410000 */
[C---:B------:R-:W-:Y:S03]  /*8e30*/  HMMA.16816.F32.BF16 R108, R168.reuse, R136, R108 ;  /* 0x00000088a86c723c */ /* 0x040fe6000004186c */
[----:B------:R-:W-:Y:S02]  /*8e40*/  FMUL.FTZ R114, R3, R114 ;  /* 0x0000007203727220 */ /* 0x000fe40000410000 */
[--C-:B-1----:R-:W-:Y:S02]  /*8e50*/  FFMA.FTZ R144, R177, c[0x0][0x2d0], -R191.reuse ;  /* 0x0000b400b1907a23 */ /* 0x102fe400000108bf */
[----:B------:R-:W-:Y:S02]  /*8e60*/  FFMA.FTZ R136, R194, c[0x0][0x2d0], -R191 ;  /* 0x0000b400c2887a23 */ /* 0x000fe400000108bf */
[----:B------:R1:W-:Y:S03]  /*8e70*/  MUFU.EX2 R177, R144 ;  /* 0x0000009000b17308 */ /* 0x0003e60000000800 */
[C---:B------:R-:W-:Y:S01]  /*8e80*/  FMUL.FTZ R115, R3.reuse, R115 ;  /* 0x0000007303737220 */ /* 0x040fe20000410000 */
[----:B----4-:R-:W4:Y:S01]  /*8e90*/  LDSM.16.MT88.4 R132, [R224+0x6000] ;  /* 0x00600000e084783b */ /* 0x010f220000004200 */
[C---:B------:R-:W-:Y:S02]  /*8ea0*/  FMUL.FTZ R116, R166.reuse, R116 ;  /* 0x00000074a6747220 */ /* 0x040fe40000410000 */
[C---:B------:R-:W-:Y:S03]  /*8eb0*/  FMUL.FTZ R117, R166.reuse, R117 ;  /* 0x00000075a6757220 */ /* 0x040fe60000410000 */
[C---:B------:R-:W-:Y:S01]  /*8ec0*/  HMMA.16816.F32.BF16 R112, R168.reuse, R138, R112 ;  /* 0x0000008aa870723c */ /* 0x040fe20000041870 */
[----:B------:R3:W3:Y:S02]  /*8ed0*/  MUFU.EX2 R194, R136 ;  /* 0x0000008800c27308 */ /* 0x0006e40000000800 */
[C---:B------:R-:W-:Y:S02]  /*8ee0*/  FMUL.FTZ R118, R3.reuse, R118 ;  /* 0x0000007603767220 */ /* 0x040fe40000410000 */
[C---:B------:R-:W-:Y:S02]  /*8ef0*/  FMUL.FTZ R119, R3.reuse, R119 ;  /* 0x0000007703777220 */ /* 0x040fe40000410000 */
[C---:B------:R-:W-:Y:S02]  /*8f00*/  FMUL.FTZ R120, R166.reuse, R120 ;  /* 0x00000078a6787220 */ /* 0x040fe40000410000 */
[----:B------:R-:W-:Y:S03]  /*8f10*/  FMUL.FTZ R121, R166, R121 ;  /* 0x00000079a6797220 */ /* 0x000fe60000410000 */
[C---:B--2---:R-:W-:Y:S03]  /*8f20*/  HMMA.16816.F32.BF16 R116, R168.reuse, R140, R116 ;  /* 0x0000008ca874723c */ /* 0x044fe60000041874 */
[C---:B------:R-:W-:Y:S02]  /*8f30*/  FMUL.FTZ R122, R3.reuse, R122 ;  /* 0x0000007a037a7220 */ /* 0x040fe40000410000 */
[C---:B------:R-:W-:Y:S02]  /*8f40*/  FMUL.FTZ R123, R3.reuse, R123 ;  /* 0x0000007b037b7220 */ /* 0x040fe40000410000 */
[----:B-1----:R-:W-:Y:S02]  /*8f50*/  FFMA.FTZ R144, R198, c[0x0][0x2d0], -R207 ;  /* 0x0000b400c6907a23 */ /* 0x002fe400000108cf */
[----:B------:R-:W-:Y:S02]  /*8f60*/  FFMA.FTZ R150, R184, c[0x0][0x2d0], -R191 ;  /* 0x0000b400b8967a23 */ /* 0x000fe400000108bf */
[----:B------:R1:W2:Y:S01]  /*8f70*/  MUFU.EX2 R198, R144 ;  /* 0x0000009000c67308 */ /* 0x0002a20000000800 */
[C---:B------:R-:W-:Y:S01]  /*8f80*/  HMMA.16816.F32.BF16 R120, R168.reuse, R142, R120 ;  /* 0x0000008ea878723c */ /* 0x040fe20000041878 */
[----:B---3--:R-:W3:Y:S02]  /*8f90*/  LDSM.16.MT88.4 R136, [R227+0x800] ;  /* 0x00080000e388783b */ /* 0x008ee40000004200 */
[C---:B------:R-:W-:Y:S02]  /*8fa0*/  FMUL.FTZ R124, R166.reuse, R124 ;  /* 0x0000007ca67c7220 */ /* 0x040fe40000410000 */
[C---:B------:R-:W-:Y:S02]  /*8fb0*/  FMUL.FTZ R125, R166.reuse, R125 ;  /* 0x0000007da67d7220 */ /* 0x040fe40000410000 */
[C---:B------:R-:W-:Y:S01]  /*8fc0*/  FMUL.FTZ R126, R3.reuse, R126 ;  /* 0x0000007e037e7220 */ /* 0x040fe20000410000 */
[----:B------:R-:W3:Y:S01]  /*8fd0*/  LDSM.16.MT88.4 R140, [R226+0x800] ;  /* 0x00080000e28c783b */ /* 0x000ee20000004200 */
[----:B------:R-:W-:Y:S03]  /*8fe0*/  FMUL.FTZ R127, R3, R127 ;  /* 0x0000007f037f7220 */ /* 0x000fe60000410000 */
[----:B------:R-:W-:Y:S02]  /*8ff0*/  FFMA.FTZ R155, R193, c[0x0][0x2d0], -R207 ;  /* 0x0000b400c19b7a23 */ /* 0x000fe400000108cf */
[--C-:B------:R-:W-:Y:S02]  /*9000*/  FFMA.FTZ R153, R183, c[0x0][0x2d0], -R191.reuse ;  /* 0x0000b400b7997a23 */ /* 0x100fe400000108bf */
[C---:B----4-:R-:W-:Y:S01]  /*9010*/  HMMA.16816.F32.BF16 R124, R168.reuse, R132, R124 ;  /* 0x00000084a87c723c */ /* 0x050fe2000004187c */
[----:B------:R4:W-:Y:S02]  /*9020*/  MUFU.EX2 R193, R155 ;  /* 0x0000009b00c17308 */ /* 0x0009e40000000800 */
[C---:B------:R-:W-:Y:S02]  /*9030*/  FMUL.FTZ R128, R166.reuse, R128 ;  /* 0x00000080a6807220 */ /* 0x040fe40000410000 */
[----:B------:R-:W-:Y:S02]  /*9040*/  FMUL.FTZ R129, R166, R129 ;  /* 0x00000081a6817220 */ /* 0x000fe40000410000 */
[C---:B------:R-:W-:Y:S01]  /*9050*/  FMUL.FTZ R130, R3.reuse, R130 ;  /* 0x0000008203827220 */ /* 0x040fe20000410000 */
[----:B-1----:R-:W1:Y:S01]  /*9060*/  LDSM.16.MT88.4 R144, [R225+0x800] ;  /* 0x00080000e190783b */ /* 0x002e620000004200 */
[C---:B------:R-:W-:Y:S02]  /*9070*/  FMUL.FTZ R131, R3.reuse, R131 ;  /* 0x0000008303837220 */ /* 0x040fe40000410000 */
[----:B------:R3:W-:Y:S01]  /*9080*/  MUFU.EX2 R183, R153 ;  /* 0x0000009900b77308 */ /* 0x0007e20000000800 */
[----:B------:R-:W-:Y:S01]  /*9090*/  F2FP.BF16.PACK_AB R132, R186, R173 ;  /* 0x000000adba84723e */ /* 0x000fe200000010ff */
[----:B------:R-:W-:Y:S01]  /*90a0*/  FFMA.FTZ R206, R3, R160, R206 ;  /* 0x000000a003ce7223 */ /* 0x000fe200000100ce */
[----:B------:R-:W-:Y:S01]  /*90b0*/  F2FP.BF16.PACK_AB R133, R190, R175 ;  /* 0x000000afbe85723e */ /* 0x000fe200000010ff */
[----:B------:R-:W-:Y:S01]  /*90c0*/  FFMA.FTZ R152, R180, c[0x0][0x2d0], -R191 ;  /* 0x0000b400b4987a23 */ /* 0x000fe200000108bf */
[----:B------:R-:W-:Y:S03]  /*90d0*/  HMMA.16816.F32.BF16 R128, R168, R134, R128 ;  /* 0x00000086a880723c */ /* 0x000fe60000041880 */
[----:B------:R-:W-:Y:S02]  /*90e0*/  FADD.FTZ R167, R167, R206 ;  /* 0x000000cea7a77221 */ /* 0x000fe40000010000 */
[----:B------:R-:W-:Y:S01]  /*90f0*/  MUFU.EX2 R168, R149 ;  /* 0x0000009500a87308 */ /* 0x000fe20000000800 */
[----:B------:R-:W-:Y:S01]  /*9100*/  FFMA.FTZ R189, R166, R188, R189 ;  /* 0x000000bca6bd7223 */ /* 0x000fe200000100bd */
[----:B------:R-:W-:Y:S01]  /*9110*/  F2FP.BF16.PACK_AB R134, R194, R177 ;  /* 0x000000b1c286723e */ /* 0x000fe200000010ff */
[----:B------:R-:W-:Y:S01]  /*9120*/  FADD.FTZ R202, R202, R167 ;  /* 0x000000a7caca7221 */ /* 0x000fe20000010000 */
[----:B--2---:R-:W-:Y:S03]  /*9130*/  F2FP.BF16.PACK_AB R135, R198, R179 ;  /* 0x000000b3c687723e */ /* 0x004fe600000010ff */
[--C-:B----4-:R-:W-:Y:S02]  /*9140*/  FFMA.FTZ R155, R182, c[0x0][0x2d0], -R207.reuse ;  /* 0x0000b400b69b7a23 */ /* 0x110fe400000108cf */
[----:B------:R-:W-:Y:S01]  /*9150*/  FADD.FTZ R202, R201, R202 ;  /* 0x000000cac9ca7221 */ /* 0x000fe20000010000 */
[----:B------:R-:W-:Y:S01]  /*9160*/  MUFU.EX2 R171, R148 ;  /* 0x0000009400ab7308 */ /* 0x000fe20000000800 */
[C---:B---3--:R-:W-:Y:S05]  /*9170*/  HMMA.16816.F32.BF16 R4, R132.reuse, R136, R4 ;  /* 0x000000888404723c */ /* 0x048fea0000041804 */
[----:B------:R-:W-:Y:S02]  /*9180*/  FFMA.FTZ R153, R174, c[0x0][0x2d0], -R207 ;  /* 0x0000b400ae997a23 */ /* 0x000fe400000108cf */
[----:B------:R-:W-:Y:S01]  /*9190*/  FADD.FTZ R205, R205, R189 ;  /* 0x000000bdcdcd7221 */ /* 0x000fe20000010000 */
[C---:B------:R-:W-:Y:S01]  /*91a0*/  HMMA.16816.F32.BF16 R8, R132.reuse, R138, R8 ;  /* 0x0000008a8408723c */ /* 0x040fe20000041808 */
[----:B------:R-:W2:Y:S01]  /*91b0*/  LDSM.16.MT88.4 R136, [R224+0x800] ;  /* 0x00080000e088783b */ /* 0x000ea20000004200 */
[----:B------:R-:W-:Y:S02]  /*91c0*/  MUFU.EX2 R174, R153 ;  /* 0x0000009900ae7308 */ /* 0x000fe40000000800 */
[----:B------:R-:W-:Y:S04]  /*91d0*/  FADD.FTZ R204, R204, R205 ;  /* 0x000000cdcccc7221 */ /* 0x000fe80000010000 */
[C---:B------:R-:W-:Y:S04]  /*91e0*/  HMMA.16816.F32.BF16 R12, R132.reuse, R140, R12 ;  /* 0x0000008c840c723c */ /* 0x040fe8000004180c */
[----:B------:R3:W-:Y:S01]  /*91f0*/  MUFU.EX2 R169, R150 ;  /* 0x0000009600a97308 */ /* 0x0007e20000000800 */
[----:B------:R-:W-:Y:S01]  /*9200*/  FADD.FTZ R204, R203, R204 ;  /* 0x000000cccbcc7221 */ /* 0x000fe20000010000 */
[----:B-----5:R-:W-:Y:S02]  /*9210*/  ISETP.GT.AND P0, PT, R192, R172, PT ;  /* 0x000000acc000720c */ /* 0x020fe40003f04270 */
[C---:B------:R-:W-:Y:S01]  /*9220*/  HMMA.16816.F32.BF16 R16, R132.reuse, R142, R16 ;  /* 0x0000008e8410723c */ /* 0x040fe20000041810 */
[----:B------:R-:W4:Y:S03]  /*9230*/  LDSM.16.MT88.4 R140, [R227+0x2800] ;  /* 0x00280000e38c783b */ /* 0x000f260000004200 */
[----:B------:R-:W-:Y:S02]  /*9240*/  FADD.FTZ R3, R173, R204 ;  /* 0x000000ccad037221 */ /* 0x000fe40000010000 */
[----:B------:R5:W-:Y:S02]  /*9250*/  MUFU.EX2 R170, R152 ;  /* 0x0000009800aa7308 */ /* 0x000be40000000800 */
[C---:B-1----:R-:W-:Y:S08]  /*9260*/  HMMA.16816.F32.BF16 R20, R132.reuse, R144, R20 ;  /* 0x000000908414723c */ /* 0x042ff00000041814 */
[C---:B------:R-:W-:Y:S01]  /*9270*/  HMMA.16816.F32.BF16 R24, R132.reuse, R146, R24 ;  /* 0x000000928418723c */ /* 0x040fe20000041818 */
[----:B------:R-:W1:Y:S03]  /*9280*/  LDSM.16.MT88.4 R144, [R226+0x2800] ;  /* 0x00280000e290783b */ /* 0x000e660000004200 */
[----:B---3--:R-:W-:Y:S04]  /*9290*/  FFMA.FTZ R150, R197, c[0x0][0x2d0], -R207 ;  /* 0x0000b400c5967a23 */ /* 0x008fe800000108cf */
[----:B------:R3:W-:Y:S01]  /*92a0*/  MUFU.EX2 R197, R150 ;  /* 0x0000009600c57308 */ /* 0x0007e20000000800 */
[C---:B--2---:R-:W-:Y:S03]  /*92b0*/  HMMA.16816.F32.BF16 R28, R132.reuse, R136, R28 ;  /* 0x00000088841c723c */ /* 0x044fe6000004181c */
[--C-:B-----5:R-:W-:Y:S05]  /*92c0*/  FFMA.FTZ R152, R195, c[0x0][0x2d0], -R191.reuse ;  /* 0x0000b400c3987a23 */ /* 0x120fea00000108bf */
[C---:B------:R-:W-:Y:S01]  /*92d0*/  HMMA.16816.F32.BF16 R32, R132.reuse, R138, R32 ;  /* 0x0000008a8420723c */ /* 0x040fe20000041820 */
[----:B------:R-:W2:Y:S01]  /*92e0*/  LDSM.16.MT88.4 R136, [R225+0x2800] ;  /* 0x00280000e188783b */ /* 0x000ea20000004200 */
[----:B------:R5:W-:Y:S06]  /*92f0*/  MUFU.EX2 R195, R152 ;  /* 0x0000009800c37308 */ /* 0x000bec0000000800 */
[C---:B----4-:R-:W-:Y:S01]  /*9300*/  HMMA.16816.F32.BF16 R36, R132.reuse, R140, R36 ;  /* 0x0000008c8424723c */ /* 0x050fe20000041824 */
[----:B---3--:R-:W-:Y:S07]  /*9310*/  LDSM.16.MT88.4 R148, [R224+0x1000] ;  /* 0x00100000e094783b */ /* 0x008fee0000004200 */
[C---:B------:R-:W-:Y:S01]  /*9320*/  HMMA.16816.F32.BF16 R40, R132.reuse, R142, R40 ;  /* 0x0000008e8428723c */ /* 0x040fe20000041828 */
[----:B------:R-:W3:Y:S07]  /*9330*/  LDSM.16.MT88.4 R140, [R224+0x2800] ;  /* 0x00280000e08c783b */ /* 0x000eee0000004200 */
[C---:B-1----:R-:W-:Y:S04]  /*9340*/  HMMA.16816.F32.BF16 R44, R132.reuse, R144, R44 ;  /* 0x00000090842c723c */ /* 0x042fe8000004182c */
[--C-:B-----5:R-:W-:Y:S02]  /*9350*/  FFMA.FTZ R152, R185, c[0x0][0x2d0], -R191.reuse ;  /* 0x0000b400b9987a23 */ /* 0x120fe400000108bf */
[----:B------:R-:W-:Y:S01]  /*9360*/  MUFU.EX2 R185, R155 ;  /* 0x0000009b00b97308 */ /* 0x000fe20000000800 */
[----:B------:R-:W-:Y:S01]  /*9370*/  FFMA.FTZ R191, R187, c[0x0][0x2d0], -R191 ;  /* 0x0000b400bbbf7a23 */ /* 0x000fe200000108bf */
[C---:B------:R-:W-:Y:S01]  /*9380*/  HMMA.16816.F32.BF16 R48, R132.reuse, R146, R48 ;  /* 0x000000928430723c */ /* 0x040fe20000041830 */
[----:B------:R-:W1:Y:S07]  /*9390*/  LDSM.16.MT88.4 R144, [R227+0x4800] ;  /* 0x00480000e390783b */ /* 0x000e6e0000004200 */
[----:B------:R4:W-:Y:S01]  /*93a0*/  MUFU.EX2 R182, R152 ;  /* 0x0000009800b67308 */ /* 0x0009e20000000800 */
[C---:B--2---:R-:W-:Y:S08]  /*93b0*/  HMMA.16816.F32.BF16 R52, R132.reuse, R136, R52 ;  /* 0x000000888434723c */ /* 0x044ff00000041834 */
[C---:B------:R-:W-:Y:S01]  /*93c0*/  HMMA.16816.F32.BF16 R56, R132.reuse, R138, R56 ;  /* 0x0000008a8438723c */ /* 0x040fe20000041838 */
[----:B------:R-:W2:Y:S01]  /*93d0*/  LDSM.16.MT88.4 R136, [R226+0x4800] ;  /* 0x00480000e288783b */ /* 0x000ea20000004200 */
[----:B------:R-:W5:Y:S06]  /*93e0*/  MUFU.EX2 R191, R191 ;  /* 0x000000bf00bf7308 */ /* 0x000f6c0000000800 */
[C---:B---3--:R-:W-:Y:S01]  /*93f0*/  HMMA.16816.F32.BF16 R60, R132.reuse, R140, R60 ;  /* 0x0000008c843c723c */ /* 0x048fe2000004183c */
[----:B----4-:R-:W-:Y:S07]  /*9400*/  LDSM.16.MT88.4 R152, [R224+0x1800] ;  /* 0x00180000e098783b */ /* 0x010fee0000004200 */
[C---:B------:R-:W-:Y:S01]  /*9410*/  HMMA.16816.F32.BF16 R64, R132.reuse, R142, R64 ;  /* 0x0000008e8440723c */ /* 0x040fe20000041840 */
[----:B------:R-:W3:Y:S03]  /*9420*/  LDSM.16.MT88.4 R140, [R225+0x4800] ;  /* 0x00480000e18c783b */ /* 0x000ee60000004200 */
[----:B-----5:R-:W-:Y:S04]  /*9430*/  F2FP.BF16.PACK_AB R166, R191, R182 ;  /* 0x000000b6bfa6723e */ /* 0x020fe800000010ff */
        /* <DEDUP_REMOVED lines=64> */
[C---:B---3--:R-:W-:Y:S07]  /*9840*/  HMMA.16816.F32.BF16 R100, R132.reuse, R140, R100 ;  /* 0x0000008c8464723c */ /* 0x048fee0000041864 */
[--C-:B------:R-:W-:Y:S01]  /*9850*/  FFMA.FTZ R140, R178, c[0x0][0x2d0], -R207.reuse ;  /* 0x0000b400b28c7a23 */ /* 0x100fe200000108cf */
[C---:B------:R-:W-:Y:S03]  /*9860*/  HMMA.16816.F32.BF16 R104, R132.reuse, R142, R104 ;  /* 0x0000008e8468723c */ /* 0x040fe60000041868 */
[----:B------:R3:W5:Y:S01]  /*9870*/  MUFU.EX2 R178, R140 ;  /* 0x0000008c00b27308 */ /* 0x0007620000000800 */
[----:B------:R-:W-:Y:S01]  /*9880*/  FFMA.FTZ R207, R164, c[0x0][0x2d0], -R207 ;  /* 0x0000b400a4cf7a23 */ /* 0x000fe200000108cf */
[----:B------:R-:W-:Y:S03]  /*9890*/  F2FP.BF16.PACK_AB R164, R183, R181 ;  /* 0x000000b5b7a4723e */ /* 0x000fe600000010ff */
[C---:B-1----:R-:W-:Y:S05]  /*98a0*/  HMMA.16816.F32.BF16 R108, R132.reuse, R144, R108 ;  /* 0x00000090846c723c */ /* 0x042fea000004186c */
[----:B------:R-:W1:Y:S03]  /*98b0*/  MUFU.EX2 R207, R207 ;  /* 0x000000cf00cf7308 */ /* 0x000e660000000800 */
[C---:B------:R-:W-:Y:S01]  /*98c0*/  HMMA.16816.F32.BF16 R112, R132.reuse, R146, R112 ;  /* 0x000000928470723c */ /* 0x040fe20000041870 */
[----:B------:R-:W-:Y:S07]  /*98d0*/  LDSM.16.MT88.4 R144, [R225+0x1800] ;  /* 0x00180000e190783b */ /* 0x000fee0000004200 */
[C---:B--2---:R-:W-:Y:S01]  /*98e0*/  HMMA.16816.F32.BF16 R116, R132.reuse, R136, R116 ;  /* 0x000000888474723c */ /* 0x044fe20000041874 */
[----:B---3--:R-:W2:Y:S03]  /*98f0*/  LDSM.16.MT88.4 R140, [R226+0x1800] ;  /* 0x00180000e28c783b */ /* 0x008ea60000004200 */
[----:B-----5:R-:W-:Y:S04]  /*9900*/  F2FP.BF16.PACK_AB R165, R178, R185 ;  /* 0x000000b9b2a5723e */ /* 0x020fe800000010ff */
[C---:B------:R-:W-:Y:S04]  /*9910*/  HMMA.16816.F32.BF16 R120, R132.reuse, R138, R120 ;  /* 0x0000008a8478723c */ /* 0x040fe80000041878 */
[----:B-1----:R-:W-:Y:S04]  /*9920*/  F2FP.BF16.PACK_AB R167, R207, R174 ;  /* 0x000000aecfa7723e */ /* 0x002fe800000010ff */
[C---:B----4-:R-:W-:Y:S08]  /*9930*/  HMMA.16816.F32.BF16 R124, R132.reuse, R148, R124 ;  /* 0x00000094847c723c */ /* 0x050ff0000004187c */
[----:B------:R-:W-:Y:S08]  /*9940*/  HMMA.16816.F32.BF16 R128, R132, R150, R128 ;  /* 0x000000968480723c */ /* 0x000ff00000041880 */
[C---:B------:R-:W-:Y:S01]  /*9950*/  HMMA.16816.F32.BF16 R160, R164.reuse, R156, R4 ;  /* 0x0000009ca4a0723c */ /* 0x040fe20000041804 */
[----:B------:R-:W1:Y:S07]  /*9960*/  LDSM.16.MT88.4 R4, [R227+0x3800] ;  /* 0x00380000e304783b */ /* 0x000e6e0000004200 */
[C---:B------:R-:W-:Y:S01]  /*9970*/  HMMA.16816.F32.BF16 R156, R164.reuse, R158, R8 ;  /* 0x0000009ea49c723c */ /* 0x040fe20000041808 */
[----:B------:R-:W3:Y:S07]  /*9980*/  LDSM.16.MT88.4 R8, [R226+0x3800] ;  /* 0x00380000e208783b */ /* 0x000eee0000004200 */
[C---:B--2---:R-:W-:Y:S01]  /*9990*/  HMMA.16816.F32.BF16 R132, R164.reuse, R140, R12 ;  /* 0x0000008ca484723c */ /* 0x044fe2000004180c */
[----:B------:R-:W2:Y:S07]  /*99a0*/  LDSM.16.MT88.4 R12, [R225+0x3800] ;  /* 0x00380000e10c783b */ /* 0x000eae0000004200 */
        /* <DEDUP_REMOVED lines=26> */
[C---:B---3--:R-:W-:Y:S07]  /*9b50*/  HMMA.16816.F32.BF16 R84, R164.reuse, R8, R84 ;  /* 0x00000008a454723c */ /* 0x048fee0000041854 */
[----:B------:R-:W-:Y:S01]  /*9b60*/  FADD.FTZ R9, R175, R202 ;  /* 0x000000caaf097221 */ /* 0x000fe20000010000 */
[C---:B------:R-:W-:Y:S04]  /*9b70*/  HMMA.16816.F32.BF16 R88, R164.reuse, R10, R88 ;  /* 0x0000000aa458723c */ /* 0x040fe80000041858 */
[----:B------:R-:W-:Y:S03]  /*9b80*/  FADD.FTZ R8, R186, R3 ;  /* 0x00000003ba087221 */ /* 0x000fe60000010000 */
[----:B------:R-:W-:Y:S01]  /*9b90*/  FADD.FTZ R10, R190, R9 ;  /* 0x00000009be0a7221 */ /* 0x000fe20000010000 */
[C---:B--2---:R-:W-:Y:S04]  /*9ba0*/  HMMA.16816.F32.BF16 R92, R164.reuse, R12, R92 ;  /* 0x0000000ca45c723c */ /* 0x044fe8000004185c */
        /* <DEDUP_REMOVED lines=15> */
[----:B------:R-:W-:Y:S04]  /*9ca0*/  FADD.FTZ R10, R193, R10 ;  /* 0x0000000ac10a7221 */ /* 0x000fe80000010000 */
[C---:B-----5:R-:W-:Y:S04]  /*9cb0*/  HMMA.16816.F32.BF16 R116, R164.reuse, R20, R116 ;  /* 0x00000014a474723c */ /* 0x060fe80000041874 */
[----:B------:R-:W-:Y:S04]  /*9cc0*/  FADD.FTZ R3, R185, R10 ;  /* 0x0000000ab9037221 */ /* 0x000fe80000010000 */
[C---:B------:R-:W-:Y:S04]  /*9cd0*/  HMMA.16816.F32.BF16 R120, R164.reuse, R22, R120 ;  /* 0x00000016a478723c */ /* 0x040fe80000041878 */
[----:B------:R-:W-:Y:S04]  /*9ce0*/  FADD.FTZ R3, R178, R3 ;  /* 0x00000003b2037221 */ /* 0x000fe80000010000 */
[C---:B-1----:R-:W-:Y:S07]  /*9cf0*/  HMMA.16816.F32.BF16 R124, R164.reuse, R4, R124 ;  /* 0x00000004a47c723c */ /* 0x042fee000004187c */
[----:B------:R-:W-:Y:S01]  /*9d00*/  FADD.FTZ R4, R195, R8 ;  /* 0x00000008c3047221 */ /* 0x000fe20000010000 */
[----:B------:R-:W-:Y:S04]  /*9d10*/  HMMA.16816.F32.BF16 R128, R164, R6, R128 ;  /* 0x00000006a480723c */ /* 0x000fe80000041880 */
[----:B------:R-:W-:Y:S03]  /*9d20*/  FADD.FTZ R4, R181, R4 ;  /* 0x00000004b5047221 */ /* 0x000fe60000010000 */
[----:B------:R-:W-:Y:S01]  /*9d30*/  FADD.FTZ R6, R174, R3 ;  /* 0x00000003ae067221 */ /* 0x000fe20000010000 */
[----:B------:R-:W-:Y:S01]  /*9d40*/  MOV R165, R2 ;  /* 0x0000000200a57202 */ /* 0x000fe20000000f00 */
[----:B------:R-:W-:Y:S03]  /*9d50*/  FADD.FTZ R5, R183, R4 ;  /* 0x00000004b7057221 */ /* 0x000fe60000010000 */
[----:B------:R-:W-:Y:S02]  /*9d60*/  FADD.FTZ R3, R207, R6 ;  /* 0x00000006cf037221 */ /* 0x000fe40000010000 */
[----:B------:R-:W-:Y:S04]  /*9d70*/  FADD.FTZ R4, R182, R5 ;  /* 0x00000005b6047221 */ /* 0x000fe80000010000 */
[----:B------:R-:W-:Y:S05]  /*9d80*/  FADD.FTZ R4, R191, R4 ;  /* 0x00000004bf047221 */ /* 0x000fea0000010000 */
[----:B------:R-:W-:Y:S06]  /*9d90*/  STL [R1+0x70], R4 ;  /* 0x0000700401007387 */ /* 0x000fec0000100800 */
[----:B------:R1:W-:Y:S06]  /*9da0*/  STL [R1+0x58], R3 ;  /* 0x0000580301007387 */ /* 0x0003ec0000100800 */
[----:B------:R2:W-:Y:S01]  /*9db0*/  STL [R1+0x80], R200 ;  /* 0x000080c801007387 */ /* 0x0005e20000100800 */
[----:B-1----:R-:W-:Y:S01]  /*9dc0*/  MOV R3, R0 ;  /* 0x0000000000037202 */ /* 0x002fe20000000f00 */
[----:B------:R-:W-:-:S05]  /*9dd0*/  @P0 BRA `(.L_x_2230) ;  /* 0xffffc63000000947 */ /* 0x000fca000383ffff */
.L_x_2229:
[----:B-1----:R-:W3:Y:S02]  /*9de0*/  LDL R4, [R1+0x4c] ;  /* 0x00004c0001047983 */ /* 0x002ee40000100800 */
[----:B---3--:R-:W-:-:S13]  /*9df0*/  ISETP.GE.AND P0, PT, R200, R4, PT ;  /* 0x00000004c800720c */ /* 0x008fda0003f06270 */
[----:B------:R-:W-:Y:S05]  /*9e00*/  @!P0 BRA `(.L_x_2231) ;  /* 0x000033b000008947 */ /* 0x000fea0003800000 */
[----:B------:R-:W-:Y:S02]  /*9e10*/  MOV R3, R2 ;  /* 0x0000000200037202 */ /* 0x000fe40000000f00 */
[----:B------:R-:W-:Y:S02]  /*9e20*/  MOV R165, R0 ;  /* 0x0000000000a57202 */ /* 0x000fe40000000f00 */
.L_x_2232:
[----:B------:R-:W3:Y:S01]  /*9e30*/  LDL.64 R166, [R1+0x60] ;  /* 0x0000600001a67983 */ /* 0x000ee20000100a00 */
[----:B------:R-:W-:Y:S01]  /*9e40*/  SHF.R.S32.HI R5, RZ, 0x1f, R200 ;  /* 0x0000001fff057819 */ /* 0x000fe200000114c8 */
[----:B------:R-:W-:Y:S04]  /*9e50*/  DEPBAR.LE SB0, 0x0 ;  /* 0x000080000000791a */ /* 0x000fe80000000000 */
[----:B------:R-:W-:Y:S01]  /*9e60*/  WARPSYNC 0xffffffff ;  /* 0xffffffff00007948 */ /* 0x000fe20003800000 */
[----:B------:R-:W-:Y:S01]  /*9e70*/  BAR.SYNC.DEFER_BLOCKING 0x0 ;  /* 0x0000000000007b1d */ /* 0x000fe20000010000 */
[----:B------:R-:W-:Y:S01]  /*9e80*/  IMAD R5, R5, c[0x0][0x208], RZ ;  /* 0x0000820005057a24 */ /* 0x000fe200078e02ff */
[----:B------:R-:W-:Y:S01]  /*9e90*/  MOV R21, c[0x0][0x208] ;  /* 0x0000820000157a02 */ /* 0x000fe20000000f00 */
[C---:B------:R-:W-:Y:S01]  /*9ea0*/  IMAD.WIDE.U32 R8, R200.reuse, c[0x0][0x208], RZ ;  /* 0x00008200c8087a25 */ /* 0x040fe200078e00ff */
[----:B------:R-:W-:Y:S03]  /*9eb0*/  MOV R14, c[0x0][0x20c] ;  /* 0x00008300000e7a02 */ /* 0x000fe60000000f00 */
[----:B------:R-:W-:Y:S01]  /*9ec0*/  IMAD R5, R200, c[0x0][0x20c], R5 ;  /* 0x00008300c8057a24 */ /* 0x000fe200078e0205 */
[C---:B------:R-:W-:Y:S04]  /*9ed0*/  SHF.L.U32 R7, R8.reuse, 0x6, RZ ;  /* 0x0000000608077819 */ /* 0x040fe800000006ff */
[----:B------:R-:W-:Y:S04]  /*9ee0*/  IADD3 R5, R9, R5, RZ ;  /* 0x0000000509057210 */ /* 0x000fe80007ffe0ff */
[----:B------:R-:W-:Y:S01]  /*9ef0*/  SHF.L.U64.HI R5, R8, 0x6, R5 ;  /* 0x0000000608057819 */ /* 0x000fe20000010205 */
[----:B------:R-:W-:Y:S06]  /*9f00*/  LDSM.16.M88.4 R32, [R234] ;  /* 0x00000000ea20783b */ /* 0x000fec0000000200 */
[----:B------:R-:W-:Y:S06]  /*9f10*/  LDSM.16.M88.4 R16, [R233+0x800] ;  /* 0x00080000e910783b */ /* 0x000fec0000000200 */
[----:B------:R-:W-:Y:S06]  /*9f20*/  LDSM.16.M88.4 R24, [R233+0x1000] ;  /* 0x00100000e918783b */ /* 0x000fec0000000200 */
[----:B------:R-:W-:Y:S06]  /*9f30*/  LDSM.16.M88.4 R168, [R233+0x1800] ;  /* 0x00180000e9a8783b */ /* 0x000fec0000000200 */
[----:B------:R-:W-:Y:S06]  /*9f40*/  LDSM.16.M88.4 R172, [R232] ;  /* 0x00000000e8ac783b */ /* 0x000fec0000000200 */
[----:B------:R-:W-:Y:S06]  /*9f50*/  LDSM.16.M88.4 R176, [R231] ;  /* 0x00000000e7b0783b */ /* 0x000fec0000000200 */
[----:B------:R-:W-:Y:S06]  /*9f60*/  LDSM.16.M88.4 R180, [R223] ;  /* 0x00000000dfb4783b */ /* 0x000fec0000000200 */
[----:B------:R-:W-:Y:S06]  /*9f70*/  LDSM.16.M88.4 R184, [R222] ;  /* 0x00000000deb8783b */ /* 0x000fec0000000200 */
[----:B------:R-:W-:Y:S06]  /*9f80*/  LDSM.16.M88.4 R188, [R221] ;  /* 0x00000000ddbc783b */ /* 0x000fec0000000200 */
[----:B------:R-:W4:Y:S06]  /*9f90*/  LDL R197, [R1+0x4c] ;  /* 0x00004c0001c57983 */ /* 0x000f2c0000100800 */
[----:B------:R-:W5:Y:S06]  /*9fa0*/  LDL.64 R198, [R1+0x68] ;  /* 0x0000680001c67983 */ /* 0x000f6c0000100a00 */
[----:B--2---:R-:W2:Y:S01]  /*9fb0*/  LDL R196, [R1+0x48] ;  /* 0x0000480001c47983 */ /* 0x004ea20000100800 */
[C---:B---3--:R-:W-:Y:S02]  /*9fc0*/  IADD3 R20, P0, R166.reuse, 0x40, RZ ;  /* 0x00000040a6147810 */ /* 0x048fe40007f1e0ff */
[C---:B------:R-:W-:Y:S02]  /*9fd0*/  IADD3 R11, P6, R7.reuse, R166, RZ ;  /* 0x000000a6070b7210 */ /* 0x040fe40007fde0ff */
[----:B------:R-:W-:Y:S02]  /*9fe0*/  IADD3 R9, P1, R7, R20, RZ ;  /* 0x0000001407097210 */ /* 0x000fe40007f3e0ff */
[-C--:B------:R-:W-:Y:S02]  /*9ff0*/  IADD3.X R4, RZ, R238.reuse, RZ, P0, !PT ;  /* 0x000000eeff047210 */ /* 0x080fe400007fe4ff */
[----:B------:R-:W-:Y:S02]  /*a000*/  LEA R22, P0, R11, c[0x0][0x1f8], 0x1 ;  /* 0x00007e000b167a11 */ /* 0x000fe400078008ff */
[----:B------:R-:W-:Y:S02]  /*a010*/  IADD3.X R2, R5, R238, RZ, P6, !PT ;  /* 0x000000ee05027210 */ /* 0x000fe400037fe4ff */
[----:B------:R-:W-:Y:S02]  /*a020*/  LEA R30, P6, R9, c[0x0][0x1f8], 0x1 ;  /* 0x00007e00091e7a11 */ /* 0x000fe400078c08ff */
[----:B------:R-:W-:Y:S02]  /*a030*/  IADD3.X R0, R5, R4, RZ, P1, !PT ;  /* 0x0000000405007210 */ /* 0x000fe40000ffe4ff */
[----:B------:R-:W-:Y:S02]  /*a040*/  LEA.HI.X R23, R11, c[0x0][0x1fc], R2, 0x1, P0 ;  /* 0x00007f000b177a11 */ /* 0x000fe400000f0c02 */
[----:B------:R-:W-:Y:S02]  /*a050*/  LEA.HI.X R31, R9, c[0x0][0x1fc], R0, 0x1, P6 ;  /* 0x00007f00091f7a11 */ /* 0x000fe400030f0c00 */
[----:B------:R-:W1:Y:S01]  /*a060*/  LDSM.16.M88.4 R8, [R233] ;  /* 0x00000000e908783b */ /* 0x000e620000000200 */
[C---:B------:R-:W-:Y:S04]  /*a070*/  IADD3 R12, P0, R166.reuse, 0x80, RZ ;  /* 0x00000080a60c7810 */ /* 0x040fe80007f1e0ff */
[----:B------:R-:W-:Y:S01]  /*a080*/  IADD3.X R6, RZ, R238, RZ, P0, !PT ;  /* 0x000000eeff067210 */ /* 0x000fe200007fe4ff */
[----:B------:R-:W-:Y:S01]  /*a090*/  @!PT LDS RZ, [RZ] ;  /* 0x00000000fffff984 */ /* 0x000fe20000000800 */
[----:B------:R-:W-:Y:S01]  /*a0a0*/  @!PT LDS RZ, [RZ] ;  /* 0x00000000fffff984 */ /* 0x000fe20000000800 */
[----:B------:R-:W-:Y:S01]  /*a0b0*/  @!PT LDS RZ, [RZ] ;  /* 0x00000000fffff984 */ /* 0x000fe20000000800 */
[----:B------:R3:W-:Y:S01]  /*a0c0*/  LDGSTS.E.BYPASS.LTC128B.128 [R249+0x100], [R22.64], !P5 ;  /* 0x0010000016f97fae */ /* 0x0007e2000e901d46 */
[----:B------:R-:W-:Y:S04]  /*a0d0*/  IADD3 R13, P1, R7, R12, RZ ;  /* 0x0000000c070d7210 */ /* 0x000fe80007f3e0ff */
[----:B------:R-:W-:Y:S01]  /*a0e0*/  LEA R28, P0, R13, c[0x0][0x1f8], 0x1 ;  /* 0x00007e000d1c7a11 */ /* 0x000fe200078008ff */
[----:B------:R1:W-:Y:S01]  /*a0f0*/  LDGSTS.E.BYPASS.LTC128B.128 [R249+0x2100], [R30.64], !P4 ;  /* 0x021000001ef97fae */ /* 0x0003e2000e101d46 */
[----:B------:R-:W-:Y:S04]  /*a100*/  IADD3.X R0, R5, R6, RZ, P1, !PT ;  /* 0x0000000605007210 */ /* 0x000fe80000ffe4ff */
[----:B------:R-:W-:Y:S02]  /*a110*/  LEA.HI.X R29, R13, c[0x0][0x1fc], R0, 0x1, P0 ;  /* 0x00007f000d1d7a11 */ /* 0x000fe400000f0c00 */
[----:B------:R-:W-:Y:S02]  /*a120*/  IADD3 R0, P0, R166, 0xc0, RZ ;  /* 0x000000c0a6007810 */ /* 0x000fe40007f1e0ff */
[----:B------:R-:W-:Y:S01]  /*a130*/  LEA R13, P1, R21, R7, 0x5 ;  /* 0x00000007150d7211 */ /* 0x000fe200078228ff */
[----:B------:R1:W-:Y:S01]  /*a140*/  LDGSTS.E.BYPASS.LTC128B.128 [R249+0x4100], [R28.64], !P3 ;  /* 0x041000001cf97fae */ /* 0x0003e2000d901d46 */
[----:B------:R-:W-:Y:S02]  /*a150*/  IADD3 R7, P6, R7, R0, RZ ;  /* 0x0000000007077210 */ /* 0x000fe40007fde0ff */
[----:B------:R-:W-:Y:S02]  /*a160*/  IADD3.X R2, RZ, R238, RZ, P0, !PT ;  /* 0x000000eeff027210 */ /* 0x000fe400007fe4ff */
[----:B------:R-:W-:Y:S02]  /*a170*/  LEA.HI.X R21, R21, R5, R14, 0x5, P1 ;  /* 0x0000000515157211 */ /* 0x000fe400008f2c0e */
[----:B------:R-:W-:Y:S02]  /*a180*/  IADD3.X R14, R5, R2, RZ, P6, !PT ;  /* 0x00000002050e7210 */ /* 0x000fe400037fe4ff */
[----:B------:R-:W-:Y:S02]  /*a190*/  IADD3 R5, P6, R13, R20, RZ ;  /* 0x000000140d057210 */ /* 0x000fe40007fde0ff */
[----:B---3--:R-:W-:Y:S02]  /*a1a0*/  LEA R22, P0, R7, c[0x0][0x1f8], 0x1 ;  /* 0x00007e0007167a11 */ /* 0x008fe400078008ff */
[----:B------:R-:W-:Y:S02]  /*a1b0*/  IADD3.X R4, R21, R4, RZ, P6, !PT ;  /* 0x0000000415047210 */ /* 0x000fe400037fe4ff */
[----:B------:R-:W-:Y:S02]  /*a1c0*/  LEA.HI.X R23, R7, c[0x0][0x1fc], R14, 0x1, P0 ;  /* 0x00007f0007177a11 */ /* 0x000fe400000f0c0e */
[----:B------:R-:W-:Y:S02]  /*a1d0*/  IADD3 R14, P1, R13, R166, RZ ;  /* 0x000000a60d0e7210 */ /* 0x000fe40007f3e0ff */
[----:B------:R-:W-:Y:S01]  /*a1e0*/  LEA R192, P6, R5, c[0x0][0x1f8], 0x1 ;  /* 0x00007e0005c07a11 */ /* 0x000fe200078c08ff */
[----:B------:R3:W-:Y:S01]  /*a1f0*/  LDGSTS.E.BYPASS.LTC128B.128 [R249+0x6100], [R22.64], !P2 ;  /* 0x0610000016f97fae */ /* 0x0007e2000d101d46 */
[----:B------:R-:W-:Y:S02]  /*a200*/  IADD3.X R7, R21, R238, RZ, P1, !PT ;  /* 0x000000ee15077210 */ /* 0x000fe40000ffe4ff */
[----:B------:R-:W-:Y:S02]  /*a210*/  LEA.HI.X R193, R5, c[0x0][0x1fc], R4, 0x1, P6 ;  /* 0x00007f0005c17a11 */ /* 0x000fe400030f0c04 */
[C---:B-1----:R-:W-:Y:S04]  /*a220*/  LEA R28, P0, R14.reuse, c[0x0][0x1f8], 0x1 ;  /* 0x00007e000e1c7a11 */ /* 0x042fe800078008ff */
[----:B------:R-:W-:Y:S02]  /*a230*/  LEA.HI.X R29, R14, c[0x0][0x1fc], R7, 0x1, P0 ;  /* 0x00007f000e1d7a11 */ /* 0x000fe400000f0c07 */
[C---:B------:R-:W-:Y:S02]  /*a240*/  IADD3 R7, P1, R13.reuse, R12, RZ ;  /* 0x0000000c0d077210 */ /* 0x040fe40007f3e0ff */
[----:B------:R-:W-:Y:S01]  /*a250*/  IADD3 R0, P0, R13, R0, RZ ;  /* 0x000000000d007210 */ /* 0x000fe20007f1e0ff */
[----:B------:R1:W-:Y:S01]  /*a260*/  LDGSTS.E.BYPASS.LTC128B.128 [R249+0x1100], [R28.64], !P5 ;  /* 0x011000001cf97fae */ /* 0x0003e2000e901d46 */
[----:B------:R-:W-:Y:S02]  /*a270*/  IADD3.X R6, R21, R6, RZ, P1, !PT ;  /* 0x0000000615067210 */ /* 0x000fe40000ffe4ff */
[----:B------:R-:W-:Y:S02]  /*a280*/  LEA R166, P1, R7, c[0x0][0x1f8], 0x1 ;  /* 0x00007e0007a67a11 */ /* 0x000fe400078208ff */
[----:B------:R-:W-:Y:S01]  /*a290*/  IADD3.X R21, R21, R2, RZ, P0, !PT ;  /* 0x0000000215157210 */ /* 0x000fe200007fe4ff */
[----:B------:R1:W-:Y:S01]  /*a2a0*/  LDGSTS.E.BYPASS.LTC128B.128 [R249+0x3100], [R192.64], !P4 ;  /* 0x03100000c0f97fae */ /* 0x0003e2000e101d46 */
[----:B------:R-:W-:Y:S02]  /*a2b0*/  LEA.HI.X R167, R7, c[0x0][0x1fc], R6, 0x1, P1 ;  /* 0x00007f0007a77a11 */ /* 0x000fe400008f0c06 */
[C---:B------:R-:W-:Y:S03]  /*a2c0*/  HMMA.16816.F32.BF16 R4, R32.reuse, R8, RZ ;  /* 0x000000082004723c */ /* 0x040fe600000418ff */
[----:B------:R1:W-:Y:S01]  /*a2d0*/  LDGSTS.E.BYPASS.LTC128B.128 [R249+0x5100], [R166.64], !P3 ;  /* 0x05100000a6f97fae */ /* 0x0003e2000d901d46 */
[----:B------:R-:W-:Y:S02]  /*a2e0*/  LEA R194, P0, R0, c[0x0][0x1f8], 0x1 ;  /* 0x00007e0000c27a11 */ /* 0x000fe400078008ff */
[----:B----4-:R-:W-:Y:S02]  /*a2f0*/  ISETP.GT.AND P6, PT, R200, R197, PT ;  /* 0x000000c5c800720c */ /* 0x010fe40003fc4270 */
[C---:B------:R-:W-:Y:S01]  /*a300*/  HMMA.16816.F32.BF16 R8, R32.reuse, R10, RZ ;  /* 0x0000000a2008723c */ /* 0x040fe200000418ff */
[----:B------:R-:W-:Y:S03]  /*a310*/  LEA.HI.X R195, R0, c[0x0][0x1fc], R21, 0x1, P0 ;  /* 0x00007f0000c37a11 */ /* 0x000fe600000f0c15 */
[----:B------:R-:W-:Y:S02]  /*a320*/  IADD3 R200, R200, -0x1, RZ ;  /* 0xffffffffc8c87810 */ /* 0x000fe40007ffe0ff */
[----:B------:R4:W-:Y:S02]  /*a330*/  LDGSTS.E.BYPASS.LTC128B.128 [R249+0x7100], [R194.64], !P2 ;  /* 0x07100000c2f97fae */ /* 0x0009e4000d101d46 */
[C---:B------:R-:W-:Y:S04]  /*a340*/  HMMA.16816.F32.BF16 R12, R32.reuse, R16, RZ ;  /* 0x00000010200c723c */ /* 0x040fe800000418ff */
[----:B------:R-:W0:Y:S04]  /*a350*/  LDGDEPBAR ;  /* 0x00000000000079af */ /* 0x000e280000000000 */
[C---:B------:R-:W-:Y:S08]  /*a360*/  HMMA.16816.F32.BF16 R16, R32.reuse, R18, RZ ;  /* 0x000000122010723c */ /* 0x040ff000000418ff */
[C---:B---3--:R-:W-:Y:S08]  /*a370*/  HMMA.16816.F32.BF16 R20, R32.reuse, R24, RZ ;  /* 0x000000182014723c */ /* 0x048ff000000418ff */
        /* <DEDUP_REMOVED lines=15> */
[----:B------:R-:W2:Y:S06]  /*a470*/  LDSM.16.M88.4 R172, [R229+0x1000] ;  /* 0x00100000e5ac783b */ /* 0x000eac0000000200 */
[----:B------:R-:W4:Y:S01]  /*a480*/  LDL.LU R191, [R1+0x70] ;  /* 0x0000700001bf7983 */ /* 0x000f220000300800 */
[C---:B-1----:R-:W-:Y:S08]  /*a490*/  HMMA.16816.F32.BF16 R4, R168.reuse, R176, R4 ;  /* 0x000000b0a804723c */ /* 0x042ff00000041804 */
[C---:B------:R-:W-:Y:S01]  /*a4a0*/  HMMA.16816.F32.BF16 R8, R168.reuse, R178, R8 ;  /* 0x000000b2a808723c */ /* 0x040fe20000041808 */
[----:B------:R-:W-:Y:S07]  /*a4b0*/  LDSM.16.M88.4 R176, [R220] ;  /* 0x00000000dcb0783b */ /* 0x000fee0000000200 */
[C---:B---3--:R-:W-:Y:S08]  /*a4c0*/  HMMA.16816.F32.BF16 R12, R168.reuse, R180, R12 ;  /* 0x000000b4a80c723c */ /* 0x048ff0000004180c */
[C---:B------:R-:W-:Y:S01]  /*a4d0*/  HMMA.16816.F32.BF16 R16, R168.reuse, R182, R16 ;  /* 0x000000b6a810723c */ /* 0x040fe20000041810 */
[----:B------:R-:W-:Y:S07]  /*a4e0*/  LDSM.16.M88.4 R180, [R220+0x800] ;  /* 0x00080000dcb4783b */ /* 0x000fee0000000200 */
[C---:B--2---:R-:W-:Y:S08]  /*a4f0*/  HMMA.16816.F32.BF16 R20, R168.reuse, R172, R20 ;  /* 0x000000aca814723c */ /* 0x044ff00000041814 */
[C---:B------:R-:W-:Y:S01]  /*a500*/  HMMA.16816.F32.BF16 R24, R168.reuse, R174, R24 ;  /* 0x000000aea818723c */ /* 0x040fe20000041818 */
[----:B------:R-:W1:Y:S07]  /*a510*/  LDSM.16.M88.4 R172, [R228] ;  /* 0x00000000e4ac783b */ /* 0x000e6e0000000200 */
[C---:B------:R-:W-:Y:S08]  /*a520*/  HMMA.16816.F32.BF16 R28, R168.reuse, R184, R28 ;  /* 0x000000b8a81c723c */ /* 0x040ff0000004181c */
        /* <DEDUP_REMOVED lines=157> */
[----:B------:R-:W3:Y:S06]  /*af00*/  LDSM.16.M88.4 R168, [R220+0x7000] ;  /* 0x00700000dca8783b */ /* 0x000eec0000000200 */
[----:B------:R-:W4:Y:S01]  /*af10*/  LDSM.16.M88.4 R184, [R220+0x7800] ;  /* 0x00780000dcb8783b */ /* 0x000f220000000200 */
[----:B------:R-:W-:Y:S04]  /*af20*/  DEPBAR.LE SB0, 0x0 ;  /* 0x000080000000791a */ /* 0x000fe80000000000 */
[C---:B-1----:R-:W-:Y:S01]  /*af30*/  HMMA.16816.F32.BF16 R4, R176.reuse, R180, R4 ;  /* 0x000000b4b004723c */ /* 0x042fe20000041804 */
[----:B------:R-:W-:Y:S06]  /*af40*/  BAR.SYNC.DEFER_BLOCKING 0x0 ;  /* 0x0000000000007b1d */ /* 0x000fec0000010000 */
[----:B------:R-:W-:Y:S01]  /*af50*/  @P6 SHF.R.S32.HI R180, RZ, 0x1f, R200 ;  /* 0x0000001fffb46819 */ /* 0x000fe200000114c8 */
[C---:B------:R-:W-:Y:S04]  /*af60*/  HMMA.16816.F32.BF16 R8, R176.reuse, R182, R8 ;  /* 0x000000b6b008723c */ /* 0x040fe80000041808 */
[----:B------:R-:W-:Y:S03]  /*af70*/  @P6 IMAD R180, R180, c[0x0][0x1e0], RZ ;  /* 0x00007800b4b46a24 */ /* 0x000fe600078e02ff */
[----:B------:R-:W-:Y:S01]  /*af80*/  @P6 MOV R182, c[0x0][0x1e0] ;  /* 0x0000780000b66a02 */ /* 0x000fe20000000f00 */
[C---:B--2---:R-:W-:Y:S01]  /*af90*/  HMMA.16816.F32.BF16 R12, R176.reuse, R172, R12 ;  /* 0x000000acb00c723c */ /* 0x044fe2000004180c */
[----:B------:R-:W-:Y:S03]  /*afa0*/  @P6 MOV R183, c[0x0][0x1e4] ;  /* 0x0000790000b76a02 */ /* 0x000fe60000000f00 */
[----:B------:R-:W-:Y:S04]  /*afb0*/  @P6 IMAD R180, R200, c[0x0][0x1e4], R180 ;  /* 0x00007900c8b46a24 */ /* 0x000fe800078e02b4 */
[C---:B------:R-:W-:Y:S04]  /*afc0*/  HMMA.16816.F32.BF16 R16, R176.reuse, R174, R16 ;  /* 0x000000aeb010723c */ /* 0x040fe80000041810 */
[----:B------:R-:W-:Y:S04]  /*afd0*/  FMNMX.FTZ R0, R4, R165, !PT ;  /* 0x000000a504007209 */ /* 0x000fe80007810000 */
[C---:B---3--:R-:W-:Y:S04]  /*afe0*/  HMMA.16816.F32.BF16 R20, R176.reuse, R168, R20 ;  /* 0x000000a8b014723c */ /* 0x048fe80000041814 */
[----:B------:R-:W-:Y:S02]  /*aff0*/  FMNMX.FTZ R167, R5, R0, !PT ;  /* 0x0000000005a77209 */ /* 0x000fe40007810000 */
[----:B------:R-:W-:Y:S02]  /*b000*/  FMNMX.FTZ R0, R6, R3, !PT ;  /* 0x0000000306007209 */ /* 0x000fe40007810000 */
[C---:B------:R-:W-:Y:S04]  /*b010*/  HMMA.16816.F32.BF16 R24, R176.reuse, R170, R24 ;  /* 0x000000aab018723c */ /* 0x040fe80000041818 */
[----:B------:R-:W-:Y:S02]  /*b020*/  FMNMX.FTZ R2, R8, R167, !PT ;  /* 0x000000a708027209 */ /* 0x000fe40007810000 */
[----:B------:R-:W-:Y:S02]  /*b030*/  FMNMX.FTZ R169, R7, R0, !PT ;  /* 0x0000000007a97209 */ /* 0x000fe40007810000 */
[C---:B----4-:R-:W-:Y:S04]  /*b040*/  HMMA.16816.F32.BF16 R28, R176.reuse, R184, R28 ;  /* 0x000000b8b01c723c */ /* 0x050fe8000004181c */
        /* <DEDUP_REMOVED lines=23> */
[----:B------:R-:W-:Y:S01]  /*b1c0*/  FMNMX.FTZ R164, R30, R171, !PT ;  /* 0x000000ab1ea47209 */ /* 0x000fe20007810000 */
[----:B------:R-:W-:Y:S01]  /*b1d0*/  @P6 IMAD.WIDE.U32 R170, R200, c[0x0][0x1e0], RZ ;  /* 0x00007800c8aa6a25 */ /* 0x000fe200078e00ff */
[----:B------:R-:W-:Y:S02]  /*b1e0*/  FMNMX.FTZ R2, R33, R0, !PT ;  /* 0x0000000021027209 */ /* 0x000fe40007810000 */
[----:B------:R-:W-:Y:S02]  /*b1f0*/  FMNMX.FTZ R167, R31, R164, !PT ;  /* 0x000000a41fa77209 */ /* 0x000fe40007810000 */
[----:B------:R-:W-:Y:S01]  /*b200*/  @P6 SHF.L.U32 R175, R170, 0x6, RZ ;  /* 0x00000006aaaf6819 */ /* 0x000fe200000006ff */
[----:B------:R-:W1:Y:S01]  /*b210*/  SHFL.BFLY PT, R173, R2, 0x2, 0x1f ;  /* 0x0c401f0002ad7f89 */ /* 0x000e6200000e0000 */
[----:B------:R-:W-:Y:S02]  /*b220*/  FMNMX.FTZ R0, R34, R167, !PT ;  /* 0x000000a722007209 */ /* 0x000fe40007810000 */
[----:B------:R-:W-:Y:S02]  /*b230*/  @P6 IADD3 R180, R171, R180, RZ ;  /* 0x000000b4abb46210 */ /* 0x000fe40007ffe0ff */
[----:B------:R-:W-:Y:S02]  /*b240*/  FMNMX.FTZ R169, R35, R0, !PT ;  /* 0x0000000023a97209 */ /* 0x000fe40007810000 */
[----:B------:R-:W-:Y:S03]  /*b250*/  @P6 SHF.L.U64.HI R180, R170, 0x6, R180 ;  /* 0x00000006aab46819 */ /* 0x000fe600000102b4 */
[----:B------:R-:W2:Y:S01]  /*b260*/  SHFL.BFLY PT, R0, R169, 0x2, 0x1f ;  /* 0x0c401f00a9007f89 */ /* 0x000ea200000e0000 */
[----:B-1----:R-:W-:Y:S05]  /*b270*/  FMNMX.FTZ R173, R2, R173, !PT ;  /* 0x000000ad02ad7209 */ /* 0x002fea0007810000 */
[----:B------:R-:W1:Y:S01]  /*b280*/  SHFL.BFLY PT, R164, R173, 0x1, 0x1f ;  /* 0x0c201f00ada47f89 */ /* 0x000e6200000e0000 */
[----:B--2---:R-:W-:Y:S02]  /*b290*/  FMNMX.FTZ R167, R169, R0, !PT ;  /* 0x00000000a9a77209 */ /* 0x004fe40007810000 */
[----:B-----5:R-:W-:Y:S03]  /*b2a0*/  @P6 IADD3 R169, P0, R175, R198, RZ ;  /* 0x000000c6afa96210 */ /* 0x020fe60007f1e0ff */
[----:B------:R-:W2:Y:S01]  /*b2b0*/  SHFL.BFLY PT, R2, R167, 0x1, 0x1f ;  /* 0x0c201f00a7027f89 */ /* 0x000ea200000e0000 */
[C---:B------:R-:W-:Y:S02]  /*b2c0*/  @P6 LEA R178, P1, R169.reuse, c[0x0][0x1c8], 0x1 ;  /* 0x00007200a9b26a11 */ /* 0x040fe400078208ff */
[-C--:B------:R-:W-:Y:S02]  /*b2d0*/  @P6 IADD3.X R0, R180, R196.reuse, RZ, P0, !PT ;  /* 0x000000c4b4006210 */ /* 0x080fe400007fe4ff */
[C---:B------:R-:W-:Y:S02]  /*b2e0*/  @P6 IADD3 R174, P0, R198.reuse, 0x40, RZ ;  /* 0x00000040c6ae6810 */ /* 0x040fe40007f1e0ff */
[----:B------:R-:W-:Y:S02]  /*b2f0*/  @P6 LEA.HI.X R179, R169, c[0x0][0x1cc], R0, 0x1, P1 ;  /* 0x00007300a9b36a11 */ /* 0x000fe400008f0c00 */
[----:B------:R-:W-:Y:S02]  /*b300*/  @P6 IADD3.X R171, RZ, R196, RZ, P0, !PT ;  /* 0x000000c4ffab6210 */ /* 0x000fe400007fe4ff */
[----:B------:R-:W-:Y:S01]  /*b310*/  @P6 IADD3 R177, P0, R175, R174, RZ ;  /* 0x000000aeafb16210 */ /* 0x000fe20007f1e0ff */
[----:B------:R3:W-:Y:S01]  /*b320*/  @P6 LDGSTS.E.BYPASS.LTC128B.128 [R249+0x8100], [R178.64], !P5 ;  /* 0x08100000b2f96fae */ /* 0x0007e2000e901d46 */
[----:B------:R-:W-:Y:S02]  /*b330*/  @P6 IADD3 R169, P1, R198, 0x80, RZ ;  /* 0x00000080c6a96810 */ /* 0x000fe40007f3e0ff */
[----:B-1----:R-:W-:Y:S02]  /*b340*/  FMNMX.FTZ R0, R173, R164, !PT ;  /* 0x000000a4ad007209 */ /* 0x002fe40007810000 */
[----:B------:R-:W-:Y:S02]  /*b350*/  @P6 IADD3.X R166, R180, R171, RZ, P0, !PT ;  /* 0x000000abb4a66210 */ /* 0x000fe400007fe4ff */
[C---:B------:R-:W-:Y:S01]  /*b360*/  @P6 LEA R176, P0, R177.reuse, c[0x0][0x1c8], 0x1 ;  /* 0x00007200b1b06a11 */ /* 0x040fe200078008ff */
[C---:B------:R-:W-:Y:S01]  /*b370*/  FADD.FTZ R164, -R0.reuse, R165 ;  /* 0x000000a500a47221 */ /* 0x040fe20000010100 */
[----:B------:R-:W-:Y:S01]  /*b380*/  @P6 IADD3.X R168, RZ, R196, RZ, P1, !PT ;  /* 0x000000c4ffa86210 */ /* 0x000fe20000ffe4ff */
[----:B------:R-:W-:Y:S01]  /*b390*/  FMUL.FTZ R190, R0, c[0x0][0x2d0] ;  /* 0x0000b40000be7a20 */ /* 0x000fe20000410000 */
[----:B------:R-:W-:Y:S01]  /*b3a0*/  @P6 LEA.HI.X R177, R177, c[0x0][0x1cc], R166, 0x1, P0 ;  /* 0x00007300b1b16a11 */ /* 0x000fe200000f0ca6 */
[----:B------:R-:W-:Y:S01]  /*b3b0*/  FMUL.FTZ R166, R164, c[0x0][0x2d0] ;  /* 0x0000b400a4a67a20 */ /* 0x000fe20000410000 */
[----:B------:R-:W-:Y:S01]  /*b3c0*/  @P6 IADD3 R181, P1, R175, R169, RZ ;  /* 0x000000a9afb56210 */ /* 0x000fe20007f3e0ff */
[----:B------:R-:W-:Y:S01]  /*b3d0*/  FFMA.FTZ R187, R4, c[0x0][0x2d0], -R190 ;  /* 0x0000b40004bb7a23 */ /* 0x000fe200000108be */
[----:B--2---:R-:W-:Y:S01]  /*b3e0*/  FMNMX.FTZ R2, R167, R2, !PT ;  /* 0x00000002a7027209 */ /* 0x004fe20007810000 */
[----:B------:R1:W2:Y:S01]  /*b3f0*/  MUFU.EX2 R164, R166 ;  /* 0x000000a600a47308 */ /* 0x0002a20000000800 */
[----:B------:R-:W-:Y:S01]  /*b400*/  @P6 IADD3.X R170, R180, R168, RZ, P1, !PT ;  /* 0x000000a8b4aa6210 */ /* 0x000fe20000ffe4ff */
[----:B------:R3:W-:Y:S01]  /*b410*/  @P6 LDGSTS.E.BYPASS.LTC128B.128 [R249+0xa100], [R176.64], !P4 ;  /* 0x0a100000b0f96fae */ /* 0x0007e2000e101d46 */
[C---:B------:R-:W-:Y:S01]  /*b420*/  @P6 LEA R172, P1, R181.reuse, c[0x0][0x1c8], 0x1 ;  /* 0x00007200b5ac6a11 */ /* 0x040fe200078208ff */
[C---:B------:R-:W-:Y:S02]  /*b430*/  FADD.FTZ R165, -R2.reuse, R3 ;  /* 0x0000000302a57221 */ /* 0x040fe40000010100 */
[----:B------:R-:W-:Y:S01]  /*b440*/  FMUL.FTZ R189, R2, c[0x0][0x2d0] ;  /* 0x0000b40002bd7a20 */ /* 0x000fe20000410000 */
[----:B------:R-:W-:Y:S01]  /*b450*/  @P6 LEA.HI.X R173, R181, c[0x0][0x1cc], R170, 0x1, P1 ;  /* 0x00007300b5ad6a11 */ /* 0x000fe200008f0caa */
[----:B------:R-:W-:Y:S01]  /*b460*/  FMUL.FTZ R3, R165, c[0x0][0x2d0] ;  /* 0x0000b400a5037a20 */ /* 0x000fe20000410000 */
[----:B------:R-:W-:Y:S01]  /*b470*/  @P6 IADD3 R170, P0, R198, 0xc0, RZ ;  /* 0x000000c0c6aa6810 */ /* 0x000fe20007f1e0ff */
[----:B------:R-:W-:Y:S01]  /*b480*/  MUFU.EX2 R187, R187 ;  /* 0x000000bb00bb7308 */ /* 0x000fe20000000800 */
[--C-:B------:R-:W-:Y:S01]  /*b490*/  FFMA.FTZ R186, R17, c[0x0][0x2d0], -R190.reuse ;  /* 0x0000b40011ba7a23 */ /* 0x100fe200000108be */
[----:B------:R4:W-:Y:S01]  /*b4a0*/  @P6 LDGSTS.E.BYPASS.LTC128B.128 [R249+0xc100], [R172.64], !P3 ;  /* 0x0c100000acf96fae */ /* 0x0009e2000d901d46 */
[----:B------:R-:W-:Y:S01]  /*b4b0*/  @P6 IADD3.X R167, RZ, R196, RZ, P0, !PT ;  /* 0x000000c4ffa76210 */ /* 0x000fe200007fe4ff */
[--C-:B------:R-:W-:Y:S01]  /*b4c0*/  FFMA.FTZ R185, R18, c[0x0][0x2d0], -R189.reuse ;  /* 0x0000b40012b97a23 */ /* 0x100fe200000108bd */
[----:B------:R-:W-:Y:S01]  /*b4d0*/  @P6 IADD3 R181, P1, R175, R170, RZ ;  /* 0x000000aaafb56210 */ /* 0x000fe20007f3e0ff */
[----:B------:R-:W-:Y:S01]  /*b4e0*/  FFMA.FTZ R188, R19, c[0x0][0x2d0], -R189 ;  /* 0x0000b40013bc7a23 */ /* 0x000fe200000108bd */
[----:B------:R-:W-:Y:S02]  /*b4f0*/  @P6 LEA R175, P0, R182, R175, 0x5 ;  /* 0x000000afb6af6211 */ /* 0x000fe400078028ff */
[----:B------:R-:W-:Y:S01]  /*b500*/  @P6 IADD3.X R184, R180, R167, RZ, P1, !PT ;  /* 0x000000a7b4b86210 */ /* 0x000fe20000ffe4ff */
[----:B------:R-:W5:Y:S01]  /*b510*/  MUFU.EX2 R3, R3 ;  /* 0x0000000300037308 */ /* 0x000f620000000800 */
[----:B------:R-:W-:Y:S02]  /*b520*/  @P6 LEA R192, P1, R181, c[0x0][0x1c8], 0x1 ;  /* 0x00007200b5c06a11 */ /* 0x000fe400078208ff */
[----:B------:R-:W-:Y:S01]  /*b530*/  @P6 LEA.HI.X R180, R182, R180, R183, 0x5, P0 ;  /* 0x000000b4b6b46211 */ /* 0x000fe200000f2cb7 */
[----:B------:R-:W-:Y:S01]  /*b540*/  FFMA.FTZ R182, R5, c[0x0][0x2d0], -R190 ;  /* 0x0000b40005b67a23 */ /* 0x000fe200000108be */
[----:B------:R-:W-:Y:S01]  /*b550*/  @P6 LEA.HI.X R193, R181, c[0x0][0x1cc], R184, 0x1, P1 ;  /* 0x00007300b5c16a11 */ /* 0x000fe200008f0cb8 */
[--C-:B------:R-:W-:Y:S01]  /*b560*/  FFMA.FTZ R181, R11, c[0x0][0x2d0], -R189.reuse ;  /* 0x0000b4000bb57a23 */ /* 0x100fe200000108bd */
[----:B------:R-:W-:Y:S01]  /*b570*/  @P6 IADD3 R165, P1, R175, R198, RZ ;  /* 0x000000c6afa56210 */ /* 0x000fe20007f3e0ff */
[----:B------:R-:W-:Y:S02]  /*b580*/  FFMA.FTZ R184, R6, c[0x0][0x2d0], -R189 ;  /* 0x0000b40006b87a23 */ /* 0x000fe400000108bd */
[----:B------:R3:W-:Y:S01]  /*b590*/  @P6 LDGSTS.E.BYPASS.LTC128B.128 [R249+0xe100], [R192.64], !P2 ;  /* 0x0e100000c0f96fae */ /* 0x0007e2000d101d46 */
[----:B------:R-:W-:Y:S01]  /*b5a0*/  @P6 LEA R194, P0, R165, c[0x0][0x1c8], 0x1 ;  /* 0x00007200a5c26a11 */ /* 0x000fe200078008ff */
[----:B------:R-:W4:Y:S01]  /*b5b0*/  MUFU.EX2 R182, R182 ;  /* 0x000000b600b67308 */ /* 0x000f220000000800 */
[----:B-1----:R-:W-:Y:S01]  /*b5c0*/  @P6 IADD3.X R166, R180, R196, RZ, P1, !PT ;  /* 0x000000c4b4a66210 */ /* 0x002fe20000ffe4ff */
[C---:B--2---:R-:W-:Y:S01]  /*b5d0*/  FMUL.FTZ R4, R164.reuse, R160 ;  /* 0x000000a0a4047220 */ /* 0x044fe20000410000 */
[----:B------:R-:W-:Y:S01]  /*b5e0*/  @P6 IADD3 R174, P1, R175, R174, RZ ;  /* 0x000000aeafae6210 */ /* 0x000fe20007f3e0ff */
[----:B------:R-:W-:Y:S01]  /*b5f0*/  FMUL.FTZ R5, R164, R161 ;  /* 0x000000a1a4057220 */ /* 0x000fe20000410000 */
[----:B------:R-:W-:Y:S01]  /*b600*/  @P6 LEA.HI.X R195, R165, c[0x0][0x1cc], R166, 0x1, P0 ;  /* 0x00007300a5c36a11 */ /* 0x000fe200000f0ca6 */
[--C-:B------:R-:W-:Y:S01]  /*b610*/  FFMA.FTZ R165, R8, c[0x0][0x2d0], -R190.reuse ;  /* 0x0000b40008a57a23 */ /* 0x100fe200000108be */
[----:B------:R-:W-:Y:S01]  /*b620*/  @P6 IADD3.X R171, R180, R171, RZ, P1, !PT ;  /* 0x000000abb4ab6210 */ /* 0x000fe20000ffe4ff */
[----:B------:R-:W-:Y:S01]  /*b630*/  FFMA.FTZ R166, R9, c[0x0][0x2d0], -R190 ;  /* 0x0000b40009a67a23 */ /* 0x000fe200000108be */
[C---:B------:R-:W-:Y:S01]  /*b640*/  @P6 LEA R196, P0, R174.reuse, c[0x0][0x1c8], 0x1 ;  /* 0x00007200aec46a11 */ /* 0x040fe200078008ff */
[----:B------:R1:W-:Y:S01]  /*b650*/  @P6 LDGSTS.E.BYPASS.LTC128B.128 [R249+0x9100], [R194.64], !P5 ;  /* 0x09100000c2f96fae */ /* 0x0003e2000e901d46 */
[----:B------:R-:W-:Y:S01]  /*b660*/  @P6 IADD3 R169, P1, R175, R169, RZ ;  /* 0x000000a9afa96210 */ /* 0x000fe20007f3e0ff */
[----:B------:R-:W-:Y:S01]  /*b670*/  MUFU.EX2 R165, R165 ;  /* 0x000000a500a57308 */ /* 0x000fe20000000800 */
[----:B------:R-:W-:Y:S01]  /*b680*/  @P6 LEA.HI.X R197, R174, c[0x0][0x1cc], R171, 0x1, P0 ;  /* 0x00007300aec56a11 */ /* 0x000fe200000f0cab */
[----:B-----5:R-:W-:Y:S01]  /*b690*/  FMUL.FTZ R6, R3, R162 ;  /* 0x000000a203067220 */ /* 0x020fe20000410000 */
[----:B------:R-:W-:Y:S01]  /*b6a0*/  @P6 IADD3 R170, P0, R175, R170, RZ ;  /* 0x000000aaafaa6210 */ /* 0x000fe20007f1e0ff */
[----:B------:R-:W-:Y:S01]  /*b6b0*/  FMUL.FTZ R11, R3, R159 ;  /* 0x0000009f030b7220 */ /* 0x000fe20000410000 */
[C---:B------:R-:W-:Y:S01]  /*b6c0*/  @P6 IADD3.X R168, R180.reuse, R168, RZ, P1, !PT ;  /* 0x000000a8b4a86210 */ /* 0x040fe20000ffe4ff */
[----:B------:R1:W-:Y:S01]  /*b6d0*/  @P6 LDGSTS.E.BYPASS.LTC128B.128 [R249+0xb100], [R196.64], !P4 ;  /* 0x0b100000c4f96fae */ /* 0x0003e2000e101d46 */
[----:B------:R-:W-:Y:S01]  /*b6e0*/  @P6 IADD3.X R167, R180, R167, RZ, P0, !PT ;  /* 0x000000a7b4a76210 */ /* 0x000fe200007fe4ff */
[----:B------:R-:W-:Y:S01]  /*b6f0*/  FFMA.FTZ R180, R10, c[0x0][0x2d0], -R189 ;  /* 0x0000b4000ab47a23 */ /* 0x000fe200000108bd */
[----:B------:R-:W-:Y:S01]  /*b700*/  @P6 LEA R8, P0, R169, c[0x0][0x1c8], 0x1 ;  /* 0x00007200a9086a11 */ /* 0x000fe200078008ff */
[----:B------:R-:W2:Y:S01]  /*b710*/  MUFU.EX2 R166, R166 ;  /* 0x000000a600a67308 */ /* 0x000ea20000000800 */
[----:B------:R-:W-:Y:S01]  /*b720*/  FMUL.FTZ R10, R3, R158 ;  /* 0x0000009e030a7220 */ /* 0x000fe20000410000 */
[----:B----4-:R-:W-:Y:S01]  /*b730*/  F2FP.BF16.PACK_AB R160, R182, R187 ;  /* 0x000000bbb6a0723e */ /* 0x010fe200000010ff */
[C---:B------:R-:W-:Y:S01]  /*b740*/  FMUL.FTZ R132, R164.reuse, R132 ;  /* 0x00000084a4847220 */ /* 0x040fe20000410000 */
[----:B------:R-:W-:Y:S01]  /*b750*/  @P6 LEA.HI.X R9, R169, c[0x0][0x1cc], R168, 0x1, P0 ;  /* 0x00007300a9096a11 */ /* 0x000fe200000f0ca8 */
[----:B------:R-:W-:Y:S01]  /*b760*/  FMUL.FTZ R133, R164, R133 ;  /* 0x00000085a4857220 */ /* 0x000fe20000410000 */
[C---:B------:R-:W-:Y:S01]  /*b770*/  @P6 LEA R198, P0, R170.reuse, c[0x0][0x1c8], 0x1 ;  /* 0x00007200aac66a11 */ /* 0x040fe200078008ff */
[----:B------:R-:W-:Y:S02]  /*b780*/  FMUL.FTZ R134, R3, R134 ;  /* 0x0000008603867220 */ /* 0x000fe40000410000 */
[----:B------:R4:W-:Y:S01]  /*b790*/  @P6 LDGSTS.E.BYPASS.LTC128B.128 [R249+0xd100], [R8.64], !P3 ;  /* 0x0d10000008f96fae */ /* 0x0009e2000d901d46 */
[----:B------:R-:W-:Y:S01]  /*b7a0*/  @P6 LEA.HI.X R199, R170, c[0x0][0x1cc], R167, 0x1, P0 ;  /* 0x00007300aac76a11 */ /* 0x000fe200000f0ca7 */
[--C-:B------:R-:W-:Y:S01]  /*b7b0*/  FFMA.FTZ R167, R7, c[0x0][0x2d0], -R189.reuse ;  /* 0x0000b40007a77a23 */ /* 0x100fe200000108bd */
[----:B------:R-:W-:Y:S01]  /*b7c0*/  MUFU.EX2 R184, R184 ;  /* 0x000000b800b87308 */ /* 0x000fe20000000800 */
[C---:B------:R-:W-:Y:S02]  /*b7d0*/  FMUL.FTZ R7, R3.reuse, R163 ;  /* 0x000000a303077220 */ /* 0x040fe40000410000 */
[----:B------:R1:W-:Y:S01]  /*b7e0*/  @P6 LDGSTS.E.BYPASS.LTC128B.128 [R249+0xf100], [R198.64], !P2 ;  /* 0x0f100000c6f96fae */ /* 0x0003e2000d101d46 */
[C---:B------:R-:W-:Y:S02]  /*b7f0*/  FMUL.FTZ R135, R3.reuse, R135 ;  /* 0x0000008703877220 */ /* 0x040fe40000410000 */
[C---:B------:R-:W-:Y:S02]  /*b800*/  FMUL.FTZ R136, R164.reuse, R136 ;  /* 0x00000088a4887220 */ /* 0x040fe40000410000 */
[----:B------:R-:W-:Y:S01]  /*b810*/  FMUL.FTZ R137, R164, R137 ;  /* 0x00000089a4897220 */ /* 0x000fe20000410000 */
[----:B------:R-:W5:Y:S01]  /*b820*/  LDSM.16.MT88.4 R168, [R227] ;  /* 0x00000000e3a8783b */ /* 0x000f620000004200 */
[----:B------:R-:W1:Y:S01]  /*b830*/  MUFU.EX2 R167, R167 ;  /* 0x000000a700a77308 */ /* 0x000e620000000800 */
[C---:B------:R-:W-:Y:S01]  /*b840*/  FMUL.FTZ R138, R3.reuse, R138 ;  /* 0x0000008a038a7220 */ /* 0x040fe20000410000 */
[----:B--2---:R-:W-:Y:S01]  /*b850*/  F2FP.BF16.PACK_AB R162, R166, R165 ;  /* 0x000000a5a6a2723e */ /* 0x004fe200000010ff */
[C---:B------:R-:W-:Y:S02]  /*b860*/  FMUL.FTZ R139, R3.reuse, R139 ;  /* 0x0000008b038b7220 */ /* 0x040fe40000410000 */
[----:B------:R-:W2:Y:S01]  /*b870*/  LDSM.16.MT88.4 R172, [R226] ;  /* 0x00000000e2ac783b */ /* 0x000ea20000004200 */
[C---:B------:R-:W-:Y:S02]  /*b880*/  FMUL.FTZ R140, R164.reuse, R140 ;  /* 0x0000008ca48c7220 */ /* 0x040fe40000410000 */
[C---:B------:R-:W-:Y:S02]  /*b890*/  FMUL.FTZ R141, R164.reuse, R141 ;  /* 0x0000008da48d7220 */ /* 0x040fe40000410000 */
[----:B------:R-:W-:Y:S01]  /*b8a0*/  MUFU.EX2 R180, R180 ;  /* 0x000000b400b47308 */ /* 0x000fe20000000800 */
[----:B---3--:R-:W3:Y:S01]  /*b8b0*/  LDSM.16.MT88.4 R176, [R225] ;  /* 0x00000000e1b0783b */ /* 0x008ee20000004200 */
[C---:B------:R-:W-:Y:S02]  /*b8c0*/  FMUL.FTZ R142, R3.reuse, R142 ;  /* 0x0000008e038e7220 */ /* 0x040fe40000410000 */
[C---:B----4-:R-:W-:Y:S02]  /*b8d0*/  FMUL.FTZ R8, R164.reuse, R156 ;  /* 0x0000009ca4087220 */ /* 0x050fe40000410000 */
[C---:B------:R-:W-:Y:S01]  /*b8e0*/  FMUL.FTZ R9, R164.reuse, R157 ;  /* 0x0000009da4097220 */ /* 0x040fe20000410000 */
[----:B------:R-:W0:Y:S01]  /*b8f0*/  LDGDEPBAR ;  /* 0x00000000000079af */ /* 0x000e220000000000 */
[----:B------:R-:W-:Y:S02]  /*b900*/  FMUL.FTZ R143, R3, R143 ;  /* 0x0000008f038f7220 */ /* 0x000fe40000410000 */
[----:B------:R-:W4:Y:S01]  /*b910*/  MUFU.EX2 R181, R181 ;  /* 0x000000b500b57308 */ /* 0x000f220000000800 */
[C---:B------:R-:W-:Y:S02]  /*b920*/  FMUL.FTZ R144, R164.reuse, R144 ;  /* 0x00000090a4907220 */ /* 0x040fe40000410000 */
[----:B------:R-:W2:Y:S01]  /*b930*/  LDSM.16.MT88.4 R156, [R224] ;  /* 0x00000000e09c783b */ /* 0x000ea20000004200 */
[----:B-1----:R-:W-:Y:S01]  /*b940*/  F2FP.BF16.PACK_AB R161, R167, R184 ;  /* 0x000000b8a7a1723e */ /* 0x002fe200000010ff */
[----:B------:R-:W-:Y:S02]  /*b950*/  FMUL.FTZ R145, R164, R145 ;  /* 0x00000091a4917220 */ /* 0x000fe40000410000 */
[C---:B------:R-:W-:Y:S02]  /*b960*/  FMUL.FTZ R146, R3.reuse, R146 ;  /* 0x0000009203927220 */ /* 0x040fe40000410000 */
[C---:B------:R-:W-:Y:S01]  /*b970*/  FMUL.FTZ R147, R3.reuse, R147 ;  /* 0x0000009303937220 */ /* 0x040fe20000410000 */
[----:B------:R-:W-:Y:S01]  /*b980*/  MUFU.EX2 R186, R186 ;  /* 0x000000ba00ba7308 */ /* 0x000fe20000000800 */
[--C-:B------:R-:W-:Y:S02]  /*b990*/  FFMA.FTZ R183, R16, c[0x0][0x2d0], -R190.reuse ;  /* 0x0000b40010b77a23 */ /* 0x100fe400000108be */
[----:B------:R-:W-:Y:S01]  /*b9a0*/  LDSM.16.MT88.4 R16, [R225+0x800] ;  /* 0x00080000e110783b */ /* 0x000fe20000004200 */
[C---:B------:R-:W-:Y:S02]  /*b9b0*/  FMUL.FTZ R148, R164.reuse, R148 ;  /* 0x00000094a4947220 */ /* 0x040fe40000410000 */
[C---:B------:R-:W-:Y:S02]  /*b9c0*/  FMUL.FTZ R149, R164.reuse, R149 ;  /* 0x00000095a4957220 */ /* 0x040fe40000410000 */
[C---:B------:R-:W-:Y:S02]  /*b9d0*/  FMUL.FTZ R150, R3.reuse, R150 ;  /* 0x0000009603967220 */ /* 0x040fe40000410000 */
[----:B------:R-:W-:Y:S01]  /*b9e0*/  FMUL.FTZ R151, R3, R151 ;  /* 0x0000009703977220 */ /* 0x000fe20000410000 */
[----:B------:R-:W1:Y:S01]  /*b9f0*/  MUFU.EX2 R183, R183 ;  /* 0x000000b700b77308 */ /* 0x000e620000000800 */
[C---:B------:R-:W-:Y:S01]  /*ba00*/  FMUL.FTZ R152, R164.reuse, R152 ;  /* 0x00000098a4987220 */ /* 0x040fe20000410000 */
[----:B----4-:R-:W-:Y:S01]  /*ba10*/  F2FP.BF16.PACK_AB R163, R181, R180 ;  /* 0x000000b4b5a3723e */ /* 0x010fe200000010ff */
[C---:B------:R-:W-:Y:S02]  /*ba20*/  FMUL.FTZ R153, R164.reuse, R153 ;  /* 0x00000099a4997220 */ /* 0x040fe40000410000 */
[C---:B------:R-:W-:Y:S02]  /*ba30*/  FMUL.FTZ R154, R3.reuse, R154 ;  /* 0x0000009a039a7220 */ /* 0x040fe40000410000 */
[C---:B------:R-:W-:Y:S02]  /*ba40*/  FMUL.FTZ R155, R3.reuse, R155 ;  /* 0x0000009b039b7220 */ /* 0x040fe40000410000 */
[C---:B-----5:R-:W-:Y:S01]  /*ba50*/  HMMA.16816.F32.BF16 R4, R160.reuse, R168, R4 ;  /* 0x000000a8a004723c */ /* 0x060fe20000041804 */
[----:B------:R-:W-:Y:S04]  /*ba60*/  MUFU.EX2 R185, R185 ;  /* 0x000000b900b97308 */ /* 0x000fe80000000800 */
[C---:B------:R-:W-:Y:S02]  /*ba70*/  FMUL.FTZ R36, R164.reuse, R36 ;  /* 0x00000024a4247220 */ /* 0x040fe40000410000 */
[C---:B------:R-:W-:Y:S01]  /*ba80*/  FMUL.FTZ R37, R164.reuse, R37 ;  /* 0x00000025a4257220 */ /* 0x040fe20000410000 */
[C---:B------:R-:W-:Y:S01]  /*ba90*/  HMMA.16816.F32.BF16 R8, R160.reuse, R170, R8 ;  /* 0x000000aaa008723c */ /* 0x040fe20000041808 */
[----:B------:R-:W4:Y:S02]  /*baa0*/  LDSM.16.MT88.4 R168, [R227+0x2000] ;  /* 0x00200000e3a8783b */ /* 0x000f240000004200 */
[----:B------:R-:W5:Y:S01]  /*bab0*/  MUFU.EX2 R188, R188 ;  /* 0x000000bc00bc7308 */ /* 0x000f620000000800 */
[C---:B------:R-:W-:Y:S02]  /*bac0*/  FMUL.FTZ R38, R3.reuse, R38 ;  /* 0x0000002603267220 */ /* 0x040fe40000410000 */
[C---:B------:R-:W-:Y:S02]  /*bad0*/  FMUL.FTZ R39, R3.reuse, R39 ;  /* 0x0000002703277220 */ /* 0x040fe40000410000 */
[C---:B--2---:R-:W-:Y:S04]  /*bae0*/  HMMA.16816.F32.BF16 R132, R160.reuse, R172, R132 ;  /* 0x000000aca084723c */ /* 0x044fe80000041884 */
        /* <DEDUP_REMOVED lines=8> */
[C---:B------:R-:W-:Y:S02]  /*bb70*/  FMUL.FTZ R45, R164.reuse, R45 ;  /* 0x0000002da42d7220 */ /* 0x040fe40000410000 */
[C---:B------:R-:W-:Y:S04]  /*bb80*/  HMMA.16816.F32.BF16 R144, R160.reuse, R178, R144 ;  /* 0x000000b2a090723c */ /* 0x040fe80000041890 */
        /* <DEDUP_REMOVED lines=23> */
[C---:B------:R-:W-:Y:S01]  /*bd00*/  FMUL.FTZ R60, R164.reuse, R60 ;  /* 0x0000003ca43c7220 */ /* 0x040fe20000410000 */
[C---:B---3--:R-:W-:Y:S03]  /*bd10*/  HMMA.16816.F32.BF16 R52, R160.reuse, R156, R52 ;  /* 0x0000009ca034723c */ /* 0x048fe60000041834 */
[C---:B------:R-:W-:Y:S02]  /*bd20*/  FMUL.FTZ R61, R164.reuse, R61 ;  /* 0x0000003da43d7220 */ /* 0x040fe40000410000 */
[C---:B------:R-:W-:Y:S02]  /*bd30*/  FMUL.FTZ R62, R3.reuse, R62 ;  /* 0x0000003e033e7220 */ /* 0x040fe40000410000 */
[C---:B------:R-:W-:Y:S01]  /*bd40*/  FMUL.FTZ R63, R3.reuse, R63 ;  /* 0x0000003f033f7220 */ /* 0x040fe20000410000 */
[C---:B------:R-:W-:Y:S01]  /*bd50*/  HMMA.16816.F32.BF16 R56, R160.reuse, R158, R56 ;  /* 0x0000009ea038723c */ /* 0x040fe20000041838 */
[----:B------:R-:W3:Y:S03]  /*bd60*/  LDSM.16.MT88.4 R156, [R226+0x4000] ;  /* 0x00400000e29c783b */ /* 0x000ee60000004200 */
[C---:B------:R-:W-:Y:S02]  /*bd70*/  FMUL.FTZ R64, R164.reuse, R64 ;  /* 0x00000040a4407220 */ /* 0x040fe40000410000 */
[C---:B------:R-:W-:Y:S02]  /*bd80*/  FMUL.FTZ R65, R164.reuse, R65 ;  /* 0x00000041a4417220 */ /* 0x040fe40000410000 */
[C---:B----4-:R-:W-:Y:S04]  /*bd90*/  HMMA.16816.F32.BF16 R60, R160.reuse, R168, R60 ;  /* 0x000000a8a03c723c */ /* 0x050fe8000004183c */
[C---:B------:R-:W-:Y:S02]  /*bda0*/  FMUL.FTZ R66, R3.reuse, R66 ;  /* 0x0000004203427220 */ /* 0x040fe40000410000 */
[C---:B------:R-:W-:Y:S02]  /*bdb0*/  FMUL.FTZ R67, R3.reuse, R67 ;  /* 0x0000004303437220 */ /* 0x040fe40000410000 */
[C---:B------:R-:W-:Y:S04]  /*bdc0*/  FMUL.FTZ R68, R164.reuse, R68 ;  /* 0x00000044a4447220 */ /* 0x040fe80000410000 */
[C---:B------:R-:W-:Y:S01]  /*bdd0*/  FMUL.FTZ R69, R164.reuse, R69 ;  /* 0x00000045a4457220 */ /* 0x040fe20000410000 */
[C---:B------:R-:W-:Y:S01]  /*bde0*/  HMMA.16816.F32.BF16 R64, R160.reuse, R170, R64 ;  /* 0x000000aaa040723c */ /* 0x040fe20000041840 */
[----:B------:R-:W4:Y:S02]  /*bdf0*/  LDSM.16.MT88.4 R168, [R225+0x4000] ;  /* 0x00400000e1a8783b */ /* 0x000f240000004200 */
[C---:B------:R-:W-:Y:S02]  /*be00*/  FMUL.FTZ R70, R3.reuse, R70 ;  /* 0x0000004603467220 */ /* 0x040fe40000410000 */
[C---:B------:R-:W-:Y:S02]  /*be10*/  FMUL.FTZ R71, R3.reuse, R71 ;  /* 0x0000004703477220 */ /* 0x040fe40000410000 */
[C---:B------:R-:W-:Y:S02]  /*be20*/  FMUL.FTZ R72, R164.reuse, R72 ;  /* 0x00000048a4487220 */ /* 0x040fe40000410000 */
[C---:B------:R-:W-:Y:S03]  /*be30*/  FMUL.FTZ R73, R164.reuse, R73 ;  /* 0x00000049a4497220 */ /* 0x040fe60000410000 */
[C---:B--2---:R-:W-:Y:S03]  /*be40*/  HMMA.16816.F32.BF16 R68, R160.reuse, R172, R68 ;  /* 0x000000aca044723c */ /* 0x044fe60000041844 */
[C---:B------:R-:W-:Y:S02]  /*be50*/  FMUL.FTZ R74, R3.reuse, R74 ;  /* 0x0000004a034a7220 */ /* 0x040fe40000410000 */
[C---:B------:R-:W-:Y:S02]  /*be60*/  FMUL.FTZ R75, R3.reuse, R75 ;  /* 0x0000004b034b7220 */ /* 0x040fe40000410000 */
[C---:B------:R-:W-:Y:S02]  /*be70*/  FMUL.FTZ R76, R164.reuse, R76 ;  /* 0x0000004ca44c7220 */ /* 0x040fe40000410000 */
[C---:B------:R-:W-:Y:S03]  /*be80*/  FMUL.FTZ R77, R164.reuse, R77 ;  /* 0x0000004da44d7220 */ /* 0x040fe60000410000 */
[C---:B------:R-:W-:Y:S01]  /*be90*/  HMMA.16816.F32.BF16 R72, R160.reuse, R174, R72 ;  /* 0x000000aea048723c */ /* 0x040fe20000041848 */
[----:B------:R-:W2:Y:S02]  /*bea0*/  LDSM.16.MT88.4 R172, [R224+0x4000] ;  /* 0x00400000e0ac783b */ /* 0x000ea40000004200 */
[C---:B------:R-:W-:Y:S02]  /*beb0*/  FMUL.FTZ R78, R3.reuse, R78 ;  /* 0x0000004e034e7220 */ /* 0x040fe40000410000 */
[C---:B------:R-:W-:Y:S02]  /*bec0*/  FMUL.FTZ R79, R3.reuse, R79 ;  /* 0x0000004f034f7220 */ /* 0x040fe40000410000 */
[C---:B------:R-:W-:Y:S02]  /*bed0*/  FMUL.FTZ R80, R164.reuse, R80 ;  /* 0x00000050a4507220 */ /* 0x040fe40000410000 */
[C---:B------:R-:W-:Y:S03]  /*bee0*/  FMUL.FTZ R81, R164.reuse, R81 ;  /* 0x00000051a4517220 */ /* 0x040fe60000410000 */
[C---:B---3--:R-:W-:Y:S03]  /*bef0*/  HMMA.16816.F32.BF16 R76, R160.reuse, R156, R76 ;  /* 0x0000009ca04c723c */ /* 0x048fe6000004184c */
[C---:B------:R-:W-:Y:S02]  /*bf00*/  FMUL.FTZ R82, R3.reuse, R82 ;  /* 0x0000005203527220 */ /* 0x040fe40000410000 */
[C---:B------:R-:W-:Y:S02]  /*bf10*/  FMUL.FTZ R83, R3.reuse, R83 ;  /* 0x0000005303537220 */ /* 0x040fe40000410000 */
[C---:B------:R-:W-:Y:S02]  /*bf20*/  FMUL.FTZ R84, R164.reuse, R84 ;  /* 0x00000054a4547220 */ /* 0x040fe40000410000 */
[C---:B------:R-:W-:Y:S03]  /*bf30*/  FMUL.FTZ R85, R164.reuse, R85 ;  /* 0x00000055a4557220 */ /* 0x040fe60000410000 */
[C---:B------:R-:W-:Y:S01]  /*bf40*/  HMMA.16816.F32.BF16 R80, R160.reuse, R158, R80 ;  /* 0x0000009ea050723c */ /* 0x040fe20000041850 */
[----:B------:R-:W3:Y:S02]  /*bf50*/  LDSM.16.MT88.4 R156, [R227+0x6000] ;  /* 0x00600000e39c783b */ /* 0x000ee40000004200 */
[C---:B------:R-:W-:Y:S02]  /*bf60*/  FMUL.FTZ R86, R3.reuse, R86 ;  /* 0x0000005603567220 */ /* 0x040fe40000410000 */
[C---:B------:R-:W-:Y:S02]  /*bf70*/  FMUL.FTZ R87, R3.reuse, R87 ;  /* 0x0000005703577220 */ /* 0x040fe40000410000 */
[C---:B------:R-:W-:Y:S02]  /*bf80*/  FMUL.FTZ R88, R164.reuse, R88 ;  /* 0x00000058a4587220 */ /* 0x040fe40000410000 */
[C---:B------:R-:W-:Y:S03]  /*bf90*/  FMUL.FTZ R89, R164.reuse, R89 ;  /* 0x00000059a4597220 */ /* 0x040fe60000410000 */
[C---:B----4-:R-:W-:Y:S03]  /*bfa0*/  HMMA.16816.F32.BF16 R84, R160.reuse, R168, R84 ;  /* 0x000000a8a054723c */ /* 0x050fe60000041854 */
[C---:B------:R-:W-:Y:S02]  /*bfb0*/  FMUL.FTZ R90, R3.reuse, R90 ;  /* 0x0000005a035a7220 */ /* 0x040fe40000410000 */
[C---:B------:R-:W-:Y:S02]  /*bfc0*/  FMUL.FTZ R91, R3.reuse, R91 ;  /* 0x0000005b035b7220 */ /* 0x040fe40000410000 */
[C---:B------:R-:W-:Y:S02]  /*bfd0*/  FMUL.FTZ R92, R164.reuse, R92 ;  /* 0x0000005ca45c7220 */ /* 0x040fe40000410000 */
[C---:B------:R-:W-:Y:S03]  /*bfe0*/  FMUL.FTZ R93, R164.reuse, R93 ;  /* 0x0000005da45d7220 */ /* 0x040fe60000410000 */
        /* <DEDUP_REMOVED lines=32> */
[----:B------:R-:W-:Y:S03]  /*c1f0*/  FMUL.FTZ R117, R164, R117 ;  /* 0x00000075a4757220 */ /* 0x000fe60000410000 */
[C---:B------:R-:W-:Y:S01]  /*c200*/  HMMA.16816.F32.BF16 R112, R160.reuse, R170, R112 ;  /* 0x000000aaa070723c */ /* 0x040fe20000041870 */
[----:B------:R-:W4:Y:S02]  /*c210*/  LDSM.16.MT88.4 R168, [R227+0x800] ;  /* 0x00080000e3a8783b */ /* 0x000f240000004200 */
[C---:B------:R-:W-:Y:S02]  /*c220*/  FMUL.FTZ R118, R3.reuse, R118 ;  /* 0x0000007603767220 */ /* 0x040fe40000410000 */
[----:B------:R-:W-:Y:S02]  /*c230*/  FMUL.FTZ R119, R3, R119 ;  /* 0x0000007703777220 */ /* 0x000fe40000410000 */
[--C-:B------:R-:W-:Y:S02]  /*c240*/  FFMA.FTZ R176, R12, c[0x0][0x2d0], -R190.reuse ;  /* 0x0000b4000cb07a23 */ /* 0x100fe400000108be */
[--C-:B------:R-:W-:Y:S03]  /*c250*/  FFMA.FTZ R177, R13, c[0x0][0x2d0], -R190.reuse ;  /* 0x0000b4000db17a23 */ /* 0x100fe600000108be */
[C---:B--2---:R-:W-:Y:S01]  /*c260*/  HMMA.16816.F32.BF16 R116, R160.reuse, R172, R116 ;  /* 0x000000aca074723c */ /* 0x044fe20000041874 */
[----:B------:R-:W-:Y:S02]  /*c270*/  MUFU.EX2 R176, R176 ;  /* 0x000000b000b07308 */ /* 0x000fe40000000800 */
[--C-:B------:R-:W-:Y:S01]  /*c280*/  FFMA.FTZ R178, R14, c[0x0][0x2d0], -R189.reuse ;  /* 0x0000b4000eb27a23 */ /* 0x100fe200000108bd */
[----:B-1----:R-:W-:Y:S01]  /*c290*/  F2FP.BF16.PACK_AB R14, R186, R183 ;  /* 0x000000b7ba0e723e */ /* 0x002fe200000010ff */
[----:B------:R-:W-:Y:S01]  /*c2a0*/  FFMA.FTZ R179, R15, c[0x0][0x2d0], -R189 ;  /* 0x0000b4000fb37a23 */ /* 0x000fe200000108bd */
[----:B-----5:R-:W-:Y:S01]  /*c2b0*/  F2FP.BF16.PACK_AB R15, R188, R185 ;  /* 0x000000b9bc0f723e */ /* 0x020fe200000010ff */
[C---:B------:R-:W-:Y:S02]  /*c2c0*/  FMUL.FTZ R120, R164.reuse, R120 ;  /* 0x00000078a4787220 */ /* 0x040fe40000410000 */
[C---:B------:R-:W-:Y:S02]  /*c2d0*/  FMUL.FTZ R121, R164.reuse, R121 ;  /* 0x00000079a4797220 */ /* 0x040fe40000410000 */
[----:B------:R-:W1:Y:S01]  /*c2e0*/  MUFU.EX2 R177, R177 ;  /* 0x000000b100b17308 */ /* 0x000e620000000800 */
[C---:B------:R-:W-:Y:S02]  /*c2f0*/  FMUL.FTZ R122, R3.reuse, R122 ;  /* 0x0000007a037a7220 */ /* 0x040fe40000410000 */
[C---:B------:R-:W-:Y:S02]  /*c300*/  FMUL.FTZ R123, R3.reuse, R123 ;  /* 0x0000007b037b7220 */ /* 0x040fe40000410000 */
[C---:B------:R-:W-:Y:S02]  /*c310*/  FMUL.FTZ R124, R164.reuse, R124 ;  /* 0x0000007ca47c7220 */ /* 0x040fe40000410000 */
[C---:B------:R-:W-:Y:S02]  /*c320*/  FMUL.FTZ R125, R164.reuse, R125 ;  /* 0x0000007da47d7220 */ /* 0x040fe40000410000 */
[C---:B------:R-:W-:Y:S01]  /*c330*/  FMUL.FTZ R126, R3.reuse, R126 ;  /* 0x0000007e037e7220 */ /* 0x040fe20000410000 */
[C---:B------:R-:W-:Y:S01]  /*c340*/  HMMA.16816.F32.BF16 R120, R160.reuse, R174, R120 ;  /* 0x000000aea078723c */ /* 0x040fe20000041878 */
[----:B------:R-:W-:Y:S01]  /*c350*/  MUFU.EX2 R178, R178 ;  /* 0x000000b200b27308 */ /* 0x000fe20000000800 */
[----:B------:R-:W2:Y:S01]  /*c360*/  LDSM.16.MT88.4 R172, [R226+0x800] ;  /* 0x00080000e2ac783b */ /* 0x000ea20000004200 */
[C---:B------:R-:W-:Y:S02]  /*c370*/  FMUL.FTZ R127, R3.reuse, R127 ;  /* 0x0000007f037f7220 */ /* 0x040fe40000410000 */
[C---:B------:R-:W-:Y:S02]  /*c380*/  FMUL.FTZ R128, R164.reuse, R128 ;  /* 0x00000080a4807220 */ /* 0x040fe40000410000 */
[C---:B------:R-:W-:Y:S02]  /*c390*/  FMUL.FTZ R129, R164.reuse, R129 ;  /* 0x00000081a4817220 */ /* 0x040fe40000410000 */
[C---:B------:R-:W-:Y:S01]  /*c3a0*/  FMUL.FTZ R130, R3.reuse, R130 ;  /* 0x0000008203827220 */ /* 0x040fe20000410000 */
[C---:B---3--:R-:W-:Y:S01]  /*c3b0*/  HMMA.16816.F32.BF16 R124, R160.reuse, R156, R124 ;  /* 0x0000009ca07c723c */ /* 0x048fe2000004187c */
[----:B------:R-:W3:Y:S02]  /*c3c0*/  MUFU.EX2 R179, R179 ;  /* 0x000000b300b37308 */ /* 0x000ee40000000800 */
[----:B------:R-:W-:Y:S01]  /*c3d0*/  FMUL.FTZ R131, R3, R131 ;  /* 0x0000008303837220 */ /* 0x000fe20000410000 */
[----:B-1----:R-:W-:Y:S01]  /*c3e0*/  F2FP.BF16.PACK_AB R12, R177, R176 ;  /* 0x000000b0b10c723e */ /* 0x002fe200000010ff */
[----:B------:R-:W-:Y:S02]  /*c3f0*/  FFMA.FTZ R187, R164, R191, R187 ;  /* 0x000000bfa4bb7223 */ /* 0x000fe400000100bb */
[----:B------:R-:W-:Y:S02]  /*c400*/  FFMA.FTZ R192, R34, c[0x0][0x2d0], -R189 ;  /* 0x0000b40022c07a23 */ /* 0x000fe400000108bd */
[----:B------:R-:W-:Y:S01]  /*c410*/  FADD.FTZ R182, R182, R187 ;  /* 0x000000bbb6b67221 */ /* 0x000fe20000010000 */
[----:B------:R-:W-:Y:S01]  /*c420*/  HMMA.16816.F32.BF16 R128, R160, R158, R128 ;  /* 0x0000009ea080723c */ /* 0x000fe20000041880 */
[----:B------:R-:W1:Y:S02]  /*c430*/  LDSM.16.MT88.4 R156, [R224+0x800] ;  /* 0x00080000e09c783b */ /* 0x000e640000004200 */
[----:B------:R-:W-:Y:S04]  /*c440*/  MUFU.EX2 R192, R192 ;  /* 0x000000c000c07308 */ /* 0x000fe80000000800 */
[----:B------:R-:W5:Y:S01]  /*c450*/  LDSM.16.MT88.4 R160, [R227+0x2800] ;  /* 0x00280000e3a0783b */ /* 0x000f620000004200 */
[----:B---3--:R-:W-:Y:S07]  /*c460*/  F2FP.BF16.PACK_AB R13, R179, R178 ;  /* 0x000000b2b30d723e */ /* 0x008fee00000010ff */
[C---:B----4-:R-:W-:Y:S07]  /*c470*/  HMMA.16816.F32.BF16 R4, R12.reuse, R168, R4 ;  /* 0x000000a80c04723c */ /* 0x050fee0000041804 */
[--C-:B------:R-:W-:Y:S01]  /*c480*/  FFMA.FTZ R168, R20, c[0x0][0x2d0], -R190.reuse ;  /* 0x0000b40014a87a23 */ /* 0x100fe200000108be */
[C---:B------:R-:W-:Y:S04]  /*c490*/  HMMA.16816.F32.BF16 R8, R12.reuse, R170, R8 ;  /* 0x000000aa0c08723c */ /* 0x040fe80000041808 */
[--C-:B------:R-:W-:Y:S01]  /*c4a0*/  FFMA.FTZ R169, R21, c[0x0][0x2d0], -R190.reuse ;  /* 0x0000b40015a97a23 */ /* 0x100fe200000108be */
[----:B------:R-:W-:Y:S02]  /*c4b0*/  MUFU.EX2 R168, R168 ;  /* 0x000000a800a87308 */ /* 0x000fe40000000800 */
[--C-:B------:R-:W-:Y:S01]  /*c4c0*/  FFMA.FTZ R170, R22, c[0x0][0x2d0], -R189.reuse ;  /* 0x0000b40016aa7a23 */ /* 0x100fe200000108bd */
[C---:B--2---:R-:W-:Y:S04]  /*c4d0*/  HMMA.16816.F32.BF16 R132, R12.reuse, R172, R132 ;  /* 0x000000ac0c84723c */ /* 0x044fe80000041884 */
[--C-:B------:R-:W-:Y:S02]  /*c4e0*/  FFMA.FTZ R171, R23, c[0x0][0x2d0], -R189.reuse ;  /* 0x0000b40017ab7a23 */ /* 0x100fe400000108bd */
[----:B------:R-:W-:Y:S01]  /*c4f0*/  LDSM.16.MT88.4 R20, [R226+0x1000] ;  /* 0x00100000e214783b */ /* 0x000fe20000004200 */
[--C-:B------:R-:W-:Y:S01]  /*c500*/  FFMA.FTZ R172, R24, c[0x0][0x2d0], -R190.reuse ;  /* 0x0000b40018ac7a23 */ /* 0x100fe200000108be */
[C---:B------:R-:W-:Y:S01]  /*c510*/  HMMA.16816.F32.BF16 R136, R12.reuse, R174, R136 ;  /* 0x000000ae0c88723c */ /* 0x040fe20000041888 */
[----:B------:R-:W2:Y:S03]  /*c520*/  MUFU.EX2 R169, R169 ;  /* 0x000000a900a97308 */ /* 0x000ea60000000800 */
[--C-:B------:R-:W-:Y:S03]  /*c530*/  FFMA.FTZ R173, R25, c[0x0][0x2d0], -R190.reuse ;  /* 0x0000b40019ad7a23 */ /* 0x100fe600000108be */
[--C-:B------:R-:W-:Y:S01]  /*c540*/  FFMA.FTZ R174, R26, c[0x0][0x2d0], -R189.reuse ;  /* 0x0000b4001aae7a23 */ /* 0x100fe200000108bd */
[C---:B------:R-:W-:Y:S03]  /*c550*/  HMMA.16816.F32.BF16 R140, R12.reuse, R16, R140 ;  /* 0x000000100c8c723c */ /* 0x040fe6000004188c */
[----:B------:R-:W-:Y:S01]  /*c560*/  MUFU.EX2 R170, R170 ;  /* 0x000000aa00aa7308 */ /* 0x000fe20000000800 */
[--C-:B------:R-:W-:Y:S02]  /*c570*/  FFMA.FTZ R175, R27, c[0x0][0x2d0], -R189.reuse ;  /* 0x0000b4001baf7a23 */ /* 0x100fe400000108bd */
[----:B------:R-:W-:Y:S02]  /*c580*/  LDSM.16.MT88.4 R24, [R225+0x1000] ;  /* 0x00100000e118783b */ /* 0x000fe40000004200 */
[C---:B------:R-:W-:Y:S04]  /*c590*/  HMMA.16816.F32.BF16 R144, R12.reuse, R18, R144 ;  /* 0x000000120c90723c */ /* 0x040fe80000041890 */
[----:B------:R-:W3:Y:S01]  /*c5a0*/  LDSM.16.MT88.4 R16, [R226+0x2800] ;  /* 0x00280000e210783b */ /* 0x000ee20000004200 */
[----:B------:R-:W4:Y:S03]  /*c5b0*/  MUFU.EX2 R171, R171 ;  /* 0x000000ab00ab7308 */ /* 0x000f260000000800 */
[C---:B-1----:R-:W-:Y:S07]  /*c5c0*/  HMMA.16816.F32.BF16 R148, R12.reuse, R156, R148 ;  /* 0x0000009c0c94723c */ /* 0x042fee0000041894 */
[----:B------:R-:W-:Y:S01]  /*c5d0*/  MUFU.EX2 R172, R172 ;  /* 0x000000ac00ac7308 */ /* 0x000fe20000000800 */
[C---:B------:R-:W-:Y:S01]  /*c5e0*/  HMMA.16816.F32.BF16 R152, R12.reuse, R158, R152 ;  /* 0x0000009e0c98723c */ /* 0x040fe20000041898 */
[----:B------:R-:W1:Y:S07]  /*c5f0*/  LDSM.16.MT88.4 R156, [R225+0x2800] ;  /* 0x00280000e19c783b */ /* 0x000e6e0000004200 */
[C---:B-----5:R-:W-:Y:S01]  /*c600*/  HMMA.16816.F32.BF16 R36, R12.reuse, R160, R36 ;  /* 0x000000a00c24723c */ /* 0x060fe20000041824 */
[----:B------:R-:W5:Y:S07]  /*c610*/  MUFU.EX2 R173, R173 ;  /* 0x000000ad00ad7308 */ /* 0x000f6e0000000800 */
[C---:B------:R-:W-:Y:S01]  /*c620*/  HMMA.16816.F32.BF16 R40, R12.reuse, R162, R40 ;  /* 0x000000a20c28723c */ /* 0x040fe20000041828 */
[----:B------:R-:W2:Y:S02]  /*c630*/  LDSM.16.MT88.4 R160, [R224+0x2800] ;  /* 0x00280000e0a0783b */ /* 0x000ea40000004200 */
[----:B------:R-:W-:Y:S05]  /*c640*/  MUFU.EX2 R174, R174 ;  /* 0x000000ae00ae7308 */ /* 0x000fea0000000800 */
[C---:B---3--:R-:W-:Y:S05]  /*c650*/  HMMA.16816.F32.BF16 R44, R12.reuse, R16, R44 ;  /* 0x000000100c2c723c */ /* 0x048fea000004182c */
[----:B------:R-:W3:Y:S03]  /*c660*/  MUFU.EX2 R175, R175 ;  /* 0x000000af00af7308 */ /* 0x000ee60000000800 */
        /* <DEDUP_REMOVED lines=25> */
[C---:B------:R-:W-:Y:S01]  /*c800*/  HMMA.16816.F32.BF16 R112, R12.reuse, R162, R112 ;  /* 0x000000a20c70723c */ /* 0x040fe20000041870 */
[----:B------:R-:W2:Y:S03]  /*c810*/  LDL.LU R162, [R1+0x58] ;  /* 0x0000580001a27983 */ /* 0x000ea60000300800 */
[--C-:B------:R-:W-:Y:S02]  /*c820*/  FFMA.FTZ R160, R32, c[0x0][0x2d0], -R190.reuse ;  /* 0x0000b40020a07a23 */ /* 0x100fe400000108be */
[--C-:B------:R-:W-:Y:S02]  /*c830*/  FFMA.FTZ R32, R31, c[0x0][0x2d0], -R189.reuse ;  /* 0x0000b4001f207a23 */ /* 0x100fe400000108bd */
[----:B------:R-:W-:Y:S01]  /*c840*/  MUFU.EX2 R34, R160 ;  /* 0x000000a000227308 */ /* 0x000fe20000000800 */
[C---:B---3--:R-:W-:Y:S08]  /*c850*/  HMMA.16816.F32.BF16 R116, R12.reuse, R16, R116 ;  /* 0x000000100c74723c */ /* 0x048ff00000041874 */
[C---:B------:R-:W-:Y:S01]  /*c860*/  HMMA.16816.F32.BF16 R120, R12.reuse, R18, R120 ;  /* 0x000000120c78723c */ /* 0x040fe20000041878 */
[----:B------:R-:W3:Y:S01]  /*c870*/  LDSM.16.MT88.4 R16, [R227+0x1000] ;  /* 0x00100000e310783b */ /* 0x000ee20000004200 */
[----:B------:R-:W-:Y:S06]  /*c880*/  MUFU.EX2 R32, R32 ;  /* 0x0000002000207308 */ /* 0x000fec0000000800 */
[C---:B-1----:R-:W-:Y:S07]  /*c890*/  HMMA.16816.F32.BF16 R124, R12.reuse, R156, R124 ;  /* 0x0000009c0c7c723c */ /* 0x042fee000004187c */
[--C-:B------:R-:W-:Y:S01]  /*c8a0*/  FFMA.FTZ R156, R28, c[0x0][0x2d0], -R190.reuse ;  /* 0x0000b4001c9c7a23 */ /* 0x100fe200000108be */
[----:B------:R-:W-:Y:S03]  /*c8b0*/  HMMA.16816.F32.BF16 R128, R12, R158, R128 ;  /* 0x0000009e0c80723c */ /* 0x000fe60000041880 */
[----:B------:R1:W-:Y:S01]  /*c8c0*/  MUFU.EX2 R164, R156 ;  /* 0x0000009c00a47308 */ /* 0x0003e20000000800 */
[----:B------:R-:W-:Y:S02]  /*c8d0*/  FFMA.FTZ R190, R33, c[0x0][0x2d0], -R190 ;  /* 0x0000b40021be7a23 */ /* 0x000fe400000108be */
[--C-:B------:R-:W-:Y:S01]  /*c8e0*/  FFMA.FTZ R33, R30, c[0x0][0x2d0], -R189.reuse ;  /* 0x0000b4001e217a23 */ /* 0x100fe200000108bd */
[----:B------:R-:W-:Y:S01]  /*c8f0*/  F2FP.BF16.PACK_AB R12, R169, R168 ;  /* 0x000000a8a90c723e */ /* 0x000fe200000010ff */
[----:B------:R-:W1:Y:S01]  /*c900*/  LDSM.16.MT88.4 R28, [R224+0x1000] ;  /* 0x00100000e01c783b */ /* 0x000e620000004200 */
[----:B----4-:R-:W-:Y:S03]  /*c910*/  F2FP.BF16.PACK_AB R13, R171, R170 ;  /* 0x000000aaab0d723e */ /* 0x010fe600000010ff */
[----:B-----5:R-:W-:Y:S01]  /*c920*/  F2FP.BF16.PACK_AB R14, R173, R172 ;  /* 0x000000acad0e723e */ /* 0x020fe200000010ff */
[----:B------:R-:W-:Y:S01]  /*c930*/  MUFU.EX2 R191, R190 ;  /* 0x000000be00bf7308 */ /* 0x000fe20000000800 */
[----:B------:R-:W-:Y:S01]  /*c940*/  F2FP.BF16.PACK_AB R15, R175, R174 ;  /* 0x000000aeaf0f723e */ /* 0x000fe200000010ff */
[----:B------:R-:W-:Y:S08]  /*c950*/  FFMA.FTZ R189, R35, c[0x0][0x2d0], -R189 ;  /* 0x0000b40023bd7a23 */ /* 0x000ff000000108bd */
[----:B------:R-:W4:Y:S01]  /*c960*/  MUFU.EX2 R35, R161 ;  /* 0x000000a100237308 */ /* 0x000f220000000800 */
[C---:B---3--:R-:W-:Y:S01]  /*c970*/  HMMA.16816.F32.BF16 R4, R12.reuse, R16, R4 ;  /* 0x000000100c04723c */ /* 0x048fe20000041804 */
[----:B-1----:R-:W-:Y:S07]  /*c980*/  LDSM.16.MT88.4 R156, [R227+0x1800] ;  /* 0x00180000e39c783b */ /* 0x002fee0000004200 */
[C---:B------:R-:W-:Y:S01]  /*c990*/  HMMA.16816.F32.BF16 R8, R12.reuse, R18, R8 ;  /* 0x000000120c08723c */ /* 0x040fe20000041808 */
[----:B------:R-:W1:Y:S01]  /*c9a0*/  LDSM.16.MT88.4 R16, [R227+0x3000] ;  /* 0x00300000e310783b */ /* 0x000e620000004200 */
[----:B------:R-:W-:Y:S06]  /*c9b0*/  MUFU.EX2 R189, R189 ;  /* 0x000000bd00bd7308 */ /* 0x000fec0000000800 */
[C---:B------:R-:W-:Y:S04]  /*c9c0*/  HMMA.16816.F32.BF16 R132, R12.reuse, R20, R132 ;  /* 0x000000140c84723c */ /* 0x040fe80000041884 */
[----:B------:R-:W3:Y:S04]  /*c9d0*/  MUFU.EX2 R33, R33 ;  /* 0x0000002100217308 */ /* 0x000ee80000000800 */
[C---:B------:R-:W-:Y:S01]  /*c9e0*/  HMMA.16816.F32.BF16 R136, R12.reuse, R22, R136 ;  /* 0x000000160c88723c */ /* 0x040fe20000041888 */
[----:B------:R-:W5:Y:S07]  /*c9f0*/  LDSM.16.MT88.4 R20, [R226+0x3000] ;  /* 0x00300000e214783b */ /* 0x000f6e0000004200 */
[C---:B------:R-:W-:Y:S08]  /*ca00*/  HMMA.16816.F32.BF16 R140, R12.reuse, R24, R140 ;  /* 0x000000180c8c723c */ /* 0x040ff0000004188c */
[C---:B------:R-:W-:Y:S01]  /*ca10*/  HMMA.16816.F32.BF16 R144, R12.reuse, R26, R144 ;  /* 0x0000001a0c90723c */ /* 0x040fe20000041890 */
[----:B------:R-:W3:Y:S07]  /*ca20*/  LDSM.16.MT88.4 R24, [R225+0x3000] ;  /* 0x00300000e118783b */ /* 0x000eee0000004200 */
[C---:B------:R-:W-:Y:S08]  /*ca30*/  HMMA.16816.F32.BF16 R148, R12.reuse, R28, R148 ;  /* 0x0000001c0c94723c */ /* 0x040ff00000041894 */
[C---:B------:R-:W-:Y:S01]  /*ca40*/  HMMA.16816.F32.BF16 R152, R12.reuse, R30, R152 ;  /* 0x0000001e0c98723c */ /* 0x040fe20000041898 */
[----:B------:R-:W-:Y:S07]  /*ca50*/  LDSM.16.MT88.4 R28, [R227+0x5000] ;  /* 0x00500000e31c783b */ /* 0x000fee0000004200 */
[C---:B-1----:R-:W-:Y:S08]  /*ca60*/  HMMA.16816.F32.BF16 R36, R12.reuse, R16, R36 ;  /* 0x000000100c24723c */ /* 0x042ff00000041824 */
[C---:B------:R-:W-:Y:S01]  /*ca70*/  HMMA.16816.F32.BF16 R40, R12.reuse, R18, R40 ;  /* 0x000000120c28723c */ /* 0x040fe20000041828 */
[----:B------:R-:W1:Y:S07]  /*ca80*/  LDSM.16.MT88.4 R16, [R224+0x3000] ;  /* 0x00300000e010783b */ /* 0x000e6e0000004200 */
[C---:B-----5:R-:W-:Y:S08]  /*ca90*/  HMMA.16816.F32.BF16 R44, R12.reuse, R20, R44 ;  /* 0x000000140c2c723c */ /* 0x060ff0000004182c */
[C---:B------:R-:W-:Y:S01]  /*caa0*/  HMMA.16816.F32.BF16 R48, R12.reuse, R22, R48 ;  /* 0x000000160c30723c */ /* 0x040fe20000041830 */
[----:B------:R-:W5:Y:S07]  /*cab0*/  LDSM.16.MT88.4 R20, [R226+0x5000] ;  /* 0x00500000e214783b */ /* 0x000f6e0000004200 */
        /* <DEDUP_REMOVED lines=9> */
[C---:B-----5:R-:W-:Y:S08]  /*cb50*/  HMMA.16816.F32.BF16 R76, R12.reuse, R20, R76 ;  /* 0x000000140c4c723c */ /* 0x060ff0000004184c */
[C---:B------:R-:W-:Y:S01]  /*cb60*/  HMMA.16816.F32.BF16 R80, R12.reuse, R22, R80 ;  /* 0x000000160c50723c */ /* 0x040fe20000041850 */
[----:B------:R-:W-:Y:S07]  /*cb70*/  LDSM.16.MT88.4 R20, [R225+0x7000] ;  /* 0x00700000e114783b */ /* 0x000fee0000004200 */
[C---:B-1----:R-:W-:Y:S08]  /*cb80*/  HMMA.16816.F32.BF16 R84, R12.reuse, R16, R84 ;  /* 0x000000100c54723c */ /* 0x042ff00000041854 */
[C---:B------:R-:W-:Y:S01]  /*cb90*/  HMMA.16816.F32.BF16 R88, R12.reuse, R18, R88 ;  /* 0x000000120c58723c */ /* 0x040fe20000041858 */
[----:B------:R-:W1:Y:S07]  /*cba0*/  LDSM.16.MT88.4 R16, [R226+0x7000] ;  /* 0x00700000e210783b */ /* 0x000e6e0000004200 */
[C---:B------:R-:W-:Y:S08]  /*cbb0*/  HMMA.16816.F32.BF16 R92, R12.reuse, R24, R92 ;  /* 0x000000180c5c723c */ /* 0x040ff0000004185c */
        /* <DEDUP_REMOVED lines=11> */
[C---:B-----5:R-:W-:Y:S04]  /*cc70*/  HMMA.16816.F32.BF16 R124, R12.reuse, R24, R124 ;  /* 0x000000180c7c723c */ /* 0x060fe8000004187c */
[----:B--2---:R-:W-:Y:S02]  /*cc80*/  FFMA.FTZ R184, R3, R162, R184 ;  /* 0x000000a203b87223 */ /* 0x004fe400000100b8 */
[----:B------:R-:W-:Y:S01]  /*cc90*/  FADD.FTZ R3, R165, R182 ;  /* 0x000000b6a5037221 */ /* 0x000fe20000010000 */
[----:B------:R-:W-:Y:S01]  /*cca0*/  MOV R165, R0 ;  /* 0x0000000000a57202 */ /* 0x000fe20000000f00 */
[----:B------:R-:W-:Y:S01]  /*ccb0*/  HMMA.16816.F32.BF16 R128, R12, R26, R128 ;  /* 0x0000001a0c80723c */ /* 0x000fe20000041880 */
[----:B------:R-:W2:Y:S03]  /*ccc0*/  LDSM.16.MT88.4 R24, [R227+0x3800] ;  /* 0x00380000e318783b */ /* 0x000ea60000004200 */
[----:B------:R-:W-:Y:S02]  /*ccd0*/  FADD.FTZ R3, R166, R3 ;  /* 0x00000003a6037221 */ /* 0x000fe40000010000 */
[----:B------:R-:W-:Y:S01]  /*cce0*/  FADD.FTZ R167, R167, R184 ;  /* 0x000000b8a7a77221 */ /* 0x000fe20000010000 */
[----:B----4-:R-:W-:Y:S02]  /*ccf0*/  F2FP.BF16.PACK_AB R12, R35, R164 ;  /* 0x000000a4230c723e */ /* 0x010fe400000010ff */
[----:B------:R-:W-:Y:S03]  /*cd00*/  F2FP.BF16.PACK_AB R13, R32, R33 ;  /* 0x00000021200d723e */ /* 0x000fe600000010ff */
[----:B------:R-:W-:Y:S01]  /*cd10*/  F2FP.BF16.PACK_AB R14, R191, R34 ;  /* 0x00000022bf0e723e */ /* 0x000fe200000010ff */
[----:B------:R-:W-:Y:S01]  /*cd20*/  FADD.FTZ R180, R180, R167 ;  /* 0x000000a7b4b47221 */ /* 0x000fe20000010000 */
[----:B------:R-:W-:Y:S03]  /*cd30*/  F2FP.BF16.PACK_AB R15, R189, R192 ;  /* 0x000000c0bd0f723e */ /* 0x000fe600000010ff */
[----:B------:R-:W-:Y:S04]  /*cd40*/  FADD.FTZ R181, R181, R180 ;  /* 0x000000b4b5b57221 */ /* 0x000fe80000010000 */
[C---:B------:R-:W-:Y:S01]  /*cd50*/  HMMA.16816.F32.BF16 R160, R12.reuse, R156, R4 ;  /* 0x0000009c0ca0723c */ /* 0x040fe20000041804 */
[----:B------:R-:W4:Y:S07]  /*cd60*/  LDSM.16.MT88.4 R4, [R226+0x3800] ;  /* 0x00380000e204783b */ /* 0x000f2e0000004200 */
[C---:B------:R-:W-:Y:S01]  /*cd70*/  HMMA.16816.F32.BF16 R156, R12.reuse, R158, R8 ;  /* 0x0000009e0c9c723c */ /* 0x040fe20000041808 */
[----:B------:R-:W5:Y:S07]  /*cd80*/  LDSM.16.MT88.4 R8, [R225+0x3800] ;  /* 0x00380000e108783b */ /* 0x000f6e0000004200 */
[C---:B-1----:R-:W-:Y:S08]  /*cd90*/  HMMA.16816.F32.BF16 R132, R12.reuse, R16, R132 ;  /* 0x000000100c84723c */ /* 0x042ff00000041884 */
[C---:B------:R-:W-:Y:S01]  /*cda0*/  HMMA.16816.F32.BF16 R136, R12.reuse, R18, R136 ;  /* 0x000000120c88723c */ /* 0x040fe20000041888 */
[----:B------:R-:W1:Y:S07]  /*cdb0*/  LDSM.16.MT88.4 R16, [R224+0x3800] ;  /* 0x00380000e010783b */ /* 0x000e6e0000004200 */
[C---:B---3--:R-:W-:Y:S08]  /*cdc0*/  HMMA.16816.F32.BF16 R140, R12.reuse, R20, R140 ;  /* 0x000000140c8c723c */ /* 0x048ff0000004188c */
[C---:B------:R-:W-:Y:S01]  /*cdd0*/  HMMA.16816.F32.BF16 R144, R12.reuse, R22, R144 ;  /* 0x000000160c90723c */ /* 0x040fe20000041890 */
[----:B------:R-:W3:Y:S07]  /*cde0*/  LDSM.16.MT88.4 R20, [R227+0x5800] ;  /* 0x00580000e314783b */ /* 0x000eee0000004200 */
[C---:B------:R-:W-:Y:S08]  /*cdf0*/  HMMA.16816.F32.BF16 R148, R12.reuse, R28, R148 ;  /* 0x0000001c0c94723c */ /* 0x040ff00000041894 */
[C---:B------:R-:W-:Y:S01]  /*ce00*/  HMMA.16816.F32.BF16 R152, R12.reuse, R30, R152 ;  /* 0x0000001e0c98723c */ /* 0x040fe20000041898 */
[----:B------:R-:W1:Y:S07]  /*ce10*/  LDSM.16.MT88.4 R28, [R226+0x5800] ;  /* 0x00580000e21c783b */ /* 0x000e6e0000004200 */
[C---:B--2---:R-:W-:Y:S08]  /*ce20*/  HMMA.16816.F32.BF16 R36, R12.reuse, R24, R36 ;  /* 0x000000180c24723c */ /* 0x044ff00000041824 */
[C---:B------:R-:W-:Y:S01]  /*ce30*/  HMMA.16816.F32.BF16 R40, R12.reuse, R26, R40 ;  /* 0x0000001a0c28723c */ /* 0x040fe20000041828 */
[----:B------:R-:W-:Y:S07]  /*ce40*/  LDSM.16.MT88.4 R24, [R225+0x7800] ;  /* 0x00780000e118783b */ /* 0x000fee0000004200 */
[C---:B----4-:R-:W-:Y:S08]  /*ce50*/  HMMA.16816.F32.BF16 R44, R12.reuse, R4, R44 ;  /* 0x000000040c2c723c */ /* 0x050ff0000004182c */
[C---:B------:R-:W-:Y:S01]  /*ce60*/  HMMA.16816.F32.BF16 R48, R12.reuse, R6, R48 ;  /* 0x000000060c30723c */ /* 0x040fe20000041830 */
[----:B------:R-:W2:Y:S07]  /*ce70*/  LDSM.16.MT88.4 R4, [R225+0x5800] ;  /* 0x00580000e104783b */ /* 0x000eae0000004200 */
[C---:B-----5:R-:W-:Y:S08]  /*ce80*/  HMMA.16816.F32.BF16 R52, R12.reuse, R8, R52 ;  /* 0x000000080c34723c */ /* 0x060ff00000041834 */
[C---:B------:R-:W-:Y:S01]  /*ce90*/  HMMA.16816.F32.BF16 R56, R12.reuse, R10, R56 ;  /* 0x0000000a0c38723c */ /* 0x040fe20000041838 */
[----:B------:R-:W4:Y:S07]  /*cea0*/  LDSM.16.MT88.4 R8, [R224+0x5800] ;  /* 0x00580000e008783b */ /* 0x000f2e0000004200 */
        /* <DEDUP_REMOVED lines=8> */
[----:B------:R-:W5:Y:S07]  /*cf30*/  LDSM.16.MT88.4 R28, [R224+0x7800] ;  /* 0x00780000e01c783b */ /* 0x000f6e0000004200 */
[C---:B--2---:R-:W-:Y:S07]  /*cf40*/  HMMA.16816.F32.BF16 R84, R12.reuse, R4, R84 ;  /* 0x000000040c54723c */ /* 0x044fee0000041854 */
[----:B------:R-:W-:Y:S01]  /*cf50*/  FADD.FTZ R4, R176, R3 ;  /* 0x00000003b0047221 */ /* 0x000fe20000010000 */
[C---:B------:R-:W-:Y:S04]  /*cf60*/  HMMA.16816.F32.BF16 R88, R12.reuse, R6, R88 ;  /* 0x000000060c58723c */ /* 0x040fe80000041858 */
[----:B------:R-:W-:Y:S03]  /*cf70*/  FADD.FTZ R4, R177, R4 ;  /* 0x00000004b1047221 */ /* 0x000fe60000010000 */
[----:B------:R-:W-:Y:S01]  /*cf80*/  FADD.FTZ R6, R178, R181 ;  /* 0x000000b5b2067221 */ /* 0x000fe20000010000 */
[C---:B----4-:R-:W-:Y:S04]  /*cf90*/  HMMA.16816.F32.BF16 R92, R12.reuse, R8, R92 ;  /* 0x000000080c5c723c */ /* 0x050fe8000004185c */
[----:B------:R-:W-:Y:S02]  /*cfa0*/  FADD.FTZ R3, R183, R4 ;  /* 0x00000004b7037221 */ /* 0x000fe40000010000 */
[----:B------:R-:W-:Y:S02]  /*cfb0*/  FADD.FTZ R6, R179, R6 ;  /* 0x00000006b3067221 */ /* 0x000fe40000010000 */
[C---:B------:R-:W-:Y:S04]  /*cfc0*/  HMMA.16816.F32.BF16 R96, R12.reuse, R10, R96 ;  /* 0x0000000a0c60723c */ /* 0x040fe80000041860 */
[----:B------:R-:W-:Y:S02]  /*cfd0*/  FADD.FTZ R3, R186, R3 ;  /* 0x00000003ba037221 */ /* 0x000fe40000010000 */
[----:B------:R-:W-:Y:S02]  /*cfe0*/  FADD.FTZ R5, R185, R6 ;  /* 0x00000006b9057221 */ /* 0x000fe40000010000 */
[C---:B-1----:R-:W-:Y:S04]  /*cff0*/  HMMA.16816.F32.BF16 R100, R12.reuse, R16, R100 ;  /* 0x000000100c64723c */ /* 0x042fe80000041864 */
[----:B------:R-:W-:Y:S02]  /*d000*/  FADD.FTZ R168, R168, R3 ;  /* 0x00000003a8a87221 */ /* 0x000fe40000010000 */
[----:B------:R-:W-:Y:S02]  /*d010*/  FADD.FTZ R5, R188, R5 ;  /* 0x00000005bc057221 */ /* 0x000fe40000010000 */
        /* <DEDUP_REMOVED lines=15> */
[C---:B-----5:R-:W-:Y:S04]  /*d110*/  HMMA.16816.F32.BF16 R124, R12.reuse, R28, R124 ;  /* 0x0000001c0c7c723c */ /* 0x060fe8000004187c */
[----:B------:R-:W-:Y:S02]  /*d120*/  FADD.FTZ R34, R34, R35 ;  /* 0x0000002322227221 */ /* 0x000fe40000010000 */
[----:B------:R-:W-:Y:S02]  /*d130*/  FADD.FTZ R33, R32, R33 ;  /* 0x0000002120217221 */ /* 0x000fe40000010000 */
[----:B------:R-:W-:Y:S01]  /*d140*/  FADD.FTZ R3, R191, R34 ;  /* 0x00000022bf037221 */ /* 0x000fe20000010000 */
[----:B------:R-:W-:Y:S03]  /*d150*/  HMMA.16816.F32.BF16 R128, R12, R30, R128 ;  /* 0x0000001e0c80723c */ /* 0x000fe60000041880 */
[----:B------:R-:W-:Y:S01]  /*d160*/  FADD.FTZ R192, R192, R33 ;  /* 0x00000021c0c07221 */ /* 0x000fe20000010000 */
[----:B------:R1:W-:Y:S03]  /*d170*/  STL [R1+0x70], R3 ;  /* 0x0000700301007387 */ /* 0x0003e60000100800 */
[----:B------:R-:W-:Y:S05]  /*d180*/  FADD.FTZ R4, R189, R192 ;  /* 0x000000c0bd047221 */ /* 0x000fea0000010000 */
[----:B------:R2:W-:Y:S01]  /*d190*/  STL [R1+0x58], R4 ;  /* 0x0000580401007387 */ /* 0x0005e20000100800 */
[----:B-1----:R-:W-:Y:S01]  /*d1a0*/  MOV R3, R2 ;  /* 0x0000000200037202 */ /* 0x002fe20000000f00 */
[----:B------:R-:W-:-:S05]  /*d1b0*/  @P6 BRA `(.L_x_2232) ;  /* 0xffffcc7000006947 */ /* 0x000fca000383ffff */
.L_x_2231:
[----:B--2---:R-:W-:Y:S02]  /*d1c0*/  MOV R4, 0x1f ;  /* 0x0000001f00047802 */ /* 0x004fe40000000f00 */
[----:B------:R-:W-:Y:S01]  /*d1d0*/  MOV R3, 0xffffffff ;  /* 0xffffffff00037802 */ /* 0x000fe20000000f00 */
[----:B------:R-:W-:Y:S05]  /*d1e0*/  BRA.DIV ~URZ, `(.L_x_2233) ;  /* 0x000062627f007947 */ /* 0x000fea000b800000 */
[----:B------:R-:W2:Y:S04]  /*d1f0*/  LDL R6, [R1+0x70] ;  /* 0x0000700001067983 */ /* 0x000ea80000100800 */
[----:B--2---:R1:W2:Y:S02]  /*d200*/  SHFL.BFLY PT, R5, R6, 0x2, 0x1f ;  /* 0x0c401f0006057f89 */ /* 0x0042a400000e0000 */
.L_x_2306:
        /* <DEDUP_REMOVED lines=9> */
.L_x_2307:
[----:B--2---:R-:W-:Y:S01]  /*d2a0*/  FADD.FTZ R5, R5, R8 ;  /* 0x0000000805057221 */ /* 0x004fe20000010000 */
[----:B------:R-:W-:Y:S02]  /*d2b0*/  FSETP.NE.FTZ.AND P1, PT, R7, RZ, PT ;  /* 0x000000ff0700720b */ /* 0x000fe40003f35000 */
[----:B------:R-:W-:Y:S02]  /*d2c0*/  MOV R6, RZ ;  /* 0x000000ff00067202 */ /* 0x000fe40000000f00 */
[----:B------:R-:W-:Y:S02]  /*d2d0*/  FSETP.NE.FTZ.AND P0, PT, R5, RZ, PT ;  /* 0x000000ff0500720b */ /* 0x000fe40003f15000 */
[----:B------:R-:W-:Y:S02]  /*d2e0*/  MOV R3, RZ ;  /* 0x000000ff00037202 */ /* 0x000fe40000000f00 */
[----:B------:R-:W-:-:S05]  /*d2f0*/  MOV R4, 0xff800000 ;  /* 0xff80000000047802 */ /* 0x000fca0000000f00 */
[----:B------:R-:W2:Y:S01]  /*d300*/  @P1 MUFU.LG2 R9, R7 ;  /* 0x0000000700091308 */ /* 0x000ea20000000c00 */
[----:B-1----:R-:W-:-:S05]  /*d310*/  @P1 MOV R8, 0x3f317218 ;  /* 0x3f31721800081802 */ /* 0x002fca0000000f00 */
[----:B------:R-:W-:Y:S02]  /*d320*/  @P1 FMUL.FTZ R8, R8, c[0x0][0x2d0] ;  /* 0x0000b40008081a20 */ /* 0x000fe40000410000 */
[----:B------:R1:W3:Y:S08]  /*d330*/  @P1 MUFU.RCP R6, R7 ;  /* 0x0000000700061308 */ /* 0x0002f00000001000 */
[----:B------:R-:W-:Y:S01]  /*d340*/  @P0 MUFU.RCP R3, R5 ;  /* 0x0000000500030308 */ /* 0x000fe20000001000 */
[----:B--2---:R-:W-:-:S04]  /*d350*/  @P1 FMUL.FTZ R9, R9, 0.69314718246459960938 ;  /* 0x3f31721809091820 */ /* 0x004fc80000410000 */
[----:B------:R-:W-:Y:S01]  /*d360*/  @P1 FFMA.FTZ R4, R8, R0, R9 ;  /* 0x0000000008041223 */ /* 0x000fe20000010009 */
[----:B------:R-:W-:Y:S02]  /*d370*/  MOV R0, 0xff800000 ;  /* 0xff80000000007802 */ /* 0x000fe40000000f00 */
[----:B------:R-:W2:Y:S01]  /*d380*/  @P0 MUFU.LG2 R5, R5 ;  /* 0x0000000500050308 */ /* 0x000ea20000000c00 */
[----:B-1----:R-:W-:Y:S01]  /*d390*/  @P0 MOV R7, 0x3f317218 ;  /* 0x3f31721800070802 */ /* 0x002fe20000000f00 */
[C---:B---3--:R-:W-:Y:S02]  /*d3a0*/  FMUL.FTZ R160, R6.reuse, R160 ;  /* 0x000000a006a07220 */ /* 0x048fe40000410000 */
        /* <DEDUP_REMOVED lines=63> */
[----:B--2---:R-:W-:Y:S02]  /*d7a0*/  @P0 FMUL.FTZ R6, R5, 0.69314718246459960938 ;  /* 0x3f31721805060820 */ /* 0x004fe40000410000 */
[----:B------:R-:W-:Y:S01]  /*d7b0*/  @P0 FMUL.FTZ R5, R7, c[0x0][0x2d0] ;  /* 0x0000b40007050a20 */ /* 0x000fe20000410000 */
[----:B------:R-:W-:Y:S01]  /*d7c0*/  MOV R7, 0x1 ;  /* 0x0000000100077802 */ /* 0x000fe20000000f00 */
        /* <DEDUP_REMOVED lines=64> */
[----:B------:R-:W-:Y:S02]  /*dbd0*/  @P0 FFMA.FTZ R0, R5, R2, R6 ;  /* 0x0000000205000223 */ /* 0x000fe40000010006 */
.L_x_2214:
[----:B-1----:R-:W-:Y:S01]  /*dbe0*/  LOP3.LUT P0, RZ, R246, 0xff, RZ, 0xc0, !PT ;  /* 0x000000fff6ff7812 */ /* 0x002fe2000780c0ff */
[----:B------:R-:W-:-:S12]  /*dbf0*/  BSSY B0, `(.L_x_2235) ;  /* 0x000000f000007945 */ /* 0x000fd80003800000 */
[----:B------:R-:W-:Y:S05]  /*dc00*/  @P0 BRA `(.L_x_2236) ;  /* 0x000000d000000947 */ /* 0x000fea0003800000 */
[----:B------:R-:W1:Y:S01]  /*dc10*/  S2R R3, SR_LANEID ;  /* 0x0000000000037919 */ /* 0x000e620000000000 */
[----:B------:R-:W-:Y:S01]  /*dc20*/  VOTEU.ANY UR4, UPT, PT ;  /* 0x0000000000047886 */ /* 0x000fe200038e0100 */
[----:B------:R-:W-:Y:S01]  /*dc30*/  IMAD.MOV.U32 R8, RZ, RZ, c[0x0][0x560] ;  /* 0x00015800ff087624 */ /* 0x000fe200078e00ff */
[----:B------:R-:W1:Y:S01]  /*dc40*/  FLO.U32 R6, UR4 ;  /* 0x0000000400067d00 */ /* 0x000e6200080e0000 */
[----:B------:R-:W-:-:S07]  /*dc50*/  IMAD.MOV.U32 R9, RZ, RZ, c[0x0][0x564] ;  /* 0x00015900ff097624 */ /* 0x000fce00078e00ff */
[----:B------:R-:W2:Y:S01]  /*dc60*/  POPC R5, UR4 ;  /* 0x0000000400057d09 */ /* 0x000ea20008000000 */
[----:B-1----:R-:W-:-:S13]  /*dc70*/  ISETP.EQ.U32.AND P0, PT, R6, R3, PT ;  /* 0x000000030600720c */ /* 0x002fda0003f02070 */
[----:B--2---:R-:W2:Y:S04]  /*dc80*/  @P0 ATOMG.E.ADD.STRONG.GPU PT, R3, [R8.64], R5 ;  /* 0x00000005080309a8 */ /* 0x004ea800081ee1c6 */
[----:B------:R-:W1:Y:S02]  /*dc90*/  S2R R2, SR_LTMASK ;  /* 0x0000000000027919 */ /* 0x000e640000003900 */
[----:B-1----:R-:W-:-:S04]  /*dca0*/  LOP3.LUT R2, R2, UR4, RZ, 0xc0, !PT ;  /* 0x0000000402027c12 */ /* 0x002fc8000f8ec0ff */
[----:B------:R-:W1:Y:S01]  /*dcb0*/  POPC R236, R2 ;  /* 0x0000000200ec7309 */ /* 0x000e620000000000 */
[----:B--2---:R-:W1:Y:S02]  /*dcc0*/  SHFL.IDX PT, R3, R3, R6, 0x1f ;  /* 0x00001f0603037589 */ /* 0x004e6400000e0000 */
[----:B-1----:R-:W-:-:S05]  /*dcd0*/  IADD3 R236, R3, c[0x0][0xc], R236 ;  /* 0x0000030003ec7a10 */ /* 0x002fca0007ffe0ec */
.L_x_2236:
[----:B------:R-:W-:Y:S05]  /*dce0*/  BSYNC B0 ;  /* 0x0000000000007941 */ /* 0x000fea0003800000 */
.L_x_2235:
        /* <DEDUP_REMOVED lines=19> */
[----:B------:R-:W4:Y:S01]  /*de20*/  LDL R20, [R1+0x3c] ;  /* 0x00003c0001147983 */ /* 0x000f220000100800 */
[----:B------:R-:W-:Y:S02]  /*de30*/  F2FP.BF16.PACK_AB R3, R133, R132 ;  /* 0x000000848503723e */ /* 0x000fe400000010ff */
[----:B------:R-:W-:Y:S02]  /*de40*/  F2FP.BF16.PACK_AB R10, R135, R134 ;  /* 0x00000086870a723e */ /* 0x000fe400000010ff */
[----:B------:R-:W-:-:S02]  /*de50*/  F2FP.BF16.PACK_AB R9, R137, R136 ;  /* 0x000000888909723e */ /* 0x000fc400000010ff */
[----:B------:R-:W-:Y:S01]  /*de60*/  F2FP.BF16.PACK_AB R8, R139, R138 ;  /* 0x0000008a8b08723e */ /* 0x000fe200000010ff */
[----:B--2---:R1:W-:Y:S04]  /*de70*/  STS [R16], R7 ;  /* 0x0000000710007388 */ /* 0x0043e80000000800 */
[----:B------:R2:W-:Y:S04]  /*de80*/  STS [R16+0x400], R6 ;  /* 0x0004000610007388 */ /* 0x0005e80000000800 */
[----:B---3--:R3:W-:Y:S04]  /*de90*/  STS [R19], R5 ;  /* 0x0000000513007388 */ /* 0x0087e80000000800 */
[----:B------:R4:W-:Y:S04]  /*dea0*/  STS [R19+0x400], R11 ;  /* 0x0004000b13007388 */ /* 0x0009e80000000800 */
[----:B----4-:R4:W-:Y:S04]  /*deb0*/  STS [R15], R3 ;  /* 0x000000030f007388 */ /* 0x0109e80000000800 */
[----:B------:R4:W-:Y:S04]  /*dec0*/  STS [R15+0x400], R10 ;  /* 0x0004000a0f007388 */ /* 0x0009e80000000800 */
[----:B------:R4:W-:Y:S01]  /*ded0*/  STS [R14], R9 ;  /* 0x000000090e007388 */ /* 0x0009e20000000800 */
[----:B-1----:R-:W-:-:S03]  /*dee0*/  F2FP.BF16.PACK_AB R7, R141, R140 ;  /* 0x0000008c8d07723e */ /* 0x002fc600000010ff */
[----:B------:R1:W-:Y:S01]  /*def0*/  STS [R14+0x400], R8 ;  /* 0x000400080e007388 */ /* 0x0003e20000000800 */
[----:B--2---:R-:W-:-:S03]  /*df00*/  F2FP.BF16.PACK_AB R6, R143, R142 ;  /* 0x0000008e8f06723e */ /* 0x004fc600000010ff */
[----:B------:R2:W-:Y:S01]  /*df10*/  STS [R13], R7 ;  /* 0x000000070d007388 */ /* 0x0005e20000000800 */
[----:B---3--:R-:W-:-:S03]  /*df20*/  F2FP.BF16.PACK_AB R5, R145, R144 ;  /* 0x000000909105723e */ /* 0x008fc600000010ff */
[----:B------:R3:W-:Y:S01]  /*df30*/  STS [R13+0x400], R6 ;  /* 0x000400060d007388 */ /* 0x0007e20000000800 */
[----:B------:R-:W-:-:S03]  /*df40*/  F2FP.BF16.PACK_AB R11, R147, R146 ;  /* 0x00000092930b723e */ /* 0x000fc600000010ff */
[----:B------:R3:W-:Y:S01]  /*df50*/  STS [R12], R5 ;  /* 0x000000050c007388 */ /* 0x0007e20000000800 */
[----:B----4-:R-:W-:-:S03]  /*df60*/  F2FP.BF16.PACK_AB R3, R149, R148 ;  /* 0x000000949503723e */ /* 0x010fc600000010ff */
[----:B------:R4:W-:Y:S01]  /*df70*/  STS [R12+0x400], R11 ;  /* 0x0004000b0c007388 */ /* 0x0009e20000000800 */
[----:B------:R-:W-:-:S03]  /*df80*/  F2FP.BF16.PACK_AB R10, R151, R150 ;  /* 0x00000096970a723e */ /* 0x000fc600000010ff */
[----:B------:R4:W-:Y:S01]  /*df90*/  STS [R18], R3 ;  /* 0x0000000312007388 */ /* 0x0009e20000000800 */
[----:B------:R-:W-:-:S03]  /*dfa0*/  F2FP.BF16.PACK_AB R9, R153, R152 ;  /* 0x000000989909723e */ /* 0x000fc600000010ff */
[----:B------:R4:W-:Y:S01]  /*dfb0*/  STS [R18+0x400], R10 ;  /* 0x0004000a12007388 */ /* 0x0009e20000000800 */
[----:B-1----:R-:W-:-:S03]  /*dfc0*/  F2FP.BF16.PACK_AB R8, R155, R154 ;  /* 0x0000009a9b08723e */ /* 0x002fc600000010ff */
[----:B------:R1:W-:Y:S01]  /*dfd0*/  STS [R17], R9 ;  /* 0x0000000911007388 */ /* 0x0003e20000000800 */
[----:B--2---:R-:W-:-:S03]  /*dfe0*/  F2FP.BF16.PACK_AB R7, R37, R36 ;  /* 0x000000242507723e */ /* 0x004fc600000010ff */
[----:B------:R2:W-:Y:S01]  /*dff0*/  STS [R17+0x400], R8 ;  /* 0x0004000811007388 */ /* 0x0005e20000000800 */
[----:B---3--:R-:W-:-:S03]  /*e000*/  F2FP.BF16.PACK_AB R6, R39, R38 ;  /* 0x000000262706723e */ /* 0x008fc600000010ff */
[----:B------:R3:W-:Y:S01]  /*e010*/  STS [R16+0x4000], R7 ;  /* 0x0040000710007388 */ /* 0x0007e20000000800 */
[----:B------:R-:W-:-:S03]  /*e020*/  F2FP.BF16.PACK_AB R5, R41, R40 ;  /* 0x000000282905723e */ /* 0x000fc600000010ff */
[----:B------:R3:W-:Y:S01]  /*e030*/  STS [R16+0x4400], R6 ;  /* 0x0044000610007388 */ /* 0x0007e20000000800 */
[----:B----4-:R-:W-:-:S03]  /*e040*/  F2FP.BF16.PACK_AB R11, R43, R42 ;  /* 0x0000002a2b0b723e */ /* 0x010fc600000010ff */
[----:B------:R4:W-:Y:S01]  /*e050*/  STS [R19+0x4000], R5 ;  /* 0x0040000513007388 */ /* 0x0009e20000000800 */
[----:B------:R-:W-:-:S03]  /*e060*/  F2FP.BF16.PACK_AB R3, R45, R44 ;  /* 0x0000002c2d03723e */ /* 0x000fc600000010ff */
[----:B------:R4:W-:Y:S01]  /*e070*/  STS [R19+0x4400], R11 ;  /* 0x0044000b13007388 */ /* 0x0009e20000000800 */
[----:B------:R-:W-:-:S03]  /*e080*/  F2FP.BF16.PACK_AB R10, R47, R46 ;  /* 0x0000002e2f0a723e */ /* 0x000fc600000010ff */
[----:B------:R4:W-:Y:S01]  /*e090*/  STS [R15+0x4000], R3 ;  /* 0x004000030f007388 */ /* 0x0009e20000000800 */
[----:B-1----:R-:W-:-:S03]  /*e0a0*/  F2FP.BF16.PACK_AB R9, R49, R48 ;  /* 0x000000303109723e */ /* 0x002fc600000010ff */
[----:B------:R1:W-:Y:S01]  /*e0b0*/  STS [R15+0x4400], R10 ;  /* 0x0044000a0f007388 */ /* 0x0003e20000000800 */
        /* <DEDUP_REMOVED lines=45> */
[----:B------:R-:W-:Y:S01]  /*e390*/  STS [R18+0x8000], R3 ;  /* 0x0080000312007388 */ /* 0x000fe20000000800 */
[----:B------:R-:W-:-:S03]  /*e3a0*/  F2FP.BF16.PACK_AB R9, R97, R96 ;  /* 0x000000606109723e */ /* 0x000fc600000010ff */
[----:B------:R-:W-:Y:S01]  /*e3b0*/  STS [R18+0x8400], R10 ;  /* 0x0084000a12007388 */ /* 0x000fe20000000800 */
[----:B----4-:R-:W-:-:S03]  /*e3c0*/  F2FP.BF16.PACK_AB R8, R99, R98 ;  /* 0x000000626308723e */ /* 0x010fc600000010ff */
[----:B------:R-:W-:Y:S01]  /*e3d0*/  STS [R17+0x8000], R9 ;  /* 0x0080000911007388 */ /* 0x000fe20000000800 */
[----:B------:R-:W-:-:S03]  /*e3e0*/  F2FP.BF16.PACK_AB R7, R101, R100 ;  /* 0x000000646507723e */ /* 0x000fc600000010ff */
[----:B------:R-:W-:Y:S01]  /*e3f0*/  STS [R17+0x8400], R8 ;  /* 0x0084000811007388 */ /* 0x000fe20000000800 */
[----:B------:R-:W-:-:S03]  /*e400*/  F2FP.BF16.PACK_AB R6, R103, R102 ;  /* 0x000000666706723e */ /* 0x000fc600000010ff */
[----:B------:R-:W-:Y:S01]  /*e410*/  STS [R16+0xc000], R7 ;  /* 0x00c0000710007388 */ /* 0x000fe20000000800 */
[----:B-1----:R-:W-:-:S03]  /*e420*/  F2FP.BF16.PACK_AB R5, R105, R104 ;  /* 0x000000686905723e */ /* 0x002fc600000010ff */
[----:B------:R1:W-:Y:S01]  /*e430*/  STS [R16+0xc400], R6 ;  /* 0x00c4000610007388 */ /* 0x0003e20000000800 */
[----:B--2---:R-:W-:-:S03]  /*e440*/  F2FP.BF16.PACK_AB R11, R107, R106 ;  /* 0x0000006a6b0b723e */ /* 0x004fc600000010ff */
[----:B-1----:R-:W2:Y:S01]  /*e450*/  LDL R16, [R1+0x38] ;  /* 0x0000380001107983 */ /* 0x002ea20000100800 */
[----:B------:R-:W-:Y:S02]  /*e460*/  F2FP.BF16.PACK_AB R3, R109, R108 ;  /* 0x0000006c6d03723e */ /* 0x000fe400000010ff */
[----:B------:R-:W-:Y:S01]  /*e470*/  F2FP.BF16.PACK_AB R10, R111, R110 ;  /* 0x0000006e6f0a723e */ /* 0x000fe200000010ff */
[----:B------:R1:W-:Y:S01]  /*e480*/  STS [R19+0xc000], R5 ;  /* 0x00c0000513007388 */ /* 0x0003e20000000800 */
[----:B------:R-:W-:Y:S02]  /*e490*/  F2FP.BF16.PACK_AB R9, R113, R112 ;  /* 0x000000707109723e */ /* 0x000fe400000010ff */
[----:B------:R-:W-:Y:S01]  /*e4a0*/  F2FP.BF16.PACK_AB R8, R115, R114 ;  /* 0x000000727308723e */ /* 0x000fe200000010ff */
[----:B------:R-:W-:Y:S01]  /*e4b0*/  STS [R19+0xc400], R11 ;  /* 0x00c4000b13007388 */ /* 0x000fe20000000800 */
[----:B------:R-:W-:Y:S02]  /*e4c0*/  F2FP.BF16.PACK_AB R7, R117, R116 ;  /* 0x000000747507723e */ /* 0x000fe400000010ff */
[----:B------:R-:W-:Y:S01]  /*e4d0*/  F2FP.BF16.PACK_AB R6, R119, R118 ;  /* 0x000000767706723e */ /* 0x000fe200000010ff */
[----:B------:R3:W-:Y:S04]  /*e4e0*/  STS [R15+0xc000], R3 ;  /* 0x00c000030f007388 */ /* 0x0007e80000000800 */
[----:B------:R4:W-:Y:S04]  /*e4f0*/  STS [R15+0xc400], R10 ;  /* 0x00c4000a0f007388 */ /* 0x0009e80000000800 */
[----:B------:R-:W-:Y:S04]  /*e500*/  STS [R14+0xc000], R9 ;  /* 0x00c000090e007388 */ /* 0x000fe80000000800 */
[----:B------:R4:W-:Y:S01]  /*e510*/  STS [R14+0xc400], R8 ;  /* 0x00c400080e007388 */ /* 0x0009e20000000800 */
[----:B-1----:R-:W-:-:S03]  /*e520*/  F2FP.BF16.PACK_AB R5, R121, R120 ;  /* 0x000000787905723e */ /* 0x002fc600000010ff */
[----:B------:R1:W-:Y:S04]  /*e530*/  STS [R13+0xc000], R7 ;  /* 0x00c000070d007388 */ /* 0x0003e80000000800 */
[----:B------:R1:W-:Y:S01]  /*e540*/  STS [R13+0xc400], R6 ;  /* 0x00c400060d007388 */ /* 0x0003e20000000800 */
[----:B---3--:R-:W-:-:S03]  /*e550*/  F2FP.BF16.PACK_AB R3, R123, R122 ;  /* 0x0000007a7b03723e */ /* 0x008fc600000010ff */
[----:B------:R3:W-:Y:S04]  /*e560*/  STS [R12+0xc000], R5 ;  /* 0x00c000050c007388 */ /* 0x0007e80000000800 */
[----:B------:R3:W-:Y:S01]  /*e570*/  STS [R12+0xc400], R3 ;  /* 0x00c400030c007388 */ /* 0x0007e20000000800 */
[----:B------:R-:W-:Y:S02]  /*e580*/  ISETP.NE.U32.AND P2, PT, RZ, c[0x0][0x508], PT ;  /* 0x00014200ff007a0c */ /* 0x000fe40003f45070 */
[----:B------:R-:W-:Y:S01]  /*e590*/  ISETP.NE.U32.AND P1, PT, RZ, c[0x0][0x500], PT ;  /* 0x00014000ff007a0c */ /* 0x000fe20003f25070 */
[----:B----4-:R-:W4:Y:S01]  /*e5a0*/  LDL.LU R15, [R1+0x50] ;  /* 0x00005000010f7983 */ /* 0x010f220000300800 */
[----:B------:R-:W-:Y:S02]  /*e5b0*/  ISETP.NE.AND.EX P2, PT, RZ, c[0x0][0x50c], PT, P2 ;  /* 0x00014300ff007a0c */ /* 0x000fe40003f45320 */
[----:B------:R-:W-:-:S02]  /*e5c0*/  F2FP.BF16.PACK_AB R14, R125, R124 ;  /* 0x0000007c7d0e723e */ /* 0x000fc400000010ff */
[----:B------:R-:W-:-:S03]  /*e5d0*/  ISETP.NE.AND.EX P1, PT, RZ, c[0x0][0x504], PT, P1 ;  /* 0x00014100ff007a0c */ /* 0x000fc60003f25310 */
[----:B------:R2:W-:Y:S01]  /*e5e0*/  STS [R18+0xc000], R14 ;  /* 0x00c0000e12007388 */ /* 0x0005e20000000800 */
[----:B-1----:R-:W-:Y:S02]  /*e5f0*/  F2FP.BF16.PACK_AB R7, R131, R130 ;  /* 0x000000828307723e */ /* 0x002fe400000010ff */
[----:B------:R-:W-:Y:S01]  /*e600*/  F2FP.BF16.PACK_AB R13, R127, R126 ;  /* 0x0000007e7f0d723e */ /* 0x000fe200000010ff */
[----:B------:R-:W-:Y:S02]  /*e610*/  IMAD.MOV.U32 R6, RZ, RZ, 0x4 ;  /* 0x00000004ff067424 */ /* 0x000fe400078e00ff */
[C---:B------:R-:W-:Y:S01]  /*e620*/  @P2 LEA R8, P0, R20.reuse, c[0x0][0x508], 0x2 ;  /* 0x0001420014082a11 */ /* 0x040fe200078010ff */
[----:B---3--:R-:W-:Y:S01]  /*e630*/  IMAD.MOV.U32 R5, RZ, RZ, RZ ;  /* 0x000000ffff057224 */ /* 0x008fe200078e00ff */
[----:B------:R1:W-:Y:S01]  /*e640*/  STS [R18+0xc400], R13 ;  /* 0x00c4000d12007388 */ /* 0x0003e20000000800 */
[----:B------:R-:W-:Y:S01]  /*e650*/  IMAD.WIDE R10, R20, R6, c[0x0][0x500] ;  /* 0x00014000140a7625 */ /* 0x000fe200078e0206 */
[----:B------:R-:W-:-:S03]  /*e660*/  F2FP.BF16.PACK_AB R12, R129, R128 ;  /* 0x00000080810c723e */ /* 0x000fc600000010ff */
[----:B------:R-:W-:Y:S02]  /*e670*/  IMAD.MOV.U32 R3, RZ, RZ, c[0x0][0x388] ;  /* 0x0000e200ff037624 */ /* 0x000fe400078e00ff */
[----:B------:R1:W-:Y:S04]  /*e680*/  STS [R17+0xc000], R12 ;  /* 0x00c0000c11007388 */ /* 0x0003e80000000800 */
[----:B------:R1:W-:Y:S04]  /*e690*/  STS [R17+0xc400], R7 ;  /* 0x00c4000711007388 */ /* 0x0003e80000000800 */
[----:B------:R-:W-:Y:S06]  /*e6a0*/  BAR.SYNC.DEFER_BLOCKING 0x1, 0x100 ;  /* 0x0044000000007b1d */ /* 0x000fec0000010000 */
[----:B------:R1:W5:Y:S01]  /*e6b0*/  @P1 LDG.E R5, [R10.64] ;  /* 0x000000060a051981 */ /* 0x000362000c1e1900 */
[----:B--2---:R-:W-:-:S05]  /*e6c0*/  @P2 LEA.HI.X R9, R20, c[0x0][0x50c], R16, 0x2, P0 ;  /* 0x0001430014092a11 */ /* 0x004fca00000f1410 */
[----:B------:R1:W5:Y:S01]  /*e6d0*/  @P2 LDG.E R3, [R8.64] ;  /* 0x0000000608032981 */ /* 0x000362000c1e1900 */
[----:B----4-:R-:W-:-:S04]  /*e6e0*/  ISETP.NE.AND P0, PT, R15, RZ, PT ;  /* 0x000000ff0f00720c */ /* 0x010fc80003f05270 */
[----:B------:R-:W-:Y:S01]  /*e6f0*/  SEL R6, R15, c[0x0][0x3d4], P0 ;  /* 0x0000f5000f067a07 */ /* 0x000fe20000000000 */
[----:B------:R-:W-:Y:S05]  /*e700*/  @P2 BRA `(.L_x_2239) ;  /* 0x0000004000002947 */ /* 0x000fea0003800000 */
[----:B-1----:R-:W-:Y:S05]  /*e710*/  @!P1 BRA `(.L_x_2239) ;  /* 0x0000003000009947 */ /* 0x002fea0003800000 */
[----:B-----5:R-:W2:Y:S04]  /*e720*/  LDG.E R3, [R10.64] ;  /* 0x000000060a037981 */ /* 0x020ea8000c1e1900 */
[----:B------:R-:W2:Y:S02]  /*e730*/  LDG.E R8, [R10.64+0x4] ;  /* 0x000004060a087981 */ /* 0x000ea4000c1e1900 */
[----:B--2---:R-:W-:Y:S02]  /*e740*/  IADD3 R3, -R3, R8, RZ ;  /* 0x0000000803037210 */ /* 0x004fe40007ffe1ff */
.L_x_2239:
[----:B-1----:R-:W2:Y:S04]  /*e750*/  LDL R23, [R1+0x40] ;  /* 0x0000400001177983 */ /* 0x002ea80000100800 */
[----:B------:R-:W3:Y:S04]  /*e760*/  LDL R17, [R1+0x54] ;  /* 0x0000540001117983 */ /* 0x000ee80000100800 */
[----:B------:R-:W4:Y:S01]  /*e770*/  LDL R24, [R1] ;  /* 0x0000000001187983 */ /* 0x000f220000100800 */
[----:B------:R-:W-:Y:S01]  /*e780*/  IMAD.MOV.U32 R22, RZ, RZ, 0x368 ;  /* 0x00000368ff167424 */ /* 0x000fe200078e00ff */
[----:B------:R-:W-:-:S04]  /*e790*/  ISETP.GT.AND P3, PT, R6, 0x1, PT ;  /* 0x000000010600780c */ /* 0x000fc80003f64270 */
[----:B------:R-:W-:-:S04]  /*e7a0*/  SEL R22, R22, 0x328, P3 ;  /* 0x0000032816167807 */ /* 0x000fc80001800000 */
[----:B------:R-:W1:Y:S08]  /*e7b0*/  LDC.64 R14, c[0x0][R22+0x170] ;  /* 0x00005c00160e7b82 */ /* 0x000e700000000a00 */
[----:B------:R1:W2:Y:S08]  /*e7c0*/  LDC.64 R10, c[0x0][R22+0x168] ;  /* 0x00005a00160a7b82 */ /* 0x0002b00000000a00 */
[----:B------:R1:W2:Y:S08]  /*e7d0*/  LDC.64 R18, c[0x0][R22+0x178] ;  /* 0x00005e0016127b82 */ /* 0x0002b00000000a00 */
[----:B------:R1:W2:Y:S01]  /*e7e0*/  LDC.64 R12, c[0x0][R22+0x160] ;  /* 0x00005800160c7b82 */ /* 0x0002a20000000a00 */
[----:B------:R-:W-:Y:S01]  /*e7f0*/  ISETP.NE.U32.AND P0, PT, RZ, c[0x0][0x500], PT ;  /* 0x00014000ff007a0c */ /* 0x000fe20003f05070 */
[----:B------:R-:W-:-:S03]  /*e800*/  IMAD.MOV.U32 R6, RZ, RZ, c[0x0][0x4e8] ;  /* 0x00013a00ff067624 */ /* 0x000fc600078e00ff */
[----:B------:R-:W-:Y:S02]  /*e810*/  ISETP.NE.AND.EX P0, PT, RZ, c[0x0][0x504], PT, P0 ;  /* 0x00014100ff007a0c */ /* 0x000fe40003f05300 */
[----:B------:R-:W-:Y:S02]  /*e820*/  ISETP.NE.AND P2, PT, R6, 0x1, PT ;  /* 0x000000010600780c */ /* 0x000fe40003f45270 */
[----:B------:R-:W-:Y:S02]  /*e830*/  SEL R7, R20, RZ, !P0 ;  /* 0x000000ff14077207 */ /* 0x000fe40004000000 */
[----:B------:R-:W-:Y:S01]  /*e840*/  SEL R8, R16, RZ, !P0 ;  /* 0x000000ff10087207 */ /* 0x000fe20004000000 */
[----:B------:R-:W-:Y:S02]  /*e850*/  IMAD.IADD R6, R252, 0x1, R237 ;  /* 0x00000001fc067824 */ /* 0x000fe400078e02ed */
[----:B-1----:R-:W-:-:S04]  /*e860*/  IMAD R9, R15, R7, RZ ;  /* 0x000000070f097224 */ /* 0x002fc800078e02ff */
[----:B------:R-:W-:Y:S02]  /*e870*/  IMAD R9, R14, R8, R9 ;  /* 0x000000080e097224 */ /* 0x000fe400078e0209 */
[----:B------:R-:W-:-:S04]  /*e880*/  @P2 IMAD.HI.U32 R8, R6, c[0x0][0x4ec], RZ ;  /* 0x00013b0006082a27 */ /* 0x000fc800078e00ff */
[----:B------:R-:W-:-:S04]  /*e890*/  IMAD.WIDE.U32 R14, R14, R7, RZ ;  /* 0x000000070e0e7225 */ /* 0x000fc800078e00ff */
[----:B------:R-:W-:Y:S01]  /*e8a0*/  IMAD.MOV.U32 R16, RZ, RZ, R6 ;  /* 0x000000ffff107224 */ /* 0x000fe200078e0006 */
[----:B------:R-:W-:Y:S01]  /*e8b0*/  @P2 SHF.R.U32.HI R16, RZ, c[0x0][0x4f0], R8 ;  /* 0x00013c00ff102a19 */ /* 0x000fe20000011608 */
[----:B------:R-:W-:Y:S01]  /*e8c0*/  IMAD.IADD R9, R15, 0x1, R9 ;  /* 0x000000010f097824 */ /* 0x000fe200078e0209 */
[----:B-----5:R-:W-:Y:S02]  /*e8d0*/  SHF.R.S32.HI R8, RZ, 0x1f, R5 ;  /* 0x0000001fff087819 */ /* 0x020fe40000011405 */
[----:B------:R-:W-:-:S04]  /*e8e0*/  SHF.R.S32.HI R22, RZ, 0x1f, R246 ;  /* 0x0000001fff167819 */ /* 0x000fc800000114f6 */
[----:B------:R-:W-:-:S04]  /*e8f0*/  LEA.HI R22, R22, R246, RZ, 0x5 ;  /* 0x000000f616167211 */ /* 0x000fc800078f28ff */
[----:B------:R-:W-:Y:S01]  /*e900*/  LOP3.LUT R22, R22, 0xffffffe0, RZ, 0xc0, !PT ;  /* 0xffffffe016167812 */ /* 0x000fe200078ec0ff */
[----:B------:R-:W-:-:S04]  /*e910*/  IMAD R3, R3, c[0x0][0x4e8], RZ ;  /* 0x00013a0003037a24 */ /* 0x000fc800078e02ff */
[----:B------:R-:W-:Y:S02]  /*e920*/  IMAD.IADD R22, R246, 0x1, -R22 ;  /* 0x00000001f6167824 */ /* 0x000fe400078e0a16 */
[----:B--2---:R-:W-:Y:S01]  /*e930*/  IMAD.WIDE.U32 R20, R10, R23, RZ ;  /* 0x000000170a147225 */ /* 0x004fe200078e00ff */
[----:B---3--:R-:W-:-:S03]  /*e940*/  SEL R17, R17, RZ, P3 ;  /* 0x000000ff11117207 */ /* 0x008fc60001800000 */
[----:B------:R-:W-:Y:S01]  /*e950*/  IMAD R10, R11, R23, RZ ;  /* 0x000000170b0a7224 */ /* 0x000fe200078e02ff */
[----:B------:R-:W-:Y:S01]  /*e960*/  IADD3 R15, P1, P0, R14, R20, R5 ;  /* 0x000000140e0f7210 */ /* 0x000fe2000783e005 */
[----:B------:R-:W-:Y:S02]  /*e970*/  IMAD.MOV R11, RZ, RZ, -R16 ;  /* 0x000000ffff0b7224 */ /* 0x000fe400078e0a10 */
[----:B------:R-:W-:Y:S02]  /*e980*/  IMAD.IADD R10, R21, 0x1, R10 ;  /* 0x00000001150a7824 */ /* 0x000fe400078e020a */
[-C--:B------:R-:W-:Y:S02]  /*e990*/  IMAD R14, R19, R17.reuse, RZ ;  /* 0x00000011130e7224 */ /* 0x080fe400078e02ff */
[----:B------:R-:W-:Y:S01]  /*e9a0*/  IMAD.WIDE.U32 R18, R18, R17, RZ ;  /* 0x0000001112127225 */ /* 0x000fe200078e00ff */
[----:B------:R-:W-:Y:S02]  /*e9b0*/  IADD3.X R9, R9, R10, R8, P1, P0 ;  /* 0x0000000a09097210 */ /* 0x000fe40000fe0408 */
[----:B------:R-:W-:Y:S01]  /*e9c0*/  SHF.R.S32.HI R10, RZ, 0x1f, R16 ;  /* 0x0000001fff0a7819 */ /* 0x000fe20000011410 */
[----:B------:R-:W-:Y:S01]  /*e9d0*/  IMAD R11, R11, c[0x0][0x4e8], R6 ;  /* 0x00013a000b0b7a24 */ /* 0x000fe200078e0206 */
[----:B------:R-:W-:Y:S01]  /*e9e0*/  IADD3 R18, P1, P0, R16, R15, R18 ;  /* 0x0000000f10127210 */ /* 0x000fe2000783e012 */
[----:B------:R-:W-:-:S02]  /*e9f0*/  IMAD.IADD R14, R19, 0x1, R14 ;  /* 0x00000001130e7824 */ /* 0x000fc400078e020e */
[----:B------:R-:W-:Y:S01]  /*ea00*/  IMAD R13, R13, R11, RZ ;  /* 0x0000000b0d0d7224 */ /* 0x000fe200078e02ff */
[----:B------:R-:W-:Y:S02]  /*ea10*/  SHF.R.S32.HI R15, RZ, 0x1f, R11 ;  /* 0x0000001fff0f7819 */ /* 0x000fe4000001140b */
[----:B------:R-:W-:Y:S01]  /*ea20*/  IADD3.X R19, R10, R9, R14, P1, P0 ;  /* 0x000000090a137210 */ /* 0x000fe20000fe040e */
[----:B------:R-:W-:Y:S02]  /*ea30*/  IMAD.MOV.U32 R9, RZ, RZ, c[0x0][0x4a8] ;  /* 0x00012a00ff097624 */ /* 0x000fe400078e00ff */
[C---:B------:R-:W-:Y:S02]  /*ea40*/  IMAD R13, R12.reuse, R15, R13 ;  /* 0x0000000f0c0d7224 */ /* 0x040fe400078e020d */
[----:B------:R-:W-:Y:S01]  /*ea50*/  IMAD.WIDE.U32 R18, R12, R11, R18 ;  /* 0x0000000b0c127225 */ /* 0x000fe200078e0012 */
[----:B------:R-:W-:-:S03]  /*ea60*/  SEL R9, R9, c[0x0][0x450], P3 ;  /* 0x0001140009097a07 */ /* 0x000fc60001800000 */
[----:B------:R-:W-:Y:S01]  /*ea70*/  IMAD.MOV.U32 R10, RZ, RZ, c[0x0][0x4ac] ;  /* 0x00012b00ff0a7624 */ /* 0x000fe200078e00ff */
[----:B------:R-:W-:Y:S01]  /*ea80*/  LEA R9, P0, R18, R9, 0x2 ;  /* 0x0000000912097211 */ /* 0x000fe200078010ff */
[----:B------:R-:W-:-:S03]  /*ea90*/  IMAD.IADD R13, R19, 0x1, R13 ;  /* 0x00000001130d7824 */ /* 0x000fc600078e020d */
[----:B------:R-:W-:-:S04]  /*eaa0*/  SEL R10, R10, c[0x0][0x454], P3 ;  /* 0x000115000a0a7a07 */ /* 0x000fc80001800000 */
[----:B------:R-:W-:Y:S01]  /*eab0*/  LEA.HI.X R18, R18, R10, R13, 0x2, P0 ;  /* 0x0000000a12127211 */ /* 0x000fe200000f140d */
[----:B------:R-:W-:Y:S01]  /*eac0*/  SHFL.IDX PT, R12, R9, RZ, 0x1c1f ;  /* 0x001c1fff090c7589 */ /* 0x000fe200000e0000 */
[----:B----4-:R-:W-:-:S03]  /*ead0*/  IMAD.IADD R10, R24, 0x1, R237 ;  /* 0x00000001180a7824 */ /* 0x010fc600078e02ed */
[----:B------:R-:W1:Y:S04]  /*eae0*/  SHFL.IDX PT, R13, R18, RZ, 0x1c1f ;  /* 0x001c1fff120d7589 */ /* 0x000e6800000e0000 */
[----:B------:R-:W-:Y:S04]  /*eaf0*/  SHFL.IDX PT, R16, R9, 0x1, 0x1c1f ;  /* 0x003c1f0009107f89 */ /* 0x000fe800000e0000 */
[----:B------:R-:W2:Y:S01]  /*eb00*/  SHFL.IDX PT, R17, R18, 0x1, 0x1c1f ;  /* 0x003c1f0012117f89 */ /* 0x000ea200000e0000 */
[----:B------:R-:W-:Y:S02]  /*eb10*/  LOP3.LUT P0, RZ, R22, 0x3, RZ, 0xc0, !PT ;  /* 0x0000000316ff7812 */ /* 0x000fe4000780c0ff */
[----:B------:R-:W-:-:S02]  /*eb20*/  IADD3 R14, R10, 0x8, RZ ;  /* 0x000000080a0e7810 */ /* 0x000fc40007ffe0ff */
[-C--:B------:R-:W-:Y:S02]  /*eb30*/  ISETP.GE.OR P1, PT, R10, R3.reuse, P0 ;  /* 0x000000030a00720c */ /* 0x080fe40000726670 */
[----:B------:R-:W-:-:S11]  /*eb40*/  ISETP.GE.OR P0, PT, R14, R3, P0 ;  /* 0x000000030e00720c */ /* 0x000fd60000706670 */
[----:B-1----:R1:W-:Y:S01]  /*eb50*/  @!P1 ST.E [R12.64], R4 ;  /* 0x000000040c009985 */ /* 0x0023e2000c101906 */
[----:B------:R-:W-:-:S03]  /*eb60*/  ISETP.GE.AND P1, PT, R10, R3, PT ;  /* 0x000000030a00720c */ /* 0x000fc60003f26270 */
[----:B--2---:R1:W-:Y:S01]  /*eb70*/  @!P0 ST.E [R16.64], R0 ;  /* 0x0000000010008985 */ /* 0x0043e2000c101906 */
[----:B------:R-:W-:Y:S01]  /*eb80*/  ISETP.GE.AND P0, PT, R14, R3, PT ;  /* 0x000000030e00720c */ /* 0x000fe20003f06270 */
[----:B------:R-:W-:Y:S05]  /*eb90*/  @P3 BRA `(.L_x_2240) ;  /* 0x0000097000003947 */ /* 0x000fea0003800000 */
[----:B------:R-:W2:Y:S01]  /*eba0*/  LDL R22, [R1+0x4] ;  /* 0x0000040001167983 */ /* 0x000ea20000100800 */
[----:B-1----:R-:W-:Y:S01]  /*ebb0*/  IMAD R0, R8, c[0x0][0x3a0], RZ ;  /* 0x0000e80008007a24 */ /* 0x002fe200078e02ff */
[----:B------:R-:W-:Y:S01]  /*ebc0*/  SHF.R.S32.HI R6, RZ, 0x1f, R7 ;  /* 0x0000001fff067819 */ /* 0x000fe20000011407 */
[C---:B------:R-:W-:Y:S01]  /*ebd0*/  IMAD.WIDE.U32 R8, R5.reuse, c[0x0][0x3a0], RZ ;  /* 0x0000e80005087a25 */ /* 0x040fe200078e00ff */
[----:B------:R1:W3:Y:S01]  /*ebe0*/  LDS.128 R72, [R249+0x80] ;  /* 0x00008000f9487984 */ /* 0x0002e20000000c00 */
[----:B------:R-:W-:Y:S02]  /*ebf0*/  SHF.R.S32.HI R76, RZ, 0x1f, R246 ;  /* 0x0000001fff4c7819 */ /* 0x000fe400000114f6 */
[----:B------:R-:W-:Y:S01]  /*ec00*/  IMAD R5, R5, c[0x0][0x3a4], R0 ;  /* 0x0000e90005057a24 */ /* 0x000fe200078e0200 */
[----:B------:R1:W4:Y:S01]  /*ec10*/  LDS.128 R68, [R249+0x1080] ;  /* 0x00108000f9447984 */ /* 0x0003220000000c00 */
[----:B------:R-:W-:Y:S01]  /*ec20*/  IMAD R6, R6, c[0x0][0x3f0], RZ ;  /* 0x0000fc0006067a24 */ /* 0x000fe200078e02ff */
[----:B------:R-:W-:-:S02]  /*ec30*/  LEA.HI R76, R76, R246, RZ, 0x3 ;  /* 0x000000f64c4c7211 */ /* 0x000fc400078f18ff */
[----:B------:R-:W-:Y:S01]  /*ec40*/  IADD3 R9, R9, R5, RZ ;  /* 0x0000000509097210 */ /* 0x000fe20007ffe0ff */
[----:B------:R1:W1:Y:S01]  /*ec50*/  LDS.128 R64, [R249+0x2080] ;  /* 0x00208000f9407984 */ /* 0x0002620000000c00 */
[----:B------:R-:W-:-:S03]  /*ec60*/  SHF.R.S32.HI R76, RZ, 0x3, R76 ;  /* 0x00000003ff4c7819 */ /* 0x000fc6000001144c */
[C---:B------:R-:W-:Y:S01]  /*ec70*/  IMAD.WIDE.U32 R8, R23.reuse, c[0x0][0x3e8], R8 ;  /* 0x0000fa0017087a25 */ /* 0x040fe200078e0008 */
[----:B------:R1:W1:Y:S01]  /*ec80*/  LDS.128 R60, [R249+0x3080] ;  /* 0x00308000f93c7984 */ /* 0x0002620000000c00 */
[-C--:B------:R-:W-:Y:S02]  /*ec90*/  IADD3 R76, R76, R237.reuse, RZ ;  /* 0x000000ed4c4c7210 */ /* 0x080fe40007ffe0ff */
[----:B------:R-:W-:Y:S01]  /*eca0*/  IMAD R9, R23, c[0x0][0x3ec], R9 ;  /* 0x0000fb0017097a24 */ /* 0x000fe200078e0209 */
[----:B------:R1:W1:Y:S03]  /*ecb0*/  LDS.128 R56, [R249+0x4080] ;  /* 0x00408000f9387984 */ /* 0x0002660000000c00 */
[----:B------:R-:W-:Y:S01]  /*ecc0*/  IMAD.WIDE.U32 R8, R7, c[0x0][0x3f0], R8 ;  /* 0x0000fc0007087a25 */ /* 0x000fe200078e0008 */
        /* <DEDUP_REMOVED lines=9> */
[----:B------:R1:W1:Y:S01]  /*ed60*/  LDS.128 R12, [R249+0xf080] ;  /* 0x00f08000f90c7984 */ /* 0x0002620000000c00 */
[----:B--2---:R-:W-:-:S03]  /*ed70*/  IADD3 R0, R22, R237, RZ ;  /* 0x000000ed16007210 */ /* 0x004fc60007ffe0ff */
[----:B------:R2:W1:Y:S01]  /*ed80*/  LDS.128 R20, [R249+0xd080] ;  /* 0x00d08000f9147984 */ /* 0x0004620000000c00 */
        /* <DEDUP_REMOVED lines=20> */
[----:B-1234-:R1:W2:Y:S02]  /*eed0*/  SHFL.IDX PT, R77, R10, RZ, 0x181f ;  /* 0x00181fff0a4d7589 */ /* 0x01e2a400000e0000 */
.L_x_2308:
[----:B------:R-:W-:Y:S05]  /*eee0*/  BRA.DIV ~URZ, `(.L_x_2242) ;  /* 0x000047127f007947 */ /* 0x000fea000b800000 */
[----:B------:R3:W4:Y:S02]  /*eef0*/  SHFL.IDX PT, R5, R11, RZ, 0x181f ;  /* 0x00181fff0b057589 */ /* 0x00072400000e0000 */
.L_x_2309:
[----:B------:R-:W-:Y:S01]  /*ef00*/  ISETP.GE.AND P0, PT, R76, R3, PT ;  /* 0x000000034c00720c */ /* 0x000fe20003f06270 */
[----:B------:R-:W-:-:S12]  /*ef10*/  BSSY B0, `(.L_x_2243) ;  /* 0x0000013000007945 */ /* 0x000fd80003800000 */
[----:B------:R-:W-:Y:S05]  /*ef20*/  @P0 BRA `(.L_x_2244) ;  /* 0x0000011000000947 */ /* 0x000fea0003800000 */
[----:B------:R-:W5:Y:S01]  /*ef30*/  LDL.64 R78, [R1+0x10] ;  /* 0x00001000014e7983 */ /* 0x000f620000100a00 */
[----:B------:R-:W-:Y:S02]  /*ef40*/  ISETP.GE.AND P5, PT, R250, c[0x0][0x3c8], PT ;  /* 0x0000f200fa007a0c */ /* 0x000fe40003fa6270 */
[----:B------:R-:W-:Y:S02]  /*ef50*/  ISETP.GE.AND P4, PT, R247, c[0x0][0x3c8], PT ;  /* 0x0000f200f7007a0c */ /* 0x000fe40003f86270 */
[----:B------:R-:W-:-:S09]  /*ef60*/  ISETP.GE.AND P3, PT, R248, c[0x0][0x3c8], PT ;  /* 0x0000f200f8007a0c */ /* 0x000fd20003f66270 */
[CC--:B----4-:R-:W-:Y:S02]  /*ef70*/  @!P5 LEA R6, P2, R250.reuse, R5.reuse, 0x1 ;  /* 0x00000005fa06d211 */ /* 0x0d0fe400078408ff */
[----:B------:R-:W-:Y:S02]  /*ef80*/  @!P4 LEA R4, P1, R247, R5, 0x1 ;  /* 0x00000005f704c211 */ /* 0x000fe400078208ff */
[----:B--2---:R-:W-:Y:S02]  /*ef90*/  @!P5 LEA.HI.X R7, R250, R77, R243, 0x1, P2 ;  /* 0x0000004dfa07d211 */ /* 0x004fe400010f0cf3 */
[----:B-----5:R-:W-:-:S13]  /*efa0*/  ISETP.GE.AND P6, PT, R78, c[0x0][0x3c8], PT ;  /* 0x0000f2004e007a0c */ /* 0x020fda0003fc6270 */
[----:B------:R-:W-:-:S04]  /*efb0*/  @!P6 LEA R8, P0, R78, R5, 0x1 ;  /* 0x000000054e08e211 */ /* 0x000fc800078008ff */
[----:B------:R-:W-:Y:S02]  /*efc0*/  @!P6 LEA.HI.X R9, R78, R77, R79, 0x1, P0 ;  /* 0x0000004d4e09e211 */ /* 0x000fe400000f0c4f */
[C---:B------:R-:W-:Y:S02]  /*efd0*/  @!P3 LEA R78, P0, R248.reuse, R5, 0x1 ;  /* 0x00000005f84eb211 */ /* 0x040fe400078008ff */
[-C--:B------:R-:W-:Y:S01]  /*efe0*/  @!P4 LEA.HI.X R5, R247, R77.reuse, R242, 0x1, P1 ;  /* 0x0000004df705c211 */ /* 0x080fe200008f0cf2 */
[----:B------:R2:W-:Y:S01]  /*eff0*/  @!P6 ST.E.128 [R8.64], R72 ;  /* 0x000000480800e985 */ /* 0x0005e2000c101d06 */
[----:B------:R-:W-:-:S03]  /*f000*/  @!P3 LEA.HI.X R79, R248, R77, R241, 0x1, P0 ;  /* 0x0000004df84fb211 */ /* 0x000fc600000f0cf1 */
[----:B------:R2:W-:Y:S04]  /*f010*/  @!P5 ST.E.128 [R6.64], R56 ;  /* 0x000000380600d985 */ /* 0x0005e8000c101d06 */
[----:B------:R2:W-:Y:S04]  /*f020*/  @!P4 ST.E.128 [R4.64], R40 ;  /* 0x000000280400c985 */ /* 0x0005e8000c101d06 */
[----:B------:R2:W-:Y:S02]  /*f030*/  @!P3 ST.E.128 [R78.64], R24 ;  /* 0x000000184e00b985 */ /* 0x0005e4000c101d06 */
.L_x_2244:
[----:B------:R-:W-:Y:S05]  /*f040*/  BSYNC B0 ;  /* 0x0000000000007941 */ /* 0x000fea0003800000 */
.L_x_2243:
[----:B------:R-:W-:Y:S05]  /*f050*/  BRA.DIV ~URZ, `(.L_x_2245) ;  /* 0x000046027f007947 */ /* 0x000fea000b800000 */
[----:B--2---:R2:W1:Y:S04]  /*f060*/  SHFL.IDX PT, R24, R10, 0x1, 0x181f ;  /* 0x00381f000a187f89 */ /* 0x00446800000e0000 */
[----:B----4-:R2:W4:Y:S02]  /*f070*/  SHFL.IDX PT, R5, R11, 0x1, 0x181f ;  /* 0x00381f000b057f89 */ /* 0x01052400000e0000 */
.L_x_2310:
[----:B------:R-:W-:Y:S01]  /*f080*/  IADD3 R0, R76, 0x20, RZ ;  /* 0x000000204c007810 */ /* 0x000fe20007ffe0ff */
[----:B------:R-:W-:Y:S03]  /*f090*/  BSSY B0, `(.L_x_2246) ;  /* 0x0000014000007945 */ /* 0x000fe60003800000 */
[----:B------:R-:W-:-:S13]  /*f0a0*/  ISETP.GE.AND P0, PT, R0, R3, PT ;  /* 0x000000030000720c */ /* 0x000fda0003f06270 */
[----:B------:R-:W-:Y:S05]  /*f0b0*/  @P0 BRA `(.L_x_2247) ;  /* 0x0000011000000947 */ /* 0x000fea0003800000 */
[----:B------:R-:W5:Y:S01]  /*f0c0*/  LDL.64 R26, [R1+0x10] ;  /* 0x00001000011a7983 */ /* 0x000f620000100a00 */
[----:B------:R-:W-:Y:S02]  /*f0d0*/  ISETP.GE.AND P2, PT, R250, c[0x0][0x3c8], PT ;  /* 0x0000f200fa007a0c */ /* 0x000fe40003f46270 */
[----:B------:R-:W-:Y:S02]  /*f0e0*/  ISETP.GE.AND P1, PT, R247, c[0x0][0x3c8], PT ;  /* 0x0000f200f7007a0c */ /* 0x000fe40003f26270 */
[----:B------:R-:W-:-:S09]  /*f0f0*/  ISETP.GE.AND P0, PT, R248, c[0x0][0x3c8], PT ;  /* 0x0000f200f8007a0c */ /* 0x000fd20003f06270 */
[CC--:B----4-:R-:W-:Y:S02]  /*f100*/  @!P2 LEA R6, P6, R250.reuse, R5.reuse, 0x1 ;  /* 0x00000005fa06a211 */ /* 0x0d0fe400078c08ff */
[----:B------:R-:W-:Y:S02]  /*f110*/  @!P1 LEA R4, P5, R247, R5, 0x1 ;  /* 0x00000005f7049211 */ /* 0x000fe400078a08ff */
[----:B-1----:R-:W-:Y:S02]  /*f120*/  @!P2 LEA.HI.X R7, R250, R24, R243, 0x1, P6 ;  /* 0x00000018fa07a211 */ /* 0x002fe400030f0cf3 */
[----:B-----5:R-:W-:-:S13]  /*f130*/  ISETP.GE.AND P3, PT, R26, c[0x0][0x3c8], PT ;  /* 0x0000f2001a007a0c */ /* 0x020fda0003f66270 */
[----:B------:R-:W-:-:S04]  /*f140*/  @!P3 LEA R8, P4, R26, R5, 0x1 ;  /* 0x000000051a08b211 */ /* 0x000fc800078808ff */
[-C--:B------:R-:W-:Y:S02]  /*f150*/  @!P3 LEA.HI.X R9, R26, R24.reuse, R27, 0x1, P4 ;  /* 0x000000181a09b211 */ /* 0x080fe400020f0c1b */
[C---:B------:R-:W-:Y:S02]  /*f160*/  @!P0 LEA R26, P4, R248.reuse, R5, 0x1 ;  /* 0x00000005f81a8211 */ /* 0x040fe400078808ff */
[-C--:B------:R-:W-:Y:S01]  /*f170*/  @!P1 LEA.HI.X R5, R247, R24.reuse, R242, 0x1, P5 ;  /* 0x00000018f7059211 */ /* 0x080fe200028f0cf2 */
[----:B------:R1:W-:Y:S01]  /*f180*/  @!P3 ST.E.128 [R8.64], R68 ;  /* 0x000000440800b985 */ /* 0x0003e2000c101d06 */
[----:B------:R-:W-:-:S03]  /*f190*/  @!P0 LEA.HI.X R27, R248, R24, R241, 0x1, P4 ;  /* 0x00000018f81b8211 */ /* 0x000fc600020f0cf1 */
[----:B------:R1:W-:Y:S04]  /*f1a0*/  @!P2 ST.E.128 [R6.64], R52 ;  /* 0x000000340600a985 */ /* 0x0003e8000c101d06 */
[----:B------:R1:W-:Y:S04]  /*f1b0*/  @!P1 ST.E.128 [R4.64], R36 ;  /* 0x0000002404009985 */ /* 0x0003e8000c101d06 */
[----:B------:R1:W-:Y:S02]  /*f1c0*/  @!P0 ST.E.128 [R26.64], R20 ;  /* 0x000000141a008985 */ /* 0x0003e4000c101d06 */
.L_x_2247:
[----:B------:R-:W-:Y:S05]  /*f1d0*/  BSYNC B0 ;  /* 0x0000000000007941 */ /* 0x000fea0003800000 */
.L_x_2246:
[----:B------:R-:W-:Y:S05]  /*f1e0*/  BRA.DIV ~URZ, `(.L_x_2248) ;  /* 0x000045327f007947 */ /* 0x000fea000b800000 */
[----:B-1----:R1:W2:Y:S02]  /*f1f0*/  SHFL.IDX PT, R20, R10, 0x2, 0x181f ;  /* 0x00581f000a147f89 */ /* 0x0022a400000e0000 */
.L_x_2311:
[----:B------:R-:W-:Y:S05]  /*f200*/  BRA.DIV ~URZ, `(.L_x_2249) ;  /* 0x000045827f007947 */ /* 0x000fea000b800000 */
[----:B----4-:R4:W1:Y:S02]  /*f210*/  SHFL.IDX PT, R5, R11, 0x2, 0x181f ;  /* 0x00581f000b057f89 */ /* 0x01086400000e0000 */
.L_x_2312:
        /* <DEDUP_REMOVED lines=8> */
[CC--:B-1----:R-:W-:Y:S02]  /*f2a0*/  @!P2 LEA R6, P6, R250.reuse, R5.reuse, 0x1 ;  /* 0x00000005fa06a211 */ /* 0x0c2fe400078c08ff */
[----:B------:R-:W-:Y:S02]  /*f2b0*/  @!P1 LEA R4, P5, R247, R5, 0x1 ;  /* 0x00000005f7049211 */ /* 0x000fe400078a08ff */
[----:B--2---:R-:W-:Y:S02]  /*f2c0*/  @!P2 LEA.HI.X R7, R250, R20, R243, 0x1, P6 ;  /* 0x00000014fa07a211 */ /* 0x004fe400030f0cf3 */
        /* <DEDUP_REMOVED lines=10> */
.L_x_2251:
[----:B------:R-:W-:Y:S05]  /*f370*/  BSYNC B0 ;  /* 0x0000000000007941 */ /* 0x000fea0003800000 */
.L_x_2250:
[----:B------:R-:W-:Y:S05]  /*f380*/  BRA.DIV ~URZ, `(.L_x_2252) ;  /* 0x000044627f007947 */ /* 0x000fea000b800000 */
[----:B-12---:R-:W1:Y:S04]  /*f390*/  SHFL.IDX PT, R10, R10, 0x3, 0x181f ;  /* 0x00781f000a0a7f89 */ /* 0x006e6800000e0000 */
[----:B------:R2:W3:Y:S02]  /*f3a0*/  SHFL.IDX PT, R5, R11, 0x3, 0x181f ;  /* 0x00781f000b057f89 */ /* 0x0004e400000e0000 */
.L_x_2313:
[----:B------:R-:W-:-:S04]  /*f3b0*/  IADD3 R76, R76, 0x60, RZ ;  /* 0x000000604c4c7810 */ /* 0x000fc80007ffe0ff */
[----:B------:R-:W-:-:S13]  /*f3c0*/  ISETP.GE.AND P0, PT, R76, R3, PT ;  /* 0x000000034c00720c */ /* 0x000fda0003f06270 */
[----:B------:R-:W-:Y:S05]  /*f3d0*/  @P0 BRA `(.L_x_2253) ;  /* 0x00002ab000000947 */ /* 0x000fea0003800000 */
[----:B------:R-:W5:Y:S01]  /*f3e0*/  LDL.64 R18, [R1+0x10] ;  /* 0x0000100001127983 */ /* 0x000f620000100a00 */
[----:B------:R-:W-:Y:S02]  /*f3f0*/  ISETP.GE.AND P1, PT, R250, c[0x0][0x3c8], PT ;  /* 0x0000f200fa007a0c */ /* 0x000fe40003f26270 */
[----:B------:R-:W-:-:S11]  /*f400*/  ISETP.GE.AND P0, PT, R247, c[0x0][0x3c8], PT ;  /* 0x0000f200f7007a0c */ /* 0x000fd60003f06270 */
[CC--:B---3--:R-:W-:Y:S02]  /*f410*/  @!P1 LEA R8, P4, R250.reuse, R5.reuse, 0x1 ;  /* 0x00000005fa089211 */ /* 0x0c8fe400078808ff */
[C---:B------:R-:W-:Y:S02]  /*f420*/  @!P0 LEA R6, P3, R247.reuse, R5, 0x1 ;  /* 0x00000005f7068211 */ /* 0x040fe400078608ff */
[-C--:B-1----:R-:W-:Y:S02]  /*f430*/  @!P1 LEA.HI.X R9, R250, R10.reuse, R243, 0x1, P4 ;  /* 0x0000000afa099211 */ /* 0x082fe400020f0cf3 */
[----:B------:R-:W-:Y:S02]  /*f440*/  @!P0 LEA.HI.X R7, R247, R10, R242, 0x1, P3 ;  /* 0x0000000af7078211 */ /* 0x000fe400018f0cf2 */
[----:B-----5:R-:W-:-:S13]  /*f450*/  ISETP.GE.AND P2, PT, R18, c[0x0][0x3c8], PT ;  /* 0x0000f20012007a0c */ /* 0x020fda0003f46270 */
[----:B------:R-:W-:-:S04]  /*f460*/  @!P2 LEA R16, P5, R18, R5, 0x1 ;  /* 0x000000051210a211 */ /* 0x000fc800078a08ff */
[----:B------:R-:W-:-:S05]  /*f470*/  @!P2 LEA.HI.X R17, R18, R10, R19, 0x1, P5 ;  /* 0x0000000a1211a211 */ /* 0x000fca00028f0c13 */
[----:B------:R1:W-:Y:S04]  /*f480*/  @!P2 ST.E.128 [R16.64], R60 ;  /* 0x0000003c1000a985 */ /* 0x0003e8000c101d06 */
        /* <DEDUP_REMOVED lines=8> */
.L_x_2240:
[----:B------:R-:W2:Y:S04]  /*f510*/  LDL.LU R3, [R1+0x40] ;  /* 0x0000400001037983 */ /* 0x000ea80000300800 */
[----:B-1----:R-:W3:Y:S01]  /*f520*/  LDL.LU R12, [R1+0x54] ;  /* 0x00005400010c7983 */ /* 0x002ee20000300800 */
[----:B------:R-:W-:Y:S01]  /*f530*/  IMAD R8, R8, c[0x0][0x408], RZ ;  /* 0x0001020008087a24 */ /* 0x000fe200078e02ff */
[----:B------:R-:W-:Y:S01]  /*f540*/  SHF.R.S32.HI R0, RZ, 0x1f, R7 ;  /* 0x0000001fff007819 */ /* 0x000fe20000011407 */
[----:B------:R-:W-:-:S04]  /*f550*/  IMAD.WIDE.U32 R10, R5, c[0x0][0x408], RZ ;  /* 0x00010200050a7a25 */ /* 0x000fc800078e00ff */
[----:B------:R-:W-:Y:S02]  /*f560*/  IMAD R5, R5, c[0x0][0x40c], R8 ;  /* 0x0001030005057a24 */ /* 0x000fe400078e0208 */
[----:B------:R-:W-:-:S03]  /*f570*/  IMAD R0, R0, c[0x0][0x440], RZ ;  /* 0x0001100000007a24 */ /* 0x000fc600078e02ff */
[----:B------:R-:W-:Y:S01]  /*f580*/  IADD3 R11, R11, R5, RZ ;  /* 0x000000050b0b7210 */ /* 0x000fe20007ffe0ff */
[----:B------:R-:W-:-:S04]  /*f590*/  IMAD R0, R7, c[0x0][0x444], R0 ;  /* 0x0001110007007a24 */ /* 0x000fc800078e0200 */
[----:B--2---:R-:W-:-:S04]  /*f5a0*/  IMAD.WIDE.U32 R4, R3, c[0x0][0x438], R10 ;  /* 0x00010e0003047a25 */ /* 0x004fc800078e000a */
[----:B------:R-:W-:Y:S02]  /*f5b0*/  IMAD R5, R3, c[0x0][0x43c], R5 ;  /* 0x00010f0003057a24 */ /* 0x000fe400078e0205 */
[----:B------:R-:W-:-:S04]  /*f5c0*/  @P2 IMAD.HI.U32 R3, R6, c[0x0][0x4ec], RZ ;  /* 0x00013b0006032a27 */ /* 0x000fc800078e00ff */
        /* <DEDUP_REMOVED lines=22> */
.L_x_2314:
[----:B------:R-:W-:Y:S05]  /*f730*/  BRA.DIV ~URZ, `(.L_x_2255) ;  /* 0x000041e27f007947 */ /* 0x000fea000b800000 */
[----:B------:R3:W4:Y:S02]  /*f740*/  SHFL.IDX PT, R5, R10, RZ, 0x1c1f ;  /* 0x001c1fff0a057589 */ /* 0x00072400000e0000 */
.L_x_2315:
        /* <DEDUP_REMOVED lines=8> */
[----:B------:R-:W-:Y:S01]  /*f7d0*/  IADD3 R0, R251, 0x20, RZ ;  /* 0x00000020fb007810 */ /* 0x000fe20007ffe0ff */
[----:B----4-:R-:W-:Y:S01]  /*f7e0*/  @!P1 IMAD.MOV.U32 R6, RZ, RZ, R5 ;  /* 0x000000ffff069224 */ /* 0x010fe200078e0005 */
[----:B------:R-:W-:Y:S01]  /*f7f0*/  ISETP.GE.AND P5, PT, R9, c[0x0][0x3c8], PT ;  /* 0x0000f20009007a0c */ /* 0x000fe20003fa6270 */
[----:B--2---:R-:W-:Y:S01]  /*f800*/  @!P1 IMAD.MOV.U32 R7, RZ, RZ, R11 ;  /* 0x000000ffff079224 */ /* 0x004fe200078e000b */
[----:B------:R-:W-:Y:S02]  /*f810*/  ISETP.GE.AND P6, PT, R0, c[0x0][0x3c8], PT ;  /* 0x0000f20000007a0c */ /* 0x000fe40003fc6270 */
[----:B------:R-:W-:Y:S01]  /*f820*/  SHF.R.S32.HI R8, RZ, 0x1f, R16 ;  /* 0x0000001fff087819 */ /* 0x000fe20000011410 */
[----:B------:R-:W-:Y:S01]  /*f830*/  @!P1 IMAD.WIDE R14, R251, 0x4, R6 ;  /* 0x00000004fb0e9825 */ /* 0x000fe200078e0206 */
[----:B------:R-:W-:-:S02]  /*f840*/  SHF.R.S32.HI R7, RZ, 0x1f, R4 ;  /* 0x0000001fff077819 */ /* 0x000fc40000011404 */
[----:B------:R-:W-:Y:S02]  /*f850*/  IADD3 R6, R251, 0x28, RZ ;  /* 0x00000028fb067810 */ /* 0x000fe40007ffe0ff */
[----:B------:R2:W-:Y:S01]  /*f860*/  @!P1 ST.E.64 [R14.64], R160 ;  /* 0x000000a00e009985 */ /* 0x0005e2000c101b06 */
[-C--:B------:R-:W-:Y:S02]  /*f870*/  @!P4 LEA R12, P1, R4, R5.reuse, 0x2 ;  /* 0x00000005040cc211 */ /* 0x080fe400078210ff */
[----:B------:R-:W-:Y:S02]  /*f880*/  @!P2 LEA R18, P3, R16, R5, 0x2 ;  /* 0x000000051012a211 */ /* 0x000fe400078610ff */
[-C--:B------:R-:W-:Y:S02]  /*f890*/  @!P4 LEA.HI.X R13, R4, R11.reuse, R7, 0x2, P1 ;  /* 0x0000000b040dc211 */ /* 0x080fe400008f1407 */
[----:B------:R-:W-:Y:S02]  /*f8a0*/  ISETP.GE.AND P1, PT, R6, c[0x0][0x3c8], PT ;  /* 0x0000f20006007a0c */ /* 0x000fe40003f26270 */
[----:B------:R-:W-:-:S02]  /*f8b0*/  @!P2 LEA.HI.X R19, R16, R11, R8, 0x2, P3 ;  /* 0x0000000b1013a211 */ /* 0x000fc400018f1408 */
[----:B------:R-:W-:Y:S02]  /*f8c0*/  SHF.R.S32.HI R8, RZ, 0x1f, R9 ;  /* 0x0000001fff087819 */ /* 0x000fe40000011409 */
[----:B------:R-:W-:Y:S01]  /*f8d0*/  SHF.R.S32.HI R7, RZ, 0x1f, R0 ;  /* 0x0000001fff077819 */ /* 0x000fe20000011400 */
[----:B------:R4:W-:Y:S01]  /*f8e0*/  @!P2 ST.E.64 [R18.64], R156 ;  /* 0x0000009c1200a985 */ /* 0x0009e2000c101b06 */
[----:B------:R-:W-:Y:S02]  /*f8f0*/  @!P5 LEA R16, P3, R9, R5, 0x2 ;  /* 0x000000050910d211 */ /* 0x000fe400078610ff */
[----:B------:R-:W-:Y:S02]  /*f900*/  IADD3 R4, R251, 0x30, RZ ;  /* 0x00000030fb047810 */ /* 0x000fe40007ffe0ff */
[----:B------:R-:W-:Y:S02]  /*f910*/  @!P5 LEA.HI.X R17, R9, R11, R8, 0x2, P3 ;  /* 0x0000000b0911d211 */ /* 0x000fe400018f1408 */
[----:B------:R-:W-:-:S02]  /*f920*/  ISETP.GE.AND P3, PT, R4, c[0x0][0x3c8], PT ;  /* 0x0000f20004007a0c */ /* 0x000fc40003f66270 */
[C---:B------:R-:W-:Y:S01]  /*f930*/  IADD3 R29, R251.reuse, 0xb0, RZ ;  /* 0x000000b0fb1d7810 */ /* 0x040fe20007ffe0ff */
[----:B------:R-:W-:Y:S01]  /*f940*/  @!P5 ST.E.64 [R16.64], R132 ;  /* 0x000000841000d985 */ /* 0x000fe2000c101b06 */
[C---:B------:R-:W-:Y:S02]  /*f950*/  IADD3 R27, R251.reuse, 0xb8, RZ ;  /* 0x000000b8fb1b7810 */ /* 0x040fe40007ffe0ff */
[C---:B------:R-:W-:Y:S01]  /*f960*/  IADD3 R25, R251.reuse, 0xc0, RZ ;  /* 0x000000c0fb197810 */ /* 0x040fe20007ffe0ff */
[----:B------:R5:W-:Y:S01]  /*f970*/  @!P4 ST.E.64 [R12.64], R136 ;  /* 0x000000880c00c985 */ /* 0x000be2000c101b06 */
[C---:B--2---:R-:W-:Y:S02]  /*f980*/  @!P6 LEA R14, P2, R0.reuse, R5, 0x2 ;  /* 0x00000005000ee211 */ /* 0x044fe400078410ff */
[----:B------:R-:W-:Y:S02]  /*f990*/  IADD3 R26, R251, 0xc8, RZ ;  /* 0x000000c8fb1a7810 */ /* 0x000fe40007ffe0ff */
[----:B------:R-:W-:-:S02]  /*f9a0*/  @!P6 LEA.HI.X R15, R0, R11, R7, 0x2, P2 ;  /* 0x0000000b000fe211 */ /* 0x000fc400010f1407 */
[----:B------:R-:W-:Y:S02]  /*f9b0*/  SHF.R.S32.HI R0, RZ, 0x1f, R6 ;  /* 0x0000001fff007819 */ /* 0x000fe40000011406 */
[C---:B------:R-:W-:Y:S01]  /*f9c0*/  @!P1 LEA R8, P2, R6.reuse, R5, 0x2 ;  /* 0x0000000506089211 */ /* 0x040fe200078410ff */
[----:B------:R-:W-:Y:S01]  /*f9d0*/  @!P6 ST.E.64 [R14.64], R140 ;  /* 0x0000008c0e00e985 */ /* 0x000fe2000c101b06 */
[----:B------:R-:W-:Y:S02]  /*f9e0*/  SHF.R.S32.HI R7, RZ, 0x1f, R4 ;  /* 0x0000001fff077819 */ /* 0x000fe40000011404 */
[----:B------:R-:W-:Y:S02]  /*f9f0*/  @!P1 LEA.HI.X R9, R6, R11, R0, 0x2, P2 ;  /* 0x0000000b06099211 */ /* 0x000fe400010f1400 */
[C---:B------:R-:W-:Y:S02]  /*fa00*/  IADD3 R0, R251.reuse, 0x38, RZ ;  /* 0x00000038fb007810 */ /* 0x040fe40007ffe0ff */
[----:B----4-:R-:W-:Y:S01]  /*fa10*/  IADD3 R18, R251, 0x40, RZ ;  /* 0x00000040fb127810 */ /* 0x010fe20007ffe0ff */
[----:B------:R2:W-:Y:S01]  /*fa20*/  @!P1 ST.E.64 [R8.64], R144 ;  /* 0x0000009008009985 */ /* 0x0005e2000c101b06 */
[----:B------:R-:W-:-:S02]  /*fa30*/  ISETP.GE.AND P5, PT, R0, c[0x0][0x3c8], PT ;  /* 0x0000f20000007a0c */ /* 0x000fc40003fa6270 */
[----:B------:R-:W-:Y:S02]  /*fa40*/  ISETP.GE.AND P4, PT, R18, c[0x0][0x3c8], PT ;  /* 0x0000f20012007a0c */ /* 0x000fe40003f86270 */
[C---:B------:R-:W-:Y:S02]  /*fa50*/  @!P3 LEA R20, P2, R4.reuse, R5, 0x2 ;  /* 0x000000050414b211 */ /* 0x040fe400078410ff */
[----:B------:R-:W-:Y:S02]  /*fa60*/  IADD3 R6, R251, 0x48, RZ ;  /* 0x00000048fb067810 */ /* 0x000fe40007ffe0ff */
[----:B------:R-:W-:Y:S02]  /*fa70*/  @!P3 LEA.HI.X R21, R4, R11, R7, 0x2, P2 ;  /* 0x0000000b0415b211 */ /* 0x000fe400010f1407 */
[----:B------:R-:W-:Y:S02]  /*fa80*/  ISETP.GE.AND P6, PT, R6, c[0x0][0x3c8], PT ;  /* 0x0000f20006007a0c */ /* 0x000fe40003fc6270 */
[----:B-----5:R-:W-:Y:S01]  /*fa90*/  SHF.R.S32.HI R12, RZ, 0x1f, R0 ;  /* 0x0000001fff0c7819 */ /* 0x020fe20000011400 */
[----:B------:R4:W-:Y:S01]  /*faa0*/  @!P3 ST.E.64 [R20.64], R148 ;  /* 0x000000941400b985 */ /* 0x0009e2000c101b06 */
[----:B------:R-:W-:-:S02]  /*fab0*/  @!P5 LEA R22, P1, R0, R5, 0x2 ;  /* 0x000000050016d211 */ /* 0x000fc400078210ff */
[C---:B------:R-:W-:Y:S02]  /*fac0*/  IADD3 R4, R251.reuse, 0x50, RZ ;  /* 0x00000050fb047810 */ /* 0x040fe40007ffe0ff */
[----:B------:R-:W-:Y:S02]  /*fad0*/  @!P5 LEA.HI.X R23, R0, R11, R12, 0x2, P1 ;  /* 0x0000000b0017d211 */ /* 0x000fe400008f140c */
[----:B------:R-:W-:Y:S02]  /*fae0*/  ISETP.GE.AND P1, PT, R4, c[0x0][0x3c8], PT ;  /* 0x0000f20004007a0c */ /* 0x000fe40003f26270 */
[----:B------:R-:W-:Y:S01]  /*faf0*/  SHF.R.S32.HI R7, RZ, 0x1f, R18 ;  /* 0x0000001fff077819 */ /* 0x000fe20000011412 */
[----:B------:R-:W-:Y:S01]  /*fb00*/  @!P5 ST.E.64 [R22.64], R152 ;  /* 0x000000981600d985 */ /* 0x000fe2000c101b06 */
[----:B------:R-:W-:Y:S02]  /*fb10*/  @!P4 LEA R16, P2, R18, R5, 0x2 ;  /* 0x000000051210c211 */ /* 0x000fe400078410ff */
[----:B------:R-:W-:-:S02]  /*fb20*/  IADD3 R0, R251, 0x58, RZ ;  /* 0x00000058fb007810 */ /* 0x000fc40007ffe0ff */
[----:B------:R-:W-:Y:S02]  /*fb30*/  @!P4 LEA.HI.X R17, R18, R11, R7, 0x2, P2 ;  /* 0x0000000b1211c211 */ /* 0x000fe400010f1407 */
[----:B------:R-:W-:Y:S02]  /*fb40*/  SHF.R.S32.HI R7, RZ, 0x1f, R6 ;  /* 0x0000001fff077819 */ /* 0x000fe40000011406 */
[----:B------:R-:W-:Y:S01]  /*fb50*/  @!P6 LEA R12, P2, R6, R5, 0x2 ;  /* 0x00000005060ce211 */ /* 0x000fe200078410ff */
[----:B------:R5:W-:Y:S01]  /*fb60*/  @!P4 ST.E.64 [R16.64], R36 ;  /* 0x000000241000c985 */ /* 0x000be2000c101b06 */
[----:B------:R-:W-:Y:S02]  /*fb70*/  ISETP.GE.AND P3, PT, R0, c[0x0][0x3c8], PT ;  /* 0x0000f20000007a0c */ /* 0x000fe40003f66270 */
[----:B------:R-:W-:Y:S02]  /*fb80*/  @!P6 LEA.HI.X R13, R6, R11, R7, 0x2, P2 ;  /* 0x0000000b060de211 */ /* 0x000fe400010f1407 */
[----:B------:R-:W-:-:S02]  /*fb90*/  SHF.R.S32.HI R6, RZ, 0x1f, R4 ;  /* 0x0000001fff067819 */ /* 0x000fc40000011404 */
[C---:B--2---:R-:W-:Y:S01]  /*fba0*/  @!P1 LEA R8, P2, R4.reuse, R5, 0x2 ;  /* 0x0000000504089211 */ /* 0x044fe200078410ff */
[----:B------:R2:W-:Y:S01]  /*fbb0*/  @!P6 ST.E.64 [R12.64], R40 ;  /* 0x000000280c00e985 */ /* 0x0005e2000c101b06 */
[C---:B------:R-:W-:Y:S02]  /*fbc0*/  IADD3 R14, R251.reuse, 0x68, RZ ;  /* 0x00000068fb0e7810 */ /* 0x040fe40007ffe0ff */
[----:B------:R-:W-:Y:S02]  /*fbd0*/  @!P1 LEA.HI.X R9, R4, R11, R6, 0x2, P2 ;  /* 0x0000000b04099211 */ /* 0x000fe400010f1406 */
[----:B------:R-:W-:Y:S02]  /*fbe0*/  IADD3 R4, R251, 0x60, RZ ;  /* 0x00000060fb047810 */ /* 0x000fe40007ffe0ff */
[----:B------:R-:W-:Y:S01]  /*fbf0*/  SHF.R.S32.HI R7, RZ, 0x1f, R0 ;  /* 0x0000001fff077819 */ /* 0x000fe20000011400 */
[----:B------:R1:W-:Y:S01]  /*fc00*/  @!P1 ST.E.64 [R8.64], R44 ;  /* 0x0000002c08009985 */ /* 0x0003e2000c101b06 */
[----:B------:R-:W-:-:S02]  /*fc10*/  ISETP.GE.AND P5, PT, R4, c[0x0][0x3c8], PT ;  /* 0x0000f20004007a0c */ /* 0x000fc40003fa6270 */
[----:B------:R-:W-:Y:S02]  /*fc20*/  @!P3 LEA R18, P2, R0, R5, 0x2 ;  /* 0x000000050012b211 */ /* 0x000fe400078410ff */
[----:B------:R-:W-:Y:S02]  /*fc30*/  ISETP.GE.AND P4, PT, R14, c[0x0][0x3c8], PT ;  /* 0x0000f2000e007a0c */ /* 0x000fe40003f86270 */
[----:B------:R-:W-:Y:S02]  /*fc40*/  IADD3 R6, R251, 0x70, RZ ;  /* 0x00000070fb067810 */ /* 0x000fe40007ffe0ff */
[----:B------:R-:W-:Y:S02]  /*fc50*/  @!P3 LEA.HI.X R19, R0, R11, R7, 0x2, P2 ;  /* 0x0000000b0013b211 */ /* 0x000fe400010f1407 */
[----:B------:R-:W-:Y:S02]  /*fc60*/  ISETP.GE.AND P6, PT, R6, c[0x0][0x3c8], PT ;  /* 0x0000f20006007a0c */ /* 0x000fe40003fc6270 */
[----:B------:R-:W-:Y:S01]  /*fc70*/  SHF.R.S32.HI R15, RZ, 0x1f, R4 ;  /* 0x0000001fff0f7819 */ /* 0x000fe20000011404 */
[----:B------:R3:W-:Y:S01]  /*fc80*/  @!P3 ST.E.64 [R18.64], R48 ;  /* 0x000000301200b985 */ /* 0x0007e2000c101b06 */
[----:B----4-:R-:W-:-:S02]  /*fc90*/  @!P5 LEA R20, P2, R4, R5, 0x2 ;  /* 0x000000050414d211 */ /* 0x010fc400078410ff */
[C---:B------:R-:W-:Y:S02]  /*fca0*/  IADD3 R0, R251.reuse, 0x78, RZ ;  /* 0x00000078fb007810 */ /* 0x040fe40007ffe0ff */
[----:B------:R-:W-:Y:S02]  /*fcb0*/  @!P5 LEA.HI.X R21, R4, R11, R15, 0x2, P2 ;  /* 0x0000000b0415d211 */ /* 0x000fe400010f140f */
[----:B------:R-:W-:Y:S02]  /*fcc0*/  ISETP.GE.AND P2, PT, R0, c[0x0][0x3c8], PT ;  /* 0x0000f20000007a0c */ /* 0x000fe40003f46270 */
[----:B------:R-:W-:Y:S01]  /*fcd0*/  SHF.R.S32.HI R7, RZ, 0x1f, R14 ;  /* 0x0000001fff077819 */ /* 0x000fe2000001140e */
[----:B------:R4:W-:Y:S01]  /*fce0*/  @!P5 ST.E.64 [R20.64], R52 ;  /* 0x000000341400d985 */ /* 0x0009e2000c101b06 */
[----:B-----5:R-:W-:Y:S02]  /*fcf0*/  @!P4 LEA R16, P1, R14, R5, 0x2 ;  /* 0x000000050e10c211 */ /* 0x020fe400078210ff */
[----:B------:R-:W-:-:S02]  /*fd00*/  IADD3 R4, R251, 0x80, RZ ;  /* 0x00000080fb047810 */ /* 0x000fc40007ffe0ff */
[----:B------:R-:W-:Y:S02]  /*fd10*/  @!P4 LEA.HI.X R17, R14, R11, R7, 0x2, P1 ;  /* 0x0000000b0e11c211 */ /* 0x000fe400008f1407 */
[----:B------:R-:W-:Y:S02]  /*fd20*/  SHF.R.S32.HI R7, RZ, 0x1f, R6 ;  /* 0x0000001fff077819 */ /* 0x000fe40000011406 */
[----:B--2---:R-:W-:Y:S01]  /*fd30*/  @!P6 LEA R12, P1, R6, R5, 0x2 ;  /* 0x00000005060ce211 */ /* 0x004fe200078210ff */
[----:B------:R2:W-:Y:S01]  /*fd40*/  @!P4 ST.E.64 [R16.64], R56 ;  /* 0x000000381000c985 */ /* 0x0005e2000c101b06 */
[----:B------:R-:W-:Y:S02]  /*fd50*/  ISETP.GE.AND P3, PT, R4, c[0x0][0x3c8], PT ;  /* 0x0000f20004007a0c */ /* 0x000fe40003f66270 */
[----:B------:R-:W-:Y:S02]  /*fd60*/  @!P6 LEA.HI.X R13, R6, R11, R7, 0x2, P1 ;  /* 0x0000000b060de211 */ /* 0x000fe400008f1407 */
[----:B------:R-:W-:-:S02]  /*fd70*/  SHF.R.S32.HI R6, RZ, 0x1f, R0 ;  /* 0x0000001fff067819 */ /* 0x000fc40000011400 */
[C---:B-1----:R-:W-:Y:S01]  /*fd80*/  @!P2 LEA R8, P1, R0.reuse, R5, 0x2 ;  /* 0x000000050008a211 */ /* 0x042fe200078210ff */
[----:B------:R1:W-:Y:S01]  /*fd90*/  @!P6 ST.E.64 [R12.64], R60 ;  /* 0x0000003c0c00e985 */ /* 0x0003e2000c101b06 */
[C---:B------:R-:W-:Y:S02]  /*fda0*/  IADD3 R14, R251.reuse, 0x90, RZ ;  /* 0x00000090fb0e7810 */ /* 0x040fe40007ffe0ff */
[----:B------:R-:W-:Y:S02]  /*fdb0*/  @!P2 LEA.HI.X R9, R0, R11, R6, 0x2, P1 ;  /* 0x0000000b0009a211 */ /* 0x000fe400008f1406 */
[----:B------:R-:W-:Y:S02]  /*fdc0*/  IADD3 R0, R251, 0x88, RZ ;  /* 0x00000088fb007810 */ /* 0x000fe40007ffe0ff */
[----:B------:R-:W-:Y:S01]  /*fdd0*/  ISETP.GE.AND P1, PT, R14, c[0x0][0x3c8], PT ;  /* 0x0000f2000e007a0c */ /* 0x000fe20003f26270 */
[----:B------:R5:W-:Y:S01]  /*fde0*/  @!P2 ST.E.64 [R8.64], R64 ;  /* 0x000000400800a985 */ /* 0x000be2000c101b06 */
[----:B------:R-:W-:-:S02]  /*fdf0*/  ISETP.GE.AND P5, PT, R0, c[0x0][0x3c8], PT ;  /* 0x0000f20000007a0c */ /* 0x000fc40003fa6270 */
[----:B------:R-:W-:Y:S02]  /*fe00*/  IADD3 R6, R251, 0x98, RZ ;  /* 0x00000098fb067810 */ /* 0x000fe40007ffe0ff */
[----:B------:R-:W-:Y:S02]  /*fe10*/  SHF.R.S32.HI R7, RZ, 0x1f, R4 ;  /* 0x0000001fff077819 */ /* 0x000fe40000011404 */
[----:B------:R-:W-:Y:S02]  /*fe20*/  ISETP.GE.AND P6, PT, R6, c[0x0][0x3c8], PT ;  /* 0x0000f20006007a0c */ /* 0x000fe40003fc6270 */
[C---:B---3--:R-:W-:Y:S02]  /*fe30*/  @!P3 LEA R18, P4, R4.reuse, R5, 0x2 ;  /* 0x000000050412b211 */ /* 0x048fe400078810ff */
[----:B------:R-:W-:Y:S02]  /*fe40*/  SHF.R.S32.HI R15, RZ, 0x1f, R0 ;  /* 0x0000001fff0f7819 */ /* 0x000fe40000011400 */
[----:B------:R-:W-:-:S02]  /*fe50*/  @!P3 LEA.HI.X R19, R4, R11, R7, 0x2, P4 ;  /* 0x0000000b0413b211 */ /* 0x000fc400020f1407 */
[-C--:B----4-:R-:W-:Y:S02]  /*fe60*/  @!P5 LEA R20, P4, R0, R5.reuse, 0x2 ;  /* 0x000000050014d211 */ /* 0x090fe400078810ff */
[----:B------:R-:W-:Y:S01]  /*fe70*/  SHF.R.S32.HI R7, RZ, 0x1f, R14 ;  /* 0x0000001fff077819 */ /* 0x000fe2000001140e */
[----:B------:R-:W-:Y:S01]  /*fe80*/  @!P3 ST.E.64 [R18.64], R68 ;  /* 0x000000441200b985 */ /* 0x000fe2000c101b06 */
[----:B--2---:R-:W-:Y:S02]  /*fe90*/  @!P1 LEA R16, P2, R14, R5, 0x2 ;  /* 0x000000050e109211 */ /* 0x004fe400078410ff */
[----:B------:R-:W-:Y:S02]  /*fea0*/  IADD3 R4, R251, 0xa0, RZ ;  /* 0x000000a0fb047810 */ /* 0x000fe40007ffe0ff */
[-C--:B------:R-:W-:Y:S02]  /*feb0*/  @!P5 LEA.HI.X R21, R0, R11.reuse, R15, 0x2, P4 ;  /* 0x0000000b0015d211 */ /* 0x080fe400020f140f */
[----:B------:R-:W-:-:S02]  /*fec0*/  @!P1 LEA.HI.X R17, R14, R11, R7, 0x2, P2 ;  /* 0x0000000b0e119211 */ /* 0x000fc400010f1407 */
[----:B------:R-:W-:Y:S01]  /*fed0*/  ISETP.GE.AND P4, PT, R4, c[0x0][0x3c8], PT ;  /* 0x0000f20004007a0c */ /* 0x000fe20003f86270 */
[----:B------:R-:W-:Y:S01]  /*fee0*/  @!P5 ST.E.64 [R20.64], R72 ;  /* 0x000000481400d985 */ /* 0x000fe2000c101b06 */
[----:B------:R-:W-:Y:S02]  /*fef0*/  SHF.R.S32.HI R7, RZ, 0x1f, R6 ;  /* 0x0000001fff077819 */ /* 0x000fe40000011406 */
[C---:B-1----:R-:W-:Y:S01]  /*ff00*/  @!P6 LEA R12, P2, R6.reuse, R5, 0x2 ;  /* 0x00000005060ce211 */ /* 0x042fe200078410ff */
[----:B------:R1:W-:Y:S01]  /*ff10*/  @!P1 ST.E.64 [R16.64], R76 ;  /* 0x0000004c10009985 */ /* 0x0003e2000c101b06 */
[----:B------:R-:W-:Y:S02]  /*ff20*/  IADD3 R0, R251, 0xa8, RZ ;  /* 0x000000a8fb007810 */ /* 0x000fe40007ffe0ff */
[----:B------:R-:W-:Y:S02]  /*ff30*/  @!P6 LEA.HI.X R13, R6, R11, R7, 0x2, P2 ;  /* 0x0000000b060de211 */ /* 0x000fe400010f1407 */
[----:B------:R-:W-:-:S02]  /*ff40*/  ISETP.GE.AND P2, PT, R0, c[0x0][0x3c8], PT ;  /* 0x0000f20000007a0c */ /* 0x000fc40003f46270 */
[----:B------:R-:W-:Y:S01]  /*ff50*/  SHF.R.S32.HI R6, RZ, 0x1f, R4 ;  /* 0x0000001fff067819 */ /* 0x000fe20000011404 */
[----:B------:R2:W-:Y:S01]  /*ff60*/  @!P6 ST.E.64 [R12.64], R80 ;  /* 0x000000500c00e985 */ /* 0x0005e2000c101b06 */
[C---:B-----5:R-:W-:Y:S02]  /*ff70*/  @!P4 LEA R8, P3, R4.reuse, R5, 0x2 ;  /* 0x000000050408c211 */ /* 0x060fe400078610ff */
[----:B------:R-:W-:Y:S02]  /*ff80*/  ISETP.GE.AND P5, PT, R29, c[0x0][0x3c8], PT ;  /* 0x0000f2001d007a0c */ /* 0x000fe40003fa6270 */
[----:B------:R-:W-:Y:S02]  /*ff90*/  ISETP.GE.AND P1, PT, R27, c[0x0][0x3c8], PT ;  /* 0x0000f2001b007a0c */ /* 0x000fe40003f26270 */
[----:B------:R-:W-:Y:S02]  /*ffa0*/  @!P4 LEA.HI.X R9, R4, R11, R6, 0x2, P3 ;  /* 0x0000000b0409c211 */ /* 0x000fe400018f1406 */
[----:B------:R-:W-:-:S02]  /*ffb0*/  SHF.R.S32.HI R4, RZ, 0x1f, R0 ;  /* 0x0000001fff047819 */ /* 0x000fc40000011400 */
[C---:B------:R-:W-:Y:S01]  /*ffc0*/  @!P2 LEA R6, P3, R0.reuse, R5, 0x2 ;  /* 0x000000050006a211 */ /* 0x040fe200078610ff */
[----:B------:R3:W-:Y:S01]  /*ffd0*/  @!P4 ST.E.64 [R8.64], R84 ;  /* 0x000000540800c985 */ /* 0x0007e2000c101b06 */
[----:B------:R-:W-:Y:S02]  /*ffe0*/  IADD3 R30, R251, 0xb0, RZ ;  /* 0x000000b0fb1e7810 */ /* 0x000fe40007ffe0ff */
[----:B------:R-:W-:Y:S02]  /*fff0*/  @!P2 LEA.HI.X R7, R0, R11, R4, 0x2, P3 ;  /* 0x0000000b0007a211 */ /* 0x000fe400018f1404 */
[----:B------:R-:W-:Y:S02]  /*10000*/  ISETP.GE.AND P6, PT, R25, c[0x0][0x3c8], PT ;  /* 0x0000f20019007a0c */ /* 0x000fe40003fc6270 */
[----:B------:R-:W-:Y:S01]  /*10010*/  ISETP.GE.AND P4, PT, R26, c[0x0][0x3c8], PT ;  /* 0x0000f2001a007a0c */ /* 0x000fe20003f86270 */
[----:B------:R4:W-:Y:S01]  /*10020*/  @!P2 ST.E.64 [R6.64], R88 ;  /* 0x000000580600a985 */ /* 0x0009e2000c101b06 */
[----:B------:R-:W-:-:S02]  /*10030*/  IADD3 R28, R251, 0xb8, RZ ;  /* 0x000000b8fb1c7810 */ /* 0x000fc40007ffe0ff */
[-C--:B------:R-:W-:Y:S02]  /*10040*/  @!P5 LEA R14, P3, R29, R5.reuse, 0x2 ;  /* 0x000000051d0ed211 */ /* 0x080fe400078610ff */
[----:B------:R-:W-:Y:S02]  /*10050*/  SHF.R.S32.HI R30, RZ, 0x1f, R30 ;  /* 0x0000001fff1e7819 */ /* 0x000fe4000001141e */
[----:B------:R-:W-:Y:S02]  /*10060*/  SHF.R.S32.HI R28, RZ, 0x1f, R28 ;  /* 0x0000001fff1c7819 */ /* 0x000fe4000001141c */
[----:B-1----:R-:W-:Y:S02]  /*10070*/  @!P1 LEA R16, P2, R27, R5, 0x2 ;  /* 0x000000051b109211 */ /* 0x002fe400078410ff */
[----:B------:R-:W-:Y:S02]  /*10080*/  IADD3 R24, R251, 0xd0, RZ ;  /* 0x000000d0fb187810 */ /* 0x000fe40007ffe0ff */
[----:B------:R-:W-:-:S02]  /*10090*/  @!P5 LEA.HI.X R15, R29, R11, R30, 0x2, P3 ;  /* 0x0000000b1d0fd211 */ /* 0x000fc400018f141e */
[----:B------:R-:W-:Y:S02]  /*100a0*/  @!P1 LEA.HI.X R17, R27, R11, R28, 0x2, P2 ;  /* 0x0000000b1b119211 */ /* 0x000fe400010f141c */
[----:B------:R-:W-:Y:S01]  /*100b0*/  ISETP.GE.AND P3, PT, R24, c[0x0][0x3c8], PT ;  /* 0x0000f20018007a0c */ /* 0x000fe20003f66270 */
[----:B------:R1:W-:Y:S01]  /*100c0*/  @!P5 ST.E.64 [R14.64], R92 ;  /* 0x0000005c0e00d985 */ /* 0x0003e2000c101b06 */
[C---:B------:R-:W-:Y:S02]  /*100d0*/  IADD3 R29, R251.reuse, 0xc0, RZ ;  /* 0x000000c0fb1d7810 */ /* 0x040fe40007ffe0ff */
[C---:B------:R-:W-:Y:S01]  /*100e0*/  IADD3 R27, R251.reuse, 0xc8, RZ ;  /* 0x000000c8fb1b7810 */ /* 0x040fe20007ffe0ff */
[----:B------:R5:W-:Y:S01]  /*100f0*/  @!P1 ST.E.64 [R16.64], R96 ;  /* 0x0000006010009985 */ /* 0x000be2000c101b06 */
[----:B------:R-:W-:Y:S02]  /*10100*/  IADD3 R28, R251, 0xd8, RZ ;  /* 0x000000d8fb1c7810 */ /* 0x000fe40007ffe0ff */
[----:B--2---:R-:W-:-:S02]  /*10110*/  @!P6 LEA R12, P2, R25, R5, 0x2 ;  /* 0x00000005190ce211 */ /* 0x004fc400078410ff */
[----:B------:R-:W-:Y:S02]  /*10120*/  SHF.R.S32.HI R29, RZ, 0x1f, R29 ;  /* 0x0000001fff1d7819 */ /* 0x000fe4000001141d */
[----:B---3--:R-:W-:Y:S02]  /*10130*/  @!P4 LEA R8, P5, R26, R5, 0x2 ;  /* 0x000000051a08c211 */ /* 0x008fe400078a10ff */
[----:B------:R-:W-:Y:S02]  /*10140*/  SHF.R.S32.HI R27, RZ, 0x1f, R27 ;  /* 0x0000001fff1b7819 */ /* 0x000fe4000001141b */
[----:B------:R-:W-:Y:S02]  /*10150*/  ISETP.GE.AND P1, PT, R28, c[0x0][0x3c8], PT ;  /* 0x0000f2001c007a0c */ /* 0x000fe40003f26270 */
[-C--:B------:R-:W-:Y:S02]  /*10160*/  @!P6 LEA.HI.X R13, R25, R11.reuse, R29, 0x2, P2 ;  /* 0x0000000b190de211 */ /* 0x080fe400010f141d */
[----:B------:R-:W-:-:S02]  /*10170*/  @!P4 LEA.HI.X R9, R26, R11, R27, 0x2, P5 ;  /* 0x0000000b1a09c211 */ /* 0x000fc400028f141b */
[C---:B------:R-:W-:Y:S01]  /*10180*/  IADD3 R26, R251.reuse, 0xd0, RZ ;  /* 0x000000d0fb1a7810 */ /* 0x040fe20007ffe0ff */
[----:B------:R2:W-:Y:S01]  /*10190*/  @!P6 ST.E.64 [R12.64], R100 ;  /* 0x000000640c00e985 */ /* 0x0005e2000c101b06 */
[----:B------:R-:W-:Y:S02]  /*101a0*/  IADD3 R25, R251, 0xe0, RZ ;  /* 0x000000e0fb197810 */ /* 0x000fe40007ffe0ff */
[----:B----4-:R-:W-:Y:S01]  /*101b0*/  @!P3 LEA R6, P2, R24, R5, 0x2 ;  /* 0x000000051806b211 */ /* 0x010fe200078410ff */
[----:B------:R3:W-:Y:S01]  /*101c0*/  @!P4 ST.E.64 [R8.64], R104 ;  /* 0x000000680800c985 */ /* 0x0007e2000c101b06 */
[----:B------:R-:W-:Y:S02]  /*101d0*/  SHF.R.S32.HI R26, RZ, 0x1f, R26 ;  /* 0x0000001fff1a7819 */ /* 0x000fe4000001141a */
[----:B------:R-:W-:Y:S02]  /*101e0*/  ISETP.GE.AND P6, PT, R25, c[0x0][0x3c8], PT ;  /* 0x0000f20019007a0c */ /* 0x000fe40003fc6270 */
[----:B------:R-:W-:-:S02]  /*101f0*/  IADD3 R27, R251, 0xe8, RZ ;  /* 0x000000e8fb1b7810 */ /* 0x000fc40007ffe0ff */
[C---:B------:R-:W-:Y:S02]  /*10200*/  IADD3 R29, R251.reuse, 0xd8, RZ ;  /* 0x000000d8fb1d7810 */ /* 0x040fe40007ffe0ff */
[----:B------:R-:W-:Y:S02]  /*10210*/  @!P3 LEA.HI.X R7, R24, R11, R26, 0x2, P2 ;  /* 0x0000000b1807b211 */ /* 0x000fe400010f141a */
[----:B------:R-:W-:Y:S02]  /*10220*/  IADD3 R26, R251, 0xf0, RZ ;  /* 0x000000f0fb1a7810 */ /* 0x000fe40007ffe0ff */
[----:B------:R-:W-:Y:S01]  /*10230*/  ISETP.GE.AND P5, PT, R27, c[0x0][0x3c8], PT ;  /* 0x0000f2001b007a0c */ /* 0x000fe20003fa6270 */
[----:B------:R4:W-:Y:S01]  /*10240*/  @!P3 ST.E.64 [R6.64], R108 ;  /* 0x0000006c0600b985 */ /* 0x0009e2000c101b06 */
[----:B------:R-:W-:Y:S02]  /*10250*/  SHF.R.S32.HI R29, RZ, 0x1f, R29 ;  /* 0x0000001fff1d7819 */ /* 0x000fe4000001141d */
[----:B-1----:R-:W-:-:S02]  /*10260*/  @!P1 LEA R14, P2, R28, R5, 0x2 ;  /* 0x000000051c0e9211 */ /* 0x002fc400078410ff */
[C---:B------:R-:W-:Y:S02]  /*10270*/  IADD3 R24, R251.reuse, 0xf8, RZ ;  /* 0x000000f8fb187810 */ /* 0x040fe40007ffe0ff */
[----:B------:R-:W-:Y:S02]  /*10280*/  ISETP.GE.AND P4, PT, R26, c[0x0][0x3c8], PT ;  /* 0x0000f2001a007a0c */ /* 0x000fe40003f86270 */
[----:B------:R-:W-:Y:S02]  /*10290*/  @!P1 LEA.HI.X R15, R28, R11, R29, 0x2, P2 ;  /* 0x0000000b1c0f9211 */ /* 0x000fe400010f141d */
[----:B------:R-:W-:Y:S02]  /*102a0*/  ISETP.GE.AND P3, PT, R24, c[0x0][0x3c8], PT ;  /* 0x0000f20018007a0c */ /* 0x000fe40003f66270 */
[----:B------:R-:W-:Y:S01]  /*102b0*/  IADD3 R28, R251, 0xe0, RZ ;  /* 0x000000e0fb1c7810 */ /* 0x000fe20007ffe0ff */
[----:B------:R4:W-:Y:S01]  /*102c0*/  @!P1 ST.E.64 [R14.64], R112 ;  /* 0x000000700e009985 */ /* 0x0009e2000c101b06 */
[----:B-----5:R-:W-:-:S02]  /*102d0*/  @!P6 LEA R16, P2, R25, R5, 0x2 ;  /* 0x000000051910e211 */ /* 0x020fc400078410ff */
[----:B------:R-:W-:Y:S02]  /*102e0*/  SHF.R.S32.HI R28, RZ, 0x1f, R28 ;  /* 0x0000001fff1c7819 */ /* 0x000fe4000001141c */
[----:B------:R-:W-:Y:S02]  /*102f0*/  IADD3 R18, R251, 0xe8, RZ ;  /* 0x000000e8fb127810 */ /* 0x000fe40007ffe0ff */
[----:B--2---:R-:W-:Y:S02]  /*10300*/  @!P5 LEA R12, P1, R27, R5, 0x2 ;  /* 0x000000051b0cd211 */ /* 0x004fe400078210ff */
[----:B------:R-:W-:Y:S02]  /*10310*/  @!P6 LEA.HI.X R17, R25, R11, R28, 0x2, P2 ;  /* 0x0000000b1911e211 */ /* 0x000fe400010f141c */
[----:B------:R-:W-:Y:S02]  /*10320*/  SHF.R.S32.HI R18, RZ, 0x1f, R18 ;  /* 0x0000001fff127819 */ /* 0x000fe40000011412 */
[C---:B------:R-:W-:Y:S01]  /*10330*/  IADD3 R0, R251.reuse, 0xf0, RZ ;  /* 0x000000f0fb007810 */ /* 0x040fe20007ffe0ff */
[----:B------:R4:W-:Y:S01]  /*10340*/  @!P6 ST.E.64 [R16.64], R116 ;  /* 0x000000741000e985 */ /* 0x0009e2000c101b06 */
[----:B------:R-:W-:-:S02]  /*10350*/  IADD3 R25, R251, 0xf8, RZ ;  /* 0x000000f8fb197810 */ /* 0x000fc40007ffe0ff */
[----:B------:R-:W-:Y:S02]  /*10360*/  @!P4 LEA R4, P2, R26, R5, 0x2 ;  /* 0x000000051a04c211 */ /* 0x000fe400078410ff */
[----:B------:R-:W-:Y:S02]  /*10370*/  SHF.R.S32.HI R0, RZ, 0x1f, R0 ;  /* 0x0000001fff007819 */ /* 0x000fe40000011400 */
[----:B------:R-:W-:Y:S02]  /*10380*/  @!P5 LEA.HI.X R13, R27, R11, R18, 0x2, P1 ;  /* 0x0000000b1b0dd211 */ /* 0x000fe400008f1412 */
[----:B------:R-:W-:Y:S02]  /*10390*/  SHF.R.S32.HI R25, RZ, 0x1f, R25 ;  /* 0x0000001fff197819 */ /* 0x000fe40000011419 */
[----:B---3--:R-:W-:Y:S01]  /*103a0*/  @!P3 LEA R8, P1, R24, R5, 0x2 ;  /* 0x000000051808b211 */ /* 0x008fe200078210ff */
[----:B------:R4:W-:Y:S01]  /*103b0*/  @!P5 ST.E.64 [R12.64], R120 ;  /* 0x000000780c00d985 */ /* 0x0009e2000c101b06 */
[----:B------:R-:W-:-:S02]  /*103c0*/  @!P4 LEA.HI.X R5, R26, R11, R0, 0x2, P2 ;  /* 0x0000000b1a05c211 */ /* 0x000fc400010f1400 */
[----:B------:R-:W-:-:S03]  /*103d0*/  @!P3 LEA.HI.X R9, R24, R11, R25, 0x2, P1 ;  /* 0x0000000b1809b211 */ /* 0x000fc600008f1419 */
[----:B------:R4:W-:Y:S04]  /*103e0*/  @!P4 ST.E.64 [R4.64], R124 ;  /* 0x0000007c0400c985 */ /* 0x0009e8000c101b06 */
[----:B------:R4:W-:Y:S02]  /*103f0*/  @!P3 ST.E.64 [R8.64], R128 ;  /* 0x000000800800b985 */ /* 0x0009e4000c101b06 */
.L_x_2257:
[----:B------:R-:W-:Y:S05]  /*10400*/  BSYNC B0 ;  /* 0x0000000000007941 */ /* 0x000fea0003800000 */
.L_x_2256:
[----:B------:R-:W-:Y:S05]  /*10410*/  BRA.DIV ~URZ, `(.L_x_2258) ;  /* 0x000035627f007947 */ /* 0x000fea000b800000 */
[----:B-1----:R-:W1:Y:S04]  /*10420*/  SHFL.IDX PT, R3, R3, 0x1, 0x1c1f ;  /* 0x003c1f0003037f89 */ /* 0x002e6800000e0000 */
[----:B----4-:R4:W3:Y:S02]  /*10430*/  SHFL.IDX PT, R5, R10, 0x1, 0x1c1f ;  /* 0x003c1f000a057f89 */ /* 0x0108e400000e0000 */
.L_x_2316:
[----:B------:R-:W-:Y:S05]  /*10440*/  @P0 BRA `(.L_x_2253) ;  /* 0x00001a4000000947 */ /* 0x000fea0003800000 */
[C---:B------:R-:W-:Y:S02]  /*10450*/  ISETP.GE.AND P1, PT, R251.reuse, c[0x0][0x3c8], PT ;  /* 0x0000f200fb007a0c */ /* 0x040fe40003f26270 */
[----:B--2---:R-:W-:-:S02]  /*10460*/  IADD3 R11, R251, 0x8, RZ ;  /* 0x00000008fb0b7810 */ /* 0x004fc40007ffe0ff */
[----:B------:R-:W-:Y:S02]  /*10470*/  IADD3 R0, R251, 0x18, RZ ;  /* 0x00000018fb007810 */ /* 0x000fe40007ffe0ff */
[----:B------:R-:W-:Y:S02]  /*10480*/  ISETP.GE.AND P4, PT, R11, c[0x0][0x3c8], PT ;  /* 0x0000f2000b007a0c */ /* 0x000fe40003f86270 */
[----:B------:R-:W-:Y:S02]  /*10490*/  ISETP.GE.AND P3, PT, R0, c[0x0][0x3c8], PT ;  /* 0x0000f20000007a0c */ /* 0x000fe40003f66270 */
[C---:B------:R-:W-:Y:S02]  /*104a0*/  IADD3 R4, R251.reuse, 0x20, RZ ;  /* 0x00000020fb047810 */ /* 0x040fe40007ffe0ff */
[----:B------:R-:W-:Y:S01]  /*104b0*/  IADD3 R9, R251, 0x10, RZ ;  /* 0x00000010fb097810 */ /* 0x000fe20007ffe0ff */
[----:B---3--:R-:W-:Y:S01]  /*104c0*/  @!P1 IMAD.MOV.U32 R6, RZ, RZ, R5 ;  /* 0x000000ffff069224 */ /* 0x008fe200078e0005 */
[----:B------:R-:W-:Y:S01]  /*104d0*/  ISETP.GE.AND P2, PT, R4, c[0x0][0x3c8], PT ;  /* 0x0000f20004007a0c */ /* 0x000fe20003f46270 */
[----:B-1----:R-:W-:Y:S01]  /*104e0*/  @!P1 IMAD.MOV.U32 R7, RZ, RZ, R3 ;  /* 0x000000ffff079224 */ /* 0x002fe200078e0003 */
[----:B------:R-:W-:-:S02]  /*104f0*/  ISETP.GE.AND P0, PT, R9, c[0x0][0x3c8], PT ;  /* 0x0000f20009007a0c */ /* 0x000fc40003f06270 */
[C---:B----4-:R-:W-:Y:S01]  /*10500*/  IADD3 R10, R251.reuse, 0x28, RZ ;  /* 0x00000028fb0a7810 */ /* 0x050fe20007ffe0ff */
[----:B------:R-:W-:Y:S01]  /*10510*/  @!P1 IMAD.WIDE R16, R251, 0x4, R6 ;  /* 0x00000004fb109825 */ /* 0x000fe200078e0206 */
[----:B------:R-:W-:Y:S02]  /*10520*/  SHF.R.S32.HI R6, RZ, 0x1f, R0 ;  /* 0x0000001fff067819 */ /* 0x000fe40000011400 */
[-C--:B------:R-:W-:Y:S02]  /*10530*/  @!P3 LEA R12, P5, R0, R5.reuse, 0x2 ;  /* 0x00000005000cb211 */ /* 0x080fe400078a10ff */
[----:B------:R1:W-:Y:S01]  /*10540*/  @!P1 ST.E.64 [R16.64], R162 ;  /* 0x000000a210009985 */ /* 0x0003e2000c101b06 */
[----:B------:R-:W-:Y:S02]  /*10550*/  ISETP.GE.AND P1, PT, R10, c[0x0][0x3c8], PT ;  /* 0x0000f2000a007a0c */ /* 0x000fe40003f26270 */
[----:B------:R-:W-:Y:S02]  /*10560*/  SHF.R.S32.HI R8, RZ, 0x1f, R11 ;  /* 0x0000001fff087819 */ /* 0x000fe4000001140b */
[----:B------:R-:W-:-:S02]  /*10570*/  @!P4 LEA R14, P6, R11, R5, 0x2 ;  /* 0x000000050b0ec211 */ /* 0x000fc400078c10ff */
[-C--:B------:R-:W-:Y:S02]  /*10580*/  @!P3 LEA.HI.X R13, R0, R3.reuse, R6, 0x2, P5 ;  /* 0x00000003000db211 */ /* 0x080fe400028f1406 */
[----:B------:R-:W-:Y:S02]  /*10590*/  @!P4 LEA.HI.X R15, R11, R3, R8, 0x2, P6 ;  /* 0x000000030b0fc211 */ /* 0x000fe400030f1408 */
[----:B------:R-:W-:Y:S02]  /*105a0*/  SHF.R.S32.HI R6, RZ, 0x1f, R9 ;  /* 0x0000001fff067819 */ /* 0x000fe40000011409 */
[----:B------:R-:W-:Y:S01]  /*105b0*/  SHF.R.S32.HI R0, RZ, 0x1f, R4 ;  /* 0x0000001fff007819 */ /* 0x000fe20000011404 */
[----:B------:R-:W-:Y:S01]  /*105c0*/  @!P4 ST.E.64 [R14.64], R158 ;  /* 0x0000009e0e00c985 */ /* 0x000fe2000c101b06 */
[----:B------:R-:W-:Y:S02]  /*105d0*/  @!P0 LEA R18, P6, R9, R5, 0x2 ;  /* 0x0000000509128211 */ /* 0x000fe400078c10ff */
[----:B------:R-:W-:-:S02]  /*105e0*/  IADD3 R8, R251, 0x30, RZ ;  /* 0x00000030fb087810 */ /* 0x000fc40007ffe0ff */
[----:B------:R-:W-:Y:S02]  /*105f0*/  @!P0 LEA.HI.X R19, R9, R3, R6, 0x2, P6 ;  /* 0x0000000309138211 */ /* 0x000fe400030f1406 */
[-C--:B------:R-:W-:Y:S02]  /*10600*/  @!P1 LEA R6, P6, R10, R5.reuse, 0x2 ;  /* 0x000000050a069211 */ /* 0x080fe400078c10ff */
[C---:B------:R-:W-:Y:S01]  /*10610*/  IADD3 R20, R251.reuse, 0x40, RZ ;  /* 0x00000040fb147810 */ /* 0x040fe20007ffe0ff */
[----:B------:R2:W-:Y:S01]  /*10620*/  @!P0 ST.E.64 [R18.64], R134 ;  /* 0x0000008612008985 */ /* 0x0005e2000c101b06 */
[----:B------:R-:W-:Y:S02]  /*10630*/  IADD3 R29, R251, 0xb0, RZ ;  /* 0x000000b0fb1d7810 */ /* 0x000fe40007ffe0ff */
[----:B------:R-:W-:Y:S01]  /*10640*/  ISETP.GE.AND P4, PT, R20, c[0x0][0x3c8], PT ;  /* 0x0000f20014007a0c */ /* 0x000fe20003f86270 */
[----:B------:R3:W-:Y:S01]  /*10650*/  @!P3 ST.E.64 [R12.64], R138 ;  /* 0x0000008a0c00b985 */ /* 0x0007e2000c101b06 */
[----:B-1----:R-:W-:-:S02]  /*10660*/  @!P2 LEA R16, P5, R4, R5, 0x2 ;  /* 0x000000050410a211 */ /* 0x002fc400078a10ff */
[C---:B------:R-:W-:Y:S02]  /*10670*/  IADD3 R24, R251.reuse, 0xc0, RZ ;  /* 0x000000c0fb187810 */ /* 0x040fe40007ffe0ff */
[-C--:B------:R-:W-:Y:S02]  /*10680*/  @!P2 LEA.HI.X R17, R4, R3.reuse, R0, 0x2, P5 ;  /* 0x000000030411a211 */ /* 0x080fe400028f1400 */
[----:B------:R-:W-:Y:S02]  /*10690*/  SHF.R.S32.HI R0, RZ, 0x1f, R10 ;  /* 0x0000001fff007819 */ /* 0x000fe4000001140a */
[----:B------:R-:W-:Y:S01]  /*106a0*/  ISETP.GE.AND P5, PT, R8, c[0x0][0x3c8], PT ;  /* 0x0000f20008007a0c */ /* 0x000fe20003fa6270 */
[----:B------:R1:W-:Y:S01]  /*106b0*/  @!P2 ST.E.64 [R16.64], R142 ;  /* 0x0000008e1000a985 */ /* 0x0003e2000c101b06 */
[----:B------:R-:W-:Y:S02]  /*106c0*/  @!P1 LEA.HI.X R7, R10, R3, R0, 0x2, P6 ;  /* 0x000000030a079211 */ /* 0x000fe400030f1400 */
[----:B------:R-:W-:-:S02]  /*106d0*/  IADD3 R0, R251, 0x38, RZ ;  /* 0x00000038fb007810 */ /* 0x000fc40007ffe0ff */
[----:B------:R-:W-:Y:S01]  /*106e0*/  SHF.R.S32.HI R4, RZ, 0x1f, R8 ;  /* 0x0000001fff047819 */ /* 0x000fe20000011408 */
[----:B------:R4:W-:Y:S01]  /*106f0*/  @!P1 ST.E.64 [R6.64], R146 ;  /* 0x0000009206009985 */ /* 0x0009e2000c101b06 */
[----:B------:R-:W-:Y:S02]  /*10700*/  ISETP.GE.AND P0, PT, R0, c[0x0][0x3c8], PT ;  /* 0x0000f20000007a0c */ /* 0x000fe40003f06270 */
[----:B------:R-:W-:Y:S02]  /*10710*/  IADD3 R10, R251, 0x48, RZ ;  /* 0x00000048fb0a7810 */ /* 0x000fe40007ffe0ff */
[----:B------:R-:W-:Y:S02]  /*10720*/  SHF.R.S32.HI R9, RZ, 0x1f, R0 ;  /* 0x0000001fff097819 */ /* 0x000fe40000011400 */
[----:B------:R-:W-:Y:S02]  /*10730*/  @!P5 LEA R22, P6, R8, R5, 0x2 ;  /* 0x000000050816d211 */ /* 0x000fe400078c10ff */
[----:B------:R-:W-:-:S02]  /*10740*/  ISETP.GE.AND P3, PT, R10, c[0x0][0x3c8], PT ;  /* 0x0000f2000a007a0c */ /* 0x000fc40003f66270 */
[----:B------:R-:W-:Y:S02]  /*10750*/  @!P5 LEA.HI.X R23, R8, R3, R4, 0x2, P6 ;  /* 0x000000030817d211 */ /* 0x000fe400030f1404 */
[----:B------:R-:W-:Y:S02]  /*10760*/  IADD3 R4, R251, 0x50, RZ ;  /* 0x00000050fb047810 */ /* 0x000fe40007ffe0ff */
[C---:B--2---:R-:W-:Y:S01]  /*10770*/  @!P0 LEA R18, P2, R0.reuse, R5, 0x2 ;  /* 0x0000000500128211 */ /* 0x044fe200078410ff */
[----:B------:R2:W-:Y:S01]  /*10780*/  @!P5 ST.E.64 [R22.64], R150 ;  /* 0x000000961600d985 */ /* 0x0005e2000c101b06 */
[----:B------:R-:W-:Y:S02]  /*10790*/  SHF.R.S32.HI R8, RZ, 0x1f, R20 ;  /* 0x0000001fff087819 */ /* 0x000fe40000011414 */
[----:B------:R-:W-:Y:S02]  /*107a0*/  @!P0 LEA.HI.X R19, R0, R3, R9, 0x2, P2 ;  /* 0x0000000300138211 */ /* 0x000fe400010f1409 */
[----:B------:R-:W-:-:S02]  /*107b0*/  ISETP.GE.AND P2, PT, R4, c[0x0][0x3c8], PT ;  /* 0x0000f20004007a0c */ /* 0x000fc40003f46270 */
[C---:B------:R-:W-:Y:S01]  /*107c0*/  @!P4 LEA R14, P6, R20.reuse, R5, 0x2 ;  /* 0x00000005140ec211 */ /* 0x040fe200078c10ff */
[----:B------:R5:W-:Y:S01]  /*107d0*/  @!P0 ST.E.64 [R18.64], R154 ;  /* 0x0000009a12008985 */ /* 0x000be2000c101b06 */
[----:B------:R-:W-:Y:S02]  /*107e0*/  IADD3 R0, R251, 0x58, RZ ;  /* 0x00000058fb007810 */ /* 0x000fe40007ffe0ff */
[----:B------:R-:W-:Y:S02]  /*107f0*/  @!P4 LEA.HI.X R15, R20, R3, R8, 0x2, P6 ;  /* 0x00000003140fc211 */ /* 0x000fe400030f1408 */
[----:B------:R-:W-:Y:S02]  /*10800*/  SHF.R.S32.HI R8, RZ, 0x1f, R10 ;  /* 0x0000001fff087819 */ /* 0x000fe4000001140a */
[----:B---3--:R-:W-:Y:S01]  /*10810*/  @!P3 LEA R12, P6, R10, R5, 0x2 ;  /* 0x000000050a0cb211 */ /* 0x008fe200078c10ff */
[----:B------:R-:W-:Y:S01]  /*10820*/  @!P4 ST.E.64 [R14.64], R38 ;  /* 0x000000260e00c985 */ /* 0x000fe2000c101b06 */
[----:B------:R-:W-:-:S02]  /*10830*/  ISETP.GE.AND P1, PT, R0, c[0x0][0x3c8], PT ;  /* 0x0000f20000007a0c */ /* 0x000fc40003f26270 */
[----:B------:R-:W-:Y:S02]  /*10840*/  @!P3 LEA.HI.X R13, R10, R3, R8, 0x2, P6 ;  /* 0x000000030a0db211 */ /* 0x000fe400030f1408 */
[----:B------:R-:W-:Y:S02]  /*10850*/  SHF.R.S32.HI R8, RZ, 0x1f, R4 ;  /* 0x0000001fff087819 */ /* 0x000fe40000011404 */
[C---:B------:R-:W-:Y:S01]  /*10860*/  @!P2 LEA R10, P6, R4.reuse, R5, 0x2 ;  /* 0x00000005040aa211 */ /* 0x040fe200078c10ff */
[----:B------:R3:W-:Y:S01]  /*10870*/  @!P3 ST.E.64 [R12.64], R42 ;  /* 0x0000002a0c00b985 */ /* 0x0007e2000c101b06 */
[C---:B-1----:R-:W-:Y:S02]  /*10880*/  IADD3 R16, R251.reuse, 0x68, RZ ;  /* 0x00000068fb107810 */ /* 0x042fe40007ffe0ff */
[----:B------:R-:W-:Y:S02]  /*10890*/  @!P2 LEA.HI.X R11, R4, R3, R8, 0x2, P6 ;  /* 0x00000003040ba211 */ /* 0x000fe400030f1408 */
[----:B------:R-:W-:-:S02]  /*108a0*/  IADD3 R4, R251, 0x60, RZ ;  /* 0x00000060fb047810 */ /* 0x000fc40007ffe0ff */
[----:B------:R-:W-:Y:S01]  /*108b0*/  SHF.R.S32.HI R8, RZ, 0x1f, R0 ;  /* 0x0000001fff087819 */ /* 0x000fe20000011400 */
[----:B------:R1:W-:Y:S01]  /*108c0*/  @!P2 ST.E.64 [R10.64], R46 ;  /* 0x0000002e0a00a985 */ /* 0x0003e2000c101b06 */
[----:B------:R-:W-:Y:S02]  /*108d0*/  ISETP.GE.AND P0, PT, R4, c[0x0][0x3c8], PT ;  /* 0x0000f20004007a0c */ /* 0x000fe40003f06270 */
[----:B------:R-:W-:Y:S02]  /*108e0*/  @!P1 LEA R20, P6, R0, R5, 0x2 ;  /* 0x0000000500149211 */ /* 0x000fe400078c10ff */
[----:B------:R-:W-:Y:S02]  /*108f0*/  ISETP.GE.AND P5, PT, R16, c[0x0][0x3c8], PT ;  /* 0x0000f20010007a0c */ /* 0x000fe40003fa6270 */
[----:B----4-:R-:W-:Y:S02]  /*10900*/  IADD3 R6, R251, 0x70, RZ ;  /* 0x00000070fb067810 */ /* 0x010fe40007ffe0ff */
[----:B------:R-:W-:-:S02]  /*10910*/  @!P1 LEA.HI.X R21, R0, R3, R8, 0x2, P6 ;  /* 0x0000000300159211 */ /* 0x000fc400030f1408 */
[----:B------:R-:W-:Y:S02]  /*10920*/  ISETP.GE.AND P4, PT, R6, c[0x0][0x3c8], PT ;  /* 0x0000f20006007a0c */ /* 0x000fe40003f86270 */
[----:B------:R-:W-:Y:S01]  /*10930*/  SHF.R.S32.HI R8, RZ, 0x1f, R4 ;  /* 0x0000001fff087819 */ /* 0x000fe20000011404 */
[----:B------:R4:W-:Y:S01]  /*10940*/  @!P1 ST.E.64 [R20.64], R50 ;  /* 0x0000003214009985 */ /* 0x0009e2000c101b06 */
[C---:B--2---:R-:W-:Y:S02]  /*10950*/  @!P0 LEA R22, P3, R4.reuse, R5, 0x2 ;  /* 0x0000000504168211 */ /* 0x044fe400078610ff */
[----:B------:R-:W-:Y:S02]  /*10960*/  IADD3 R0, R251, 0x78, RZ ;  /* 0x00000078fb007810 */ /* 0x000fe40007ffe0ff */
[----:B------:R-:W-:Y:S02]  /*10970*/  @!P0 LEA.HI.X R23, R4, R3, R8, 0x2, P3 ;  /* 0x0000000304178211 */ /* 0x000fe400018f1408 */
[----:B------:R-:W-:-:S02]  /*10980*/  ISETP.GE.AND P3, PT, R0, c[0x0][0x3c8], PT ;  /* 0x0000f20000007a0c */ /* 0x000fc40003f66270 */
[----:B------:R-:W-:Y:S01]  /*10990*/  SHF.R.S32.HI R7, RZ, 0x1f, R16 ;  /* 0x0000001fff077819 */ /* 0x000fe20000011410 */
[----:B------:R-:W-:Y:S01]  /*109a0*/  @!P0 ST.E.64 [R22.64], R54 ;  /* 0x0000003616008985 */ /* 0x000fe2000c101b06 */
[C---:B-----5:R-:W-:Y:S02]  /*109b0*/  @!P5 LEA R18, P6, R16.reuse, R5, 0x2 ;  /* 0x000000051012d211 */ /* 0x060fe400078c10ff */
[----:B------:R-:W-:Y:S02]  /*109c0*/  IADD3 R4, R251, 0x80, RZ ;  /* 0x00000080fb047810 */ /* 0x000fe40007ffe0ff */
[----:B------:R-:W-:Y:S02]  /*109d0*/  @!P5 LEA.HI.X R19, R16, R3, R7, 0x2, P6 ;  /* 0x000000031013d211 */ /* 0x000fe400030f1407 */
[----:B------:R-:W-:Y:S02]  /*109e0*/  SHF.R.S32.HI R7, RZ, 0x1f, R6 ;  /* 0x0000001fff077819 */ /* 0x000fe40000011406 */
[----:B------:R-:W-:Y:S01]  /*109f0*/  @!P4 LEA R8, P6, R6, R5, 0x2 ;  /* 0x000000050608c211 */ /* 0x000fe200078c10ff */
[----:B------:R-:W-:Y:S01]  /*10a00*/  @!P5 ST.E.64 [R18.64], R58 ;  /* 0x0000003a1200d985 */ /* 0x000fe2000c101b06 */
[----:B------:R-:W-:-:S02]  /*10a10*/  ISETP.GE.AND P2, PT, R4, c[0x0][0x3c8], PT ;  /* 0x0000f20004007a0c */ /* 0x000fc40003f46270 */
[----:B------:R-:W-:Y:S02]  /*10a20*/  @!P4 LEA.HI.X R9, R6, R3, R7, 0x2, P6 ;  /* 0x000000030609c211 */ /* 0x000fe400030f1407 */
[----:B------:R-:W-:Y:S02]  /*10a30*/  SHF.R.S32.HI R6, RZ, 0x1f, R0 ;  /* 0x0000001fff067819 */ /* 0x000fe40000011400 */
[C---:B---3--:R-:W-:Y:S01]  /*10a40*/  @!P3 LEA R12, P6, R0.reuse, R5, 0x2 ;  /* 0x00000005000cb211 */ /* 0x048fe200078c10ff */
[----:B------:R2:W-:Y:S01]  /*10a50*/  @!P4 ST.E.64 [R8.64], R62 ;  /* 0x0000003e0800c985 */ /* 0x0005e2000c101b06 */
[C---:B------:R-:W-:Y:S02]  /*10a60*/  IADD3 R14, R251.reuse, 0x90, RZ ;  /* 0x00000090fb0e7810 */ /* 0x040fe40007ffe0ff */
[----:B------:R-:W-:Y:S02]  /*10a70*/  @!P3 LEA.HI.X R13, R0, R3, R6, 0x2, P6 ;  /* 0x00000003000db211 */ /* 0x000fe400030f1406 */
[----:B------:R-:W-:-:S02]  /*10a80*/  IADD3 R0, R251, 0x88, RZ ;  /* 0x00000088fb007810 */ /* 0x000fc40007ffe0ff */
[----:B------:R-:W-:Y:S01]  /*10a90*/  ISETP.GE.AND P0, PT, R14, c[0x0][0x3c8], PT ;  /* 0x0000f2000e007a0c */ /* 0x000fe20003f06270 */
[----:B------:R-:W-:Y:S01]  /*10aa0*/  @!P3 ST.E.64 [R12.64], R66 ;  /* 0x000000420c00b985 */ /* 0x000fe2000c101b06 */
[----:B------:R-:W-:Y:S02]  /*10ab0*/  ISETP.GE.AND P1, PT, R0, c[0x0][0x3c8], PT ;  /* 0x0000f20000007a0c */ /* 0x000fe40003f26270 */
[----:B------:R-:W-:Y:S02]  /*10ac0*/  IADD3 R6, R251, 0x98, RZ ;  /* 0x00000098fb067810 */ /* 0x000fe40007ffe0ff */
[----:B------:R-:W-:Y:S02]  /*10ad0*/  SHF.R.S32.HI R7, RZ, 0x1f, R4 ;  /* 0x0000001fff077819 */ /* 0x000fe40000011404 */
[----:B------:R-:W-:Y:S02]  /*10ae0*/  ISETP.GE.AND P5, PT, R6, c[0x0][0x3c8], PT ;  /* 0x0000f20006007a0c */ /* 0x000fe40003fa6270 */
[----:B-1----:R-:W-:-:S02]  /*10af0*/  @!P2 LEA R10, P6, R4, R5, 0x2 ;  /* 0x00000005040aa211 */ /* 0x002fc400078c10ff */
[----:B------:R-:W-:Y:S02]  /*10b00*/  SHF.R.S32.HI R15, RZ, 0x1f, R0 ;  /* 0x0000001fff0f7819 */ /* 0x000fe40000011400 */
[----:B------:R-:W-:Y:S02]  /*10b10*/  @!P2 LEA.HI.X R11, R4, R3, R7, 0x2, P6 ;  /* 0x00000003040ba211 */ /* 0x000fe400030f1407 */
[-C--:B----4-:R-:W-:Y:S02]  /*10b20*/  @!P1 LEA R20, P4, R0, R5.reuse, 0x2 ;  /* 0x0000000500149211 */ /* 0x090fe400078810ff */
[----:B------:R-:W-:Y:S01]  /*10b30*/  SHF.R.S32.HI R7, RZ, 0x1f, R14 ;  /* 0x0000001fff077819 */ /* 0x000fe2000001140e */
[----:B------:R1:W-:Y:S01]  /*10b40*/  @!P2 ST.E.64 [R10.64], R70 ;  /* 0x000000460a00a985 */ /* 0x0003e2000c101b06 */
[----:B------:R-:W-:Y:S02]  /*10b50*/  @!P0 LEA R16, P6, R14, R5, 0x2 ;  /* 0x000000050e108211 */ /* 0x000fe400078c10ff */
[----:B------:R-:W-:-:S02]  /*10b60*/  @!P1 LEA.HI.X R21, R0, R3, R15, 0x2, P4 ;  /* 0x0000000300159211 */ /* 0x000fc400020f140f */
[----:B------:R-:W-:Y:S02]  /*10b70*/  @!P0 LEA.HI.X R17, R14, R3, R7, 0x2, P6 ;  /* 0x000000030e118211 */ /* 0x000fe400030f1407 */
[----:B------:R-:W-:Y:S01]  /*10b80*/  IADD3 R4, R251, 0xa0, RZ ;  /* 0x000000a0fb047810 */ /* 0x000fe20007ffe0ff */
[----:B------:R-:W-:Y:S01]  /*10b90*/  @!P1 ST.E.64 [R20.64], R74 ;  /* 0x0000004a14009985 */ /* 0x000fe2000c101b06 */
[----:B------:R-:W-:Y:S02]  /*10ba0*/  SHF.R.S32.HI R0, RZ, 0x1f, R6 ;  /* 0x0000001fff007819 */ /* 0x000fe40000011406 */
[----:B------:R-:W-:Y:S01]  /*10bb0*/  @!P5 LEA R14, P6, R6, R5, 0x2 ;  /* 0x00000005060ed211 */ /* 0x000fe200078c10ff */
[----:B------:R-:W-:Y:S01]  /*10bc0*/  @!P0 ST.E.64 [R16.64], R78 ;  /* 0x0000004e10008985 */ /* 0x000fe2000c101b06 */
[----:B------:R-:W-:Y:S02]  /*10bd0*/  ISETP.GE.AND P4, PT, R4, c[0x0][0x3c8], PT ;  /* 0x0000f20004007a0c */ /* 0x000fe40003f86270 */
[----:B------:R-:W-:-:S02]  /*10be0*/  @!P5 LEA.HI.X R15, R6, R3, R0, 0x2, P6 ;  /* 0x00000003060fd211 */ /* 0x000fc400030f1400 */
[----:B------:R-:W-:Y:S02]  /*10bf0*/  IADD3 R0, R251, 0xa8, RZ ;  /* 0x000000a8fb007810 */ /* 0x000fe40007ffe0ff */
[----:B------:R-:W-:Y:S01]  /*10c00*/  ISETP.GE.AND P2, PT, R29, c[0x0][0x3c8], PT ;  /* 0x0000f2001d007a0c */ /* 0x000fe20003f46270 */
[----:B------:R-:W-:Y:S01]  /*10c10*/  @!P5 ST.E.64 [R14.64], R82 ;  /* 0x000000520e00d985 */ /* 0x000fe2000c101b06 */
[----:B------:R-:W-:Y:S02]  /*10c20*/  ISETP.GE.AND P3, PT, R0, c[0x0][0x3c8], PT ;  /* 0x0000f20000007a0c */ /* 0x000fe40003f66270 */
[----:B------:R-:W-:Y:S02]  /*10c30*/  IADD3 R26, R251, 0xb8, RZ ;  /* 0x000000b8fb1a7810 */ /* 0x000fe40007ffe0ff */
[----:B------:R-:W-:Y:S02]  /*10c40*/  SHF.R.S32.HI R6, RZ, 0x1f, R4 ;  /* 0x0000001fff067819 */ /* 0x000fe40000011404 */
[----:B--2---:R-:W-:-:S02]  /*10c50*/  @!P4 LEA R8, P6, R4, R5, 0x2 ;  /* 0x000000050408c211 */ /* 0x004fc400078c10ff */
[----:B------:R-:W-:Y:S02]  /*10c60*/  ISETP.GE.AND P0, PT, R24, c[0x0][0x3c8], PT ;  /* 0x0000f20018007a0c */ /* 0x000fe40003f06270 */
[----:B------:R-:W-:Y:S02]  /*10c70*/  ISETP.GE.AND P1, PT, R26, c[0x0][0x3c8], PT ;  /* 0x0000f2001a007a0c */ /* 0x000fe40003f26270 */
[----:B------:R-:W-:Y:S02]  /*10c80*/  @!P4 LEA.HI.X R9, R4, R3, R6, 0x2, P6 ;  /* 0x000000030409c211 */ /* 0x000fe400030f1406 */
[----:B------:R-:W-:Y:S02]  /*10c90*/  SHF.R.S32.HI R4, RZ, 0x1f, R0 ;  /* 0x0000001fff047819 */ /* 0x000fe40000011400 */
[----:B------:R-:W-:Y:S01]  /*10ca0*/  @!P3 LEA R6, P6, R0, R5, 0x2 ;  /* 0x000000050006b211 */ /* 0x000fe200078c10ff */
[----:B------:R2:W-:Y:S01]  /*10cb0*/  @!P4 ST.E.64 [R8.64], R86 ;  /* 0x000000560800c985 */ /* 0x0005e2000c101b06 */
[----:B------:R-:W-:-:S02]  /*10cc0*/  IADD3 R31, R251, 0xb0, RZ ;  /* 0x000000b0fb1f7810 */ /* 0x000fc40007ffe0ff */
[----:B------:R-:W-:Y:S02]  /*10cd0*/  @!P3 LEA.HI.X R7, R0, R3, R4, 0x2, P6 ;  /* 0x000000030007b211 */ /* 0x000fe400030f1404 */
[----:B------:R-:W-:Y:S02]  /*10ce0*/  IADD3 R30, R251, 0xc8, RZ ;  /* 0x000000c8fb1e7810 */ /* 0x000fe40007ffe0ff */
[----:B------:R-:W-:Y:S01]  /*10cf0*/  @!P2 LEA R18, P5, R29, R5, 0x2 ;  /* 0x000000051d12a211 */ /* 0x000fe200078a10ff */
[----:B------:R3:W-:Y:S01]  /*10d00*/  @!P3 ST.E.64 [R6.64], R90 ;  /* 0x0000005a0600b985 */ /* 0x0007e2000c101b06 */
[----:B------:R-:W-:Y:S02]  /*10d10*/  SHF.R.S32.HI R31, RZ, 0x1f, R31 ;  /* 0x0000001fff1f7819 */ /* 0x000fe4000001141f */
[C---:B------:R-:W-:Y:S02]  /*10d20*/  IADD3 R27, R251.reuse, 0xd0, RZ ;  /* 0x000000d0fb1b7810 */ /* 0x040fe40007ffe0ff */
[----:B------:R-:W-:-:S02]  /*10d30*/  IADD3 R25, R251, 0xc0, RZ ;  /* 0x000000c0fb197810 */ /* 0x000fc40007ffe0ff */
[----:B------:R-:W-:Y:S02]  /*10d40*/  IADD3 R28, R251, 0xb8, RZ ;  /* 0x000000b8fb1c7810 */ /* 0x000fe40007ffe0ff */
[----:B------:R-:W-:Y:S02]  /*10d50*/  ISETP.GE.AND P4, PT, R30, c[0x0][0x3c8], PT ;  /* 0x0000f2001e007a0c */ /* 0x000fe40003f86270 */
[----:B------:R-:W-:Y:S02]  /*10d60*/  @!P2 LEA.HI.X R19, R29, R3, R31, 0x2, P5 ;  /* 0x000000031d13a211 */ /* 0x000fe400028f141f */
[----:B-1----:R-:W-:Y:S02]  /*10d70*/  @!P0 LEA R10, P3, R24, R5, 0x2 ;  /* 0x00000005180a8211 */ /* 0x002fe400078610ff */
[----:B------:R-:W-:Y:S01]  /*10d80*/  SHF.R.S32.HI R25, RZ, 0x1f, R25 ;  /* 0x0000001fff197819 */ /* 0x000fe20000011419 */
[----:B------:R-:W-:Y:S01]  /*10d90*/  @!P2 ST.E.64 [R18.64], R94 ;  /* 0x0000005e1200a985 */ /* 0x000fe2000c101b06 */
[----:B------:R-:W-:-:S02]  /*10da0*/  ISETP.GE.AND P5, PT, R27, c[0x0][0x3c8], PT ;  /* 0x0000f2001b007a0c */ /* 0x000fc40003fa6270 */
[----:B------:R-:W-:Y:S02]  /*10db0*/  @!P1 LEA R12, P6, R26, R5, 0x2 ;  /* 0x000000051a0c9211 */ /* 0x000fe400078c10ff */
[----:B------:R-:W-:Y:S02]  /*10dc0*/  SHF.R.S32.HI R28, RZ, 0x1f, R28 ;  /* 0x0000001fff1c7819 */ /* 0x000fe4000001141c */
[-C--:B------:R-:W-:Y:S02]  /*10dd0*/  @!P0 LEA.HI.X R11, R24, R3.reuse, R25, 0x2, P3 ;  /* 0x00000003180b8211 */ /* 0x080fe400018f1419 */
[----:B------:R-:W-:Y:S02]  /*10de0*/  @!P1 LEA.HI.X R13, R26, R3, R28, 0x2, P6 ;  /* 0x000000031a0d9211 */ /* 0x000fe400030f141c */
[C---:B------:R-:W-:Y:S02]  /*10df0*/  IADD3 R25, R251.reuse, 0xd8, RZ ;  /* 0x000000d8fb197810 */ /* 0x040fe40007ffe0ff */
[----:B------:R-:W-:Y:S01]  /*10e00*/  IADD3 R31, R251, 0xc8, RZ ;  /* 0x000000c8fb1f7810 */ /* 0x000fe20007ffe0ff */
[----:B------:R1:W-:Y:S01]  /*10e10*/  @!P1 ST.E.64 [R12.64], R98 ;  /* 0x000000620c009985 */ /* 0x0003e2000c101b06 */
[----:B------:R-:W-:-:S02]  /*10e20*/  ISETP.GE.AND P3, PT, R25, c[0x0][0x3c8], PT ;  /* 0x0000f20019007a0c */ /* 0x000fc40003f66270 */
[C---:B------:R-:W-:Y:S01]  /*10e30*/  IADD3 R29, R251.reuse, 0xd0, RZ ;  /* 0x000000d0fb1d7810 */ /* 0x040fe20007ffe0ff */
[----:B------:R4:W-:Y:S01]  /*10e40*/  @!P0 ST.E.64 [R10.64], R102 ;  /* 0x000000660a008985 */ /* 0x0009e2000c101b06 */
[-C--:B--2---:R-:W-:Y:S02]  /*10e50*/  @!P4 LEA R8, P0, R30, R5.reuse, 0x2 ;  /* 0x000000051e08c211 */ /* 0x084fe400078010ff */
[----:B------:R-:W-:Y:S02]  /*10e60*/  SHF.R.S32.HI R31, RZ, 0x1f, R31 ;  /* 0x0000001fff1f7819 */ /* 0x000fe4000001141f */
[----:B------:R-:W-:Y:S02]  /*10e70*/  IADD3 R28, R251, 0xe0, RZ ;  /* 0x000000e0fb1c7810 */ /* 0x000fe40007ffe0ff */
[----:B------:R-:W-:Y:S02]  /*10e80*/  SHF.R.S32.HI R29, RZ, 0x1f, R29 ;  /* 0x0000001fff1d7819 */ /* 0x000fe4000001141d */
[----:B---3--:R-:W-:-:S02]  /*10e90*/  @!P5 LEA R6, P6, R27, R5, 0x2 ;  /* 0x000000051b06d211 */ /* 0x008fc400078c10ff */
[C---:B------:R-:W-:Y:S02]  /*10ea0*/  IADD3 R26, R251.reuse, 0xe8, RZ ;  /* 0x000000e8fb1a7810 */ /* 0x040fe40007ffe0ff */
[----:B------:R-:W-:Y:S02]  /*10eb0*/  IADD3 R24, R251, 0xf0, RZ ;  /* 0x000000f0fb187810 */ /* 0x000fe40007ffe0ff */
[-C--:B------:R-:W-:Y:S02]  /*10ec0*/  @!P4 LEA.HI.X R9, R30, R3.reuse, R31, 0x2, P0 ;  /* 0x000000031e09c211 */ /* 0x080fe400000f141f */
[----:B------:R-:W-:Y:S02]  /*10ed0*/  ISETP.GE.AND P2, PT, R28, c[0x0][0x3c8], PT ;  /* 0x0000f2001c007a0c */ /* 0x000fe40003f46270 */
[----:B------:R-:W-:Y:S01]  /*10ee0*/  @!P5 LEA.HI.X R7, R27, R3, R29, 0x2, P6 ;  /* 0x000000031b07d211 */ /* 0x000fe200030f141d */
[----:B------:R2:W-:Y:S01]  /*10ef0*/  @!P4 ST.E.64 [R8.64], R106 ;  /* 0x0000006a0800c985 */ /* 0x0005e2000c101b06 */
[----:B------:R-:W-:-:S02]  /*10f00*/  ISETP.GE.AND P1, PT, R26, c[0x0][0x3c8], PT ;  /* 0x0000f2001a007a0c */ /* 0x000fc40003f26270 */
[----:B------:R-:W-:Y:S01]  /*10f10*/  IADD3 R27, R251, 0xd8, RZ ;  /* 0x000000d8fb1b7810 */ /* 0x000fe20007ffe0ff */
[----:B------:R2:W-:Y:S01]  /*10f20*/  @!P5 ST.E.64 [R6.64], R110 ;  /* 0x0000006e0600d985 */ /* 0x0005e2000c101b06 */
[----:B------:R-:W-:Y:S02]  /*10f30*/  ISETP.GE.AND P0, PT, R24, c[0x0][0x3c8], PT ;  /* 0x0000f20018007a0c */ /* 0x000fe40003f06270 */
[----:B-1----:R-:W-:Y:S02]  /*10f40*/  @!P3 LEA R12, P4, R25, R5, 0x2 ;  /* 0x00000005190cb211 */ /* 0x002fe400078810ff */
[----:B------:R-:W-:Y:S02]  /*10f50*/  SHF.R.S32.HI R27, RZ, 0x1f, R27 ;  /* 0x0000001fff1b7819 */ /* 0x000fe4000001141b */
[----:B------:R-:W-:Y:S02]  /*10f60*/  IADD3 R29, R251, 0xe0, RZ ;  /* 0x000000e0fb1d7810 */ /* 0x000fe40007ffe0ff */
[----:B------:R-:W-:-:S02]  /*10f70*/  @!P3 LEA.HI.X R13, R25, R3, R27, 0x2, P4 ;  /* 0x00000003190db211 */ /* 0x000fc400020f141b */
[C---:B------:R-:W-:Y:S02]  /*10f80*/  IADD3 R27, R251.reuse, 0xe8, RZ ;  /* 0x000000e8fb1b7810 */ /* 0x040fe40007ffe0ff */
[----:B------:R-:W-:Y:S01]  /*10f90*/  IADD3 R25, R251, 0xf0, RZ ;  /* 0x000000f0fb197810 */ /* 0x000fe20007ffe0ff */
[----:B------:R2:W-:Y:S01]  /*10fa0*/  @!P3 ST.E.64 [R12.64], R114 ;  /* 0x000000720c00b985 */ /* 0x0005e2000c101b06 */
[-C--:B------:R-:W-:Y:S02]  /*10fb0*/  @!P2 LEA R16, P6, R28, R5.reuse, 0x2 ;  /* 0x000000051c10a211 */ /* 0x080fe400078c10ff */
[----:B------:R-:W-:Y:S02]  /*10fc0*/  SHF.R.S32.HI R29, RZ, 0x1f, R29 ;  /* 0x0000001fff1d7819 */ /* 0x000fe4000001141d */
[----:B------:R-:W-:Y:S02]  /*10fd0*/  @!P1 LEA R14, P5, R26, R5, 0x2 ;  /* 0x000000051a0e9211 */ /* 0x000fe400078a10ff */
[----:B------:R-:W-:-:S02]  /*10fe0*/  SHF.R.S32.HI R27, RZ, 0x1f, R27 ;  /* 0x0000001fff1b7819 */ /* 0x000fc4000001141b */
[----:B------:R-:W-:Y:S02]  /*10ff0*/  SHF.R.S32.HI R25, RZ, 0x1f, R25 ;  /* 0x0000001fff197819 */ /* 0x000fe40000011419 */
[----:B----4-:R-:W-:Y:S02]  /*11000*/  @!P0 LEA R10, P4, R24, R5, 0x2 ;  /* 0x00000005180a8211 */ /* 0x010fe400078810ff */
[-C--:B------:R-:W-:Y:S02]  /*11010*/  @!P2 LEA.HI.X R17, R28, R3.reuse, R29, 0x2, P6 ;  /* 0x000000031c11a211 */ /* 0x080fe400030f141d */
[-C--:B------:R-:W-:Y:S02]  /*11020*/  @!P1 LEA.HI.X R15, R26, R3.reuse, R27, 0x2, P5 ;  /* 0x000000031a0f9211 */ /* 0x080fe400028f141b */
[----:B------:R-:W-:Y:S01]  /*11030*/  @!P0 LEA.HI.X R11, R24, R3, R25, 0x2, P4 ;  /* 0x00000003180b8211 */ /* 0x000fe200020f1419 */
[----:B------:R2:W-:Y:S01]  /*11040*/  @!P2 ST.E.64 [R16.64], R118 ;  /* 0x000000761000a985 */ /* 0x0005e2000c101b06 */
[----:B------:R-:W-:-:S03]  /*11050*/  IADD3 R24, R251, 0xf8, RZ ;  /* 0x000000f8fb187810 */ /* 0x000fc60007ffe0ff */
[----:B------:R2:W-:Y:S04]  /*11060*/  @!P1 ST.E.64 [R14.64], R122 ;  /* 0x0000007a0e009985 */ /* 0x0005e8000c101b06 */
[----:B------:R2:W-:Y:S01]  /*11070*/  @!P0 ST.E.64 [R10.64], R126 ;  /* 0x0000007e0a008985 */ /* 0x0005e2000c101b06 */
[----:B------:R-:W-:-:S13]  /*11080*/  ISETP.GE.AND P0, PT, R24, c[0x0][0x3c8], PT ;  /* 0x0000f20018007a0c */ /* 0x000fda0003f06270 */
[----:B------:R-:W-:Y:S05]  /*11090*/  @P0 BRA `(.L_x_2253) ;  /* 0x00000df000000947 */ /* 0x000fea0003800000 */
[----:B------:R-:W-:Y:S02]  /*110a0*/  IADD3 R0, R251, 0xf8, RZ ;  /* 0x000000f8fb007810 */ /* 0x000fe40007ffe0ff */
[----:B------:R-:W-:Y:S02]  /*110b0*/  LEA R4, P0, R24, R5, 0x2 ;  /* 0x0000000518047211 */ /* 0x000fe400078010ff */
[----:B------:R-:W-:-:S04]  /*110c0*/  SHF.R.S32.HI R0, RZ, 0x1f, R0 ;  /* 0x0000001fff007819 */ /* 0x000fc80000011400 */
[----:B------:R-:W-:-:S05]  /*110d0*/  LEA.HI.X R5, R24, R3, R0, 0x2, P0 ;  /* 0x0000000318057211 */ /* 0x000fca00000f1400 */
[----:B------:R1:W-:Y:S01]  /*110e0*/  ST.E.64 [R4.64], R130 ;  /* 0x0000008204007985 */ /* 0x0003e2000c101b06 */
[----:B------:R-:W-:Y:S05]  /*110f0*/  BRA `(.L_x_2253) ;  /* 0x00000d9000007947 */ /* 0x000fea0003800000 */
.L_x_2238:
[----:B------:R-:W2:Y:S04]  /*11100*/  LDL.LU R4, [R1+0x50] ;  /* 0x0000500001047983 */ /* 0x000ea80000300800 */
[----:B------:R-:W3:Y:S04]  /*11110*/  LDL R5, [R1+0x3c] ;  /* 0x00003c0001057983 */ /* 0x000ee80000100800 */
[----:B------:R-:W4:Y:S01]  /*11120*/  LDL R10, [R1+0x38] ;  /* 0x00003800010a7983 */ /* 0x000f220000100800 */
        /* <DEDUP_REMOVED lines=16> */
[----:B-----5:R-:W2:Y:S04]  /*11230*/  LDG.E R3, [R6.64] ;  /* 0x0000000606037981 */ /* 0x020ea8000c1e1900 */
[----:B-1----:R-:W2:Y:S02]  /*11240*/  LDG.E R8, [R6.64+0x4] ;  /* 0x0000040606087981 */ /* 0x002ea4000c1e1900 */
[----:B--2---:R-:W-:Y:S02]  /*11250*/  IADD3 R3, -R3, R8, RZ ;  /* 0x0000000803037210 */ /* 0x004fe40007ffe1ff */
.L_x_2259:
[----:B------:R-:W-:Y:S01]  /*11260*/  ISETP.GT.AND P0, PT, R246, 0x7f, PT ;  /* 0x0000007ff600780c */ /* 0x000fe20003f04270 */
[----:B------:R-:W-:Y:S01]  /*11270*/  BSSY B0, `(.L_x_2260) ;  /* 0x0000036000007945 */ /* 0x000fe20003800000 */
[----:B------:R-:W-:Y:S02]  /*11280*/  SEL R5, R5, RZ, !P2 ;  /* 0x000000ff05057207 */ /* 0x000fe40005000000 */
[----:B-1----:R-:W-:-:S02]  /*11290*/  SEL R7, R10, RZ, !P2 ;  /* 0x000000ff0a077207 */ /* 0x002fc40005000000 */
[----:B-----5:R-:W-:-:S07]  /*112a0*/  SHF.R.S32.HI R8, RZ, 0x1f, R0 ;  /* 0x0000001fff087819 */ /* 0x020fce0000011400 */
        /* <DEDUP_REMOVED lines=8> */
[----:B------:R-:W-:Y:S01]  /*11330*/  ISETP.GT.AND P2, PT, R4, 0x1, PT ;  /* 0x000000010400780c */ /* 0x000fe20003f44270 */
[----:B------:R-:W-:Y:S01]  /*11340*/  IMAD.MOV.U32 R9, RZ, RZ, c[0x0][0x4e8] ;  /* 0x00013a00ff097624 */ /* 0x000fe200078e00ff */
[----:B------:R-:W-:Y:S02]  /*11350*/  MOV R12, R6 ;  /* 0x00000006000c7202 */ /* 0x000fe40000000f00 */
[----:B------:R-:W-:-:S02]  /*11360*/  SEL R26, R26, 0x328, P2 ;  /* 0x000003281a1a7807 */ /* 0x000fc40001000000 */
[----:B------:R-:W-:Y:S02]  /*11370*/  ISETP.NE.AND P0, PT, R9, 0x1, PT ;  /* 0x000000010900780c */ /* 0x000fe40003f05270 */
[----:B------:R-:W1:Y:S08]  /*11380*/  LDC.64 R24, c[0x0][R26+0x170] ;  /* 0x00005c001a187b82 */ /* 0x000e700000000a00 */
[----:B------:R-:W2:Y:S03]  /*11390*/  LDC.64 R18, c[0x0][R26+0x168] ;  /* 0x00005a001a127b82 */ /* 0x000ea60000000a00 */
[----:B------:R-:W-:-:S05]  /*113a0*/  @P0 IMAD.HI.U32 R11, R6, c[0x0][0x4ec], RZ ;  /* 0x00013b00060b0a27 */ /* 0x000fca00078e00ff */
[----:B------:R-:W4:Y:S01]  /*113b0*/  LDC.64 R22, c[0x0][R26+0x178] ;  /* 0x00005e001a167b82 */ /* 0x000f220000000a00 */
[----:B------:R-:W-:-:S07]  /*113c0*/  @P0 SHF.R.U32.HI R12, RZ, c[0x0][0x4f0], R11 ;  /* 0x00013c00ff0c0a19 */ /* 0x000fce000001160b */
[----:B------:R-:W5:Y:S01]  /*113d0*/  LDC.64 R20, c[0x0][R26+0x160] ;  /* 0x000058001a147b82 */ /* 0x000f620000000a00 */
[-C--:B-1----:R-:W-:Y:S02]  /*113e0*/  IMAD R14, R25, R5.reuse, RZ ;  /* 0x00000005190e7224 */ /* 0x082fe400078e02ff */
[----:B------:R-:W-:-:S04]  /*113f0*/  IMAD.WIDE.U32 R16, R24, R5, RZ ;  /* 0x0000000518107225 */ /* 0x000fc800078e00ff */
[----:B------:R-:W-:-:S05]  /*11400*/  IMAD R9, R24, R7, R14 ;  /* 0x0000000718097224 */ /* 0x000fca00078e020e */
[----:B------:R-:W-:Y:S01]  /*11410*/  IADD3 R9, R17, R9, RZ ;  /* 0x0000000911097210 */ /* 0x000fe20007ffe0ff */
[-C--:B--2---:R-:W-:Y:S02]  /*11420*/  IMAD R10, R19, R15.reuse, RZ ;  /* 0x0000000f130a7224 */ /* 0x084fe400078e02ff */
[----:B------:R-:W-:Y:S01]  /*11430*/  IMAD.WIDE.U32 R18, R18, R15, RZ ;  /* 0x0000000f12127225 */ /* 0x000fe200078e00ff */
[----:B---3--:R-:W-:-:S03]  /*11440*/  SEL R11, R13, RZ, P2 ;  /* 0x000000ff0d0b7207 */ /* 0x008fc60001000000 */
[----:B------:R-:W-:Y:S01]  /*11450*/  IMAD.IADD R13, R19, 0x1, R10 ;  /* 0x00000001130d7824 */ /* 0x000fe200078e020a */
[----:B------:R-:W-:Y:S01]  /*11460*/  IADD3 R19, P1, P0, R16, R18, R0 ;  /* 0x0000001210137210 */ /* 0x000fe2000783e000 */
[----:B------:R-:W-:Y:S02]  /*11470*/  IMAD.MOV R15, RZ, RZ, -R12 ;  /* 0x000000ffff0f7224 */ /* 0x000fe400078e0a0c */
[----:B----4-:R-:W-:Y:S01]  /*11480*/  IMAD R10, R23, R11, RZ ;  /* 0x0000000b170a7224 */ /* 0x010fe200078e02ff */
[----:B------:R-:W-:Y:S01]  /*11490*/  IADD3.X R9, R9, R13, R8, P1, P0 ;  /* 0x0000000d09097210 */ /* 0x000fe20000fe0408 */
[----:B------:R-:W-:-:S04]  /*114a0*/  IMAD.WIDE.U32 R22, R22, R11, RZ ;  /* 0x0000000b16167225 */ /* 0x000fc800078e00ff */
[----:B------:R-:W-:Y:S01]  /*114b0*/  IMAD R15, R15, c[0x0][0x4e8], R6 ;  /* 0x00013a000f0f7a24 */ /* 0x000fe200078e0206 */
[----:B------:R-:W-:Y:S02]  /*114c0*/  IADD3 R22, P1, P0, R12, R19, R22 ;  /* 0x000000130c167210 */ /* 0x000fe4000783e016 */
[----:B------:R-:W-:Y:S01]  /*114d0*/  IADD3 R10, R23, R10, RZ ;  /* 0x0000000a170a7210 */ /* 0x000fe20007ffe0ff */
[----:B-----5:R-:W-:Y:S01]  /*114e0*/  IMAD R11, R21, R15, RZ ;  /* 0x0000000f150b7224 */ /* 0x020fe200078e02ff */
[----:B------:R-:W-:Y:S02]  /*114f0*/  SHF.R.S32.HI R12, RZ, 0x1f, R12 ;  /* 0x0000001fff0c7819 */ /* 0x000fe4000001140c */
[----:B------:R-:W-:Y:S02]  /*11500*/  SHF.R.S32.HI R6, RZ, 0x1f, R15 ;  /* 0x0000001fff067819 */ /* 0x000fe4000001140f */
[----:B------:R-:W-:Y:S01]  /*11510*/  IADD3.X R23, R12, R9, R10, P1, P0 ;  /* 0x000000090c177210 */ /* 0x000fe20000fe040a */
[----:B------:R-:W-:Y:S01]  /*11520*/  IMAD.MOV.U32 R9, RZ, RZ, c[0x0][0x4a8] ;  /* 0x00012a00ff097624 */ /* 0x000fe200078e00ff */
[----:B------:R-:W-:Y:S01]  /*11530*/  MOV R10, c[0x0][0x4ac] ;  /* 0x00012b00000a7a02 */ /* 0x000fe20000000f00 */
[----:B------:R-:W-:-:S02]  /*11540*/  IMAD R6, R20, R6, R11 ;  /* 0x0000000614067224 */ /* 0x000fc400078e020b */
[----:B------:R-:W-:Y:S01]  /*11550*/  IMAD.WIDE.U32 R22, R20, R15, R22 ;  /* 0x0000000f14167225 */ /* 0x000fe200078e0016 */
[----:B------:R-:W-:Y:S02]  /*11560*/  SEL R9, R9, c[0x0][0x450], P2 ;  /* 0x0001140009097a07 */ /* 0x000fe40001000000 */
[----:B------:R-:W-:Y:S01]  /*11570*/  SEL R10, R10, c[0x0][0x454], P2 ;  /* 0x000115000a0a7a07 */ /* 0x000fe20001000000 */
[----:B------:R-:W-:Y:S01]  /*11580*/  IMAD.IADD R11, R23, 0x1, R6 ;  /* 0x00000001170b7824 */ /* 0x000fe200078e0206 */
[C---:B------:R-:W-:Y:S02]  /*11590*/  LEA R12, P0, R22.reuse, R9, 0x2 ;  /* 0x00000009160c7211 */ /* 0x040fe400078010ff */
[----:B------:R-:W-:Y:S02]  /*115a0*/  MOV R9, 0xff800000 ;  /* 0xff80000000097802 */ /* 0x000fe40000000f00 */
[----:B------:R-:W-:-:S05]  /*115b0*/  LEA.HI.X R13, R22, R10, R11, 0x2, P0 ;  /* 0x0000000a160d7211 */ /* 0x000fca00000f140b */
[----:B------:R1:W-:Y:S04]  /*115c0*/  STG.E [R12.64], R9 ;  /* 0x000000090c007986 */ /* 0x0003e8000c101906 */
.L_x_2261:
[----:B------:R-:W-:Y:S05]  /*115d0*/  BSYNC B0 ;  /* 0x0000000000007941 */ /* 0x000fea0003800000 */
.L_x_2260:
[----:B------:R-:W-:-:S13]  /*115e0*/  ISETP.GT.AND P0, PT, R4, 0x1, PT ;  /* 0x000000010400780c */ /* 0x000fda0003f04270 */
[----:B------:R-:W-:Y:S05]  /*115f0*/  @P0 BRA `(.L_x_2253) ;  /* 0x0000089000000947 */ /* 0x000fea0003800000 */
[----:B-1----:R-:W2:Y:S04]  /*11600*/  LDL.LU R9, [R1+0x40] ;  /* 0x0000400001097983 */ /* 0x002ea80000300800 */
[----:B------:R-:W3:Y:S01]  /*11610*/  LDL R6, [R1+0x4] ;  /* 0x0000040001067983 */ /* 0x000ee20000100800 */
[----:B------:R-:W-:Y:S01]  /*11620*/  MOV R4, c[0x0][0x4e8] ;  /* 0x00013a0000047a02 */ /* 0x000fe20000000f00 */
[----:B------:R-:W-:-:S03]  /*11630*/  IMAD R11, R8, c[0x0][0x3a0], RZ ;  /* 0x0000e800080b7a24 */ /* 0x000fc600078e02ff */
[----:B------:R-:W-:Y:S01]  /*11640*/  ISETP.NE.AND P0, PT, R4, 0x1, PT ;  /* 0x000000010400780c */ /* 0x000fe20003f05270 */
[C---:B------:R-:W-:Y:S01]  /*11650*/  IMAD R11, R0.reuse, c[0x0][0x3a4], R11 ;  /* 0x0000e900000b7a24 */ /* 0x040fe200078e020b */
[----:B--2---:R-:W-:Y:S01]  /*11660*/  MOV R12, R9 ;  /* 0x00000009000c7202 */ /* 0x004fe20000000f00 */
[----:B------:R-:W-:Y:S01]  /*11670*/  IMAD.WIDE.U32 R8, R0, c[0x0][0x3a0], RZ ;  /* 0x0000e80000087a25 */ /* 0x000fe200078e00ff */
[----:B---3--:R-:W-:-:S04]  /*11680*/  IADD3 R0, R6, R237, RZ ;  /* 0x000000ed06007210 */ /* 0x008fc80007ffe0ff */
[----:B------:R-:W-:Y:S02]  /*11690*/  IADD3 R9, R9, R11, RZ ;  /* 0x0000000b09097210 */ /* 0x000fe40007ffe0ff */
[----:B------:R-:W-:-:S03]  /*116a0*/  MOV R6, R0 ;  /* 0x0000000000067202 */ /* 0x000fc60000000f00 */
[----:B------:R-:W-:-:S04]  /*116b0*/  @P0 IMAD.HI.U32 R4, R0, c[0x0][0x4ec], RZ ;  /* 0x00013b0000040a27 */ /* 0x000fc800078e00ff */
[----:B------:R-:W-:Y:S01]  /*116c0*/  IMAD.WIDE.U32 R10, R12, c[0x0][0x3e8], R8 ;  /* 0x0000fa000c0a7a25 */ /* 0x000fe200078e0008 */
[----:B------:R-:W-:-:S03]  /*116d0*/  @P0 SHF.R.U32.HI R6, RZ, c[0x0][0x4f0], R4 ;  /* 0x00013c00ff060a19 */ /* 0x000fc60000011604 */
[----:B------:R-:W-:Y:S01]  /*116e0*/  IMAD R8, R7, c[0x0][0x3f0], RZ ;  /* 0x0000fc0007087a24 */ /* 0x000fe200078e02ff */
[----:B------:R-:W-:Y:S01]  /*116f0*/  SHF.R.S32.HI R4, RZ, 0x1f, R6 ;  /* 0x0000001fff047819 */ /* 0x000fe20000011406 */
[----:B------:R-:W-:Y:S01]  /*11700*/  IMAD R11, R12, c[0x0][0x3ec], R11 ;  /* 0x0000fb000c0b7a24 */ /* 0x000fe200078e020b */
[----:B------:R-:W-:Y:S01]  /*11710*/  SHF.R.S32.HI R12, RZ, 0x1f, R246 ;  /* 0x0000001fff0c7819 */ /* 0x000fe200000114f6 */
[C---:B------:R-:W-:Y:S02]  /*11720*/  IMAD R8, R5.reuse, c[0x0][0x3f4], R8 ;  /* 0x0000fd0005087a24 */ /* 0x040fe400078e0208 */
[----:B------:R-:W-:Y:S01]  /*11730*/  IMAD.WIDE.U32 R10, R5, c[0x0][0x3f0], R10 ;  /* 0x0000fc00050a7a25 */ /* 0x000fe200078e000a */
[----:B------:R-:W-:Y:S02]  /*11740*/  IADD3 R5, -R6, RZ, RZ ;  /* 0x000000ff06057210 */ /* 0x000fe40007ffe1ff */
[----:B------:R-:W-:Y:S01]  /*11750*/  LEA.HI R12, R12, R246, RZ, 0x3 ;  /* 0x000000f60c0c7211 */ /* 0x000fe200078f18ff */
[----:B------:R-:W-:Y:S01]  /*11760*/  IMAD R7, R4, c[0x0][0x3e0], RZ ;  /* 0x0000f80004077a24 */ /* 0x000fe200078e02ff */
[----:B------:R-:W-:Y:S01]  /*11770*/  IADD3 R11, R11, R8, RZ ;  /* 0x000000080b0b7210 */ /* 0x000fe20007ffe0ff */
[----:B------:R-:W-:Y:S01]  /*11780*/  IMAD R5, R5, c[0x0][0x4e8], R0 ;  /* 0x00013a0005057a24 */ /* 0x000fe200078e0200 */
[----:B------:R-:W-:Y:S01]  /*11790*/  SHF.R.S32.HI R12, RZ, 0x3, R12 ;  /* 0x00000003ff0c7819 */ /* 0x000fe2000001140c */
[----:B------:R-:W-:-:S02]  /*117a0*/  IMAD R7, R6, c[0x0][0x3e4], R7 ;  /* 0x0000f90006077a24 */ /* 0x000fc400078e0207 */
[----:B------:R-:W-:Y:S01]  /*117b0*/  IMAD.WIDE.U32 R10, R6, c[0x0][0x3e0], R10 ;  /* 0x0000f800060a7a25 */ /* 0x000fe200078e000a */
[----:B------:R-:W-:Y:S02]  /*117c0*/  SHF.R.S32.HI R0, RZ, 0x1f, R5 ;  /* 0x0000001fff007819 */ /* 0x000fe40000011405 */
        /* <DEDUP_REMOVED lines=10> */
.L_x_2317:
[----:B------:R-:W-:Y:S05]  /*11870*/  BRA.DIV ~URZ, `(.L_x_2263) ;  /* 0x000022327f007947 */ /* 0x000fea000b800000 */
[----:B------:R3:W4:Y:S02]  /*11880*/  SHFL.IDX PT, R5, R10, RZ, 0x181f ;  /* 0x00181fff0a057589 */ /* 0x00072400000e0000 */
.L_x_2318:
[----:B------:R-:W-:Y:S01]  /*11890*/  IMAD R14, R3, c[0x0][0x4e8], RZ ;  /* 0x00013a00030e7a24 */ /* 0x000fe200078e02ff */
[----:B------:R-:W-:Y:S04]  /*118a0*/  BSSY B0, `(.L_x_2264) ;  /* 0x0000014000007945 */ /* 0x000fe80003800000 */
        /* <DEDUP_REMOVED lines=11> */
[-C--:B------:R-:W-:Y:S02]  /*11960*/  @!P3 LEA.HI.X R9, R16, R12.reuse, R17, 0x1, P4 ;  /* 0x0000000c1009b211 */ /* 0x080fe400020f0c11 */
[C---:B------:R-:W-:Y:S02]  /*11970*/  @!P0 LEA R16, P4, R248.reuse, R5, 0x1 ;  /* 0x00000005f8108211 */ /* 0x040fe400078808ff */
[-C--:B------:R-:W-:Y:S01]  /*11980*/  @!P1 LEA.HI.X R5, R247, R12.reuse, R242, 0x1, P5 ;  /* 0x0000000cf7059211 */ /* 0x080fe200028f0cf2 */
[----:B------:R2:W-:Y:S01]  /*11990*/  @!P3 ST.E.128 [R8.64], RZ ;  /* 0x000000ff0800b985 */ /* 0x0005e2000c101d06 */
[----:B------:R-:W-:-:S03]  /*119a0*/  @!P0 LEA.HI.X R17, R248, R12, R241, 0x1, P4 ;  /* 0x0000000cf8118211 */ /* 0x000fc600020f0cf1 */
[----:B------:R2:W-:Y:S04]  /*119b0*/  @!P2 ST.E.128 [R6.64], RZ ;  /* 0x000000ff0600a985 */ /* 0x0005e8000c101d06 */
[----:B------:R2:W-:Y:S04]  /*119c0*/  @!P1 ST.E.128 [R4.64], RZ ;  /* 0x000000ff04009985 */ /* 0x0005e8000c101d06 */
[----:B------:R2:W-:Y:S02]  /*119d0*/  @!P0 ST.E.128 [R16.64], RZ ;  /* 0x000000ff10008985 */ /* 0x0005e4000c101d06 */
.L_x_2265:
[----:B------:R-:W-:Y:S05]  /*119e0*/  BSYNC B0 ;  /* 0x0000000000007941 */ /* 0x000fea0003800000 */
.L_x_2264:
[----:B------:R-:W-:Y:S05]  /*119f0*/  BRA.DIV ~URZ, `(.L_x_2266) ;  /* 0x000021127f007947 */ /* 0x000fea000b800000 */
[----:B------:R1:W3:Y:S04]  /*11a00*/  SHFL.IDX PT, R3, R11, 0x1, 0x181f ;  /* 0x00381f000b037f89 */ /* 0x0002e800000e0000 */
[----:B--2-4-:R1:W2:Y:S02]  /*11a10*/  SHFL.IDX PT, R5, R10, 0x1, 0x181f ;  /* 0x00381f000a057f89 */ /* 0x0142a400000e0000 */
.L_x_2319:
[----:B------:R-:W-:Y:S01]  /*11a20*/  IADD3 R7, R237, 0x20, RZ ;  /* 0x00000020ed077810 */ /* 0x000fe20007ffe0ff */
[----:B------:R-:W-:Y:S03]  /*11a30*/  BSSY B0, `(.L_x_2267) ;  /* 0x0000014000007945 */ /* 0x000fe60003800000 */
[----:B------:R-:W-:-:S13]  /*11a40*/  ISETP.GE.AND P0, PT, R7, R14, PT ;  /* 0x0000000e0700720c */ /* 0x000fda0003f06270 */
[----:B------:R-:W-:Y:S05]  /*11a50*/  @P0 BRA `(.L_x_2268) ;  /* 0x0000011000000947 */ /* 0x000fea0003800000 */
[----:B------:R-:W4:Y:S01]  /*11a60*/  LDL.64 R12, [R1+0x10] ;  /* 0x00001000010c7983 */ /* 0x000f220000100a00 */
[----:B------:R-:W-:Y:S02]  /*11a70*/  ISETP.GE.AND P2, PT, R250, c[0x0][0x3c8], PT ;  /* 0x0000f200fa007a0c */ /* 0x000fe40003f46270 */
[----:B------:R-:W-:Y:S02]  /*11a80*/  ISETP.GE.AND P1, PT, R247, c[0x0][0x3c8], PT ;  /* 0x0000f200f7007a0c */ /* 0x000fe40003f26270 */
[----:B------:R-:W-:-:S09]  /*11a90*/  ISETP.GE.AND P0, PT, R248, c[0x0][0x3c8], PT ;  /* 0x0000f200f8007a0c */ /* 0x000fd20003f06270 */
[CC--:B--2---:R-:W-:Y:S02]  /*11aa0*/  @!P2 LEA R6, P6, R250.reuse, R5.reuse, 0x1 ;  /* 0x00000005fa06a211 */ /* 0x0c4fe400078c08ff */
[----:B------:R-:W-:Y:S02]  /*11ab0*/  @!P1 LEA R4, P5, R247, R5, 0x1 ;  /* 0x00000005f7049211 */ /* 0x000fe400078a08ff */
[----:B---3--:R-:W-:Y:S02]  /*11ac0*/  @!P2 LEA.HI.X R7, R250, R3, R243, 0x1, P6 ;  /* 0x00000003fa07a211 */ /* 0x008fe400030f0cf3 */
[----:B----4-:R-:W-:-:S13]  /*11ad0*/  ISETP.GE.AND P3, PT, R12, c[0x0][0x3c8], PT ;  /* 0x0000f2000c007a0c */ /* 0x010fda0003f66270 */
[----:B------:R-:W-:-:S04]  /*11ae0*/  @!P3 LEA R8, P4, R12, R5, 0x1 ;  /* 0x000000050c08b211 */ /* 0x000fc800078808ff */
[----:B------:R-:W-:Y:S02]  /*11af0*/  @!P3 LEA.HI.X R9, R12, R3, R13, 0x1, P4 ;  /* 0x000000030c09b211 */ /* 0x000fe400020f0c0d */
[C---:B------:R-:W-:Y:S02]  /*11b00*/  @!P0 LEA R12, P4, R248.reuse, R5, 0x1 ;  /* 0x00000005f80c8211 */ /* 0x040fe400078808ff */
[-C--:B------:R-:W-:Y:S01]  /*11b10*/  @!P1 LEA.HI.X R5, R247, R3.reuse, R242, 0x1, P5 ;  /* 0x00000003f7059211 */ /* 0x080fe200028f0cf2 */
[----:B------:R2:W-:Y:S01]  /*11b20*/  @!P3 ST.E.128 [R8.64], RZ ;  /* 0x000000ff0800b985 */ /* 0x0005e2000c101d06 */
[----:B------:R-:W-:-:S03]  /*11b30*/  @!P0 LEA.HI.X R13, R248, R3, R241, 0x1, P4 ;  /* 0x00000003f80d8211 */ /* 0x000fc600020f0cf1 */
[----:B------:R2:W-:Y:S04]  /*11b40*/  @!P2 ST.E.128 [R6.64], RZ ;  /* 0x000000ff0600a985 */ /* 0x0005e8000c101d06 */
[----:B------:R2:W-:Y:S04]  /*11b50*/  @!P1 ST.E.128 [R4.64], RZ ;  /* 0x000000ff04009985 */ /* 0x0005e8000c101d06 */
[----:B------:R2:W-:Y:S02]  /*11b60*/  @!P0 ST.E.128 [R12.64], RZ ;  /* 0x000000ff0c008985 */ /* 0x0005e4000c101d06 */
.L_x_2268:
[----:B------:R-:W-:Y:S05]  /*11b70*/  BSYNC B0 ;  /* 0x0000000000007941 */ /* 0x000fea0003800000 */
.L_x_2267:
[----:B------:R-:W-:Y:S05]  /*11b80*/  BRA.DIV ~URZ, `(.L_x_2269) ;  /* 0x000020427f007947 */ /* 0x000fea000b800000 */
[----:B---3--:R3:W4:Y:S02]  /*11b90*/  SHFL.IDX PT, R3, R11, 0x2, 0x181f ;  /* 0x00581f000b037f89 */ /* 0x00872400000e0000 */
.L_x_2320:
[----:B------:R-:W-:Y:S05]  /*11ba0*/  BRA.DIV ~URZ, `(.L_x_2270) ;  /* 0x000020927f007947 */ /* 0x000fea000b800000 */
[----:B--2---:R2:W1:Y:S02]  /*11bb0*/  SHFL.IDX PT, R5, R10, 0x2, 0x181f ;  /* 0x00581f000a057f89 */ /* 0x00446400000e0000 */
.L_x_2321:
        /* <DEDUP_REMOVED lines=10> */
[----:B----4-:R-:W-:Y:S02]  /*11c60*/  @!P2 LEA.HI.X R7, R250, R3, R243, 0x1, P6 ;  /* 0x00000003fa07a211 */ /* 0x010fe400030f0cf3 */
[----:B-----5:R-:W-:-:S13]  /*11c70*/  ISETP.GE.AND P3, PT, R12, c[0x0][0x3c8], PT ;  /* 0x0000f2000c007a0c */ /* 0x020fda0003f66270 */
        /* <DEDUP_REMOVED lines=9> */
.L_x_2272:
[----:B------:R-:W-:Y:S05]  /*11d10*/  BSYNC B0 ;  /* 0x0000000000007941 */ /* 0x000fea0003800000 */
.L_x_2271:
[----:B------:R-:W-:Y:S05]  /*11d20*/  BRA.DIV ~URZ, `(.L_x_2273) ;  /* 0x00001f727f007947 */ /* 0x000fea000b800000 */
[----:B-1-3--:R-:W1:Y:S04]  /*11d30*/  SHFL.IDX PT, R11, R11, 0x3, 0x181f ;  /* 0x00781f000b0b7f89 */ /* 0x00ae6800000e0000 */
[----:B------:R3:W2:Y:S02]  /*11d40*/  SHFL.IDX PT, R5, R10, 0x3, 0x181f ;  /* 0x00781f000a057f89 */ /* 0x0006a400000e0000 */
.L_x_2322:
[----:B------:R-:W-:-:S04]  /*11d50*/  IADD3 R237, R237, 0x60, RZ ;  /* 0x00000060eded7810 */ /* 0x000fc80007ffe0ff */
[----:B------:R-:W-:-:S13]  /*11d60*/  ISETP.GE.AND P0, PT, R237, R14, PT ;  /* 0x0000000eed00720c */ /* 0x000fda0003f06270 */
[----:B------:R-:W-:Y:S05]  /*11d70*/  @P0 BRA `(.L_x_2253) ;  /* 0x0000011000000947 */ /* 0x000fea0003800000 */
[----:B------:R-:W5:Y:S01]  /*11d80*/  LDL.64 R12, [R1+0x10] ;  /* 0x00001000010c7983 */ /* 0x000f620000100a00 */
[----:B------:R-:W-:Y:S02]  /*11d90*/  ISETP.GE.AND P2, PT, R250, c[0x0][0x3c8], PT ;  /* 0x0000f200fa007a0c */ /* 0x000fe40003f46270 */
[----:B------:R-:W-:Y:S02]  /*11da0*/  ISETP.GE.AND P1, PT, R247, c[0x0][0x3c8], PT ;  /* 0x0000f200f7007a0c */ /* 0x000fe40003f26270 */
[----:B------:R-:W-:-:S09]  /*11db0*/  ISETP.GE.AND P0, PT, R248, c[0x0][0x3c8], PT ;  /* 0x0000f200f8007a0c */ /* 0x000fd20003f06270 */
[CC--:B--2---:R-:W-:Y:S02]  /*11dc0*/  @!P2 LEA R6, P6, R250.reuse, R5.reuse, 0x1 ;  /* 0x00000005fa06a211 */ /* 0x0c4fe400078c08ff */
[----:B------:R-:W-:Y:S02]  /*11dd0*/  @!P1 LEA R4, P5, R247, R5, 0x1 ;  /* 0x00000005f7049211 */ /* 0x000fe400078a08ff */
[----:B-1----:R-:W-:Y:S02]  /*11de0*/  @!P2 LEA.HI.X R7, R250, R11, R243, 0x1, P6 ;  /* 0x0000000bfa07a211 */ /* 0x002fe400030f0cf3 */
[----:B-----5:R-:W-:-:S13]  /*11df0*/  ISETP.GE.AND P3, PT, R12, c[0x0][0x3c8], PT ;  /* 0x0000f2000c007a0c */ /* 0x020fda0003f66270 */
[----:B------:R-:W-:-:S04]  /*11e00*/  @!P3 LEA R8, P4, R12, R5, 0x1 ;  /* 0x000000050c08b211 */ /* 0x000fc800078808ff */
[----:B------:R-:W-:Y:S02]  /*11e10*/  @!P3 LEA.HI.X R9, R12, R11, R13, 0x1, P4 ;  /* 0x0000000b0c09b211 */ /* 0x000fe400020f0c0d */
[C---:B---3--:R-:W-:Y:S02]  /*11e20*/  @!P0 LEA R10, P4, R248.reuse, R5, 0x1 ;  /* 0x00000005f80a8211 */ /* 0x048fe400078808ff */
[-C--:B------:R-:W-:Y:S01]  /*11e30*/  @!P1 LEA.HI.X R5, R247, R11.reuse, R242, 0x1, P5 ;  /* 0x0000000bf7059211 */ /* 0x080fe200028f0cf2 */
[----:B------:R1:W-:Y:S01]  /*11e40*/  @!P3 ST.E.128 [R8.64], RZ ;  /* 0x000000ff0800b985 */ /* 0x0003e2000c101d06 */
[----:B------:R-:W-:-:S03]  /*11e50*/  @!P0 LEA.HI.X R11, R248, R11, R241, 0x1, P4 ;  /* 0x0000000bf80b8211 */ /* 0x000fc600020f0cf1 */
[----:B------:R1:W-:Y:S04]  /*11e60*/  @!P2 ST.E.128 [R6.64], RZ ;  /* 0x000000ff0600a985 */ /* 0x0003e8000c101d06 */
[----:B------:R1:W-:Y:S04]  /*11e70*/  @!P1 ST.E.128 [R4.64], RZ ;  /* 0x000000ff04009985 */ /* 0x0003e8000c101d06 */
[----:B------:R1:W-:Y:S02]  /*11e80*/  @!P0 ST.E.128 [R10.64], RZ ;  /* 0x000000ff0a008985 */ /* 0x0003e4000c101d06 */
.L_x_2253:
[----:B------:R-:W-:Y:S05]  /*11e90*/  BSYNC B1 ;  /* 0x0000000000017941 */ /* 0x000fea0003800000 */
.L_x_2237:
[----:B------:R-:W5:Y:S02]  /*11ea0*/  LDL R0, [R1+0x8] ;  /* 0x0000080001007983 */ /* 0x000f640000100800 */
[----:B-----5:R-:W-:-:S13]  /*11eb0*/  ISETP.NE.AND P0, PT, R0, RZ, PT ;  /* 0x000000ff0000720c */ /* 0x020fda0003f05270 */
[----:B------:R-:W-:Y:S01]  /*11ec0*/  @P0 WARPSYNC 0xffffffff ;  /* 0xffffffff00000948 */ /* 0x000fe20003800000 */
[----:B------:R-:W-:Y:S06]  /*11ed0*/  @P0 BAR.SYNC.DEFER_BLOCKING 0x5, 0x100 ;  /* 0x0144000000000b1d */ /* 0x000fec0000010000 */
[----:B------:R-:W4:Y:S04]  /*11ee0*/  @P0 LDS.128 R236, [0x20100] ;  /* 0x02010000ffec0984 */ /* 0x000f280000000c00 */
[----:B------:R-:W-:Y:S06]  /*11ef0*/  @P0 BAR.ARV 0x4, 0x100 ;  /* 0x0104000000000b1d */ /* 0x000fec0000002000 */
[----:B------:R-:W-:Y:S05]  /*11f00*/  @P0 BRA `(.L_x_2274) ;  /* 0x00000ea000000947 */ /* 0x000fea0003800000 */
[----:B-1234-:R-:W-:Y:S01]  /*11f10*/  LOP3.LUT R10, R246, 0x1f, RZ, 0xc0, !PT ;  /* 0x0000001ff60a7812 */ /* 0x01efe200078ec0ff */
[----:B------:R-:W-:-:S03]  /*11f20*/  IMAD.MOV.U32 R12, RZ, RZ, RZ ;  /* 0x000000ffff0c7224 */ /* 0x000fc600078e00ff */
[----:B------:R-:W-:Y:S01]  /*11f30*/  ISETP.NE.AND P5, PT, R10, 0x1f, PT ;  /* 0x0000001f0a00780c */ /* 0x000fe20003fa5270 */
[----:B------:R-:W-:Y:S10]  /*11f40*/  BRA.DIV ~URZ, `(.L_x_2275) ;  /* 0x00001e127f007947 */ /* 0x000ff4000b800000 */
[----:B------:R1:W2:Y:S02]  /*11f50*/  SHFL.IDX PT, R3, R2, RZ, 0x1f ;  /* 0x00001fff02037589 */ /* 0x0002a400000e0000 */
.L_x_2323:
[----:B------:R-:W-:Y:S05]  /*11f60*/  BRA.DIV ~URZ, `(.L_x_2276) ;  /* 0x00001e627f007947 */ /* 0x000fea000b800000 */
[----:B-1----:R-:W1:Y:S02]  /*11f70*/  SHFL.IDX PT, R2, R2, 0x1, 0x1f ;  /* 0x00201f0002027f89 */ /* 0x002e6400000e0000 */
.L_x_2324:
[----:B------:R-:W-:Y:S02]  /*11f80*/  IMAD.IADD R5, R239, 0x1, R10 ;  /* 0x00000001ef057824 */ /* 0x000fe400078e020a */
[----:B------:R-:W-:-:S03]  /*11f90*/  IMAD.MOV.U32 R237, RZ, RZ, RZ ;  /* 0x000000ffffed7224 */ /* 0x000fc600078e00ff */
        /* <DEDUP_REMOVED lines=16> */
.L_x_2325:
        /* <DEDUP_REMOVED lines=16> */
.L_x_2326:
[----:B----4-:R-:W-:Y:S01]  /*121a0*/  IMAD R5, R5, c[0x0][0x538], RZ ;  /* 0x00014e0005057a24 */ /* 0x010fe200078e02ff */
[----:B------:R-:W-:Y:S04]  /*121b0*/  BSSY B1, `(.L_x_2279) ;  /* 0x00000ba000017945 */ /* 0x000fe80003800000 */
[----:B-1----:R-:W-:-:S04]  /*121c0*/  IADD3 R236, R5, R2, RZ ;  /* 0x0000000205ec7210 */ /* 0x002fc80007ffe0ff */
[----:B--2---:R-:W-:-:S13]  /*121d0*/  ISETP.GT.AND P6, PT, R236, R3, PT ;  /* 0x00000003ec00720c */ /* 0x004fda0003fc4270 */
[----:B------:R-:W-:Y:S05]  /*121e0*/  @P6 BRA `(.L_x_2280) ;  /* 0x0000024000006947 */ /* 0x000fea0003800000 */
.L_x_2284:
        /* <DEDUP_REMOVED lines=16> */
.L_x_2327:
        /* <DEDUP_REMOVED lines=12> */
[----:B---3--:R-:W1:Y:S02]  /*123b0*/  SHFL.UP PT, R13, R0, 0x10, RZ ;  /* 0x06000000000d7989 */ /* 0x008e6400000e00ff */
[----:B-1----:R-:W-:-:S05]  /*123c0*/  SEL R13, R13, RZ, P4 ;  /* 0x000000ff0d0d7207 */ /* 0x002fca0002000000 */
[----:B------:R-:W-:-:S05]  /*123d0*/  IMAD.IADD R13, R0, 0x1, R13 ;  /* 0x00000001000d7824 */ /* 0x000fca00078e020d */
[----:B------:R1:W2:Y:S02]  /*123e0*/  SHFL.IDX PT, R5, R13, 0x1f, 0x1f ;  /* 0x03e01f000d057f89 */ /* 0x0002a400000e0000 */
.L_x_2328:
[----:B--2---:R-:W-:-:S05]  /*123f0*/  IMAD R5, R5, c[0x0][0x538], RZ ;  /* 0x00014e0005057a24 */ /* 0x004fca00078e02ff */
[----:B------:R-:W-:-:S04]  /*12400*/  IADD3 R236, R5, R236, RZ ;  /* 0x000000ec05ec7210 */ /* 0x000fc80007ffe0ff */
[----:B------:R-:W-:-:S13]  /*12410*/  ISETP.GT.AND P6, PT, R236, R3, PT ;  /* 0x00000003ec00720c */ /* 0x000fda0003fc4270 */
[----:B-1----:R-:W-:Y:S05]  /*12420*/  @!P6 BRA `(.L_x_2284) ;  /* 0xfffffdc00000e947 */ /* 0x002fea000383ffff */
.L_x_2280:
[----:B------:R-:W-:-:S05]  /*12430*/  IADD3 R236, -R5, R236, RZ ;  /* 0x000000ec05ec7210 */ /* 0x000fca0007ffe1ff */
[----:B------:R-:W-:-:S05]  /*12440*/  IMAD R0, R13, c[0x0][0x538], R236 ;  /* 0x00014e000d007a24 */ /* 0x000fca00078e02ec */
[----:B------:R-:W-:Y:S01]  /*12450*/  ISETP.GT.AND P0, PT, R0, R3, PT ;  /* 0x000000030000720c */ /* 0x000fe20003f04270 */
[----:B------:R-:W-:-:S12]  /*12460*/  BRA.DIV ~URZ, `(.L_x_2285) ;  /* 0x00001db27f007947 */ /* 0x000fd8000b800000 */
[----:B------:R-:W-:-:S04]  /*12470*/  VOTE.ANY R11, PT, !P0 ;  /* 0x00000000000b7806 */ /* 0x000fc800040e0100 */
.L_x_2329:
[----:B------:R-:W1:Y:S02]  /*12480*/  POPC R4, R11 ;  /* 0x0000000b00047309 */ /* 0x000e640000000000 */
[----:B-1----:R-:W-:Y:S01]  /*12490*/  IADD3 R239, R4, R239, RZ ;  /* 0x000000ef04ef7210 */ /* 0x002fe20007ffe0ff */
[----:B------:R-:W-:Y:S05]  /*124a0*/  BRA.DIV ~URZ, `(.L_x_2286) ;  /* 0x00001db27f007947 */ /* 0x000fea000b800000 */
[----:B------:R1:W2:Y:S04]  /*124b0*/  SHFL.IDX PT, R237, R237, R4, 0x1f ;  /* 0x00001f04eded7589 */ /* 0x0002a800000e0000 */
[----:B------:R1:W4:Y:S02]  /*124c0*/  SHFL.IDX PT, R2, R12, R4, 0x1f ;  /* 0x00001f040c027589 */ /* 0x00032400000e0000 */
.L_x_2330:
[----:B------:R-:W-:Y:S01]  /*124d0*/  ISETP.NE.AND P0, PT, R11, RZ, PT ;  /* 0x000000ff0b00720c */ /* 0x000fe20003f05270 */
[----:B------:R-:W-:-:S12]  /*124e0*/  BSSY B0, `(.L_x_2287) ;  /* 0x0000005000007945 */ /* 0x000fd80003800000 */
[----:B------:R-:W-:Y:S05]  /*124f0*/  @!P0 BRA `(.L_x_2288) ;  /* 0x0000003000008947 */ /* 0x000fea0003800000 */
[----:B-1----:R-:W-:Y:S01]  /*12500*/  IADD3 R4, R4, -0x1, RZ ;  /* 0xffffffff04047810 */ /* 0x002fe20007ffe0ff */
[----:B------:R-:W-:Y:S05]  /*12510*/  BRA.DIV ~URZ, `(.L_x_2289) ;  /* 0x00001df27f007947 */ /* 0x000fea000b800000 */
[----:B------:R1:W3:Y:S02]  /*12520*/  SHFL.IDX PT, R15, R13, R4, 0x1f ;  /* 0x00001f040d0f7589 */ /* 0x0002e400000e0000 */
.L_x_2288:
[----:B------:R-:W-:Y:S05]  /*12530*/  BSYNC B0 ;  /* 0x0000000000007941 */ /* 0x000fea0003800000 */
.L_x_2287:
[----:B----4-:R-:W-:Y:S01]  /*12540*/  ISETP.NE.AND P0, PT, R2, 0x1, PT ;  /* 0x000000010200780c */ /* 0x010fe20003f05270 */
[----:B---3--:R-:W-:Y:S01]  /*12550*/  IMAD R236, R15, c[0x0][0x538], R236 ;  /* 0x00014e000fec7a24 */ /* 0x008fe200078e02ec */
[----:B------:R-:W-:Y:S04]  /*12560*/  BSSY B0, `(.L_x_2290) ;  /* 0x0000077000007945 */ /* 0x000fe80003800000 */
[----:B------:R-:W-:-:S07]  /*12570*/  IADD3 R6, -R236, R3, RZ ;  /* 0x00000003ec067210 */ /* 0x000fce0007ffe1ff */
[----:B------:R-:W-:Y:S05]  /*12580*/  @!P0 BRA `(.L_x_2291) ;  /* 0x0000037000008947 */ /* 0x000fea0003800000 */
[-C--:B-12---:R-:W-:Y:S02]  /*12590*/  IABS R4, R237.reuse ;  /* 0x000000ed00047213 */ /* 0x086fe40000000000 */
        /* <DEDUP_REMOVED lines=12> */
[----:B------:R-:W-:-:S06]  /*12660*/  IMAD.HI.U32 R8, R13, R8, R12 ;  /* 0x000000080d087227 */ /* 0x000fcc00078e000c */
[----:B------:R-:W-:Y:S02]  /*12670*/  IMAD.HI.U32 R5, R8, R3, RZ ;  /* 0x0000000308057227 */ /* 0x000fe400078e00ff */
[----:B------:R-:W1:Y:S02]  /*12680*/  MUFU.RCP R8, R11 ;  /* 0x0000000b00087308 */ /* 0x000e640000001000 */
[----:B------:R-:W-:Y:S01]  /*12690*/  IMAD R3, R5, R0, R3 ;  /* 0x0000000005037224 */ /* 0x000fe200078e0203 */
[----:B------:R-:W-:-:S04]  /*126a0*/  LOP3.LUT R0, R6, R237, RZ, 0x3c, !PT ;  /* 0x000000ed06007212 */ /* 0x000fc800078e3cff */
[----:B------:R-:W-:Y:S02]  /*126b0*/  ISETP.GT.U32.AND P1, PT, R4, R3, PT ;  /* 0x000000030400720c */ /* 0x000fe40003f24070 */
[----:B------:R-:W-:Y:S02]  /*126c0*/  ISETP.GE.AND P0, PT, R0, RZ, PT ;  /* 0x000000ff0000720c */ /* 0x000fe40003f06270 */
[----:B------:R-:W-:Y:S02]  /*126d0*/  IABS R0, R2 ;  /* 0x0000000200007213 */ /* 0x000fe40000000000 */
[----:B-1----:R-:W-:-:S03]  /*126e0*/  IADD3 R8, R8, 0xffffffe, RZ ;  /* 0x0ffffffe08087810 */ /* 0x002fc60007ffe0ff */
[----:B------:R-:W-:-:S04]  /*126f0*/  IMAD.MOV R0, RZ, RZ, -R0 ;  /* 0x000000ffff007224 */ /* 0x000fc800078e0a00 */
[----:B------:R-:W-:Y:S01]  /*12700*/  @!P1 IMAD.IADD R3, R3, 0x1, -R4 ;  /* 0x0000000103039824 */ /* 0x000fe200078e0a04 */
[----:B------:R-:W1:Y:S01]  /*12710*/  F2I.FTZ.U32.TRUNC.NTZ R9, R8 ;  /* 0x0000000800097305 */ /* 0x000e62000021f000 */
[----:B------:R-:W-:Y:S02]  /*12720*/  @!P1 IADD3 R5, R5, 0x1, RZ ;  /* 0x0000000105059810 */ /* 0x000fe40007ffe0ff */
[----:B------:R-:W-:Y:S02]  /*12730*/  ISETP.NE.AND P1, PT, R237, RZ, PT ;  /* 0x000000ffed00720c */ /* 0x000fe40003f25270 */
[----:B------:R-:W-:Y:S01]  /*12740*/  ISETP.GE.U32.AND P2, PT, R3, R4, PT ;  /* 0x000000040300720c */ /* 0x000fe20003f46070 */
[----:B-1----:R-:W-:-:S12]  /*12750*/  IMAD.MOV R4, RZ, RZ, -R9 ;  /* 0x000000ffff047224 */ /* 0x002fd800078e0a09 */
[----:B------:R-:W-:Y:S01]  /*12760*/  @P2 IADD3 R5, R5, 0x1, RZ ;  /* 0x0000000105052810 */ /* 0x000fe20007ffe0ff */
[----:B------:R-:W-:Y:S02]  /*12770*/  IMAD.MOV.U32 R8, RZ, RZ, RZ ;  /* 0x000000ffff087224 */ /* 0x000fe400078e00ff */
[----:B------:R-:W-:Y:S02]  /*12780*/  IMAD R4, R4, R7, RZ ;  /* 0x0000000704047224 */ /* 0x000fe400078e02ff */
[----:B------:R-:W-:Y:S01]  /*12790*/  @!P0 IMAD.MOV R5, RZ, RZ, -R5 ;  /* 0x000000ffff058224 */ /* 0x000fe200078e0a05 */
[----:B------:R-:W-:Y:S01]  /*127a0*/  @!P1 LOP3.LUT R5, RZ, R237, RZ, 0x33, !PT ;  /* 0x000000edff059212 */ /* 0x000fe200078e33ff */
[----:B------:R-:W-:-:S03]  /*127b0*/  IMAD.HI.U32 R4, R9, R4, R8 ;  /* 0x0000000409047227 */ /* 0x000fc600078e0008 */
[----:B------:R-:W-:-:S05]  /*127c0*/  IABS R3, R5 ;  /* 0x0000000500037213 */ /* 0x000fca0000000000 */
        /* <DEDUP_REMOVED lines=16> */
[----:B------:R-:W-:-:S04]  /*128d0*/  IMAD R5, R2, 0x1000000, R4 ;  /* 0x0100000002057824 */ /* 0x000fc800078e0204 */
[----:B------:R-:W-:Y:S01]  /*128e0*/  IMAD R238, R0, 0x10000, R5 ;  /* 0x0001000000ee7824 */ /* 0x000fe200078e0205 */
[----:B------:R-:W-:Y:S05]  /*128f0*/  BRA `(.L_x_2292) ;  /* 0x000003d000007947 */ /* 0x000fea0003800000 */
.L_x_2291:
[----:B------:R-:W-:-:S04]  /*12900*/  IMAD.MOV.U32 R0, RZ, RZ, 0x4 ;  /* 0x00000004ff007424 */ /* 0x000fc800078e00ff */
[----:B-1----:R-:W-:-:S05]  /*12910*/  IMAD.WIDE R12, R239, R0, c[0x0][0x590] ;  /* 0x00016400ef0c7625 */ /* 0x002fca00078e0200 */
        /* <DEDUP_REMOVED lines=33> */
[----:B------:R-:W-:Y:S01]  /*12b30*/  IABS R7, R3 ;  /* 0x0000000300077213 */ /* 0x000fe20000000000 */
[----:B------:R-:W-:Y:S01]  /*12b40*/  IMAD.MOV R238, RZ, RZ, -R3 ;  /* 0x000000ffffee7224 */ /* 0x000fe200078e0a03 */
[----:B------:R-:W-:Y:S02]  /*12b50*/  IADD3 R4, R4, 0x1000000, R5 ;  /* 0x0100000004047810 */ /* 0x000fe40007ffe005 */
[----:B------:R-:W1:Y:S08]  /*12b60*/  I2F.RP R11, R7 ;  /* 0x00000007000b7306 */ /* 0x000e700000209400 */
[----:B-1----:R-:W1:Y:S02]  /*12b70*/  MUFU.RCP R8, R11 ;  /* 0x0000000b00087308 */ /* 0x002e640000001000 */
[----:B-1----:R-:W-:-:S06]  /*12b80*/  IADD3 R8, R8, 0xffffffe, RZ ;  /* 0x0ffffffe08087810 */ /* 0x002fcc0007ffe0ff */
[----:B------:R-:W1:Y:S02]  /*12b90*/  F2I.FTZ.U32.TRUNC.NTZ R9, R8 ;  /* 0x0000000800097305 */ /* 0x000e64000021f000 */
[----:B-1----:R-:W-:Y:S02]  /*12ba0*/  IMAD.MOV R0, RZ, RZ, -R9 ;  /* 0x000000ffff007224 */ /* 0x002fe400078e0a09 */
[----:B------:R-:W-:Y:S02]  /*12bb0*/  IMAD.MOV.U32 R8, RZ, RZ, RZ ;  /* 0x000000ffff087224 */ /* 0x000fe400078e00ff */
        /* <DEDUP_REMOVED lines=17> */
.L_x_2292:
[----:B------:R-:W-:Y:S05]  /*12cd0*/  BSYNC B0 ;  /* 0x0000000000007941 */ /* 0x000fea0003800000 */
.L_x_2290:
[----:B------:R-:W-:-:S04]  /*12ce0*/  LOP3.LUT R0, RZ, R9, RZ, 0x33, !PT ;  /* 0x00000009ff007212 */ /* 0x000fc800078e33ff */
[----:B------:R-:W-:Y:S01]  /*12cf0*/  IADD3 R237, R0, R237, RZ ;  /* 0x000000ed00ed7210 */ /* 0x000fe20007ffe0ff */
[----:B------:R-:W-:Y:S05]  /*12d00*/  BRA `(.L_x_2293) ;  /* 0x0000004000007947 */ /* 0x000fea0003800000 */
.L_x_2281:
[----:B------:R-:W-:Y:S01]  /*12d10*/  IMAD.MOV.U32 R236, RZ, RZ, R3 ;  /* 0x000000ffffec7224 */ /* 0x000fe200078e0003 */
[----:B------:R-:W-:Y:S01]  /*12d20*/  MOV R238, RZ ;  /* 0x000000ff00ee7202 */ /* 0x000fe20000000f00 */
[----:B------:R-:W-:Y:S01]  /*12d30*/  IMAD.MOV.U32 R237, RZ, RZ, RZ ;  /* 0x000000ffffed7224 */ /* 0x000fe200078e00ff */
[----:B------:R-:W-:Y:S02]  /*12d40*/  MOV R239, c[0x0][0x53c] ;  /* 0x00014f0000ef7a02 */ /* 0x000fe40000000f00 */
.L_x_2293:
[----:B------:R-:W-:Y:S05]  /*12d50*/  BSYNC B1 ;  /* 0x0000000000017941 */ /* 0x000fea0003800000 */
.L_x_2279:
[----:B------:R-:W-:Y:S01]  /*12d60*/  WARPSYNC 0xffffffff ;  /* 0xffffffff00007948 */ /* 0x000fe20003800000 */
[----:B------:R-:W-:Y:S01]  /*12d70*/  BAR.SYNC.DEFER_BLOCKING 0x4, 0x100 ;  /* 0x0104000000007b1d */ /* 0x000fe20000010000 */
[----:B------:R-:W-:-:S13]  /*12d80*/  ISETP.NE.AND P0, PT, R10, RZ, PT ;  /* 0x000000ff0a00720c */ /* 0x000fda0003f05270 */
[----:B------:R1:W-:Y:S04]  /*12d90*/  @!P0 STS.128 [0x20100], R236 ;  /* 0x020100ecff008388 */ /* 0x0003e80000000c00 */
[----:B------:R-:W-:Y:S06]  /*12da0*/  BAR.ARV 0x5, 0x100 ;  /* 0x0144000000007b1d */ /* 0x000fec0000002000 */
.L_x_2274:
[----:B----4-:R-:W-:-:S13]  /*12db0*/  ISETP.GE.AND P0, PT, R239, c[0x0][0x53c], PT ;  /* 0x00014f00ef007a0c */ /* 0x010fda0003f06270 */
[----:B-123--:R-:W-:Y:S01]  /*12dc0*/  @P0 CALL.REL.NOINC `(.L_x_2294) ;  /* 0x0000001000000944 */ /* 0x00efe20003c00000 */
[----:B------:R-:W-:Y:S05]  /*12dd0*/  BRA `(.L_x_2295) ;  /* 0xfffeebe000007947 */ /* 0x000fea000383ffff */
.L_x_2294:
[----:B------:R-:W-:Y:S05]  /*12de0*/  EXIT ;  /* 0x000000000000794d */ /* 0x000fea0003800000 */
.L_x_2197:
[----:B------:R-:W-:Y:S02]  /*12df0*/  MOV R4, 0x1 ;  /* 0x0000000100047802 */ /* 0x000fe40000000f00 */
[----:B------:R-:W-:Y:S02]  /*12e00*/  MOV R0, 0x12e20 ;  /* 0x00012e2000007802 */ /* 0x000fe40000000f00 */
[----:B--2---:R-:W-:Y:S05]  /*12e10*/  CALL.REL.NOINC `($__internal_46_$__cuda_sm70_shflsync_up_p) ;  /* 0x000015f000007944 */ /* 0x004fea0003c00000 */
[----:B-12---:R-:W-:Y:S05]  /*12e20*/  BRA `(.L_x_2296) ;  /* 0xfffed66000007947 */ /* 0x006fea000383ffff */
.L_x_2198:
[----:B------:R-:W-:Y:S02]  /*12e30*/  MOV R4, 0x2 ;  /* 0x0000000200047802 */ /* 0x000fe40000000f00 */
[----:B------:R-:W-:Y:S02]  /*12e40*/  MOV R0, 0x12e60 ;  /* 0x00012e6000007802 */ /* 0x000fe40000000f00 */
[----:B--2---:R-:W-:Y:S05]  /*12e50*/  CALL.REL.NOINC `($__internal_46_$__cuda_sm70_shflsync_up_p) ;  /* 0x000015b000007944 */ /* 0x004fea0003c00000 */
[----:B--2---:R-:W-:Y:S02]  /*12e60*/  SEL R4, R4, RZ, P4 ;  /* 0x000000ff04047207 */ /* 0x004fe40002000000 */
[----:B------:R-:W-:-:S03]  /*12e70*/  MOV R0, 0x12eb0 ;  /* 0x00012eb000007802 */ /* 0x000fc60000000f00 */
[----:B-1----:R-:W-:Y:S02]  /*12e80*/  IMAD.IADD R13, R13, 0x1, R4 ;  /* 0x000000010d0d7824 */ /* 0x002fe400078e0204 */
[----:B------:R-:W-:Y:S02]  /*12e90*/  IMAD.MOV.U32 R4, RZ, RZ, 0x4 ;  /* 0x00000004ff047424 */ /* 0x000fe400078e00ff */
[----:B------:R-:W-:Y:S05]  /*12ea0*/  CALL.REL.NOINC `($__internal_46_$__cuda_sm70_shflsync_up_p) ;  /* 0x0000156000007944 */ /* 0x000fea0003c00000 */
        /* <DEDUP_REMOVED lines=11> */
[----:B------:R-:W-:Y:S02]  /*12f60*/  MOV R5, 0x1f ;  /* 0x0000001f00057802 */ /* 0x000fe40000000f00 */
[----:B------:R-:W-:Y:S01]  /*12f70*/  MOV R0, 0x12fc0 ;  /* 0x00012fc000007802 */ /* 0x000fe20000000f00 */
[----:B-1----:R-:W-:Y:S02]  /*12f80*/  IMAD.IADD R13, R13, 0x1, R4 ;  /* 0x000000010d0d7824 */ /* 0x002fe400078e0204 */
[----:B------:R-:W-:Y:S02]  /*12f90*/  IMAD.MOV.U32 R4, RZ, RZ, 0x1f ;  /* 0x0000001fff047424 */ /* 0x000fe400078e00ff */
[----:B------:R-:W-:-:S02]  /*12fa0*/  IMAD.MOV.U32 R7, RZ, RZ, R13 ;  /* 0x000000ffff077224 */ /* 0x000fc400078e000d */
[----:B------:R-:W-:Y:S05]  /*12fb0*/  CALL.REL.NOINC `($__internal_45_$__cuda_sm70_shflsync_idx_p) ;  /* 0x0000140000007944 */ /* 0x000fea0003c00000 */
[----:B-12---:R-:W-:Y:S05]  /*12fc0*/  BRA `(.L_x_2297) ;  /* 0xfffed5c000007947 */ /* 0x006fea000383ffff */
.L_x_2200:
[----:B------:R-:W-:Y:S02]  /*12fd0*/  SEL R2, RZ, 0x1, P0 ;  /* 0x00000001ff027807 */ /* 0x000fe40000000000 */
[----:B------:R-:W-:-:S02]  /*12fe0*/  MOV R0, 0x13000 ;  /* 0x0001300000007802 */ /* 0x000fc40000000f00 */
[----:B------:R-:W-:Y:S05]  /*12ff0*/  CALL.REL.NOINC `($__internal_47_$__cuda_sm70_votesync_ballot) ;  /* 0x0000146000007944 */ /* 0x000fea0003c00000 */
[----:B------:R-:W-:Y:S05]  /*13000*/  BRA `(.L_x_2298) ;  /* 0xfffed61000007947 */ /* 0x000fea000383ffff */
.L_x_2201:
[----:B------:R-:W-:Y:S01]  /*13010*/  IMAD.MOV.U32 R7, RZ, RZ, R15 ;  /* 0x000000ffff077224 */ /* 0x000fe200078e000f */
[----:B------:R-:W-:-:S02]  /*13020*/  MOV R5, 0x1f ;  /* 0x0000001f00057802 */ /* 0x000fc40000000f00 */
[----:B------:R-:W-:Y:S02]  /*13030*/  MOV R0, 0x13050 ;  /* 0x0001305000007802 */ /* 0x000fe40000000f00 */
[----:B------:R-:W-:Y:S05]  /*13040*/  CALL.REL.NOINC `($__internal_45_$__cuda_sm70_shflsync_idx_p) ;  /* 0x0000137000007944 */ /* 0x000fea0003c00000 */
[----:B--2---:R-:W-:Y:S01]  /*13050*/  IMAD.MOV.U32 R15, RZ, RZ, R5 ;  /* 0x000000ffff0f7224 */ /* 0x004fe200078e0005 */
[----:B------:R-:W-:Y:S01]  /*13060*/  MOV R17, RZ ;  /* 0x000000ff00117202 */ /* 0x000fe20000000f00 */
[----:B-1----:R-:W-:Y:S01]  /*13070*/  IMAD.MOV.U32 R7, RZ, RZ, R10 ;  /* 0x000000ffff077224 */ /* 0x002fe200078e000a */
[----:B------:R-:W-:Y:S02]  /*13080*/  MOV R5, 0x1f ;  /* 0x0000001f00057802 */ /* 0x000fe40000000f00 */
[----:B------:R-:W-:Y:S02]  /*13090*/  MOV R0, 0x130b0 ;  /* 0x000130b000007802 */ /* 0x000fe40000000f00 */
[----:B------:R-:W-:Y:S05]  /*130a0*/  CALL.REL.NOINC `($__internal_45_$__cuda_sm70_shflsync_idx_p) ;  /* 0x0000131000007944 */ /* 0x000fea0003c00000 */
[----:B--2---:R-:W-:Y:S01]  /*130b0*/  MOV R10, R5 ;  /* 0x00000005000a7202 */ /* 0x004fe20000000f00 */
[----:B-1----:R-:W-:Y:S05]  /*130c0*/  BRA `(.L_x_2299) ;  /* 0xfffed5b000007947 */ /* 0x002fea000383ffff */
.L_x_2204:
[----:B------:R-:W-:Y:S01]  /*130d0*/  IMAD.MOV.U32 R7, RZ, RZ, R13 ;  /* 0x000000ffff077224 */ /* 0x000fe200078e000d */
[----:B------:R-:W-:Y:S02]  /*130e0*/  MOV R5, 0x1f ;  /* 0x0000001f00057802 */ /* 0x000fe40000000f00 */
[----:B------:R-:W-:Y:S02]  /*130f0*/  MOV R0, 0x13110 ;  /* 0x0001311000007802 */ /* 0x000fe40000000f00 */
[----:B--23--:R-:W-:Y:S05]  /*13100*/  CALL.REL.NOINC `($__internal_45_$__cuda_sm70_shflsync_idx_p) ;  /* 0x000012b000007944 */ /* 0x00cfea0003c00000 */
[----:B--2---:R-:W-:Y:S01]  /*13110*/  MOV R17, R5 ;  /* 0x0000000500117202 */ /* 0x004fe20000000f00 */
[----:B-1----:R-:W-:Y:S05]  /*13120*/  BRA `(.L_x_2203) ;  /* 0xfffed5b000007947 */ /* 0x002fea000383ffff */
.L_x_2215:
[----:B------:R-:W-:Y:S01]  /*13130*/  IMAD.MOV.U32 R7, RZ, RZ, R12 ;  /* 0x000000ffff077224 */ /* 0x000fe200078e000c */
[----:B-1----:R-:W-:Y:S01]  /*13140*/  MOV R4, RZ ;  /* 0x000000ff00047202 */ /* 0x002fe20000000f00 */
[----:B------:R-:W-:Y:S01]  /*13150*/  IMAD.MOV.U32 R5, RZ, RZ, 0x181f ;  /* 0x0000181fff057424 */ /* 0x000fe200078e00ff */
[----:B------:R-:W-:-:S02]  /*13160*/  MOV R0, 0x13180 ;  /* 0x0001318000007802 */ /* 0x000fc40000000f00 */
[----:B------:R-:W-:Y:S05]  /*13170*/  CALL.REL.NOINC `($__internal_45_$__cuda_sm70_shflsync_idx_p) ;  /* 0x0000124000007944 */ /* 0x000fea0003c00000 */
[----:B--2---:R-:W-:Y:S01]  /*13180*/  MOV R14, R5 ;  /* 0x00000005000e7202 */ /* 0x004fe20000000f00 */
[----:B-1----:R-:W-:Y:S05]  /*13190*/  BRA `(.L_x_2300) ;  /* 0xfffefa1000007947 */ /* 0x002fea000383ffff */
.L_x_2216:
[----:B------:R-:W-:Y:S01]  /*131a0*/  IMAD.MOV.U32 R7, RZ, RZ, R13 ;  /* 0x000000ffff077224 */ /* 0x000fe200078e000d */
[----:B------:R-:W-:Y:S01]  /*131b0*/  MOV R4, RZ ;  /* 0x000000ff00047202 */ /* 0x000fe20000000f00 */
[----:B------:R-:W-:Y:S01]  /*131c0*/  IMAD.MOV.U32 R5, RZ, RZ, 0x181f ;  /* 0x0000181fff057424 */ /* 0x000fe200078e00ff */
[----:B------:R-:W-:-:S02]  /*131d0*/  MOV R0, 0x131f0 ;  /* 0x000131f000007802 */ /* 0x000fc40000000f00 */
[----:B-12---:R-:W-:Y:S05]  /*131e0*/  CALL.REL.NOINC `($__internal_45_$__cuda_sm70_shflsync_idx_p) ;  /* 0x000011d000007944 */ /* 0x006fea0003c00000 */
[----:B-12---:R-:W-:Y:S05]  /*131f0*/  BRA `(.L_x_2301) ;  /* 0xfffef9d000007947 */ /* 0x006fea000383ffff */
.L_x_2219:
[----:B--2---:R-:W-:Y:S01]  /*13200*/  IMAD.MOV.U32 R7, RZ, RZ, R12 ;  /* 0x000000ffff077224 */ /* 0x004fe200078e000c */
[----:B------:R-:W-:Y:S01]  /*13210*/  MOV R4, 0x1 ;  /* 0x0000000100047802 */ /* 0x000fe20000000f00 */
[----:B----4-:R-:W-:Y:S01]  /*13220*/  IMAD.MOV.U32 R5, RZ, RZ, 0x181f ;  /* 0x0000181fff057424 */ /* 0x010fe200078e00ff */
[----:B------:R-:W-:-:S02]  /*13230*/  MOV R0, 0x13250 ;  /* 0x0001325000007802 */ /* 0x000fc40000000f00 */
[----:B-1-3--:R-:W-:Y:S05]  /*13240*/  CALL.REL.NOINC `($__internal_45_$__cuda_sm70_shflsync_idx_p) ;  /* 0x0000117000007944 */ /* 0x00afea0003c00000 */
[----:B--2---:R-:W-:Y:S01]  /*13250*/  IMAD.MOV.U32 R14, RZ, RZ, R5 ;  /* 0x000000ffff0e7224 */ /* 0x004fe200078e0005 */
[----:B-1----:R-:W-:Y:S01]  /*13260*/  MOV R4, 0x1 ;  /* 0x0000000100047802 */ /* 0x002fe20000000f00 */
[----:B------:R-:W-:Y:S01]  /*13270*/  IMAD.MOV.U32 R7, RZ, RZ, R13 ;  /* 0x000000ffff077224 */ /* 0x000fe200078e000d */
[----:B------:R-:W-:-:S02]  /*13280*/  MOV R5, 0x181f ;  /* 0x0000181f00057802 */ /* 0x000fc40000000f00 */
[----:B------:R-:W-:Y:S02]  /*13290*/  MOV R0, 0x132b0 ;  /* 0x000132b000007802 */ /* 0x000fe40000000f00 */
[----:B------:R-:W-:Y:S05]  /*132a0*/  CALL.REL.NOINC `($__internal_45_$__cuda_sm70_shflsync_idx_p) ;  /* 0x0000111000007944 */ /* 0x000fea0003c00000 */
[----:B-12---:R-:W-:Y:S05]  /*132b0*/  BRA `(.L_x_2302) ;  /* 0xfffefb3000007947 */ /* 0x006fea000383ffff */
.L_x_2222:
[----:B-1----:R-:W-:Y:S01]  /*132c0*/  IMAD.MOV.U32 R7, RZ, RZ, R12 ;  /* 0x000000ffff077224 */ /* 0x002fe200078e000c */
[----:B------:R-:W-:Y:S01]  /*132d0*/  MOV R4, 0x2 ;  /* 0x0000000200047802 */ /* 0x000fe20000000f00 */
[----:B----4-:R-:W-:Y:S01]  /*132e0*/  IMAD.MOV.U32 R5, RZ, RZ, 0x181f ;  /* 0x0000181fff057424 */ /* 0x010fe200078e00ff */
[----:B------:R-:W-:Y:S02]  /*132f0*/  MOV R0, 0x13310 ;  /* 0x0001331000007802 */ /* 0x000fe40000000f00 */
[----:B--23--:R-:W-:Y:S05]  /*13300*/  CALL.REL.NOINC `($__internal_45_$__cuda_sm70_shflsync_idx_p) ;  /* 0x000010b000007944 */ /* 0x00cfea0003c00000 */
[----:B--2---:R-:W-:Y:S01]  /*13310*/  MOV R14, R5 ;  /* 0x00000005000e7202 */ /* 0x004fe20000000f00 */
[----:B-1----:R-:W-:Y:S05]  /*13320*/  BRA `(.L_x_2303) ;  /* 0xfffefcc000007947 */ /* 0x002fea000383ffff */
.L_x_2223:
[----:B------:R-:W-:Y:S01]  /*13330*/  IMAD.MOV.U32 R7, RZ, RZ, R13 ;  /* 0x000000ffff077224 */ /* 0x000fe200078e000d */
[----:B------:R-:W-:Y:S01]  /*13340*/  MOV R4, 0x2 ;  /* 0x0000000200047802 */ /* 0x000fe20000000f00 */
[----:B----4-:R-:W-:Y:S01]  /*13350*/  IMAD.MOV.U32 R5, RZ, RZ, 0x181f ;  /* 0x0000181fff057424 */ /* 0x010fe200078e00ff */
[----:B------:R-:W-:Y:S02]  /*13360*/  MOV R0, 0x13380 ;  /* 0x0001338000007802 */ /* 0x000fe40000000f00 */
[----:B-123--:R-:W-:Y:S05]  /*13370*/  CALL.REL.NOINC `($__internal_45_$__cuda_sm70_shflsync_idx_p) ;  /* 0x0000104000007944 */ /* 0x00efea0003c00000 */
[----:B-12---:R-:W-:Y:S05]  /*13380*/  BRA `(.L_x_2304) ;  /* 0xfffefc8000007947 */ /* 0x006fea000383ffff */
.L_x_2226:
[----:B-1----:R-:W-:Y:S01]  /*13390*/  IMAD.MOV.U32 R7, RZ, RZ, R12 ;  /* 0x000000ffff077224 */ /* 0x002fe200078e000c */
[----:B------:R-:W-:Y:S01]  /*133a0*/  MOV R4, 0x3 ;  /* 0x0000000300047802 */ /* 0x000fe20000000f00 */
[----:B------:R-:W-:Y:S01]  /*133b0*/  IMAD.MOV.U32 R5, RZ, RZ, 0x181f ;  /* 0x0000181fff057424 */ /* 0x000fe200078e00ff */
[----:B------:R-:W-:-:S02]  /*133c0*/  MOV R0, 0x133e0 ;  /* 0x000133e000007802 */ /* 0x000fc40000000f00 */
[----:B--234-:R-:W-:Y:S05]  /*133d0*/  CALL.REL.NOINC `($__internal_45_$__cuda_sm70_shflsync_idx_p) ;  /* 0x00000fe000007944 */ /* 0x01cfea0003c00000 */
[----:B--2---:R-:W-:Y:S01]  /*133e0*/  IMAD.MOV.U32 R12, RZ, RZ, R5 ;  /* 0x000000ffff0c7224 */ /* 0x004fe200078e0005 */
[----:B-1----:R-:W-:Y:S01]  /*133f0*/  MOV R4, 0x3 ;  /* 0x0000000300047802 */ /* 0x002fe20000000f00 */
[----:B------:R-:W-:Y:S01]  /*13400*/  IMAD.MOV.U32 R7, RZ, RZ, R13 ;  /* 0x000000ffff077224 */ /* 0x000fe200078e000d */
[----:B------:R-:W-:-:S02]  /*13410*/  MOV R5, 0x181f ;  /* 0x0000181f00057802 */ /* 0x000fc40000000f00 */
[----:B------:R-:W-:Y:S02]  /*13420*/  MOV R0, 0x13440 ;  /* 0x0001344000007802 */ /* 0x000fe40000000f00 */
[----:B------:R-:W-:Y:S05]  /*13430*/  CALL.REL.NOINC `($__internal_45_$__cuda_sm70_shflsync_idx_p) ;  /* 0x00000f8000007944 */ /* 0x000fea0003c00000 */
[----:B-12---:R-:W-:Y:S05]  /*13440*/  BRA `(.L_x_2305) ;  /* 0xfffefdd000007947 */ /* 0x006fea000383ffff */
.L_x_2233:
[----:B------:R1:W5:Y:S01]  /*13450*/  LDL R8, [R1+0x70] ;  /* 0x0000700001087983 */ /* 0x0003620000100800 */
[----:B------:R-:W-:Y:S02]  /*13460*/  MOV R5, 0x2 ;  /* 0x0000000200057802 */ /* 0x000fe40000000f00 */
[----:B------:R-:W-:Y:S02]  /*13470*/  MOV R6, 0x13490 ;  /* 0x0001349000067802 */ /* 0x000fe40000000f00 */
[----:B-1---5:R-:W-:Y:S05]  /*13480*/  CALL.REL.NOINC `($__internal_44_$__cuda_sm70_shflsync_bfly_p) ;  /* 0x00000ee000007944 */ /* 0x022fea0003c00000 */
[----:B-12---:R-:W-:Y:S05]  /*13490*/  BRA `(.L_x_2306) ;  /* 0xffff9d7000007947 */ /* 0x006fea000383ffff */
.L_x_2234:
[----:B------:R-:W-:Y:S01]  /*134a0*/  IMAD.MOV.U32 R8, RZ, RZ, R10 ;  /* 0x000000ffff087224 */ /* 0x000fe200078e000a */
[----:B------:R-:W-:Y:S02]  /*134b0*/  MOV R5, 0x1 ;  /* 0x0000000100057802 */ /* 0x000fe40000000f00 */
[----:B------:R-:W-:Y:S02]  /*134c0*/  MOV R6, 0x134e0 ;  /* 0x000134e000067802 */ /* 0x000fe40000000f00 */
[----:B------:R-:W-:Y:S05]  /*134d0*/  CALL.REL.NOINC `($__internal_44_$__cuda_sm70_shflsync_bfly_p) ;  /* 0x00000e9000007944 */ /* 0x000fea0003c00000 */
[----:B-1----:R1:W5:Y:S01]  /*134e0*/  LDL R8, [R1+0x58] ;  /* 0x0000580001087983 */ /* 0x0023620000100800 */
[----:B--2---:R-:W-:Y:S01]  /*134f0*/  FADD.FTZ R7, R10, R5 ;  /* 0x000000050a077221 */ /* 0x004fe20000010000 */
[----:B------:R-:W-:Y:S02]  /*13500*/  MOV R5, 0x2 ;  /* 0x0000000200057802 */ /* 0x000fe40000000f00 */
[----:B------:R-:W-:-:S02]  /*13510*/  MOV R6, 0x13530 ;  /* 0x0001353000067802 */ /* 0x000fc40000000f00 */
[----:B-1---5:R-:W-:Y:S05]  /*13520*/  CALL.REL.NOINC `($__internal_44_$__cuda_sm70_shflsync_bfly_p) ;  /* 0x00000e4000007944 */ /* 0x022fea0003c00000 */
[----:B------:R-:W3:Y:S02]  /*13530*/  LDL.LU R6, [R1+0x58] ;  /* 0x0000580001067983 */ /* 0x000ee40000300800 */
[----:B-123--:R-:W-:Y:S01]  /*13540*/  FADD.FTZ R8, R6, R5 ;  /* 0x0000000506087221 */ /* 0x00efe20000010000 */
[----:B------:R-:W-:-:S02]  /*13550*/  MOV R5, 0x1 ;  /* 0x0000000100057802 */ /* 0x000fc40000000f00 */
[----:B------:R-:W-:Y:S02]  /*13560*/  MOV R6, 0x13580 ;  /* 0x0001358000067802 */ /* 0x000fe40000000f00 */
[----:B------:R-:W-:Y:S05]  /*13570*/  CALL.REL.NOINC `($__internal_44_$__cuda_sm70_shflsync_bfly_p) ;  /* 0x00000df000007944 */ /* 0x000fea0003c00000 */
[----:B-12---:R-:W-:Y:S05]  /*13580*/  BRA `(.L_x_2307) ;  /* 0xffff9d1000007947 */ /* 0x006fea000383ffff */
.L_x_2241:
[----:B-1234-:R-:W-:Y:S01]  /*13590*/  IMAD.MOV.U32 R7, RZ, RZ, R10 ;  /* 0x000000ffff077224 */ /* 0x01efe200078e000a */
[----:B------:R-:W-:Y:S01]  /*135a0*/  MOV R4, RZ ;  /* 0x000000ff00047202 */ /* 0x000fe20000000f00 */
[----:B------:R-:W-:Y:S01]  /*135b0*/  IMAD.MOV.U32 R5, RZ, RZ, 0x181f ;  /* 0x0000181fff057424 */ /* 0x000fe200078e00ff */
[----:B------:R-:W-:Y:S02]  /*135c0*/  MOV R0, 0x135e0 ;  /* 0x000135e000007802 */ /* 0x000fe40000000f00 */
[----:B------:R-:W-:Y:S05]  /*135d0*/  CALL.REL.NOINC `($__internal_45_$__cuda_sm70_shflsync_idx_p) ;  /* 0x00000de000007944 */ /* 0x000fea0003c00000 */
[----:B--2---:R-:W-:Y:S01]  /*135e0*/  MOV R77, R5 ;  /* 0x00000005004d7202 */ /* 0x004fe20000000f00 */
[----:B-1----:R-:W-:Y:S05]  /*135f0*/  BRA `(.L_x_2308) ;  /* 0xffffb8e000007947 */ /* 0x002fea000383ffff */
.L_x_2242:
[----:B------:R-:W-:Y:S01]  /*13600*/  IMAD.MOV.U32 R7, RZ, RZ, R11 ;  /* 0x000000ffff077224 */ /* 0x000fe200078e000b */
[----:B------:R-:W-:Y:S01]  /*13610*/  MOV R4, RZ ;  /* 0x000000ff00047202 */ /* 0x000fe20000000f00 */
[----:B------:R-:W-:Y:S01]  /*13620*/  IMAD.MOV.U32 R5, RZ, RZ, 0x181f ;  /* 0x0000181fff057424 */ /* 0x000fe200078e00ff */
[----:B------:R-:W-:Y:S02]  /*13630*/  MOV R0, 0x13650 ;  /* 0x0001365000007802 */ /* 0x000fe40000000f00 */
[----:B-12---:R-:W-:Y:S05]  /*13640*/  CALL.REL.NOINC `($__internal_45_$__cuda_sm70_shflsync_idx_p) ;  /* 0x00000d7000007944 */ /* 0x006fea0003c00000 */
[----:B-12---:R-:W-:Y:S05]  /*13650*/  BRA `(.L_x_2309) ;  /* 0xffffb8a000007947 */ /* 0x006fea000383ffff */
.L_x_2245:
        /* <DEDUP_REMOVED lines=12> */
.L_x_2248:
[----:B-1----:R-:W-:Y:S01]  /*13720*/  IMAD.MOV.U32 R7, RZ, RZ, R10 ;  /* 0x000000ffff077224 */ /* 0x002fe200078e000a */
[----:B------:R-:W-:Y:S01]  /*13730*/  MOV R4, 0x2 ;  /* 0x0000000200047802 */ /* 0x000fe20000000f00 */
[----:B----4-:R-:W-:Y:S01]  /*13740*/  IMAD.MOV.U32 R5, RZ, RZ, 0x181f ;  /* 0x0000181fff057424 */ /* 0x010fe200078e00ff */
[----:B------:R-:W-:Y:S02]  /*13750*/  MOV R0, 0x13770 ;  /* 0x0001377000007802 */ /* 0x000fe40000000f00 */
[----:B--23--:R-:W-:Y:S05]  /*13760*/  CALL.REL.NOINC `($__internal_45_$__cuda_sm70_shflsync_idx_p) ;  /* 0x00000c5000007944 */ /* 0x00cfea0003c00000 */
[----:B--2---:R-:W-:Y:S01]  /*13770*/  MOV R20, R5 ;  /* 0x0000000500147202 */ /* 0x004fe20000000f00 */
[----:B-1----:R-:W-:Y:S05]  /*13780*/  BRA `(.L_x_2311) ;  /* 0xffffba7000007947 */ /* 0x002fea000383ffff */
.L_x_2249:
[----:B------:R-:W-:Y:S01]  /*13790*/  IMAD.MOV.U32 R7, RZ, RZ, R11 ;  /* 0x000000ffff077224 */ /* 0x000fe200078e000b */
[----:B------:R-:W-:Y:S01]  /*137a0*/  MOV R4, 0x2 ;  /* 0x0000000200047802 */ /* 0x000fe20000000f00 */
[----:B----4-:R-:W-:Y:S01]  /*137b0*/  IMAD.MOV.U32 R5, RZ, RZ, 0x181f ;  /* 0x0000181fff057424 */ /* 0x010fe200078e00ff */
[----:B------:R-:W-:Y:S02]  /*137c0*/  MOV R0, 0x137e0 ;  /* 0x000137e000007802 */ /* 0x000fe40000000f00 */
[----:B-123--:R-:W-:Y:S05]  /*137d0*/  CALL.REL.NOINC `($__internal_45_$__cuda_sm70_shflsync_idx_p) ;  /* 0x00000be000007944 */ /* 0x00efea0003c00000 */
[----:B-12---:R-:W-:Y:S05]  /*137e0*/  BRA `(.L_x_2312) ;  /* 0xffffba3000007947 */ /* 0x006fea000383ffff */
.L_x_2252:
        /* <DEDUP_REMOVED lines=12> */
.L_x_2254:
[----:B------:R-:W-:Y:S01]  /*138b0*/  IMAD.MOV.U32 R7, RZ, RZ, R3 ;  /* 0x000000ffff077224 */ /* 0x000fe200078e0003 */
[----:B------:R-:W-:Y:S01]  /*138c0*/  MOV R4, RZ ;  /* 0x000000ff00047202 */ /* 0x000fe20000000f00 */
[----:B------:R-:W-:Y:S01]  /*138d0*/  IMAD.MOV.U32 R5, RZ, RZ, 0x1c1f ;  /* 0x00001c1fff057424 */ /* 0x000fe200078e00ff */
[----:B------:R-:W-:Y:S02]  /*138e0*/  MOV R0, 0x13900 ;  /* 0x0001390000007802 */ /* 0x000fe40000000f00 */
[----:B------:R-:W-:Y:S05]  /*138f0*/  CALL.REL.NOINC `($__internal_45_$__cuda_sm70_shflsync_idx_p) ;  /* 0x00000ac000007944 */ /* 0x000fea0003c00000 */
[----:B--2---:R-:W-:Y:S01]  /*13900*/  MOV R11, R5 ;  /* 0x00000005000b7202 */ /* 0x004fe20000000f00 */
[----:B-1----:R-:W-:Y:S05]  /*13910*/  BRA `(.L_x_2314) ;  /* 0xffffbe1000007947 */ /* 0x002fea000383ffff */
.L_x_2255:
[----:B------:R-:W-:Y:S01]  /*13920*/  IMAD.MOV.U32 R7, RZ, RZ, R10 ;  /* 0x000000ffff077224 */ /* 0x000fe200078e000a */
[----:B------:R-:W-:Y:S01]  /*13930*/  MOV R4, RZ ;  /* 0x000000ff00047202 */ /* 0x000fe20000000f00 */
[----:B------:R-:W-:Y:S01]  /*13940*/  IMAD.MOV.U32 R5, RZ, RZ, 0x1c1f ;  /* 0x00001c1fff057424 */ /* 0x000fe200078e00ff */
[----:B------:R-:W-:Y:S02]  /*13950*/  MOV R0, 0x13970 ;  /* 0x0001397000007802 */ /* 0x000fe40000000f00 */
[----:B-12---:R-:W-:Y:S05]  /*13960*/  CALL.REL.NOINC `($__internal_45_$__cuda_sm70_shflsync_idx_p) ;  /* 0x00000a5000007944 */ /* 0x006fea0003c00000 */
[----:B-12---:R-:W-:Y:S05]  /*13970*/  BRA `(.L_x_2315) ;  /* 0xffffbdd000007947 */ /* 0x006fea000383ffff */
.L_x_2258:
[----:B----4-:R-:W-:Y:S01]  /*13980*/  IMAD.MOV.U32 R7, RZ, RZ, R3 ;  /* 0x000000ffff077224 */ /* 0x010fe200078e0003 */
[----:B------:R-:W-:Y:S01]  /*13990*/  MOV R4, 0x1 ;  /* 0x0000000100047802 */ /* 0x000fe20000000f00 */
[----:B------:R-:W-:Y:S01]  /*139a0*/  IMAD.MOV.U32 R5, RZ, RZ, 0x1c1f ;  /* 0x00001c1fff057424 */ /* 0x000fe200078e00ff */
[----:B------:R-:W-:-:S02]  /*139b0*/  MOV R0, 0x139d0 ;  /* 0x000139d000007802 */ /* 0x000fc40000000f00 */
[----:B-123--:R-:W-:Y:S05]  /*139c0*/  CALL.REL.NOINC `($__internal_45_$__cuda_sm70_shflsync_idx_p) ;  /* 0x000009f000007944 */ /* 0x00efea0003c00000 */
[----:B--2---:R-:W-:Y:S01]  /*139d0*/  IMAD.MOV.U32 R3, RZ, RZ, R5 ;  /* 0x000000ffff037224 */ /* 0x004fe200078e0005 */
[----:B-1----:R-:W-:Y:S01]  /*139e0*/  MOV R4, 0x1 ;  /* 0x0000000100047802 */ /* 0x002fe20000000f00 */
[----:B------:R-:W-:Y:S01]  /*139f0*/  IMAD.MOV.U32 R7, RZ, RZ, R10 ;  /* 0x000000ffff077224 */ /* 0x000fe200078e000a */
[----:B------:R-:W-:-:S02]  /*13a00*/  MOV R5, 0x1c1f ;  /* 0x00001c1f00057802 */ /* 0x000fc40000000f00 */
[----:B------:R-:W-:Y:S02]  /*13a10*/  MOV R0, 0x13a30 ;  /* 0x00013a3000007802 */ /* 0x000fe40000000f00 */
[----:B------:R-:W-:Y:S05]  /*13a20*/  CALL.REL.NOINC `($__internal_45_$__cuda_sm70_shflsync_idx_p) ;  /* 0x0000099000007944 */ /* 0x000fea0003c00000 */
[----:B-12---:R-:W-:Y:S05]  /*13a30*/  BRA `(.L_x_2316) ;  /* 0xffffca0000007947 */ /* 0x006fea000383ffff */
.L_x_2262:
[----:B------:R-:W-:Y:S01]  /*13a40*/  IMAD.MOV.U32 R7, RZ, RZ, R11 ;  /* 0x000000ffff077224 */ /* 0x000fe200078e000b */
[----:B------:R-:W-:Y:S01]  /*13a50*/  MOV R4, RZ ;  /* 0x000000ff00047202 */ /* 0x000fe20000000f00 */
[----:B------:R-:W-:Y:S01]  /*13a60*/  IMAD.MOV.U32 R5, RZ, RZ, 0x181f ;  /* 0x0000181fff057424 */ /* 0x000fe200078e00ff */
[----:B------:R-:W-:Y:S02]  /*13a70*/  MOV R0, 0x13a90 ;  /* 0x00013a9000007802 */ /* 0x000fe40000000f00 */
[----:B------:R-:W-:Y:S05]  /*13a80*/  CALL.REL.NOINC `($__internal_45_$__cuda_sm70_shflsync_idx_p) ;  /* 0x0000093000007944 */ /* 0x000fea0003c00000 */
[----:B--2---:R-:W-:Y:S01]  /*13a90*/  MOV R12, R5 ;  /* 0x00000005000c7202 */ /* 0x004fe20000000f00 */
[----:B-1----:R-:W-:Y:S05]  /*13aa0*/  BRA `(.L_x_2317) ;  /* 0xffffddc000007947 */ /* 0x002fea000383ffff */
.L_x_2263:
[----:B------:R-:W-:Y:S01]  /*13ab0*/  IMAD.MOV.U32 R7, RZ, RZ, R10 ;  /* 0x000000ffff077224 */ /* 0x000fe200078e000a */
[----:B------:R-:W-:Y:S01]  /*13ac0*/  MOV R4, RZ ;  /* 0x000000ff00047202 */ /* 0x000fe20000000f00 */
[----:B------:R-:W-:Y:S01]  /*13ad0*/  IMAD.MOV.U32 R5, RZ, RZ, 0x181f ;  /* 0x0000181fff057424 */ /* 0x000fe200078e00ff */
[----:B------:R-:W-:Y:S02]  /*13ae0*/  MOV R0, 0x13b00 ;  /* 0x00013b0000007802 */ /* 0x000fe40000000f00 */
[----:B-12---:R-:W-:Y:S05]  /*13af0*/  CALL.REL.NOINC `($__internal_45_$__cuda_sm70_shflsync_idx_p) ;  /* 0x000008c000007944 */ /* 0x006fea0003c00000 */
[----:B-12---:R-:W-:Y:S05]  /*13b00*/  BRA `(.L_x_2318) ;  /* 0xffffdd8000007947 */ /* 0x006fea000383ffff */
.L_x_2266:
        /* <DEDUP_REMOVED lines=12> */
.L_x_2269:
[----:B--2---:R-:W-:Y:S01]  /*13bd0*/  IMAD.MOV.U32 R7, RZ, RZ, R11 ;  /* 0x000000ffff077224 */ /* 0x004fe200078e000b */
[----:B------:R-:W-:Y:S01]  /*13be0*/  MOV R4, 0x2 ;  /* 0x0000000200047802 */ /* 0x000fe20000000f00 */
[----:B------:R-:W-:Y:S01]  /*13bf0*/  IMAD.MOV.U32 R5, RZ, RZ, 0x181f ;  /* 0x0000181fff057424 */ /* 0x000fe200078e00ff */
[----:B------:R-:W-:Y:S02]  /*13c00*/  MOV R0, 0x13c20 ;  /* 0x00013c2000007802 */ /* 0x000fe40000000f00 */
[----:B-1-3--:R-:W-:Y:S05]  /*13c10*/  CALL.REL.NOINC `($__internal_45_$__cuda_sm70_shflsync_idx_p) ;  /* 0x000007a000007944 */ /* 0x00afea0003c00000 */
[----:B--2---:R-:W-:Y:S01]  /*13c20*/  MOV R3, R5 ;  /* 0x0000000500037202 */ /* 0x004fe20000000f00 */
[----:B-1----:R-:W-:Y:S05]  /*13c30*/  BRA `(.L_x_2320) ;  /* 0xffffdf6000007947 */ /* 0x002fea000383ffff */
.L_x_2270:
[----:B--2---:R-:W-:Y:S01]  /*13c40*/  IMAD.MOV.U32 R7, RZ, RZ, R10 ;  /* 0x000000ffff077224 */ /* 0x004fe200078e000a */
[----:B------:R-:W-:Y:S01]  /*13c50*/  MOV R4, 0x2 ;  /* 0x0000000200047802 */ /* 0x000fe20000000f00 */
[----:B------:R-:W-:Y:S01]  /*13c60*/  IMAD.MOV.U32 R5, RZ, RZ, 0x181f ;  /* 0x0000181fff057424 */ /* 0x000fe200078e00ff */
[----:B------:R-:W-:Y:S02]  /*13c70*/  MOV R0, 0x13c90 ;  /* 0x00013c9000007802 */ /* 0x000fe40000000f00 */
[----:B-1-34-:R-:W-:Y:S05]  /*13c80*/  CALL.REL.NOINC `($__internal_45_$__cuda_sm70_shflsync_idx_p) ;  /* 0x0000073000007944 */ /* 0x01afea0003c00000 */
[----:B-12---:R-:W-:Y:S05]  /*13c90*/  BRA `(.L_x_2321) ;  /* 0xffffdf2000007947 */ /* 0x006fea000383ffff */
.L_x_2273:
        /* <DEDUP_REMOVED lines=12> */
.L_x_2275:
[----:B------:R-:W-:Y:S01]  /*13d60*/  IMAD.MOV.U32 R7, RZ, RZ, R2 ;  /* 0x000000ffff077224 */ /* 0x000fe200078e0002 */
[----:B------:R-:W-:Y:S01]  /*13d70*/  MOV R4, RZ ;  /* 0x000000ff00047202 */ /* 0x000fe20000000f00 */
[----:B------:R-:W-:Y:S01]  /*13d80*/  IMAD.MOV.U32 R5, RZ, RZ, 0x1f ;  /* 0x0000001fff057424 */ /* 0x000fe200078e00ff */
[----:B------:R-:W-:Y:S02]  /*13d90*/  MOV R0, 0x13db0 ;  /* 0x00013db000007802 */ /* 0x000fe40000000f00 */
[----:B------:R-:W-:Y:S05]  /*13da0*/  CALL.REL.NOINC `($__internal_45_$__cuda_sm70_shflsync_idx_p) ;  /* 0x0000061000007944 */ /* 0x000fea0003c00000 */
[----:B--2---:R-:W-:Y:S01]  /*13db0*/  MOV R3, R5 ;  /* 0x0000000500037202 */ /* 0x004fe20000000f00 */
[----:B-1----:R-:W-:Y:S05]  /*13dc0*/  BRA `(.L_x_2323) ;  /* 0xffffe19000007947 */ /* 0x002fea000383ffff */
.L_x_2276:
[----:B------:R-:W-:Y:S01]  /*13dd0*/  IMAD.MOV.U32 R7, RZ, RZ, R2 ;  /* 0x000000ffff077224 */ /* 0x000fe200078e0002 */
[----:B------:R-:W-:Y:S01]  /*13de0*/  MOV R4, 0x1 ;  /* 0x0000000100047802 */ /* 0x000fe20000000f00 */
[----:B------:R-:W-:Y:S01]  /*13df0*/  IMAD.MOV.U32 R5, RZ, RZ, 0x1f ;  /* 0x0000001fff057424 */ /* 0x000fe200078e00ff */
[----:B------:R-:W-:Y:S02]  /*13e00*/  MOV R0, 0x13e20 ;  /* 0x00013e2000007802 */ /* 0x000fe40000000f00 */
[----:B-12---:R-:W-:Y:S05]  /*13e10*/  CALL.REL.NOINC `($__internal_45_$__cuda_sm70_shflsync_idx_p) ;  /* 0x000005a000007944 */ /* 0x006fea0003c00000 */
[----:B--2---:R-:W-:Y:S01]  /*13e20*/  MOV R2, R5 ;  /* 0x0000000500027202 */ /* 0x004fe20000000f00 */
[----:B-1----:R-:W-:Y:S05]  /*13e30*/  BRA `(.L_x_2324) ;  /* 0xffffe14000007947 */ /* 0x002fea000383ffff */
.L_x_2277:
[----:B------:R-:W-:Y:S02]  /*13e40*/  MOV R4, 0x1 ;  /* 0x0000000100047802 */ /* 0x000fe40000000f00 */
[----:B------:R-:W-:-:S02]  /*13e50*/  MOV R0, 0x13e70 ;  /* 0x00013e7000007802 */ /* 0x000fc40000000f00 */
[----:B-12---:R-:W-:Y:S05]  /*13e60*/  CALL.REL.NOINC `($__internal_46_$__cuda_sm70_shflsync_up_p) ;  /* 0x000005a000007944 */ /* 0x006fea0003c00000 */
[----:B-12---:R-:W-:Y:S05]  /*13e70*/  BRA `(.L_x_2325) ;  /* 0xffffe22000007947 */ /* 0x006fea000383ffff */
.L_x_2278:
[----:B------:R-:W-:Y:S02]  /*13e80*/  MOV R4, 0x2 ;  /* 0x0000000200047802 */ /* 0x000fe40000000f00 */
[----:B------:R-:W-:-:S02]  /*13e90*/  MOV R0, 0x13eb0 ;  /* 0x00013eb000007802 */ /* 0x000fc40000000f00 */
[----:B-12---:R-:W-:Y:S05]  /*13ea0*/  CALL.REL.NOINC `($__internal_46_$__cuda_sm70_shflsync_up_p) ;  /* 0x0000056000007944 */ /* 0x006fea0003c00000 */
        /* <DEDUP_REMOVED lines=23> */
.L_x_2282:
[----:B---3--:R-:W-:Y:S01]  /*14020*/  IMAD.MOV.U32 R13, RZ, RZ, R2 ;  /* 0x000000ffff0d7224 */ /* 0x008fe200078e0002 */
[----:B------:R-:W-:-:S02]  /*14030*/  MOV R4, 0x1 ;  /* 0x0000000100047802 */ /* 0x000fc40000000f00 */
[----:B------:R-:W-:Y:S02]  /*14040*/  MOV R0, 0x14060 ;  /* 0x0001406000007802 */ /* 0x000fe40000000f00 */
[----:B------:R-:W-:Y:S05]  /*14050*/  CALL.REL.NOINC `($__internal_46_$__cuda_sm70_shflsync_up_p) ;  /* 0x000003b000007944 */ /* 0x000fea0003c00000 */
[----:B-12---:R-:W-:Y:S05]  /*14060*/  BRA `(.L_x_2327) ;  /* 0xffffe28000007947 */ /* 0x006fea000383ffff */
.L_x_2283:
[----:B---3--:R-:W-:Y:S01]  /*14070*/  IMAD.MOV.U32 R13, RZ, RZ, R2 ;  /* 0x000000ffff0d7224 */ /* 0x008fe200078e0002 */
[----:B------:R-:W-:Y:S02]  /*14080*/  MOV R4, 0x2 ;  /* 0x0000000200047802 */ /* 0x000fe40000000f00 */
[----:B------:R-:W-:Y:S02]  /*14090*/  MOV R0, 0x140b0 ;  /* 0x000140b000007802 */ /* 0x000fe40000000f00 */
[----:B------:R-:W-:Y:S05]  /*140a0*/  CALL.REL.NOINC `($__internal_46_$__cuda_sm70_shflsync_up_p) ;  /* 0x0000036000007944 */ /* 0x000fea0003c00000 */
[----:B-12---:R-:W-:Y:S01]  /*140b0*/  SEL R13, R4, RZ, P1 ;  /* 0x000000ff040d7207 */ /* 0x006fe20000800000 */
[----:B------:R-:W-:Y:S01]  /*140c0*/  IMAD.MOV.U32 R4, RZ, RZ, 0x4 ;  /* 0x00000004ff047424 */ /* 0x000fe200078e00ff */
[----:B------:R-:W-:-:S03]  /*140d0*/  MOV R0, 0x14100 ;  /* 0x0001410000007802 */ /* 0x000fc60000000f00 */
[----:B------:R-:W-:Y:S02]  /*140e0*/  IMAD.IADD R13, R2, 0x1, R13 ;  /* 0x00000001020d7824 */ /* 0x000fe400078e020d */
        /* <DEDUP_REMOVED lines=19> */
.L_x_2285:
[----:B------:R-:W-:Y:S02]  /*14220*/  SEL R2, RZ, 0x1, P0 ;  /* 0x00000001ff027807 */ /* 0x000fe40000000000 */
[----:B------:R-:W-:-:S02]  /*14230*/  MOV R0, 0x14250 ;  /* 0x0001425000007802 */ /* 0x000fc40000000f00 */
[----:B---3--:R-:W-:Y:S05]  /*14240*/  CALL.REL.NOINC `($__internal_47_$__cuda_sm70_votesync_ballot) ;  /* 0x0000021000007944 */ /* 0x008fea0003c00000 */
[----:B------:R-:W-:Y:S05]  /*14250*/  BRA `(.L_x_2329) ;  /* 0xffffe22000007947 */ /* 0x000fea000383ffff */
.L_x_2286:
[----:B------:R-:W-:Y:S01]  /*14260*/  IMAD.MOV.U32 R7, RZ, RZ, R237 ;  /* 0x000000ffff077224 */ /* 0x000fe200078e00ed */
[----:B------:R-:W-:-:S02]  /*14270*/  MOV R5, 0x1f ;  /* 0x0000001f00057802 */ /* 0x000fc40000000f00 */
[----:B------:R-:W-:Y:S02]  /*14280*/  MOV R0, 0x142a0 ;  /* 0x000142a000007802 */ /* 0x000fe40000000f00 */
[----:B---3--:R-:W-:Y:S05]  /*14290*/  CALL.REL.NOINC `($__internal_45_$__cuda_sm70_shflsync_idx_p) ;  /* 0x0000012000007944 */ /* 0x008fea0003c00000 */
[----:B--2---:R-:W-:Y:S01]  /*142a0*/  IMAD.MOV.U32 R237, RZ, RZ, R5 ;  /* 0x000000ffffed7224 */ /* 0x004fe200078e0005 */
[----:B-1----:R-:W-:Y:S01]  /*142b0*/  MOV R7, R12 ;  /* 0x0000000c00077202 */ /* 0x002fe20000000f00 */
[----:B------:R-:W-:Y:S01]  /*142c0*/  IMAD.MOV.U32 R5, RZ, RZ, 0x1f ;  /* 0x0000001fff057424 */ /* 0x000fe200078e00ff */
[----:B------:R-:W-:Y:S02]  /*142d0*/  MOV R0, 0x142f0 ;  /* 0x000142f000007802 */ /* 0x000fe40000000f00 */
[----:B------:R-:W-:Y:S05]  /*142e0*/  CALL.REL.NOINC `($__internal_45_$__cuda_sm70_shflsync_idx_p) ;  /* 0x000000d000007944 */ /* 0x000fea0003c00000 */
[----:B--2---:R-:W-:Y:S01]  /*142f0*/  MOV R2, R5 ;  /* 0x0000000500027202 */ /* 0x004fe20000000f00 */
[----:B-1----:R-:W-:Y:S05]  /*14300*/  BRA `(.L_x_2330) ;  /* 0xffffe1c000007947 */ /* 0x002fea000383ffff */
.L_x_2289:
[----:B------:R-:W-:Y:S01]  /*14310*/  IMAD.MOV.U32 R7, RZ, RZ, R13 ;  /* 0x000000ffff077224 */ /* 0x000fe200078e000d */
[----:B------:R-:W-:Y:S02]  /*14320*/  MOV R5, 0x1f ;  /* 0x0000001f00057802 */ /* 0x000fe40000000f00 */
[----:B------:R-:W-:Y:S02]  /*14330*/  MOV R0, 0x14350 ;  /* 0x0001435000007802 */ /* 0x000fe40000000f00 */
[----:B--234-:R-:W-:Y:S05]  /*14340*/  CALL.REL.NOINC `($__internal_45_$__cuda_sm70_shflsync_idx_p) ;  /* 0x0000007000007944 */ /* 0x01cfea0003c00000 */
[----:B--2---:R-:W-:Y:S01]  /*14350*/  MOV R15, R5 ;  /* 0x00000005000f7202 */ /* 0x004fe20000000f00 */
[----:B-1----:R-:W-:Y:S05]  /*14360*/  BRA `(.L_x_2288) ;  /* 0xffffe1c000007947 */ /* 0x002fea000383ffff */
        .weak           $__internal_44_$__cuda_sm70_shflsync_bfly_p
        .type           $__internal_44_$__cuda_sm70_shflsync_bfly_p,@function
        .size           $__internal_44_$__cuda_sm70_shflsync_bfly_p,($__internal_45_$__cuda_sm70_shflsync_idx_p - $__internal_44_$__cuda_sm70_shflsync_bfly_p)
$__internal_44_$__cuda_sm70_shflsync_bfly_p:
[----:B------:R-:W-:Y:S01]  /*14370*/  MOV R12, R6 ;  /* 0x00000006000c7202 */ /* 0x000fe20000000f00 */
[----:B------:R-:W-:Y:S04]  /*14380*/  WARPSYNC R3 ;  /* 0x0000000300007348 */ /* 0x000fe80003800000 */
[----:B------:R-:W-:Y:S01]  /*14390*/  MOV R13, 0x0 ;  /* 0x00000000000d7802 */ /* 0x000fe20000000f00 */
[----:B------:R1:W2:Y:S03]  /*143a0*/  SHFL.BFLY PT, R5, R8, R5, R4 ;  /* 0x0c00000508057389 */ /* 0x0002a600000e0004 */
[----:B------:R-:W-:Y:S05]  /*143b0*/  RET.REL.NODEC R12 `(_ZN7cutlass13device_kernelIN5flash19enable_sm80_to_sm89INS1_16FlashAttnFwdSm80INS1_25CollectiveMainloopFwdSm80ILi8ELi1ELb0EN4cute5tupleIJNS5_1CILi128EEENS7_ILi64EEENS7_ILi256EEEEEELi256ENS_10bfloat16_tEfNS_4arch4Sm80ELb1ELb0ELb0ELb1ELb0ELb0ELb1ELb1EEENS1_21CollectiveEpilogueFwdINS6_IJS8_SA_S9_EEENS6_IJNS7_ILi1EEESI_SI_EEESC_SE_Li256ELb1ELb1ELb1ELb0EEENS1_36VarlenDynamicPersistentTileSchedulerILi128ELi64ELi256ELi256ELb1ELb1ELb0ELb1ELb1ELb1EEEEEEEEEvNT_6ParamsE) ;  /* 0xfffebc400c007950 */ /* 0x000fea0003c3ffff */
        .weak           $__internal_45_$__cuda_sm70_shflsync_idx_p
        .type           $__internal_45_$__cuda_sm70_shflsync_idx_p,@function
        .size           $__internal_45_$__cuda_sm70_shflsync_idx_p,($__internal_46_$__cuda_sm70_shflsync_up_p - $__internal_45_$__cuda_sm70_shflsync_idx_p)
$__internal_45_$__cuda_sm70_shflsync_idx_p:
[----:B------:R-:W-:Y:S01]  /*143c0*/  MOV R8, R0 ;  /* 0x0000000000087202 */ /* 0x000fe20000000f00 */
[----:B------:R-:W-:Y:S04]  /*143d0*/  WARPSYNC R240 ;  /* 0x000000f000007348 */ /* 0x000fe80003800000 */
[----:B------:R-:W-:Y:S01]  /*143e0*/  MOV R9, 0x0 ;  /* 0x0000000000097802 */ /* 0x000fe20000000f00 */
[----:B------:R1:W2:Y:S03]  /*143f0*/  SHFL.IDX PT, R5, R7, R4, R5 ;  /* 0x0000000407057389 */ /* 0x0002a600000e0005 */
[----:B------:R-:W-:Y:S05]  /*14400*/  RET.REL.NODEC R8 `(_ZN7cutlass13device_kernelIN5flash19enable_sm80_to_sm89INS1_16FlashAttnFwdSm80INS1_25CollectiveMainloopFwdSm80ILi8ELi1ELb0EN4cute5tupleIJNS5_1CILi128EEENS7_ILi64EEENS7_ILi256EEEEEELi256ENS_10bfloat16_tEfNS_4arch4Sm80ELb1ELb0ELb0ELb1ELb0ELb0ELb1ELb1EEENS1_21CollectiveEpilogueFwdINS6_IJS8_SA_S9_EEENS6_IJNS7_ILi1EEESI_SI_EEESC_SE_Li256ELb1ELb1ELb1ELb0EEENS1_36VarlenDynamicPersistentTileSchedulerILi128ELi64ELi256ELi256ELb1ELb1ELb0ELb1ELb1ELb1EEEEEEEEEvNT_6ParamsE) ;  /* 0xfffebbf008007950 */ /* 0x000fea0003c3ffff */
        .weak           $__internal_46_$__cuda_sm70_shflsync_up_p
        .type           $__internal_46_$__cuda_sm70_shflsync_up_p,@function
        .size           $__internal_46_$__cuda_sm70_shflsync_up_p,($__internal_47_$__cuda_sm70_votesync_ballot - $__internal_46_$__cuda_sm70_shflsync_up_p)
$__internal_46_$__cuda_sm70_shflsync_up_p:
[----:B------:R-:W-:Y:S01]  /*14410*/  MOV R6, R0 ;  /* 0x0000000000067202 */ /* 0x000fe20000000f00 */
[----:B------:R-:W-:Y:S04]  /*14420*/  WARPSYNC R244 ;  /* 0x000000f400007348 */ /* 0x000fe80003800000 */
[----:B------:R-:W-:Y:S01]  /*14430*/  MOV R7, 0x0 ;  /* 0x0000000000077802 */ /* 0x000fe20000000f00 */
[----:B------:R1:W2:Y:S03]  /*14440*/  SHFL.UP PT, R4, R13, R4, R245 ;  /* 0x040000040d047389 */ /* 0x0002a600000e00f5 */
[----:B------:R-:W-:Y:S05]  /*14450*/  RET.REL.NODEC R6 `(_ZN7cutlass13device_kernelIN5flash19enable_sm80_to_sm89INS1_16FlashAttnFwdSm80INS1_25CollectiveMainloopFwdSm80ILi8ELi1ELb0EN4cute5tupleIJNS5_1CILi128EEENS7_ILi64EEENS7_ILi256EEEEEELi256ENS_10bfloat16_tEfNS_4arch4Sm80ELb1ELb0ELb0ELb1ELb0ELb0ELb1ELb1EEENS1_21CollectiveEpilogueFwdINS6_IJS8_SA_S9_EEENS6_IJNS7_ILi1EEESI_SI_EEESC_SE_Li256ELb1ELb1ELb1ELb0EEENS1_36VarlenDynamicPersistentTileSchedulerILi128ELi64ELi256ELi256ELb1ELb1ELb0ELb1ELb1ELb1EEEEEEEEEvNT_6ParamsE) ;  /* 0xfffebba006007950 */ /* 0x000fea0003c3ffff */
        .weak           $__internal_47_$__cuda_sm70_votesync_ballot
        .type           $__internal_47_$__cuda_sm70_votesync_ballot,@function
        .size           $__internal_47_$__cuda_sm70_votesync_ballot,(.L_x_2645 - $__internal_47_$__cuda_sm70_votesync_ballot)
$__internal_47_$__cuda_sm70_votesync_ballot:
[----:B------:R-:W-:Y:S01]  /*14460*/  ISETP.NE.U32.AND P0, PT, R2, 0x1, PT ;  /* 0x000000010200780c */ /* 0x000fe20003f05070 */
[----:B------:R-:W-:Y:S01]  /*14470*/  IMAD.MOV.U32 R4, RZ, RZ, R0 ;  /* 0x000000ffff047224 */ /* 0x000fe200078e0000 */
[----:B------:R-:W-:Y:S04]  /*14480*/  WARPSYNC R235 ;  /* 0x000000eb00007348 */ /* 0x000fe80003800000 */
[----:B------:R-:W-:-:S07]  /*14490*/  IMAD.MOV.U32 R5, RZ, RZ, 0x0 ;  /* 0x00000000ff057424 */ /* 0x000fce00078e00ff */
[----:B------:R-:W-:-:S04]  /*144a0*/  VOTE.ANY R2, PT, !P0 ;  /* 0x0000000000027806 */ /* 0x000fc800040e0100 */
[----:B------:R-:W-:Y:S01]  /*144b0*/  LOP3.LUT R11, R2, R235, RZ, 0xc0, !PT ;  /* 0x000000eb020b7212 */ /* 0x000fe200078ec0ff */
[----:B------:R-:W-:Y:S06]  /*144c0*/  RET.REL.NODEC R4 `(_ZN7cutlass13device_kernelIN5flash19enable_sm80_to_sm89INS1_16FlashAttnFwdSm80INS1_25CollectiveMainloopFwdSm80ILi8ELi1ELb0EN4cute5tupleIJNS5_1CILi128EEENS7_ILi64EEENS7_ILi256EEEEEELi256ENS_10bfloat16_tEfNS_4arch4Sm80ELb1ELb0ELb0ELb1ELb0ELb0ELb1ELb1EEENS1_21CollectiveEpilogueFwdINS6_IJS8_SA_S9_EEENS6_IJNS7_ILi1EEESI_SI_EEESC_SE_Li256ELb1ELb1ELb1ELb0EEENS1_36VarlenDynamicPersistentTileSchedulerILi128ELi64ELi256ELi256ELb1ELb1ELb0ELb1ELb1ELb1EEEEEEEEEvNT_6ParamsE) ;  /* 0xfffebb3004007950 */ /* 0x000fec0003c3ffff */
.L_x_2331:
        /* <DEDUP_REMOVED lines=11> */
.L_x_2645:


//--------------------- .text._ZN7cutlass13device_kernelIN5flash19enable_sm80_to_sm89INS1_16FlashAttnFwdSm80INS1_25CollectiveMainloopFwdSm80ILi8ELi1ELb0EN4cute5tupleIJNS5_1CILi128EEENS7_ILi48EEENS7_ILi256EEEEEELi256ENS_10bfloat16_tEfNS_4arch4Sm80ELb1ELb0ELb0ELb1ELb0ELb1ELb1ELb1EEENS1_21CollectiveEpilogueFwdINS6_IJS8_SA_S9_EEENS6_IJNS7_ILi1EEESI_SI_EEESC_SE_Li256ELb1ELb1ELb1ELb0EEENS1_36VarlenDynamicPersistentTileSchedulerILi128ELi48ELi256ELi256ELb1ELb1ELb0ELb1ELb1ELb1EEEEEEEEEvNT_6ParamsE --------------------------
	.section	.text._ZN7cutlass13device_kernelIN5flash19enable_sm80_to_sm89INS1_16FlashAttnFwdSm80INS1_25CollectiveMainloopFwdSm80ILi8ELi1ELb0EN4cute5tupleIJNS5_1CILi128EEENS7_ILi48EEENS7_ILi256EEEEEELi256ENS_10bfloat16_tEfNS_4arch4Sm80ELb1ELb0ELb0ELb1ELb0ELb1ELb1ELb1EEENS1_21CollectiveEpilogueFwdINS6_IJS8_SA_S9_EEENS6_IJNS7_ILi1EEESI_SI_EEESC_SE_Li256ELb1ELb1ELb1ELb0EEENS1_36VarlenDynamicPersistentTileSchedulerILi128ELi48ELi256ELi256ELb1ELb1ELb0ELb1ELb1ELb1EEEEEEEEEvNT_6ParamsE,"ax",@progbits
	.sectioninfo	@"SHI_REGISTERS=255"
	.align	128
.text._ZN7cutlass13device_kernelIN5flash19enable_sm80_to_sm89INS1_16FlashAttnFwdSm80INS1_25CollectiveMainloopFwdSm80ILi8ELi1ELb0EN4cute5tupleIJNS5_1CILi128EEENS7_ILi48EEENS7_ILi256EEEEEELi256ENS_10bfloat16_tEfNS_4arch4Sm80ELb1ELb0ELb0ELb1ELb0ELb1ELb1ELb1EEENS1_21CollectiveEpilogueFwdINS6_IJS8_SA_S9_EEENS6_IJNS7_ILi1EEESI_SI_EEESC_SE_Li256ELb1ELb1ELb1ELb0EEENS1_36VarlenDynamicPersistentTileSchedulerILi128ELi48ELi256ELi256ELb1ELb1ELb0ELb1ELb1ELb1EEEEEEEEEvNT_6ParamsE:
        .type           _ZN7cutlass13device_kernelIN5flash19enable_sm80_to_sm89INS1_16FlashAttnFwdSm80INS1_25CollectiveMainloopFwdSm80ILi8ELi1ELb0EN4cute5tupleIJNS5_1CILi128EEENS7_ILi48EEENS7_ILi256EEEEEELi256ENS_10bfloat16_tEfNS_4arch4Sm80ELb1ELb0ELb0ELb1ELb0ELb1ELb1ELb1EEENS1_21CollectiveEpilogueFwdINS6_IJS8_SA_S9_EEENS6_IJNS7_ILi1EEESI_SI_EEESC_SE_Li256ELb1ELb1ELb1ELb0EEENS1_36VarlenDynamicPersistentTileSchedulerILi128ELi48ELi256ELi256ELb1ELb1ELb0ELb1ELb1ELb1EEEEEEEEEvNT_6ParamsE,@function
        .size           _ZN7cutlass13device_kernelIN5flash19enable_sm80_to_sm89INS1_16FlashAttnFwdSm80INS1_25CollectiveMainloopFwdSm80ILi8ELi1ELb0EN4cute5tupleIJNS5_1CILi128EEENS7_ILi48EEENS7_ILi256EEEEEELi256ENS_10bfloat16_tEfNS_4arch4Sm80ELb1ELb0ELb0ELb1ELb0ELb1ELb1ELb1EEENS1_21CollectiveEpilogueFwdINS6_IJS8_SA_S9_EEENS6_IJNS7_ILi1EEESI_SI_EEESC_SE_Li256ELb1ELb1ELb1ELb0EEENS1_36VarlenDynamicPersistentTileSchedulerILi128ELi48ELi256ELi256ELb1ELb1ELb0ELb1ELb1ELb1EEEEEEEEEvNT_6ParamsE,(.L_x_2650 - _ZN7cutlass13device_kernelIN5flash19enable_sm80_to_sm89INS1_16FlashAttnFwdSm80INS1_25CollectiveMainloopFwdSm80ILi8ELi1ELb0EN4cute5tupleIJNS5_1CILi128EEENS7_ILi48EEENS7_ILi256EEEEEELi256ENS_10bfloat16_tEfNS_4arch4Sm80ELb1ELb0ELb0ELb1ELb0ELb1ELb1ELb1EEENS1_21CollectiveEpilogueFwdINS6_IJS8_SA_S9_EEENS6_IJNS7_ILi1EEESI_SI_EEESC_SE_Li256ELb1ELb1ELb1ELb0EEENS1_36VarlenDynamicPersistentTileSchedulerILi128ELi48ELi256ELi256ELb1ELb1ELb0ELb1ELb1ELb1EEEEEEEEEvNT_6ParamsE)
        .other          _ZN7cutlass13device_kernelIN5flash19enable_sm80_to_sm89INS1_16FlashAttnFwdSm80INS1_25CollectiveMainloopFwdSm80ILi8ELi1ELb0EN4cute5tupleIJNS5_1CILi128EEENS7_ILi48EEENS7_ILi256EEEEEELi256ENS_10bfloat16_tEfNS_4arch4Sm80ELb1ELb0ELb0ELb1ELb0ELb1ELb1ELb1EEENS1_21CollectiveEpilogueFwdINS6_IJS8_SA_S9_EEENS6_IJNS7_ILi1EEESI_SI_EEESC_SE_Li256ELb1ELb1ELb1ELb0EEENS1_36VarlenDynamicPersistentTileSchedulerILi128ELi48ELi256ELi256ELb1ELb1ELb0ELb1ELb1ELb1EEEEEEEEEvNT_6ParamsE,@"STO_CUDA_ENTRY STV_DEFAULT"
_ZN7cutlass13device_kernelIN5flash19enable_sm80_to_sm89INS1_16FlashAttnFwdSm80INS1_25CollectiveMainloopFwdSm80ILi8ELi1ELb0EN4cute5tupleIJNS5_1CILi128EEENS7_ILi48EEENS7_ILi256EEEEEELi256ENS_10bfloat16_tEfNS_4arch4Sm80ELb1ELb0ELb0ELb1ELb0ELb1ELb1ELb1EEENS1_21CollectiveEpilogueFwdINS6_IJS8_SA_S9_EEENS6_IJNS7_ILi1EEESI_SI_EEESC_SE_Li256ELb1ELb1ELb1ELb0EEENS1_36VarlenDynamicPersistentTileSchedulerILi128ELi48ELi256ELi256ELb1ELb1ELb0ELb1ELb1ELb1EEEEEEEEEvNT_6ParamsE:
        /* <DEDUP_REMOVED lines=15> */
[----:B------:R-:W-:-:S02]  /*00f0*/  IMAD.MOV.U32 R10, RZ, RZ, RZ ;  /* 0x000000ffff0a7224 */ /* 0x000fc400078e00ff */
[----:B------:R-:W-:Y:S01]  /*0100*/  IMAD.MOV.U32 R8, RZ, RZ, RZ ;  /* 0x000000ffff087224 */ /* 0x000fe200078e00ff */
        /* <DEDUP_REMOVED lines=13> */
[----:B------:R-:W-:Y:S02]  /*01e0*/  ISETP.GE.U32.AND P1, PT, R14, 0x10, PT ;  /* 0x000000100e00780c */ /* 0x000fe40003f26070 */
[----:B------:R-:W-:Y:S01]  /*01f0*/  MOV R7, RZ ;  /* 0x000000ff00077202 */ /* 0x000fe20000000f00 */
[----:B--2---:R-:W-:-:S05]  /*0200*/  IMAD R4, R10, R8, RZ ;  /* 0x000000080a047224 */ /* 0x004fca00078e02ff */
[----:B------:R-:W2:Y:S02]  /*0210*/  SHFL.UP PT, R0, R4, 0x1, RZ ;  /* 0x0420000004007989 */ /* 0x000ea400000e00ff */
[----:B--2---:R-:W-:-:S05]  /*0220*/  SEL R0, R0, RZ, P5 ;  /* 0x000000ff00007207 */ /* 0x004fca0002800000 */
[----:B------:R-:W-:-:S05]  /*0230*/  IMAD.IADD R4, R4, 0x1, R0 ;  /* 0x0000000104047824 */ /* 0x000fca00078e0200 */
[----:B------:R-:W2:Y:S02]  /*0240*/  SHFL.UP PT, R0, R4, 0x2, RZ ;  /* 0x0440000004007989 */ /* 0x000ea400000e00ff */
[----:B--2---:R-:W-:-:S04]  /*0250*/  SEL R0, R0, RZ, P4 ;  /* 0x000000ff00007207 */ /* 0x004fc80002000000 */
[----:B------:R-:W-:-:S05]  /*0260*/  IADD3 R4, R4, R0, RZ ;  /* 0x0000000004047210 */ /* 0x000fca0007ffe0ff */
        /* <DEDUP_REMOVED lines=16> */
.L_x_2337:
        /* <DEDUP_REMOVED lines=17> */
.L_x_2548:
        /* <DEDUP_REMOVED lines=16> */
.L_x_2549:
[----:B--2---:R-:W-:-:S05]  /*0580*/  IMAD R0, R0, c[0x0][0x538], RZ ;  /* 0x00014e0000007a24 */ /* 0x004fca00078e02ff */
[----:B------:R-:W-:-:S04]  /*0590*/  IADD3 R6, R0, R6, RZ ;  /* 0x0000000600067210 */ /* 0x000fc80007ffe0ff */
[----:B------:R-:W-:-:S13]  /*05a0*/  ISETP.GT.AND P0, PT, R6, UR4, PT ;  /* 0x0000000406007c0c */ /* 0x000fda000bf04270 */
[----:B-1----:R-:W-:Y:S05]  /*05b0*/  @!P0 BRA `(.L_x_2337) ;  /* 0xfffffdb000008947 */ /* 0x002fea000383ffff */
.L_x_2333:
[----:B------:R-:W-:-:S05]  /*05c0*/  IADD3 R12, -R0, R6, RZ ;  /* 0x00000006000c7210 */ /* 0x000fca0007ffe1ff */
[----:B------:R-:W-:-:S05]  /*05d0*/  IMAD R0, R4, c[0x0][0x538], R12 ;  /* 0x00014e0004007a24 */ /* 0x000fca00078e020c */
[----:B------:R-:W-:Y:S01]  /*05e0*/  ISETP.GT.AND P0, PT, R0, UR4, PT ;  /* 0x0000000400007c0c */ /* 0x000fe2000bf04270 */
[----:B------:R-:W-:-:S12]  /*05f0*/  BRA.DIV ~URZ, `(.L_x_2338) ;  /* 0x000213f27f007947 */ /* 0x000fd8000b800000 */
[----:B------:R-:W-:-:S04]  /*0600*/  VOTE.ANY R11, PT, !P0 ;  /* 0x00000000000b7806 */ /* 0x000fc800040e0100 */
.L_x_2550:
[----:B------:R-:W1:Y:S02]  /*0610*/  POPC R0, R11 ;  /* 0x0000000b00007309 */ /* 0x000e640000000000 */
[----:B-1----:R-:W-:-:S05]  /*0620*/  IADD3 R2, R0, R7, RZ ;  /* 0x0000000700027210 */ /* 0x002fca0007ffe0ff */
[----:B------:R1:W-:Y:S01]  /*0630*/  STL [R1+0xc], R2 ;  /* 0x00000c0201007387 */ /* 0x0003e20000100800 */
[----:B------:R-:W-:Y:S05]  /*0640*/  BRA.DIV ~URZ, `(.L_x_2339) ;  /* 0x000213f27f007947 */ /* 0x000fea000b800000 */
[----:B------:R2:W3:Y:S01]  /*0650*/  SHFL.IDX PT, R13, R10, R0, 0x1f ;  /* 0x00001f000a0d7589 */ /* 0x0004e200000e0000 */
[----:B------:R-:W-:-:S03]  /*0660*/  MOV R6, RZ ;  /* 0x000000ff00067202 */ /* 0x000fc60000000f00 */
[----:B------:R2:W4:Y:S04]  /*0670*/  SHFL.IDX PT, R10, R8, R0, 0x1f ;  /* 0x00001f00080a7589 */ /* 0x00052800000e0000 */
.L_x_2551:
[----:B------:R-:W-:Y:S01]  /*0680*/  ISETP.NE.AND P0, PT, R11, RZ, PT ;  /* 0x000000ff0b00720c */ /* 0x000fe20003f05270 */
[----:B------:R-:W-:-:S12]  /*0690*/  BSSY B0, `(.L_x_2340) ;  /* 0x0000005000007945 */ /* 0x000fd80003800000 */
[----:B------:R-:W-:Y:S05]  /*06a0*/  @!P0 BRA `(.L_x_2341) ;  /* 0x0000003000008947 */ /* 0x000fea0003800000 */
[----:B------:R-:W-:Y:S01]  /*06b0*/  IADD3 R5, R0, -0x1, RZ ;  /* 0xffffffff00057810 */ /* 0x000fe20007ffe0ff */
[----:B------:R-:W-:Y:S05]  /*06c0*/  BRA.DIV ~URZ, `(.L_x_2342) ;  /* 0x000214527f007947 */ /* 0x000fea000b800000 */
[----:B------:R1:W2:Y:S02]  /*06d0*/  SHFL.IDX PT, R6, R4, R5, 0x1f ;  /* 0x00001f0504067589 */ /* 0x0002a400000e0000 */
.L_x_2341:
[----:B------:R-:W-:Y:S05]  /*06e0*/  BSYNC B0 ;  /* 0x0000000000007941 */ /* 0x000fea0003800000 */
.L_x_2340:
[----:B--2---:R-:W-:Y:S01]  /*06f0*/  IMAD R0, R6, c[0x0][0x538], R12 ;  /* 0x00014e0006007a24 */ /* 0x004fe200078e020c */
[----:B----4-:R-:W-:Y:S01]  /*0700*/  ISETP.NE.AND P0, PT, R10, 0x1, PT ;  /* 0x000000010a00780c */ /* 0x010fe20003f05270 */
[----:B------:R-:W-:Y:S03]  /*0710*/  BSSY B0, `(.L_x_2343) ;  /* 0x0000089000007945 */ /* 0x000fe60003800000 */
[----:B------:R2:W-:Y:S01]  /*0720*/  STL [R1], R0 ;  /* 0x0000000001007387 */ /* 0x0005e20000100800 */
[----:B------:R-:W-:-:S08]  /*0730*/  IADD3 R9, -R0, UR4, RZ ;  /* 0x0000000400097c10 */ /* 0x000fd0000fffe1ff */
[----:B------:R-:W-:Y:S05]  /*0740*/  @!P0 BRA `(.L_x_2344) ;  /* 0x000003f000008947 */ /* 0x000fea0003800000 */
[-C--:B--23--:R-:W-:Y:S02]  /*0750*/  IABS R0, R13.reuse ;  /* 0x0000000d00007213 */ /* 0x08cfe40000000000 */
[----:B------:R-:W-:-:S03]  /*0760*/  IABS R6, R13 ;  /* 0x0000000d00067213 */ /* 0x000fc60000000000 */
[----:B-1----:R-:W-:Y:S01]  /*0770*/  IMAD.MOV.U32 R5, RZ, RZ, R0 ;  /* 0x000000ffff057224 */ /* 0x002fe200078e0000 */
        /* <DEDUP_REMOVED lines=60> */
.L_x_2344:
[----:B------:R-:W4:Y:S01]  /*0b40*/  LDL R3, [R1+0xc] ;  /* 0x00000c0001037983 */ /* 0x000f220000100800 */
[----:B-1----:R-:W-:-:S04]  /*0b50*/  IMAD.MOV.U32 R2, RZ, RZ, 0x4 ;  /* 0x00000004ff027424 */ /* 0x002fc800078e00ff */
[----:B----4-:R-:W-:-:S05]  /*0b60*/  IMAD.WIDE R2, R3, R2, c[0x0][0x590] ;  /* 0x0001640003027625 */ /* 0x010fca00078e0202 */
[----:B------:R-:W4:Y:S02]  /*0b70*/  LDG.E R7, [R2.64] ;  /* 0x0000000602077981 */ /* 0x000f24000c1e1900 */
[----:B---34-:R-:W-:-:S05]  /*0b80*/  IMAD R11, R7, R13, RZ ;  /* 0x0000000d070b7224 */ /* 0x018fca00078e02ff */
[-C--:B--2---:R-:W-:Y:S02]  /*0b90*/  IABS R0, R11.reuse ;  /* 0x0000000b00007213 */ /* 0x084fe40000000000 */
        /* <DEDUP_REMOVED lines=64> */
.L_x_2345:
[----:B------:R-:W-:Y:S05]  /*0fa0*/  BSYNC B0 ;  /* 0x0000000000007941 */ /* 0x000fea0003800000 */
.L_x_2343:
[----:B------:R-:W-:-:S04]  /*0fb0*/  LOP3.LUT R0, RZ, R0, RZ, 0x33, !PT ;  /* 0x00000000ff007212 */ /* 0x000fc800078e33ff */
[----:B------:R-:W-:-:S05]  /*0fc0*/  IADD3 R0, R0, R13, RZ ;  /* 0x0000000d00007210 */ /* 0x000fca0007ffe0ff */
[----:B------:R2:W-:Y:S01]  /*0fd0*/  STL [R1+0x4], R0 ;  /* 0x0000040001007387 */ /* 0x0005e20000100800 */
[----:B------:R-:W-:Y:S05]  /*0fe0*/  BRA `(.L_x_2346) ;  /* 0x0000006000007947 */ /* 0x000fea0003800000 */
.L_x_2334:
[----:B------:R-:W-:Y:S01]  /*0ff0*/  MOV R0, UR4 ;  /* 0x0000000400007c02 */ /* 0x000fe20008000f00 */
[----:B------:R-:W-:Y:S04]  /*1000*/  STL [R1+0x4], RZ ;  /* 0x000004ff01007387 */ /* 0x000fe80000100800 */
[----:B------:R-:W-:Y:S04]  /*1010*/  STL [R1+0x8], RZ ;  /* 0x000008ff01007387 */ /* 0x000fe80000100800 */
[----:B------:R1:W-:Y:S02]  /*1020*/  STL [R1], R0 ;  /* 0x0000000001007387 */ /* 0x0003e40000100800 */
[----:B-1----:R-:W-:-:S05]  /*1030*/  MOV R0, c[0x0][0x53c] ;  /* 0x00014f0000007a02 */ /* 0x002fca0000000f00 */
[----:B------:R1:W-:Y:S02]  /*1040*/  STL [R1+0xc], R0 ;  /* 0x00000c0001007387 */ /* 0x0003e40000100800 */
.L_x_2346:
[----:B------:R-:W3:Y:S04]  /*1050*/  LDL R4, [R1] ;  /* 0x0000000001047983 */ /* 0x000ee80000100800 */
[----:B------:R-:W3:Y:S04]  /*1060*/  LDL R5, [R1+0x4] ;  /* 0x0000040001057983 */ /* 0x000ee80000100800 */
[----:B------:R-:W3:Y:S04]  /*1070*/  LDL R6, [R1+0x8] ;  /* 0x0000080001067983 */ /* 0x000ee80000100800 */
[----:B------:R-:W3:Y:S01]  /*1080*/  LDL R7, [R1+0xc] ;  /* 0x00000c0001077983 */ /* 0x000ee20000100800 */
[----:B------:R-:W-:Y:S01]  /*1090*/  ISETP.NE.AND P0, PT, R14, RZ, PT ;  /* 0x000000ff0e00720c */ /* 0x000fe20003f05270 */
[----:B------:R-:W-:-:S12]  /*10a0*/  WARPSYNC 0xffffffff ;  /* 0xffffffff00007948 */ /* 0x000fd80003800000 */
[----:B---3--:R3:W-:Y:S04]  /*10b0*/  @!P0 STS.128 [0x20080], R4 ;  /* 0x02008004ff008388 */ /* 0x0087e80000000c00 */
[----:B------:R-:W-:Y:S06]  /*10c0*/  BAR.ARV 0x5, 0x100 ;  /* 0x0144000000007b1d */ /* 0x000fec0000002000 */
.L_x_2332:
        /* <DEDUP_REMOVED lines=10> */
[----:B---3--:R-:W-:-:S02]  /*1170*/  LOP3.LUT R4, R8, 0xfffffff8, RZ, 0xc0, !PT ;  /* 0xfffffff808047812 */ /* 0x008fc400078ec0ff */
[----:B------:R-:W-:Y:S02]  /*1180*/  LOP3.LUT R0, R0, 0xfffffffe, RZ, 0xc0, !PT ;  /* 0xfffffffe00007812 */ /* 0x000fe400078ec0ff */
[----:B------:R-:W-:Y:S01]  /*1190*/  SHF.R.S32.HI R218, RZ, 0x3, R8 ;  /* 0x00000003ffda7819 */ /* 0x000fe20000011408 */
[----:B------:R-:W-:Y:S01]  /*11a0*/  IMAD.IADD R10, R15, 0x1, -R4 ;  /* 0x000000010f0a7824 */ /* 0x000fe200078e0a04 */
[----:B------:R-:W-:Y:S01]  /*11b0*/  SHF.R.S32.HI R6, RZ, 0x2, R14 ;  /* 0x00000002ff067819 */ /* 0x000fe2000001140e */
        /* <DEDUP_REMOVED lines=34> */
[C---:B------:R-:W-:Y:S01]  /*13e0*/  IMAD.IADD R0, R15.reuse, 0x1, -R5 ;  /* 0x000000010f007824 */ /* 0x040fe200078e0a05 */
        /* <DEDUP_REMOVED lines=29> */
[----:B------:R-:W-:Y:S01]  /*15c0*/  IMAD.MOV.U32 R7, RZ, RZ, 0x20 ;  /* 0x00000020ff077424 */ /* 0x000fe200078e00ff */
[----:B------:R-:W-:Y:S01]  /*15d0*/  LOP3.LUT R2, R3, R0, RZ, 0x3c, !PT ;  /* 0x0000000003027212 */ /* 0x000fe200078e3cff */
[----:B------:R-:W-:Y:S01]  /*15e0*/  IMAD R0, R12, 0x200, R13 ;  /* 0x000002000c007824 */ /* 0x000fe200078e020d */
[----:B------:R-:W-:Y:S01]  /*15f0*/  LOP3.LUT R4, R4, 0xfffffe00, RZ, 0xc0, !PT ;  /* 0xfffffe0004047812 */ /* 0x000fe200078ec0ff */
[----:B------:R-:W-:Y:S01]  /*1600*/  IMAD.MOV.U32 R8, RZ, RZ, 0x40 ;  /* 0x00000040ff087424 */ /* 0x000fe200078e00ff */
[----:B------:R-:W-:Y:S01]  /*1610*/  IADD3 R5, R16, 0x80, RZ ;  /* 0x0000008010057810 */ /* 0x000fe20007ffe0ff */
[----:B------:R1:W-:Y:S01]  /*1620*/  STL [R1+0x50], R17 ;  /* 0x0000501101007387 */ /* 0x0003e20000100800 */
[----:B------:R-:W-:-:S02]  /*1630*/  IADD3 R3, R2, R4, R6 ;  /* 0x0000000402037210 */ /* 0x000fc40007ffe006 */
[----:B------:R-:W-:Y:S01]  /*1640*/  LOP3.LUT R4, R2, R4, RZ, 0xfc, !PT ;  /* 0x0000000402047212 */ /* 0x000fe200078efcff */
[----:B------:R-:W-:Y:S01]  /*1650*/  STL [R1+0x20], R16 ;  /* 0x0000201001007387 */ /* 0x000fe20000100800 */
[----:B------:R-:W-:Y:S02]  /*1660*/  IADD3 R2, R218, 0x20, RZ ;  /* 0x00000020da027810 */ /* 0x000fe40007ffe0ff */
[----:B------:R-:W-:Y:S01]  /*1670*/  LOP3.LUT R2, R9, 0x7ffffffc, RZ, 0xc0, !PT ;  /* 0x7ffffffc09027812 */ /* 0x000fe200078ec0ff */
[----:B------:R-:W-:Y:S01]  /*1680*/  IMAD R9, R14, 0x8, R17 ;  /* 0x000000080e097824 */ /* 0x000fe200078e0211 */
[----:B------:R-:W-:Y:S02]  /*1690*/  SEL R6, R7, 0xffffffe0, !P1 ;  /* 0xffffffe007067807 */ /* 0x000fe40004800000 */
[----:B------:R-:W-:Y:S01]  /*16a0*/  IADD3 R15, R16, 0x70, RZ ;  /* 0x00000070100f7810 */ /* 0x000fe20007ffe0ff */
[----:B------:R-:W-:Y:S01]  /*16b0*/  IMAD.IADD R2, R18, 0x1, -R2 ;  /* 0x0000000112027824 */ /* 0x000fe200078e0a02 */
[----:B------:R-:W-:-:S02]  /*16c0*/  @P0 IADD3 R15, R5, 0x10, RZ ;  /* 0x00000010050f0810 */ /* 0x000fc40007ffe0ff */
[----:B------:R-:W-:Y:S01]  /*16d0*/  SEL R5, R8, 0xffffffc0, !P2 ;  /* 0xffffffc008057807 */ /* 0x000fe20005000000 */
[----:B------:R-:W-:Y:S01]  /*16e0*/  IMAD.SHL.U32 R231, R2, 0x2, RZ ;  /* 0x0000000202e77824 */ /* 0x000fe200078e00ff */
[----:B------:R-:W-:Y:S01]  /*16f0*/  SEL R2, R7, 0xffffffe0, !P4 ;  /* 0xffffffe007027807 */ /* 0x000fe20006000000 */
[----:B------:R-:W-:Y:S01]  /*1700*/  STL [R1+0x24], R15 ;  /* 0x0000240f01007387 */ /* 0x000fe20000100800 */
[----:B------:R-:W-:Y:S02]  /*1710*/  LEA R163, R0, 0xa080, 0x1 ;  /* 0x0000a08000a37811 */ /* 0x000fe400078e08ff */
[C---:B------:R-:W-:Y:S01]  /*1720*/  IADD3 R18, R231.reuse, 0x10, RZ ;  /* 0x00000010e7127810 */ /* 0x040fe20007ffe0ff */
[----:B------:R2:W-:Y:S01]  /*1730*/  STL [R1+0x48], R9 ;  /* 0x0000480901007387 */ /* 0x0005e20000100800 */
[C---:B------:R-:W-:Y:S02]  /*1740*/  IADD3 R13, R231.reuse, 0x20, RZ ;  /* 0x00000020e70d7810 */ /* 0x040fe40007ffe0ff */
[----:B------:R-:W-:-:S02]  /*1750*/  IADD3 R7, R231, 0x48, RZ ;  /* 0x00000048e7077810 */ /* 0x000fc40007ffe0ff */
[C---:B------:R-:W-:Y:S02]  /*1760*/  IADD3 R19, R231.reuse, 0x8, RZ ;  /* 0x00000008e7137810 */ /* 0x040fe40007ffe0ff */
[----:B------:R-:W-:Y:S02]  /*1770*/  SHF.R.S32.HI R7, RZ, 0x1f, R18 ;  /* 0x0000001fff077819 */ /* 0x000fe40000011412 */
[C---:B-1----:R-:W-:Y:S02]  /*1780*/  IADD3 R17, R231.reuse, 0x18, RZ ;  /* 0x00000018e7117810 */ /* 0x042fe40007ffe0ff */
[----:B------:R-:W-:Y:S01]  /*1790*/  SHF.R.S32.HI R7, RZ, 0x1f, R13 ;  /* 0x0000001fff077819 */ /* 0x000fe2000001140d */
[----:B------:R-:W-:Y:S01]  /*17a0*/  IMAD.IADD R7, R16, 0x1, R6 ;  /* 0x0000000110077824 */ /* 0x000fe200078e0206 */
[----:B------:R-:W-:Y:S01]  /*17b0*/  IADD3 R11, R231, 0x30, RZ ;  /* 0x00000030e70b7810 */ /* 0x000fe20007ffe0ff */
[----:B------:R-:W-:Y:S01]  /*17c0*/  IMAD.IADD R6, R6, 0x1, R15 ;  /* 0x0000000106067824 */ /* 0x000fe200078e020f */
[----:B------:R-:W-:-:S02]  /*17d0*/  SEL R0, R8, 0xffffffc0, !P3 ;  /* 0xffffffc008007807 */ /* 0x000fc40005800000 */
[----:B------:R-:W-:Y:S01]  /*17e0*/  SHF.R.S32.HI R8, RZ, 0x1f, R19 ;  /* 0x0000001fff087819 */ /* 0x000fe20000011413 */
[----:B------:R1:W-:Y:S01]  /*17f0*/  STL [R1+0x2c], R7 ;  /* 0x00002c0701007387 */ /* 0x0003e20000100800 */
[----:B------:R-:W-:Y:S02]  /*1800*/  SHF.R.S32.HI R8, RZ, 0x1f, R17 ;  /* 0x0000001fff087819 */ /* 0x000fe40000011411 */
[----:B------:R-:W-:Y:S01]  /*1810*/  LEA R196, R3, 0x10080, 0x1 ;  /* 0x0001008003c47811 */ /* 0x000fe200078e08ff */
[----:B------:R-:W-:Y:S01]  /*1820*/  IMAD.IADD R3, R5, 0x1, R15 ;  /* 0x0000000105037824 */ /* 0x000fe200078e020f */
[----:B------:R-:W-:Y:S02]  /*1830*/  LEA R192, R4, 0x4080, 0x1 ;  /* 0x0000408004c07811 */ /* 0x000fe400078e08ff */
[----:B------:R-:W-:Y:S01]  /*1840*/  SHF.R.S32.HI R8, RZ, 0x1f, R11 ;  /* 0x0000001fff087819 */ /* 0x000fe2000001140b */
[--C-:B------:R-:W-:Y:S01]  /*1850*/  IMAD.IADD R8, R16, 0x1, R5.reuse ;  /* 0x0000000110087824 */ /* 0x100fe200078e0205 */
[----:B------:R-:W-:Y:S01]  /*1860*/  IADD3 R158, R156, 0x40, RZ ;  /* 0x000000409c9e7810 */ /* 0x000fe20007ffe0ff */
[----:B------:R-:W-:Y:S01]  /*1870*/  IMAD.IADD R197, R196, 0x1, R2 ;  /* 0x00000001c4c57824 */ /* 0x000fe200078e0202 */
[C---:B------:R-:W-:Y:S01]  /*1880*/  IADD3 R12, R231.reuse, 0x28, RZ ;  /* 0x00000028e70c7810 */ /* 0x040fe20007ffe0ff */
[----:B------:R-:W-:Y:S01]  /*1890*/  IMAD.IADD R193, R2, 0x1, R192 ;  /* 0x0000000102c17824 */ /* 0x000fe200078e02c0 */
[----:B------:R3:W-:Y:S01]  /*18a0*/  STL [R1+0x3c], R8 ;  /* 0x00003c0801007387 */ /* 0x0007e20000100800 */
[----:B------:R-:W-:Y:S01]  /*18b0*/  IMAD.IADD R2, R6, 0x1, R5 ;  /* 0x0000000106027824 */ /* 0x000fe200078e0205 */
[C---:B------:R-:W-:Y:S01]  /*18c0*/  IADD3 R10, R231.reuse, 0x38, RZ ;  /* 0x00000038e70a7810 */ /* 0x040fe20007ffe0ff */
[----:B------:R-:W-:Y:S01]  /*18d0*/  IMAD.IADD R152, R156, 0x1, R158 ;  /* 0x000000019c987824 */ /* 0x000fe200078e029e */
[----:B--2---:R-:W-:Y:S01]  /*18e0*/  IADD3 R9, R231, 0x40, RZ ;  /* 0x00000040e7097810 */ /* 0x004fe20007ffe0ff */
[----:B------:R-:W-:Y:S01]  /*18f0*/  IMAD.IADD R199, R196, 0x1, R0 ;  /* 0x00000001c4c77824 */ /* 0x000fe200078e0200 */
[----:B------:R-:W-:Y:S01]  /*1900*/  IADD3 R160, R156, 0x20, RZ ;  /* 0x000000209ca07810 */ /* 0x000fe20007ffe0ff */
[----:B------:R-:W-:Y:S01]  /*1910*/  IMAD.IADD R195, R0, 0x1, R192 ;  /* 0x0000000100c37824 */ /* 0x000fe200078e02c0 */
[----:B------:R-:W-:Y:S01]  /*1920*/  IADD3 R159, R156, 0x60, RZ ;  /* 0x000000609c9f7810 */ /* 0x000fe20007ffe0ff */
[----:B------:R-:W-:Y:S01]  /*1930*/  IMAD.IADD R198, R197, 0x1, R0 ;  /* 0x00000001c5c67824 */ /* 0x000fe200078e0200 */
[----:B------:R-:W-:Y:S01]  /*1940*/  IADD3 R220, R150, 0xc0, RZ ;  /* 0x000000c096dc7810 */ /* 0x000fe20007ffe0ff */
[----:B------:R-:W-:Y:S01]  /*1950*/  IMAD.IADD R194, R0, 0x1, R193 ;  /* 0x0000000100c27824 */ /* 0x000fe200078e02c1 */
[----:B------:R-:W-:Y:S01]  /*1960*/  SHF.R.S32.HI R12, RZ, 0x1f, R12 ;  /* 0x0000001fff0c7819 */ /* 0x000fe2000001140c */
[----:B-1----:R-:W-:Y:S01]  /*1970*/  IMAD.IADD R7, R5, 0x1, R7 ;  /* 0x0000000105077824 */ /* 0x002fe200078e0207 */
[----:B------:R-:W-:-:S02]  /*1980*/  SHF.R.S32.HI R10, RZ, 0x1f, R10 ;  /* 0x0000001fff0a7819 */ /* 0x000fc4000001140a */
[----:B------:R-:W-:Y:S02]  /*1990*/  SHF.R.S32.HI R9, RZ, 0x1f, R9 ;  /* 0x0000001fff097819 */ /* 0x000fe40000011409 */
[----:B------:R3:W-:Y:S04]  /*19a0*/  STL [R1+0x38], R7 ;  /* 0x0000380701007387 */ /* 0x0007e80000100800 */
[----:B------:R3:W-:Y:S04]  /*19b0*/  STL [R1+0x34], R3 ;  /* 0x0000340301007387 */ /* 0x0007e80000100800 */
[----:B------:R3:W-:Y:S04]  /*19c0*/  STL [R1+0x28], R6 ;  /* 0x0000280601007387 */ /* 0x0007e80000100800 */
[----:B------:R3:W-:Y:S02]  /*19d0*/  STL [R1+0x30], R2 ;  /* 0x0000300201007387 */ /* 0x0007e40000100800 */
.L_x_2547:
[----:B------:R-:W2:Y:S01]  /*19e0*/  LDL R0, [R1+0xc] ;  /* 0x00000c0001007983 */ /* 0x000ea20000100800 */
[----:B------:R-:W-:Y:S01]  /*19f0*/  IMAD.MOV.U32 R14, RZ, RZ, 0x4 ;  /* 0x00000004ff0e7424 */ /* 0x000fe200078e00ff */
[----:B------:R-:W-:-:S02]  /*1a00*/  ISETP.NE.U32.AND P4, PT, RZ, c[0x0][0x360], PT ;  /* 0x0000d800ff007a0c */ /* 0x000fc40003f85070 */
[----:B------:R-:W4:Y:S02]  /*1a10*/  LDL R9, [R1+0x8] ;  /* 0x0000080001097983 */ /* 0x000f240000100800 */
[----:B------:R-:W-:Y:S01]  /*1a20*/  ISETP.NE.AND.EX P4, PT, RZ, c[0x0][0x364], PT, P4 ;  /* 0x0000d900ff007a0c */ /* 0x000fe20003f85340 */
[----:B--23--:R-:W-:-:S05]  /*1a30*/  IMAD.WIDE R2, R0, R14, c[0x0][0x588] ;  /* 0x0001620000027625 */ /* 0x00cfca00078e020e */
[----:B------:R-:W2:Y:S01]  /*1a40*/  LDG.E R252, [R2.64] ;  /* 0x0000000602fc7981 */ /* 0x000ea2000c1e1900 */
[----:B------:R-:W-:Y:S01]  /*1a50*/  ISETP.NE.U32.AND P0, PT, RZ, c[0x0][0x370], PT ;  /* 0x0000dc00ff007a0c */ /* 0x000fe20003f05070 */
[----:B------:R-:W-:Y:S01]  /*1a60*/  IMAD.MOV.U32 R168, RZ, RZ, RZ ;  /* 0x000000ffffa87224 */ /* 0x000fe200078e00ff */
[----:B------:R-:W-:Y:S02]  /*1a70*/  ISETP.NE.U32.AND P3, PT, RZ, c[0x0][0x348], PT ;  /* 0x0000d200ff007a0c */ /* 0x000fe40003f65070 */
[----:B------:R-:W-:Y:S02]  /*1a80*/  ISETP.NE.AND.EX P2, PT, RZ, c[0x0][0x374], PT, P0 ;  /* 0x0000dd00ff007a0c */ /* 0x000fe40003f45300 */
        /* <DEDUP_REMOVED lines=8> */
[C---:B------:R-:W-:Y:S01]  /*1b10*/  @P2 LEA R4, P1, R252.reuse, c[0x0][0x370], 0x2 ;  /* 0x0000dc00fc042a11 */ /* 0x040fe200078210ff */
[----:B------:R1:W-:Y:S01]  /*1b20*/  STL [R1+0x1c], R15 ;  /* 0x00001c0f01007387 */ /* 0x0003e20000100800 */
[C-C-:B------:R-:W-:Y:S02]  /*1b30*/  @P4 LEA.HI.X R3, R252.reuse, c[0x0][0x364], R15.reuse, 0x2, P0 ;  /* 0x0000d900fc034a11 */ /* 0x140fe400000f140f */
[----:B------:R-:W-:-:S03]  /*1b40*/  @P2 LEA.HI.X R5, R252, c[0x0][0x374], R15, 0x2, P1 ;  /* 0x0000dd00fc052a11 */ /* 0x000fc600008f140f */
[----:B------:R2:W3:Y:S01]  /*1b50*/  @P4 LDG.E R0, [R2.64] ;  /* 0x0000000602004981 */ /* 0x0004e2000c1e1900 */
[----:B------:R-:W-:-:S03]  /*1b60*/  ISETP.NE.U32.AND P0, PT, RZ, c[0x0][0x350], PT ;  /* 0x0000d400ff007a0c */ /* 0x000fc60003f05070 */
[----:B------:R1:W5:Y:S01]  /*1b70*/  @P2 LDG.E R168, [R4.64] ;  /* 0x0000000604a82981 */ /* 0x000362000c1e1900 */
[----:B------:R-:W-:Y:S02]  /*1b80*/  ISETP.NE.AND.EX P6, PT, RZ, c[0x0][0x354], PT, P0 ;  /* 0x0000d500ff007a0c */ /* 0x000fe40003fc5300 */
[----:B------:R-:W-:-:S04]  /*1b90*/  LEA R6, P2, R252, c[0x0][0x348], 0x2 ;  /* 0x0000d200fc067a11 */ /* 0x000fc800078410ff */
[----:B------:R-:W-:-:S05]  /*1ba0*/  LEA.HI.X R7, R252, c[0x0][0x34c], R15, 0x2, P2 ;  /* 0x0000d300fc077a11 */ /* 0x000fca00010f140f */
[----:B------:R3:W5:Y:S01]  /*1bb0*/  @P3 LDG.E R161, [R6.64] ;  /* 0x0000000606a13981 */ /* 0x000762000c1e1900 */
[C---:B--2---:R-:W-:Y:S02]  /*1bc0*/  LEA R2, P0, R252.reuse, c[0x0][0x358], 0x2 ;  /* 0x0000d600fc027a11 */ /* 0x044fe400078010ff */
[C---:B-1----:R-:W-:Y:S02]  /*1bd0*/  LEA R4, P1, R252.reuse, c[0x0][0x350], 0x2 ;  /* 0x0000d400fc047a11 */ /* 0x042fe400078210ff */
[C-C-:B------:R-:W-:Y:S02]  /*1be0*/  LEA.HI.X R3, R252.reuse, c[0x0][0x35c], R15.reuse, 0x2, P0 ;  /* 0x0000d700fc037a11 */ /* 0x140fe400000f140f */
[----:B------:R-:W-:-:S03]  /*1bf0*/  LEA.HI.X R5, R252, c[0x0][0x354], R15, 0x2, P1 ;  /* 0x0000d500fc057a11 */ /* 0x000fc600008f140f */
[----:B------:R1:W5:Y:S04]  /*1c00*/  @P5 LDG.E R12, [R2.64] ;  /* 0x00000006020c5981 */ /* 0x000368000c1e1900 */
[----:B------:R1:W5:Y:S01]  /*1c10*/  @P6 LDG.E R162, [R4.64] ;  /* 0x0000000604a26981 */ /* 0x000362000c1e1900 */
[----:B----4-:R-:W-:-:S05]  /*1c20*/  LOP3.LUT R25, R9, 0xffff, RZ, 0xc0, !PT ;  /* 0x0000ffff09197812 */ /* 0x010fca00078ec0ff */
[----:B------:R1:W-:Y:S01]  /*1c30*/  STL [R1+0x14], R25 ;  /* 0x0000141901007387 */ /* 0x0003e20000100800 */
[----:B------:R-:W-:Y:S01]  /*1c40*/  YIELD ;  /* 0x0000000000007946 */ /* 0x000fe20003800000 */
[----:B------:R-:W-:Y:S02]  /*1c50*/  P2R R13, PR, RZ, 0x40 ;  /* 0x00000040ff0d7803 */ /* 0x000fe40000000000 */
        /* <DEDUP_REMOVED lines=9> */
.L_x_2347:
[----:B------:R-:W-:-:S04]  /*1cf0*/  ISETP.NE.U32.AND P0, PT, RZ, c[0x0][0x368], PT ;  /* 0x0000da00ff007a0c */ /* 0x000fc80003f05070 */
[----:B------:R-:W-:-:S13]  /*1d00*/  ISETP.NE.AND.EX P0, PT, RZ, c[0x0][0x36c], PT, P0 ;  /* 0x0000db00ff007a0c */ /* 0x000fda0003f05300 */
[----:B------:R-:W-:Y:S05]  /*1d10*/  @!P0 BRA `(.L_x_2348) ;  /* 0x0000004000008947 */ /* 0x000fea0003800000 */
[----:B-1----:R-:W-:-:S04]  /*1d20*/  LEA R4, P0, R252, c[0x0][0x368], 0x2 ;  /* 0x0000da00fc047a11 */ /* 0x002fc800078010ff */
[----:B------:R-:W-:-:S05]  /*1d30*/  LEA.HI.X R5, R252, c[0x0][0x36c], R15, 0x2, P0 ;  /* 0x0000db00fc057a11 */ /* 0x000fca00000f140f */
[----:B------:R1:W5:Y:S01]  /*1d40*/  LDG.E R11, [R4.64] ;  /* 0x00000006040b7981 */ /* 0x000362000c1e1900 */
[----:B------:R-:W-:Y:S05]  /*1d50*/  BRA `(.L_x_2349) ;  /* 0x0000005000007947 */ /* 0x000fea0003800000 */
.L_x_2348:
[----:B------:R-:W-:Y:S01]  /*1d60*/  MOV R11, c[0x0][0x1d0] ;  /* 0x00007400000b7a02 */ /* 0x000fe20000000f00 */
[----:B------:R-:W-:Y:S05]  /*1d70*/  @!P6 BRA `(.L_x_2349) ;  /* 0x000000300000e947 */ /* 0x000fea0003800000 */
[----:B------:R-:W2:Y:S04]  /*1d80*/  LDG.E R6, [R4.64] ;  /* 0x0000000604067981 */ /* 0x000ea8000c1e1900 */
[----:B-1----:R-:W2:Y:S02]  /*1d90*/  LDG.E R0, [R4.64+0x4] ;  /* 0x0000040604007981 */ /* 0x002ea4000c1e1900 */
[----:B--2---:R-:W-:Y:S02]  /*1da0*/  IADD3 R11, -R6, R0, RZ ;  /* 0x00000000060b7210 */ /* 0x004fe40007ffe1ff */
.L_x_2349:
[----:B-1----:R-:W2:Y:S04]  /*1db0*/  LDL R4, [R1+0x10] ;  /* 0x0000100001047983 */ /* 0x002ea80000100800 */
[----:B------:R-:W3:Y:S04]  /*1dc0*/  LDL.LU R0, [R1+0x4] ;  /* 0x0000040001007983 */ /* 0x000ee80000300800 */
[----:B------:R1:W4:Y:S01]  /*1dd0*/  @P5 LDG.E R5, [R2.64] ;  /* 0x0000000602055981 */ /* 0x000322000c1e1900 */
[----:B------:R-:W-:-:S04]  /*1de0*/  ISETP.NE.U32.AND P0, PT, RZ, c[0x0][0x378], PT ;  /* 0x0000de00ff007a0c */ /* 0x000fc80003f05070 */
[----:B------:R-:W-:Y:S01]  /*1df0*/  ISETP.NE.AND.EX P1, PT, RZ, c[0x0][0x37c], PT, P0 ;  /* 0x0000df00ff007a0c */ /* 0x000fe20003f25300 */
[----:B--2---:R-:W-:Y:S02]  /*1e00*/  IMAD.MOV.U32 R8, RZ, RZ, R4 ;  /* 0x000000ffff087224 */ /* 0x004fe400078e0004 */
[----:B------:R1:W4:Y:S01]  /*1e10*/  @P5 LDG.E R4, [R2.64+0x4] ;  /* 0x0000040602045981 */ /* 0x000322000c1e1900 */
[----:B-----5:R-:W-:Y:S02]  /*1e20*/  IMAD.MOV.U32 R146, RZ, RZ, R11 ;  /* 0x000000ffff927224 */ /* 0x020fe400078e000b */
[----:B------:R-:W-:-:S05]  /*1e30*/  IMAD.MOV.U32 R6, RZ, RZ, c[0x0][0x2c4] ;  /* 0x0000b100ff067624 */ /* 0x000fca00078e00ff */
[----:B------:R-:W-:Y:S02]  /*1e40*/  ISETP.NE.AND P2, PT, R6, 0x1, PT ;  /* 0x000000010600780c */ /* 0x000fe40003f45270 */
[----:B-1----:R-:W-:-:S04]  /*1e50*/  @P1 LEA R2, P0, R252, c[0x0][0x378], 0x2 ;  /* 0x0000de00fc021a11 */ /* 0x002fc800078010ff */
[----:B------:R-:W-:-:S05]  /*1e60*/  @P1 LEA.HI.X R3, R252, c[0x0][0x37c], R15, 0x2, P0 ;  /* 0x0000df00fc031a11 */ /* 0x000fca00000f140f */
[----:B------:R3:W5:Y:S01]  /*1e70*/  @P1 LDG.E R146, [R2.64] ;  /* 0x0000000602921981 */ /* 0x000762000c1e1900 */
[----:B------:R-:W-:Y:S02]  /*1e80*/  IMAD.IADD R7, R11, 0x1, -R168 ;  /* 0x000000010b077824 */ /* 0x000fe400078e0aa8 */
[----:B---3--:R-:W-:Y:S02]  /*1e90*/  IMAD.SHL.U32 R2, R0, 0x80, RZ ;  /* 0x0000008000027824 */ /* 0x008fe400078e00ff */
[----:B------:R-:W-:-:S03]  /*1ea0*/  IMAD.MOV.U32 R0, RZ, RZ, c[0x0][0x228] ;  /* 0x00008a00ff007624 */ /* 0x000fc600078e00ff */
[----:B------:R1:W-:Y:S02]  /*1eb0*/  STL [R1+0x18], R2 ;  /* 0x0000180201007387 */ /* 0x0003e40000100800 */
[----:B-1----:R-:W-:-:S05]  /*1ec0*/  IADD3 R2, R2, 0x7f, RZ ;  /* 0x0000007f02027810 */ /* 0x002fca0007ffe0ff */
[----:B------:R-:W-:-:S05]  /*1ed0*/  @P2 IMAD.HI.U32 R3, R2, c[0x0][0x2c8], RZ ;  /* 0x0000b20002032a27 */ /* 0x000fca00078e00ff */
[----:B------:R-:W-:Y:S01]  /*1ee0*/  @P2 SHF.R.U32.HI R2, RZ, c[0x0][0x2cc], R3 ;  /* 0x0000b300ff022a19 */ /* 0x000fe20000011603 */
[----:B------:R-:W-:Y:S01]  /*1ef0*/  BSSY B0, `(.L_x_2350) ;  /* 0x000003a000007945 */ /* 0x000fe20003800000 */
[----:B------:R-:W-:-:S04]  /*1f00*/  LOP3.LUT R217, R217, 0xffffffbf, RZ, 0xc0, !PT ;  /* 0xffffffbfd9d97812 */ /* 0x000fc800078ec0ff */
[----:B------:R-:W-:Y:S01]  /*1f10*/  @P2 LOP3.LUT R217, R217, 0x40, RZ, 0xfc, !PT ;  /* 0x00000040d9d92812 */ /* 0x000fe200078efcff */
[----:B----4-:R-:W-:-:S04]  /*1f20*/  @P5 IMAD.IADD R0, R4, 0x1, -R5 ;  /* 0x0000000104005824 */ /* 0x010fc800078e0a05 */
[----:B------:R-:W-:-:S05]  /*1f30*/  IMAD.IADD R6, R7, 0x1, R0 ;  /* 0x0000000107067824 */ /* 0x000fca00078e0200 */
[C---:B------:R-:W-:Y:S02]  /*1f40*/  IADD3 R171, R6.reuse, 0x30, -R8 ;  /* 0x0000003006ab7810 */ /* 0x040fe40007ffe808 */
[----:B------:R-:W-:Y:S02]  /*1f50*/  IADD3 R4, R6, 0x2f, RZ ;  /* 0x0000002f06047810 */ /* 0x000fe40007ffe0ff */
[----:B------:R-:W-:Y:S01]  /*1f60*/  LOP3.LUT R5, R9, 0xff000000, RZ, 0xc0, !PT ;  /* 0xff00000009057812 */ /* 0x000fe200078ec0ff */
[----:B------:R-:W-:Y:S01]  /*1f70*/  IMAD.IADD R3, R171, 0x1, R2 ;  /* 0x00000001ab037824 */ /* 0x000fe200078e0202 */
[----:B------:R1:W-:Y:S01]  /*1f80*/  STL [R1+0x4], R6 ;  /* 0x0000040601007387 */ /* 0x0003e20000100800 */
[----:B------:R-:W-:Y:S01]  /*1f90*/  IMAD.HI R2, R4, 0x2aaaaaab, RZ ;  /* 0x2aaaaaab04027827 */ /* 0x000fe200078e02ff */
[----:B------:R-:W-:-:S04]  /*1fa0*/  SHF.R.U32.HI R8, RZ, 0x8, R5 ;  /* 0x00000008ff087819 */ /* 0x000fc80000011605 */
[----:B------:R-:W-:-:S04]  /*1fb0*/  SHF.R.U32.HI R4, RZ, 0x1f, R2 ;  /* 0x0000001fff047819 */ /* 0x000fc80000011602 */
[----:B------:R-:W-:Y:S01]  /*1fc0*/  LEA.HI.SX32 R170, R2, R4, 0x1d ;  /* 0x0000000402aa7211 */ /* 0x000fe200078feaff */
[----:B-1----:R-:W-:Y:S01]  /*1fd0*/  IMAD.HI R6, R3, 0x2aaaaaab, RZ ;  /* 0x2aaaaaab03067827 */ /* 0x002fe200078e02ff */
[----:B------:R-:W-:-:S04]  /*1fe0*/  LOP3.LUT R3, R9, 0xff0000, RZ, 0xc0, !PT ;  /* 0x00ff000009037812 */ /* 0x000fc800078ec0ff */
[----:B------:R-:W-:Y:S02]  /*1ff0*/  LEA.HI R3, R3, R8, RZ, 0x10 ;  /* 0x0000000803037211 */ /* 0x000fe400078f80ff */
[----:B------:R-:W-:Y:S02]  /*2000*/  SHF.R.U32.HI R5, RZ, 0x1f, R6 ;  /* 0x0000001fff057819 */ /* 0x000fe40000011606 */
[----:B------:R-:W-:Y:S02]  /*2010*/  SHF.R.U32.HI R9, RZ, 0x10, R3 ;  /* 0x00000010ff097819 */ /* 0x000fe40000011603 */
[----:B------:R-:W-:Y:S02]  /*2020*/  LOP3.LUT R16, R3, 0xff, RZ, 0xc0, !PT ;  /* 0x000000ff03107812 */ /* 0x000fe400078ec0ff */
[----:B------:R-:W-:Y:S01]  /*2030*/  LEA.HI.SX32 R2, R6, R5, 0x1d ;  /* 0x0000000506027211 */ /* 0x000fe200078feaff */
[----:B------:R1:W-:Y:S03]  /*2040*/  STL [R1+0x40], R9 ;  /* 0x0000400901007387 */ /* 0x0003e60000100800 */
[----:B------:R-:W-:Y:S01]  /*2050*/  IMNMX R5, R170, R2, PT ;  /* 0x00000002aa057217 */ /* 0x000fe20003800200 */
[----:B------:R1:W-:Y:S03]  /*2060*/  STL [R1+0x44], R16 ;  /* 0x0000441001007387 */ /* 0x0003e60000100800 */
[----:B------:R-:W-:-:S02]  /*2070*/  ISETP.GE.AND P0, PT, R5, 0x1, PT ;  /* 0x000000010500780c */ /* 0x000fc40003f06270 */
[----:B------:R-:W-:Y:S01]  /*2080*/  ISETP.NE.AND P1, PT, R9, RZ, PT ;  /* 0x000000ff0900720c */ /* 0x000fe20003f25270 */
[----:B------:R-:W-:-:S03]  /*2090*/  IMAD.MOV.U32 R2, RZ, RZ, RZ ;  /* 0x000000ffff027224 */ /* 0x000fc600078e00ff */
[----:B------:R-:W-:-:S07]  /*20a0*/  SEL R142, R9, c[0x0][0x338], P1 ;  /* 0x0000ce00098e7a07 */ /* 0x000fce0000800000 */
[----:B------:R-:W-:Y:S05]  /*20b0*/  @!P0 BRA `(.L_x_2351) ;  /* 0x000001d000008947 */ /* 0x000fea0003800000 */
[----:B------:R-:W-:Y:S02]  /*20c0*/  IABS R2, R142 ;  /* 0x0000008e00027213 */ /* 0x000fe40000000000 */
[----:B------:R-:W-:-:S03]  /*20d0*/  IADD3 R6, R142, -0x1, R5 ;  /* 0xffffffff8e067810 */ /* 0x000fc60007ffe005 */
[----:B------:R-:W-:Y:S01]  /*20e0*/  IMAD.MOV.U32 R4, RZ, RZ, R2 ;  /* 0x000000ffff047224 */ /* 0x000fe200078e0002 */
[----:B------:R-:W-:-:S03]  /*20f0*/  IABS R10, R6 ;  /* 0x00000006000a7213 */ /* 0x000fc60000000000 */
[----:B------:R-:W2:Y:S08]  /*2100*/  I2F.RP R2, R4 ;  /* 0x0000000400027306 */ /* 0x000eb00000209400 */
[----:B--2---:R-:W2:Y:S02]  /*2110*/  MUFU.RCP R2, R2 ;  /* 0x0000000200027308 */ /* 0x004ea40000001000 */
[----:B--2---:R-:W-:-:S06]  /*2120*/  IADD3 R2, R2, 0xffffffe, RZ ;  /* 0x0ffffffe02027810 */ /* 0x004fcc0007ffe0ff */
[----:B------:R-:W2:Y:S02]  /*2130*/  F2I.FTZ.U32.TRUNC.NTZ R3, R2 ;  /* 0x0000000200037305 */ /* 0x000ea4000021f000 */
[----:B--2---:R-:W-:-:S04]  /*2140*/  IMAD.MOV R2, RZ, RZ, -R3 ;  /* 0x000000ffff027224 */ /* 0x004fc800078e0a03 */
[----:B------:R-:W-:Y:S01]  /*2150*/  IMAD.MOV.U32 R8, RZ, RZ, R2 ;  /* 0x000000ffff087224 */ /* 0x000fe200078e0002 */
[----:B------:R-:W-:-:S03]  /*2160*/  IABS R2, R142 ;  /* 0x0000008e00027213 */ /* 0x000fc60000000000 */
[----:B------:R-:W-:Y:S02]  /*2170*/  IMAD R8, R8, R4, RZ ;  /* 0x0000000408087224 */ /* 0x000fe400078e02ff */
[----:B-1----:R-:W-:Y:S02]  /*2180*/  IMAD.MOV R9, RZ, RZ, -R2 ;  /* 0x000000ffff097224 */ /* 0x002fe400078e0a02 */
        /* <DEDUP_REMOVED lines=16> */
.L_x_2351:
[----:B------:R-:W-:Y:S05]  /*2290*/  BSYNC B0 ;  /* 0x0000000000007941 */ /* 0x000fea0003800000 */
.L_x_2350:
[----:B------:R-:W-:Y:S01]  /*22a0*/  IMAD R3, R16, R2, RZ ;  /* 0x0000000210037224 */ /* 0x000fe200078e02ff */
[----:B------:R-:W2:Y:S01]  /*22b0*/  S2R R6, SR_TID.X ;  /* 0x0000000000067919 */ /* 0x000ea20000002100 */
[----:B------:R-:W-:Y:S02]  /*22c0*/  IADD3 R24, R218, 0x20, RZ ;  /* 0x00000020da187810 */ /* 0x000fe40007ffe0ff */
[C---:B------:R-:W-:Y:S01]  /*22d0*/  IMAD.IADD R2, R3.reuse, 0x1, R2 ;  /* 0x0000000103027824 */ /* 0x040fe200078e0202 */
[----:B------:R-:W-:Y:S01]  /*22e0*/  SHF.R.S32.HI R151, RZ, 0x1f, R150 ;  /* 0x0000001fff977819 */ /* 0x000fe20000011496 */
        /* <DEDUP_REMOVED lines=9> */
[----:B--2---:R-:W-:Y:S02]  /*2380*/  SHF.R.S32.HI R187, RZ, 0x1f, R6 ;  /* 0x0000001fffbb7819 */ /* 0x004fe40000011406 */
        /* <DEDUP_REMOVED lines=30> */
[----:B------:R-:W-:Y:S01]  /*2570*/  IMAD R4, R21, c[0x0][0x248], RZ ;  /* 0x0000920015047a24 */ /* 0x000fe200078e02ff */
[----:B------:R-:W-:Y:S01]  /*2580*/  MOV R176, c[0x0][0x238] ;  /* 0x00008e0000b07a02 */ /* 0x000fe20000000f00 */
[----:B------:R-:W-:Y:S01]  /*2590*/  IMAD R3, R130, c[0x0][0x23c], R3 ;  /* 0x00008f0082037a24 */ /* 0x000fe200078e0203 */
[----:B------:R-:W-:Y:S01]  /*25a0*/  ISETP.GE.AND P4, PT, R150, c[0x0][0x1d4], PT ;  /* 0x0000750096007a0c */ /* 0x000fe20003f86270 */
[----:B------:R-:W-:Y:S01]  /*25b0*/  IMAD.WIDE.U32 R144, R154, c[0x0][0x238], RZ ;  /* 0x00008e009a907a25 */ /* 0x000fe200078e00ff */
[----:B------:R-:W-:Y:S02]  /*25c0*/  ISETP.GE.AND P6, PT, R152, c[0x0][0x1d4], PT ;  /* 0x0000750098007a0c */ /* 0x000fe40003fc6270 */
[----:B------:R-:W-:Y:S01]  /*25d0*/  IADD3 R3, R5, R3, RZ ;  /* 0x0000000305037210 */ /* 0x000fe20007ffe0ff */
[----:B------:R-:W-:Y:S01]  /*25e0*/  IMAD R5, R34, -0x30, R0 ;  /* 0xffffffd022057824 */ /* 0x000fe200078e0200 */
[----:B------:R-:W-:Y:S01]  /*25f0*/  P2R R119, PR, RZ, 0x10 ;  /* 0x00000010ff777803 */ /* 0x000fe20000000000 */
[----:B------:R-:W-:Y:S01]  /*2600*/  IMAD.IADD R175, R145, 0x1, R175 ;  /* 0x0000000191af7824 */ /* 0x000fe200078e02af */
[----:B------:R-:W-:Y:S01]  /*2610*/  ISETP.GE.AND P5, PT, R219, c[0x0][0x1d4], PT ;  /* 0x00007500db007a0c */ /* 0x000fe20003fa6270 */
[----:B------:R-:W-:Y:S01]  /*2620*/  IMAD.WIDE.U32 R2, R25, c[0x0][0x240], R2 ;  /* 0x0000900019027a25 */ /* 0x000fe200078e0002 */
[----:B------:R-:W-:-:S02]  /*2630*/  IMNMX R6, R5, 0x30, PT ;  /* 0x0000003005067817 */ /* 0x000fc40003800200 */
[----:B------:R-:W-:Y:S01]  /*2640*/  ISETP.GE.AND P4, PT, R220, c[0x0][0x1d4], PT ;  /* 0x00007500dc007a0c */ /* 0x000fe20003f86270 */
[----:B------:R-:W-:Y:S02]  /*2650*/  IMAD R3, R25, c[0x0][0x244], R3 ;  /* 0x0000910019037a24 */ /* 0x000fe400078e0203 */
[----:B------:R-:W-:Y:S01]  /*2660*/  IMAD R5, R20, c[0x0][0x24c], R4 ;  /* 0x0000930014057a24 */ /* 0x000fe200078e0204 */
[----:B------:R-:W-:Y:S01]  /*2670*/  IADD3 R4, -R218, R6, RZ ;  /* 0x00000006da047210 */ /* 0x000fe20007ffe1ff */
[----:B------:R-:W-:Y:S01]  /*2680*/  IMAD.WIDE.U32 R124, R20, c[0x0][0x248], R2 ;  /* 0x00009200147c7a25 */ /* 0x000fe200078e0002 */
[----:B------:R-:W-:Y:S02]  /*2690*/  SHF.R.S32.HI R3, RZ, 0x1f, R34 ;  /* 0x0000001fff037819 */ /* 0x000fe40000011422 */
[C---:B------:R-:W-:Y:S01]  /*26a0*/  ISETP.GT.AND P0, PT, R4.reuse, 0x20, PT ;  /* 0x000000200400780c */ /* 0x040fe20003f04270 */
[----:B------:R-:W-:Y:S01]  /*26b0*/  IMAD R2, R175, R34, RZ ;  /* 0x00000022af027224 */ /* 0x000fe200078e02ff */
[----:B------:R-:W-:Y:S01]  /*26c0*/  MOV R122, R124 ;  /* 0x0000007c007a7202 */ /* 0x000fe20000000f00 */
[----:B------:R-:W-:Y:S01]  /*26d0*/  IMAD.IADD R123, R125, 0x1, R5 ;  /* 0x000000017d7b7824 */ /* 0x000fe200078e0205 */
[----:B------:R-:W-:Y:S01]  /*26e0*/  ISETP.GE.AND P1, PT, R4, 0x1, PT ;  /* 0x000000010400780c */ /* 0x000fe20003f26270 */
[----:B------:R-:W-:-:S02]  /*26f0*/  IMAD R3, R3, R144, R2 ;  /* 0x0000009003037224 */ /* 0x000fc400078e0202 */
[----:B------:R-:W-:-:S04]  /*2700*/  IMAD.WIDE.U32 R6, R34, R144, R122 ;  /* 0x0000009022067225 */ /* 0x000fc800078e007a */
[C---:B------:R-:W-:Y:S01]  /*2710*/  IMAD.SHL.U32 R185, R176.reuse, 0x20, RZ ;  /* 0x00000020b0b97824 */ /* 0x040fe200078e00ff */
[----:B------:R-:W-:Y:S02]  /*2720*/  IADD3 R3, R7, R3, RZ ;  /* 0x0000000307037210 */ /* 0x000fe40007ffe0ff */
[----:B------:R-:W-:Y:S02]  /*2730*/  SHF.L.U64.HI R176, R176, R169, c[0x0][0x23c] ;  /* 0x00008f00b0b07619 */ /* 0x000fe400000102a9 */
[----:B------:R-:W-:Y:S02]  /*2740*/  @P0 IADD3 R7, P2, R185, R6, RZ ;  /* 0x00000006b9070210 */ /* 0x000fe40007f5e0ff */
[----:B------:R-:W-:-:S03]  /*2750*/  @P1 LEA R4, P3, R6, c[0x0][0x220], 0x1 ;  /* 0x0000880006041a11 */ /* 0x000fc600078608ff */
[----:B------:R-:W-:Y:S01]  /*2760*/  @P0 IMAD.X R8, R3, 0x1, R176, P2 ;  /* 0x0000000103080824 */ /* 0x000fe200010e06b0 */
[C---:B------:R-:W-:Y:S02]  /*2770*/  @P0 LEA R2, P2, R7.reuse, c[0x0][0x220], 0x1 ;  /* 0x0000880007020a11 */ /* 0x040fe400078408ff */
[----:B------:R-:W-:Y:S02]  /*2780*/  @P1 LEA.HI.X R5, R6, c[0x0][0x224], R3, 0x1, P3 ;  /* 0x0000890006051a11 */ /* 0x000fe400018f0c03 */
[----:B------:R-:W-:Y:S02]  /*2790*/  @P0 LEA.HI.X R3, R7, c[0x0][0x224], R8, 0x1, P2 ;  /* 0x0000890007030a11 */ /* 0x000fe400010f0c08 */
[----:B------:R-:W-:Y:S02]  /*27a0*/  ISETP.NE.AND P2, PT, R119, RZ, PT ;  /* 0x000000ff7700720c */ /* 0x000fe40003f45270 */
[----:B------:R-:W-:-:S11]  /*27b0*/  ISETP.NE.AND P3, PT, R13, RZ, PT ;  /* 0x000000ff0d00720c */ /* 0x000fd60003f65270 */
        /* <DEDUP_REMOVED lines=11> */
[----:B------:R-:W-:-:S02]  /*2870*/  ISETP.NE.U32.AND P0, PT, RZ, c[0x0][0x340], PT ;  /* 0x0000d000ff007a0c */ /* 0x000fc40003f05070 */
[----:B------:R-:W-:Y:S02]  /*2880*/  IADD3 R13, R11, R162, RZ ;  /* 0x000000a20b0d7210 */ /* 0x000fe40007ffe0ff */
[----:B------:R-:W-:Y:S01]  /*2890*/  SHF.R.S32.HI R157, RZ, 0x1f, R156 ;  /* 0x0000001fff9d7819 */ /* 0x000fe2000001149c */
[C---:B------:R-:W-:Y:S01]  /*28a0*/  IMAD R12, R22.reuse, c[0x0][0x290], RZ ;  /* 0x0000a400160c7a24 */ /* 0x040fe200078e02ff */
[----:B------:R-:W-:Y:S01]  /*28b0*/  ISETP.NE.AND.EX P0, PT, RZ, c[0x0][0x344], PT, P0 ;  /* 0x0000d100ff007a0c */ /* 0x000fe20003f05300 */
[----:B------:R-:W-:Y:S02]  /*28c0*/  IMAD R17, R22, c[0x0][0x1e0], RZ ;  /* 0x0000780016117a24 */ /* 0x000fe400078e02ff */
[----:B------:R-:W-:Y:S01]  /*28d0*/  IMAD.WIDE.U32 R182, R218, c[0x0][0x1e0], RZ ;  /* 0x00007800dab67a25 */ /* 0x000fe200078e00ff */
[----:B------:R-:W-:Y:S01]  /*28e0*/  MOV R178, c[0x0][0x280] ;  /* 0x0000a00000b27a02 */ /* 0x000fe20000000f00 */
[----:B------:R-:W0:Y:S08]  /*28f0*/  LDGDEPBAR ;  /* 0x00000000000079af */ /* 0x000e300000000000 */
[----:B---3--:R-:W-:-:S05]  /*2900*/  @P0 IMAD.WIDE R2, R252, R14, c[0x0][0x340] ;  /* 0x0000d000fc020625 */ /* 0x008fca00078e020e */
[----:B------:R3:W4:Y:S01]  /*2910*/  @P0 LDG.E R6, [R2.64] ;  /* 0x0000000602060981 */ /* 0x000722000c1e1900 */
[----:B------:R-:W-:Y:S01]  /*2920*/  SHF.R.S32.HI R19, RZ, 0x1f, R13 ;  /* 0x0000001fff137819 */ /* 0x000fe2000001140d */
[----:B--2---:R-:W-:Y:S01]  /*2930*/  IMAD R5, R22, c[0x0][0x280], RZ ;  /* 0x0000a00016057a24 */ /* 0x004fe200078e02ff */
[----:B------:R-:W-:Y:S01]  /*2940*/  MOV R177, c[0x0][0x290] ;  /* 0x0000a40000b17a02 */ /* 0x000fe20000000f00 */
[----:B------:R-:W-:Y:S01]  /*2950*/  IMAD.WIDE.U32 R10, R218, c[0x0][0x290], R150 ;  /* 0x0000a400da0a7a25 */ /* 0x000fe200078e0096 */
[----:B------:R-:W-:Y:S01]  /*2960*/  WARPSYNC 0xffffffff ;  /* 0xffffffff00007948 */ /* 0x000fe20003800000 */
[-C--:B------:R-:W-:Y:S02]  /*2970*/  SHF.L.U64.HI R153, R178, R169.reuse, c[0x0][0x284] ;  /* 0x0000a100b2997619 */ /* 0x080fe400000102a9 */
[----:B------:R-:W-:Y:S01]  /*2980*/  IMAD R4, R19, c[0x0][0x1e0], RZ ;  /* 0x0000780013047a24 */ /* 0x000fe200078e02ff */
[----:B------:R-:W-:Y:S01]  /*2990*/  SHF.L.U64.HI R143, R177, R169, c[0x0][0x294] ;  /* 0x0000a500b18f7619 */ /* 0x000fe200000102a9 */
[----:B------:R-:W-:Y:S01]  /*29a0*/  IMAD R14, R218, c[0x0][0x284], R5 ;  /* 0x0000a100da0e7a24 */ /* 0x000fe200078e0205 */
[----:B------:R-:W-:Y:S01]  /*29b0*/  SHF.R.U32.HI R23, RZ, 0x3, R147 ;  /* 0x00000003ff177819 */ /* 0x000fe20000011693 */
[----:B------:R-:W-:Y:S01]  /*29c0*/  IMAD R4, R13, c[0x0][0x1e4], R4 ;  /* 0x000079000d047a24 */ /* 0x000fe200078e0204 */
[----:B------:R-:W-:Y:S01]  /*29d0*/  SHF.L.U32 R178, R178, 0x5, RZ ;  /* 0x00000005b2b27819 */ /* 0x000fe200000006ff */
[C---:B------:R-:W-:Y:S01]  /*29e0*/  IMAD R12, R218.reuse, c[0x0][0x294], R12 ;  /* 0x0000a500da0c7a24 */ /* 0x040fe200078e020c */
[----:B------:R-:W-:Y:S01]  /*29f0*/  SHF.L.U32 R177, R177, 0x5, RZ ;  /* 0x00000005b1b17819 */ /* 0x000fe200000006ff */
[----:B------:R-:W-:-:S02]  /*2a00*/  IMAD R17, R218, c[0x0][0x1e4], R17 ;  /* 0x00007900da117a24 */ /* 0x000fc400078e0211 */
[C---:B------:R-:W-:Y:S02]  /*2a10*/  IMAD R172, R154.reuse, c[0x0][0x1e4], RZ ;  /* 0x000079009aac7a24 */ /* 0x040fe400078e02ff */
[C---:B------:R-:W-:Y:S01]  /*2a20*/  IMAD R173, R154.reuse, c[0x0][0x284], RZ ;  /* 0x0000a1009aad7a24 */ /* 0x040fe200078e02ff */
[----:B------:R-:W-:Y:S01]  /*2a30*/  IADD3 R138, R183, R17, RZ ;  /* 0x00000011b78a7210 */ /* 0x000fe20007ffe0ff */
[C---:B------:R-:W-:Y:S02]  /*2a40*/  IMAD R174, R154.reuse, c[0x0][0x294], RZ ;  /* 0x0000a5009aae7a24 */ /* 0x040fe400078e02ff */
[----:B------:R-:W-:-:S04]  /*2a50*/  IMAD.WIDE.U32 R166, R154, c[0x0][0x1e0], RZ ;  /* 0x000078009aa67a25 */ /* 0x000fc800078e00ff */
[----:B---3--:R-:W-:Y:S01]  /*2a60*/  IMAD.WIDE.U32 R2, R13, c[0x0][0x1e0], RZ ;  /* 0x000078000d027a25 */ /* 0x008fe200078e00ff */
[----:B------:R-:W-:-:S03]  /*2a70*/  IADD3 R172, R167, R172, RZ ;  /* 0x000000aca7ac7210 */ /* 0x000fc60007ffe0ff */
[----:B------:R-:W-:Y:S02]  /*2a80*/  IMAD.IADD R3, R3, 0x1, R4 ;  /* 0x0000000103037824 */ /* 0x000fe400078e0204 */
[----:B------:R-:W-:-:S04]  /*2a90*/  IMAD.WIDE.U32 R4, R218, c[0x0][0x280], R156 ;  /* 0x0000a000da047a25 */ /* 0x000fc800078e009c */
[----:B------:R-:W-:Y:S01]  /*2aa0*/  IMAD.WIDE.U32 R2, R25, c[0x0][0x1e8], R2 ;  /* 0x00007a0019027a25 */ /* 0x000fe200078e0002 */
[----:B-1----:R-:W-:-:S03]  /*2ab0*/  IADD3 R9, R5, R14, RZ ;  /* 0x0000000e05097210 */ /* 0x002fc60007ffe0ff */
[----:B------:R-:W-:Y:S02]  /*2ac0*/  IMAD R3, R25, c[0x0][0x1ec], R3 ;  /* 0x00007b0019037a24 */ /* 0x000fe400078e0203 */
[----:B------:R-:W-:Y:S02]  /*2ad0*/  IMAD.MOV.U32 R8, RZ, RZ, R4 ;  /* 0x000000ffff087224 */ /* 0x000fe400078e0004 */
[----:B------:R-:W-:-:S04]  /*2ae0*/  IMAD.WIDE.U32 R164, R154, c[0x0][0x280], RZ ;  /* 0x0000a0009aa47a25 */ /* 0x000fc800078e00ff */
[----:B------:R-:W-:-:S04]  /*2af0*/  IMAD.WIDE.U32 R154, R154, c[0x0][0x290], RZ ;  /* 0x0000a4009a9a7a25 */ /* 0x000fc800078e00ff */
[----:B-----5:R-:W-:Y:S01]  /*2b00*/  IMAD.WIDE.U32 R106, R146, c[0x0][0x280], R8 ;  /* 0x0000a000926a7a25 */ /* 0x020fe200078e0008 */
[----:B------:R-:W-:-:S03]  /*2b10*/  IADD3 R174, R155, R174, RZ ;  /* 0x000000ae9bae7210 */ /* 0x000fc60007ffe0ff */
[----:B------:R-:W-:Y:S02]  /*2b20*/  IMAD.MOV.U32 R186, RZ, RZ, c[0x0][0x27c] ;  /* 0x00009f00ffba7624 */ /* 0x000fe400078e00ff */
[----:B------:R-:W-:Y:S01]  /*2b30*/  IMAD.IADD R173, R165, 0x1, R173 ;  /* 0x00000001a5ad7824 */ /* 0x000fe200078e02ad */
[----:B----4-:R-:W-:Y:S01]  /*2b40*/  @P0 SHF.R.S32.HI R5, RZ, 0x1f, R6 ;  /* 0x0000001fff050819 */ /* 0x010fe20000011406 */
[----:B------:R-:W-:Y:S01]  /*2b50*/  @!P0 IMAD.MOV.U32 R5, RZ, RZ, R15 ;  /* 0x000000ffff058224 */ /* 0x000fe200078e000f */
[----:B------:R-:W-:-:S04]  /*2b60*/  @!P0 MOV R6, R252 ;  /* 0x000000fc00068202 */ /* 0x000fc80000000f00 */
[----:B------:R-:W-:Y:S01]  /*2b70*/  SEL R15, R6, RZ, !P3 ;  /* 0x000000ff060f7207 */ /* 0x000fe20005800000 */
[----:B------:R-:W-:Y:S01]  /*2b80*/  IMAD.WIDE.U32 R6, R218, c[0x0][0x290], R156 ;  /* 0x0000a400da067a25 */ /* 0x000fe200078e009c */
[----:B------:R-:W-:-:S03]  /*2b90*/  SEL R18, R5, RZ, !P3 ;  /* 0x000000ff05127207 */ /* 0x000fc60005800000 */
[----:B------:R-:W-:Y:S01]  /*2ba0*/  IMAD.WIDE.U32 R90, R15, c[0x0][0x1f0], R2 ;  /* 0x00007c000f5a7a25 */ /* 0x000fe200078e0002 */
[----:B------:R-:W-:-:S03]  /*2bb0*/  IADD3 R7, R7, R12, RZ ;  /* 0x0000000c07077210 */ /* 0x000fc60007ffe0ff */
[----:B------:R-:W-:Y:S01]  /*2bc0*/  IMAD.WIDE.U32 R4, R218, c[0x0][0x280], R150 ;  /* 0x0000a000da047a25 */ /* 0x000fe200078e0096 */
[----:B------:R-:W-:-:S03]  /*2bd0*/  IADD3 R121, P1, P0, R90, R182, R150 ;  /* 0x000000b65a797210 */ /* 0x000fc6000783e096 */
[----:B------:R-:W-:Y:S01]  /*2be0*/  IMAD.MOV.U32 R2, RZ, RZ, R10 ;  /* 0x000000ffff027224 */ /* 0x000fe200078e000a */
[----:B------:R-:W-:Y:S01]  /*2bf0*/  SHF.R.S32.HI R10, RZ, 0x1f, R146 ;  /* 0x0000001fff0a7819 */ /* 0x000fe20000011492 */
[----:B------:R-:W-:Y:S01]  /*2c00*/  IMAD.IADD R3, R12, 0x1, R11 ;  /* 0x000000010c037824 */ /* 0x000fe200078e020b */
[----:B------:R-:W-:Y:S01]  /*2c10*/  SHF.R.S32.HI R11, RZ, 0x1f, R24 ;  /* 0x0000001fff0b7819 */ /* 0x000fe20000011418 */
[----:B------:R-:W-:Y:S01]  /*2c20*/  IMAD R16, R18, c[0x0][0x1f0], RZ ;  /* 0x00007c0012107a24 */ /* 0x000fe200078e02ff */
[----:B------:R-:W-:Y:S01]  /*2c30*/  IADD3 R5, R14, R5, RZ ;  /* 0x000000050e057210 */ /* 0x000fe20007ffe0ff */
[C---:B------:R-:W-:Y:S01]  /*2c40*/  IMAD R14, R10.reuse, c[0x0][0x280], RZ ;  /* 0x0000a0000a0e7a24 */ /* 0x040fe200078e02ff */
[----:B------:R-:W-:Y:S01]  /*2c50*/  LEA.HI R11, R11, R24, RZ, 0x3 ;  /* 0x000000180b0b7211 */ /* 0x000fe200078f18ff */
[----:B------:R-:W-:Y:S02]  /*2c60*/  IMAD R16, R15, c[0x0][0x1f4], R16 ;  /* 0x00007d000f107a24 */ /* 0x000fe400078e0210 */
[----:B------:R-:W-:Y:S01]  /*2c70*/  IMAD R10, R10, c[0x0][0x290], RZ ;  /* 0x0000a4000a0a7a24 */ /* 0x000fe200078e02ff */
[----:B------:R-:W-:Y:S01]  /*2c80*/  SHF.L.U32 R12, R11, 0x6, RZ ;  /* 0x000000060b0c7819 */ /* 0x000fe200000006ff */
[C---:B------:R-:W-:Y:S01]  /*2c90*/  IMAD R11, R146.reuse, c[0x0][0x284], R14 ;  /* 0x0000a100920b7a24 */ /* 0x040fe200078e020e */
[----:B------:R-:W-:Y:S01]  /*2ca0*/  IADD3 R89, R91, R16, RZ ;  /* 0x000000105b597210 */ /* 0x000fe20007ffe0ff */
[----:B------:R-:W-:-:S02]  /*2cb0*/  IMAD R10, R146, c[0x0][0x294], R10 ;  /* 0x0000a500920a7a24 */ /* 0x000fc400078e020a */
[----:B------:R-:W-:Y:S01]  /*2cc0*/  IMAD.WIDE.U32 R102, R146, c[0x0][0x290], R6 ;  /* 0x0000a40092667a25 */ /* 0x000fe200078e0006 */
[----:B------:R-:W-:Y:S02]  /*2cd0*/  IADD3.X R120, R89, R138, R151, P1, P0 ;  /* 0x0000008a59787210 */ /* 0x000fe40000fe0497 */
[----:B------:R-:W-:Y:S01]  /*2ce0*/  ISETP.GE.AND P1, PT, R150, c[0x0][0x27c], PT ;  /* 0x00009f0096007a0c */ /* 0x000fe20003f26270 */
[----:B------:R-:W-:Y:S01]  /*2cf0*/  IMAD.WIDE.U32 R100, R146, c[0x0][0x290], R2 ;  /* 0x0000a40092647a25 */ /* 0x000fe200078e0002 */
[----:B------:R-:W-:Y:S02]  /*2d00*/  LOP3.LUT R2, R12, 0xfffffe00, RZ, 0xc0, !PT ;  /* 0xfffffe000c027812 */ /* 0x000fe400078ec0ff */
[----:B------:R-:W-:Y:S01]  /*2d10*/  IADD3 R118, R107, R11, RZ ;  /* 0x0000000b6b767210 */ /* 0x000fe20007ffe0ff */
[----:B------:R-:W-:Y:S01]  /*2d20*/  IMAD.WIDE.U32 R104, R146, c[0x0][0x280], R4 ;  /* 0x0000a00092687a25 */ /* 0x000fe200078e0004 */
[----:B------:R-:W-:Y:S02]  /*2d30*/  IADD3 R117, R103, R10, RZ ;  /* 0x0000000a67757210 */ /* 0x000fe40007ffe0ff */
[----:B------:R-:W-:Y:S01]  /*2d40*/  IADD3 R115, R10, R101, RZ ;  /* 0x000000650a737210 */ /* 0x000fe20007ffe0ff */
[----:B------:R-:W-:-:S02]  /*2d50*/  IMAD.SHL.U32 R16, R186, 0x2, RZ ;  /* 0x00000002ba107824 */ /* 0x000fc400078e00ff */
[----:B------:R-:W-:Y:S02]  /*2d60*/  IMAD.IADD R116, R11, 0x1, R105 ;  /* 0x000000010b747824 */ /* 0x000fe400078e0269 */
[----:B------:R-:W-:Y:S01]  /*2d70*/  SEL R3, RZ, c[0x0][0x27c], !P1 ;  /* 0x00009f00ff037a07 */ /* 0x000fe20004800000 */
[C---:B------:R-:W-:Y:S01]  /*2d80*/  IMAD.WIDE.U32 R4, R25.reuse, c[0x0][0x260], R150 ;  /* 0x0000980019047a25 */ /* 0x040fe200078e0096 */
[----:B------:R-:W-:Y:S01]  /*2d90*/  IADD3 R141, P0, R218, R13, RZ ;  /* 0x0000000dda8d7210 */ /* 0x000fe20007f1e0ff */
[----:B------:R-:W-:Y:S01]  /*2da0*/  BAR.SYNC.DEFER_BLOCKING 0x0 ;  /* 0x0000000000007b1d */ /* 0x000fe20000010000 */
[----:B------:R-:W-:Y:S01]  /*2db0*/  IADD3 R10, -R16, c[0x0][0x1d4], RZ ;  /* 0x00007500100a7a10 */ /* 0x000fe20007ffe1ff */
[----:B------:R-:W-:Y:S02]  /*2dc0*/  IMAD.IADD R3, R150, 0x1, R3 ;  /* 0x0000000196037824 */ /* 0x000fe400078e0203 */
[C---:B------:R-:W-:Y:S01]  /*2dd0*/  IMAD R9, R25.reuse, c[0x0][0x264], R5 ;  /* 0x0000990019097a24 */ /* 0x040fe200078e0205 */
[-C--:B------:R-:W-:Y:S01]  /*2de0*/  SEL R11, R16, R10.reuse, !P1 ;  /* 0x0000000a100b7207 */ /* 0x080fe20004800000 */
[----:B------:R-:W-:Y:S01]  /*2df0*/  IMAD.X R140, R22, 0x1, R19, P0 ;  /* 0x00000001168c7824 */ /* 0x000fe200000e0613 */
[----:B------:R-:W-:Y:S01]  /*2e00*/  SHF.R.S32.HI R5, RZ, 0x1f, R3 ;  /* 0x0000001fff057819 */ /* 0x000fe20000011403 */
[----:B------:R-:W-:Y:S01]  /*2e10*/  IMAD.MOV.U32 R8, RZ, RZ, R4 ;  /* 0x000000ffff087224 */ /* 0x000fe200078e0004 */
[----:B------:R-:W-:Y:S01]  /*2e20*/  ISETP.GE.AND P0, PT, R152, c[0x0][0x27c], PT ;  /* 0x00009f0098007a0c */ /* 0x000fe20003f06270 */
[----:B------:R-:W-:Y:S01]  /*2e30*/  IMAD.WIDE.U32 R6, R25, c[0x0][0x210], R150 ;  /* 0x0000840019067a25 */ /* 0x000fe200078e0096 */
[CC--:B------:R-:W-:Y:S01]  /*2e40*/  LEA.HI R4, R5.reuse, R3.reuse, RZ, 0x3 ;  /* 0x0000000305047211 */ /* 0x0c0fe200078f18ff */
[----:B------:R-:W-:Y:S01]  /*2e50*/  ULDC.U8 UR4, c[0x0][0x298] ;  /* 0x0000a60000047ab9 */ /* 0x000fe20000000000 */
[----:B------:R-:W-:Y:S01]  /*2e60*/  LEA.HI R14, R5, R3, RZ, 0x6 ;  /* 0x00000003050e7211 */ /* 0x000fe200078f30ff */
[----:B------:R-:W-:Y:S01]  /*2e70*/  IMAD R7, R25, c[0x0][0x214], R7 ;  /* 0x0000850019077a24 */ /* 0x000fe200078e0207 */
[----:B------:R-:W-:Y:S01]  /*2e80*/  SEL R3, RZ, c[0x0][0x27c], !P0 ;  /* 0x00009f00ff037a07 */ /* 0x000fe20004000000 */
[----:B------:R-:W-:Y:S01]  /*2e90*/  IMAD R5, R18, c[0x0][0x218], RZ ;  /* 0x0000860012057a24 */ /* 0x000fe200078e02ff */
[----:B------:R-:W-:Y:S01]  /*2ea0*/  SEL R10, R16, R10, !P0 ;  /* 0x0000000a100a7207 */ /* 0x000fe20004000000 */
[----:B------:R-:W-:Y:S01]  /*2eb0*/  IMAD.WIDE.U32 R98, R20, c[0x0][0x268], R8 ;  /* 0x00009a0014627a25 */ /* 0x000fe200078e0008 */
[----:B------:R-:W-:-:S02]  /*2ec0*/  SHF.R.S32.HI R8, RZ, 0x6, R14 ;  /* 0x00000006ff087819 */ /* 0x000fc4000001140e */
[----:B------:R-:W-:Y:S01]  /*2ed0*/  SHF.R.S32.HI R13, RZ, 0x1f, R10 ;  /* 0x0000001fff0d7819 */ /* 0x000fe2000001140a */
[----:B------:R-:W-:Y:S01]  /*2ee0*/  IMAD.IADD R3, R152, 0x1, R3 ;  /* 0x0000000198037824 */ /* 0x000fe200078e0203 */
[----:B------:R-:W-:Y:S01]  /*2ef0*/  SHF.R.S32.HI R12, RZ, 0x1f, R11 ;  /* 0x0000001fff0c7819 */ /* 0x000fe2000001140b */
[----:B------:R-:W-:Y:S01]  /*2f00*/  IMAD.WIDE.U32 R96, R15, c[0x0][0x218], R6 ;  /* 0x000086000f607a25 */ /* 0x000fe200078e0006 */
[--C-:B------:R-:W-:Y:S02]  /*2f10*/  LOP3.LUT R7, R148, 0x38, R4.reuse, 0xf8, !PT ;  /* 0x0000003894077812 */ /* 0x100fe400078ef804 */
[----:B------:R-:W-:Y:S01]  /*2f20*/  LOP3.LUT R6, R147, 0x38, R4, 0xf8, !PT ;  /* 0x0000003893067812 */ /* 0x000fe200078ef804 */
[----:B------:R-:W-:Y:S01]  /*2f30*/  IMAD R17, R15, c[0x0][0x21c], R5 ;  /* 0x000087000f117a24 */ /* 0x000fe200078e0205 */
[----:B------:R-:W-:Y:S01]  /*2f40*/  SHF.R.S32.HI R5, RZ, 0x1f, R3 ;  /* 0x0000001fff057819 */ /* 0x000fe20000011403 */
[C---:B------:R-:W-:Y:S01]  /*2f50*/  IMAD R9, R8.reuse, 0xc00, R2 ;  /* 0x00000c0008097824 */ /* 0x040fe200078e0202 */
[----:B------:R-:W-:Y:S01]  /*2f60*/  LEA.HI R13, R13, R10, RZ, 0x4 ;  /* 0x0000000a0d0d7211 */ /* 0x000fe200078f20ff */
[----:B------:R-:W-:Y:S01]  /*2f70*/  IMAD R10, R8, 0xc00, R149 ;  /* 0x00000c00080a7824 */ /* 0x000fe200078e0295 */
[----:B------:R-:W-:Y:S01]  /*2f80*/  LOP3.LUT R8, R7, R179, RZ, 0x3c, !PT ;  /* 0x000000b307087212 */ /* 0x000fe200078e3cff */
[----:B------:R-:W-:Y:S01]  /*2f90*/  IMAD.MOV.U32 R184, RZ, RZ, c[0x0][0x1e0] ;  /* 0x00007800ffb87624 */ /* 0x000fe200078e00ff */
[----:B------:R-:W-:Y:S01]  /*2fa0*/  LOP3.LUT R6, R6, R23, RZ, 0x3c, !PT ;  /* 0x0000001706067212 */ /* 0x000fe200078e3cff */
[----:B------:R-:W-:Y:S01]  /*2fb0*/  IMAD.WIDE.U32 R180, R24, c[0x0][0x1e0], RZ ;  /* 0x0000780018b47a25 */ /* 0x000fe200078e00ff */
[----:B------:R-:W-:-:S02]  /*2fc0*/  LEA.HI R7, R5, R3, RZ, 0x6 ;  /* 0x0000000305077211 */ /* 0x000fc400078f30ff */
[----:B------:R-:W-:Y:S01]  /*2fd0*/  LEA.HI R3, R5, R3, RZ, 0x3 ;  /* 0x0000000305037211 */ /* 0x000fe200078f18ff */
[----:B------:R-:W-:Y:S01]  /*2fe0*/  IMAD.IADD R15, R9, 0x1, R6 ;  /* 0x00000001090f7824 */ /* 0x000fe200078e0206 */
[----:B------:R-:W-:Y:S01]  /*2ff0*/  LEA.HI R12, R12, R11, RZ, 0x4 ;  /* 0x0000000b0c0c7211 */ /* 0x000fe200078f20ff */
[----:B------:R-:W-:Y:S01]  /*3000*/  IMAD R11, R21, c[0x0][0x268], RZ ;  /* 0x00009a00150b7a24 */ /* 0x000fe200078e02ff */
[----:B------:R-:W-:Y:S01]  /*3010*/  SHF.R.S32.HI R5, RZ, 0x6, R7 ;  /* 0x00000006ff057819 */ /* 0x000fe20000011407 */
[----:B------:R-:W-:Y:S01]  /*3020*/  IMAD.IADD R16, R10, 0x1, R8 ;  /* 0x000000010a107824 */ /* 0x000fe200078e0208 */
[----:B------:R-:W-:Y:S01]  /*3030*/  LOP3.LUT R7, R148, 0x38, R3, 0xf8, !PT ;  /* 0x0000003894077812 */ /* 0x000fe200078ef803 */
[----:B------:R-:W-:Y:S01]  /*3040*/  IMAD R18, R20, c[0x0][0x26c], R11 ;  /* 0x00009b0014127a24 */ /* 0x000fe200078e020b */
[----:B------:R-:W-:Y:S01]  /*3050*/  LOP3.LUT R6, R147, 0x38, R3, 0xf8, !PT ;  /* 0x0000003893067812 */ /* 0x000fe200078ef803 */
[----:B------:R-:W-:Y:S01]  /*3060*/  IMAD R11, R5, 0xc00, R2 ;  /* 0x00000c00050b7824 */ /* 0x000fe200078e0202 */
[----:B------:R-:W-:Y:S01]  /*3070*/  SHF.R.S32.HI R10, RZ, 0x4, R13 ;  /* 0x00000004ff0a7819 */ /* 0x000fe2000001140d */
[----:B------:R-:W-:Y:S01]  /*3080*/  IMAD.IADD R108, R99, 0x1, R18 ;  /* 0x00000001636c7824 */ /* 0x000fe200078e0212 */
[----:B------:R-:W-:Y:S01]  /*3090*/  SHF.R.S32.HI R8, RZ, 0x4, R12 ;  /* 0x00000004ff087819 */ /* 0x000fe2000001140c */
[----:B------:R-:W-:Y:S01]  /*30a0*/  IMAD R12, R5, 0xc00, R149 ;  /* 0x00000c00050c7824 */ /* 0x000fe200078e0295 */
[----:B------:R-:W-:Y:S01]  /*30b0*/  LOP3.LUT R9, R7, R179, RZ, 0x3c, !PT ;  /* 0x000000b307097212 */ /* 0x000fe200078e3cff */
[----:B------:R-:W-:Y:S01]  /*30c0*/  IMAD.IADD R95, R97, 0x1, R17 ;  /* 0x00000001615f7824 */ /* 0x000fe200078e0211 */
[----:B------:R-:W-:Y:S01]  /*30d0*/  LOP3.LUT R7, R6, R23, RZ, 0x3c, !PT ;  /* 0x0000001706077212 */ /* 0x000fe200078e3cff */
[----:B------:R-:W-:Y:S01]  /*30e0*/  IMAD.SHL.U32 R134, R16, 0x2, RZ ;  /* 0x0000000210867824 */ /* 0x000fe200078e00ff */
        /* <DEDUP_REMOVED lines=15> */
[----:B------:R-:W-:Y:S02]  /*31e0*/  LOP3.LUT R7, R148, 0x38, R93, 0xf8, !PT ;  /* 0x0000003894077812 */ /* 0x000fe400078ef85d */
[----:B------:R-:W-:Y:S02]  /*31f0*/  SHF.R.S32.HI R6, RZ, 0x3, R6 ;  /* 0x00000003ff067819 */ /* 0x000fe40000011406 */
[----:B------:R-:W-:Y:S02]  /*3200*/  SHF.R.S32.HI R5, RZ, 0x3, R5 ;  /* 0x00000003ff057819 */ /* 0x000fe40000011405 */
[-C--:B------:R-:W-:Y:S01]  /*3210*/  LOP3.LUT R11, R9, R23.reuse, RZ, 0x3c, !PT ;  /* 0x00000017090b7212 */ /* 0x080fe200078e3cff */
[----:B------:R-:W-:Y:S01]  /*3220*/  IMAD R8, R6, 0xc00, R2 ;  /* 0x00000c0006087824 */ /* 0x000fe200078e0202 */
[----:B------:R-:W-:Y:S01]  /*3230*/  LOP3.LUT R9, R148, 0x38, R94, 0xf8, !PT ;  /* 0x0000003894097812 */ /* 0x000fe200078ef85e */
[----:B------:R-:W-:Y:S01]  /*3240*/  IMAD R6, R6, 0xc00, R149 ;  /* 0x00000c0006067824 */ /* 0x000fe200078e0295 */
[----:B------:R-:W-:-:S02]  /*3250*/  LOP3.LUT R12, R10, R23, RZ, 0x3c, !PT ;  /* 0x000000170a0c7212 */ /* 0x000fc400078e3cff */
[-C--:B------:R-:W-:Y:S01]  /*3260*/  LOP3.LUT R10, R7, R179.reuse, RZ, 0x3c, !PT ;  /* 0x000000b3070a7212 */ /* 0x080fe200078e3cff */
[----:B------:R-:W-:Y:S01]  /*3270*/  IMAD R7, R5, 0xc00, R2 ;  /* 0x00000c0005077824 */ /* 0x000fe200078e0202 */
[----:B------:R-:W-:Y:S01]  /*3280*/  LOP3.LUT R2, R9, R179, RZ, 0x3c, !PT ;  /* 0x000000b309027212 */ /* 0x000fe200078e3cff */
[----:B------:R-:W-:Y:S01]  /*3290*/  IMAD R5, R5, 0xc00, R149 ;  /* 0x00000c0005057824 */ /* 0x000fe200078e0295 */
[----:B------:R-:W-:Y:S01]  /*32a0*/  SHF.R.S32.HI R19, RZ, 0x1f, R24 ;  /* 0x0000001fff137819 */ /* 0x000fe20000011418 */
[----:B------:R-:W-:Y:S01]  /*32b0*/  IMAD.IADD R8, R8, 0x1, R12 ;  /* 0x0000000108087824 */ /* 0x000fe200078e020c */
[----:B------:R-:W-:Y:S01]  /*32c0*/  ISETP.NE.AND P0, PT, RZ, UR4, PT ;  /* 0x00000004ff007c0c */ /* 0x000fe2000bf05270 */
[----:B------:R-:W-:Y:S01]  /*32d0*/  IMAD.IADD R5, R5, 0x1, R2 ;  /* 0x0000000105057824 */ /* 0x000fe200078e0202 */
[----:B------:R-:W-:Y:S01]  /*32e0*/  LOP3.LUT R110, R4, 0xfffffff8, RZ, 0xc0, !PT ;  /* 0xfffffff8046e7812 */ /* 0x000fe200078ec0ff */
[----:B------:R-:W-:Y:S01]  /*32f0*/  IMAD R2, R19, c[0x0][0x1e0], RZ ;  /* 0x0000780013027a24 */ /* 0x000fe200078e02ff */
[----:B------:R-:W-:Y:S01]  /*3300*/  LOP3.LUT R109, R3, 0xfffffff8, RZ, 0xc0, !PT ;  /* 0xfffffff8036d7812 */ /* 0x000fe200078ec0ff */
[----:B------:R-:W-:Y:S01]  /*3310*/  IMAD.IADD R7, R7, 0x1, R11 ;  /* 0x0000000107077824 */ /* 0x000fe200078e020b */
[----:B------:R-:W-:Y:S01]  /*3320*/  SHF.L.U64.HI R169, R184, R169, c[0x0][0x1e4] ;  /* 0x00007900b8a97619 */ /* 0x000fe200000102a9 */
[----:B------:R-:W-:Y:S01]  /*3330*/  IMAD.IADD R6, R6, 0x1, R10 ;  /* 0x0000000106067824 */ /* 0x000fe200078e020a */
[----:B------:R-:W-:Y:S01]  /*3340*/  P2R R136, PR, RZ, 0x1 ;  /* 0x00000001ff887803 */ /* 0x000fe20000000000 */
[----:B------:R-:W-:Y:S01]  /*3350*/  IMAD R2, R24, c[0x0][0x1e4], R2 ;  /* 0x0000790018027a24 */ /* 0x000fe200078e0202 */
        /* <DEDUP_REMOVED lines=8> */
[----:B------:R-:W-:Y:S01]  /*33e0*/  ISETP.GE.AND P0, PT, R186, 0x1, PT ;  /* 0x00000001ba00780c */ /* 0x000fe20003f06270 */
[----:B------:R-:W-:-:S02]  /*33f0*/  IMAD.SHL.U32 R127, R6, 0x2, RZ ;  /* 0x00000002067f7824 */ /* 0x000fc400078e00ff */
[----:B------:R-:W-:Y:S02]  /*3400*/  IMAD.SHL.U32 R126, R5, 0x2, RZ ;  /* 0x00000002057e7824 */ /* 0x000fe400078e00ff */
.L_x_2393:
        /* <DEDUP_REMOVED lines=76> */
.L_x_2357:
[----:B------:R-:W-:Y:S05]  /*38d0*/  BSYNC B0 ;  /* 0x0000000000007941 */ /* 0x000fea0003800000 */
.L_x_2356:
        /* <DEDUP_REMOVED lines=66> */
.L_x_2359:
[----:B------:R-:W-:Y:S05]  /*3d00*/  BSYNC B0 ;  /* 0x0000000000007941 */ /* 0x000fea0003800000 */
.L_x_2358:
        /* <DEDUP_REMOVED lines=82> */
.L_x_2363:
[----:B------:R-:W-:Y:S05]  /*4230*/  BSYNC B0 ;  /* 0x0000000000007941 */ /* 0x000fea0003800000 */
.L_x_2362:
        /* <DEDUP_REMOVED lines=56> */
.L_x_2365:
[----:B------:R-:W-:Y:S05]  /*45c0*/  BSYNC B0 ;  /* 0x0000000000007941 */ /* 0x000fea0003800000 */
.L_x_2364:
        /* <DEDUP_REMOVED lines=56> */
.L_x_2367:
[----:B------:R-:W-:Y:S05]  /*4950*/  BSYNC B0 ;  /* 0x0000000000007941 */ /* 0x000fea0003800000 */
.L_x_2366:
        /* <DEDUP_REMOVED lines=55> */
.L_x_2361:
[----:B------:R-:W-:Y:S05]  /*4cd0*/  BSYNC B1 ;  /* 0x0000000000017941 */ /* 0x000fea0003800000 */
.L_x_2360:
        /* <DEDUP_REMOVED lines=57> */
.L_x_2370:
[----:B------:R-:W-:Y:S05]  /*5070*/  BSYNC B0 ;  /* 0x0000000000007941 */ /* 0x000fea0003800000 */
.L_x_2369:
        /* <DEDUP_REMOVED lines=56> */
.L_x_2372:
[----:B------:R-:W-:Y:S05]  /*5400*/  BSYNC B0 ;  /* 0x0000000000007941 */ /* 0x000fea0003800000 */
.L_x_2371:
        /* <DEDUP_REMOVED lines=56> */
.L_x_2374:
[----:B------:R-:W-:Y:S05]  /*5790*/  BSYNC B0 ;  /* 0x0000000000007941 */ /* 0x000fea0003800000 */
.L_x_2373:
        /* <DEDUP_REMOVED lines=56> */
.L_x_2355:
        /* <DEDUP_REMOVED lines=36> */
.L_x_2376:
[----:B------:R-:W-:Y:S05]  /*5d60*/  BSYNC B0 ;  /* 0x0000000000007941 */ /* 0x000fea0003800000 */
.L_x_2375:
        /* <DEDUP_REMOVED lines=30> */
[----:B------:R-:W-:Y:S01]  /*5f50*/  PRMT R43, R9, 0x7610, R43 ;  /* 0x00007610092b7816 */ /* 0x000fe2000000002b */
[----:B------:R-:W-:Y:S01]  /*5f60*/  CS2R R60, SRZ ;  /* 0x00000000003c7805 */ /* 0x000fe2000001ff00 */
        /* <DEDUP_REMOVED lines=27> */
.L_x_2378:
[----:B------:R-:W-:Y:S05]  /*6120*/  BSYNC B0 ;  /* 0x0000000000007941 */ /* 0x000fea0003800000 */
.L_x_2377:
        /* <DEDUP_REMOVED lines=34> */
[CC--:B------:R-:W-:Y:S04]  /*6350*/  IADD3 R2, P1, P0, R90.reuse, R71.reuse, R110 ;  /* 0x000000475a027210 */ /* 0x0c0fe8000783e06e */
[CC--:B------:R-:W-:Y:S03]  /*6360*/  IADD3.X R8, R89.reuse, R72.reuse, R114, P1, P0 ;  /* 0x0000004859087210 */ /* 0x0c0fe60000fe0472 */
        /* <DEDUP_REMOVED lines=9> */
[----:B------:R-:W-:Y:S02]  /*6400*/  @!P0 SHF.R.U32.HI R3, RZ, 0x10, R7 ;  /* 0x00000010ff038819 */ /* 0x000fe40000011607 */
[----:B------:R-:W-:Y:S02]  /*6410*/  @!P0 SHF.R.U64 R8, R36, 0x10, R37 ;  /* 0x0000001024088819 */ /* 0x000fe40000001225 */
[----:B------:R-:W-:Y:S01]  /*6420*/  @!P0 SHF.R.U64 R36, R38, 0x10, R39 ;  /* 0x0000001026248819 */ /* 0x000fe20000001227 */
[C---:B-1----:R-:W-:Y:S01]  /*6430*/  @!P0 IMAD.U32 R42, R54.reuse, 0x10000, RZ ;  /* 0x00010000362a8824 */ /* 0x042fe200078e00ff */
[----:B------:R-:W-:Y:S01]  /*6440*/  @!P0 LOP3.LUT R44, R54, 0xffff0000, RZ, 0xc0, !PT ;  /* 0xffff0000362c8812 */ /* 0x000fe200078ec0ff */
[C---:B------:R-:W-:Y:S01]  /*6450*/  @!P0 IMAD.U32 R46, R55.reuse, 0x10000, RZ ;  /* 0x00010000372e8824 */ /* 0x040fe200078e00ff */
[----:B------:R-:W-:Y:S02]  /*6460*/  @!P0 LOP3.LUT R48, R55, 0xffff0000, RZ, 0xc0, !PT ;  /* 0xffff000037308812 */ /* 0x000fe400078ec0ff */
[----:B------:R-:W-:Y:S02]  /*6470*/  @!P0 PRMT R43, R43, 0x5410, R36 ;  /* 0x000054102b2b8816 */ /* 0x000fe40000000024 */
[----:B------:R-:W-:Y:S02]  /*6480*/  @!P0 LOP3.LUT R36, R52, 0xffff0000, RZ, 0xc0, !PT ;  /* 0xffff000034248812 */ /* 0x000fe400078ec0ff */
[--C-:B------:R-:W-:Y:S01]  /*6490*/  @!P0 SHF.R.U64 R2, R4, 0x10, R5.reuse ;  /* 0x0000001004028819 */ /* 0x100fe20000001205 */
[----:B------:R-:W-:Y:S01]  /*64a0*/  @!P0 IMAD.U32 R41, R43, 0x10000, RZ ;  /* 0x000100002b298824 */ /* 0x000fe200078e00ff */
[----:B------:R-:W-:Y:S02]  /*64b0*/  @!P0 SHF.R.U32.HI R4, RZ, 0x10, R5 ;  /* 0x00000010ff048819 */ /* 0x000fe40000011605 */
[----:B------:R-:W-:Y:S02]  /*64c0*/  @!P0 PRMT R35, R35, 0x5410, R8 ;  /* 0x0000541023238816 */ /* 0x000fe40000000008 */
[----:B------:R-:W-:Y:S02]  /*64d0*/  @!P0 SHF.R.U32.HI R9, RZ, 0x10, R37 ;  /* 0x00000010ff098819 */ /* 0x000fe40000011625 */
[----:B------:R-:W-:Y:S02]  /*64e0*/  @!P0 PRMT R2, R10, 0x5432, R2 ;  /* 0x000054320a028816 */ /* 0x000fe40000000002 */
[----:B------:R-:W-:Y:S02]  /*64f0*/  @!P0 SHF.R.U32.HI R38, RZ, 0x10, R39 ;  /* 0x00000010ff268819 */ /* 0x000fe40000011627 */
[C---:B------:R-:W-:Y:S01]  /*6500*/  @!P0 PRMT R39, R40.reuse, 0x5410, R9 ;  /* 0x0000541028278816 */ /* 0x040fe20000000009 */
[C---:B------:R-:W-:Y:S01]  /*6510*/  @!P0 IMAD.U32 R9, R35.reuse, 0x10000, RZ ;  /* 0x0001000023098824 */ /* 0x040fe200078e00ff */
[----:B------:R-:W-:Y:S02]  /*6520*/  @!P0 LOP3.LUT R35, R35, 0xffff0000, RZ, 0xc0, !PT ;  /* 0xffff000023238812 */ /* 0x000fe400078ec0ff */
[----:B------:R-:W-:Y:S02]  /*6530*/  @!P0 PRMT R47, R40, 0x5432, R38 ;  /* 0x00005432282f8816 */ /* 0x000fe40000000026 */
[----:B------:R-:W-:Y:S02]  /*6540*/  @!P0 LOP3.LUT R40, R53, 0xffff0000, RZ, 0xc0, !PT ;  /* 0xffff000035288812 */ /* 0x000fe400078ec0ff */
[----:B------:R-:W-:Y:S01]  /*6550*/  @!P0 SHF.R.U64 R5, R6, 0x10, R7 ;  /* 0x0000001006058819 */ /* 0x000fe20000001207 */
[----:B------:R-:W-:Y:S01]  /*6560*/  @!P0 IMAD.U32 R7, R2, 0x10000, RZ ;  /* 0x0001000002078824 */ /* 0x000fe200078e00ff */
[----:B------:R-:W-:Y:S02]  /*6570*/  @!P0 PRMT R6, R10, 0x5410, R4 ;  /* 0x000054100a068816 */ /* 0x000fe40000000004 */
[C---:B------:R-:W-:Y:S02]  /*6580*/  @!P0 LOP3.LUT R4, R12.reuse, 0xffff0000, RZ, 0xc0, !PT ;  /* 0xffff00000c048812 */ /* 0x040fe400078ec0ff */
[C---:B------:R-:W-:Y:S01]  /*6590*/  @!P0 PRMT R10, R11.reuse, 0x5410, R3 ;  /* 0x000054100b0a8816 */ /* 0x040fe20000000003 */
[----:B------:R-:W-:Y:S01]  /*65a0*/  @!P0 IMAD.U32 R3, R12, 0x10000, RZ ;  /* 0x000100000c038824 */ /* 0x000fe200078e00ff */
[----:B------:R-:W-:Y:S01]  /*65b0*/  @!P0 PRMT R8, R11, 0x5432, R5 ;  /* 0x000054320b088816 */ /* 0x000fe20000000005 */
[----:B------:R-:W-:Y:S01]  /*65c0*/  @!P0 IMAD.U32 R11, R52, 0x10000, RZ ;  /* 0x00010000340b8824 */ /* 0x000fe200078e00ff */
[----:B------:R-:W-:Y:S01]  /*65d0*/  @!P0 LOP3.LUT R5, R2, 0xffff0000, RZ, 0xc0, !PT ;  /* 0xffff000002058812 */ /* 0x000fe200078ec0ff */
[----:B------:R-:W-:Y:S01]  /*65e0*/  @!P0 FMUL.FTZ R37, R3, R9 ;  /* 0x0000000903258220 */ /* 0x000fe20000410000 */
[----:B------:R-:W-:Y:S01]  /*65f0*/  @!P0 LOP3.LUT R43, R43, 0xffff0000, RZ, 0xc0, !PT ;  /* 0xffff00002b2b8812 */ /* 0x000fe200078ec0ff */
[C---:B------:R-:W-:Y:S02]  /*6600*/  @!P0 FMUL.FTZ R38, R4.reuse, R35 ;  /* 0x0000002304268220 */ /* 0x040fe40000410000 */
[-C--:B------:R-:W-:Y:S01]  /*6610*/  @!P0 FFMA.FTZ R86, R11, R7.reuse, -R37 ;  /* 0x000000070b568223 */ /* 0x080fe20000010825 */
[----:B------:R-:W-:Y:S01]  /*6620*/  @!P0 SHF.L.U32 R37, R39, 0x10, RZ ;  /* 0x0000001027258819 */ /* 0x000fe200000006ff */
[----:B------:R-:W-:Y:S01]  /*6630*/  @!P0 FMUL.FTZ R2, R3, R7 ;  /* 0x0000000703028220 */ /* 0x000fe20000410000 */
[----:B------:R-:W-:Y:S01]  /*6640*/  @!P0 LOP3.LUT R39, R39, 0xffff0000, RZ, 0xc0, !PT ;  /* 0xffff000027278812 */ /* 0x000fe200078ec0ff */
[-C--:B------:R-:W-:Y:S02]  /*6650*/  @!P0 FMUL.FTZ R3, R4, R5.reuse ;  /* 0x0000000504038220 */ /* 0x080fe40000410000 */
[----:B------:R-:W-:Y:S01]  /*6660*/  @!P0 FFMA.FTZ R85, R36, R5, -R38 ;  /* 0x0000000524558223 */ /* 0x000fe20000010826 */
[C---:B------:R-:W-:Y:S01]  /*6670*/  @!P0 LOP3.LUT R5, R13.reuse, 0xffff0000, RZ, 0xc0, !PT ;  /* 0xffff00000d058812 */ /* 0x040fe200078ec0ff */
[----:B------:R-:W-:Y:S02]  /*6680*/  @!P0 IMAD.U32 R4, R13, 0x10000, RZ ;  /* 0x000100000d048824 */ /* 0x000fe400078e00ff */
[----:B------:R-:W-:Y:S02]  /*6690*/  @!P0 FFMA.FTZ R2, R9, R11, R2 ;  /* 0x0000000b09028223 */ /* 0x000fe40000010002 */
[----:B------:R-:W-:Y:S02]  /*66a0*/  @!P0 IMAD.U32 R38, R53, 0x10000, RZ ;  /* 0x0001000035268824 */ /* 0x000fe400078e00ff */
[C---:B------:R-:W-:Y:S01]  /*66b0*/  @!P0 IMAD.U32 R7, R6.reuse, 0x10000, RZ ;  /* 0x0001000006078824 */ /* 0x040fe200078e00ff */
[----:B------:R-:W-:Y:S01]  /*66c0*/  @!P0 LOP3.LUT R6, R6, 0xffff0000, RZ, 0xc0, !PT ;  /* 0xffff000006068812 */ /* 0x000fe200078ec0ff */
[C---:B------:R-:W-:Y:S02]  /*66d0*/  @!P0 FMUL.FTZ R9, R4.reuse, R37 ;  /* 0x0000002504098220 */ /* 0x040fe40000410000 */
[C---:B------:R-:W-:Y:S02]  /*66e0*/  @!P0 FMUL.FTZ R11, R5.reuse, R39 ;  /* 0x00000027050b8220 */ /* 0x040fe40000410000 */
[-C--:B------:R-:W-:Y:S02]  /*66f0*/  @!P0 FMUL.FTZ R4, R4, R7.reuse ;  /* 0x0000000704048220 */ /* 0x080fe40000410000 */
[----:B------:R-:W-:Y:S01]  /*6700*/  @!P0 FFMA.FTZ R84, R38, R7, -R9 ;  /* 0x0000000726548223 */ /* 0x000fe20000010809 */
[----:B------:R-:W-:Y:S01]  /*6710*/  @!P0 LOP3.LUT R7, R14, 0xffff0000, RZ, 0xc0, !PT ;  /* 0xffff00000e078812 */ /* 0x000fe200078ec0ff */
[-C--:B------:R-:W-:Y:S01]  /*6720*/  @!P0 FMUL.FTZ R5, R5, R6.reuse ;  /* 0x0000000605058220 */ /* 0x080fe20000410000 */
[----:B------:R-:W-:Y:S01]  /*6730*/  @!P0 SHF.L.U32 R9, R8, 0x10, RZ ;  /* 0x0000001008098819 */ /* 0x000fe200000006ff */
[----:B------:R-:W-:Y:S01]  /*6740*/  @!P0 FFMA.FTZ R83, R40, R6, -R11 ;  /* 0x0000000628538223 */ /* 0x000fe2000001080b */
[----:B------:R-:W-:Y:S01]  /*6750*/  @!P0 LOP3.LUT R8, R8, 0xffff0000, RZ, 0xc0, !PT ;  /* 0xffff000008088812 */ /* 0x000fe200078ec0ff */
[----:B------:R-:W-:Y:S02]  /*6760*/  @!P0 IMAD.U32 R6, R14, 0x10000, RZ ;  /* 0x000100000e068824 */ /* 0x000fe400078e00ff */
[----:B------:R-:W-:Y:S02]  /*6770*/  @!P0 FMUL.FTZ R45, R7, R43 ;  /* 0x0000002b072d8220 */ /* 0x000fe40000410000 */
[C---:B------:R-:W-:Y:S02]  /*6780*/  @!P0 FMUL.FTZ R11, R6.reuse, R41 ;  /* 0x00000029060b8220 */ /* 0x040fe40000410000 */
[-C--:B------:R-:W-:Y:S02]  /*6790*/  @!P0 FMUL.FTZ R6, R6, R9.reuse ;  /* 0x0000000906068220 */ /* 0x080fe40000410000 */
        /* <DEDUP_REMOVED lines=11> */
[----:B------:R-:W-:Y:S01]  /*6850*/  @!P0 FFMA.FTZ R3, R35, R36, R3 ;  /* 0x0000002423038223 */ /* 0x000fe20000010003 */
[----:B------:R-:W-:Y:S01]  /*6860*/  @!P0 F2FP.BF16.PACK_AB R35, R81, R82 ;  /* 0x000000525123823e */ /* 0x000fe200000010ff */
[----:B------:R-:W-:Y:S01]  /*6870*/  @!P0 FFMA.FTZ R4, R37, R38, R4 ;  /* 0x0000002625048223 */ /* 0x000fe20000010004 */
[----:B------:R-:W-:Y:S01]  /*6880*/  @!P0 F2FP.BF16.PACK_AB R36, R85, R86 ;  /* 0x000000565524823e */ /* 0x000fe200000010ff */
[-C--:B------:R-:W-:Y:S02]  /*6890*/  @!P0 FMUL.FTZ R8, R8, R11.reuse ;  /* 0x0000000b08088220 */ /* 0x080fe40000410000 */
[----:B------:R-:W-:Y:S01]  /*68a0*/  @!P0 FFMA.FTZ R11, R46, R11, -R73 ;  /* 0x0000000b2e0b8223 */ /* 0x000fe20000010849 */
[----:B------:R-:W-:Y:S01]  /*68b0*/  @!P0 MOV R52, R36 ;  /* 0x0000002400348202 */ /* 0x000fe20000000f00 */
[----:B------:R-:W-:Y:S01]  /*68c0*/  @!P0 FFMA.FTZ R80, R48, R10, -R80 ;  /* 0x0000000a30508223 */ /* 0x000fe20000010850 */
[----:B------:R-:W-:Y:S01]  /*68d0*/  @!P0 F2FP.BF16.PACK_AB R73, R83, R84 ;  /* 0x000000545349823e */ /* 0x000fe200000010ff */
[----:B------:R-:W-:Y:S02]  /*68e0*/  @!P0 FFMA.FTZ R5, R39, R40, R5 ;  /* 0x0000002827058223 */ /* 0x000fe40000010005 */
[----:B------:R-:W-:Y:S01]  /*68f0*/  @!P0 FFMA.FTZ R6, R41, R42, R6 ;  /* 0x0000002a29068223 */ /* 0x000fe20000010006 */
[----:B------:R-:W-:Y:S01]  /*6900*/  @!P0 F2FP.BF16.PACK_AB R11, R80, R11 ;  /* 0x0000000b500b823e */ /* 0x000fe200000010ff */
[----:B------:R-:W-:Y:S01]  /*6910*/  @!P0 FMUL.FTZ R9, R9, R10 ;  /* 0x0000000a09098220 */ /* 0x000fe20000410000 */
        /* <DEDUP_REMOVED lines=16> */
.L_x_2382:
[----:B------:R-:W-:Y:S05]  /*6a20*/  BSYNC B0 ;  /* 0x0000000000007941 */ /* 0x000fea0003800000 */
.L_x_2381:
[----:B------:R-:W-:Y:S11]  /*6a30*/  ISETP.GE.AND P0, PT, R152, c[0x0][0x1d4], PT ;  /* 0x0000750098007a0c */ /* 0x000ff60003f06270 */
[----:B------:R-:W-:Y:S02]  /*6a40*/  @!UPT UIADD3 URZ, URZ, URZ, URZ ;  /* 0x0000003f3f3ff290 */ /* 0x000fe4000fffe03f */
[----:B------:R-:W-:-:S05]  /*6a50*/  @P0 BRA `(.L_x_2380) ;  /* 0x000006f000000947 */ /* 0x000fca0003800000 */
[----:B------:R-:W-:Y:S01]  /*6a60*/  ISETP.GE.AND P2, PT, R94, c[0x0][0x1d4], PT ;  /* 0x000075005e007a0c */ /* 0x000fe20003f46270 */
[----:B-1----:R-:W-:Y:S01]  /*6a70*/  LDS.128 R12, [R126+0xa080] ;  /* 0x00a080007e0c7984 */ /* 0x002fe20000000c00 */
        /* <DEDUP_REMOVED lines=12> */
[--C-:B------:R-:W-:Y:S02]  /*6b40*/  @!P0 SHF.R.U64 R4, R18, 0x10, R19.reuse ;  /* 0x0000001012048819 */ /* 0x100fe40000001213 */
[----:B------:R-:W-:Y:S01]  /*6b50*/  @!P0 SHF.R.U32.HI R3, RZ, 0x10, R19 ;  /* 0x00000010ff038819 */ /* 0x000fe20000011613 */
[----:B-1----:R-:W-:Y:S01]  /*6b60*/  @!P0 IMAD.U32 R11, R44, 0x10000, RZ ;  /* 0x000100002c0b8824 */ /* 0x002fe200078e00ff */
[C---:B------:R-:W-:Y:S01]  /*6b70*/  @!P0 LOP3.LUT R38, R46.reuse, 0xffff0000, RZ, 0xc0, !PT ;  /* 0xffff00002e268812 */ /* 0x040fe200078ec0ff */
[----:B------:R-:W-:Y:S01]  /*6b80*/  @!P0 IMAD.U32 R36, R46, 0x10000, RZ ;  /* 0x000100002e248824 */ /* 0x000fe200078e00ff */
[C---:B------:R-:W-:Y:S01]  /*6b90*/  @!P0 LOP3.LUT R42, R47.reuse, 0xffff0000, RZ, 0xc0, !PT ;  /* 0xffff00002f2a8812 */ /* 0x040fe200078ec0ff */
[----:B------:R-:W-:Y:S01]  /*6ba0*/  @!P0 IMAD.U32 R40, R47, 0x10000, RZ ;  /* 0x000100002f288824 */ /* 0x000fe200078e00ff */
[----:B------:R-:W-:Y:S01]  /*6bb0*/  @!P0 PRMT R10, R29, 0x5410, R3 ;  /* 0x000054101d0a8816 */ /* 0x000fe20000000003 */
[----:B------:R-:W-:Y:S01]  /*6bc0*/  @!P0 IMAD.U32 R3, R12, 0x10000, RZ ;  /* 0x000100000c038824 */ /* 0x000fe200078e00ff */
[----:B------:R-:W-:Y:S02]  /*6bd0*/  @!P0 SHF.R.U32.HI R6, RZ, 0x10, R17 ;  /* 0x00000010ff068819 */ /* 0x000fe40000011611 */
[----:B------:R-:W-:Y:S02]  /*6be0*/  @!P0 LOP3.LUT R17, R44, 0xffff0000, RZ, 0xc0, !PT ;  /* 0xffff00002c118812 */ /* 0x000fe400078ec0ff */
[----:B------:R-:W-:Y:S02]  /*6bf0*/  @!P0 SHF.R.U64 R5, R56, 0x10, R57 ;  /* 0x0000001038058819 */ /* 0x000fe40000001239 */
[----:B------:R-:W-:Y:S02]  /*6c00*/  @!P0 SHF.R.U64 R8, R58, 0x10, R59 ;  /* 0x000000103a088819 */ /* 0x000fe4000000123b */
[----:B------:R-:W-:Y:S02]  /*6c10*/  @!P0 PRMT R5, R49, 0x5410, R5 ;  /* 0x0000541031058816 */ /* 0x000fe40000000005 */
[----:B------:R-:W-:Y:S02]  /*6c20*/  @!P0 SHF.R.U32.HI R9, RZ, 0x10, R59 ;  /* 0x00000010ff098819 */ /* 0x000fe4000001163b */
[----:B------:R-:W-:Y:S02]  /*6c30*/  @!P0 LOP3.LUT R16, R5, 0xffff0000, RZ, 0xc0, !PT ;  /* 0xffff000005108812 */ /* 0x000fe400078ec0ff */
[----:B------:R-:W-:Y:S02]  /*6c40*/  @!P0 PRMT R2, R28, 0x5432, R2 ;  /* 0x000054321c028816 */ /* 0x000fe40000000002 */
[----:B------:R-:W-:Y:S02]  /*6c50*/  @!P0 SHF.R.U32.HI R7, RZ, 0x10, R57 ;  /* 0x00000010ff078819 */ /* 0x000fe40000011639 */
[----:B------:R-:W-:Y:S02]  /*6c60*/  @!P0 PRMT R37, R50, 0x5410, R8 ;  /* 0x0000541032258816 */ /* 0x000fe40000000008 */
[----:B------:R-:W-:Y:S02]  /*6c70*/  @!P0 PRMT R8, R29, 0x5432, R4 ;  /* 0x000054321d088816 */ /* 0x000fe40000000004 */
[----:B------:R-:W-:Y:S02]  /*6c80*/  @!P0 LOP3.LUT R4, R12, 0xffff0000, RZ, 0xc0, !PT ;  /* 0xffff00000c048812 */ /* 0x000fe400078ec0ff */
[----:B------:R-:W-:Y:S02]  /*6c90*/  @!P0 LOP3.LUT R29, R45, 0xffff0000, RZ, 0xc0, !PT ;  /* 0xffff00002d1d8812 */ /* 0x000fe400078ec0ff */
[----:B------:R-:W-:Y:S01]  /*6ca0*/  @!P0 PRMT R41, R50, 0x5432, R9 ;  /* 0x0000543232298816 */ /* 0x000fe20000000009 */
[----:B------:R-:W-:Y:S01]  /*6cb0*/  @!P0 IMAD.U32 R9, R5, 0x10000, RZ ;  /* 0x0001000005098824 */ /* 0x000fe200078e00ff */
[----:B------:R-:W-:Y:S01]  /*6cc0*/  @!P0 LOP3.LUT R5, R2, 0xffff0000, RZ, 0xc0, !PT ;  /* 0xffff000002058812 */ /* 0x000fe200078ec0ff */
[----:B------:R-:W-:Y:S01]  /*6cd0*/  @!P0 FMUL.FTZ R19, R4, R16 ;  /* 0x0000001004138220 */ /* 0x000fe20000410000 */
[----:B------:R-:W-:Y:S01]  /*6ce0*/  @!P0 PRMT R35, R49, 0x5432, R7 ;  /* 0x0000543231238816 */ /* 0x000fe20000000007 */
[----:B------:R-:W-:Y:S01]  /*6cf0*/  @!P0 IMAD.U32 R7, R2, 0x10000, RZ ;  /* 0x0001000002078824 */ /* 0x000fe200078e00ff */
[----:B------:R-:W-:Y:S01]  /*6d00*/  @!P0 PRMT R6, R28, 0x5410, R6 ;  /* 0x000054101c068816 */ /* 0x000fe20000000006 */
[----:B------:R-:W-:Y:S01]  /*6d10*/  @!P0 FMUL.FTZ R18, R3, R9 ;  /* 0x0000000903128220 */ /* 0x000fe20000410000 */
[----:B------:R-:W-:Y:S01]  /*6d20*/  @!P0 LOP3.LUT R28, R35, 0xffff0000, RZ, 0xc0, !PT ;  /* 0xffff0000231c8812 */ /* 0x000fe200078ec0ff */
[-C--:B------:R-:W-:Y:S02]  /*6d30*/  @!P0 FMUL.FTZ R2, R3, R7.reuse ;  /* 0x0000000703028220 */ /* 0x080fe40000410000 */
[----:B------:R-:W-:Y:S01]  /*6d40*/  @!P0 FFMA.FTZ R59, R11, R7, -R18 ;  /* 0x000000070b3b8223 */ /* 0x000fe20000010812 */
[----:B------:R-:W-:Y:S01]  /*6d50*/  @!P0 SHF.L.U32 R18, R35, 0x10, RZ ;  /* 0x0000001023128819 */ /* 0x000fe200000006ff */
        /* <DEDUP_REMOVED lines=15> */
[-C--:B------:R-:W-:Y:S01]  /*6e50*/  @!P0 FMUL.FTZ R5, R5, R6.reuse ;  /* 0x0000000605058220 */ /* 0x080fe20000410000 */
[C---:B------:R-:W-:Y:S01]  /*6e60*/  @!P0 SHF.L.U32 R9, R8.reuse, 0x10, RZ ;  /* 0x0000001008098819 */ /* 0x040fe200000006ff */
        /* <DEDUP_REMOVED lines=15> */
[----:B------:R-:W-:Y:S02]  /*6f60*/  @!P0 FMUL.FTZ R43, R8, R39 ;  /* 0x00000027082b8220 */ /* 0x000fe40000410000 */
        /* <DEDUP_REMOVED lines=30> */
.L_x_2380:
[----:B------:R-:W-:Y:S05]  /*7150*/  BSYNC B1 ;  /* 0x0000000000017941 */ /* 0x000fea0003800000 */
.L_x_2379:
        /* <DEDUP_REMOVED lines=118> */
.L_x_2384:
[----:B------:R-:W-:Y:S05]  /*78c0*/  BSYNC B0 ;  /* 0x0000000000007941 */ /* 0x000fea0003800000 */
.L_x_2383:
        /* <DEDUP_REMOVED lines=11> */
[--C-:B------:R-:W-:Y:S02]  /*7980*/  @!P0 SHF.R.U64 R2, R24, 0x10, R25.reuse ;  /* 0x0000001018028819 */ /* 0x100fe40000001219 */
[----:B------:R-:W-:Y:S02]  /*7990*/  @!P0 SHF.R.U32.HI R3, RZ, 0x10, R25 ;  /* 0x00000010ff038819 */ /* 0x000fe40000011619 */
[--C-:B------:R-:W-:Y:S02]  /*79a0*/  @!P0 SHF.R.U64 R4, R26, 0x10, R27.reuse ;  /* 0x000000101a048819 */ /* 0x100fe4000000121b */
[----:B------:R-:W-:Y:S02]  /*79b0*/  @!P0 SHF.R.U32.HI R6, RZ, 0x10, R27 ;  /* 0x00000010ff068819 */ /* 0x000fe4000001161b */
[----:B------:R-:W-:Y:S02]  /*79c0*/  @!P0 SHF.R.U64 R5, R64, 0x10, R65 ;  /* 0x0000001040058819 */ /* 0x000fe40000001241 */
[----:B------:R-:W-:Y:S02]  /*79d0*/  @!P0 SHF.R.U32.HI R9, RZ, 0x10, R67 ;  /* 0x00000010ff098819 */ /* 0x000fe40000011643 */
[----:B------:R-:W-:Y:S02]  /*79e0*/  @!P0 PRMT R17, R69, 0x5410, R5 ;  /* 0x0000541045118816 */ /* 0x000fe40000000005 */
[----:B------:R-:W-:Y:S01]  /*79f0*/  @!P0 PRMT R7, R32, 0x5432, R2 ;  /* 0x0000543220078816 */ /* 0x000fe20000000002 */
[----:B-1----:R-:W-:Y:S01]  /*7a00*/  @!P0 IMAD.U32 R2, R12, 0x10000, RZ ;  /* 0x000100000c028824 */ /* 0x002fe200078e00ff */
[----:B------:R-:W-:Y:S02]  /*7a10*/  @!P0 PRMT R5, R32, 0x5410, R3 ;  /* 0x0000541020058816 */ /* 0x000fe40000000003 */
[----:B------:R-:W-:Y:S02]  /*7a20*/  @!P0 SHF.L.U32 R3, R13, 0x10, RZ ;  /* 0x000000100d038819 */ /* 0x000fe400000006ff */
[----:B------:R-:W-:Y:S01]  /*7a30*/  @!P0 PRMT R22, R70, 0x5410, R9 ;  /* 0x0000541046168816 */ /* 0x000fe20000000009 */
[----:B------:R-:W-:Y:S01]  /*7a40*/  @!P0 IMAD.U32 R9, R17, 0x10000, RZ ;  /* 0x0001000011098824 */ /* 0x000fe200078e00ff */
[----:B------:R-:W-:Y:S01]  /*7a50*/  @!P0 SHF.R.U32.HI R8, RZ, 0x10, R65 ;  /* 0x00000010ff088819 */ /* 0x000fe20000011641 */
[----:B--2---:R-:W-:Y:S01]  /*7a60*/  @!P0 IMAD.U32 R11, R36, 0x10000, RZ ;  /* 0x00010000240b8824 */ /* 0x004fe200078e00ff */
[C---:B------:R-:W-:Y:S01]  /*7a70*/  @!P0 SHF.L.U32 R27, R39.reuse, 0x10, RZ ;  /* 0x00000010271b8819 */ /* 0x040fe200000006ff */
[----:B------:R-:W-:Y:S01]  /*7a80*/  @!P0 FMUL.FTZ R20, R2, R9 ;  /* 0x0000000902148220 */ /* 0x000fe20000410000 */
[----:B------:R-:W-:Y:S01]  /*7a90*/  @!P0 LOP3.LUT R29, R39, 0xffff0000, RZ, 0xc0, !PT ;  /* 0xffff0000271d8812 */ /* 0x000fe200078ec0ff */
[----:B------:R-:W-:Y:S01]  /*7aa0*/  @!P0 IMAD.U32 R19, R37, 0x10000, RZ ;  /* 0x0001000025138824 */ /* 0x000fe200078e00ff */
[----:B------:R-:W-:Y:S01]  /*7ab0*/  @!P0 LOP3.LUT R25, R38, 0xffff0000, RZ, 0xc0, !PT ;  /* 0xffff000026198812 */ /* 0x000fe200078ec0ff */
[C---:B------:R-:W-:Y:S01]  /*7ac0*/  @!P0 IMAD.U32 R26, R22.reuse, 0x10000, RZ ;  /* 0x00010000161a8824 */ /* 0x040fe200078e00ff */
[----:B------:R-:W-:Y:S02]  /*7ad0*/  @!P0 PRMT R16, R69, 0x5432, R8 ;  /* 0x0000543245108816 */ /* 0x000fe40000000008 */
[----:B------:R-:W-:Y:S01]  /*7ae0*/  @!P0 PRMT R8, R33, 0x5410, R6 ;  /* 0x0000541021088816 */ /* 0x000fe20000000006 */
[----:B------:R-:W-:Y:S01]  /*7af0*/  @!P0 IMAD.U32 R6, R5, 0x10000, RZ ;  /* 0x0001000005068824 */ /* 0x000fe200078e00ff */
[----:B------:R-:W-:Y:S01]  /*7b00*/  @!P0 LOP3.LUT R28, R22, 0xffff0000, RZ, 0xc0, !PT ;  /* 0xffff0000161c8812 */ /* 0x000fe200078ec0ff */
[----:B------:R-:W-:Y:S01]  /*7b10*/  @!P0 IMAD.U32 R18, R16, 0x10000, RZ ;  /* 0x0001000010128824 */ /* 0x000fe200078e00ff */
[----:B------:R-:W-:Y:S03]  /*7b20*/  @!P0 SHF.R.U64 R10, R66, 0x10, R67 ;  /* 0x00000010420a8819 */ /* 0x000fe60000001243 */
[----:B------:R-:W-:Y:S01]  /*7b30*/  @!P0 FMUL.FTZ R21, R3, R18 ;  /* 0x0000001203158220 */ /* 0x000fe20000410000 */
[----:B------:R-:W-:Y:S02]  /*7b40*/  @!P0 PRMT R24, R70, 0x5432, R10 ;  /* 0x0000543246188816 */ /* 0x000fe4000000000a */
[----:B------:R-:W-:Y:S01]  /*7b50*/  @!P0 PRMT R10, R33, 0x5432, R4 ;  /* 0x00005432210a8816 */ /* 0x000fe20000000004 */
[C---:B------:R-:W-:Y:S01]  /*7b60*/  @!P0 IMAD.U32 R4, R7.reuse, 0x10000, RZ ;  /* 0x0001000007048824 */ /* 0x040fe200078e00ff */
[----:B------:R-:W-:Y:S01]  /*7b70*/  @!P0 LOP3.LUT R7, R7, 0xffff0000, RZ, 0xc0, !PT ;  /* 0xffff000007078812 */ /* 0x000fe200078ec0ff */
[----:B------:R-:W-:Y:S01]  /*7b80*/  @!P0 FFMA.FTZ R41, R19, R6, -R21 ;  /* 0x0000000613298223 */ /* 0x000fe20000010815 */
[----:B------:R-:W-:Y:S01]  /*7b90*/  @!P0 LOP3.LUT R21, R37, 0xffff0000, RZ, 0xc0, !PT ;  /* 0xffff000025158812 */ /* 0x000fe200078ec0ff */
[-C--:B------:R-:W-:Y:S02]  /*7ba0*/  @!P0 FMUL.FTZ R2, R2, R4.reuse ;  /* 0x0000000402028220 */ /* 0x080fe40000410000 */
[----:B------:R-:W-:Y:S01]  /*7bb0*/  @!P0 FFMA.FTZ R44, R11, R4, -R20 ;  /* 0x000000040b2c8223 */ /* 0x000fe20000010814 */
[----:B------:R-:W-:Y:S01]  /*7bc0*/  @!P0 LOP3.LUT R20, R16, 0xffff0000, RZ, 0xc0, !PT ;  /* 0xffff000010148812 */ /* 0x000fe200078ec0ff */
[----:B------:R-:W-:Y:S01]  /*7bd0*/  @!P0 FMUL.FTZ R4, R3, R6 ;  /* 0x0000000603048220 */ /* 0x000fe20000410000 */
[----:B------:R-:W-:Y:S01]  /*7be0*/  @!P0 LOP3.LUT R16, R17, 0xffff0000, RZ, 0xc0, !PT ;  /* 0xffff000011108812 */ /* 0x000fe200078ec0ff */
[----:B------:R-:W-:Y:S01]  /*7bf0*/  @!P0 FFMA.FTZ R2, R9, R11, R2 ;  /* 0x0000000b09028223 */ /* 0x000fe20000010002 */
[----:B------:R-:W-:Y:S02]  /*7c00*/  @!P0 LOP3.LUT R17, R36, 0xffff0000, RZ, 0xc0, !PT ;  /* 0xffff000024118812 */ /* 0x000fe400078ec0ff */
[----:B------:R-:W-:Y:S02]  /*7c10*/  @!P0 LOP3.LUT R6, R12, 0xffff0000, RZ, 0xc0, !PT ;  /* 0xffff00000c068812 */ /* 0x000fe400078ec0ff */
[----:B------:R-:W-:Y:S02]  /*7c20*/  @!P0 LOP3.LUT R9, R5, 0xffff0000, RZ, 0xc0, !PT ;  /* 0xffff000005098812 */ /* 0x000fe400078ec0ff */
[----:B------:R-:W-:Y:S01]  /*7c30*/  @!P0 LOP3.LUT R3, R13, 0xffff0000, RZ, 0xc0, !PT ;  /* 0xffff00000d038812 */ /* 0x000fe200078ec0ff */
[C---:B------:R-:W-:Y:S04]  /*7c40*/  @!P0 FMUL.FTZ R23, R6.reuse, R16 ;  /* 0x0000001006178220 */ /* 0x040fe80000410000 */
[C---:B------:R-:W-:Y:S02]  /*7c50*/  @!P0 FMUL.FTZ R11, R3.reuse, R20 ;  /* 0x00000014030b8220 */ /* 0x040fe40000410000 */
[----:B------:R-:W-:Y:S02]  /*7c60*/  @!P0 FMUL.FTZ R5, R3, R9 ;  /* 0x0000000903058220 */ /* 0x000fe40000410000 */
[----:B------:R-:W-:Y:S02]  /*7c70*/  @!P0 FMUL.FTZ R3, R6, R7 ;  /* 0x0000000706038220 */ /* 0x000fe40000410000 */
[----:B------:R-:W-:Y:S02]  /*7c80*/  @!P0 IMAD.U32 R6, R15, 0x10000, RZ ;  /* 0x000100000f068824 */ /* 0x000fe400078e00ff */
[----:B------:R-:W-:Y:S01]  /*7c90*/  @!P0 FFMA.FTZ R40, R21, R9, -R11 ;  /* 0x0000000915288223 */ /* 0x000fe2000001080b */
[C---:B------:R-:W-:Y:S01]  /*7ca0*/  @!P0 LOP3.LUT R11, R8.reuse, 0xffff0000, RZ, 0xc0, !PT ;  /* 0xffff0000080b8812 */ /* 0x040fe200078ec0ff */
[----:B------:R-:W-:Y:S01]  /*7cb0*/  @!P0 FFMA.FTZ R35, R17, R7, -R23 ;  /* 0x0000000711238223 */ /* 0x000fe20000010817 */
[----:B------:R-:W-:Y:S01]  /*7cc0*/  @!P0 LOP3.LUT R7, R15, 0xffff0000, RZ, 0xc0, !PT ;  /* 0xffff00000f078812 */ /* 0x000fe200078ec0ff */
[----:B------:R-:W-:Y:S02]  /*7cd0*/  @!P0 IMAD.U32 R9, R8, 0x10000, RZ ;  /* 0x0001000008098824 */ /* 0x000fe400078e00ff */
[C---:B------:R-:W-:Y:S02]  /*7ce0*/  @!P0 FMUL.FTZ R22, R6.reuse, R26 ;  /* 0x0000001a06168220 */ /* 0x040fe40000410000 */
[----:B------:R-:W-:Y:S02]  /*7cf0*/  @!P0 FMUL.FTZ R23, R7, R28 ;  /* 0x0000001c07178220 */ /* 0x000fe40000410000 */
[-C--:B------:R-:W-:Y:S02]  /*7d00*/  @!P0 FMUL.FTZ R8, R6, R9.reuse ;  /* 0x0000000906088220 */ /* 0x080fe40000410000 */
[----:B------:R-:W-:Y:S02]  /*7d10*/  @!P0 FFMA.FTZ R33, R27, R9, -R22 ;  /* 0x000000091b218223 */ /* 0x000fe40000010816 */
[-C--:B------:R-:W-:Y:S01]  /*7d20*/  @!P0 FMUL.FTZ R9, R7, R11.reuse ;  /* 0x0000000b07098220 */ /* 0x080fe20000410000 */
[----:B------:R-:W-:Y:S01]  /*7d30*/  @!P0 LOP3.LUT R7, R14, 0xffff0000, RZ, 0xc0, !PT ;  /* 0xffff00000e078812 */ /* 0x000fe200078ec0ff */
[C---:B------:R-:W-:Y:S01]  /*7d40*/  @!P0 IMAD.U32 R22, R24.reuse, 0x10000, RZ ;  /* 0x0001000018168824 */ /* 0x040fe200078e00ff */
[----:B------:R-:W-:Y:S01]  /*7d50*/  @!P0 LOP3.LUT R24, R24, 0xffff0000, RZ, 0xc0, !PT ;  /* 0xffff000018188812 */ /* 0x000fe200078ec0ff */
[----:B------:R-:W-:Y:S02]  /*7d60*/  @!P0 IMAD.U32 R6, R14, 0x10000, RZ ;  /* 0x000100000e068824 */ /* 0x000fe400078e00ff */
[----:B------:R-:W-:Y:S01]  /*7d70*/  @!P0 FFMA.FTZ R32, R29, R11, -R23 ;  /* 0x0000000b1d208223 */ /* 0x000fe20000010817 */
[----:B------:R-:W-:Y:S01]  /*7d80*/  @!P0 SHF.L.U32 R23, R38, 0x10, RZ ;  /* 0x0000001026178819 */ /* 0x000fe200000006ff */
[C---:B------:R-:W-:Y:S01]  /*7d90*/  @!P0 IMAD.U32 R11, R10.reuse, 0x10000, RZ ;  /* 0x000100000a0b8824 */ /* 0x040fe200078e00ff */
[----:B------:R-:W-:Y:S01]  /*7da0*/  @!P0 LOP3.LUT R10, R10, 0xffff0000, RZ, 0xc0, !PT ;  /* 0xffff00000a0a8812 */ /* 0x000fe200078ec0ff */
[----:B------:R-:W-:Y:S02]  /*7db0*/  @!P0 FMUL.FTZ R30, R6, R22 ;  /* 0x00000016061e8220 */ /* 0x000fe40000410000 */
[----:B------:R-:W-:Y:S02]  /*7dc0*/  @!P0 FMUL.FTZ R31, R7, R24 ;  /* 0x00000018071f8220 */ /* 0x000fe40000410000 */
[----:B------:R-:W-:Y:S01]  /*7dd0*/  @!P0 FFMA.FTZ R3, R16, R17, R3 ;  /* 0x0000001110038223 */ /* 0x000fe20000010003 */
[----:B------:R-:W-:Y:S01]  /*7de0*/  @!P0 F2FP.BF16.PACK_AB R17, R35, R44 ;  /* 0x0000002c2311823e */ /* 0x000fe200000010ff */
[----:B------:R-:W-:Y:S01]  /*7df0*/  @!P0 FMUL.FTZ R6, R6, R11 ;  /* 0x0000000b06068220 */ /* 0x000fe20000410000 */
[----:B------:R-:W-:Y:S01]  /*7e00*/  @!P0 F2FP.BF16.PACK_AB R16, R32, R33 ;  /* 0x000000212010823e */ /* 0x000fe200000010ff */
[----:B------:R-:W-:Y:S01]  /*7e10*/  @!P0 FFMA.FTZ R11, R23, R11, -R30 ;  /* 0x0000000b170b8223 */ /* 0x000fe2000001081e */
[----:B------:R-:W-:Y:S01]  /*7e20*/  @!P0 MOV R36, R17 ;  /* 0x0000001100248202 */ /* 0x000fe20000000f00 */
[----:B------:R-:W-:Y:S01]  /*7e30*/  @!P0 FFMA.FTZ R31, R25, R10, -R31 ;  /* 0x0000000a191f8223 */ /* 0x000fe2000001081f */
[----:B------:R-:W-:Y:S01]  /*7e40*/  @!P0 MOV R39, R16 ;  /* 0x0000001000278202 */ /* 0x000fe20000000f00 */
        /* <DEDUP_REMOVED lines=29> */
.L_x_2354:
        /* <DEDUP_REMOVED lines=22> */
.L_x_2386:
[----:B------:R-:W-:Y:S05]  /*8180*/  BSYNC B0 ;  /* 0x0000000000007941 */ /* 0x000fea0003800000 */
.L_x_2385:
        /* <DEDUP_REMOVED lines=19> */
.L_x_2368:
[----:B------:R-:W-:Y:S05]  /*82c0*/  BSYNC B2 ;  /* 0x0000000000027941 */ /* 0x000fea0003800000 */
.L_x_2353:
[----:B--2---:R-:W-:Y:S01]  /*82d0*/  IMAD.WIDE.U32 R2, R34, 0x30, RZ ;  /* 0x0000003022027825 */ /* 0x004fe200078e00ff */
[----:B------:R-:W-:Y:S01]  /*82e0*/  ISETP.NE.AND P3, PT, R119, RZ, PT ;  /* 0x000000ff7700720c */ /* 0x000fe20003f65270 */
[----:B------:R-:W-:Y:S02]  /*82f0*/  BSSY B0, `(.L_x_2387) ;  /* 0x0000046000007945 */ /* 0x000fe40003800000 */
[----:B-1----:R-:W-:Y:S01]  /*8300*/  IMAD R5, R92, 0x30, RZ ;  /* 0x000000305c057824 */ /* 0x002fe200078e02ff */
[-C--:B------:R-:W-:Y:S03]  /*8310*/  IADD3 R4, P0, R130, R2.reuse, RZ ;  /* 0x0000000282047210 */ /* 0x080fe60007f1e0ff */
[----:B------:R-:W-:Y:S04]  /*8320*/  IMAD.IADD R5, R3, 0x1, R5 ;  /* 0x0000000103057824 */ /* 0x000fe800078e0205 */
[----:B------:R-:W-:Y:S01]  /*8330*/  IMAD.X R3, R5, 0x1, R139, P0 ;  /* 0x0000000105037824 */ /* 0x000fe200000e068b */
[----:B------:R-:W-:Y:S01]  /*8340*/  IADD3 R16, P0, R141, R2, RZ ;  /* 0x000000028d107210 */ /* 0x000fe20007f1e0ff */
[----:B------:R-:W-:Y:S03]  /*8350*/  IMAD.IADD R2, R88, 0x1, -R218 ;  /* 0x0000000158027824 */ /* 0x000fe600078e0ada */
[----:B------:R-:W-:Y:S02]  /*8360*/  IADD3.X R17, R5, R140, RZ, P0, !PT ;  /* 0x0000008c05117210 */ /* 0x000fe400007fe4ff */
[----:B------:R-:W-:Y:S11]  /*8370*/  ISETP.GE.AND P0, PT, R2, 0x21, PT ;  /* 0x000000210200780c */ /* 0x000ff60003f06270 */
[----:B------:R-:W-:Y:S02]  /*8380*/  @!UPT UIADD3 URZ, URZ, URZ, URZ ;  /* 0x0000003f3f3ff290 */ /* 0x000fe4000fffe03f */
[----:B------:R-:W-:Y:S04]  /*8390*/  @P0 IADD3 R8, P1, R4, 0x20, RZ ;  /* 0x0000002004080810 */ /* 0x000fe80007f3e0ff */
[----:B------:R-:W-:Y:S02]  /*83a0*/  @P0 IADD3.X R9, RZ, R3, RZ, P1, !PT ;  /* 0x00000003ff090210 */ /* 0x000fe40000ffe4ff */
[----:B------:R-:W-:Y:S11]  /*83b0*/  ISETP.GE.AND P1, PT, R2, 0x1, PT ;  /* 0x000000010200780c */ /* 0x000ff60003f26270 */
[----:B------:R-:W-:Y:S02]  /*83c0*/  @!UPT UIADD3 URZ, URZ, URZ, URZ ;  /* 0x0000003f3f3ff290 */ /* 0x000fe4000fffe03f */
[----:B------:R-:W-:Y:S01]  /*83d0*/  @P1 IMAD R5, R3, c[0x0][0x258], RZ ;  /* 0x0000960003051a24 */ /* 0x000fe200078e02ff */
[----:B------:R-:W-:Y:S01]  /*83e0*/  @P1 MOV R3, R108 ;  /* 0x0000006c00031202 */ /* 0x000fe20000000f00 */
[----:B------:R-:W-:Y:S04]  /*83f0*/  @P1 IMAD.MOV.U32 R2, RZ, RZ, R98 ;  /* 0x000000ffff021224 */ /* 0x000fe800078e0062 */
[C---:B------:R-:W-:Y:S04]  /*8400*/  @P1 IMAD.WIDE.U32 R2, R4.reuse, c[0x0][0x258], R2 ;  /* 0x0000960004021a25 */ /* 0x040fe800078e0002 */
[----:B------:R-:W-:Y:S01]  /*8410*/  @P1 IMAD R4, R4, c[0x0][0x25c], R5 ;  /* 0x0000970004041a24 */ /* 0x000fe200078e0205 */
[C---:B------:R-:W-:Y:S01]  /*8420*/  @P1 LEA R6, P2, R2.reuse, c[0x0][0x250], 0x1 ;  /* 0x0000940002061a11 */ /* 0x040fe200078408ff */
[----:B------:R-:W-:Y:S02]  /*8430*/  @P0 IMAD.MOV.U32 R5, RZ, RZ, R108 ;  /* 0x000000ffff050224 */ /* 0x000fe400078e006c */
[----:B------:R-:W-:Y:S01]  /*8440*/  @P1 IMAD.IADD R3, R3, 0x1, R4 ;  /* 0x0000000103031824 */ /* 0x000fe200078e0204 */
[----:B------:R-:W-:Y:S04]  /*8450*/  @P0 MOV R4, R98 ;  /* 0x0000006200040202 */ /* 0x000fe80000000f00 */
[----:B------:R-:W-:Y:S01]  /*8460*/  @P1 LEA.HI.X R7, R2, c[0x0][0x254], R3, 0x1, P2 ;  /* 0x0000950002071a11 */ /* 0x000fe200010f0c03 */
[----:B------:R-:W-:Y:S02]  /*8470*/  @P0 IMAD R2, R9, c[0x0][0x258], RZ ;  /* 0x0000960009020a24 */ /* 0x000fe400078e02ff */
[C---:B------:R-:W-:Y:S02]  /*8480*/  @P0 IMAD.WIDE.U32 R4, R8.reuse, c[0x0][0x258], R4 ;  /* 0x0000960008040a25 */ /* 0x040fe400078e0004 */
[----:B------:R-:W-:Y:S01]  /*8490*/  @!PT LDS RZ, [RZ] ;  /* 0x00000000fffff984 */ /* 0x000fe20000000800 */
[----:B------:R-:W-:Y:S01]  /*84a0*/  @!PT LDS RZ, [RZ] ;  /* 0x00000000fffff984 */ /* 0x000fe20000000800 */
[----:B------:R-:W-:Y:S01]  /*84b0*/  @!PT LDS RZ, [RZ] ;  /* 0x00000000fffff984 */ /* 0x000fe20000000800 */
[----:B------:R1:W-:Y:S02]  /*84c0*/  @P1 LDGSTS.E.BYPASS.LTC128B.128 [R212+0x4080], [R6.64], !P3 ;  /* 0x0408000006d41fae */ /* 0x0003e4000d901d46 */
[----:B------:R-:W-:Y:S02]  /*84d0*/  @P0 IMAD R2, R8, c[0x0][0x25c], R2 ;  /* 0x0000970008020a24 */ /* 0x000fe400078e0202 */
[----:B------:R1:W-:Y:S03]  /*84e0*/  @P1 LDGSTS.E.BYPASS.LTC128B.128 [R212+0x5880], [R6.64+0x80], !P6 ;  /* 0x0588008006d41fae */ /* 0x0003e6000f101d46 */
[----:B------:R-:W-:Y:S01]  /*84f0*/  @P0 IADD3 R3, R5, R2, RZ ;  /* 0x0000000205030210 */ /* 0x000fe20007ffe0ff */
        /* <DEDUP_REMOVED lines=17> */
[----:B------:R-:W-:Y:S04]  /*8610*/  IMAD R2, R16, c[0x0][0x20c], R2 ;  /* 0x0000830010027a24 */ /* 0x000fe800078e0202 */
        /* <DEDUP_REMOVED lines=19> */
.L_x_2388:
[----:B-1----:R-:W-:Y:S05]  /*8750*/  BSYNC B0 ;  /* 0x0000000000007941 */ /* 0x002fea0003800000 */
.L_x_2387:
        /* <DEDUP_REMOVED lines=30> */
.L_x_2390:
[----:B------:R-:W-:Y:S05]  /*8940*/  BSYNC B0 ;  /* 0x0000000000007941 */ /* 0x000fea0003800000 */
.L_x_2389:
        /* <DEDUP_REMOVED lines=23> */
[----:B------:R-:W-:Y:S11]  /*8ac0*/  ISETP.NE.AND P2, PT, R119, RZ, PT ;  /* 0x000000ff7700720c */ /* 0x000ff60003f45270 */
        /* <DEDUP_REMOVED lines=12> */
.L_x_2392:
[----:B------:R-:W-:Y:S05]  /*8b90*/  BSYNC B0 ;  /* 0x0000000000007941 */ /* 0x000fea0003800000 */
.L_x_2391:
[----:B------:R-:W0:Y:S01]  /*8ba0*/  LDGDEPBAR ;  /* 0x00000000000079af */ /* 0x000e220000000000 */
[----:B------:R-:W-:Y:S01]  /*8bb0*/  IADD3 R34, R34, -0x1, RZ ;  /* 0xffffffff22227810 */ /* 0x000fe20007ffe0ff */
[----:B------:R-:W-:-:S05]  /*8bc0*/  @P3 BRA `(.L_x_2393) ;  /* 0xffffa84000003947 */ /* 0x000fca000383ffff */
[----:B------:R-:W-:Y:S01]  /*8bd0*/  WARPSYNC 0xffffffff ;  /* 0xffffffff00007948 */ /* 0x000fe20003800000 */
[----:B------:R-:W-:Y:S06]  /*8be0*/  BAR.SYNC.DEFER_BLOCKING 0x0 ;  /* 0x0000000000007b1d */ /* 0x000fec0000010000 */
.L_x_2352:
[----:B------:R-:W2:Y:S01]  /*8bf0*/  LDL R17, [R1+0x18] ;  /* 0x0000180001117983 */ /* 0x000ea20000100800 */
[----:B------:R-:W-:-:S05]  /*8c00*/  IMAD.MOV.U32 R0, RZ, RZ, c[0x0][0x2c4] ;  /* 0x0000b100ff007624 */ /* 0x000fca00078e00ff */
[----:B------:R-:W-:Y:S01]  /*8c10*/  ISETP.NE.AND P3, PT, R0, 0x1, PT ;  /* 0x000000010000780c */ /* 0x000fe20003f65270 */
[----:B------:R-:W-:Y:S01]  /*8c20*/  BSSY B0, `(.L_x_2394) ;  /* 0x000002a000007945 */ /* 0x000fe20003800000 */
[----:B------:R-:W-:Y:S01]  /*8c30*/  IMAD.IADD R10, R162, 0x1, R168 ;  /* 0x00000001a20a7824 */ /* 0x000fe200078e02a8 */
[----:B--2---:R-:W-:-:S10]  /*8c40*/  IADD3 R0, R17, 0x7f, RZ ;  /* 0x0000007f11007810 */ /* 0x004fd40007ffe0ff */
[----:B-1----:R-:W-:-:S05]  /*8c50*/  @P3 IMAD.HI.U32 R2, R0, c[0x0][0x2c8], RZ ;  /* 0x0000b20000023a27 */ /* 0x002fca00078e00ff */
[----:B------:R-:W-:-:S05]  /*8c60*/  @P3 SHF.R.U32.HI R0, RZ, c[0x0][0x2cc], R2 ;  /* 0x0000b300ff003a19 */ /* 0x000fca0000011602 */
[----:B------:R-:W-:-:S04]  /*8c70*/  IMAD.IADD R0, R171, 0x1, R0 ;  /* 0x00000001ab007824 */ /* 0x000fc800078e0200 */
[----:B------:R-:W-:-:S05]  /*8c80*/  IMAD.HI R0, R0, 0x2aaaaaab, RZ ;  /* 0x2aaaaaab00007827 */ /* 0x000fca00078e02ff */
[----:B------:R-:W-:-:S04]  /*8c90*/  SHF.R.U32.HI R2, RZ, 0x1f, R0 ;  /* 0x0000001fff027819 */ /* 0x000fc80000011600 */
[----:B------:R-:W-:-:S04]  /*8ca0*/  LEA.HI.SX32 R0, R0, R2, 0x1d ;  /* 0x0000000200007211 */ /* 0x000fc800078feaff */
[----:B------:R-:W-:-:S04]  /*8cb0*/  IMNMX R5, R170, R0, PT ;  /* 0x00000000aa057217 */ /* 0x000fc80003800200 */
[----:B------:R-:W-:Y:S01]  /*8cc0*/  ISETP.GE.AND P0, PT, R5, 0x1, PT ;  /* 0x000000010500780c */ /* 0x000fe20003f06270 */
[----:B------:R-:W-:-:S12]  /*8cd0*/  IMAD.MOV.U32 R0, RZ, RZ, RZ ;  /* 0x000000ffff007224 */ /* 0x000fd800078e00ff */
        /* <DEDUP_REMOVED lines=30> */
.L_x_2395:
[----:B------:R-:W-:Y:S05]  /*8ec0*/  BSYNC B0 ;  /* 0x0000000000007941 */ /* 0x000fea0003800000 */
.L_x_2394:
[----:B------:R-:W2:Y:S01]  /*8ed0*/  LDL R2, [R1+0x44] ;  /* 0x0000440001027983 */ /* 0x000ea20000100800 */
        /* <DEDUP_REMOVED lines=68> */
[----:B------:R-:W-:-:S04]  /*9320*/  IMNMX R18, R5, R2, PT ;  /* 0x0000000205127217 */ /* 0x000fc80003800200 */
[----:B------:R-:W-:Y:S01]  /*9330*/  ISETP.GT.AND P0, PT, R18, R230, PT ;  /* 0x000000e61200720c */ /* 0x000fe20003f04270 */
[----:B------:R1:W-:-:S12]  /*9340*/  STL [R1+0x8], R18 ;  /* 0x0000081201007387 */ /* 0x0003d80000100800 */
[----:B------:R-:W-:Y:S05]  /*9350*/  @!P0 BRA `(.L_x_2396) ;  /* 0x00012f3000008947 */ /* 0x000fea0003800000 */
[----:B------:R-:W2:Y:S04]  /*9360*/  LDL R114, [R1+0x1c] ;  /* 0x00001c0001727983 */ /* 0x000ea80000100800 */
[----:B------:R-:W3:Y:S01]  /*9370*/  LDL R19, [R1+0x14] ;  /* 0x0000140001137983 */ /* 0x000ee20000100800 */
[----:B------:R-:W-:-:S03]  /*9380*/  ISETP.NE.U32.AND P0, PT, RZ, c[0x0][0x340], PT ;  /* 0x0000d000ff007a0c */ /* 0x000fc60003f05070 */
[----:B------:R-:W4:Y:S01]  /*9390*/  S2R R6, SR_TID.X ;  /* 0x0000000000067919 */ /* 0x000f220000002100 */
[----:B------:R-:W-:-:S13]  /*93a0*/  ISETP.NE.AND.EX P2, PT, RZ, c[0x0][0x344], PT, P0 ;  /* 0x0000d100ff007a0c */ /* 0x000fda0003f45300 */
[----:B------:R-:W-:-:S04]  /*93b0*/  @P2 IMAD.MOV.U32 R2, RZ, RZ, 0x4 ;  /* 0x00000004ff022424 */ /* 0x000fc800078e00ff */
[----:B------:R-:W-:-:S05]  /*93c0*/  @P2 IMAD.WIDE R2, R252, R2, c[0x0][0x340] ;  /* 0x0000d000fc022625 */ /* 0x000fca00078e0202 */
[----:B------:R1:W3:Y:S01]  /*93d0*/  @P2 LDG.E R15, [R2.64] ;  /* 0x00000006020f2981 */ /* 0x0002e2000c1e1900 */
[----:B------:R-:W-:Y:S02]  /*93e0*/  SHF.R.S32.HI R0, RZ, 0x1f, R161 ;  /* 0x0000001fff007819 */ /* 0x000fe400000114a1 */
[----:B----4-:R-:W-:Y:S02]  /*93f0*/  LEA.HI R5, R187, R6, RZ, 0x3 ;  /* 0x00000006bb057211 */ /* 0x010fe400078f18ff */
[----:B------:R-:W-:Y:S01]  /*9400*/  ISETP.NE.U32.AND P1, PT, RZ, c[0x0][0x348], PT ;  /* 0x0000d200ff007a0c */ /* 0x000fe20003f25070 */
[----:B------:R-:W-:Y:S01]  /*9410*/  IMAD R0, R0, c[0x0][0x178], RZ ;  /* 0x00005e0000007a24 */ /* 0x000fe200078e02ff */
[----:B------:R-:W-:Y:S02]  /*9420*/  SHF.R.S32.HI R9, RZ, 0x1f, R218 ;  /* 0x0000001fff097819 */ /* 0x000fe400000114da */
[----:B------:R-:W-:Y:S01]  /*9430*/  ISETP.NE.AND.EX P1, PT, RZ, c[0x0][0x34c], PT, P1 ;  /* 0x0000d300ff007a0c */ /* 0x000fe20003f25310 */
[----:B------:R-:W-:Y:S01]  /*9440*/  IMAD R4, R161, c[0x0][0x17c], R0 ;  /* 0x00005f00a1047a24 */ /* 0x000fe200078e0200 */
[----:B------:R-:W-:-:S02]  /*9450*/  LOP3.LUT R0, R5, 0xfffffff8, RZ, 0xc0, !PT ;  /* 0xfffffff805007812 */ /* 0x000fc400078ec0ff */
[----:B------:R-:W-:Y:S02]  /*9460*/  LOP3.LUT R217, R217, 0xfffffffb, RZ, 0xc0, !PT ;  /* 0xfffffffbd9d97812 */ /* 0x000fe400078ec0ff */
[----:B------:R-:W-:Y:S01]  /*9470*/  IADD3 R116, R18, -0x1, RZ ;  /* 0xffffffff12747810 */ /* 0x000fe20007ffe0ff */
[----:B------:R-:W-:Y:S01]  /*9480*/  IMAD.IADD R96, R6, 0x1, -R0 ;  /* 0x0000000106607824 */ /* 0x000fe200078e0a00 */
[----:B------:R-:W-:Y:S02]  /*9490*/  SEL R6, R252, RZ, !P1 ;  /* 0x000000fffc067207 */ /* 0x000fe40004800000 */
[----:B------:R-:W-:Y:S02]  /*94a0*/  ISETP.GE.AND P4, PT, R219, c[0x0][0x198], PT ;  /* 0x00006600db007a0c */ /* 0x000fe40003f86270 */
[----:B------:R-:W-:Y:S01]  /*94b0*/  LEA R0, R96, R218, 0x5 ;  /* 0x000000da60007211 */ /* 0x000fe200078e28ff */
[----:B-1----:R-:W-:-:S04]  /*94c0*/  IMAD.WIDE.U32 R2, R161, c[0x0][0x178], RZ ;  /* 0x00005e00a1027a25 */ /* 0x002fc800078e00ff */
[----:B------:R-:W-:Y:S01]  /*94d0*/  IMAD.IADD R3, R3, 0x1, R4 ;  /* 0x0000000103037824 */ /* 0x000fe200078e0204 */
[----:B------:R-:W-:Y:S01]  /*94e0*/  IADD3 R4, P0, R218, R10, RZ ;  /* 0x0000000ada047210 */ /* 0x000fe20007f1e0ff */
[----:B------:R-:W-:-:S03]  /*94f0*/  IMAD.IADD R5, R17, 0x1, R0 ;  /* 0x0000000111057824 */ /* 0x000fc600078e0200 */
[----:B------:R-:W-:Y:S01]  /*9500*/  LEA.HI.X.SX32 R12, R10, R9, 0x1, P0 ;  /* 0x000000090a0c7211 */ /* 0x000fe200000f0eff */
[----:B------:R-:W-:Y:S01]  /*9510*/  @P3 IMAD.HI.U32 R8, R5, c[0x0][0x2c8], RZ ;  /* 0x0000b20005083a27 */ /* 0x000fe200078e00ff */
[----:B------:R-:W-:-:S03]  /*9520*/  ISETP.GE.AND P0, PT, R150, c[0x0][0x1d4], PT ;  /* 0x0000750096007a0c */ /* 0x000fc60003f06270 */
[----:B------:R-:W-:Y:S01]  /*9530*/  IMAD.MOV.U32 R0, RZ, RZ, R5 ;  /* 0x000000ffff007224 */ /* 0x000fe200078e0005 */
[----:B------:R-:W-:Y:S01]  /*9540*/  @P3 SHF.R.U32.HI R0, RZ, c[0x0][0x2cc], R8 ;  /* 0x0000b300ff003a19 */ /* 0x000fe20000011608 */
[C---:B------:R-:W-:Y:S01]  /*9550*/  IMAD R13, R12.reuse, c[0x0][0x1e0], RZ ;  /* 0x000078000c0d7a24 */ /* 0x040fe200078e02ff */
[----:B------:R-:W-:Y:S01]  /*9560*/  ISETP.GE.AND P3, PT, R219, c[0x0][0x1d4], PT ;  /* 0x00007500db007a0c */ /* 0x000fe20003f66270 */
[----:B------:R-:W-:Y:S02]  /*9570*/  IMAD R12, R12, c[0x0][0x208], RZ ;  /* 0x000082000c0c7a24 */ /* 0x000fe400078e02ff */
[----:B------:R-:W-:Y:S01]  /*9580*/  IMAD R16, R4, c[0x0][0x1e4], R13 ;  /* 0x0000790004107a24 */ /* 0x000fe200078e020d */
[----:B------:R-:W-:Y:S02]  /*9590*/  SHF.R.S32.HI R13, RZ, 0x1f, R0 ;  /* 0x0000001fff0d7819 */ /* 0x000fe40000011400 */
[----:B--2---:R-:W-:Y:S02]  /*95a0*/  SEL R7, R114, RZ, !P1 ;  /* 0x000000ff72077207 */ /* 0x004fe40004800000 */
[----:B------:R-:W-:Y:S01]  /*95b0*/  ISETP.GE.AND P1, PT, R152, c[0x0][0x1d4], PT ;  /* 0x0000750098007a0c */ /* 0x000fe20003f26270 */
[----:B---3--:R-:W-:-:S04]  /*95c0*/  IMAD.WIDE.U32 R2, R19, c[0x0][0x1b8], R2 ;  /* 0x00006e0013027a25 */ /* 0x008fc800078e0002 */
[----:B------:R-:W-:Y:S02]  /*95d0*/  IMAD R7, R7, c[0x0][0x1c0], RZ ;  /* 0x0000700007077a24 */ /* 0x000fe400078e02ff */
[----:B------:R-:W-:Y:S02]  /*95e0*/  IMAD R3, R19, c[0x0][0x1bc], R3 ;  /* 0x00006f0013037a24 */ /* 0x000fe400078e0203 */
[C---:B------:R-:W-:Y:S02]  /*95f0*/  IMAD R14, R6.reuse, c[0x0][0x1c4], R7 ;  /* 0x00007100060e7a24 */ /* 0x040fe400078e0207 */
[----:B------:R-:W-:Y:S01]  /*9600*/  IMAD.WIDE.U32 R6, R6, c[0x0][0x1c0], R2 ;  /* 0x0000700006067a25 */ /* 0x000fe200078e0002 */
[----:B------:R-:W-:Y:S02]  /*9610*/  MOV R3, R151 ;  /* 0x0000009700037202 */ /* 0x000fe40000000f00 */
[----:B------:R-:W-:Y:S01]  /*9620*/  @P1 LOP3.LUT R217, R217, 0x4, RZ, 0xfc, !PT ;  /* 0x00000004d9d91812 */ /* 0x000fe200078efcff */
[----:B------:R-:W-:-:S03]  /*9630*/  IMAD.MOV.U32 R2, RZ, RZ, R150 ;  /* 0x000000ffff027224 */ /* 0x000fc600078e0096 */
[----:B------:R-:W-:Y:S01]  /*9640*/  LOP3.LUT R217, R217, 0xfffffff7, RZ, 0xc0, !PT ;  /* 0xfffffff7d9d97812 */ /* 0x000fe200078ec0ff */
[----:B------:R-:W-:-:S03]  /*9650*/  IMAD.WIDE.U32 R10, R4, c[0x0][0x1e0], R2 ;  /* 0x00007800040a7a25 */ /* 0x000fc600078e0002 */
[----:B------:R-:W-:Y:S01]  /*9660*/  @P0 LOP3.LUT R217, R217, 0x8, RZ, 0xfc, !PT ;  /* 0x00000008d9d90812 */ /* 0x000fe200078efcff */
[----:B------:R-:W-:-:S03]  /*9670*/  IMAD.WIDE.U32 R8, R4, c[0x0][0x208], R2 ;  /* 0x0000820004087a25 */ /* 0x000fc600078e0002 */
[----:B------:R-:W-:Y:S01]  /*9680*/  LOP3.LUT R217, R217, 0xfffffffd, RZ, 0xc0, !PT ;  /* 0xfffffffdd9d97812 */ /* 0x000fe200078ec0ff */
[----:B------:R-:W-:Y:S02]  /*9690*/  IMAD.MOV R2, RZ, RZ, -R0 ;  /* 0x000000ffff027224 */ /* 0x000fe400078e0a00 */
[----:B------:R-:W-:Y:S01]  /*96a0*/  IMAD.IADD R3, R7, 0x1, R14 ;  /* 0x0000000107037824 */ /* 0x000fe200078e020e */
[----:B------:R-:W-:Y:S01]  /*96b0*/  @P3 LOP3.LUT R217, R217, 0x2, RZ, 0xfc, !PT ;  /* 0x00000002d9d93812 */ /* 0x000fe200078efcff */
[----:B------:R-:W-:Y:S02]  /*96c0*/  IMAD R14, R4, c[0x0][0x20c], R12 ;  /* 0x00008300040e7a24 */ /* 0x000fe400078e020c */
[----:B------:R-:W-:Y:S01]  /*96d0*/  IMAD R12, R2, c[0x0][0x2c4], R5 ;  /* 0x0000b100020c7a24 */ /* 0x000fe200078e0205 */
[----:B------:R-:W-:Y:S01]  /*96e0*/  SEL R5, RZ, 0xffffffff, P1 ;  /* 0xffffffffff057807 */ /* 0x000fe20000800000 */
[----:B------:R-:W-:Y:S01]  /*96f0*/  IMAD R4, R13, c[0x0][0x1b0], RZ ;  /* 0x00006c000d047a24 */ /* 0x000fe200078e02ff */
[----:B------:R-:W-:Y:S01]  /*9700*/  MOV R2, R6 ;  /* 0x0000000600027202 */ /* 0x000fe20000000f00 */
[----:B------:R-:W-:Y:S01]  /*9710*/  IMAD.IADD R7, R11, 0x1, R16 ;  /* 0x000000010b077824 */ /* 0x000fe200078e0210 */
[----:B------:R-:W-:Y:S01]  /*9720*/  SEL R6, RZ, 0x1, P0 ;  /* 0x00000001ff067807 */ /* 0x000fe20000000000 */
[----:B------:R-:W-:Y:S01]  /*9730*/  IMAD.SHL.U32 R13, R5, 0x2, RZ ;  /* 0x00000002050d7824 */ /* 0x000fe200078e00ff */
[----:B------:R-:W-:Y:S01]  /*9740*/  IADD3 R5, R9, R14, RZ ;  /* 0x0000000e09057210 */ /* 0x000fe20007ffe0ff */
[C---:B------:R-:W-:Y:S01]  /*9750*/  IMAD R4, R0.reuse, c[0x0][0x1b4], R4 ;  /* 0x00006d0000047a24 */ /* 0x040fe200078e0204 */
[----:B------:R-:W-:Y:S01]  /*9760*/  ISETP.NE.U32.AND P0, PT, RZ, c[0x0][0x350], PT ;  /* 0x0000d400ff007a0c */ /* 0x000fe20003f05070 */
[----:B------:R-:W-:Y:S01]  /*9770*/  IMAD.WIDE.U32 R2, R0, c[0x0][0x1b0], R2 ;  /* 0x00006c0000027a25 */ /* 0x000fe200078e0002 */
[----:B------:R-:W-:-:S02]  /*9780*/  LOP3.LUT R14, R13, 0x2, R6, 0xe2, !PT ;  /* 0x000000020d0e7812 */ /* 0x000fc400078ee206 */
[----:B------:R-:W-:Y:S01]  /*9790*/  SHF.R.S32.HI R0, RZ, 0x1f, R12 ;  /* 0x0000001fff007819 */ /* 0x000fe2000001140c */
[----:B------:R-:W-:Y:S01]  /*97a0*/  IMAD.MOV.U32 R6, RZ, RZ, R10 ;  /* 0x000000ffff067224 */ /* 0x000fe200078e000a */
[----:B------:R-:W-:Y:S01]  /*97b0*/  @P2 SHF.R.S32.HI R10, RZ, 0x1f, R15 ;  /* 0x0000001fff0a2819 */ /* 0x000fe2000001140f */
[----:B------:R-:W-:Y:S01]  /*97c0*/  IMAD.IADD R3, R3, 0x1, R4 ;  /* 0x0000000103037824 */ /* 0x000fe200078e0204 */
[----:B------:R-:W-:Y:S01]  /*97d0*/  MOV R4, R8 ;  /* 0x0000000800047202 */ /* 0x000fe20000000f00 */
[----:B------:R-:W-:Y:S01]  /*97e0*/  IMAD.WIDE.U32 R6, R19, c[0x0][0x1e8], R6 ;  /* 0x00007a0013067a25 */ /* 0x000fe200078e0006 */
[----:B------:R-:W-:Y:S02]  /*97f0*/  ISETP.NE.AND.EX P0, PT, RZ, c[0x0][0x354], PT, P0 ;  /* 0x0000d500ff007a0c */ /* 0x000fe40003f05300 */
[----:B------:R-:W-:Y:S01]  /*9800*/  ISETP.GE.AND P1, PT, R220, c[0x0][0x1d4], PT ;  /* 0x00007500dc007a0c */ /* 0x000fe20003f26270 */
[----:B------:R-:W-:Y:S01]  /*9810*/  @!P2 IMAD.MOV.U32 R10, RZ, RZ, R114 ;  /* 0x000000ffff0aa224 */ /* 0x000fe200078e0072 */
[----:B------:R-:W-:Y:S01]  /*9820*/  LOP3.LUT R217, R217, 0xfffffffe, RZ, 0xc0, !PT ;  /* 0xfffffffed9d97812 */ /* 0x000fe200078ec0ff */
[----:B------:R-:W-:Y:S01]  /*9830*/  IMAD.WIDE.U32 R8, R12, c[0x0][0x1a8], R2 ;  /* 0x00006a000c087a25 */ /* 0x000fe200078e0002 */
[----:B------:R-:W-:-:S03]  /*9840*/  SEL R11, RZ, 0x8, P1 ;  /* 0x00000008ff0b7807 */ /* 0x000fc60000800000 */
[----:B------:R-:W-:Y:S02]  /*9850*/  IMAD R0, R0, c[0x0][0x1a8], RZ ;  /* 0x00006a0000007a24 */ /* 0x000fe400078e02ff */
[----:B------:R-:W-:-:S04]  /*9860*/  IMAD.WIDE.U32 R2, R19, c[0x0][0x210], R4 ;  /* 0x0000840013027a25 */ /* 0x000fc800078e0004 */
[----:B------:R-:W-:Y:S01]  /*9870*/  @!P2 IMAD.MOV.U32 R15, RZ, RZ, R252 ;  /* 0x000000ffff0fa224 */ /* 0x000fe200078e00fc */
[----:B------:R-:W-:Y:S01]  /*9880*/  @P1 LOP3.LUT R217, R217, 0x1, RZ, 0xfc, !PT ;  /* 0x00000001d9d91812 */ /* 0x000fe200078efcff */
[----:B------:R-:W-:Y:S01]  /*9890*/  IMAD R5, R19, c[0x0][0x1ec], R7 ;  /* 0x00007b0013057a24 */ /* 0x000fe200078e0207 */
[----:B------:R-:W-:Y:S01]  /*98a0*/  SEL R7, R10, RZ, !P0 ;  /* 0x000000ff0a077207 */ /* 0x000fe20004000000 */
[----:B------:R-:W-:Y:S01]  /*98b0*/  IMAD R13, R12, c[0x0][0x1ac], R0 ;  /* 0x00006b000c0d7a24 */ /* 0x000fe200078e0200 */
[----:B------:R-:W-:Y:S01]  /*98c0*/  SEL R0, R15, RZ, !P0 ;  /* 0x000000ff0f007207 */ /* 0x000fe20004000000 */
[----:B------:R-:W-:Y:S01]  /*98d0*/  IMAD R3, R19, c[0x0][0x214], R3 ;  /* 0x0000850013037a24 */ /* 0x000fe200078e0203 */
[----:B------:R-:W-:Y:S01]  /*98e0*/  SEL R12, RZ, 0x4, P3 ;  /* 0x00000004ff0c7807 */ /* 0x000fe20001800000 */
[----:B------:R-:W-:Y:S01]  /*98f0*/  IMAD.MOV.U32 R4, RZ, RZ, R6 ;  /* 0x000000ffff047224 */ /* 0x000fe200078e0006 */
[----:B------:R-:W-:Y:S01]  /*9900*/  IADD3 R9, R9, R13, RZ ;  /* 0x0000000d09097210 */ /* 0x000fe20007ffe0ff */
[C---:B------:R-:W-:Y:S01]  /*9910*/  IMAD R6, R7.reuse, c[0x0][0x1f0], RZ ;  /* 0x00007c0007067a24 */ /* 0x040fe200078e02ff */
[----:B------:R-:W-:Y:S01]  /*9920*/  LEA R15, P0, R8, c[0x0][0x160], 0x1 ;  /* 0x00005800080f7a11 */ /* 0x000fe200078008ff */
[----:B------:R-:W-:Y:S01]  /*9930*/  IMAD R7, R7, c[0x0][0x218], RZ ;  /* 0x0000860007077a24 */ /* 0x000fe200078e02ff */
[----:B------:R-:W-:Y:S01]  /*9940*/  LOP3.LUT R120, R11, R14, R12, 0xfe, !PT ;  /* 0x0000000e0b787212 */ /* 0x000fe200078efe0c */
[----:B------:R-:W-:Y:S01]  /*9950*/  IMAD.WIDE.U32 R226, R0, c[0x0][0x218], R2 ;  /* 0x0000860000e27a25 */ /* 0x000fe200078e0002 */
[----:B------:R-:W-:-:S02]  /*9960*/  LEA.HI.X R12, R8, c[0x0][0x164], R9, 0x1, P0 ;  /* 0x00005900080c7a11 */ /* 0x000fc400000f0c09 */
[----:B------:R-:W-:Y:S01]  /*9970*/  ISETP.GE.AND P2, PT, R150, c[0x0][0x198], PT ;  /* 0x0000660096007a0c */ /* 0x000fe20003f46270 */
[----:B------:R-:W-:Y:S01]  /*9980*/  IMAD.WIDE.U32 R224, R0, c[0x0][0x1f0], R4 ;  /* 0x00007c0000e07a25 */ /* 0x000fe200078e0004 */
[----:B------:R-:W-:Y:S02]  /*9990*/  ISETP.GE.AND P1, PT, R152, c[0x0][0x198], PT ;  /* 0x0000660098007a0c */ /* 0x000fe40003f26270 */
[----:B------:R-:W-:Y:S01]  /*99a0*/  ISETP.GE.AND P3, PT, R220, c[0x0][0x198], PT ;  /* 0x00006600dc007a0c */ /* 0x000fe20003f66270 */
[C---:B------:R-:W-:Y:S02]  /*99b0*/  IMAD R2, R0.reuse, c[0x0][0x1f4], R6 ;  /* 0x00007d0000027a24 */ /* 0x040fe400078e0206 */
[----:B------:R-:W-:Y:S02]  /*99c0*/  IMAD R0, R0, c[0x0][0x21c], R7 ;  /* 0x0000870000007a24 */ /* 0x000fe400078e0207 */
[----:B------:R-:W-:Y:S01]  /*99d0*/  IMAD.IADD R16, R218, 0x1, R17 ;  /* 0x00000001da107824 */ /* 0x000fe200078e0211 */
[----:B------:R-:W-:Y:S01]  /*99e0*/  IADD3 R228, R225, R2, RZ ;  /* 0x00000002e1e47210 */ /* 0x000fe20007ffe0ff */
[----:B------:R-:W-:Y:S01]  /*99f0*/  IMAD.IADD R229, R227, 0x1, R0 ;  /* 0x00000001e3e57824 */ /* 0x000fe200078e0200 */
[----:B------:R-:W-:Y:S05]  /*9a00*/  BRA.DIV ~URZ, `(.L_x_2397) ;  /* 0x000181727f007947 */ /* 0x000fea000b800000 */
[----:B------:R1:W2:Y:S02]  /*9a10*/  SHFL.IDX PT, R4, R12, RZ, 0x181f ;  /* 0x00181fff0c047589 */ /* 0x0002a400000e0000 */
.L_x_2552:
[----:B------:R-:W-:Y:S05]  /*9a20*/  BRA.DIV ~URZ, `(.L_x_2398) ;  /* 0x000181c27f007947 */ /* 0x000fea000b800000 */
[----:B------:R3:W4:Y:S02]  /*9a30*/  SHFL.IDX PT, R2, R15, RZ, 0x181f ;  /* 0x00181fff0f027589 */ /* 0x00072400000e0000 */
.L_x_2553:
[----:B---3--:R-:W3:Y:S01]  /*9a40*/  LDL R0, [R1+0x10] ;  /* 0x0000100001007983 */ /* 0x008ee20000100800 */
[----:B------:R-:W-:Y:S01]  /*9a50*/  SHF.R.S32.HI R97, RZ, 0x1f, R152 ;  /* 0x0000001fff617819 */ /* 0x000fe20000011498 */
[----:B------:R-:W-:Y:S01]  /*9a60*/  BSSY B0, `(.L_x_2399) ;  /* 0x0000018000007945 */ /* 0x000fe20003800000 */
[----:B------:R-:W-:-:S02]  /*9a70*/  SHF.R.S32.HI R13, RZ, 0x1f, R219 ;  /* 0x0000001fff0d7819 */ /* 0x000fc400000114db */
[----:B------:R-:W-:Y:S02]  /*9a80*/  LEA.HI R59, R97, R152, RZ, 0x3 ;  /* 0x00000098613b7211 */ /* 0x000fe400078f18ff */
[----:B------:R-:W-:Y:S01]  /*9a90*/  SHF.R.S32.HI R14, RZ, 0x1f, R220 ;  /* 0x0000001fff0e7819 */ /* 0x000fe200000114dc */
[----:B---3--:R-:W-:Y:S01]  /*9aa0*/  IMAD R66, R0, c[0x0][0x2c4], RZ ;  /* 0x0000b10000427a24 */ /* 0x008fe200078e02ff */
[----:B------:R-:W-:-:S04]  /*9ab0*/  LOP3.LUT R0, R59, 0xfffffff8, RZ, 0xc0, !PT ;  /* 0xfffffff83b007812 */ /* 0x000fc800078ec0ff */
[----:B------:R-:W-:Y:S02]  /*9ac0*/  ISETP.GE.AND P6, PT, R16, R66, PT ;  /* 0x000000421000720c */ /* 0x000fe40003fc6270 */
[----:B------:R-:W-:-:S11]  /*9ad0*/  SHF.R.S32.HI R24, RZ, 0x1f, R0 ;  /* 0x0000001fff187819 */ /* 0x000fd60000011400 */
        /* <DEDUP_REMOVED lines=16> */
.L_x_2400:
[----:B------:R-:W-:Y:S05]  /*9be0*/  BSYNC B0 ;  /* 0x0000000000007941 */ /* 0x000fea0003800000 */
.L_x_2399:
[----:B------:R-:W-:Y:S05]  /*9bf0*/  BRA.DIV ~URZ, `(.L_x_2401) ;  /* 0x000180627f007947 */ /* 0x000fea000b800000 */
[----:B--2---:R2:W3:Y:S04]  /*9c00*/  SHFL.IDX PT, R4, R12, 0x1, 0x181f ;  /* 0x00381f000c047f89 */ /* 0x0044e800000e0000 */
[----:B----4-:R2:W4:Y:S02]  /*9c10*/  SHFL.IDX PT, R2, R15, 0x1, 0x181f ;  /* 0x00381f000f027f89 */ /* 0x01052400000e0000 */
.L_x_2554:
[----:B------:R-:W-:Y:S01]  /*9c20*/  IADD3 R3, R16, 0x20, RZ ;  /* 0x0000002010037810 */ /* 0x000fe20007ffe0ff */
[----:B------:R-:W-:Y:S01]  /*9c30*/  BSSY B0, `(.L_x_2402) ;  /* 0x0000014000007945 */ /* 0x000fe20003800000 */
[----:B------:R-:W-:Y:S02]  /*9c40*/  LOP3.LUT R217, R217, 0xffffffef, RZ, 0xc0, !PT ;  /* 0xffffffefd9d97812 */ /* 0x000fe400078ec0ff */
[----:B------:R-:W-:-:S13]  /*9c50*/  ISETP.GE.AND P0, PT, R3, R66, PT ;  /* 0x000000420300720c */ /* 0x000fda0003f06270 */
[----:B------:R-:W-:Y:S01]  /*9c60*/  @P0 LOP3.LUT R217, R217, 0x10, RZ, 0xfc, !PT ;  /* 0x00000010d9d90812 */ /* 0x000fe200078efcff */
[----:B------:R-:W-:Y:S05]  /*9c70*/  @P0 BRA `(.L_x_2403) ;  /* 0x000000f000000947 */ /* 0x000fea0003800000 */
[----:B----4-:R-:W-:-:S04]  /*9c80*/  LEA R10, P0, R150, R2, 0x1 ;  /* 0x00000002960a7211 */ /* 0x010fc800078008ff */
[----:B---3--:R-:W-:Y:S02]  /*9c90*/  LEA.HI.X R11, R150, R4, R151, 0x1, P0 ;  /* 0x00000004960b7211 */ /* 0x008fe400000f0c97 */
        /* <DEDUP_REMOVED lines=13> */
.L_x_2403:
[----:B------:R-:W-:Y:S05]  /*9d70*/  BSYNC B0 ;  /* 0x0000000000007941 */ /* 0x000fea0003800000 */
.L_x_2402:
[----:B------:R-:W-:Y:S05]  /*9d80*/  BRA.DIV ~URZ, `(.L_x_2404) ;  /* 0x00017fa27f007947 */ /* 0x000fea000b800000 */
[----:B---3--:R3:W1:Y:S02]  /*9d90*/  SHFL.IDX PT, R4, R12, 0x2, 0x181f ;  /* 0x00581f000c047f89 */ /* 0x00866400000e0000 */
.L_x_2555:
[----:B------:R-:W-:Y:S05]  /*9da0*/  BRA.DIV ~URZ, `(.L_x_2405) ;  /* 0x00017ff27f007947 */ /* 0x000fea000b800000 */
[----:B----4-:R4:W2:Y:S02]  /*9db0*/  SHFL.IDX PT, R2, R15, 0x2, 0x181f ;  /* 0x00581f000f027f89 */ /* 0x0108a400000e0000 */
.L_x_2556:
[----:B------:R-:W-:Y:S01]  /*9dc0*/  IADD3 R3, R16, 0x40, RZ ;  /* 0x0000004010037810 */ /* 0x000fe20007ffe0ff */
[----:B------:R-:W-:Y:S01]  /*9dd0*/  BSSY B0, `(.L_x_2406) ;  /* 0x0000014000007945 */ /* 0x000fe20003800000 */
[----:B------:R-:W-:Y:S02]  /*9de0*/  LOP3.LUT R217, R217, 0xffffffdf, RZ, 0xc0, !PT ;  /* 0xffffffdfd9d97812 */ /* 0x000fe400078ec0ff */
[----:B------:R-:W-:-:S13]  /*9df0*/  ISETP.GE.AND P0, PT, R3, R66, PT ;  /* 0x000000420300720c */ /* 0x000fda0003f06270 */
[----:B------:R-:W-:Y:S01]  /*9e00*/  @P0 LOP3.LUT R217, R217, 0x20, RZ, 0xfc, !PT ;  /* 0x00000020d9d90812 */ /* 0x000fe200078efcff */
[----:B------:R-:W-:Y:S05]  /*9e10*/  @P0 BRA `(.L_x_2407) ;  /* 0x000000f000000947 */ /* 0x000fea0003800000 */
[----:B--2---:R-:W-:-:S04]  /*9e20*/  LEA R10, P0, R150, R2, 0x1 ;  /* 0x00000002960a7211 */ /* 0x004fc800078008ff */
        /* <DEDUP_REMOVED lines=14> */
.L_x_2407:
[----:B------:R-:W-:Y:S05]  /*9f10*/  BSYNC B0 ;  /* 0x0000000000007941 */ /* 0x000fea0003800000 */
.L_x_2406:
[----:B------:R-:W-:Y:S05]  /*9f20*/  BRA.DIV ~URZ, `(.L_x_2408) ;  /* 0x00017ee27f007947 */ /* 0x000fea000b800000 */
[----:B-1----:R1:W3:Y:S04]  /*9f30*/  SHFL.IDX PT, R4, R12, 0x3, 0x181f ;  /* 0x00781f000c047f89 */ /* 0x0022e800000e0000 */
[----:B--2---:R1:W2:Y:S02]  /*9f40*/  SHFL.IDX PT, R2, R15, 0x3, 0x181f ;  /* 0x00781f000f027f89 */ /* 0x0042a400000e0000 */
.L_x_2557:
[----:B----4-:R-:W4:Y:S04]  /*9f50*/  LDL R130, [R1+0x8] ;  /* 0x0000080001827983 */ /* 0x010f280000100800 */
[----:B---3--:R-:W3:Y:S04]  /*9f60*/  LDL R131, [R1+0x4] ;  /* 0x0000040001837983 */ /* 0x008ee80000100800 */
[----:B------:R1:W5:Y:S01]  /*9f70*/  LDL R132, [R1+0x18] ;  /* 0x0000180001847983 */ /* 0x0003620000100800 */
[----:B------:R-:W-:-:S04]  /*9f80*/  IADD3 R3, R16, 0x60, RZ ;  /* 0x0000006010037810 */ /* 0x000fc80007ffe0ff */
[----:B------:R-:W-:-:S13]  /*9f90*/  ISETP.GE.AND P5, PT, R3, R66, PT ;  /* 0x000000420300720c */ /* 0x000fda0003fa6270 */
[----:B-12---:R-:W-:-:S04]  /*9fa0*/  @!P5 LEA R12, P0, R219, R2, 0x1 ;  /* 0x00000002db0cd211 */ /* 0x006fc800078008ff */
[----:B------:R-:W-:Y:S02]  /*9fb0*/  @!P5 LEA.HI.X R13, R219, R4, R13, 0x1, P0 ;  /* 0x00000004db0dd211 */ /* 0x000fe400000f0c0d */
[----:B------:R-:W-:-:S04]  /*9fc0*/  @!P5 LEA R8, P0, R150, R2, 0x1 ;  /* 0x000000029608d211 */ /* 0x000fc800078008ff */
[----:B------:R-:W-:Y:S02]  /*9fd0*/  @!P5 LEA.HI.X R9, R150, R4, R151, 0x1, P0 ;  /* 0x000000049609d211 */ /* 0x000fe400000f0c97 */
[C---:B------:R-:W-:Y:S01]  /*9fe0*/  @!P5 LEA R6, P0, R0.reuse, R2, 0x1 ;  /* 0x000000020006d211 */ /* 0x040fe200078008ff */
[----:B------:R-:W-:Y:S01]  /*9ff0*/  IMAD.MOV.U32 R127, RZ, RZ, 0x30 ;  /* 0x00000030ff7f7424 */ /* 0x000fe200078e00ff */
[----:B------:R-:W-:Y:S01]  /*a000*/  SHF.R.S32.HI R126, RZ, 0x1f, R116 ;  /* 0x0000001fff7e7819 */ /* 0x000fe20000011474 */
[----:B------:R-:W-:Y:S01]  /*a010*/  @!PT LDS RZ, [RZ] ;  /* 0x00000000fffff984 */ /* 0x000fe20000000800 */
[----:B------:R-:W-:Y:S01]  /*a020*/  @!PT LDS RZ, [RZ] ;  /* 0x00000000fffff984 */ /* 0x000fe20000000800 */
[----:B------:R-:W-:Y:S01]  /*a030*/  @!PT LDS RZ, [RZ] ;  /* 0x00000000fffff984 */ /* 0x000fe20000000800 */
[----:B------:R1:W-:Y:S01]  /*a040*/  @!P5 LDGSTS.E.BYPASS.LTC128B.128 [R215+0x13080], [R8.64], !P2 ;  /* 0x1308000008d7dfae */ /* 0x0003e2000d101d46 */
[----:B------:R-:W-:Y:S02]  /*a050*/  @!P5 LEA.HI.X R7, R0, R4, R24, 0x1, P0 ;  /* 0x000000040007d211 */ /* 0x000fe400000f0c18 */
[----:B------:R-:W-:-:S03]  /*a060*/  @!P5 LEA R10, P0, R220, R2, 0x1 ;  /* 0x00000002dc0ad211 */ /* 0x000fc600078008ff */
[----:B------:R2:W-:Y:S01]  /*a070*/  @!P5 LDGSTS.E.BYPASS.LTC128B.128 [R215+0x17080], [R6.64], !P1 ;  /* 0x1708000006d7dfae */ /* 0x0005e2000c901d46 */
[----:B------:R-:W-:Y:S01]  /*a080*/  @!P5 LEA.HI.X R11, R220, R4, R14, 0x1, P0 ;  /* 0x00000004dc0bd211 */ /* 0x000fe200000f0c0e */
[----:B------:R-:W-:Y:S02]  /*a090*/  IMAD R4, R126, c[0x0][0x1e0], RZ ;  /* 0x000078007e047a24 */ /* 0x000fe400078e02ff */
[C---:B------:R-:W-:Y:S01]  /*a0a0*/  IMAD.WIDE.U32 R2, R116.reuse, c[0x0][0x1e0], RZ ;  /* 0x0000780074027a25 */ /* 0x040fe200078e00ff */
[----:B------:R1:W-:Y:S03]  /*a0b0*/  @!P5 LDGSTS.E.BYPASS.LTC128B.128 [R215+0x1b080], [R12.64], !P4 ;  /* 0x1b0800000cd7dfae */ /* 0x0003e6000e101d46 */
[----:B------:R-:W-:Y:S01]  /*a0c0*/  IMAD R4, R116, c[0x0][0x1e4], R4 ;  /* 0x0000790074047a24 */ /* 0x000fe200078e0204 */
[----:B------:R3:W-:Y:S03]  /*a0d0*/  @!P5 LDGSTS.E.BYPASS.LTC128B.128 [R215+0x1f080], [R10.64], !P3 ;  /* 0x1f0800000ad7dfae */ /* 0x0007e6000d901d46 */
[----:B------:R-:W-:Y:S01]  /*a0e0*/  IMAD.IADD R4, R3, 0x1, R4 ;  /* 0x0000000103047824 */ /* 0x000fe200078e0204 */
[----:B------:R-:W0:Y:S03]  /*a0f0*/  LDGDEPBAR ;  /* 0x00000000000079af */ /* 0x000e260000000000 */
[----:B------:R-:W-:-:S02]  /*a100*/  IMAD R5, R4, 0x30, RZ ;  /* 0x0000003004057824 */ /* 0x000fc400078e02ff */
[----:B------:R-:W-:Y:S02]  /*a110*/  IMAD.MOV.U32 R128, RZ, RZ, R224 ;  /* 0x000000ffff807224 */ /* 0x000fe400078e00e0 */
[----:B------:R-:W-:Y:S02]  /*a120*/  IMAD.MOV.U32 R129, RZ, RZ, R228 ;  /* 0x000000ffff817224 */ /* 0x000fe400078e00e4 */
[----:B--2---:R-:W-:Y:S02]  /*a130*/  IMAD.MOV.U32 R7, RZ, RZ, 0x20 ;  /* 0x00000020ff077424 */ /* 0x004fe400078e00ff */
[----:B------:R-:W-:-:S04]  /*a140*/  IMAD.WIDE.U32 R2, R2, 0x30, R128 ;  /* 0x0000003002027825 */ /* 0x000fc800078e0080 */
[----:B-1----:R-:W-:Y:S02]  /*a150*/  IMAD R8, R7, c[0x0][0x1e4], RZ ;  /* 0x0000790007087a24 */ /* 0x002fe400078e02ff */
[----:B------:R-:W-:Y:S01]  /*a160*/  IMAD.IADD R3, R3, 0x1, R5 ;  /* 0x0000000103037824 */ /* 0x000fe200078e0205 */
[----:B------:R-:W-:Y:S01]  /*a170*/  WARPSYNC 0xffffffff ;  /* 0xffffffff00007948 */ /* 0x000fe20003800000 */
[----:B------:R-:W-:Y:S01]  /*a180*/  P2R R15, PR, RZ, 0x40 ;  /* 0x00000040ff0f7803 */ /* 0x000fe20000000000 */
[----:B------:R-:W-:Y:S01]  /*a190*/  BAR.SYNC.DEFER_BLOCKING 0x0 ;  /* 0x0000000000007b1d */ /* 0x000fe20000010000 */
[C---:B------:R-:W-:Y:S02]  /*a1a0*/  LOP3.LUT P6, RZ, R217.reuse, 0x8, RZ, 0xc0, !PT ;  /* 0x00000008d9ff7812 */ /* 0x040fe400078cc0ff */
[C---:B------:R-:W-:Y:S02]  /*a1b0*/  LOP3.LUT P3, RZ, R217.reuse, 0x2, RZ, 0xc0, !PT ;  /* 0x00000002d9ff7812 */ /* 0x040fe4000786c0ff */
[----:B------:R-:W-:Y:S01]  /*a1c0*/  LOP3.LUT P4, RZ, R217, 0x1, RZ, 0xc0, !PT ;  /* 0x00000001d9ff7812 */ /* 0x000fe2000788c0ff */
[----:B------:R-:W-:-:S02]  /*a1d0*/  IMAD.MOV.U32 R133, RZ, RZ, c[0x0][0x2c4] ;  /* 0x0000b100ff857624 */ /* 0x000fc400078e00ff */
[----:B----4-:R-:W-:-:S04]  /*a1e0*/  IMAD R127, R130, -0x30, R127 ;  /* 0xffffffd0827f7824 */ /* 0x010fc800078e027f */
[----:B---3--:R-:W-:-:S05]  /*a1f0*/  IMAD.IADD R125, R131, 0x1, R127 ;  /* 0x00000001837d7824 */ /* 0x008fca00078e027f */
[----:B------:R-:W-:-:S05]  /*a200*/  IMNMX R6, R125, 0x30, PT ;  /* 0x000000307d067817 */ /* 0x000fca0003800200 */
[----:B------:R-:W-:-:S05]  /*a210*/  IMAD.IADD R4, R6, 0x1, -R218 ;  /* 0x0000000106047824 */ /* 0x000fca00078e0ada */
[----:B------:R-:W-:Y:S01]  /*a220*/  ISETP.GE.AND P0, PT, R4, 0x21, PT ;  /* 0x000000210400780c */ /* 0x000fe20003f06270 */
[----:B------:R-:W-:-:S12]  /*a230*/  IMAD.WIDE.U32 R6, R7, c[0x0][0x1e0], RZ ;  /* 0x0000780007067a25 */ /* 0x000fd800078e00ff */
        /* <DEDUP_REMOVED lines=14> */
[----:B------:R1:W-:Y:S01]  /*a320*/  @P1 LDGSTS.E.BYPASS.LTC128B.128 [R212+0xe880], [R4.64+0x180], !P4 ;  /* 0x0e88018004d41fae */ /* 0x0003e2000e101d46 */
[----:B------:R-:W-:-:S13]  /*a330*/  LOP3.LUT P1, RZ, R217, 0x8, RZ, 0xc0, !PT ;  /* 0x00000008d9ff7812 */ /* 0x000fda000782c0ff */
[----:B------:R1:W-:Y:S04]  /*a340*/  @P0 LDGSTS.E.BYPASS.LTC128B.128 [R215+0xb080], [R2.64], !P1 ;  /* 0x0b08000002d70fae */ /* 0x0003e8000c901d46 */
[----:B------:R1:W-:Y:S04]  /*a350*/  @P0 LDGSTS.E.BYPASS.LTC128B.128 [R215+0xc880], [R2.64+0x80], !P2 ;  /* 0x0c88008002d70fae */ /* 0x0003e8000d101d46 */
[----:B------:R1:W-:Y:S04]  /*a360*/  @P0 LDGSTS.E.BYPASS.LTC128B.128 [R215+0xe080], [R2.64+0x100], !P3 ;  /* 0x0e08010002d70fae */ /* 0x0003e8000d901d46 */
[----:B------:R1:W-:Y:S01]  /*a370*/  @P0 LDGSTS.E.BYPASS.LTC128B.128 [R215+0xf880], [R2.64+0x180], !P4 ;  /* 0x0f88018002d70fae */ /* 0x0003e2000e101d46 */
[----:B------:R-:W-:-:S03]  /*a380*/  ISETP.LT.AND P0, PT, RZ, c[0x0][0x27c], PT ;  /* 0x00009f00ff007a0c */ /* 0x000fc60003f01270 */
[----:B------:R-:W0:Y:S01]  /*a390*/  LDGDEPBAR ;  /* 0x00000000000079af */ /* 0x000e220000000000 */
[----:B------:R-:W-:-:S09]  /*a3a0*/  ISETP.NE.AND P6, PT, R15, RZ, PT ;  /* 0x000000ff0f00720c */ /* 0x000fd20003fc5270 */
[----:B------:R-:W-:Y:S05]  /*a3b0*/  @P0 BRA `(.L_x_2409) ;  /* 0x0000002000000947 */ /* 0x000fea0003800000 */
[----:B------:R-:W-:-:S04]  /*a3c0*/  DEPBAR.LE SB0, 0x1 ;  /* 0x000080400000791a */ /* 0x000fc80000000000 */
[----:B------:R-:W-:Y:S05]  /*a3d0*/  BRA `(.L_x_2410) ;  /* 0x000095c000007947 */ /* 0x000fea0003800000 */
.L_x_2409:
[----:B------:R-:W-:Y:S01]  /*a3e0*/  ULDC.U8 UR4, c[0x0][0x298] ;  /* 0x0000a60000047ab9 */ /* 0x000fe20000000000 */
[----:B-1---5:R-:W-:Y:S01]  /*a3f0*/  SHF.R.S32.HI R2, RZ, 0x1f, R146 ;  /* 0x0000001fff027819 */ /* 0x022fe20000011492 */
[----:B------:R-:W-:Y:S01]  /*a400*/  IMAD.WIDE.U32 R6, R146, c[0x0][0x280], RZ ;  /* 0x0000a00092067a25 */ /* 0x000fe200078e00ff */
[----:B------:R-:W-:Y:S01]  /*a410*/  ISETP.NE.AND P0, PT, RZ, UR4, PT ;  /* 0x00000004ff007c0c */ /* 0x000fe2000bf05270 */
[----:B------:R-:W-:Y:S02]  /*a420*/  BSSY B2, `(.L_x_2410) ;  /* 0x0000957000027945 */ /* 0x000fe40003800000 */
[C---:B------:R-:W-:Y:S02]  /*a430*/  IMAD R3, R2.reuse, c[0x0][0x280], RZ ;  /* 0x0000a00002037a24 */ /* 0x040fe400078e02ff */
[----:B------:R-:W-:Y:S02]  /*a440*/  IMAD R2, R2, c[0x0][0x290], RZ ;  /* 0x0000a40002027a24 */ /* 0x000fe400078e02ff */
[----:B------:R-:W-:-:S02]  /*a450*/  IMAD R3, R146, c[0x0][0x284], R3 ;  /* 0x0000a10092037a24 */ /* 0x000fc400078e0203 */
[----:B------:R-:W-:Y:S01]  /*a460*/  IMAD R8, R146, c[0x0][0x294], R2 ;  /* 0x0000a50092087a24 */ /* 0x000fe200078e0202 */
[----:B------:R-:W-:Y:S01]  /*a470*/  LEA R2, R96, R16, 0x5 ;  /* 0x0000001060027211 */ /* 0x000fe200078e28ff */
[----:B------:R-:W-:Y:S01]  /*a480*/  IMAD.WIDE.U32 R4, R146, c[0x0][0x290], RZ ;  /* 0x0000a40092047a25 */ /* 0x000fe200078e00ff */
[----:B------:R-:W-:-:S04]  /*a490*/  IADD3 R3, R3, R7, RZ ;  /* 0x0000000703037210 */ /* 0x000fc80007ffe0ff */
[----:B------:R-:W-:Y:S01]  /*a4a0*/  IADD3 R8, R8, R5, RZ ;  /* 0x0000000508087210 */ /* 0x000fe20007ffe0ff */
[----:B------:R-:W-:Y:S05]  /*a4b0*/  @!P0 BRA `(.L_x_2411) ;  /* 0x0000494000008947 */ /* 0x000fea0003800000 */
[----:B------:R-:W-:Y:S01]  /*a4c0*/  ISETP.NE.AND P1, PT, R133, 0x1, PT ;  /* 0x000000018500780c */ /* 0x000fe20003f25270 */
[----:B------:R-:W-:Y:S01]  /*a4d0*/  IMAD.MOV.U32 R7, RZ, RZ, R3 ;  /* 0x000000ffff077224 */ /* 0x000fe200078e0003 */
[----:B------:R-:W-:Y:S01]  /*a4e0*/  BSSY B0, `(.L_x_2412) ;  /* 0x000004f000007945 */ /* 0x000fe20003800000 */
[----:B------:R-:W-:Y:S01]  /*a4f0*/  SHF.R.S32.HI R40, RZ, 0x1f, R159 ;  /* 0x0000001fff287819 */ /* 0x000fe2000001149f */
[----:B------:R-:W-:Y:S01]  /*a500*/  CS2R R64, SRZ ;  /* 0x0000000000407805 */ /* 0x000fe2000001ff00 */
        /* <DEDUP_REMOVED lines=8> */
[----:B------:R-:W-:Y:S01]  /*a590*/  @P1 IMAD.HI.U32 R0, R2, c[0x0][0x2c8], RZ ;  /* 0x0000b20002001a27 */ /* 0x000fe200078e00ff */
[----:B------:R-:W-:Y:S01]  /*a5a0*/  CS2R R36, SRZ ;  /* 0x0000000000247805 */ /* 0x000fe2000001ff00 */
[----:B------:R-:W-:Y:S01]  /*a5b0*/  CS2R R28, SRZ ;  /* 0x00000000001c7805 */ /* 0x000fe2000001ff00 */
[----:B------:R-:W-:-:S02]  /*a5c0*/  CS2R R24, SRZ ;  /* 0x0000000000187805 */ /* 0x000fc4000001ff00 */
[----:B------:R-:W-:-:S04]  /*a5d0*/  @P1 SHF.R.U32.HI R2, RZ, c[0x0][0x2cc], R0 ;  /* 0x0000b300ff021a19 */ /* 0x000fc80000011600 */
        /* <DEDUP_REMOVED lines=23> */
[----:B------:R-:W-:-:S09]  /*a750*/  ISETP.GE.AND P1, PT, R158, c[0x0][0x27c], PT ;  /* 0x00009f009e007a0c */ /* 0x000fd20003f26270 */
[C---:B------:R-:W-:Y:S01]  /*a760*/  @!P3 IMAD.SHL.U32 R6, R156.reuse, 0x2, RZ ;  /* 0x000000029c06b824 */ /* 0x040fe200078e00ff */
[----:B------:R-:W-:-:S04]  /*a770*/  @!P3 SHF.L.U64.HI R5, R156, 0x1, R38 ;  /* 0x000000019c05b819 */ /* 0x000fc80000010226 */
[----:B--2---:R-:W-:-:S05]  /*a780*/  @!P3 IADD3 R18, P0, R3, R6, RZ ;  /* 0x000000060312b210 */ /* 0x004fca0007f1e0ff */
[----:B----4-:R-:W-:Y:S01]  /*a790*/  @!P3 IMAD.X R19, R4, 0x1, R5, P0 ;  /* 0x000000010413b824 */ /* 0x010fe200000e0605 */
        /* <DEDUP_REMOVED lines=33> */
[----:B------:R-:W-:-:S05]  /*a9b0*/  @!P0 IMAD.X R5, R2, 0x1, R20, P4 ;  /* 0x0000000102058824 */ /* 0x000fca00020e0614 */
[----:B------:R1:W5:Y:S03]  /*a9c0*/  @!P0 LD.E.64 R44, [R4.64] ;  /* 0x00000006042c8980 */ /* 0x000366000c101b00 */
.L_x_2413:
[----:B------:R-:W-:Y:S05]  /*a9d0*/  BSYNC B0 ;  /* 0x0000000000007941 */ /* 0x000fea0003800000 */
.L_x_2412:
        /* <DEDUP_REMOVED lines=82> */
.L_x_2415:
[----:B------:R-:W-:Y:S05]  /*af00*/  BSYNC B0 ;  /* 0x0000000000007941 */ /* 0x000fea0003800000 */
.L_x_2414:
        /* <DEDUP_REMOVED lines=53> */
[----:B------:R1:W5:Y:S01]  /*b260*/  @!P3 LD.E.64 R60, [R18.64] ;  /* 0x00000006123cb980 */ /* 0x000362000c101b00 */
[----:B----4-:R-:W-:Y:S01]  /*b270*/  @!P3 IMAD.X R17, R2, 0x1, R6, P0 ;  /* 0x000000010211b824 */ /* 0x010fe200000e0606 */
[----:B------:R-:W-:Y:S02]  /*b280*/  @!P2 SHF.L.U64.HI R6, R160, 0x1, R21 ;  /* 0x00000001a006a819 */ /* 0x000fe40000010215 */
[-C--:B------:R-:W-:Y:S01]  /*b290*/  @!P2 IADD3 R14, P0, R3, R5.reuse, RZ ;  /* 0x00000005030ea210 */ /* 0x080fe20007f1e0ff */
[----:B------:R-:W-:Y:S01]  /*b2a0*/  CS2R R72, SRZ ;  /* 0x0000000000487805 */ /* 0x000fe2000001ff00 */
[----:B------:R-:W-:Y:S01]  /*b2b0*/  CS2R R74, SRZ ;  /* 0x00000000004a7805 */ /* 0x000fe2000001ff00 */
[----:B------:R-:W-:Y:S01]  /*b2c0*/  CS2R R76, SRZ ;  /* 0x00000000004c7805 */ /* 0x000fe2000001ff00 */
[----:B------:R2:W5:Y:S01]  /*b2d0*/  @!P3 LD.E.64 R62, [R16.64] ;  /* 0x00000006103eb980 */ /* 0x000562000c101b00 */
[----:B------:R-:W-:Y:S01]  /*b2e0*/  @!P2 IMAD.X R15, R4, 0x1, R6, P0 ;  /* 0x00000001040fa824 */ /* 0x000fe200000e0606 */
[----:B------:R-:W-:Y:S01]  /*b2f0*/  @!P2 IADD3 R12, P0, R0, R5, RZ ;  /* 0x00000005000ca210 */ /* 0x000fe20007f1e0ff */
[----:B------:R-:W-:-:S04]  /*b300*/  @!P1 IMAD.SHL.U32 R5, R158, 0x2, RZ ;  /* 0x000000029e059824 */ /* 0x000fc800078e00ff */
[----:B------:R-:W-:Y:S01]  /*b310*/  @!P2 IMAD.X R13, R2, 0x1, R6, P0 ;  /* 0x00000001020da824 */ /* 0x000fe200000e0606 */
[----:B------:R-:W-:Y:S02]  /*b320*/  @!P1 SHF.L.U64.HI R6, R158, 0x1, R31 ;  /* 0x000000019e069819 */ /* 0x000fe4000001021f */
[-C--:B------:R-:W-:Y:S02]  /*b330*/  @!P1 IADD3 R10, P0, R3, R5.reuse, RZ ;  /* 0x00000005030a9210 */ /* 0x080fe40007f1e0ff */
[----:B------:R2:W5:Y:S03]  /*b340*/  @!P2 LD.E.64 R68, [R12.64] ;  /* 0x000000060c44a980 */ /* 0x000566000c101b00 */
[----:B------:R-:W-:Y:S01]  /*b350*/  @!P1 IMAD.X R11, R4, 0x1, R6, P0 ;  /* 0x00000001040b9824 */ /* 0x000fe200000e0606 */
[----:B------:R-:W-:Y:S01]  /*b360*/  @!P1 IADD3 R8, P0, R0, R5, RZ ;  /* 0x0000000500089210 */ /* 0x000fe20007f1e0ff */
[----:B-1----:R-:W-:-:S03]  /*b370*/  CS2R R18, SRZ ;  /* 0x0000000000127805 */ /* 0x002fc6000001ff00 */
[----:B------:R2:W5:Y:S01]  /*b380*/  @!P1 LD.E.64 R70, [R10.64] ;  /* 0x000000060a469980 */ /* 0x000562000c101b00 */
[----:B------:R-:W-:Y:S01]  /*b390*/  @!P1 IMAD.X R9, R2, 0x1, R6, P0 ;  /* 0x0000000102099824 */ /* 0x000fe200000e0606 */
[C---:B------:R-:W-:Y:S02]  /*b3a0*/  ISETP.GE.AND P0, PT, R159.reuse, c[0x0][0x27c], PT ;  /* 0x00009f009f007a0c */ /* 0x040fe40003f06270 */
[----:B------:R2:W5:Y:S04]  /*b3b0*/  @!P2 LD.E.64 R18, [R14.64] ;  /* 0x000000060e12a980 */ /* 0x000568000c101b00 */
[----:B------:R2:W5:Y:S07]  /*b3c0*/  @!P1 LD.E.64 R72, [R8.64] ;  /* 0x0000000608489980 */ /* 0x00056e000c101b00 */
        /* <DEDUP_REMOVED lines=8> */
.L_x_2417:
[----:B------:R-:W-:Y:S05]  /*b450*/  BSYNC B0 ;  /* 0x0000000000007941 */ /* 0x000fea0003800000 */
.L_x_2416:
[----:B--2--5:R-:W-:Y:S01]  /*b460*/  IMAD.MOV.U32 R4, RZ, RZ, R70 ;  /* 0x000000ffff047224 */ /* 0x024fe200078e0046 */
[----:B---3--:R-:W-:Y:S01]  /*b470*/  MOV R3, R71 ;  /* 0x0000004700037202 */ /* 0x008fe20000000f00 */
[----:B----4-:R-:W-:Y:S01]  /*b480*/  IMAD.MOV.U32 R2, RZ, RZ, R74 ;  /* 0x000000ffff027224 */ /* 0x010fe200078e004a */
[----:B------:R-:W-:Y:S01]  /*b490*/  MOV R7, R68 ;  /* 0x0000004400077202 */ /* 0x000fe20000000f00 */
[----:B-1----:R-:W-:Y:S01]  /*b4a0*/  IMAD.MOV.U32 R0, RZ, RZ, R75 ;  /* 0x000000ffff007224 */ /* 0x002fe200078e004b */
        /* <DEDUP_REMOVED lines=8> */
[----:B------:R-:W1:Y:S01]  /*b530*/  SHFL.IDX PT, R3, R33, 0x3, 0x181f ;  /* 0x00781f0021037f89 */ /* 0x000e6200000e0000 */
[----:B------:R-:W-:Y:S01]  /*b540*/  IMAD.MOV.U32 R4, RZ, RZ, R73 ;  /* 0x000000ffff047224 */ /* 0x000fe200078e0049 */
[----:B------:R-:W-:Y:S01]  /*b550*/  BSSY B0, `(.L_x_2418) ;  /* 0x0000042000007945 */ /* 0x000fe20003800000 */
[----:B------:R-:W-:Y:S01]  /*b560*/  IMAD.MOV.U32 R6, RZ, RZ, R69 ;  /* 0x000000ffff067224 */ /* 0x000fe200078e0045 */
[----:B------:R-:W-:Y:S01]  /*b570*/  PRMT R108, R0, 0x5410, R2 ;  /* 0x00005410006c7816 */ /* 0x000fe20000000002 */
[----:B------:R-:W-:Y:S01]  /*b580*/  IMAD.MOV.U32 R2, RZ, RZ, R76 ;  /* 0x000000ffff027224 */ /* 0x000fe200078e004c */
[----:B------:R-:W-:Y:S01]  /*b590*/  MOV R0, R77 ;  /* 0x0000004d00007202 */ /* 0x000fe20000000f00 */
[----:B------:R2:W3:Y:S01]  /*b5a0*/  SHFL.IDX PT, R8, R30, 0x3, 0x181f ;  /* 0x00781f001e087f89 */ /* 0x0004e200000e0000 */
[----:B------:R-:W-:Y:S01]  /*b5b0*/  PRMT R109, R4, 0x5410, R5 ;  /* 0x00005410046d7816 */ /* 0x000fe20000000005 */
[----:B------:R-:W-:Y:S01]  /*b5c0*/  IMAD.MOV.U32 R5, RZ, RZ, R62 ;  /* 0x000000ffff057224 */ /* 0x000fe200078e003e */
[----:B------:R-:W-:Y:S01]  /*b5d0*/  PRMT R111, R0, 0x5410, R2 ;  /* 0x00005410006f7816 */ /* 0x000fe20000000002 */
[----:B------:R-:W-:Y:S01]  /*b5e0*/  CS2R R84, SRZ ;  /* 0x0000000000547805 */ /* 0x000fe2000001ff00 */
[----:B------:R-:W-:Y:S01]  /*b5f0*/  MOV R4, R63 ;  /* 0x0000003f00047202 */ /* 0x000fe20000000f00 */
[----:B------:R4:W1:Y:S01]  /*b600*/  SHFL.IDX PT, R2, R39, 0x3, 0x181f ;  /* 0x00781f0027027f89 */ /* 0x00086200000e0000 */
[----:B------:R-:W-:Y:S01]  /*b610*/  CS2R R80, SRZ ;  /* 0x0000000000507805 */ /* 0x000fe2000001ff00 */
[----:B------:R-:W-:Y:S01]  /*b620*/  CS2R R88, SRZ ;  /* 0x0000000000587805 */ /* 0x000fe2000001ff00 */
[----:B------:R-:W-:Y:S01]  /*b630*/  CS2R R86, SRZ ;  /* 0x0000000000567805 */ /* 0x000fe2000001ff00 */
[----:B------:R1:W3:Y:S01]  /*b640*/  SHFL.IDX PT, R0, R32, 0x3, 0x181f ;  /* 0x00781f0020007f89 */ /* 0x0002e200000e0000 */
[----:B------:R-:W-:Y:S01]  /*b650*/  CS2R R82, SRZ ;  /* 0x0000000000527805 */ /* 0x000fe2000001ff00 */
[----:B------:R-:W-:Y:S01]  /*b660*/  CS2R R78, SRZ ;  /* 0x00000000004e7805 */ /* 0x000fe2000001ff00 */
[----:B--2---:R-:W-:-:S02]  /*b670*/  PRMT R30, R4, 0x5410, R5 ;  /* 0x00005410041e7816 */ /* 0x004fc40000000005 */
[----:B----4-:R-:W-:Y:S01]  /*b680*/  PRMT R39, R6, 0x5410, R7 ;  /* 0x0000541006277816 */ /* 0x010fe20000000007 */
[----:B-1----:R-:W-:Y:S01]  /*b690*/  CS2R R32, SRZ ;  /* 0x0000000000207805 */ /* 0x002fe2000001ff00 */
[----:B------:R-:W-:Y:S05]  /*b6a0*/  @P5 BRA `(.L_x_2419) ;  /* 0x000002c000005947 */ /* 0x000fea0003800000 */
[----:B---3--:R-:W-:Y:S01]  /*b6b0*/  ISETP.GE.AND P1, PT, R160, c[0x0][0x27c], PT ;  /* 0x00009f00a0007a0c */ /* 0x008fe20003f26270 */
[----:B------:R-:W-:Y:S01]  /*b6c0*/  CS2R R80, SRZ ;  /* 0x0000000000507805 */ /* 0x000fe2000001ff00 */
[----:B------:R-:W-:-:S11]  /*b6d0*/  CS2R R82, SRZ ;  /* 0x0000000000527805 */ /* 0x000fd6000001ff00 */
[C---:B------:R-:W-:Y:S01]  /*b6e0*/  @!P1 IMAD.SHL.U32 R4, R160.reuse, 0x2, RZ ;  /* 0x00000002a0049824 */ /* 0x040fe200078e00ff */
[----:B------:R-:W-:-:S04]  /*b6f0*/  @!P1 SHF.L.U64.HI R5, R160, 0x1, R21 ;  /* 0x00000001a0059819 */ /* 0x000fc80000010215 */
[----:B------:R-:W-:-:S05]  /*b700*/  @!P1 IADD3 R6, P0, R2, R4, RZ ;  /* 0x0000000402069210 */ /* 0x000fca0007f1e0ff */
        /* <DEDUP_REMOVED lines=18> */
[----:B------:R-:W-:-:S04]  /*b830*/  CS2R R32, SRZ ;  /* 0x0000000000207805 */ /* 0x000fc8000001ff00 */
[----:B-1----:R-:W-:Y:S02]  /*b840*/  @!P1 IADD3 R6, P0, R2, R9, RZ ;  /* 0x0000000902069210 */ /* 0x002fe40007f1e0ff */
[----:B--2---:R-:W-:-:S05]  /*b850*/  @!P1 SHF.L.U64.HI R5, R156, 0x1, R38 ;  /* 0x000000019c059819 */ /* 0x004fca0000010226 */
[----:B------:R-:W-:Y:S01]  /*b860*/  @!P1 IMAD.X R7, R3, 0x1, R5, P0 ;  /* 0x0000000103079824 */ /* 0x000fe200000e0605 */
[----:B------:R-:W-:Y:S01]  /*b870*/  @!P1 IADD3 R4, P0, R0, R9, RZ ;  /* 0x0000000900049210 */ /* 0x000fe20007f1e0ff */
[----:B------:R-:W-:-:S03]  /*b880*/  CS2R R78, SRZ ;  /* 0x00000000004e7805 */ /* 0x000fc6000001ff00 */
[----:B------:R1:W5:Y:S01]  /*b890*/  @!P1 LD.E.64 R32, [R6.64] ;  /* 0x0000000606209980 */ /* 0x000362000c101b00 */
[----:B------:R-:W-:Y:S01]  /*b8a0*/  @!P1 IMAD.X R5, R8, 0x1, R5, P0 ;  /* 0x0000000108059824 */ /* 0x000fe200000e0605 */
[----:B------:R-:W-:-:S04]  /*b8b0*/  ISETP.GE.AND P0, PT, R159, c[0x0][0x27c], PT ;  /* 0x00009f009f007a0c */ /* 0x000fc80003f06270 */
[----:B------:R2:W5:Y:S01]  /*b8c0*/  @!P1 LD.E.64 R78, [R4.64] ;  /* 0x00000006044e9980 */ /* 0x000562000c101b00 */
[----:B------:R-:W-:Y:S01]  /*b8d0*/  CS2R R90, SRZ ;  /* 0x00000000005a7805 */ /* 0x000fe2000001ff00 */
[----:B------:R-:W-:-:S07]  /*b8e0*/  CS2R R88, SRZ ;  /* 0x0000000000587805 */ /* 0x000fce000001ff00 */
[C---:B-1----:R-:W-:Y:S01]  /*b8f0*/  @!P0 IMAD.SHL.U32 R6, R159.reuse, 0x2, RZ ;  /* 0x000000029f068824 */ /* 0x042fe200078e00ff */
[----:B------:R-:W-:-:S04]  /*b900*/  @!P0 SHF.L.U64.HI R7, R159, 0x1, R40 ;  /* 0x000000019f078819 */ /* 0x000fc80000010228 */
[----:B--2---:R-:W-:-:S05]  /*b910*/  @!P0 IADD3 R4, P1, R2, R6, RZ ;  /* 0x0000000602048210 */ /* 0x004fca0007f3e0ff */
[----:B------:R-:W-:Y:S01]  /*b920*/  @!P0 IMAD.X R5, R3, 0x1, R7, P1 ;  /* 0x0000000103058824 */ /* 0x000fe200008e0607 */
[----:B------:R-:W-:-:S04]  /*b930*/  @!P0 IADD3 R2, P1, R0, R6, RZ ;  /* 0x0000000600028210 */ /* 0x000fc80007f3e0ff */
[----:B------:R1:W5:Y:S01]  /*b940*/  @!P0 LD.E.64 R90, [R4.64] ;  /* 0x00000006045a8980 */ /* 0x000362000c101b00 */
[----:B------:R-:W-:-:S05]  /*b950*/  @!P0 IMAD.X R3, R8, 0x1, R7, P1 ;  /* 0x0000000108038824 */ /* 0x000fca00008e0607 */
[----:B------:R1:W5:Y:S03]  /*b960*/  @!P0 LD.E.64 R88, [R2.64] ;  /* 0x0000000602588980 */ /* 0x000366000c101b00 */
.L_x_2419:
[----:B---3--:R-:W-:Y:S05]  /*b970*/  BSYNC B0 ;  /* 0x0000000000007941 */ /* 0x008fea0003800000 */
.L_x_2418:
        /* <DEDUP_REMOVED lines=37> */
[--C-:B------:R-:W-:Y:S02]  /*bbd0*/  SHF.R.U64 R0, R22, 0x10, R23.reuse ;  /* 0x0000001016007819 */ /* 0x100fe40000001217 */
        /* <DEDUP_REMOVED lines=10> */
[----:B------:R-:W-:Y:S02]  /*bc80*/  LOP3.LUT R16, R8, 0xffff0000, RZ, 0xc0, !PT ;  /* 0xffff000008107812 */ /* 0x000fe400078ec0ff */
[C---:B-1----:R-:W-:Y:S01]  /*bc90*/  LOP3.LUT R9, R6.reuse, 0xffff0000, RZ, 0xc0, !PT ;  /* 0xffff000006097812 */ /* 0x042fe200078ec0ff */
[C---:B------:R-:W-:Y:S01]  /*bca0*/  IMAD.U32 R12, R7.reuse, 0x10000, RZ ;  /* 0x00010000070c7824 */ /* 0x040fe200078e00ff */
[----:B------:R-:W-:Y:S01]  /*bcb0*/  LOP3.LUT R2, R7, 0xffff0000, RZ, 0xc0, !PT ;  /* 0xffff000007027812 */ /* 0x000fe200078ec0ff */
[----:B------:R-:W-:Y:S01]  /*bcc0*/  IMAD.U32 R13, R6, 0x10000, RZ ;  /* 0x00010000060d7824 */ /* 0x000fe200078e00ff */
[C---:B------:R-:W-:Y:S01]  /*bcd0*/  SHF.L.U32 R6, R4.reuse, 0x10, RZ ;  /* 0x0000001004067819 */ /* 0x040fe200000006ff */
[----:B------:R-:W-:Y:S01]  /*bce0*/  FMUL.FTZ R7, R9, R14 ;  /* 0x0000000e09077220 */ /* 0x000fe20000410000 */
[----:B------:R-:W-:Y:S01]  /*bcf0*/  SHF.L.U32 R3, R5, 0x10, RZ ;  /* 0x0000001005037819 */ /* 0x000fe200000006ff */
[-C--:B------:R-:W-:Y:S01]  /*bd00*/  FMUL.FTZ R8, R9, R15.reuse ;  /* 0x0000000f09087220 */ /* 0x080fe20000410000 */
[----:B------:R-:W-:Y:S01]  /*bd10*/  LOP3.LUT R0, R5, 0xffff0000, RZ, 0xc0, !PT ;  /* 0xffff000005007812 */ /* 0x000fe200078ec0ff */
[----:B------:R-:W-:Y:S01]  /*bd20*/  FFMA.FTZ R9, R13, R15, R7 ;  /* 0x0000000f0d097223 */ /* 0x000fe20000010007 */
[----:B------:R-:W-:Y:S01]  /*bd30*/  LOP3.LUT R4, R4, 0xffff0000, RZ, 0xc0, !PT ;  /* 0xffff000004047812 */ /* 0x000fe200078ec0ff */
[----:B------:R-:W-:-:S02]  /*bd40*/  FMUL.FTZ R5, R2, R17 ;  /* 0x0000001102057220 */ /* 0x000fc40000410000 */
[----:B------:R-:W-:Y:S01]  /*bd50*/  FFMA.FTZ R14, R13, R14, -R8 ;  /* 0x0000000e0d0e7223 */ /* 0x000fe20000010808 */
[C---:B------:R-:W-:Y:S01]  /*bd60*/  SHF.L.U32 R13, R11.reuse, 0x10, RZ ;  /* 0x000000100b0d7819 */ /* 0x040fe200000006ff */
[C---:B------:R-:W-:Y:S01]  /*bd70*/  IMAD.U32 R15, R10.reuse, 0x10000, RZ ;  /* 0x000100000a0f7824 */ /* 0x040fe200078e00ff */
[----:B------:R-:W-:Y:S01]  /*bd80*/  LOP3.LUT R10, R10, 0xffff0000, RZ, 0xc0, !PT ;  /* 0xffff00000a0a7812 */ /* 0x000fe200078ec0ff */
[-C--:B------:R-:W-:Y:S01]  /*bd90*/  FMUL.FTZ R2, R2, R16.reuse ;  /* 0x0000001002027220 */ /* 0x080fe20000410000 */
[----:B------:R-:W-:Y:S01]  /*bda0*/  LOP3.LUT R11, R11, 0xffff0000, RZ, 0xc0, !PT ;  /* 0xffff00000b0b7812 */ /* 0x000fe200078ec0ff */
[C---:B------:R-:W-:Y:S02]  /*bdb0*/  FFMA.FTZ R8, R12.reuse, R16, -R5 ;  /* 0x000000100c087223 */ /* 0x040fe40000010805 */
[----:B------:R-:W-:Y:S02]  /*bdc0*/  FFMA.FTZ R7, R12, R17, R2 ;  /* 0x000000110c077223 */ /* 0x000fe40000010002 */
[----:B------:R-:W-:-:S02]  /*bdd0*/  FMUL.FTZ R5, R4, R15 ;  /* 0x0000000f04057220 */ /* 0x000fc40000410000 */
[----:B------:R-:W-:Y:S01]  /*bde0*/  FMUL.FTZ R4, R4, R13 ;  /* 0x0000000d04047220 */ /* 0x000fe20000410000 */
[----:B------:R-:W-:Y:S01]  /*bdf0*/  F2FP.BF16.PACK_AB R7, R7, R8 ;  /* 0x000000080707723e */ /* 0x000fe200000010ff */
[C---:B------:R-:W-:Y:S02]  /*be00*/  FMUL.FTZ R2, R0.reuse, R10 ;  /* 0x0000000a00027220 */ /* 0x040fe40000410000 */
        /* <DEDUP_REMOVED lines=9> */
.L_x_2423:
[----:B------:R-:W-:Y:S05]  /*bea0*/  BSYNC B0 ;  /* 0x0000000000007941 */ /* 0x000fea0003800000 */
.L_x_2422:
[----:B------:R-:W-:Y:S01]  /*beb0*/  ISETP.GE.AND P0, PT, R160, c[0x0][0x27c], PT ;  /* 0x00009f00a0007a0c */ /* 0x000fe20003f06270 */
[----:B------:R-:W-:-:S12]  /*bec0*/  BSSY B0, `(.L_x_2424) ;  /* 0x0000030000007945 */ /* 0x000fd80003800000 */
[----:B------:R-:W-:Y:S05]  /*bed0*/  @P0 BRA `(.L_x_2425) ;  /* 0x000002e000000947 */ /* 0x000fea0003800000 */
[----:B-1----:R-:W1:Y:S01]  /*bee0*/  LDS.128 R4, [R212+0x14080] ;  /* 0x01408000d4047984 */ /* 0x002e620000000c00 */
        /* <DEDUP_REMOVED lines=45> */
.L_x_2425:
[----:B------:R-:W-:Y:S05]  /*c1c0*/  BSYNC B0 ;  /* 0x0000000000007941 */ /* 0x000fea0003800000 */
.L_x_2424:
        /* <DEDUP_REMOVED lines=49> */
.L_x_2427:
[----:B------:R-:W-:Y:S05]  /*c4e0*/  BSYNC B0 ;  /* 0x0000000000007941 */ /* 0x000fea0003800000 */
.L_x_2426:
[----:B------:R-:W-:-:S13]  /*c4f0*/  ISETP.GE.AND P0, PT, R159, c[0x0][0x27c], PT ;  /* 0x00009f009f007a0c */ /* 0x000fda0003f06270 */
        /* <DEDUP_REMOVED lines=47> */
.L_x_2421:
[----:B------:R-:W-:Y:S05]  /*c7f0*/  BSYNC B1 ;  /* 0x0000000000017941 */ /* 0x000fea0003800000 */
.L_x_2420:
        /* <DEDUP_REMOVED lines=53> */
.L_x_2431:
[----:B------:R-:W-:Y:S05]  /*cb50*/  BSYNC B0 ;  /* 0x0000000000007941 */ /* 0x000fea0003800000 */
.L_x_2430:
        /* <DEDUP_REMOVED lines=49> */
.L_x_2433:
[----:B------:R-:W-:Y:S05]  /*ce70*/  BSYNC B0 ;  /* 0x0000000000007941 */ /* 0x000fea0003800000 */
.L_x_2432:
        /* <DEDUP_REMOVED lines=49> */
.L_x_2435:
[----:B------:R-:W-:Y:S05]  /*d190*/  BSYNC B0 ;  /* 0x0000000000007941 */ /* 0x000fea0003800000 */
.L_x_2434:
        /* <DEDUP_REMOVED lines=48> */
.L_x_2429:
[----:B------:R-:W-:Y:S05]  /*d4a0*/  BSYNC B1 ;  /* 0x0000000000017941 */ /* 0x000fea0003800000 */
.L_x_2428:
        /* <DEDUP_REMOVED lines=53> */
.L_x_2439:
[----:B------:R-:W-:Y:S05]  /*d800*/  BSYNC B0 ;  /* 0x0000000000007941 */ /* 0x000fea0003800000 */
.L_x_2438:
        /* <DEDUP_REMOVED lines=49> */
.L_x_2441:
[----:B------:R-:W-:Y:S05]  /*db20*/  BSYNC B0 ;  /* 0x0000000000007941 */ /* 0x000fea0003800000 */
.L_x_2440:
        /* <DEDUP_REMOVED lines=49> */
.L_x_2443:
[----:B------:R-:W-:Y:S05]  /*de40*/  BSYNC B0 ;  /* 0x0000000000007941 */ /* 0x000fea0003800000 */
.L_x_2442:
        /* <DEDUP_REMOVED lines=48> */
.L_x_2437:
[----:B------:R-:W-:Y:S05]  /*e150*/  BSYNC B1 ;  /* 0x0000000000017941 */ /* 0x000fea0003800000 */
.L_x_2436:
[----:B------:R-:W-:-:S04]  /*e160*/  IADD3 R0, R218, 0x60, RZ ;  /* 0x00000060da007810 */ /* 0x000fc80007ffe0ff */
        /* <DEDUP_REMOVED lines=51> */
.L_x_2446:
[----:B------:R-:W-:Y:S05]  /*e4a0*/  BSYNC B0 ;  /* 0x0000000000007941 */ /* 0x000fea0003800000 */
.L_x_2445:
        /* <DEDUP_REMOVED lines=49> */
.L_x_2448:
[----:B------:R-:W-:Y:S05]  /*e7c0*/  BSYNC B0 ;  /* 0x0000000000007941 */ /* 0x000fea0003800000 */
.L_x_2447:
        /* <DEDUP_REMOVED lines=49> */
.L_x_2450:
[----:B------:R-:W-:Y:S05]  /*eae0*/  BSYNC B0 ;  /* 0x0000000000007941 */ /* 0x000fea0003800000 */
.L_x_2449:
        /* <DEDUP_REMOVED lines=49> */
.L_x_2411:
[----:B------:R-:W-:Y:S01]  /*ee00*/  ISETP.NE.AND P0, PT, R133, 0x1, PT ;  /* 0x000000018500780c */ /* 0x000fe20003f05270 */
[----:B------:R-:W-:Y:S01]  /*ee10*/  IMAD.MOV.U32 R7, RZ, RZ, R3 ;  /* 0x000000ffff077224 */ /* 0x000fe200078e0003 */
        /* <DEDUP_REMOVED lines=9> */
[----:B------:R-:W-:-:S02]  /*eeb0*/  CS2R R20, SRZ ;  /* 0x0000000000147805 */ /* 0x000fc4000001ff00 */
        /* <DEDUP_REMOVED lines=47> */
.L_x_2452:
[----:B------:R-:W-:Y:S05]  /*f1b0*/  BSYNC B0 ;  /* 0x0000000000007941 */ /* 0x000fea0003800000 */
.L_x_2451:
[----:B-12--5:R-:W-:Y:S01]  /*f1c0*/  IMAD.MOV.U32 R3, RZ, RZ, R30 ;  /* 0x000000ffff037224 */ /* 0x026fe200078e001e */
[----:B------:R-:W-:Y:S01]  /*f1d0*/  LOP3.LUT P0, RZ, R217, 0x10, RZ, 0xc0, !PT ;  /* 0x00000010d9ff7812 */ /* 0x000fe2000780c0ff */
[----:B------:R-:W-:Y:S01]  /*f1e0*/  IMAD.MOV.U32 R2, RZ, RZ, R31 ;  /* 0x000000ffff027224 */ /* 0x000fe200078e001f */
[----:B------:R-:W-:Y:S01]  /*f1f0*/  MOV R4, R29 ;  /* 0x0000001d00047202 */ /* 0x000fe20000000f00 */
        /* <DEDUP_REMOVED lines=10> */
[----:B------:R-:W-:Y:S01]  /*f2a0*/  BSSY B0, `(.L_x_2453) ;  /* 0x0000032000007945 */ /* 0x000fe20003800000 */
[----:B------:R-:W-:Y:S01]  /*f2b0*/  PRMT R38, R2, 0x5410, R3 ;  /* 0x0000541002267816 */ /* 0x000fe20000000003 */
[----:B------:R-:W-:Y:S01]  /*f2c0*/  IMAD.MOV.U32 R3, RZ, RZ, R34 ;  /* 0x000000ffff037224 */ /* 0x000fe200078e0022 */
[----:B------:R-:W-:Y:S01]  /*f2d0*/  MOV R2, R35 ;  /* 0x0000002300027202 */ /* 0x000fe20000000f00 */
[----:B---3--:R1:W3:Y:S01]  /*f2e0*/  SHFL.IDX PT, R10, R14, 0x1, 0x181f ;  /* 0x00381f000e0a7f89 */ /* 0x0082e200000e0000 */
[----:B------:R-:W-:Y:S01]  /*f2f0*/  PRMT R27, R4, 0x5410, R5 ;  /* 0x00005410041b7816 */ /* 0x000fe20000000005 */
[----:B------:R-:W-:Y:S01]  /*f300*/  CS2R R52, SRZ ;  /* 0x0000000000347805 */ /* 0x000fe2000001ff00 */
[----:B------:R-:W-:Y:S01]  /*f310*/  PRMT R67, R2, 0x5410, R3 ;  /* 0x0000541002437816 */ /* 0x000fe20000000003 */
[----:B------:R-:W-:Y:S01]  /*f320*/  IMAD.MOV.U32 R3, RZ, RZ, R32 ;  /* 0x000000ffff037224 */ /* 0x000fe200078e0020 */
[----:B------:R1:W4:Y:S01]  /*f330*/  SHFL.IDX PT, R5, R15, 0x1, 0x181f ;  /* 0x00381f000f057f89 */ /* 0x00032200000e0000 */
[----:B------:R-:W-:Y:S01]  /*f340*/  IMAD.MOV.U32 R2, RZ, RZ, R33 ;  /* 0x000000ffff027224 */ /* 0x000fe200078e0021 */
[----:B------:R-:W-:Y:S01]  /*f350*/  PRMT R37, R6, 0x5410, R7 ;  /* 0x0000541006257816 */ /* 0x000fe20000000007 */
[----:B------:R-:W-:Y:S01]  /*f360*/  CS2R R42, SRZ ;  /* 0x00000000002a7805 */ /* 0x000fe2000001ff00 */
[----:B------:R1:W1:Y:S01]  /*f370*/  SHFL.IDX PT, R4, R25, 0x1, 0x181f ;  /* 0x00381f0019047f89 */ /* 0x00026200000e0000 */
        /* <DEDUP_REMOVED lines=36> */
.L_x_2454:
[----:B--2---:R-:W-:Y:S05]  /*f5c0*/  BSYNC B0 ;  /* 0x0000000000007941 */ /* 0x004fea0003800000 */
.L_x_2453:
[----:B-1---5:R-:W-:Y:S01]  /*f5d0*/  IMAD.MOV.U32 R3, RZ, RZ, R52 ;  /* 0x000000ffff037224 */ /* 0x022fe200078e0034 */
[----:B------:R-:W-:Y:S01]  /*f5e0*/  MOV R2, R53 ;  /* 0x0000003500027202 */ /* 0x000fe20000000f00 */
[----:B----4-:R-:W-:Y:S01]  /*f5f0*/  IMAD.MOV.U32 R5, RZ, RZ, R54 ;  /* 0x000000ffff057224 */ /* 0x010fe200078e0036 */
        /* <DEDUP_REMOVED lines=63> */
.L_x_2456:
[----:B--2---:R-:W-:Y:S05]  /*f9f0*/  BSYNC B0 ;  /* 0x0000000000007941 */ /* 0x004fea0003800000 */
.L_x_2455:
[----:B-1---5:R-:W-:Y:S01]  /*fa00*/  IMAD.MOV.U32 R3, RZ, RZ, R74 ;  /* 0x000000ffff037224 */ /* 0x022fe200078e004a */
[----:B------:R-:W-:Y:S01]  /*fa10*/  MOV R4, R73 ;  /* 0x0000004900047202 */ /* 0x000fe20000000f00 */
[----:B------:R-:W-:Y:S01]  /*fa20*/  IMAD.MOV.U32 R2, RZ, RZ, R75 ;  /* 0x000000ffff027224 */ /* 0x000fe200078e004b */
[----:B------:R-:W-:Y:S01]  /*fa30*/  MOV R7, R70 ;  /* 0x0000004600077202 */ /* 0x000fe20000000f00 */
[----:B----4-:R-:W-:Y:S01]  /*fa40*/  IMAD.MOV.U32 R5, RZ, RZ, R72 ;  /* 0x000000ffff057224 */ /* 0x010fe200078e0048 */
[----:B------:R1:W2:Y:S01]  /*fa50*/  SHFL.IDX PT, R11, R13, 0x3, 0x181f ;  /* 0x00781f000d0b7f89 */ /* 0x0002a200000e0000 */
[----:B------:R-:W-:Y:S01]  /*fa60*/  IMAD.MOV.U32 R6, RZ, RZ, R71 ;  /* 0x000000ffff067224 */ /* 0x000fe200078e0047 */
        /* <DEDUP_REMOVED lines=11> */
[----:B------:R-:W-:Y:S01]  /*fb20*/  CS2R R92, SRZ ;  /* 0x00000000005c7805 */ /* 0x000fe2000001ff00 */
        /* <DEDUP_REMOVED lines=17> */
[----:B------:R-:W-:Y:S05]  /*fc40*/  @P5 BRA `(.L_x_2458) ;  /* 0x000001a000005947 */ /* 0x000fea0003800000 */
[----:B--2---:R-:W-:Y:S01]  /*fc50*/  ISETP.GE.AND P1, PT, R150, c[0x0][0x27c], PT ;  /* 0x00009f0096007a0c */ /* 0x004fe20003f26270 */
[----:B------:R-:W-:Y:S01]  /*fc60*/  CS2R R82, SRZ ;  /* 0x0000000000527805 */ /* 0x000fe2000001ff00 */
[----:B------:R-:W-:-:S11]  /*fc70*/  CS2R R80, SRZ ;  /* 0x0000000000507805 */ /* 0x000fd6000001ff00 */
        /* <DEDUP_REMOVED lines=23> */
.L_x_2458:
[----:B--2---:R-:W-:Y:S05]  /*fdf0*/  BSYNC B0 ;  /* 0x0000000000007941 */ /* 0x004fea0003800000 */
.L_x_2457:
        /* <DEDUP_REMOVED lines=39> */
[----:B------:R-:W-:Y:S02]  /*10070*/  SHF.R.U64 R13, R18, 0x10, R19 ;  /* 0x00000010120d7819 */ /* 0x000fe40000001213 */
[----:B------:R-:W-:Y:S02]  /*10080*/  LEA.HI R0, R0, R96, RZ, 0x1d ;  /* 0x0000006000007211 */ /* 0x000fe400078fe8ff */
[----:B------:R-:W-:Y:S02]  /*10090*/  PRMT R14, R27, 0x5432, R14 ;  /* 0x000054321b0e7816 */ /* 0x000fe4000000000e */
[----:B------:R-:W-:Y:S01]  /*100a0*/  SHF.R.S32.HI R3, RZ, 0x1f, R0 ;  /* 0x0000001fff037819 */ /* 0x000fe20000011400 */
[----:B------:R-:W-:Y:S01]  /*100b0*/  IMAD.SHL.U32 R2, R0, 0x8, RZ ;  /* 0x0000000800027824 */ /* 0x000fe200078e00ff */
[----:B------:R-:W-:Y:S01]  /*100c0*/  SHF.R.U64 R15, R22, 0x10, R23 ;  /* 0x00000010160f7819 */ /* 0x000fe20000001217 */
[----:B------:R-:W-:Y:S01]  /*100d0*/  IMAD.U32 R39, R14, 0x10000, RZ ;  /* 0x000100000e277824 */ /* 0x000fe200078e00ff */
[----:B------:R-:W-:-:S02]  /*100e0*/  LEA.HI R0, R3, R0, RZ, 0x3 ;  /* 0x0000000003007211 */ /* 0x000fc400078f18ff */
[----:B------:R-:W-:Y:S02]  /*100f0*/  LOP3.LUT R2, R148, 0x38, R2, 0xf8, !PT ;  /* 0x0000003894027812 */ /* 0x000fe400078ef802 */
[----:B------:R-:W-:Y:S01]  /*10100*/  SHF.R.U64 R3, R20, 0x10, R21 ;  /* 0x0000001014037819 */ /* 0x000fe20000001215 */
[----:B------:R-:W-:Y:S01]  /*10110*/  IMAD.SHL.U32 R0, R0, 0x400, RZ ;  /* 0x0000040000007824 */ /* 0x000fe200078e00ff */
[----:B------:R-:W-:Y:S02]  /*10120*/  LOP3.LUT R2, R2, R179, RZ, 0x3c, !PT ;  /* 0x000000b302027212 */ /* 0x000fe400078e3cff */
[----:B------:R-:W-:Y:S02]  /*10130*/  SHF.R.U32.HI R16, RZ, 0x10, R23 ;  /* 0x00000010ff107819 */ /* 0x000fe40000011617 */
[----:B------:R-:W-:Y:S02]  /*10140*/  LOP3.LUT R0, R0, 0x7fffe000, RZ, 0xc0, !PT ;  /* 0x7fffe00000007812 */ /* 0x000fe400078ec0ff */
[----:B------:R-:W-:-:S02]  /*10150*/  SHF.R.U32.HI R12, RZ, 0x10, R21 ;  /* 0x00000010ff0c7819 */ /* 0x000fc40000011615 */
[----:B------:R-:W-:Y:S02]  /*10160*/  IADD3 R0, R2, R0, R149 ;  /* 0x0000000002007210 */ /* 0x000fe40007ffe095 */
[----:B------:R-:W-:Y:S02]  /*10170*/  SHF.R.U32.HI R2, RZ, 0x10, R19 ;  /* 0x00000010ff027819 */ /* 0x000fe40000011613 */
[----:B------:R-:W-:Y:S01]  /*10180*/  PRMT R23, R37, 0x5432, R15 ;  /* 0x0000543225177816 */ /* 0x000fe2000000000f */
[----:B------:R-:W-:Y:S01]  /*10190*/  IMAD.SHL.U32 R36, R0, 0x2, RZ ;  /* 0x0000000200247824 */ /* 0x000fe200078e00ff */
[----:B------:R-:W-:Y:S02]  /*101a0*/  SHF.R.U32.HI R0, RZ, 0x10, R17 ;  /* 0x00000010ff007819 */ /* 0x000fe40000011611 */
[----:B------:R-:W-:Y:S02]  /*101b0*/  PRMT R24, R38, 0x5410, R2 ;  /* 0x0000541026187816 */ /* 0x000fe40000000002 */
[----:B----4-:R-:W2:Y:S01]  /*101c0*/  LDS.128 R4, [R36+0x10080] ;  /* 0x0100800024047984 */ /* 0x010ea20000000c00 */
[----:B------:R-:W-:-:S02]  /*101d0*/  PRMT R18, R27, 0x5410, R0 ;  /* 0x000054101b127816 */ /* 0x000fc40000000000 */
[----:B------:R-:W-:Y:S01]  /*101e0*/  PRMT R27, R38, 0x5432, R13 ;  /* 0x00005432261b7816 */ /* 0x000fe2000000000d */
[----:B-1----:R-:W-:Y:S01]  /*101f0*/  IMAD.U32 R20, R10, 0x10000, RZ ;  /* 0x000100000a147824 */ /* 0x002fe200078e00ff */
[C---:B------:R-:W-:Y:S02]  /*10200*/  PRMT R13, R26.reuse, 0x5432, R3 ;  /* 0x000054321a0d7816 */ /* 0x040fe40000000003 */
[C---:B------:R-:W-:Y:S02]  /*10210*/  SHF.L.U32 R15, R9.reuse, 0x10, RZ ;  /* 0x00000010090f7819 */ /* 0x040fe400000006ff */
[----:B------:R-:W-:Y:S01]  /*10220*/  LOP3.LUT R19, R9, 0xffff0000, RZ, 0xc0, !PT ;  /* 0xffff000009137812 */ /* 0x000fe200078ec0ff */
[----:B------:R-:W-:Y:S01]  /*10230*/  IMAD.U32 R38, R13, 0x10000, RZ ;  /* 0x000100000d267824 */ /* 0x000fe200078e00ff */
[----:B------:R-:W-:Y:S01]  /*10240*/  PRMT R17, R26, 0x5410, R12 ;  /* 0x000054101a117816 */ /* 0x000fe2000000000c */
[----:B------:R-:W-:Y:S01]  /*10250*/  IMAD.U32 R12, R11, 0x10000, RZ ;  /* 0x000100000b0c7824 */ /* 0x000fe200078e00ff */
[----:B------:R-:W-:Y:S01]  /*10260*/  PRMT R22, R37, 0x5410, R16 ;  /* 0x0000541025167816 */ /* 0x000fe20000000010 */
[C---:B------:R-:W-:Y:S01]  /*10270*/  IMAD.U32 R16, R8.reuse, 0x10000, RZ ;  /* 0x0001000008107824 */ /* 0x040fe200078e00ff */
[----:B------:R-:W-:Y:S01]  /*10280*/  LOP3.LUT R25, R11, 0xffff0000, RZ, 0xc0, !PT ;  /* 0xffff00000b197812 */ /* 0x000fe200078ec0ff */
[----:B------:R-:W-:Y:S01]  /*10290*/  IMAD.U32 R57, R17, 0x10000, RZ ;  /* 0x0001000011397824 */ /* 0x000fe200078e00ff */
[----:B------:R-:W-:Y:S01]  /*102a0*/  LOP3.LUT R21, R8, 0xffff0000, RZ, 0xc0, !PT ;  /* 0xffff000008157812 */ /* 0x000fe200078ec0ff */
[----:B------:R-:W-:Y:S01]  /*102b0*/  IMAD.U32 R56, R22, 0x10000, RZ ;  /* 0x0001000016387824 */ /* 0x000fe200078e00ff */
[----:B------:R-:W-:-:S02]  /*102c0*/  LOP3.LUT R26, R10, 0xffff0000, RZ, 0xc0, !PT ;  /* 0xffff00000a1a7812 */ /* 0x000fc400078ec0ff */
        /* <DEDUP_REMOVED lines=17> */
[----:B------:R-:W-:Y:S01]  /*103e0*/  FFMA.FTZ R37, R15, R11, -R9 ;  /* 0x0000000b0f257223 */ /* 0x000fe20000010809 */
[----:B------:R-:W-:Y:S01]  /*103f0*/  LOP3.LUT R11, R17, 0xffff0000, RZ, 0xc0, !PT ;  /* 0xffff0000110b7812 */ /* 0x000fe200078ec0ff */
[----:B------:R-:W-:Y:S01]  /*10400*/  FMUL.FTZ R5, R0, R56 ;  /* 0x0000003800057220 */ /* 0x000fe20000410000 */
[----:B------:R-:W-:Y:S01]  /*10410*/  LOP3.LUT R9, R18, 0xffff0000, RZ, 0xc0, !PT ;  /* 0xffff000012097812 */ /* 0x000fe200078ec0ff */
[----:B------:R-:W-:Y:S01]  /*10420*/  FMUL.FTZ R0, R0, R16 ;  /* 0x0000001000007220 */ /* 0x000fe20000410000 */
[----:B------:R-:W-:Y:S01]  /*10430*/  LOP3.LUT R17, R27, 0xffff0000, RZ, 0xc0, !PT ;  /* 0xffff00001b117812 */ /* 0x000fe200078ec0ff */
[----:B------:R-:W-:Y:S01]  /*10440*/  FFMA.FTZ R15, R15, R57, R7 ;  /* 0x000000390f0f7223 */ /* 0x000fe20000010007 */
[----:B------:R-:W-:Y:S01]  /*10450*/  LOP3.LUT R7, R14, 0xffff0000, RZ, 0xc0, !PT ;  /* 0xffff00000e077812 */ /* 0x000fe200078ec0ff */
[----:B------:R-:W-:Y:S01]  /*10460*/  FFMA.FTZ R13, R12, R56, R0 ;  /* 0x000000380c0d7223 */ /* 0x000fe20000010000 */
[----:B------:R-:W-:Y:S01]  /*10470*/  LOP3.LUT R18, R22, 0xffff0000, RZ, 0xc0, !PT ;  /* 0xffff000016127812 */ /* 0x000fe200078ec0ff */
[----:B------:R-:W-:Y:S01]  /*10480*/  FFMA.FTZ R16, R12, R16, -R5 ;  /* 0x000000100c107223 */ /* 0x000fe20000010805 */
[----:B------:R-:W-:Y:S01]  /*10490*/  LOP3.LUT R14, R24, 0xffff0000, RZ, 0xc0, !PT ;  /* 0xffff0000180e7812 */ /* 0x000fe200078ec0ff */
[----:B------:R-:W-:-:S02]  /*104a0*/  FMUL.FTZ R0, R4, R58 ;  /* 0x0000003a04007220 */ /* 0x000fc40000410000 */
[----:B------:R-:W-:Y:S02]  /*104b0*/  FMUL.FTZ R5, R4, R7 ;  /* 0x0000000704057220 */ /* 0x000fe40000410000 */
[C---:B------:R-:W-:Y:S02]  /*104c0*/  FMUL.FTZ R4, R3.reuse, R11 ;  /* 0x0000000b03047220 */ /* 0x040fe40000410000 */
[----:B------:R-:W-:Y:S02]  /*104d0*/  FMUL.FTZ R3, R3, R9 ;  /* 0x0000000903037220 */ /* 0x000fe40000410000 */
[----:B------:R-:W-:Y:S02]  /*104e0*/  FFMA.FTZ R8, R21, R7, -R0 ;  /* 0x0000000715087223 */ /* 0x000fe40000010800 */
[----:B------:R-:W-:Y:S02]  /*104f0*/  IMAD.U32 R56, R23, 0x10000, RZ ;  /* 0x0001000017387824 */ /* 0x000fe400078e00ff */
[----:B------:R-:W-:Y:S01]  /*10500*/  IMAD.U32 R7, R27, 0x10000, RZ ;  /* 0x000100001b077824 */ /* 0x000fe200078e00ff */
[----:B------:R-:W-:Y:S01]  /*10510*/  F2FP.BF16.PACK_AB R8, R8, R39 ;  /* 0x000000270808723e */ /* 0x000fe200000010ff */
[----:B------:R-:W-:-:S02]  /*10520*/  FFMA.FTZ R12, R21, R58, R5 ;  /* 0x0000003a150c7223 */ /* 0x000fc40000010005 */
[C---:B------:R-:W-:Y:S02]  /*10530*/  FFMA.FTZ R9, R19.reuse, R9, -R4 ;  /* 0x0000000913097223 */ /* 0x040fe40000010804 */
[----:B------:R-:W-:Y:S01]  /*10540*/  FFMA.FTZ R5, R19, R11, R3 ;  /* 0x0000000b13057223 */ /* 0x000fe20000010003 */
[----:B------:R-:W-:Y:S01]  /*10550*/  LOP3.LUT R19, R23, 0xffff0000, RZ, 0xc0, !PT ;  /* 0xffff000017137812 */ /* 0x000fe200078ec0ff */
[CC--:B------:R-:W-:Y:S01]  /*10560*/  FMUL.FTZ R0, R2.reuse, R56.reuse ;  /* 0x0000003802007220 */ /* 0x0c0fe20000410000 */
[----:B------:R-:W-:Y:S01]  /*10570*/  F2FP.BF16.PACK_AB R9, R9, R37 ;  /* 0x000000250909723e */ /* 0x000fe200000010ff */
[----:B------:R-:W-:Y:S01]  /*10580*/  FMUL.FTZ R2, R2, R7 ;  /* 0x0000000702027220 */ /* 0x000fe20000410000 */
[----:B------:R-:W-:Y:S01]  /*10590*/  F2FP.BF16.PACK_AB R5, R5, R15 ;  /* 0x0000000f0505723e */ /* 0x000fe200000010ff */
[C---:B------:R-:W-:Y:S02]  /*105a0*/  FFMA.FTZ R11, R20.reuse, R7, -R0 ;  /* 0x00000007140b7223 */ /* 0x040fe40000010800 */
[----:B------:R-:W-:-:S02]  /*105b0*/  FFMA.FTZ R7, R20, R56, R2 ;  /* 0x0000003814077223 */ /* 0x000fc40000010002 */
[C---:B------:R-:W-:Y:S02]  /*105c0*/  FMUL.FTZ R4, R10.reuse, R19 ;  /* 0x000000130a047220 */ /* 0x040fe40000410000 */
[-C--:B------:R-:W-:Y:S02]  /*105d0*/  FMUL.FTZ R3, R10, R17.reuse ;  /* 0x000000110a037220 */ /* 0x080fe40000410000 */
        /* <DEDUP_REMOVED lines=13> */
.L_x_2462:
[----:B------:R-:W-:Y:S05]  /*106b0*/  BSYNC B0 ;  /* 0x0000000000007941 */ /* 0x000fea0003800000 */
.L_x_2461:
        /* <DEDUP_REMOVED lines=9> */
[----:B----4-:R-:W-:Y:S01]  /*10750*/  IMAD.SHL.U32 R5, R0, 0x8, RZ ;  /* 0x0000000800057824 */ /* 0x010fe200078e00ff */
        /* <DEDUP_REMOVED lines=12> */
[--C-:B------:R-:W-:Y:S02]  /*10820*/  SHF.R.U64 R14, R32, 0x10, R33.reuse ;  /* 0x00000010200e7819 */ /* 0x100fe40000001221 */
[----:B------:R-:W-:Y:S01]  /*10830*/  SHF.R.U32.HI R15, RZ, 0x10, R33 ;  /* 0x00000010ff0f7819 */ /* 0x000fe20000011621 */
[----:B------:R-:W-:Y:S01]  /*10840*/  IMAD.SHL.U32 R36, R0, 0x2, RZ ;  /* 0x0000000200247824 */ /* 0x000fe200078e00ff */
[----:B------:R-:W-:-:S02]  /*10850*/  SHF.R.U64 R0, R28, 0x10, R29 ;  /* 0x000000101c007819 */ /* 0x000fc4000000121d */
[----:B------:R-:W-:Y:S02]  /*10860*/  PRMT R24, R99, 0x5410, R12 ;  /* 0x0000541063187816 */ /* 0x000fe4000000000c */
[----:B------:R-:W2:Y:S01]  /*10870*/  LDS.128 R4, [R36+0x10080] ;  /* 0x0100800024047984 */ /* 0x000ea20000000c00 */
[C---:B------:R-:W-:Y:S02]  /*10880*/  PRMT R12, R65.reuse, 0x5432, R14 ;  /* 0x00005432410c7816 */ /* 0x040fe4000000000e */
[----:B------:R-:W-:Y:S02]  /*10890*/  SHF.R.U32.HI R18, RZ, 0x10, R35 ;  /* 0x00000010ff127819 */ /* 0x000fe40000011623 */
[----:B------:R-:W-:Y:S02]  /*108a0*/  PRMT R13, R98, 0x5432, R0 ;  /* 0x00005432620d7816 */ /* 0x000fe40000000000 */
[----:B------:R-:W-:Y:S02]  /*108b0*/  PRMT R17, R65, 0x5410, R15 ;  /* 0x0000541041117816 */ /* 0x000fe4000000000f */
[----:B------:R-:W-:Y:S01]  /*108c0*/  SHF.R.U32.HI R2, RZ, 0x10, R29 ;  /* 0x00000010ff027819 */ /* 0x000fe2000001161d */
[----:B------:R-:W-:Y:S01]  /*108d0*/  IMAD.U32 R29, R12, 0x10000, RZ ;  /* 0x000100000c1d7824 */ /* 0x000fe200078e00ff */
[----:B------:R-:W-:-:S02]  /*108e0*/  SHF.R.U64 R16, R34, 0x10, R35 ;  /* 0x0000001022107819 */ /* 0x000fc40000001223 */
[C---:B------:R-:W-:Y:S02]  /*108f0*/  PRMT R22, R67.reuse, 0x5410, R18 ;  /* 0x0000541043167816 */ /* 0x040fe40000000012 */
[----:B------:R-:W-:Y:S02]  /*10900*/  SHF.R.U64 R3, R30, 0x10, R31 ;  /* 0x000000101e037819 */ /* 0x000fe4000000121f */
[----:B------:R-:W-:Y:S02]  /*10910*/  PRMT R23, R67, 0x5432, R16 ;  /* 0x0000543243177816 */ /* 0x000fe40000000010 */
[----:B------:R-:W-:Y:S02]  /*10920*/  LOP3.LUT R12, R12, 0xffff0000, RZ, 0xc0, !PT ;  /* 0xffff00000c0c7812 */ /* 0x000fe400078ec0ff */
[----:B------:R-:W-:Y:S02]  /*10930*/  PRMT R27, R99, 0x5432, R3 ;  /* 0x00005432631b7816 */ /* 0x000fe40000000003 */
[----:B------:R-:W-:Y:S01]  /*10940*/  PRMT R21, R98, 0x5410, R2 ;  /* 0x0000541062157816 */ /* 0x000fe20000000002 */
[C---:B-1----:R-:W-:Y:S01]  /*10950*/  IMAD.U32 R15, R9.reuse, 0x10000, RZ ;  /* 0x00010000090f7824 */ /* 0x042fe200078e00ff */
[----:B------:R-:W-:Y:S01]  /*10960*/  LOP3.LUT R19, R9, 0xffff0000, RZ, 0xc0, !PT ;  /* 0xffff000009137812 */ /* 0x000fe200078ec0ff */
[C---:B------:R-:W-:Y:S01]  /*10970*/  IMAD.U32 R18, R11.reuse, 0x10000, RZ ;  /* 0x000100000b127824 */ /* 0x040fe200078e00ff */
[----:B------:R-:W-:Y:S01]  /*10980*/  LOP3.LUT R25, R11, 0xffff0000, RZ, 0xc0, !PT ;  /* 0xffff00000b197812 */ /* 0x000fe200078ec0ff */
[C---:B------:R-:W-:Y:S01]  /*10990*/  IMAD.U32 R20, R10.reuse, 0x10000, RZ ;  /* 0x000100000a147824 */ /* 0x040fe200078e00ff */
[----:B------:R-:W-:Y:S01]  /*109a0*/  LOP3.LUT R26, R10, 0xffff0000, RZ, 0xc0, !PT ;  /* 0xffff00000a1a7812 */ /* 0x000fe200078ec0ff */
[----:B------:R-:W-:Y:S01]  /*109b0*/  IMAD.U32 R11, R13, 0x10000, RZ ;  /* 0x000100000d0b7824 */ /* 0x000fe200078e00ff */
[C---:B------:R-:W-:Y:S01]  /*109c0*/  LOP3.LUT R16, R8.reuse, 0xffff0000, RZ, 0xc0, !PT ;  /* 0xffff000008107812 */ /* 0x040fe200078ec0ff */
[----:B------:R-:W-:-:S02]  /*109d0*/  IMAD.U32 R14, R8, 0x10000, RZ ;  /* 0x00010000080e7824 */ /* 0x000fc400078e00ff */
[C---:B--2---:R-:W-:Y:S01]  /*109e0*/  IMAD.U32 R9, R4.reuse, 0x10000, RZ ;  /* 0x0001000004097824 */ /* 0x044fe200078e00ff */
[----:B------:R-:W-:Y:S01]  /*109f0*/  LOP3.LUT R8, R4, 0xffff0000, RZ, 0xc0, !PT ;  /* 0xffff000004087812 */ /* 0x000fe200078ec0ff */
[C---:B------:R-:W-:Y:S01]  /*10a00*/  IMAD.U32 R4, R5.reuse, 0x10000, RZ ;  /* 0x0001000005047824 */ /* 0x040fe200078e00ff */
[----:B------:R-:W-:Y:S01]  /*10a10*/  LOP3.LUT R3, R5, 0xffff0000, RZ, 0xc0, !PT ;  /* 0xffff000005037812 */ /* 0x000fe200078ec0ff */
[C---:B------:R-:W-:Y:S01]  /*10a20*/  FMUL.FTZ R10, R9.reuse, R29 ;  /* 0x0000001d090a7220 */ /* 0x040fe20000410000 */
[C---:B------:R-:W-:Y:S01]  /*10a30*/  LOP3.LUT R5, R6.reuse, 0xffff0000, RZ, 0xc0, !PT ;  /* 0xffff000006057812 */ /* 0x040fe200078ec0ff */
[-C--:B------:R-:W-:Y:S02]  /*10a40*/  FMUL.FTZ R9, R9, R11.reuse ;  /* 0x0000000b09097220 */ /* 0x080fe40000410000 */
[----:B------:R-:W-:Y:S01]  /*10a50*/  IMAD.U32 R2, R6, 0x10000, RZ ;  /* 0x0001000006027824 */ /* 0x000fe200078e00ff */
[----:B------:R-:W-:Y:S01]  /*10a60*/  LOP3.LUT R6, R7, 0xffff0000, RZ, 0xc0, !PT ;  /* 0xffff000007067812 */ /* 0x000fe200078ec0ff */
[----:B------:R-:W-:Y:S01]  /*10a70*/  FFMA.FTZ R30, R14, R11, -R10 ;  /* 0x0000000b0e1e7223 */ /* 0x000fe2000001080a */
[----:B------:R-:W-:Y:S01]  /*10a80*/  LOP3.LUT R10, R13, 0xffff0000, RZ, 0xc0, !PT ;  /* 0xffff00000d0a7812 */ /* 0x000fe200078ec0ff */
[----:B------:R-:W-:-:S02]  /*10a90*/  IMAD.U32 R0, R7, 0x10000, RZ ;  /* 0x0001000007007824 */ /* 0x000fc400078e00ff */
[----:B------:R-:W-:Y:S02]  /*10aa0*/  FMUL.FTZ R7, R8, R12 ;  /* 0x0000000c08077220 */ /* 0x000fe40000410000 */
[----:B------:R-:W-:Y:S02]  /*10ab0*/  IMAD.U32 R11, R17, 0x10000, RZ ;  /* 0x00010000110b7824 */ /* 0x000fe400078e00ff */
[----:B------:R-:W-:Y:S02]  /*10ac0*/  FFMA.FTZ R29, R14, R29, R9 ;  /* 0x0000001d0e1d7223 */ /* 0x000fe40000010009 */
[----:B------:R-:W-:Y:S02]  /*10ad0*/  IMAD.U32 R9, R21, 0x10000, RZ ;  /* 0x0001000015097824 */ /* 0x000fe400078e00ff */
[----:B------:R-:W-:Y:S02]  /*10ae0*/  FFMA.FTZ R28, R16, R10, -R7 ;  /* 0x0000000a101c7223 */ /* 0x000fe40000010807 */
[----:B------:R-:W-:-:S02]  /*10af0*/  FMUL.FTZ R7, R4, R11 ;  /* 0x0000000b04077220 */ /* 0x000fc40000410000 */
[----:B------:R-:W-:Y:S02]  /*10b00*/  FMUL.FTZ R8, R8, R10 ;  /* 0x0000000a08087220 */ /* 0x000fe40000410000 */
[-C--:B------:R-:W-:Y:S02]  /*10b10*/  FMUL.FTZ R4, R4, R9.reuse ;  /* 0x0000000904047220 */ /* 0x080fe40000410000 */
[----:B------:R-:W-:Y:S02]  /*10b20*/  IMAD.U32 R10, R22, 0x10000, RZ ;  /* 0x00010000160a7824 */ /* 0x000fe400078e00ff */
[----:B------:R-:W-:Y:S01]  /*10b30*/  FFMA.FTZ R14, R15, R9, -R7 ;  /* 0x000000090f0e7223 */ /* 0x000fe20000010807 */
[----:B------:R-:W-:Y:S01]  /*10b40*/  LOP3.LUT R9, R21, 0xffff0000, RZ, 0xc0, !PT ;  /* 0xffff000015097812 */ /* 0x000fe200078ec0ff */
[----:B------:R-:W-:Y:S01]  /*10b50*/  FFMA.FTZ R15, R15, R11, R4 ;  /* 0x0000000b0f0f7223 */ /* 0x000fe20000010004 */
[----:B------:R-:W-:Y:S01]  /*10b60*/  LOP3.LUT R11, R17, 0xffff0000, RZ, 0xc0, !PT ;  /* 0xffff0000110b7812 */ /* 0x000fe200078ec0ff */
[----:B------:R-:W-:Y:S01]  /*10b70*/  IMAD.U32 R7, R24, 0x10000, RZ ;  /* 0x0001000018077824 */ /* 0x000fe200078e00ff */
[----:B------:R-:W-:Y:S01]  /*10b80*/  LOP3.LUT R17, R27, 0xffff0000, RZ, 0xc0, !PT ;  /* 0xffff00001b117812 */ /* 0x000fe200078ec0ff */
[----:B------:R-:W-:-:S02]  /*10b90*/  FMUL.FTZ R4, R0, R10 ;  /* 0x0000000a00047220 */ /* 0x000fc40000410000 */
[-C--:B------:R-:W-:Y:S02]  /*10ba0*/  FMUL.FTZ R0, R0, R7.reuse ;  /* 0x0000000700007220 */ /* 0x080fe40000410000 */
[----:B------:R-:W-:Y:S02]  /*10bb0*/  FFMA.FTZ R13, R18, R7, -R4 ;  /* 0x00000007120d7223 */ /* 0x000fe40000010804 */
[C---:B------:R-:W-:Y:S02]  /*10bc0*/  FMUL.FTZ R4, R3.reuse, R11 ;  /* 0x0000000b03047220 */ /* 0x040fe40000410000 */
[----:B------:R-:W-:Y:S02]  /*10bd0*/  FMUL.FTZ R3, R3, R9 ;  /* 0x0000000903037220 */ /* 0x000fe40000410000 */
[----:B------:R-:W-:Y:S02]  /*10be0*/  IMAD.U32 R21, R23, 0x10000, RZ ;  /* 0x0001000017157824 */ /* 0x000fe400078e00ff */
[----:B------:R-:W-:-:S02]  /*10bf0*/  IMAD.U32 R7, R27, 0x10000, RZ ;  /* 0x000100001b077824 */ /* 0x000fc400078e00ff */
[----:B------:R-:W-:Y:S01]  /*10c00*/  FFMA.FTZ R16, R16, R12, R8 ;  /* 0x0000000c10107223 */ /* 0x000fe20000010008 */
[----:B------:R-:W-:Y:S01]  /*10c10*/  LOP3.LUT R8, R24, 0xffff0000, RZ, 0xc0, !PT ;  /* 0xffff000018087812 */ /* 0x000fe200078ec0ff */
[----:B------:R-:W-:Y:S01]  /*10c20*/  FFMA.FTZ R12, R18, R10, R0 ;  /* 0x0000000a120c7223 */ /* 0x000fe20000010000 */
[----:B------:R-:W-:Y:S01]  /*10c30*/  LOP3.LUT R18, R22, 0xffff0000, RZ, 0xc0, !PT ;  /* 0xffff000016127812 */ /* 0x000fe200078ec0ff */
[C---:B------:R-:W-:Y:S02]  /*10c40*/  FFMA.FTZ R9, R19.reuse, R9, -R4 ;  /* 0x0000000913097223 */ /* 0x040fe40000010804 */
[----:B------:R-:W-:Y:S01]  /*10c50*/  FFMA.FTZ R11, R19, R11, R3 ;  /* 0x0000000b130b7223 */ /* 0x000fe20000010003 */
[----:B------:R-:W-:Y:S01]  /*10c60*/  LOP3.LUT R19, R23, 0xffff0000, RZ, 0xc0, !PT ;  /* 0xffff000017137812 */ /* 0x000fe200078ec0ff */
[C---:B------:R-:W-:Y:S01]  /*10c70*/  FMUL.FTZ R0, R2.reuse, R21 ;  /* 0x0000001502007220 */ /* 0x040fe20000410000 */
[----:B------:R-:W-:Y:S01]  /*10c80*/  F2FP.BF16.PACK_AB R9, R9, R14 ;  /* 0x0000000e0909723e */ /* 0x000fe200000010ff */
[----:B------:R-:W-:-:S02]  /*10c90*/  FMUL.FTZ R2, R2, R7 ;  /* 0x0000000702027220 */ /* 0x000fc40000410000 */
[C---:B------:R-:W-:Y:S02]  /*10ca0*/  FFMA.FTZ R10, R20.reuse, R7, -R0 ;  /* 0x00000007140a7223 */ /* 0x040fe40000010800 */
[----:B------:R-:W-:Y:S02]  /*10cb0*/  FFMA.FTZ R7, R20, R21, R2 ;  /* 0x0000001514077223 */ /* 0x000fe40000010002 */
[C---:B------:R-:W-:Y:S02]  /*10cc0*/  FMUL.FTZ R4, R5.reuse, R19 ;  /* 0x0000001305047220 */ /* 0x040fe40000410000 */
[----:B------:R-:W-:Y:S01]  /*10cd0*/  FMUL.FTZ R3, R5, R17 ;  /* 0x0000001105037220 */ /* 0x000fe20000410000 */
[----:B------:R-:W-:Y:S01]  /*10ce0*/  F2FP.BF16.PACK_AB R5, R11, R15 ;  /* 0x0000000f0b05723e */ /* 0x000fe200000010ff */
[C---:B------:R-:W-:Y:S02]  /*10cf0*/  FMUL.FTZ R2, R6.reuse, R18 ;  /* 0x0000001206027220 */ /* 0x040fe40000410000 */
[----:B------:R-:W-:-:S02]  /*10d00*/  FMUL.FTZ R0, R6, R8 ;  /* 0x0000000806007220 */ /* 0x000fc40000410000 */
[----:B------:R-:W-:Y:S01]  /*10d10*/  FFMA.FTZ R6, R26, R17, -R4 ;  /* 0x000000111a067223 */ /* 0x000fe20000010804 */
[----:B------:R-:W-:Y:S01]  /*10d20*/  F2FP.BF16.PACK_AB R4, R16, R29 ;  /* 0x0000001d1004723e */ /* 0x000fe200000010ff */
[----:B------:R-:W-:Y:S02]  /*10d30*/  FFMA.FTZ R3, R26, R19, R3 ;  /* 0x000000131a037223 */ /* 0x000fe40000010003 */
        /* <DEDUP_REMOVED lines=9> */
.L_x_2460:
[----:B------:R-:W-:Y:S05]  /*10dd0*/  BSYNC B1 ;  /* 0x0000000000017941 */ /* 0x000fea0003800000 */
.L_x_2459:
[----:B------:R-:W-:Y:S01]  /*10de0*/  IADD3 R2, R218, 0x20, RZ ;  /* 0x00000020da027810 */ /* 0x000fe20007ffe0ff */
[----:B------:R-:W-:Y:S01]  /*10df0*/  BSSY B1, `(.L_x_2463) ;  /* 0x00000e7000017945 */ /* 0x000fe20003800000 */
[----:B------:R-:W-:Y:S02]  /*10e00*/  SHF.R.S32.HI R39, RZ, 0x3, R59 ;  /* 0x00000003ff277819 */ /* 0x000fe4000001143b */
[----:B------:R-:W-:-:S13]  /*10e10*/  ISETP.GE.AND P0, PT, R2, R64, PT ;  /* 0x000000400200720c */ /* 0x000fda0003f06270 */
[----:B------:R-:W-:Y:S05]  /*10e20*/  @P0 BRA `(.L_x_2464) ;  /* 0x00000e3000000947 */ /* 0x000fea0003800000 */
[----:B------:R-:W-:Y:S01]  /*10e30*/  ISETP.GE.AND P0, PT, R150, c[0x0][0x27c], PT ;  /* 0x00009f0096007a0c */ /* 0x000fe20003f06270 */
[----:B------:R-:W-:Y:S01]  /*10e40*/  BSSY B0, `(.L_x_2465) ;  /* 0x0000071000007945 */ /* 0x000fe20003800000 */
[----:B------:R-:W-:Y:S02]  /*10e50*/  SHF.R.S32.HI R0, RZ, 0x1f, R2 ;  /* 0x0000001fff007819 */ /* 0x000fe40000011402 */
[----:B-1----:R-:W-:Y:S02]  /*10e60*/  SHF.R.U32.HI R37, RZ, 0x3, R147 ;  /* 0x00000003ff257819 */ /* 0x002fe40000011693 */
[----:B------:R-:W-:-:S05]  /*10e70*/  LEA.HI R0, R0, R2, RZ, 0x3 ;  /* 0x0000000200007211 */ /* 0x000fca00078f18ff */
[----:B------:R-:W-:-:S05]  /*10e80*/  IMAD.SHL.U32 R0, R0, 0x40, RZ ;  /* 0x0000004000007824 */ /* 0x000fca00078e00ff */
[----:B------:R-:W-:Y:S01]  /*10e90*/  LOP3.LUT R26, R0, 0xfffffe00, RZ, 0xc0, !PT ;  /* 0xfffffe00001a7812 */ /* 0x000fe200078ec0ff */
[----:B------:R-:W-:Y:S05]  /*10ea0*/  @P0 BRA `(.L_x_2466) ;  /* 0x000006a000000947 */ /* 0x000fea0003800000 */
[----:B------:R-:W-:Y:S01]  /*10eb0*/  IMAD.MOV.U32 R3, RZ, RZ, c[0x0][0x27c] ;  /* 0x00009f00ff037624 */ /* 0x000fe200078e00ff */
[----:B------:R-:W-:Y:S02]  /*10ec0*/  LOP3.LUT R0, R147, 0x38, R150, 0xf8, !PT ;  /* 0x0000003893007812 */ /* 0x000fe400078ef896 */
[----:B------:R-:W-:Y:S02]  /*10ed0*/  SHF.R.U64 R13, R44, 0x10, R45 ;  /* 0x000000102c0d7819 */ /* 0x000fe4000000122d */
        /* <DEDUP_REMOVED lines=8> */
[----:B------:R-:W-:Y:S01]  /*10f60*/  SHF.R.U32.HI R15, RZ, 0x10, R45 ;  /* 0x00000010ff0f7819 */ /* 0x000fe2000001162d */
        /* <DEDUP_REMOVED lines=10> */
[----:B------:R-:W-:Y:S01]  /*11010*/  PRMT R22, R101, 0x5410, R19 ;  /* 0x0000541065167816 */ /* 0x000fe20000000013 */
[----:B------:R-:W-:Y:S01]  /*11020*/  IMAD.U32 R36, R17, 0x10000, RZ ;  /* 0x0001000011247824 */ /* 0x000fe200078e00ff */
[----:B----4-:R-:W2:Y:S01]  /*11030*/  LDS.128 R4, [R29+0x10080] ;  /* 0x010080001d047984 */ /* 0x010ea20000000c00 */
[----:B------:R-:W-:-:S02]  /*11040*/  SHF.R.U64 R16, R46, 0x10, R47 ;  /* 0x000000102e107819 */ /* 0x000fc4000000122f */
[----:B------:R-:W-:Y:S02]  /*11050*/  PRMT R14, R102, 0x5432, R0 ;  /* 0x00005432660e7816 */ /* 0x000fe40000000000 */
[----:B------:R-:W-:Y:S02]  /*11060*/  SHF.L.U32 R33, R13, 0x10, RZ ;  /* 0x000000100d217819 */ /* 0x000fe400000006ff */
[----:B------:R-:W-:Y:S01]  /*11070*/  SHF.R.U32.HI R2, RZ, 0x10, R41 ;  /* 0x00000010ff027819 */ /* 0x000fe20000011629 */
[----:B------:R-:W-:Y:S01]  /*11080*/  IMAD.U32 R31, R14, 0x10000, RZ ;  /* 0x000100000e1f7824 */ /* 0x000fe200078e00ff */
[----:B------:R-:W-:Y:S02]  /*11090*/  SHF.R.U64 R3, R42, 0x10, R43 ;  /* 0x000000102a037819 */ /* 0x000fe4000000122b */
[----:B------:R-:W-:Y:S02]  /*110a0*/  PRMT R24, R103, 0x5410, R12 ;  /* 0x0000541067187816 */ /* 0x000fe4000000000c */
[----:B------:R-:W-:-:S02]  /*110b0*/  PRMT R23, R101, 0x5432, R16 ;  /* 0x0000543265177816 */ /* 0x000fc40000000010 */
        /* <DEDUP_REMOVED lines=9> */
[----:B------:R-:W-:-:S02]  /*11150*/  SHF.L.U32 R35, R22, 0x10, RZ ;  /* 0x0000001016237819 */ /* 0x000fc400000006ff */
[----:B------:R-:W-:Y:S02]  /*11160*/  LOP3.LUT R27, R10, 0xffff0000, RZ, 0xc0, !PT ;  /* 0xffff00000a1b7812 */ /* 0x000fe400078ec0ff */
[----:B------:R-:W-:Y:S01]  /*11170*/  LOP3.LUT R13, R13, 0xffff0000, RZ, 0xc0, !PT ;  /* 0xffff00000d0d7812 */ /* 0x000fe200078ec0ff */
[----:B--2---:R-:W-:Y:S01]  /*11180*/  IMAD.U32 R9, R4, 0x10000, RZ ;  /* 0x0001000004097824 */ /* 0x004fe200078e00ff */
[C---:B------:R-:W-:Y:S01]  /*11190*/  LOP3.LUT R3, R5.reuse, 0xffff0000, RZ, 0xc0, !PT ;  /* 0xffff000005037812 */ /* 0x040fe200078ec0ff */
[----:B------:R-:W-:Y:S01]  /*111a0*/  IMAD.U32 R8, R5, 0x10000, RZ ;  /* 0x0001000005087824 */ /* 0x000fe200078e00ff */
[----:B------:R-:W-:Y:S01]  /*111b0*/  LOP3.LUT R10, R6, 0xffff0000, RZ, 0xc0, !PT ;  /* 0xffff0000060a7812 */ /* 0x000fe200078ec0ff */
[C---:B------:R-:W-:Y:S01]  /*111c0*/  FMUL.FTZ R11, R9.reuse, R33 ;  /* 0x00000021090b7220 */ /* 0x040fe20000410000 */
[----:B------:R-:W-:Y:S01]  /*111d0*/  LOP3.LUT R4, R4, 0xffff0000, RZ, 0xc0, !PT ;  /* 0xffff000004047812 */ /* 0x000fe200078ec0ff */
[-C--:B------:R-:W-:Y:S02]  /*111e0*/  FMUL.FTZ R5, R9, R31.reuse ;  /* 0x0000001f09057220 */ /* 0x080fe40000410000 */
[----:B------:R-:W-:-:S02]  /*111f0*/  FFMA.FTZ R34, R16, R31, -R11 ;  /* 0x0000001f10227223 */ /* 0x000fc4000001080b */
[C---:B------:R-:W-:Y:S02]  /*11200*/  IMAD.U32 R0, R7.reuse, 0x10000, RZ ;  /* 0x0001000007007824 */ /* 0x040fe400078e00ff */
[----:B------:R-:W-:Y:S02]  /*11210*/  IMAD.U32 R11, R18, 0x10000, RZ ;  /* 0x00010000120b7824 */ /* 0x000fe400078e00ff */
[----:B------:R-:W-:Y:S02]  /*11220*/  IMAD.U32 R31, R24, 0x10000, RZ ;  /* 0x00010000181f7824 */ /* 0x000fe400078e00ff */
[----:B------:R-:W-:Y:S01]  /*11230*/  IMAD.U32 R2, R6, 0x10000, RZ ;  /* 0x0001000006027824 */ /* 0x000fe200078e00ff */
[----:B------:R-:W-:Y:S01]  /*11240*/  LOP3.LUT R6, R7, 0xffff0000, RZ, 0xc0, !PT ;  /* 0xffff000007067812 */ /* 0x000fe200078ec0ff */
[----:B------:R-:W-:Y:S02]  /*11250*/  FFMA.FTZ R33, R16, R33, R5 ;  /* 0x0000002110217223 */ /* 0x000fe40000010005 */
[----:B------:R-:W-:-:S02]  /*11260*/  FMUL.FTZ R9, R8, R36 ;  /* 0x0000002408097220 */ /* 0x000fc40000410000 */
[----:B------:R-:W-:Y:S02]  /*11270*/  FMUL.FTZ R7, R8, R11 ;  /* 0x0000000b08077220 */ /* 0x000fe40000410000 */
[C---:B------:R-:W-:Y:S02]  /*11280*/  FMUL.FTZ R5, R0.reuse, R35 ;  /* 0x0000002300057220 */ /* 0x040fe40000410000 */
[----:B------:R-:W-:Y:S02]  /*11290*/  FMUL.FTZ R0, R0, R31 ;  /* 0x0000001f00007220 */ /* 0x000fe40000410000 */
[----:B------:R-:W-:Y:S01]  /*112a0*/  FFMA.FTZ R32, R15, R11, -R9 ;  /* 0x0000000b0f207223 */ /* 0x000fe20000010809 */
        /* <DEDUP_REMOVED lines=31> */
[C---:B------:R-:W-:Y:S01]  /*114a0*/  FFMA.FTZ R6, R27.reuse, R14, -R4 ;  /* 0x0000000e1b067223 */ /* 0x040fe20000010804 */
        /* <DEDUP_REMOVED lines=10> */
.L_x_2466:
[----:B------:R-:W-:Y:S05]  /*11550*/  BSYNC B0 ;  /* 0x0000000000007941 */ /* 0x000fea0003800000 */
.L_x_2465:
        /* <DEDUP_REMOVED lines=8> */
[----:B----4-:R-:W-:Y:S01]  /*115e0*/  SHF.R.S32.HI R5, RZ, 0x1f, R0 ;  /* 0x0000001fff057819 */ /* 0x010fe20000011400 */
        /* <DEDUP_REMOVED lines=9> */
[----:B---3--:R-:W1:Y:S01]  /*11680*/  LDS.128 R8, [R30] ;  /* 0x000000001e087984 */ /* 0x008e620000000c00 */
[----:B------:R-:W-:-:S02]  /*11690*/  SHF.R.U32.HI R12, RZ, 0x10, R55 ;  /* 0x00000010ff0c7819 */ /* 0x000fc40000011637 */
[----:B------:R-:W-:Y:S02]  /*116a0*/  IADD3 R0, R3, R0, R26 ;  /* 0x0000000003007210 */ /* 0x000fe40007ffe01a */
[--C-:B------:R-:W-:Y:S02]  /*116b0*/  SHF.R.U64 R14, R48, 0x10, R49.reuse ;  /* 0x00000010300e7819 */ /* 0x100fe40000001231 */
[----:B------:R-:W-:Y:S01]  /*116c0*/  SHF.R.U32.HI R15, RZ, 0x10, R49 ;  /* 0x00000010ff0f7819 */ /* 0x000fe20000011631 */
[----:B------:R-:W-:Y:S01]  /*116d0*/  IMAD.SHL.U32 R28, R0, 0x2, RZ ;  /* 0x00000002001c7824 */ /* 0x000fe200078e00ff */
[----:B------:R-:W-:Y:S02]  /*116e0*/  SHF.R.U64 R0, R52, 0x10, R53 ;  /* 0x0000001034007819 */ /* 0x000fe40000001235 */
[----:B------:R-:W-:Y:S02]  /*116f0*/  PRMT R24, R107, 0x5410, R12 ;  /* 0x000054106b187816 */ /* 0x000fe4000000000c */
[----:B------:R-:W2:Y:S01]  /*11700*/  LDS.128 R4, [R28+0x10080] ;  /* 0x010080001c047984 */ /* 0x000ea20000000c00 */
[----:B------:R-:W-:-:S02]  /*11710*/  PRMT R12, R104, 0x5432, R14 ;  /* 0x00005432680c7816 */ /* 0x000fc4000000000e */
[----:B------:R-:W-:Y:S02]  /*11720*/  SHF.R.U32.HI R18, RZ, 0x10, R51 ;  /* 0x00000010ff127819 */ /* 0x000fe40000011633 */
[----:B------:R-:W-:Y:S01]  /*11730*/  PRMT R13, R106, 0x5432, R0 ;  /* 0x000054326a0d7816 */ /* 0x000fe20000000000 */
[----:B------:R-:W-:Y:S01]  /*11740*/  IMAD.U32 R31, R12, 0x10000, RZ ;  /* 0x000100000c1f7824 */ /* 0x000fe200078e00ff */
[----:B------:R-:W-:Y:S02]  /*11750*/  PRMT R17, R104, 0x5410, R15 ;  /* 0x0000541068117816 */ /* 0x000fe4000000000f */
[----:B------:R-:W-:Y:S02]  /*11760*/  SHF.R.U64 R16, R50, 0x10, R51 ;  /* 0x0000001032107819 */ /* 0x000fe40000001233 */
[----:B------:R-:W-:Y:S02]  /*11770*/  PRMT R22, R105, 0x5410, R18 ;  /* 0x0000541069167816 */ /* 0x000fe40000000012 */
[----:B------:R-:W-:-:S02]  /*11780*/  SHF.R.U64 R3, R54, 0x10, R55 ;  /* 0x0000001036037819 */ /* 0x000fc40000001237 */
[----:B------:R-:W-:Y:S02]  /*11790*/  SHF.R.U32.HI R2, RZ, 0x10, R53 ;  /* 0x00000010ff027819 */ /* 0x000fe40000011635 */
        /* <DEDUP_REMOVED lines=76> */
.L_x_2464:
[----:B------:R-:W-:Y:S05]  /*11c60*/  BSYNC B1 ;  /* 0x0000000000017941 */ /* 0x000fea0003800000 */
.L_x_2463:
        /* <DEDUP_REMOVED lines=19> */
[----:B----4-:R-:W-:Y:S01]  /*11da0*/  SHF.R.S32.HI R5, RZ, 0x1f, R4 ;  /* 0x0000001fff057819 */ /* 0x010fe20000011404 */
        /* <DEDUP_REMOVED lines=100> */
.L_x_2470:
[----:B------:R-:W-:Y:S05]  /*123f0*/  BSYNC B0 ;  /* 0x0000000000007941 */ /* 0x000fea0003800000 */
.L_x_2469:
[----:B------:R-:W-:-:S13]  /*12400*/  ISETP.GE.AND P0, PT, R152, c[0x0][0x27c], PT ;  /* 0x00009f0098007a0c */ /* 0x000fda0003f06270 */
[----:B------:R-:W-:Y:S05]  /*12410*/  @P0 BRA `(.L_x_2468) ;  /* 0x000006e000000947 */ /* 0x000fea0003800000 */
[----:B------:R-:W-:Y:S01]  /*12420*/  IMAD.MOV.U32 R2, RZ, RZ, c[0x0][0x27c] ;  /* 0x00009f00ff027624 */ /* 0x000fe200078e00ff */
[----:B------:R-:W-:Y:S02]  /*12430*/  LEA.HI R3, R97, R152, RZ, 0x6 ;  /* 0x0000009861037211 */ /* 0x000fe400078f30ff */
[----:B-1----:R-:W-:Y:S02]  /*12440*/  LOP3.LUT R4, R0, 0x38, R59, 0xf8, !PT ;  /* 0x0000003800047812 */ /* 0x002fe400078ef83b */
[----:B------:R-:W-:Y:S01]  /*12450*/  LEA.HI R2, R2, R39, RZ, 0x1d ;  /* 0x0000002702027211 */ /* 0x000fe200078fe8ff */
[----:B------:R-:W-:Y:S01]  /*12460*/  IMAD.SHL.U32 R3, R3, 0x80, RZ ;  /* 0x0000008003037824 */ /* 0x000fe200078e00ff */
[----:B----4-:R-:W-:Y:S02]  /*12470*/  LOP3.LUT R5, R4, R38, RZ, 0x3c, !PT ;  /* 0x0000002604057212 */ /* 0x010fe400078e3cff */
        /* <DEDUP_REMOVED lines=20> */
[----:B------:R-:W-:Y:S02]  /*125c0*/  SHF.R.U32.HI R18, RZ, 0x10, R79 ;  /* 0x00000010ff127819 */ /* 0x000fe4000001164f */
[----:B------:R-:W-:Y:S01]  /*125d0*/  PRMT R13, R114, 0x5432, R0 ;  /* 0x00005432720d7816 */ /* 0x000fe20000000000 */
[----:B------:R-:W-:Y:S01]  /*125e0*/  IMAD.U32 R31, R12, 0x10000, RZ ;  /* 0x000100000c1f7824 */ /* 0x000fe200078e00ff */
[----:B------:R-:W-:Y:S02]  /*125f0*/  PRMT R17, R112, 0x5410, R15 ;  /* 0x0000541070117816 */ /* 0x000fe4000000000f */
[----:B------:R-:W-:Y:S02]  /*12600*/  SHF.R.U64 R16, R78, 0x10, R79 ;  /* 0x000000104e107819 */ /* 0x000fe4000000124f */
[----:B------:R-:W-:-:S02]  /*12610*/  PRMT R22, R113, 0x5410, R18 ;  /* 0x0000541071167816 */ /* 0x000fc40000000012 */
[----:B------:R-:W-:Y:S02]  /*12620*/  SHF.R.U64 R3, R74, 0x10, R75 ;  /* 0x000000104a037819 */ /* 0x000fe4000000124b */
        /* <DEDUP_REMOVED lines=77> */
.L_x_2468:
[----:B------:R-:W-:Y:S05]  /*12b00*/  BSYNC B1 ;  /* 0x0000000000017941 */ /* 0x000fea0003800000 */
.L_x_2467:
        /* <DEDUP_REMOVED lines=119> */
.L_x_2472:
[----:B------:R-:W-:Y:S05]  /*13280*/  BSYNC B0 ;  /* 0x0000000000007941 */ /* 0x000fea0003800000 */
.L_x_2471:
        /* <DEDUP_REMOVED lines=9> */
[----:B----4-:R-:W-:Y:S01]  /*13320*/  IMAD.SHL.U32 R5, R2, 0x8, RZ ;  /* 0x0000000802057824 */ /* 0x010fe200078e00ff */
        /* <DEDUP_REMOVED lines=8> */
[--C-:B------:R-:W-:Y:S01]  /*133b0*/  SHF.R.U64 R13, R88, 0x10, R89.reuse ;  /* 0x00000010580d7819 */ /* 0x100fe20000001259 */
[----:B---3--:R-:W1:Y:S01]  /*133c0*/  LDS.128 R8, [R29] ;  /* 0x000000001d087984 */ /* 0x008e620000000c00 */
[----:B------:R-:W-:Y:S02]  /*133d0*/  IADD3 R0, R3, R0, R24 ;  /* 0x0000000003007210 */ /* 0x000fe40007ffe018 */
[----:B------:R-:W-:Y:S02]  /*133e0*/  SHF.R.U32.HI R15, RZ, 0x10, R89 ;  /* 0x00000010ff0f7819 */ /* 0x000fe40000011659 */
[----:B------:R-:W-:Y:S01]  /*133f0*/  SHF.R.U32.HI R19, RZ, 0x10, R91 ;  /* 0x00000010ff137819 */ /* 0x000fe2000001165b */
[----:B------:R-:W-:Y:S01]  /*13400*/  IMAD.SHL.U32 R28, R0, 0x2, RZ ;  /* 0x00000002001c7824 */ /* 0x000fe200078e00ff */
[----:B------:R-:W-:Y:S02]  /*13410*/  SHF.R.U64 R0, R92, 0x10, R93 ;  /* 0x000000105c007819 */ /* 0x000fe4000000125d */
[----:B------:R-:W-:-:S02]  /*13420*/  PRMT R13, R121, 0x5432, R13 ;  /* 0x00005432790d7816 */ /* 0x000fc4000000000d */
[----:B------:R-:W2:Y:S01]  /*13430*/  LDS.128 R4, [R28+0x10080] ;  /* 0x010080001c047984 */ /* 0x000ea20000000c00 */
[----:B------:R-:W-:Y:S02]  /*13440*/  SHF.R.U32.HI R12, RZ, 0x10, R95 ;  /* 0x00000010ff0c7819 */ /* 0x000fe4000001165f */
[----:B------:R-:W-:Y:S01]  /*13450*/  PRMT R17, R121, 0x5410, R15 ;  /* 0x0000541079117816 */ /* 0x000fe2000000000f */
[----:B------:R-:W-:Y:S01]  /*13460*/  IMAD.U32 R31, R13, 0x10000, RZ ;  /* 0x000100000d1f7824 */ /* 0x000fe200078e00ff */
[----:B------:R-:W-:Y:S02]  /*13470*/  PRMT R22, R122, 0x5410, R19 ;  /* 0x000054107a167816 */ /* 0x000fe40000000013 */
[----:B------:R-:W-:Y:S01]  /*13480*/  SHF.R.U64 R16, R90, 0x10, R91 ;  /* 0x000000105a107819 */ /* 0x000fe2000000125b */
[----:B------:R-:W-:Y:S01]  /*13490*/  IMAD.U32 R35, R17, 0x10000, RZ ;  /* 0x0001000011237824 */ /* 0x000fe200078e00ff */
[----:B------:R-:W-:Y:S01]  /*134a0*/  PRMT R14, R123, 0x5432, R0 ;  /* 0x000054327b0e7816 */ /* 0x000fe20000000000 */
[----:B------:R-:W-:Y:S01]  /*134b0*/  IMAD.U32 R34, R22, 0x10000, RZ ;  /* 0x0001000016227824 */ /* 0x000fe200078e00ff */
[----:B------:R-:W-:-:S02]  /*134c0*/  SHF.R.U32.HI R2, RZ, 0x10, R93 ;  /* 0x00000010ff027819 */ /* 0x000fc4000001165d */
[----:B------:R-:W-:Y:S01]  /*134d0*/  SHF.R.U64 R3, R94, 0x10, R95 ;  /* 0x000000105e037819 */ /* 0x000fe2000000125f */
[----:B------:R-:W-:Y:S01]  /*134e0*/  IMAD.U32 R30, R14, 0x10000, RZ ;  /* 0x000100000e1e7824 */ /* 0x000fe200078e00ff */
[----:B------:R-:W-:Y:S02]  /*134f0*/  PRMT R24, R124, 0x5410, R12 ;  /* 0x000054107c187816 */ /* 0x000fe4000000000c */
[----:B------:R-:W-:Y:S02]  /*13500*/  PRMT R23, R122, 0x5432, R16 ;  /* 0x000054327a177816 */ /* 0x000fe40000000010 */
[----:B------:R-:W-:Y:S02]  /*13510*/  PRMT R18, R123, 0x5410, R2 ;  /* 0x000054107b127816 */ /* 0x000fe40000000002 */
[----:B------:R-:W-:Y:S02]  /*13520*/  PRMT R27, R124, 0x5432, R3 ;  /* 0x000054327c1b7816 */ /* 0x000fe40000000003 */
        /* <DEDUP_REMOVED lines=19> */
[----:B------:R-:W-:Y:S02]  /*13660*/  IMAD.U32 R30, R24, 0x10000, RZ ;  /* 0x00010000181e7824 */ /* 0x000fe400078e00ff */
[----:B------:R-:W-:Y:S01]  /*13670*/  IMAD.U32 R2, R6, 0x10000, RZ ;  /* 0x0001000006027824 */ /* 0x000fe200078e00ff */
[----:B------:R-:W-:Y:S01]  /*13680*/  LOP3.LUT R6, R7, 0xffff0000, RZ, 0xc0, !PT ;  /* 0xffff000007067812 */ /* 0x000fe200078ec0ff */
[----:B------:R-:W-:-:S02]  /*13690*/  FFMA.FTZ R32, R16, R31, R5 ;  /* 0x0000001f10207223 */ /* 0x000fc40000010005 */
[C---:B------:R-:W-:Y:S02]  /*136a0*/  FMUL.FTZ R9, R8.reuse, R35 ;  /* 0x0000002308097220 */ /* 0x040fe40000410000 */
[-C--:B------:R-:W-:Y:S02]  /*136b0*/  FMUL.FTZ R7, R8, R11.reuse ;  /* 0x0000000b08077220 */ /* 0x080fe40000410000 */
        /* <DEDUP_REMOVED lines=33> */
[-C--:B------:R-:W-:Y:S02]  /*138d0*/  FMUL.FTZ R0, R6, R13.reuse ;  /* 0x0000000d06007220 */ /* 0x080fe40000410000 */
        /* <DEDUP_REMOVED lines=11> */
.L_x_2444:
[----:B------:R-:W-:Y:S05]  /*13990*/  BSYNC B2 ;  /* 0x0000000000027941 */ /* 0x000fea0003800000 */
.L_x_2410:
[----:B-1----:R-:W1:Y:S01]  /*139a0*/  S2R R4, SR_TID.X ;  /* 0x0000000000047919 */ /* 0x002e620000002100 */
[----:B------:R-:W-:Y:S01]  /*139b0*/  IMAD R0, R126, c[0x0][0x208], RZ ;  /* 0x000082007e007a24 */ /* 0x000fe200078e02ff */
[----:B------:R-:W-:-:S04]  /*139c0*/  DEPBAR.LE SB0, 0x0 ;  /* 0x000080000000791a */ /* 0x000fc80000000000 */
[C---:B------:R-:W-:Y:S01]  /*139d0*/  IMAD.WIDE.U32 R2, R116.reuse, c[0x0][0x208], RZ ;  /* 0x0000820074027a25 */ /* 0x040fe200078e00ff */
[----:B------:R-:W-:Y:S01]  /*139e0*/  BAR.SYNC.DEFER_BLOCKING 0x0 ;  /* 0x0000000000007b1d */ /* 0x000fe20000010000 */
[----:B------:R-:W-:Y:S02]  /*139f0*/  IADD3 R200, R163, 0x20, RZ ;  /* 0x00000020a3c87810 */ /* 0x000fe40007ffe0ff */
[----:B------:R-:W-:Y:S01]  /*13a00*/  IMAD R0, R116, c[0x0][0x20c], R0 ;  /* 0x0000830074007a24 */ /* 0x000fe200078e0200 */
[C---:B------:R-:W-:Y:S01]  /*13a10*/  LOP3.LUT P3, RZ, R120.reuse, 0x1, RZ, 0xc0, !PT ;  /* 0x0000000178ff7812 */ /* 0x040fe2000786c0ff */
[----:B----4-:R-:W-:Y:S01]  /*13a20*/  IMAD.MOV.U32 R5, RZ, RZ, R229 ;  /* 0x000000ffff057224 */ /* 0x010fe200078e00e5 */
[C---:B------:R-:W-:Y:S01]  /*13a30*/  LOP3.LUT P2, RZ, R120.reuse, 0x2, RZ, 0xc0, !PT ;  /* 0x0000000278ff7812 */ /* 0x040fe2000784c0ff */
[----:B------:R-:W-:Y:S01]  /*13a40*/  IMAD.IADD R0, R3, 0x1, R0 ;  /* 0x0000000103007824 */ /* 0x000fe200078e0200 */
[----:B------:R-:W-:Y:S01]  /*13a50*/  LOP3.LUT P1, RZ, R120, 0x4, RZ, 0xc0, !PT ;  /* 0x0000000478ff7812 */ /* 0x000fe2000782c0ff */
[----:B------:R-:W-:Y:S02]  /*13a60*/  BSSY B0, `(.L_x_2473) ;  /* 0x0000100000007945 */ /* 0x000fe40003800000 */
[----:B------:R-:W-:Y:S01]  /*13a70*/  IMAD R0, R0, 0x30, RZ ;  /* 0x0000003000007824 */ /* 0x000fe200078e02ff */
[----:B-1----:R-:W-:Y:S01]  /*13a80*/  ISETP.GT.AND P5, PT, R4, 0x7f, PT ;  /* 0x0000007f0400780c */ /* 0x002fe20003fa4270 */
[----:B------:R-:W-:-:S04]  /*13a90*/  IMAD.MOV.U32 R4, RZ, RZ, R226 ;  /* 0x000000ffff047224 */ /* 0x000fc800078e00e2 */
[----:B------:R-:W-:Y:S01]  /*13aa0*/  IMAD.WIDE.U32 R4, R2, 0x30, R4 ;  /* 0x0000003002047825 */ /* 0x000fe200078e0004 */
[----:B---3--:R-:W-:Y:S03]  /*13ab0*/  LDSM.16.M88.4 R8, [R196] ;  /* 0x00000000c408783b */ /* 0x008fe60000000200 */
[----:B------:R-:W-:Y:S01]  /*13ac0*/  IMAD.IADD R0, R5, 0x1, R0 ;  /* 0x0000000105007824 */ /* 0x000fe200078e0200 */
[C---:B------:R-:W-:Y:S01]  /*13ad0*/  LEA R2, P0, R4.reuse, c[0x0][0x1f8], 0x1 ;  /* 0x00007e0004027a11 */ /* 0x040fe200078008ff */
[----:B------:R-:W1:Y:S02]  /*13ae0*/  LDSM.16.M88.4 R20, [R163] ;  /* 0x00000000a314783b */ /* 0x000e640000000200 */
[----:B------:R-:W-:Y:S01]  /*13af0*/  @!P5 IMAD.MOV.U32 R5, RZ, RZ, c[0x0][0x208] ;  /* 0x00008200ff05d624 */ /* 0x000fe200078e00ff */
[----:B------:R-:W-:Y:S01]  /*13b00*/  LEA.HI.X R3, R4, c[0x0][0x1fc], R0, 0x1, P0 ;  /* 0x00007f0004037a11 */ /* 0x000fe200000f0c00 */
[----:B------:R-:W-:Y:S01]  /*13b10*/  @!P5 IMAD.MOV.U32 R6, RZ, RZ, c[0x0][0x20c] ;  /* 0x00008300ff06d624 */ /* 0x000fe200078e00ff */
[----:B------:R-:W2:Y:S01]  /*13b20*/  LDSM.16.M88.4 R16, [R163+0x800] ;  /* 0x00080000a310783b */ /* 0x000ea20000000200 */
[----:B------:R-:W-:Y:S01]  /*13b30*/  IMAD.MOV.U32 R0, RZ, RZ, 0x40 ;  /* 0x00000040ff007424 */ /* 0x000fe200078e00ff */
[----:B------:R-:W-:-:S02]  /*13b40*/  @!P5 LEA R4, P0, R5, R2, 0x6 ;  /* 0x000000020504d211 */ /* 0x000fc400078030ff */
[----:B------:R-:W3:Y:S02]  /*13b50*/  LDSM.16.M88.4 R24, [R163+0x1000] ;  /* 0x00100000a318783b */ /* 0x000ee40000000200 */
[----:B------:R-:W-:Y:S02]  /*13b60*/  @!P5 LEA.HI.X R5, R5, R3, R6, 0x6, P0 ;  /* 0x000000030505d211 */ /* 0x000fe400000f3406 */
[----:B------:R-:W-:Y:S01]  /*13b70*/  LOP3.LUT P0, RZ, R96, 0x2, RZ, 0xc0, !PT ;  /* 0x0000000260ff7812 */ /* 0x000fe2000780c0ff */
[----:B------:R-:W-:Y:S01]  /*13b80*/  LDSM.16.M88.4 R12, [R197] ;  /* 0x00000000c50c783b */ /* 0x000fe20000000200 */
[----:B------:R-:W-:-:S11]  /*13b90*/  IADD3 R6, R127, R131, -R218 ;  /* 0x000000837f067210 */ /* 0x000fd60007ffe8da */
[C---:B------:R-:W-:Y:S02]  /*13ba0*/  @P0 IADD3 R200, R163.reuse, -0x20, RZ ;  /* 0xffffffe0a3c80810 */ /* 0x040fe40007ffe0ff */
[----:B------:R-:W-:Y:S02]  /*13bb0*/  LOP3.LUT P0, RZ, R96, 0x4, RZ, 0xc0, !PT ;  /* 0x0000000460ff7812 */ /* 0x000fe4000780c0ff */
[----:B------:R-:W-:Y:S01]  /*13bc0*/  IADD3 R211, R200, 0x1000, RZ ;  /* 0x00001000c8d37810 */ /* 0x000fe20007ffe0ff */
[----:B------:R-:W4:Y:S01]  /*13bd0*/  LDSM.16.M88.4 R40, [R200] ;  /* 0x00000000c828783b */ /* 0x000f220000000200 */
[----:B------:R-:W-:Y:S02]  /*13be0*/  SEL R0, R0, 0xffffffc0, !P0 ;  /* 0xffffffc000007807 */ /* 0x000fe40004000000 */
[C---:B------:R-:W-:Y:S01]  /*13bf0*/  ISETP.LT.OR P0, PT, R6.reuse, 0x1, !P3 ;  /* 0x000000010600780c */ /* 0x040fe20005f01670 */
[----:B------:R-:W4:Y:S01]  /*13c00*/  LDSM.16.M88.4 R48, [R200+0x800] ;  /* 0x00080000c830783b */ /* 0x000f220000000200 */
[----:B------:R-:W-:Y:S01]  /*13c10*/  @!P5 ISETP.LT.OR P3, PT, R6, 0x21, !P3 ;  /* 0x000000210600d80c */ /* 0x000fe20005f61670 */
[--C-:B------:R-:W-:Y:S01]  /*13c20*/  IMAD.IADD R162, R163, 0x1, R0.reuse ;  /* 0x00000001a3a27824 */ /* 0x100fe200078e0200 */
[C---:B------:R-:W-:Y:S01]  /*13c30*/  IADD3 R210, R200.reuse, 0x800, RZ ;  /* 0x00000800c8d27810 */ /* 0x040fe20007ffe0ff */
[----:B------:R-:W4:Y:S01]  /*13c40*/  LDSM.16.M88.4 R56, [R200+0x1000] ;  /* 0x00100000c838783b */ /* 0x000f220000000200 */
[----:B-1----:R-:W-:Y:S01]  /*13c50*/  HMMA.16816.F32.BF16 R28, R8, R20, RZ ;  /* 0x00000014081c723c */ /* 0x002fe200000418ff */
[C---:B------:R-:W-:Y:S01]  /*13c60*/  IMAD.IADD R161, R200.reuse, 0x1, R0 ;  /* 0x00000001c8a17824 */ /* 0x040fe200078e0200 */
[----:B------:R-:W-:-:S02]  /*13c70*/  IADD3 R209, R200, 0x4800, RZ ;  /* 0x00004800c8d17810 */ /* 0x000fc40007ffe0ff */
[C---:B------:R-:W-:Y:S02]  /*13c80*/  IADD3 R208, R200.reuse, 0x5800, RZ ;  /* 0x00005800c8d07810 */ /* 0x040fe40007ffe0ff */
[----:B------:R-:W-:Y:S01]  /*13c90*/  IADD3 R207, R200, 0x5000, RZ ;  /* 0x00005000c8cf7810 */ /* 0x000fe20007ffe0ff */
[----:B------:R-:W-:Y:S01]  /*13ca0*/  @!PT LDS RZ, [RZ] ;  /* 0x00000000fffff984 */ /* 0x000fe20000000800 */
[----:B------:R-:W-:Y:S01]  /*13cb0*/  @!PT LDS RZ, [RZ] ;  /* 0x00000000fffff984 */ /* 0x000fe20000000800 */
[----:B------:R-:W-:Y:S01]  /*13cc0*/  @!PT LDS RZ, [RZ] ;  /* 0x00000000fffff984 */ /* 0x000fe20000000800 */
[----:B------:R1:W-:Y:S01]  /*13cd0*/  LDGSTS.E.BYPASS.LTC128B.128 [R212+0x4080], [R2.64], !P0 ;  /* 0x0408000002d47fae */ /* 0x0003e2000c101d46 */
[C---:B------:R-:W-:Y:S01]  /*13ce0*/  ISETP.LT.OR P0, PT, R6.reuse, 0x1, !P2 ;  /* 0x000000010600780c */ /* 0x040fe20005701670 */
[----:B------:R-:W-:Y:S01]  /*13cf0*/  HMMA.16816.F32.BF16 R20, R8, R22, RZ ;  /* 0x000000160814723c */ /* 0x000fe200000418ff */
[----:B------:R-:W-:Y:S02]  /*13d00*/  @!P5 ISETP.LT.OR P2, PT, R6, 0x21, !P2 ;  /* 0x000000210600d80c */ /* 0x000fe40005741670 */
[C---:B------:R-:W-:Y:S02]  /*13d10*/  IADD3 R206, R200.reuse, 0x3000, RZ ;  /* 0x00003000c8ce7810 */ /* 0x040fe40007ffe0ff */
[----:B------:R-:W-:-:S02]  /*13d20*/  IADD3 R205, R200, 0x4000, RZ ;  /* 0x00004000c8cd7810 */ /* 0x000fc40007ffe0ff */
[C---:B------:R-:W-:Y:S01]  /*13d30*/  IADD3 R204, R200.reuse, 0x3800, RZ ;  /* 0x00003800c8cc7810 */ /* 0x040fe20007ffe0ff */
[C---:B--2---:R-:W-:Y:S01]  /*13d40*/  HMMA.16816.F32.BF16 R32, R8.reuse, R16, RZ ;  /* 0x000000100820723c */ /* 0x044fe200000418ff */
[C---:B------:R-:W-:Y:S02]  /*13d50*/  IADD3 R203, R200.reuse, 0x1800, RZ ;  /* 0x00001800c8cb7810 */ /* 0x040fe40007ffe0ff */
[----:B------:R-:W-:Y:S01]  /*13d60*/  IADD3 R202, R200, 0x2800, RZ ;  /* 0x00002800c8ca7810 */ /* 0x000fe20007ffe0ff */
[----:B------:R1:W-:Y:S01]  /*13d70*/  LDGSTS.E.BYPASS.LTC128B.128 [R212+0x5880], [R2.64+0x80], !P0 ;  /* 0x0588008002d47fae */ /* 0x0003e2000c101d46 */
[C---:B------:R-:W-:Y:S02]  /*13d80*/  ISETP.LT.OR P0, PT, R6.reuse, 0x1, !P1 ;  /* 0x000000010600780c */ /* 0x040fe40004f01670 */
[----:B------:R-:W-:Y:S01]  /*13d90*/  @!P5 ISETP.LT.OR P1, PT, R6, 0x21, !P1 ;  /* 0x000000210600d80c */ /* 0x000fe20004f21670 */
[----:B------:R-:W-:Y:S01]  /*13da0*/  HMMA.16816.F32.BF16 R36, R8, R18, RZ ;  /* 0x000000120824723c */ /* 0x000fe200000418ff */
[----:B------:R-:W-:-:S07]  /*13db0*/  IADD3 R201, R200, 0x2000, RZ ;  /* 0x00002000c8c97810 */ /* 0x000fce0007ffe0ff */
[----:B---3--:R-:W-:Y:S02]  /*13dc0*/  HMMA.16816.F32.BF16 R44, R8, R24, RZ ;  /* 0x00000018082c723c */ /* 0x008fe400000418ff */
[----:B------:R1:W-:Y:S01]  /*13dd0*/  LDGSTS.E.BYPASS.LTC128B.128 [R212+0x7080], [R2.64+0x100], !P0 ;  /* 0x0708010002d47fae */ /* 0x0003e2000c101d46 */
[----:B------:R-:W-:-:S04]  /*13de0*/  LOP3.LUT P0, RZ, R120, 0x8, RZ, 0xc0, !PT ;  /* 0x0000000878ff7812 */ /* 0x000fc8000780c0ff */
[C---:B------:R-:W-:Y:S01]  /*13df0*/  ISETP.LT.OR P4, PT, R6.reuse, 0x1, !P0 ;  /* 0x000000010600780c */ /* 0x040fe20004781670 */
[----:B------:R-:W-:Y:S01]  /*13e00*/  HMMA.16816.F32.BF16 R8, R8, R26, RZ ;  /* 0x0000001a0808723c */ /* 0x000fe200000418ff */
[----:B------:R-:W-:-:S07]  /*13e10*/  @!P5 ISETP.LT.OR P0, PT, R6, 0x21, !P0 ;  /* 0x000000210600d80c */ /* 0x000fce0004701670 */
[C---:B----4-:R-:W-:Y:S04]  /*13e20*/  HMMA.16816.F32.BF16 R16, R12.reuse, R40, R28 ;  /* 0x000000280c10723c */ /* 0x050fe8000004181c */
[----:B------:R1:W-:Y:S04]  /*13e30*/  LDGSTS.E.BYPASS.LTC128B.128 [R212+0x8880], [R2.64+0x180], !P4 ;  /* 0x0888018002d47fae */ /* 0x0003e8000e101d46 */
[----:B------:R2:W-:Y:S01]  /*13e40*/  @!P5 LDGSTS.E.BYPASS.LTC128B.128 [R215+0x5080], [R4.64], !P3 ;  /* 0x0508000004d7dfae */ /* 0x0005e2000d901d46 */
[C---:B------:R-:W-:Y:S03]  /*13e50*/  HMMA.16816.F32.BF16 R24, R12.reuse, R42, R20 ;  /* 0x0000002a0c18723c */ /* 0x040fe60000041814 */
[----:B------:R2:W-:Y:S04]  /*13e60*/  @!P5 LDGSTS.E.BYPASS.LTC128B.128 [R215+0x6880], [R4.64+0x80], !P2 ;  /* 0x0688008004d7dfae */ /* 0x0005e8000d101d46 */
[----:B------:R2:W-:Y:S01]  /*13e70*/  @!P5 LDGSTS.E.BYPASS.LTC128B.128 [R215+0x8080], [R4.64+0x100], !P1 ;  /* 0x0808010004d7dfae */ /* 0x0005e2000c901d46 */
[----:B------:R-:W-:Y:S03]  /*13e80*/  HMMA.16816.F32.BF16 R28, R12, R48, R32 ;  /* 0x000000300c1c723c */ /* 0x000fe60000041820 */
[----:B------:R2:W-:Y:S01]  /*13e90*/  @!P5 LDGSTS.E.BYPASS.LTC128B.128 [R215+0x9880], [R4.64+0x180], !P0 ;  /* 0x0988018004d7dfae */ /* 0x0005e2000c101d46 */
[----:B------:R-:W-:-:S03]  /*13ea0*/  ISETP.GT.AND P0, PT, R116, R230, PT ;  /* 0x000000e67400720c */ /* 0x000fc60003f04270 */
[----:B------:R-:W-:Y:S01]  /*13eb0*/  LDSM.16.M88.4 R52, [R162] ;  /* 0x00000000a234783b */ /* 0x000fe20000000200 */
[C---:B------:R-:W-:Y:S03]  /*13ec0*/  HMMA.16816.F32.BF16 R32, R12.reuse, R50, R36 ;  /* 0x000000320c20723c */ /* 0x040fe60000041824 */
[----:B------:R-:W-:Y:S04]  /*13ed0*/  LDSM.16.M88.4 R60, [R162+0x800] ;  /* 0x00080000a23c783b */ /* 0x000fe80000000200 */
[----:B------:R-:W-:Y:S01]  /*13ee0*/  LDSM.16.M88.4 R64, [R162+0x1000] ;  /* 0x00100000a240783b */ /* 0x000fe20000000200 */
[C---:B------:R-:W-:Y:S03]  /*13ef0*/  HMMA.16816.F32.BF16 R36, R12.reuse, R56, R44 ;  /* 0x000000380c24723c */ /* 0x040fe6000004182c */
[----:B------:R-:W-:Y:S04]  /*13f00*/  LDSM.16.M88.4 R20, [R161] ;  /* 0x00000000a114783b */ /* 0x000fe80000000200 */
[----:B------:R-:W-:Y:S01]  /*13f10*/  LDSM.16.M88.4 R44, [R161+0x800] ;  /* 0x00080000a12c783b */ /* 0x000fe20000000200 */
[----:B------:R-:W-:Y:S03]  /*13f20*/  HMMA.16816.F32.BF16 R12, R12, R58, R8 ;  /* 0x0000003a0c0c723c */ /* 0x000fe60000041808 */
[----:B------:R-:W-:Y:S04]  /*13f30*/  LDSM.16.M88.4 R8, [R198] ;  /* 0x00000000c608783b */ /* 0x000fe80000000200 */
[----:B--2---:R-:W2:Y:S04]  /*13f40*/  LDSM.16.M88.4 R4, [R199] ;  /* 0x00000000c704783b */ /* 0x004ea80000000200 */
[----:B------:R-:W3:Y:S04]  /*13f50*/  LDSM.16.M88.4 R56, [R161+0x1000] ;  /* 0x00100000a138783b */ /* 0x000ee80000000200 */
[----:B------:R-:W-:Y:S04]  /*13f60*/  LDSM.16.M88.4 R40, [R163+0x1800] ;  /* 0x00180000a328783b */ /* 0x000fe80000000200 */
[----:B------:R-:W-:Y:S04]  /*13f70*/  LDSM.16.M88.4 R48, [R163+0x2000] ;  /* 0x00200000a330783b */ /* 0x000fe80000000200 */
[----:B------:R-:W0:Y:S01]  /*13f80*/  LDGDEPBAR ;  /* 0x00000000000079af */ /* 0x000e220000000000 */
        /* <DEDUP_REMOVED lines=9> */
[----:B------:R-:W-:Y:S03]  /*14020*/  LDSM.16.M88.4 R64, [R162+0x4000] ;  /* 0x00400000a240783b */ /* 0x000fe60000000200 */
        /* <DEDUP_REMOVED lines=8> */
[----:B------:R-:W3:Y:S04]  /*140b0*/  LDSM.16.M88.4 R8, [R197+0x4000] ;  /* 0x00400000c508783b */ /* 0x000ee80000000200 */
        /* <DEDUP_REMOVED lines=10> */
[----:B------:R-:W1:Y:S03]  /*14160*/  LDSM.16.M88.4 R52, [R162+0x2000] ;  /* 0x00200000a234783b */ /* 0x000e660000000200 */
[C---:B---3--:R-:W-:Y:S08]  /*14170*/  HMMA.16816.F32.BF16 R16, R8.reuse, R20, R16 ;  /* 0x000000140810723c */ /* 0x048ff00000041810 */
[C---:B------:R-:W-:Y:S01]  /*14180*/  HMMA.16816.F32.BF16 R24, R8.reuse, R22, R24 ;  /* 0x000000160818723c */ /* 0x040fe20000041818 */
[----:B------:R-:W-:Y:S07]  /*14190*/  LDSM.16.M88.4 R20, [R161+0x1800] ;  /* 0x00180000a114783b */ /* 0x000fee0000000200 */
[C---:B------:R-:W-:Y:S08]  /*141a0*/  HMMA.16816.F32.BF16 R28, R8.reuse, R44, R28 ;  /* 0x0000002c081c723c */ /* 0x040ff0000004181c */
[C---:B------:R-:W-:Y:S01]  /*141b0*/  HMMA.16816.F32.BF16 R32, R8.reuse, R46, R32 ;  /* 0x0000002e0820723c */ /* 0x040fe20000041820 */
[----:B------:R-:W-:Y:S07]  /*141c0*/  LDSM.16.M88.4 R44, [R163+0x3000] ;  /* 0x00300000a32c783b */ /* 0x000fee0000000200 */
[C---:B----4-:R-:W-:Y:S08]  /*141d0*/  HMMA.16816.F32.BF16 R36, R8.reuse, R56, R36 ;  /* 0x000000380824723c */ /* 0x050ff00000041824 */
[----:B------:R-:W-:Y:S01]  /*141e0*/  HMMA.16816.F32.BF16 R12, R8, R58, R12 ;  /* 0x0000003a080c723c */ /* 0x000fe2000004180c */
[----:B------:R-:W3:Y:S04]  /*141f0*/  LDSM.16.M88.4 R8, [R198+0x4000] ;  /* 0x00400000c608783b */ /* 0x000ee80000000200 */
[----:B------:R-:W4:Y:S03]  /*14200*/  LDSM.16.M88.4 R56, [R161+0x2800] ;  /* 0x00280000a138783b */ /* 0x000f260000000200 */
[C---:B--2---:R-:W-:Y:S08]  /*14210*/  HMMA.16816.F32.BF16 R16, R4.reuse, R40, R16 ;  /* 0x000000280410723c */ /* 0x044ff00000041810 */
        /* <DEDUP_REMOVED lines=8> */
[----:B------:R-:W2:Y:S03]  /*142a0*/  LDSM.16.M88.4 R60, [R163+0x4000] ;  /* 0x00400000a33c783b */ /* 0x000ea60000000200 */
[C---:B---3--:R-:W-:Y:S08]  /*142b0*/  HMMA.16816.F32.BF16 R16, R8.reuse, R20, R16 ;  /* 0x000000140810723c */ /* 0x048ff00000041810 */
[C---:B------:R-:W-:Y:S08]  /*142c0*/  HMMA.16816.F32.BF16 R24, R8.reuse, R22, R24 ;  /* 0x000000160818723c */ /* 0x040ff00000041818 */
[C---:B------:R-:W-:Y:S08]  /*142d0*/  HMMA.16816.F32.BF16 R28, R8.reuse, R48, R28 ;  /* 0x00000030081c723c */ /* 0x040ff0000004181c */
[C---:B------:R-:W-:Y:S01]  /*142e0*/  HMMA.16816.F32.BF16 R32, R8.reuse, R50, R32 ;  /* 0x000000320820723c */ /* 0x040fe20000041820 */
[----:B------:R-:W-:Y:S07]  /*142f0*/  LDSM.16.M88.4 R48, [R200+0x3800] ;  /* 0x00380000c830783b */ /* 0x000fee0000000200 */
[C---:B----4-:R-:W-:Y:S08]  /*14300*/  HMMA.16816.F32.BF16 R36, R8.reuse, R56, R36 ;  /* 0x000000380824723c */ /* 0x050ff00000041824 */
[----:B------:R-:W-:Y:S01]  /*14310*/  HMMA.16816.F32.BF16 R12, R8, R58, R12 ;  /* 0x0000003a080c723c */ /* 0x000fe2000004180c */
[----:B------:R-:W3:Y:S04]  /*14320*/  LDSM.16.M88.4 R8, [R197+0x8000] ;  /* 0x00800000c508783b */ /* 0x000ee80000000200 */
[----:B------:R-:W4:Y:S03]  /*14330*/  LDSM.16.M88.4 R56, [R200+0x4000] ;  /* 0x00400000c838783b */ /* 0x000f260000000200 */
[C---:B-1----:R-:W-:Y:S08]  /*14340*/  HMMA.16816.F32.BF16 R16, R4.reuse, R44, R16 ;  /* 0x0000002c0410723c */ /* 0x042ff00000041810 */
[C---:B------:R-:W-:Y:S01]  /*14350*/  HMMA.16816.F32.BF16 R24, R4.reuse, R46, R24 ;  /* 0x0000002e0418723c */ /* 0x040fe20000041818 */
[----:B------:R-:W-:Y:S07]  /*14360*/  LDSM.16.M88.4 R44, [R162+0x3000] ;  /* 0x00300000a22c783b */ /* 0x000fee0000000200 */
[C---:B------:R-:W-:Y:S08]  /*14370*/  HMMA.16816.F32.BF16 R28, R4.reuse, R52, R28 ;  /* 0x00000034041c723c */ /* 0x040ff0000004181c */
[C---:B------:R-:W-:Y:S01]  /*14380*/  HMMA.16816.F32.BF16 R32, R4.reuse, R54, R32 ;  /* 0x000000360420723c */ /* 0x040fe20000041820 */
[----:B------:R-:W-:Y:S07]  /*14390*/  LDSM.16.M88.4 R52, [R162+0x3800] ;  /* 0x00380000a234783b */ /* 0x000fee0000000200 */
[C---:B--2---:R-:W-:Y:S08]  /*143a0*/  HMMA.16816.F32.BF16 R36, R4.reuse, R60, R36 ;  /* 0x0000003c0424723c */ /* 0x044ff00000041824 */
[----:B------:R-:W-:Y:S01]  /*143b0*/  HMMA.16816.F32.BF16 R12, R4, R62, R12 ;  /* 0x0000003e040c723c */ /* 0x000fe2000004180c */
[----:B------:R-:W1:Y:S04]  /*143c0*/  LDSM.16.M88.4 R4, [R199+0x8000] ;  /* 0x00800000c704783b */ /* 0x000e680000000200 */
[----:B------:R-:W-:Y:S03]  /*143d0*/  LDSM.16.M88.4 R60, [R161+0x4000] ;  /* 0x00400000a13c783b */ /* 0x000fe60000000200 */
        /* <DEDUP_REMOVED lines=42> */
[C---:B------:R-:W-:Y:S08]  /*14680*/  HMMA.16816.F32.BF16 R20, R12.reuse, R54, R20 ;  /* 0x000000360c14723c */ /* 0x040ff00000041814 */
        /* <DEDUP_REMOVED lines=27> */
[C---:B------:R-:W-:Y:S01]  /*14840*/  LOP3.LUT P3, RZ, R217.reuse, 0x4, RZ, 0xc0, !PT ;  /* 0x00000004d9ff7812 */ /* 0x040fe2000786c0ff */
[----:B------:R-:W-:Y:S01]  /*14850*/  IMAD R2, R2, c[0x0][0x1e0], RZ ;  /* 0x0000780002027a24 */ /* 0x000fe200078e02ff */
[C---:B------:R-:W-:Y:S02]  /*14860*/  LOP3.LUT P4, RZ, R217.reuse, 0x2, RZ, 0xc0, !PT ;  /* 0x00000002d9ff7812 */ /* 0x040fe4000788c0ff */
[----:B------:R-:W-:Y:S01]  /*14870*/  LOP3.LUT P6, RZ, R217, 0x1, RZ, 0xc0, !PT ;  /* 0x00000001d9ff7812 */ /* 0x000fe200078cc0ff */
        /* <DEDUP_REMOVED lines=30> */
.L_x_2474:
[----:B------:R-:W-:Y:S05]  /*14a60*/  BSYNC B0 ;  /* 0x0000000000007941 */ /* 0x000fea0003800000 */
.L_x_2473:
[----:B------:R-:W2:Y:S04]  /*14a70*/  LDL R0, [R1+0x48] ;  /* 0x0000480001007983 */ /* 0x000ea80000100800 */
[----:B------:R-:W3:Y:S01]  /*14a80*/  LDL R95, [R1+0x10] ;  /* 0x00001000015f7983 */ /* 0x000ee20000100800 */
[----:B------:R-:W-:Y:S01]  /*14a90*/  ISETP.NE.AND P3, PT, R133, 0x1, PT ;  /* 0x000000018500780c */ /* 0x000fe20003f65270 */
[----:B-1----:R-:W-:Y:S01]  /*14aa0*/  IMAD.IADD R4, R125, 0x1, -R231 ;  /* 0x000000017d047824 */ /* 0x002fe200078e0ae7 */
[----:B------:R-:W-:Y:S01]  /*14ab0*/  IADD3 R3, -R231, 0x1, R125 ;  /* 0x00000001e7037810 */ /* 0x000fe20007ffe17d */
[----:B------:R-:W-:Y:S04]  /*14ac0*/  LDSM.16.MT88.4 R44, [R194] ;  /* 0x00000000c22c783b */ /* 0x000fe80000004200 */
[----:B------:R-:W-:Y:S04]  /*14ad0*/  LDSM.16.MT88.4 R52, [R194+0x800] ;  /* 0x00080000c234783b */ /* 0x000fe80000004200 */
        /* <DEDUP_REMOVED lines=8> */
[----:B------:R-:W0:Y:S01]  /*14b60*/  LDGDEPBAR ;  /* 0x00000000000079af */ /* 0x000e220000000000 */
[----:B--2--5:R-:W-:-:S04]  /*14b70*/  IMAD.IADD R0, R0, 0x1, R132 ;  /* 0x0000000100007824 */ /* 0x024fc800078e0284 */
[----:B------:R-:W-:-:S04]  /*14b80*/  @P3 IMAD.HI.U32 R2, R0, c[0x0][0x2c8], RZ ;  /* 0x0000b20000023a27 */ /* 0x000fc800078e00ff */
[----:B---3--:R-:W-:Y:S01]  /*14b90*/  IMAD.IADD R3, R3, 0x1, -R95 ;  /* 0x0000000103037824 */ /* 0x008fe200078e0a5f */
[----:B------:R-:W-:-:S05]  /*14ba0*/  @P3 SHF.R.U32.HI R0, RZ, c[0x0][0x2cc], R2 ;  /* 0x0000b300ff003a19 */ /* 0x000fca0000011602 */
[----:B------:R-:W1:Y:S04]  /*14bb0*/  SHFL.IDX PT, R2, R0, RZ, 0x1c1f ;  /* 0x001c1fff00027589 */ /* 0x000e6800000e0000 */
[----:B------:R-:W2:Y:S01]  /*14bc0*/  SHFL.IDX PT, R5, R0, 0x1, 0x1c1f ;  /* 0x003c1f0000057f89 */ /* 0x000ea200000e0000 */
        /* <DEDUP_REMOVED lines=10> */
[----:B------:R-:W-:Y:S02]  /*14c70*/  FMNMX.FTZ R0, R11, R12, !PT ;  /* 0x0000000c0b007209 */ /* 0x000fe40007810000 */
[----:B------:R-:W-:Y:S02]  /*14c80*/  ISETP.GT.AND P0, PT, R2, 0x10, PT ;  /* 0x000000100200780c */ /* 0x000fe40003f04270 */
        /* <DEDUP_REMOVED lines=11> */
[C---:B------:R-:W-:Y:S02]  /*14d40*/  ISETP.GT.AND P0, PT, R2.reuse, 0x20, PT ;  /* 0x000000200200780c */ /* 0x040fe40003f04270 */
[----:B------:R-:W-:Y:S02]  /*14d50*/  FSEL R13, R41, -INF , P1 ;  /* 0xff800000290d7808 */ /* 0x000fe40000800000 */
[----:B------:R-:W-:Y:S02]  /*14d60*/  FMNMX.FTZ R3, R15, R3, !PT ;  /* 0x000000030f037209 */ /* 0x000fe40007810000 */
[----:B------:R-:W-:-:S02]  /*14d70*/  ISETP.GT.AND P1, PT, R2, 0x21, PT ;  /* 0x000000210200780c */ /* 0x000fc40003f24270 */
[----:B------:R-:W-:Y:S02]  /*14d80*/  FSEL R94, R20, -INF , P0 ;  /* 0xff800000145e7808 */ /* 0x000fe40000000000 */
[----:B------:R-:W-:Y:S02]  /*14d90*/  ISETP.GT.AND P0, PT, R2, 0x28, PT ;  /* 0x000000280200780c */ /* 0x000fe40003f04270 */
[----:B------:R-:W-:Y:S02]  /*14da0*/  IMNMX R0, R4, R5, PT ;  /* 0x0000000504007217 */ /* 0x000fe40003800200 */
[----:B------:R-:W-:Y:S02]  /*14db0*/  FMNMX.FTZ R3, R13, R3, !PT ;  /* 0x000000030d037209 */ /* 0x000fe40007810000 */
[----:B------:R-:W-:Y:S02]  /*14dc0*/  FSEL R93, R21, -INF , P1 ;  /* 0xff800000155d7808 */ /* 0x000fe40000800000 */
[----:B------:R-:W-:-:S02]  /*14dd0*/  ISETP.GT.AND P1, PT, R2, 0x29, PT ;  /* 0x000000290200780c */ /* 0x000fc40003f24270 */
[----:B------:R-:W-:Y:S02]  /*14de0*/  FSEL R92, R36, -INF , P0 ;  /* 0xff800000245c7808 */ /* 0x000fe40000000000 */
[C---:B------:R-:W-:Y:S02]  /*14df0*/  ISETP.GT.AND P0, PT, R0.reuse, RZ, PT ;  /* 0x000000ff0000720c */ /* 0x040fe40003f04270 */
[----:B------:R-:W-:Y:S02]  /*14e00*/  ISETP.GT.AND P2, PT, R0, 0x1, PT ;  /* 0x000000010000780c */ /* 0x000fe40003f44270 */
[----:B------:R-:W-:Y:S02]  /*14e10*/  FMNMX.FTZ R2, R94, R3, !PT ;  /* 0x000000035e027209 */ /* 0x000fe40007810000 */
[----:B------:R-:W-:Y:S02]  /*14e20*/  FSEL R91, R37, -INF , P1 ;  /* 0xff800000255b7808 */ /* 0x000fe40000800000 */
[----:B------:R-:W-:-:S02]  /*14e30*/  FSEL R5, R34, -INF , P0 ;  /* 0xff80000022057808 */ /* 0x000fc40000000000 */
[C---:B------:R-:W-:Y:S02]  /*14e40*/  ISETP.GT.AND P1, PT, R0.reuse, 0x8, PT ;  /* 0x000000080000780c */ /* 0x040fe40003f24270 */
[----:B------:R-:W-:Y:S02]  /*14e50*/  FSEL R10, R35, -INF , P2 ;  /* 0xff800000230a7808 */ /* 0x000fe40001000000 */
[----:B------:R-:W-:Y:S01]  /*14e60*/  FMNMX.FTZ R2, R93, R2, !PT ;  /* 0x000000025d027209 */ /* 0x000fe20007810000 */
[----:B------:R-:W-:Y:S01]  /*14e70*/  LDSM.16.MT88.4 R32, [R193] ;  /* 0x00000000c120783b */ /* 0x000fe20000004200 */
[----:B------:R-:W-:Y:S02]  /*14e80*/  ISETP.GT.AND P0, PT, R0, 0x9, PT ;  /* 0x000000090000780c */ /* 0x000fe40003f04270 */
[----:B------:R-:W-:Y:S02]  /*14e90*/  FSEL R9, R30, -INF , P1 ;  /* 0xff8000001e097808 */ /* 0x000fe40000800000 */
[----:B------:R-:W-:-:S02]  /*14ea0*/  FMNMX.FTZ R3, R5, R10, !PT ;  /* 0x0000000a05037209 */ /* 0x000fc40007810000 */
[----:B------:R-:W-:Y:S02]  /*14eb0*/  FMNMX.FTZ R2, R92, R2, !PT ;  /* 0x000000025c027209 */ /* 0x000fe40007810000 */
[----:B------:R-:W-:Y:S02]  /*14ec0*/  FSEL R8, R31, -INF , P0 ;  /* 0xff8000001f087808 */ /* 0x000fe40000000000 */
[C---:B------:R-:W-:Y:S01]  /*14ed0*/  ISETP.GT.AND P1, PT, R0.reuse, 0x10, PT ;  /* 0x000000100000780c */ /* 0x040fe20003f24270 */
[----:B------:R-:W-:Y:S01]  /*14ee0*/  LDSM.16.MT88.4 R28, [R195] ;  /* 0x00000000c31c783b */ /* 0x000fe20000004200 */
[----:B------:R-:W-:Y:S02]  /*14ef0*/  FMNMX.FTZ R3, R9, R3, !PT ;  /* 0x0000000309037209 */ /* 0x000fe40007810000 */
[----:B------:R-:W-:Y:S02]  /*14f00*/  FMNMX.FTZ R2, R91, R2, !PT ;  /* 0x000000025b027209 */ /* 0x000fe40007810000 */
[----:B------:R-:W-:-:S02]  /*14f10*/  ISETP.GT.AND P0, PT, R0, 0x11, PT ;  /* 0x000000110000780c */ /* 0x000fc40003f04270 */
[----:B------:R-:W-:Y:S01]  /*14f20*/  FSEL R7, R26, -INF , P1 ;  /* 0xff8000001a077808 */ /* 0x000fe20000800000 */
[----:B------:R-:W1:Y:S01]  /*14f30*/  SHFL.BFLY PT, R4, R2, 0x2, 0x1f ;  /* 0x0c401f0002047f89 */ /* 0x000e6200000e0000 */
[----:B------:R-:W-:Y:S02]  /*14f40*/  FMNMX.FTZ R3, R8, R3, !PT ;  /* 0x0000000308037209 */ /* 0x000fe40007810000 */
[----:B------:R-:W-:Y:S02]  /*14f50*/  FSEL R6, R27, -INF , P0 ;  /* 0xff8000001b067808 */ /* 0x000fe40000000000 */
[C---:B------:R-:W-:Y:S01]  /*14f60*/  ISETP.GT.AND P1, PT, R0.reuse, 0x18, PT ;  /* 0x000000180000780c */ /* 0x040fe20003f24270 */
[----:B------:R-:W-:Y:S01]  /*14f70*/  LDSM.16.MT88.4 R24, [R192+0x800] ;  /* 0x00080000c018783b */ /* 0x000fe20000004200 */
[----:B------:R-:W-:Y:S02]  /*14f80*/  FMNMX.FTZ R3, R7, R3, !PT ;  /* 0x0000000307037209 */ /* 0x000fe40007810000 */
[----:B------:R-:W-:-:S02]  /*14f90*/  ISETP.GT.AND P0, PT, R0, 0x19, PT ;  /* 0x000000190000780c */ /* 0x000fc40003f04270 */
[----:B------:R-:W-:Y:S02]  /*14fa0*/  FSEL R21, R42, -INF , P1 ;  /* 0xff8000002a157808 */ /* 0x000fe40000800000 */
        /* <DEDUP_REMOVED lines=32> */
[----:B------:R1:W-:Y:S01]  /*151b0*/  MUFU.EX2 R83, R3 ;  /* 0x0000000300537308 */ /* 0x0003e20000000800 */
[----:B------:R-:W-:-:S07]  /*151c0*/  FSETP.NEU.FTZ.AND P0, PT, R149, -INF , PT ;  /* 0xff8000009500780b */ /* 0x000fce0003f1d000 */
[----:B------:R2:W-:Y:S01]  /*151d0*/  MUFU.EX2 R216, R0 ;  /* 0x0000000000d87308 */ /* 0x0005e20000000800 */
[----:B-1----:R-:W-:-:S07]  /*151e0*/  FFMA.FTZ R3, R14, c[0x0][0x2d0], -R2 ;  /* 0x0000b4000e037a23 */ /* 0x002fce0000010802 */
[----:B------:R1:W-:Y:S01]  /*151f0*/  MUFU.EX2 R86, R3 ;  /* 0x0000000300567308 */ /* 0x0003e20000000800 */
[----:B--2---:R-:W-:-:S05]  /*15200*/  FMUL.FTZ R0, R149, c[0x0][0x2d0] ;  /* 0x0000b40095007a20 */ /* 0x004fca0000410000 */
[----:B------:R-:W-:Y:S01]  /*15210*/  FSEL R0, R0, RZ, P0 ;  /* 0x000000ff00007208 */ /* 0x000fe20000000000 */
[----:B-1----:R-:W-:-:S04]  /*15220*/  FFMA.FTZ R3, R17, c[0x0][0x2d0], -R2 ;  /* 0x0000b40011037a23 */ /* 0x002fc80000010802 */
[----:B------:R1:W-:Y:S02]  /*15230*/  MUFU.EX2 R85, R3 ;  /* 0x0000000300557308 */ /* 0x0003e40000000800 */
[--C-:B-1----:R-:W-:Y:S02]  /*15240*/  FFMA.FTZ R3, R16, c[0x0][0x2d0], -R2.reuse ;  /* 0x0000b40010037a23 */ /* 0x102fe40000010802 */
[----:B------:R-:W1:Y:S04]  /*15250*/  LDSM.16.MT88.4 R16, [R192] ;  /* 0x00000000c010783b */ /* 0x000e680000004200 */
        /* <DEDUP_REMOVED lines=8> */
[----:B--2---:R-:W-:Y:S01]  /*152e0*/  FFMA.FTZ R3, R10, c[0x0][0x2d0], -R0 ;  /* 0x0000b4000a037a23 */ /* 0x004fe20000010800 */
[----:B------:R-:W-:-:S05]  /*152f0*/  F2FP.BF16.PACK_AB R10, R85, R86 ;  /* 0x00000056550a723e */ /* 0x000fca00000010ff */
[----:B------:R2:W3:Y:S02]  /*15300*/  MUFU.EX2 R81, R3 ;  /* 0x0000000300517308 */ /* 0x0004e40000000800 */
[----:B--2---:R-:W-:Y:S01]  /*15310*/  FFMA.FTZ R3, R9, c[0x0][0x2d0], -R0 ;  /* 0x0000b40009037a23 */ /* 0x004fe20000010800 */
[----:B---3--:R-:W-:-:S05]  /*15320*/  F2FP.BF16.PACK_AB R9, R81, R82 ;  /* 0x000000525109723e */ /* 0x008fca00000010ff */
[----:B------:R2:W-:Y:S02]  /*15330*/  MUFU.EX2 R80, R3 ;  /* 0x0000000300507308 */ /* 0x0005e40000000800 */
[----:B--2---:R-:W-:Y:S01]  /*15340*/  FFMA.FTZ R3, R8, c[0x0][0x2d0], -R0 ;  /* 0x0000b40008037a23 */ /* 0x004fe20000010800 */
[----:B------:R-:W-:-:S05]  /*15350*/  F2FP.BF16.PACK_AB R8, R83, R84 ;  /* 0x000000545308723e */ /* 0x000fca00000010ff */
[----:B------:R2:W3:Y:S02]  /*15360*/  MUFU.EX2 R148, R3 ;  /* 0x0000000300947308 */ /* 0x0004e40000000800 */
[----:B--2---:R-:W-:Y:S01]  /*15370*/  FFMA.FTZ R3, R7, c[0x0][0x2d0], -R0 ;  /* 0x0000b40007037a23 */ /* 0x004fe20000010800 */
[----:B---3--:R-:W-:-:S05]  /*15380*/  F2FP.BF16.PACK_AB R11, R148, R80 ;  /* 0x00000050940b723e */ /* 0x008fca00000010ff */
[----:B------:R2:W-:Y:S02]  /*15390*/  MUFU.EX2 R154, R3 ;  /* 0x00000003009a7308 */ /* 0x0005e40000000800 */
[----:B------:R-:W-:Y:S01]  /*153a0*/  HMMA.16816.F32.BF16 R12, R8, R32, RZ ;  /* 0x00000020080c723c */ /* 0x000fe200000418ff */
[----:B--2---:R-:W-:Y:S01]  /*153b0*/  FFMA.FTZ R3, R6, c[0x0][0x2d0], -R0 ;  /* 0x0000b40006037a23 */ /* 0x004fe20000010800 */
[----:B------:R-:W-:-:S04]  /*153c0*/  F2FP.BF16.PACK_AB R6, R222, R223 ;  /* 0x000000dfde06723e */ /* 0x000fc800000010ff */
        /* <DEDUP_REMOVED lines=8> */
[----:B-1----:R-:W-:Y:S11]  /*15450*/  F2FP.BF16.PACK_AB R7, R155, R214 ;  /* 0x000000d69b07723e */ /* 0x002ff600000010ff */
[----:B------:R-:W-:Y:S04]  /*15460*/  @!UPT UIADD3 URZ, URZ, URZ, URZ ;  /* 0x0000003f3f3ff290 */ /* 0x000fe8000fffe03f */
[C---:B------:R-:W-:Y:S08]  /*15470*/  HMMA.16816.F32.BF16 R168, R4.reuse, R24, R20 ;  /* 0x0000001804a8723c */ /* 0x040ff00000041814 */
[----:B------:R-:W-:Y:S01]  /*15480*/  HMMA.16816.F32.BF16 R144, R4, R26, R16 ;  /* 0x0000001a0490723c */ /* 0x000fe20000041810 */
[----:B------:R-:W1:Y:S07]  /*15490*/  LDSM.16.MT88.4 R24, [R195+0x800] ;  /* 0x00080000c318783b */ /* 0x000e6e0000004200 */
[----:B------:R-:W-:Y:S08]  /*154a0*/  HMMA.16816.F32.BF16 R20, R8, R28, RZ ;  /* 0x0000001c0814723c */ /* 0x000ff000000418ff */
[----:B------:R-:W-:Y:S08]  /*154b0*/  HMMA.16816.F32.BF16 R132, R4, R40, R12 ;  /* 0x000000280484723c */ /* 0x000ff0000004180c */
[C---:B------:R-:W-:Y:S01]  /*154c0*/  HMMA.16816.F32.BF16 R12, R8.reuse, R34, RZ ;  /* 0x00000022080c723c */ /* 0x040fe200000418ff */
[----:B------:R-:W2:Y:S07]  /*154d0*/  LDSM.16.MT88.4 R32, [R192+0x2000] ;  /* 0x00200000c020783b */ /* 0x000eae0000004200 */
[C---:B------:R-:W-:Y:S08]  /*154e0*/  HMMA.16816.F32.BF16 R16, R8.reuse, R30, RZ ;  /* 0x0000001e0810723c */ /* 0x040ff000000418ff */
[----:B------:R-:W-:Y:S08]  /*154f0*/  HMMA.16816.F32.BF16 R28, R8, R36, RZ ;  /* 0x00000024081c723c */ /* 0x000ff000000418ff */
[----:B-1----:R-:W-:Y:S08]  /*15500*/  HMMA.16816.F32.BF16 R56, R4, R24, R20 ;  /* 0x000000180438723c */ /* 0x002ff00000041814 */
[----:B------:R-:W-:Y:S08]  /*15510*/  HMMA.16816.F32.BF16 R20, R8, R46, RZ ;  /* 0x0000002e0814723c */ /* 0x000ff000000418ff */
[----:B------:R-:W-:Y:S01]  /*15520*/  HMMA.16816.F32.BF16 R140, R4, R42, R12 ;  /* 0x0000002a048c723c */ /* 0x000fe2000004180c */
[----:B------:R-:W-:Y:S07]  /*15530*/  LDSM.16.MT88.4 R40, [R192+0x3800] ;  /* 0x00380000c028783b */ /* 0x000fee0000004200 */
[----:B------:R-:W-:Y:S01]  /*15540*/  HMMA.16816.F32.BF16 R12, R8, R44, RZ ;  /* 0x0000002c080c723c */ /* 0x000fe200000418ff */
[----:B------:R-:W-:Y:S01]  /*15550*/  LDSM.16.MT88.4 R44, [R194+0x2000] ;  /* 0x00200000c22c783b */ /* 0x000fe20000004200 */
[----:B------:R-:W-:-:S02]  /*15560*/  IMAD.MOV.U32 R102, RZ, RZ, R56 ;  /* 0x000000ffff667224 */ /* 0x000fc400078e0038 */
[----:B------:R-:W-:Y:S02]  /*15570*/  IMAD.MOV.U32 R101, RZ, RZ, R57 ;  /* 0x000000ffff657224 */ /* 0x000fe400078e0039 */
[----:B------:R-:W-:Y:S02]  /*15580*/  IMAD.MOV.U32 R100, RZ, RZ, R58 ;  /* 0x000000ffff647224 */ /* 0x000fe400078e003a */
[----:B------:R-:W-:Y:S01]  /*15590*/  HMMA.16816.F32.BF16 R16, R4, R26, R16 ;  /* 0x0000001a0410723c */ /* 0x000fe20000041810 */
[----:B------:R-:W1:Y:S01]  /*155a0*/  LDSM.16.MT88.4 R24, [R195+0x1800] ;  /* 0x00180000c318783b */ /* 0x000e620000004200 */
[----:B------:R-:W-:-:S03]  /*155b0*/  IMAD.MOV.U32 R3, RZ, RZ, R59 ;  /* 0x000000ffff037224 */ /* 0x000fc600078e003b */
[----:B------:R-:W-:Y:S03]  /*155c0*/  LDSM.16.MT88.4 R56, [R193+0x2000] ;  /* 0x00200000c138783b */ /* 0x000fe60000004200 */
[C---:B------:R-:W-:Y:S01]  /*155d0*/  HMMA.16816.F32.BF16 R248, R4.reuse, R54, R20 ;  /* 0x0000003604f8723c */ /* 0x040fe20000041814 */
[----:B------:R-:W3:Y:S07]  /*155e0*/  LDSM.16.MT88.4 R20, [R194+0x1800] ;  /* 0x00180000c214783b */ /* 0x000eee0000004200 */
[C---:B------:R-:W-:Y:S01]  /*155f0*/  HMMA.16816.F32.BF16 R12, R4.reuse, R52, R12 ;  /* 0x00000034040c723c */ /* 0x040fe2000004180c */
[----:B------:R-:W4:Y:S07]  /*15600*/  LDSM.16.MT88.4 R52, [R195+0x2000] ;  /* 0x00200000c334783b */ /* 0x000f2e0000004200 */
[----:B------:R-:W-:Y:S01]  /*15610*/  IMAD.MOV.U32 R99, RZ, RZ, R16 ;  /* 0x000000ffff637224 */ /* 0x000fe200078e0010 */
[----:B--2---:R-:W-:Y:S01]  /*15620*/  HMMA.16816.F32.BF16 R28, R4, R32, R28 ;  /* 0x00000020041c723c */ /* 0x004fe2000004181c */
[----:B------:R-:W-:-:S02]  /*15630*/  IMAD.MOV.U32 R98, RZ, RZ, R17 ;  /* 0x000000ffff627224 */ /* 0x000fc400078e0011 */
[----:B------:R-:W-:Y:S02]  /*15640*/  IMAD.MOV.U32 R97, RZ, RZ, R18 ;  /* 0x000000ffff617224 */ /* 0x000fe400078e0012 */
[----:B------:R-:W-:-:S03]  /*15650*/  IMAD.MOV.U32 R96, RZ, RZ, R19 ;  /* 0x000000ffff607224 */ /* 0x000fc600078e0013 */
[C---:B------:R-:W-:Y:S07]  /*15660*/  HMMA.16816.F32.BF16 R16, R8.reuse, R38, RZ ;  /* 0x000000260810723c */ /* 0x040fee00000418ff */
[----:B------:R-:W-:Y:S01]  /*15670*/  IMAD.MOV.U32 R106, RZ, RZ, R12 ;  /* 0x000000ffff6a7224 */ /* 0x000fe200078e000c */
[----:B-1----:R-:W-:Y:S01]  /*15680*/  HMMA.16816.F32.BF16 R36, R8, R24, RZ ;  /* 0x000000180824723c */ /* 0x002fe200000418ff */
[----:B------:R-:W-:Y:S02]  /*15690*/  IMAD.MOV.U32 R105, RZ, RZ, R13 ;  /* 0x000000ffff697224 */ /* 0x000fe400078e000d */
[----:B------:R-:W-:-:S02]  /*156a0*/  IMAD.MOV.U32 R104, RZ, RZ, R14 ;  /* 0x000000ffff687224 */ /* 0x000fc400078e000e */
[----:B------:R-:W-:-:S03]  /*156b0*/  IMAD.MOV.U32 R103, RZ, RZ, R15 ;  /* 0x000000ffff677224 */ /* 0x000fc600078e000f */
[----:B------:R-:W-:Y:S01]  /*156c0*/  IMAD.MOV.U32 R110, RZ, RZ, R28 ;  /* 0x000000ffff6e7224 */ /* 0x000fe200078e001c */
[----:B------:R-:W-:Y:S01]  /*156d0*/  HMMA.16816.F32.BF16 R12, R8, R48, RZ ;  /* 0x00000030080c723c */ /* 0x000fe200000418ff */
[----:B------:R-:W-:Y:S02]  /*156e0*/  IMAD.MOV.U32 R109, RZ, RZ, R29 ;  /* 0x000000ffff6d7224 */ /* 0x000fe400078e001d */
[----:B------:R-:W-:Y:S02]  /*156f0*/  IMAD.MOV.U32 R108, RZ, RZ, R30 ;  /* 0x000000ffff6c7224 */ /* 0x000fe400078e001e */
[----:B------:R-:W-:-:S03]  /*15700*/  IMAD.MOV.U32 R107, RZ, RZ, R31 ;  /* 0x000000ffff6b7224 */ /* 0x000fc600078e001f */
[----:B------:R-:W-:Y:S08]  /*15710*/  HMMA.16816.F32.BF16 R16, R4, R34, R16 ;  /* 0x000000220410723c */ /* 0x000ff00000041810 */
[C---:B------:R-:W-:Y:S08]  /*15720*/  HMMA.16816.F32.BF16 R32, R8.reuse, R26, RZ ;  /* 0x0000001a0820723c */ /* 0x040ff000000418ff */
[C---:B---3--:R-:W-:Y:S08]  /*15730*/  HMMA.16816.F32.BF16 R28, R8.reuse, R20, RZ ;  /* 0x00000014081c723c */ /* 0x048ff000000418ff */
[----:B------:R-:W-:Y:S01]  /*15740*/  HMMA.16816.F32.BF16 R24, R8, R22, RZ ;  /* 0x000000160818723c */ /* 0x000fe200000418ff */
[----:B------:R-:W-:-:S02]  /*15750*/  IMAD.MOV.U32 R114, RZ, RZ, R16 ;  /* 0x000000ffff727224 */ /* 0x000fc400078e0010 */
[----:B------:R-:W-:Y:S02]  /*15760*/  IMAD.MOV.U32 R113, RZ, RZ, R17 ;  /* 0x000000ffff717224 */ /* 0x000fe400078e0011 */
[----:B------:R-:W-:Y:S02]  /*15770*/  IMAD.MOV.U32 R112, RZ, RZ, R18 ;  /* 0x000000ffff707224 */ /* 0x000fe400078e0012 */
[----:B------:R-:W-:Y:S01]  /*15780*/  IMAD.MOV.U32 R111, RZ, RZ, R19 ;  /* 0x000000ffff6f7224 */ /* 0x000fe200078e0013 */
        /* <DEDUP_REMOVED lines=10> */
[----:B------:R-:W-:-:S07]  /*15830*/  IMAD.MOV.U32 R46, RZ, RZ, R108 ;  /* 0x000000ffff2e7224 */ /* 0x000fce00078e006c */
[----:B------:R-:W-:Y:S01]  /*15840*/  HMMA.16816.F32.BF16 R232, R4, R54, R32 ;  /* 0x0000003604e8723c */ /* 0x000fe20000041820 */
[----:B------:R-:W2:Y:S06]  /*15850*/  LDSM.16.MT88.4 R32, [R192+0x4800] ;  /* 0x00480000c020783b */ /* 0x000eac0000004200 */
[----:B------:R-:W-:Y:S01]  /*15860*/  IMAD.MOV.U32 R54, RZ, RZ, R112 ;  /* 0x000000ffff367224 */ /* 0x000fe200078e0070 */
[----:B------:R-:W-:Y:S01]  /*15870*/  HMMA.16816.F32.BF16 R24, R8, R64, RZ ;  /* 0x000000400818723c */ /* 0x000fe200000418ff */
[----:B------:R-:W-:-:S06]  /*15880*/  IMAD.MOV.U32 R55, RZ, RZ, R111 ;  /* 0x000000ffff377224 */ /* 0x000fcc00078e006f */
[----:B------:R-:W-:Y:S01]  /*15890*/  IMAD.MOV.U32 R64, RZ, RZ, R106 ;  /* 0x000000ffff407224 */ /* 0x000fe200078e006a */
[----:B------:R-:W-:Y:S01]  /*158a0*/  HMMA.16816.F32.BF16 R20, R8, R66, RZ ;  /* 0x000000420814723c */ /* 0x000fe200000418ff */
[----:B------:R-:W-:-:S06]  /*158b0*/  IMAD.MOV.U32 R65, RZ, RZ, R105 ;  /* 0x000000ffff417224 */ /* 0x000fcc00078e0069 */
[----:B------:R-:W-:Y:S01]  /*158c0*/  IMAD.MOV.U32 R66, RZ, RZ, R104 ;  /* 0x000000ffff427224 */ /* 0x000fe200078e0068 */
[----:B------:R-:W-:Y:S01]  /*158d0*/  HMMA.16816.F32.BF16 R244, R4, R56, R12 ;  /* 0x0000003804f4723c */ /* 0x000fe2000004180c */
[----:B------:R-:W-:-:S07]  /*158e0*/  IMAD.MOV.U32 R67, RZ, RZ, R103 ;  /* 0x000000ffff437224 */ /* 0x000fce00078e0067 */
[----:B------:R-:W-:Y:S07]  /*158f0*/  HMMA.16816.F32.BF16 R12, R8, R68, RZ ;  /* 0x00000044080c723c */ /* 0x000fee00000418ff */
[----:B------:R-:W-:Y:S01]  /*15900*/  IMAD.MOV.U32 R69, RZ, RZ, R131 ;  /* 0x000000ffff457224 */ /* 0x000fe200078e0083 */
[----:B------:R-:W-:Y:S01]  /*15910*/  HMMA.16816.F32.BF16 R56, R4, R58, R48 ;  /* 0x0000003a0438723c */ /* 0x000fe20000041830 */
[----:B------:R-:W3:Y:S01]  /*15920*/  LDSM.16.MT88.4 R48, [R194+0x3800] ;  /* 0x00380000c230783b */ /* 0x000ee20000004200 */
[----:B------:R-:W-:-:S06]  /*15930*/  IMAD.MOV.U32 R68, RZ, RZ, R130 ;  /* 0x000000ffff447224 */ /* 0x000fcc00078e0082 */
        /* <DEDUP_REMOVED lines=9> */
[----:B------:R-:W-:Y:S07]  /*159d0*/  HMMA.16816.F32.BF16 R184, R4, R72, R12 ;  /* 0x0000004804b8723c */ /* 0x000fee000004180c */
[----:B------:R-:W-:Y:S01]  /*159e0*/  IMAD.MOV.U32 R72, RZ, RZ, R102 ;  /* 0x000000ffff487224 */ /* 0x000fe200078e0066 */
[----:B------:R-:W-:Y:S01]  /*159f0*/  HMMA.16816.F32.BF16 R16, R8, R76, RZ ;  /* 0x0000004c0810723c */ /* 0x000fe200000418ff */
[----:B------:R-:W-:-:S06]  /*15a00*/  IMAD.MOV.U32 R73, RZ, RZ, R101 ;  /* 0x000000ffff497224 */ /* 0x000fcc00078e0065 */
[----:B------:R-:W-:Y:S01]  /*15a10*/  IMAD.MOV.U32 R76, RZ, RZ, R99 ;  /* 0x000000ffff4c7224 */ /* 0x000fe200078e0063 */
[----:B------:R-:W-:Y:S01]  /*15a20*/  HMMA.16816.F32.BF16 R12, R8, R78, RZ ;  /* 0x0000004e080c723c */ /* 0x000fe200000418ff */
[----:B------:R-:W-:-:S06]  /*15a30*/  IMAD.MOV.U32 R77, RZ, RZ, R98 ;  /* 0x000000ffff4d7224 */ /* 0x000fcc00078e0062 */
[----:B------:R-:W-:Y:S01]  /*15a40*/  IMAD.MOV.U32 R78, RZ, RZ, R97 ;  /* 0x000000ffff4e7224 */ /* 0x000fe200078e0061 */
[----:B--2---:R-:W-:Y:S01]  /*15a50*/  HMMA.16816.F32.BF16 R24, R8, R32, RZ ;  /* 0x000000200818723c */ /* 0x004fe200000418ff */
[----:B------:R-:W-:-:S07]  /*15a60*/  IMAD.MOV.U32 R79, RZ, RZ, R96 ;  /* 0x000000ffff4f7224 */ /* 0x000fce00078e0060 */
[----:B------:R-:W-:Y:S01]  /*15a70*/  HMMA.16816.F32.BF16 R96, R4, R74, R28 ;  /* 0x0000004a0460723c */ /* 0x000fe2000004181c */
[----:B------:R-:W2:Y:S06]  /*15a80*/  LDSM.16.MT88.4 R28, [R193+0x5000] ;  /* 0x00500000c11c783b */ /* 0x000eac0000004200 */
[----:B------:R-:W-:Y:S01]  /*15a90*/  IMAD.MOV.U32 R74, RZ, RZ, R100 ;  /* 0x000000ffff4a7224 */ /* 0x000fe200078e0064 */
[----:B------:R-:W-:Y:S01]  /*15aa0*/  HMMA.16816.F32.BF16 R20, R8, R34, RZ ;  /* 0x000000220814723c */ /* 0x000fe200000418ff */
[----:B------:R-:W2:Y:S01]  /*15ab0*/  LDSM.16.MT88.4 R32, [R195+0x4800] ;  /* 0x00480000c320783b */ /* 0x000ea20000004200 */
[----:B------:R-:W-:-:S02]  /*15ac0*/  IMAD.MOV.U32 R75, RZ, RZ, R3 ;  /* 0x000000ffff4b7224 */ /* 0x000fc400078e0003 */
[----:B------:R-:W-:-:S04]  /*15ad0*/  FFMA.FTZ R3, R94, c[0x0][0x2d0], -R2 ;  /* 0x0000b4005e037a23 */ /* 0x000fc80000010802 */
[C---:B---3--:R-:W-:Y:S08]  /*15ae0*/  HMMA.16816.F32.BF16 R112, R4.reuse, R48, R16 ;  /* 0x000000300470723c */ /* 0x048ff00000041810 */
        /* <DEDUP_REMOVED lines=8> */
[C---:B--2---:R-:W-:Y:S08]  /*15b70*/  HMMA.16816.F32.BF16 R108, R4.reuse, R28, R16 ;  /* 0x0000001c046c723c */ /* 0x044ff00000041810 */
[----:B------:R-:W-:Y:S08]  /*15b80*/  HMMA.16816.F32.BF16 R24, R4, R30, R12 ;  /* 0x0000001e0418723c */ /* 0x000ff0000004180c */
[C---:B------:R-:W-:Y:S08]  /*15b90*/  HMMA.16816.F32.BF16 R16, R8.reuse, R32, RZ ;  /* 0x000000200810723c */ /* 0x040ff000000418ff */
        /* <DEDUP_REMOVED lines=10> */
[C---:B-1----:R-:W-:Y:S08]  /*15c40*/  HMMA.16816.F32.BF16 R124, R4.reuse, R12, R16 ;  /* 0x0000000c047c723c */ /* 0x042ff00000041810 */
[----:B------:R-:W-:Y:S01]  /*15c50*/  HMMA.16816.F32.BF16 R16, R4, R14, R8 ;  /* 0x0000000e0410723c */ /* 0x000fe20000041808 */
[----:B------:R1:W-:Y:S01]  /*15c60*/  MUFU.EX2 R11, R3 ;  /* 0x00000003000b7308 */ /* 0x0003e20000000800 */
[----:B------:R-:W-:Y:S01]  /*15c70*/  LDSM.16.MT88.4 R12, [R194+0x5800] ;  /* 0x00580000c20c783b */ /* 0x000fe20000004200 */
[----:B-1----:R-:W-:-:S06]  /*15c80*/  FFMA.FTZ R3, R93, c[0x0][0x2d0], -R2 ;  /* 0x0000b4005d037a23 */ /* 0x002fcc0000010802 */
        /* <DEDUP_REMOVED lines=17> */
[----:B------:R-:W2:Y:S01]  /*15da0*/  MUFU.EX2 R4, R0 ;  /* 0x0000000000047308 */ /* 0x000ea20000000800 */
[----:B-1----:R-:W-:-:S04]  /*15db0*/  FADD.FTZ R2, R82, R81 ;  /* 0x0000005152027221 */ /* 0x002fc80000010000 */
[----:B------:R-:W-:Y:S02]  /*15dc0*/  FADD.FTZ R2, R80, R2 ;  /* 0x0000000250027221 */ /* 0x000fe40000010000 */
[----:B------:R-:W-:Y:S01]  /*15dd0*/  LDSM.16.MT88.4 R80, [R193+0x4000] ;  /* 0x00400000c150783b */ /* 0x000fe20000004200 */
[----:B--2---:R-:W-:Y:S01]  /*15de0*/  F2FP.BF16.PACK_AB R131, R4, R5 ;  /* 0x000000050483723e */ /* 0x004fe200000010ff */
[----:B------:R-:W-:-:S06]  /*15df0*/  FADD.FTZ R0, R86, R3 ;  /* 0x0000000356007221 */ /* 0x000fcc0000010000 */
[----:B------:R-:W-:Y:S01]  /*15e00*/  HMMA.16816.F32.BF16 R28, R128, R32, R64 ;  /* 0x00000020801c723c */ /* 0x000fe20000041840 */
[----:B------:R-:W-:Y:S01]  /*15e10*/  LDSM.16.MT88.4 R64, [R194+0x2800] ;  /* 0x00280000c240783b */ /* 0x000fe20000004200 */
[----:B------:R-:W-:-:S06]  /*15e20*/  FADD.FTZ R0, R85, R0 ;  /* 0x0000000055007221 */ /* 0x000fcc0000010000 */
[C---:B------:R-:W-:Y:S01]  /*15e30*/  HMMA.16816.F32.BF16 R32, R128.reuse, R34, R248 ;  /* 0x000000228020723c */ /* 0x040fe200000418f8 */
[----:B------:R-:W2:Y:S06]  /*15e40*/  LDL R250, [R1+0x18] ;  /* 0x0000180001fa7983 */ /* 0x000eac0000100800 */
[----:B------:R-:W-:Y:S01]  /*15e50*/  IMAD.MOV.U32 R248, RZ, RZ, R95 ;  /* 0x000000fffff87224 */ /* 0x000fe200078e005f */
[C---:B------:R-:W-:Y:S08]  /*15e60*/  HMMA.16816.F32.BF16 R168, R128.reuse, R164, R168 ;  /* 0x000000a480a8723c */ /* 0x040ff000000418a8 */
[----:B------:R-:W-:Y:S01]  /*15e70*/  HMMA.16816.F32.BF16 R132, R128, R136, R132 ;  /* 0x000000888084723c */ /* 0x000fe20000041884 */
[----:B------:R-:W-:-:S02]  /*15e80*/  FADD.FTZ R3, R148, R2 ;  /* 0x0000000294037221 */ /* 0x000fc40000010000 */
[----:B------:R-:W-:Y:S02]  /*15e90*/  IMAD.MOV.U32 R249, RZ, RZ, R69 ;  /* 0x000000fffff97224 */ /* 0x000fe400078e0045 */
[----:B------:R-:W-:-:S03]  /*15ea0*/  IMAD.MOV.U32 R251, RZ, RZ, R68 ;  /* 0x000000fffffb7224 */ /* 0x000fc600078e0044 */
[C---:B------:R-:W-:Y:S01]  /*15eb0*/  HMMA.16816.F32.BF16 R164, R128.reuse, R166, R144 ;  /* 0x000000a680a4723c */ /* 0x040fe20000041890 */
[----:B------:R-:W1:Y:S07]  /*15ec0*/  LDSM.16.MT88.4 R144, [R195+0x1000] ;  /* 0x00100000c390783b */ /* 0x000e6e0000004200 */
[C---:B------:R-:W-:Y:S08]  /*15ed0*/  HMMA.16816.F32.BF16 R136, R128.reuse, R138, R140 ;  /* 0x0000008a8088723c */ /* 0x040ff0000004188c */
[C---:B------:R-:W-:Y:S08]  /*15ee0*/  HMMA.16816.F32.BF16 R36, R128.reuse, R40, R44 ;  /* 0x000000288024723c */ /* 0x040ff0000004182c */
[C---:B-1----:R-:W-:Y:S01]  /*15ef0*/  HMMA.16816.F32.BF16 R140, R128.reuse, R144, R72 ;  /* 0x00000090808c723c */ /* 0x042fe20000041848 */
[----:B------:R-:W-:Y:S07]  /*15f00*/  LDSM.16.MT88.4 R72, [R192+0x4000] ;  /* 0x00400000c048783b */ /* 0x000fee0000004200 */
[C---:B------:R-:W-:Y:S08]  /*15f10*/  HMMA.16816.F32.BF16 R144, R128.reuse, R146, R76 ;  /* 0x000000928090723c */ /* 0x040ff0000004184c */
[C---:B------:R-:W-:Y:S08]  /*15f20*/  HMMA.16816.F32.BF16 R76, R128.reuse, R80, R184 ;  /* 0x00000050804c723c */ /* 0x040ff000000418b8 */
[C---:B------:R-:W-:Y:S01]  /*15f30*/  HMMA.16816.F32.BF16 R80, R128.reuse, R82, R96 ;  /* 0x000000528050723c */ /* 0x040fe20000041860 */
[----:B------:R-:W1:Y:S07]  /*15f40*/  LDSM.16.MT88.4 R96, [R194+0x4000] ;  /* 0x00400000c260783b */ /* 0x000e6e0000004200 */
[C---:B------:R-:W-:Y:S08]  /*15f50*/  HMMA.16816.F32.BF16 R124, R128.reuse, R12, R124 ;  /* 0x0000000c807c723c */ /* 0x040ff0000004187c */
[C---:B------:R-:W-:Y:S08]  /*15f60*/  HMMA.16816.F32.BF16 R60, R128.reuse, R64, R60 ;  /* 0x00000040803c723c */ /* 0x040ff0000004183c */
[C---:B------:R-:W-:Y:S08]  /*15f70*/  HMMA.16816.F32.BF16 R40, R128.reuse, R42, R52 ;  /* 0x0000002a8028723c */ /* 0x040ff00000041834 */
[C---:B-1----:R-:W-:Y:S01]  /*15f80*/  HMMA.16816.F32.BF16 R92, R128.reuse, R96, R112 ;  /* 0x00000060805c723c */ /* 0x042fe20000041870 */
[----:B------:R-:W-:Y:S07]  /*15f90*/  LDSM.16.MT88.4 R112, [R193+0x5800] ;  /* 0x00580000c170783b */ /* 0x000fee0000004200 */
[----:B------:R-:W-:Y:S01]  /*15fa0*/  HMMA.16816.F32.BF16 R96, R128, R98, R104 ;  /* 0x000000628060723c */ /* 0x000fe20000041868 */
[----:B------:R-:W1:Y:S01]  /*15fb0*/  LDSM.16.MT88.4 R104, [R192+0x5800] ;  /* 0x00580000c068783b */ /* 0x000e620000004200 */
[----:B------:R-:W-:-:S06]  /*15fc0*/  FADD.FTZ R12, R221, R0 ;  /* 0x00000000dd0c7221 */ /* 0x000fcc0000010000 */
[C---:B------:R-:W-:Y:S08]  /*15fd0*/  HMMA.16816.F32.BF16 R44, R128.reuse, R48, R244 ;  /* 0x00000030802c723c */ /* 0x040ff000000418f4 */
[C---:B------:R-:W-:Y:S01]  /*15fe0*/  HMMA.16816.F32.BF16 R48, R128.reuse, R50, R56 ;  /* 0x000000328030723c */ /* 0x040fe20000041838 */
[----:B------:R-:W3:Y:S07]  /*15ff0*/  LDSM.16.MT88.4 R56, [R195+0x2800] ;  /* 0x00280000c338783b */ /* 0x000eee0000004200 */
[C---:B-1----:R-:W-:Y:S08]  /*16000*/  HMMA.16816.F32.BF16 R100, R128.reuse, R104, R100 ;  /* 0x000000688064723c */ /* 0x042ff00000041864 */
[C---:B------:R-:W-:Y:S01]  /*16010*/  HMMA.16816.F32.BF16 R104, R128.reuse, R106, R120 ;  /* 0x0000006a8068723c */ /* 0x040fe20000041878 */
[----:B------:R-:W1:Y:S07]  /*16020*/  LDSM.16.MT88.4 R120, [R195+0x5800] ;  /* 0x00580000c378783b */ /* 0x000e6e0000004200 */
[C---:B------:R-:W-:Y:S07]  /*16030*/  HMMA.16816.F32.BF16 R64, R128.reuse, R66, R180 ;  /* 0x000000428040723c */ /* 0x040fee00000418b4 */
[----:B------:R-:W-:Y:S01]  /*16040*/  IADD3 R180, R251, -0x2, RZ ;  /* 0xfffffffefbb47810 */ /* 0x000fe20007ffe0ff */
[C---:B---3--:R-:W-:Y:S08]  /*16050*/  HMMA.16816.F32.BF16 R52, R128.reuse, R56, R240 ;  /* 0x000000388034723c */ /* 0x048ff000000418f0 */
[C---:B------:R-:W-:Y:S08]  /*16060*/  HMMA.16816.F32.BF16 R68, R128.reuse, R72, R236 ;  /* 0x000000488044723c */ /* 0x040ff000000418ec */
[C---:B------:R-:W-:Y:S08]  /*16070*/  HMMA.16816.F32.BF16 R84, R128.reuse, R88, R176 ;  /* 0x000000588054723c */ /* 0x040ff000000418b0 */
[C---:B------:R-:W-:Y:S08]  /*16080*/  HMMA.16816.F32.BF16 R108, R128.reuse, R112, R108 ;  /* 0x00000070806c723c */ /* 0x040ff0000004186c */
[C---:B-1----:R-:W-:Y:S08]  /*16090*/  HMMA.16816.F32.BF16 R116, R128.reuse, R120, R116 ;  /* 0x000000788074723c */ /* 0x042ff00000041874 */
[C---:B------:R-:W-:Y:S08]  /*160a0*/  HMMA.16816.F32.BF16 R56, R128.reuse, R58, R232 ;  /* 0x0000003a8038723c */ /* 0x040ff000000418e8 */
[C---:B------:R-:W-:Y:S08]  /*160b0*/  HMMA.16816.F32.BF16 R72, R128.reuse, R74, R188 ;  /* 0x0000004a8048723c */ /* 0x040ff000000418bc */
[----:B------:R-:W-:Y:S01]  /*160c0*/  HMMA.16816.F32.BF16 R88, R128, R90, R172 ;  /* 0x0000005a8058723c */ /* 0x000fe200000418ac */
[----:B--2---:R-:W-:-:S04]  /*160d0*/  @P3 IMAD.HI.U32 R2, R250, c[0x0][0x2c8], RZ ;  /* 0x0000b200fa023a27 */ /* 0x004fc800078e00ff */
[----:B------:R-:W-:Y:S01]  /*160e0*/  IMAD.MOV.U32 R0, RZ, RZ, R250 ;  /* 0x000000ffff007224 */ /* 0x000fe200078e00fa */
[----:B------:R-:W-:Y:S01]  /*160f0*/  @P3 SHF.R.U32.HI R0, RZ, c[0x0][0x2cc], R2 ;  /* 0x0000b300ff003a19 */ /* 0x000fe20000011602 */
[----:B------:R-:W-:Y:S02]  /*16100*/  FADD.FTZ R2, R154, R3 ;  /* 0x000000039a027221 */ /* 0x000fe40000010000 */
[----:B------:R-:W-:Y:S01]  /*16110*/  FADD.FTZ R3, R216, R12 ;  /* 0x0000000cd8037221 */ /* 0x000fe20000010000 */
[----:B------:R-:W-:Y:S01]  /*16120*/  IADD3 R0, R0, R249, -R248 ;  /* 0x000000f900007210 */ /* 0x000fe20007ffe8f8 */
[----:B------:R-:W-:Y:S02]  /*16130*/  FADD.FTZ R2, R213, R2 ;  /* 0x00000002d5027221 */ /* 0x000fe40000010000 */
[----:B------:R-:W-:Y:S02]  /*16140*/  FADD.FTZ R3, R223, R3 ;  /* 0x00000003df037221 */ /* 0x000fe40000010000 */
[----:B------:R-:W-:-:S04]  /*16150*/  IMAD.HI R12, R0, 0x2aaaaaab, RZ ;  /* 0x2aaaaaab000c7827 */ /* 0x000fc800078e02ff */
[----:B------:R-:W-:Y:S02]  /*16160*/  FADD.FTZ R0, R214, R2 ;  /* 0x00000002d6007221 */ /* 0x000fe40000010000 */
[----:B------:R-:W-:Y:S01]  /*16170*/  FADD.FTZ R2, R222, R3 ;  /* 0x00000003de027221 */ /* 0x000fe20000010000 */
[----:B------:R-:W-:-:S04]  /*16180*/  SHF.R.U32.HI R3, RZ, 0x1f, R12 ;  /* 0x0000001fff037819 */ /* 0x000fc8000001160c */
[----:B------:R-:W-:Y:S01]  /*16190*/  LEA.HI.SX32 R3, R12, R3, 0x1d ;  /* 0x000000030c037211 */ /* 0x000fe200078feaff */
[----:B------:R-:W-:-:S03]  /*161a0*/  FADD.FTZ R0, R155, R0 ;  /* 0x000000009b007221 */ /* 0x000fc60000010000 */
[----:B------:R-:W-:Y:S01]  /*161b0*/  IMNMX R222, R230, R3, !PT ;  /* 0x00000003e6de7217 */ /* 0x000fe20007800200 */
[----:B------:R-:W-:-:S03]  /*161c0*/  FADD.FTZ R2, R11, R2 ;  /* 0x000000020b027221 */ /* 0x000fc60000010000 */
[----:B------:R-:W-:Y:S01]  /*161d0*/  ISETP.GE.AND P0, PT, R180, R222, PT ;  /* 0x000000deb400720c */ /* 0x000fe20003f06270 */
[----:B------:R-:W-:Y:S02]  /*161e0*/  FADD.FTZ R0, R7, R0 ;  /* 0x0000000007007221 */ /* 0x000fe40000010000 */
[----:B------:R-:W-:Y:S02]  /*161f0*/  FADD.FTZ R2, R10, R2 ;  /* 0x000000020a027221 */ /* 0x000fe40000010000 */
[----:B------:R-:W-:Y:S01]  /*16200*/  FADD.FTZ R0, R6, R0 ;  /* 0x0000000006007221 */ /* 0x000fe20000010000 */
[----:B------:R-:W-:Y:S01]  /*16210*/  HMMA.16816.F32.BF16 R112, R128, R114, R24 ;  /* 0x000000728070723c */ /* 0x000fe20000041818 */
[----:B------:R-:W-:Y:S02]  /*16220*/  FADD.FTZ R2, R9, R2 ;  /* 0x0000000209027221 */ /* 0x000fe40000010000 */
[----:B------:R-:W-:-:S05]  /*16230*/  FADD.FTZ R0, R5, R0 ;  /* 0x0000000005007221 */ /* 0x000fca0000010000 */
[----:B------:R-:W-:Y:S01]  /*16240*/  HMMA.16816.F32.BF16 R120, R128, R122, R20 ;  /* 0x0000007a8078723c */ /* 0x000fe20000041814 */
[----:B------:R-:W-:Y:S02]  /*16250*/  FADD.FTZ R214, R8, R2 ;  /* 0x0000000208d67221 */ /* 0x000fe40000010000 */
[----:B------:R-:W-:-:S05]  /*16260*/  FADD.FTZ R216, R4, R0 ;  /* 0x0000000004d87221 */ /* 0x000fca0000010000 */
[----:B------:R-:W-:Y:S01]  /*16270*/  HMMA.16816.F32.BF16 R128, R128, R14, R16 ;  /* 0x0000000e8080723c */ /* 0x000fe20000041810 */
[----:B------:R-:W-:Y:S07]  /*16280*/  @!P0 BRA `(.L_x_2475) ;  /* 0x00002d6000008947 */ /* 0x000fee0003800000 */
[----:B------:R-:W2:Y:S01]  /*16290*/  LDL R251, [R1+0x48] ;  /* 0x0000480001fb7983 */ /* 0x000ea20000100800 */
[----:B------:R-:W-:Y:S01]  /*162a0*/  IMAD.MOV.U32 R154, RZ, RZ, R149 ;  /* 0x000000ffff9a7224 */ /* 0x000fe200078e0095 */
[----:B------:R-:W-:Y:S02]  /*162b0*/  MOV R155, R153 ;  /* 0x00000099009b7202 */ /* 0x000fe40000000f00 */
[----:B------:R-:W-:Y:S01]  /*162c0*/  MOV R213, R180 ;  /* 0x000000b400d57202 */ /* 0x000fe20000000f00 */
[----:B--2---:R-:W-:-:S04]  /*162d0*/  IMAD.IADD R221, R251, 0x1, R250 ;  /* 0x00000001fbdd7824 */ /* 0x004fc800078e02fa */
[----:B------:R-:W-:-:S05]  /*162e0*/  @P3 IMAD.HI.U32 R0, R221, c[0x0][0x2c8], RZ ;  /* 0x0000b200dd003a27 */ /* 0x000fca00078e00ff */
[----:B------:R-:W-:Y:S02]  /*162f0*/  @P3 SHF.R.U32.HI R223, RZ, c[0x0][0x2cc], R0 ;  /* 0x0000b300ffdf3a19 */ /* 0x000fe40000011600 */
.L_x_2480:
[----:B------:R-:W-:Y:S04]  /*16300*/  DEPBAR.LE SB0, 0x0 ;  /* 0x000080000000791a */ /* 0x000fe80000000000 */
[----:B------:R-:W-:Y:S01]  /*16310*/  WARPSYNC 0xffffffff ;  /* 0xffffffff00007948 */ /* 0x000fe20003800000 */
[----:B------:R-:W-:Y:S01]  /*16320*/  BAR.SYNC.DEFER_BLOCKING 0x0 ;  /* 0x0000000000007b1d */ /* 0x000fe20000010000 */
[----:B------:R-:W-:Y:S02]  /*16330*/  ISETP.GT.AND P0, PT, R230, R213, PT ;  /* 0x000000d5e600720c */ /* 0x000fe40003f04270 */
        /* <DEDUP_REMOVED lines=13> */
[----:B------:R-:W5:Y:S01]  /*16410*/  S2R R2, SR_TID.X ;  /* 0x0000000000027919 */ /* 0x000f620000002100 */
[----:B------:R-:W-:Y:S02]  /*16420*/  SHF.R.S32.HI R0, RZ, 0x1f, R213 ;  /* 0x0000001fff007819 */ /* 0x000fe400000114d5 */
[----:B------:R-:W-:Y:S03]  /*16430*/  LOP3.LUT P3, RZ, R217, 0x8, RZ, 0xc0, !PT ;  /* 0x00000008d9ff7812 */ /* 0x000fe6000786c0ff */
[----:B------:R-:W-:Y:S04]  /*16440*/  IMAD R0, R0, c[0x0][0x208], RZ ;  /* 0x0000820000007a24 */ /* 0x000fe800078e02ff */
[C---:B------:R-:W-:Y:S01]  /*16450*/  IMAD R0, R213.reuse, c[0x0][0x20c], R0 ;  /* 0x00008300d5007a24 */ /* 0x040fe200078e0200 */
[----:B-----5:R-:W-:Y:S01]  /*16460*/  ISETP.GT.AND P2, PT, R2, 0x7f, PT ;  /* 0x0000007f0200780c */ /* 0x020fe20003f44270 */
[----:B------:R-:W-:Y:S04]  /*16470*/  IMAD.WIDE.U32 R2, R213, c[0x0][0x208], RZ ;  /* 0x00008200d5027a25 */ /* 0x000fe800078e00ff */
[----:B------:R-:W-:Y:S02]  /*16480*/  IMAD.IADD R0, R3, 0x1, R0 ;  /* 0x0000000103007824 */ /* 0x000fe400078e0200 */
[----:B------:R-:W-:Y:S04]  /*16490*/  IMAD.WIDE.U32 R2, R2, 0x30, RZ ;  /* 0x0000003002027825 */ /* 0x000fe800078e00ff */
[----:B------:R-:W-:Y:S01]  /*164a0*/  IMAD R0, R0, 0x30, RZ ;  /* 0x0000003000007824 */ /* 0x000fe200078e02ff */
[-C--:B------:R-:W-:Y:S01]  /*164b0*/  IADD3 R5, P1, R226, R2.reuse, RZ ;  /* 0x00000002e2057210 */ /* 0x080fe20007f3e0ff */
[----:B------:R-:W-:Y:S02]  /*164c0*/  @!P2 IMAD.MOV.U32 R4, RZ, RZ, c[0x0][0x208] ;  /* 0x00008200ff04a624 */ /* 0x000fe400078e00ff */
[----:B------:R-:W-:Y:S02]  /*164d0*/  IMAD.IADD R0, R3, 0x1, R0 ;  /* 0x0000000103007824 */ /* 0x000fe400078e0200 */
[----:B------:R-:W-:Y:S01]  /*164e0*/  @!P2 IMAD.MOV.U32 R3, RZ, RZ, c[0x0][0x20c] ;  /* 0x00008300ff03a624 */ /* 0x000fe200078e00ff */
[C---:B------:R-:W-:Y:S04]  /*164f0*/  @!P2 LEA R2, P0, R4.reuse, R2, 0x5 ;  /* 0x000000020402a211 */ /* 0x040fe800078028ff */
[----:B------:R-:W-:Y:S01]  /*16500*/  @!P2 LEA.HI.X R3, R4, R0, R3, 0x5, P0 ;  /* 0x000000000403a211 */ /* 0x000fe200000f2c03 */
[--C-:B------:R-:W-:Y:S01]  /*16510*/  IMAD.X R0, R0, 0x1, R229.reuse, P1 ;  /* 0x0000000100007824 */ /* 0x100fe200008e06e5 */
[C---:B------:R-:W-:Y:S04]  /*16520*/  LEA R4, P0, R5.reuse, c[0x0][0x1f8], 0x1 ;  /* 0x00007e0005047a11 */ /* 0x040fe800078008ff */
[----:B------:R-:W-:Y:S02]  /*16530*/  LEA.HI.X R5, R5, c[0x0][0x1fc], R0, 0x1, P0 ;  /* 0x00007f0005057a11 */ /* 0x000fe400000f0c00 */
[----:B------:R-:W-:Y:S03]  /*16540*/  @!P2 IADD3 R0, P0, R2, R226, RZ ;  /* 0x000000e20200a210 */ /* 0x000fe60007f1e0ff */
[----:B------:R-:W-:Y:S01]  /*16550*/  @!PT LDS RZ, [RZ] ;  /* 0x00000000fffff984 */ /* 0x000fe20000000800 */
[----:B------:R-:W-:Y:S01]  /*16560*/  @!PT LDS RZ, [RZ] ;  /* 0x00000000fffff984 */ /* 0x000fe20000000800 */
[----:B------:R-:W-:Y:S01]  /*16570*/  @!PT LDS RZ, [RZ] ;  /* 0x00000000fffff984 */ /* 0x000fe20000000800 */
[----:B------:R4:W-:Y:S02]  /*16580*/  LDGSTS.E.BYPASS.LTC128B.128 [R212+0x4080], [R4.64], !P3 ;  /* 0x0408000004d47fae */ /* 0x0009e4000d901d46 */
        /* <DEDUP_REMOVED lines=10> */
.L_x_2477:
[----:B------:R-:W-:Y:S05]  /*16630*/  BSYNC B0 ;  /* 0x0000000000007941 */ /* 0x000fea0003800000 */
.L_x_2476:
        /* <DEDUP_REMOVED lines=164> */
[----:B------:R-:W-:Y:S02]  /*17080*/  IMAD R148, R2, c[0x0][0x1e0], RZ ;  /* 0x0000780002947a24 */ /* 0x000fe400078e02ff */
[C---:B------:R-:W-:Y:S04]  /*17090*/  IMAD.WIDE.U32 R2, R0.reuse, c[0x0][0x1e0], RZ ;  /* 0x0000780000027a25 */ /* 0x040fe800078e00ff */
[----:B------:R-:W-:Y:S04]  /*170a0*/  IMAD R148, R0, c[0x0][0x1e4], R148 ;  /* 0x0000790000947a24 */ /* 0x000fe800078e0294 */
[----:B------:R-:W-:Y:S02]  /*170b0*/  IMAD.IADD R0, R3, 0x1, R148 ;  /* 0x0000000103007824 */ /* 0x000fe400078e0294 */
[----:B------:R-:W-:Y:S04]  /*170c0*/  IMAD.WIDE.U32 R2, R2, 0x30, RZ ;  /* 0x0000003002027825 */ /* 0x000fe800078e00ff */
[----:B------:R-:W-:Y:S01]  /*170d0*/  @P0 IMAD.MOV.U32 R148, RZ, RZ, c[0x0][0x1e0] ;  /* 0x00007800ff940624 */ /* 0x000fe200078e00ff */
[-C--:B------:R-:W-:Y:S01]  /*170e0*/  @P1 IADD3 R149, P3, R224, R2.reuse, RZ ;  /* 0x00000002e0951210 */ /* 0x080fe20007f7e0ff */
[----:B------:R-:W-:Y:S03]  /*170f0*/  IMAD R0, R0, 0x30, RZ ;  /* 0x0000003000007824 */ /* 0x000fe600078e02ff */
        /* <DEDUP_REMOVED lines=23> */
.L_x_2479:
[----:B------:R-:W-:Y:S05]  /*17270*/  BSYNC B0 ;  /* 0x0000000000007941 */ /* 0x000fea0003800000 */
.L_x_2478:
[----:B-1----:R-:W2:Y:S01]  /*17280*/  LDL R149, [R1+0x4] ;  /* 0x0000040001957983 */ /* 0x002ea20000100800 */
[----:B------:R-:W-:Y:S03]  /*17290*/  MOV R0, c[0x0][0x2c4] ;  /* 0x0000b10000007a02 */ /* 0x000fe60000000f00 */
[----:B------:R-:W2:Y:S01]  /*172a0*/  LDL R148, [R1+0x10] ;  /* 0x0000100001947983 */ /* 0x000ea20000100800 */
[----:B------:R-:W-:Y:S02]  /*172b0*/  ISETP.NE.AND P0, PT, R0, 0x1, PT ;  /* 0x000000010000780c */ /* 0x000fe40003f05270 */
[----:B------:R-:W-:Y:S01]  /*172c0*/  MOV R0, R221 ;  /* 0x000000dd00007202 */ /* 0x000fe20000000f00 */
[----:B------:R-:W0:Y:S10]  /*172d0*/  LDGDEPBAR ;  /* 0x00000000000079af */ /* 0x000e340000000000 */
[----:B------:R-:W-:Y:S05]  /*172e0*/  @P0 MOV R0, R223 ;  /* 0x000000df00000202 */ /* 0x000fea0000000f00 */
[----:B------:R-:W1:Y:S08]  /*172f0*/  SHFL.IDX PT, R3, R0, RZ, 0x1c1f ;  /* 0x001c1fff00037589 */ /* 0x000e7000000e0000 */
[----:B------:R3:W4:Y:S02]  /*17300*/  SHFL.IDX PT, R2, R0, 0x1, 0x1c1f ;  /* 0x003c1f0000027f89 */ /* 0x00072400000e0000 */
[----:B---3--:R-:W-:Y:S05]  /*17310*/  IMAD R0, R213, -0x30, RZ ;  /* 0xffffffd0d5007824 */ /* 0x008fea00078e02ff */
[----:B------:R-:W-:Y:S04]  /*17320*/  IADD3 R0, -R231, 0x1, R0 ;  /* 0x00000001e7007810 */ /* 0x000fe80007ffe100 */
[----:B--2---:R-:W-:Y:S04]  /*17330*/  IADD3 R0, -R148, R0, R149 ;  /* 0x0000000094007210 */ /* 0x004fe80007ffe195 */
[C---:B-1----:R-:W-:Y:S02]  /*17340*/  IADD3 R149, R0.reuse, R3, RZ ;  /* 0x0000000300957210 */ /* 0x042fe40007ffe0ff */
[----:B----4-:R-:W-:Y:S02]  /*17350*/  IADD3 R0, R0, R2, RZ ;  /* 0x0000000200007210 */ /* 0x010fe40007ffe0ff */
[----:B------:R-:W-:Y:S02]  /*17360*/  ISETP.GT.AND P6, PT, R149, 0x18, PT ;  /* 0x000000189500780c */ /* 0x000fe40003fc4270 */
[C---:B------:R-:W-:Y:S02]  /*17370*/  ISETP.GT.AND P0, PT, R0.reuse, RZ, PT ;  /* 0x000000ff0000720c */ /* 0x040fe40003f04270 */
[----:B------:R-:W-:Y:S02]  /*17380*/  ISETP.GT.AND P1, PT, R0, 0x1, PT ;  /* 0x000000010000780c */ /* 0x000fe40003f24270 */
[----:B------:R-:W-:Y:S02]  /*17390*/  FSEL R175, R6, -INF , P0 ;  /* 0xff80000006af7808 */ /* 0x000fe40000000000 */
[----:B------:R-:W-:Y:S02]  /*173a0*/  ISETP.GT.AND P0, PT, R0, 0x8, PT ;  /* 0x000000080000780c */ /* 0x000fe40003f04270 */
[----:B------:R-:W-:Y:S02]  /*173b0*/  FSEL R179, R7, -INF , P1 ;  /* 0xff80000007b37808 */ /* 0x000fe40000800000 */
[----:B------:R-:W-:Y:S02]  /*173c0*/  FSEL R178, R10, -INF , P0 ;  /* 0xff8000000ab27808 */ /* 0x000fe40000000000 */
[C---:B------:R-:W-:Y:S02]  /*173d0*/  ISETP.GT.AND P1, PT, R0.reuse, 0x9, PT ;  /* 0x000000090000780c */ /* 0x040fe40003f24270 */
        /* <DEDUP_REMOVED lines=8> */
[C---:B------:R-:W-:Y:S02]  /*17460*/  ISETP.GT.AND P0, PT, R0.reuse, 0x20, PT ;  /* 0x000000200000780c */ /* 0x040fe40003f04270 */
[----:B------:R-:W-:Y:S02]  /*17470*/  FSEL R172, R19, -INF , P1 ;  /* 0xff80000013ac7808 */ /* 0x000fe40000800000 */
[----:B------:R-:W-:Y:S02]  /*17480*/  ISETP.GT.AND P2, PT, R0, 0x21, PT ;  /* 0x000000210000780c */ /* 0x000fe40003f44270 */
[----:B------:R-:W-:Y:S02]  /*17490*/  FSEL R153, R22, -INF , P0 ;  /* 0xff80000016997808 */ /* 0x000fe40000000000 */
[C---:B------:R-:W-:Y:S02]  /*174a0*/  ISETP.GT.AND P1, PT, R0.reuse, 0x28, PT ;  /* 0x000000280000780c */ /* 0x040fe40003f24270 */
        /* <DEDUP_REMOVED lines=8> */
[C---:B------:R-:W-:Y:S02]  /*17530*/  ISETP.GT.AND P0, PT, R149.reuse, RZ, PT ;  /* 0x000000ff9500720c */ /* 0x040fe40003f04270 */
[----:B------:R-:W-:Y:S02]  /*17540*/  FMNMX.FTZ R0, R176, R0, !PT ;  /* 0x00000000b0007209 */ /* 0x000fe40007810000 */
[----:B------:R-:W-:Y:S02]  /*17550*/  FSEL R15, R4, -INF , P0 ;  /* 0xff800000040f7808 */ /* 0x000fe40000000000 */
[----:B------:R-:W-:Y:S02]  /*17560*/  FMNMX.FTZ R0, R174, R0, !PT ;  /* 0x00000000ae007209 */ /* 0x000fe40007810000 */
[----:B------:R-:W-:Y:S02]  /*17570*/  ISETP.GT.AND P0, PT, R149, 0x8, PT ;  /* 0x000000089500780c */ /* 0x000fe40003f04270 */
        /* <DEDUP_REMOVED lines=11> */
[C---:B------:R-:W-:Y:S02]  /*17630*/  ISETP.GT.AND P2, PT, R149.reuse, 0x9, PT ;  /* 0x000000099500780c */ /* 0x040fe40003f44270 */
[C---:B------:R-:W-:Y:S01]  /*17640*/  ISETP.GT.AND P1, PT, R149.reuse, 0x11, PT ;  /* 0x000000119500780c */ /* 0x040fe20003f24270 */
[----:B------:R-:W1:Y:S01]  /*17650*/  SHFL.BFLY PT, R2, R0, 0x2, 0x1f ;  /* 0x0c401f0000027f89 */ /* 0x000e6200000e0000 */
[----:B------:R-:W-:Y:S02]  /*17660*/  ISETP.GT.AND P5, PT, R149, 0x19, PT ;  /* 0x000000199500780c */ /* 0x000fe40003fa4270 */
[----:B------:R-:W-:Y:S02]  /*17670*/  FSEL R10, R13, -INF , P1 ;  /* 0xff8000000d0a7808 */ /* 0x000fe40000800000 */
[----:B------:R-:W-:Y:S02]  /*17680*/  FSEL R14, R9, -INF , P2 ;  /* 0xff800000090e7808 */ /* 0x000fe40001000000 */
[----:B------:R-:W-:Y:S02]  /*17690*/  FSEL R9, R16, -INF , P6 ;  /* 0xff80000010097808 */ /* 0x000fe40003000000 */
[----:B------:R-:W-:Y:S02]  /*176a0*/  FSEL R8, R17, -INF , P5 ;  /* 0xff80000011087808 */ /* 0x000fe40002800000 */
[C---:B------:R-:W-:Y:S02]  /*176b0*/  ISETP.GT.AND P4, PT, R149.reuse, 0x20, PT ;  /* 0x000000209500780c */ /* 0x040fe40003f84270 */
[C---:B------:R-:W-:Y:S02]  /*176c0*/  ISETP.GT.AND P3, PT, R149.reuse, 0x21, PT ;  /* 0x000000219500780c */ /* 0x040fe40003f64270 */
[----:B------:R-:W-:Y:S02]  /*176d0*/  FSEL R7, R20, -INF , P4 ;  /* 0xff80000014077808 */ /* 0x000fe40002000000 */
[----:B------:R-:W-:Y:S02]  /*176e0*/  ISETP.GT.AND P2, PT, R149, 0x28, PT ;  /* 0x000000289500780c */ /* 0x000fe40003f44270 */
[----:B------:R-:W-:Y:S02]  /*176f0*/  FSEL R6, R21, -INF , P3 ;  /* 0xff80000015067808 */ /* 0x000fe40001800000 */
[----:B------:R-:W-:Y:S02]  /*17700*/  ISETP.GT.AND P1, PT, R149, 0x29, PT ;  /* 0x000000299500780c */ /* 0x000fe40003f24270 */
[----:B------:R-:W-:Y:S02]  /*17710*/  FSEL R5, R24, -INF , P2 ;  /* 0xff80000018057808 */ /* 0x000fe40001000000 */
[----:B-1----:R-:W-:Y:S02]  /*17720*/  FMNMX.FTZ R0, R0, R2, !PT ;  /* 0x0000000200007209 */ /* 0x002fe40007810000 */
[----:B------:R-:W-:Y:S03]  /*17730*/  FSEL R4, R25, -INF , P1 ;  /* 0xff80000019047808 */ /* 0x000fe60000800000 */
[----:B------:R-:W1:Y:S02]  /*17740*/  SHFL.BFLY PT, R2, R0, 0x1, 0x1f ;  /* 0x0c201f0000027f89 */ /* 0x000e6400000e0000 */
[----:B-1----:R-:W-:Y:S04]  /*17750*/  FMNMX.FTZ R148, R0, R2, !PT ;  /* 0x0000000200947209 */ /* 0x002fe80007810000 */
[C---:B------:R-:W-:Y:S04]  /*17760*/  FSETP.NEU.FTZ.AND P0, PT, R148.reuse, -INF , PT ;  /* 0xff8000009400780b */ /* 0x040fe80003f1d000 */
[----:B------:R-:W-:Y:S05]  /*17770*/  FSEL R0, R148, RZ, P0 ;  /* 0x000000ff94007208 */ /* 0x000fea0000000000 */
[----:B------:R-:W-:Y:S02]  /*17780*/  FADD.FTZ R2, -R0, R154 ;  /* 0x0000009a00027221 */ /* 0x000fe40000010100 */
[----:B------:R-:W-:Y:S02]  /*17790*/  FMUL.FTZ R0, R148, c[0x0][0x2d0] ;  /* 0x0000b40094007a20 */ /* 0x000fe40000410000 */
[----:B------:R-:W-:Y:S03]  /*177a0*/  FMUL.FTZ R2, R2, c[0x0][0x2d0] ;  /* 0x0000b40002027a20 */ /* 0x000fe60000410000 */
[----:B------:R-:W-:Y:S03]  /*177b0*/  FSEL R0, R0, RZ, P0 ;  /* 0x000000ff00007208 */ /* 0x000fe60000000000 */
[----:B------:R-:W1:Y:S02]  /*177c0*/  MUFU.EX2 R2, R2 ;  /* 0x0000000200027308 */ /* 0x000e640000000800 */
        /* <DEDUP_REMOVED lines=13> */
[----:B------:R-:W-:Y:S01]  /*178a0*/  FFMA.FTZ R191, R3, c[0x0][0x2d0], -R0 ;  /* 0x0000b40003bf7a23 */ /* 0x000fe20000010800 */
[----:B------:R-:W-:Y:S01]  /*178b0*/  FMNMX.FTZ R0, R15, R155, !PT ;  /* 0x0000009b0f007209 */ /* 0x000fe20007810000 */
[C---:B-1----:R-:W-:Y:S02]  /*178c0*/  FMUL.FTZ R26, R2.reuse, R146 ;  /* 0x00000092021a7220 */ /* 0x042fe40000410000 */
[----:B------:R-:W-:Y:S01]  /*178d0*/  FMUL.FTZ R23, R2, R143 ;  /* 0x0000008f02177220 */ /* 0x000fe20000410000 */
[----:B------:R-:W-:Y:S01]  /*178e0*/  FMNMX.FTZ R0, R22, R0, !PT ;  /* 0x0000000016007209 */ /* 0x000fe20007810000 */
[C---:B------:R-:W-:Y:S01]  /*178f0*/  FMUL.FTZ R27, R2.reuse, R147 ;  /* 0x00000093021b7220 */ /* 0x040fe20000410000 */
[----:B------:R-:W-:Y:S01]  /*17900*/  MUFU.EX2 R175, R12 ;  /* 0x0000000c00af7308 */ /* 0x000fe20000000800 */
        /* <DEDUP_REMOVED lines=8> */
[C---:B------:R-:W-:Y:S01]  /*17990*/  FMUL.FTZ R39, R2.reuse, R39 ;  /* 0x0000002702277220 */ /* 0x040fe20000410000 */
[----:B------:R-:W-:Y:S01]  /*179a0*/  MUFU.EX2 R147, R180 ;  /* 0x000000b400937308 */ /* 0x000fe20000000800 */
        /* <DEDUP_REMOVED lines=53> */
[C---:B------:R-:W-:Y:S01]  /*17d00*/  FMUL.FTZ R126, R2.reuse, R126 ;  /* 0x0000007e027e7220 */ /* 0x040fe20000410000 */
[C---:B------:R-:W-:Y:S01]  /*17d10*/  FSETP.NEU.FTZ.AND P0, PT, R153.reuse, -INF , PT ;  /* 0xff8000009900780b */ /* 0x040fe20003f1d000 */
[C---:B------:R-:W-:Y:S02]  /*17d20*/  FMUL.FTZ R3, R153.reuse, c[0x0][0x2d0] ;  /* 0x0000b40099037a20 */ /* 0x040fe40000410000 */
[C---:B------:R-:W-:Y:S01]  /*17d30*/  FMUL.FTZ R127, R2.reuse, R127 ;  /* 0x0000007f027f7220 */ /* 0x040fe20000410000 */
[----:B------:R-:W-:Y:S01]  /*17d40*/  FSEL R0, R153, RZ, P0 ;  /* 0x000000ff99007208 */ /* 0x000fe20000000000 */
[C---:B------:R-:W-:Y:S01]  /*17d50*/  FMUL.FTZ R130, R2.reuse, R130 ;  /* 0x0000008202827220 */ /* 0x040fe20000410000 */
[----:B------:R-:W-:Y:S01]  /*17d60*/  FSEL R3, R3, RZ, P0 ;  /* 0x000000ff03037208 */ /* 0x000fe20000000000 */
[----:B------:R-:W-:Y:S01]  /*17d70*/  FMUL.FTZ R131, R2, R131 ;  /* 0x0000008302837220 */ /* 0x000fe20000410000 */
[----:B------:R-:W-:Y:S01]  /*17d80*/  ISETP.GT.AND P0, PT, R213, R222, PT ;  /* 0x000000ded500720c */ /* 0x000fe20003f04270 */
[----:B------:R-:W-:Y:S02]  /*17d90*/  FADD.FTZ R0, -R0, R155 ;  /* 0x0000009b00007221 */ /* 0x000fe40000010100 */
[--C-:B------:R-:W-:Y:S01]  /*17da0*/  FFMA.FTZ R19, R22, c[0x0][0x2d0], -R3.reuse ;  /* 0x0000b40016137a23 */ /* 0x100fe20000010803 */
[----:B------:R-:W-:Y:S01]  /*17db0*/  MUFU.EX2 R155, R13 ;  /* 0x0000000d009b7308 */ /* 0x000fe20000000800 */
[----:B------:R-:W-:Y:S02]  /*17dc0*/  FMUL.FTZ R0, R0, c[0x0][0x2d0] ;  /* 0x0000b40000007a20 */ /* 0x000fe40000410000 */
[--C-:B------:R-:W-:Y:S02]  /*17dd0*/  FFMA.FTZ R173, R18, c[0x0][0x2d0], -R3.reuse ;  /* 0x0000b40012ad7a23 */ /* 0x100fe40000010803 */
[----:B------:R-:W-:Y:S02]  /*17de0*/  FMUL.FTZ R18, R2, R138 ;  /* 0x0000008a02127220 */ /* 0x000fe40000410000 */
[--C-:B------:R-:W-:Y:S02]  /*17df0*/  FFMA.FTZ R15, R15, c[0x0][0x2d0], -R3.reuse ;  /* 0x0000b4000f0f7a23 */ /* 0x100fe40000010803 */
[--C-:B------:R-:W-:Y:S01]  /*17e00*/  FFMA.FTZ R174, R14, c[0x0][0x2d0], -R3.reuse ;  /* 0x0000b4000eae7a23 */ /* 0x100fe20000010803 */
[----:B------:R-:W1:Y:S01]  /*17e10*/  MUFU.EX2 R0, R0 ;  /* 0x0000000000007308 */ /* 0x000e620000000800 */
[--C-:B------:R-:W-:Y:S02]  /*17e20*/  FFMA.FTZ R177, R11, c[0x0][0x2d0], -R3.reuse ;  /* 0x0000b4000bb17a23 */ /* 0x100fe40000010803 */
[--C-:B------:R-:W-:Y:S02]  /*17e30*/  FFMA.FTZ R176, R10, c[0x0][0x2d0], -R3.reuse ;  /* 0x0000b4000ab07a23 */ /* 0x100fe40000010803 */
[--C-:B------:R-:W-:Y:S02]  /*17e40*/  FFMA.FTZ R179, R9, c[0x0][0x2d0], -R3.reuse ;  /* 0x0000b40009b37a23 */ /* 0x100fe40000010803 */
[----:B------:R-:W-:Y:S02]  /*17e50*/  FMUL.FTZ R14, R2, R134 ;  /* 0x00000086020e7220 */ /* 0x000fe40000410000 */
[--C-:B------:R-:W-:Y:S01]  /*17e60*/  FFMA.FTZ R178, R8, c[0x0][0x2d0], -R3.reuse ;  /* 0x0000b40008b27a23 */ /* 0x100fe20000010803 */
[----:B------:R2:W-:Y:S01]  /*17e70*/  MUFU.EX2 R172, R15 ;  /* 0x0000000f00ac7308 */ /* 0x0005e20000000800 */
[--C-:B------:R-:W-:Y:S02]  /*17e80*/  FFMA.FTZ R185, R7, c[0x0][0x2d0], -R3.reuse ;  /* 0x0000b40007b97a23 */ /* 0x100fe40000010803 */
[----:B------:R-:W-:Y:S02]  /*17e90*/  FMUL.FTZ R7, R2, R171 ;  /* 0x000000ab02077220 */ /* 0x000fe40000410000 */
[--C-:B------:R-:W-:Y:S02]  /*17ea0*/  FFMA.FTZ R186, R6, c[0x0][0x2d0], -R3.reuse ;  /* 0x0000b40006ba7a23 */ /* 0x100fe40000010803 */
[----:B------:R-:W-:Y:S02]  /*17eb0*/  FMUL.FTZ R6, R2, R170 ;  /* 0x000000aa02067220 */ /* 0x000fe40000410000 */
[--C-:B------:R-:W-:Y:S01]  /*17ec0*/  FFMA.FTZ R187, R5, c[0x0][0x2d0], -R3.reuse ;  /* 0x0000b40005bb7a23 */ /* 0x100fe20000010803 */
[----:B------:R-:W-:Y:S01]  /*17ed0*/  MUFU.EX2 R146, R174 ;  /* 0x000000ae00927308 */ /* 0x000fe20000000800 */
[----:B------:R-:W-:Y:S02]  /*17ee0*/  FFMA.FTZ R3, R4, c[0x0][0x2d0], -R3 ;  /* 0x0000b40004037a23 */ /* 0x000fe40000010803 */
[----:B------:R-:W-:Y:S02]  /*17ef0*/  FMUL.FTZ R10, R2, R166 ;  /* 0x000000a6020a7220 */ /* 0x000fe40000410000 */
[C---:B-1----:R-:W-:Y:S02]  /*17f00*/  FMUL.FTZ R21, R0.reuse, R141 ;  /* 0x0000008d00157220 */ /* 0x042fe40000410000 */
[C---:B------:R-:W-:Y:S02]  /*17f10*/  FMUL.FTZ R16, R0.reuse, R136 ;  /* 0x0000008800107220 */ /* 0x040fe40000410000 */
[C---:B------:R-:W-:Y:S01]  /*17f20*/  FMUL.FTZ R17, R0.reuse, R137 ;  /* 0x0000008900117220 */ /* 0x040fe20000410000 */
[----:B------:R1:W3:Y:S01]  /*17f30*/  MUFU.EX2 R141, R19 ;  /* 0x00000013008d7308 */ /* 0x0002e20000000800 */
[C---:B------:R-:W-:Y:S02]  /*17f40*/  FMUL.FTZ R20, R0.reuse, R140 ;  /* 0x0000008c00147220 */ /* 0x040fe40000410000 */
[C---:B------:R-:W-:Y:S02]  /*17f50*/  FMUL.FTZ R4, R0.reuse, R168 ;  /* 0x000000a800047220 */ /* 0x040fe40000410000 */
[C---:B------:R-:W-:Y:S02]  /*17f60*/  FMUL.FTZ R5, R0.reuse, R169 ;  /* 0x000000a900057220 */ /* 0x040fe40000410000 */
[C---:B------:R-:W-:Y:S02]  /*17f70*/  FMUL.FTZ R12, R0.reuse, R132 ;  /* 0x00000084000c7220 */ /* 0x040fe40000410000 */
[----:B------:R-:W-:Y:S01]  /*17f80*/  FMUL.FTZ R13, R0, R133 ;  /* 0x00000085000d7220 */ /* 0x000fe20000410000 */
[----:B------:R-:W4:Y:S01]  /*17f90*/  MUFU.EX2 R140, R173 ;  /* 0x000000ad008c7308 */ /* 0x000f220000000800 */
[----:B------:R-:W-:Y:S01]  /*17fa0*/  F2FP.BF16.PACK_AB R133, R154, R149 ;  /* 0x000000959a85723e */ /* 0x000fe200000010ff */
[----:B--2---:R-:W-:Y:S01]  /*17fb0*/  FMUL.FTZ R15, R2, R135 ;  /* 0x00000087020f7220 */ /* 0x004fe20000410000 */
[----:B------:R-:W-:Y:S01]  /*17fc0*/  F2FP.BF16.PACK_AB R135, R175, R155 ;  /* 0x0000009baf87723e */ /* 0x000fe200000010ff */
[----:B------:R-:W-:Y:S02]  /*17fd0*/  FMUL.FTZ R9, R0, R165 ;  /* 0x000000a500097220 */ /* 0x000fe40000410000 */
[----:B------:R-:W-:Y:S02]  /*17fe0*/  FMUL.FTZ R11, R2, R167 ;  /* 0x000000a7020b7220 */ /* 0x000fe40000410000 */
[----:B------:R-:W-:Y:S02]  /*17ff0*/  FMUL.FTZ R8, R0, R164 ;  /* 0x000000a400087220 */ /* 0x000fe40000410000 */
[----:B------:R-:W-:Y:S01]  /*18000*/  FMUL.FTZ R22, R2, R142 ;  /* 0x0000008e02167220 */ /* 0x000fe20000410000 */
[----:B------:R-:W-:Y:S01]  /*18010*/  MUFU.EX2 R183, R178 ;  /* 0x000000b200b77308 */ /* 0x000fe20000000800 */
[----:B------:R-:W-:Y:S02]  /*18020*/  FMUL.FTZ R24, R0, R144 ;  /* 0x0000009000187220 */ /* 0x000fe40000410000 */
[----:B-1----:R-:W-:Y:S01]  /*18030*/  FMUL.FTZ R19, R2, R139 ;  /* 0x0000008b02137220 */ /* 0x002fe20000410000 */
[----:B---3--:R-:W-:Y:S01]  /*18040*/  F2FP.BF16.PACK_AB R132, R141, R172 ;  /* 0x000000ac8d84723e */ /* 0x008fe200000010ff */
[----:B------:R-:W1:Y:S01]  /*18050*/  LDSM.16.MT88.4 R136, [R192] ;  /* 0x00000000c088783b */ /* 0x000e620000004200 */
[C---:B------:R-:W-:Y:S02]  /*18060*/  FMUL.FTZ R25, R0.reuse, R145 ;  /* 0x0000009100197220 */ /* 0x040fe40000410000 */
[C---:B------:R-:W-:Y:S02]  /*18070*/  FMUL.FTZ R28, R0.reuse, R28 ;  /* 0x0000001c001c7220 */ /* 0x040fe40000410000 */
[C---:B------:R-:W-:Y:S01]  /*18080*/  FMUL.FTZ R29, R0.reuse, R29 ;  /* 0x0000001d001d7220 */ /* 0x040fe20000410000 */
[----:B------:R-:W-:Y:S01]  /*18090*/  MUFU.EX2 R145, R177 ;  /* 0x000000b100917308 */ /* 0x000fe20000000800 */
[----:B------:R-:W-:Y:S01]  /*180a0*/  FMUL.FTZ R32, R0, R32 ;  /* 0x0000002000207220 */ /* 0x000fe20000410000 */
[----:B----4-:R-:W-:Y:S01]  /*180b0*/  F2FP.BF16.PACK_AB R134, R146, R140 ;  /* 0x0000008c9286723e */ /* 0x010fe200000010ff */
        /* <DEDUP_REMOVED lines=18> */
[C---:B------:R-:W-:Y:S01]  /*181e0*/  FMUL.FTZ R64, R0.reuse, R64 ;  /* 0x0000004000407220 */ /* 0x040fe20000410000 */
[C---:B-1----:R-:W-:Y:S05]  /*181f0*/  HMMA.16816.F32.BF16 R4, R132.reuse, R136, R4 ;  /* 0x000000888404723c */ /* 0x042fea0000041804 */
        /* <DEDUP_REMOVED lines=39> */
[----:B------:R-:W-:Y:S02]  /*18470*/  FFMA.FTZ R0, R2, R216, R149 ;  /* 0x000000d802007223 */ /* 0x000fe40000010095 */
[----:B------:R-:W-:Y:S02]  /*18480*/  MUFU.EX2 R149, R176 ;  /* 0x000000b000957308 */ /* 0x000fe40000000800 */
[----:B------:R-:W-:Y:S04]  /*18490*/  FADD.FTZ R0, R154, R0 ;  /* 0x000000009a007221 */ /* 0x000fe80000010000 */
[----:B------:R-:W-:Y:S02]  /*184a0*/  FADD.FTZ R154, R155, R0 ;  /* 0x000000009b9a7221 */ /* 0x000fe40000010000 */
[----:B------:R-:W-:Y:S02]  /*184b0*/  FADD.FTZ R0, R141, R144 ;  /* 0x000000908d007221 */ /* 0x000fe40000010000 */
[----:B------:R-:W-:Y:S01]  /*184c0*/  MUFU.EX2 R144, R182 ;  /* 0x000000b600907308 */ /* 0x000fe20000000800 */
[C---:B-1----:R-:W-:Y:S03]  /*184d0*/  HMMA.16816.F32.BF16 R20, R132.reuse, R136, R20 ;  /* 0x000000888414723c */ /* 0x042fe60000041814 */
[----:B------:R-:W-:Y:S02]  /*184e0*/  FADD.FTZ R0, R140, R0 ;  /* 0x000000008c007221 */ /* 0x000fe40000010000 */
[----:B------:R-:W-:Y:S01]  /*184f0*/  LDSM.16.MT88.4 R140, [R193+0x800] ;  /* 0x00080000c18c783b */ /* 0x000fe20000004200 */
[----:B------:R-:W-:Y:S02]  /*18500*/  FADD.FTZ R164, R175, R154 ;  /* 0x0000009aafa47221 */ /* 0x000fe40000010000 */
[C---:B------:R-:W-:Y:S01]  /*18510*/  HMMA.16816.F32.BF16 R24, R132.reuse, R138, R24 ;  /* 0x0000008a8418723c */ /* 0x040fe20000041818 */
[----:B------:R-:W1:Y:S03]  /*18520*/  MUFU.EX2 R2, R181 ;  /* 0x000000b500027308 */ /* 0x000e660000000800 */
[----:B------:R-:W-:Y:S01]  /*18530*/  FADD.FTZ R146, R146, R0 ;  /* 0x0000000092927221 */ /* 0x000fe20000010000 */
[----:B------:R-:W2:Y:S06]  /*18540*/  LDSM.16.MT88.4 R136, [R194] ;  /* 0x00000000c288783b */ /* 0x000eac0000004200 */
[----:B------:R-:W3:Y:S10]  /*18550*/  MUFU.EX2 R182, R184 ;  /* 0x000000b800b67308 */ /* 0x000ef40000000800 */
[----:B------:R-:W-:Y:S01]  /*18560*/  MUFU.EX2 R155, R179 ;  /* 0x000000b3009b7308 */ /* 0x000fe20000000800 */
[----:B-1----:R-:W-:Y:S02]  /*18570*/  FADD.FTZ R0, R2, R164 ;  /* 0x000000a402007221 */ /* 0x002fe40000010000 */
[----:B------:R-:W-:Y:S02]  /*18580*/  LDSM.16.MT88.4 R164, [R192+0x1000] ;  /* 0x00100000c0a4783b */ /* 0x000fe40000004200 */
[----:B------:R-:W-:Y:S05]  /*18590*/  FADD.FTZ R0, R147, R0 ;  /* 0x0000000093007221 */ /* 0x000fea0000010000 */
[----:B------:R-:W1:Y:S01]  /*185a0*/  MUFU.EX2 R179, R186 ;  /* 0x000000ba00b37308 */ /* 0x000e620000000800 */
[----:B------:R-:W-:Y:S04]  /*185b0*/  FADD.FTZ R0, R144, R0 ;  /* 0x0000000090007221 */ /* 0x000fe80000010000 */
[----:B---3--:R-:W-:Y:S05]  /*185c0*/  FADD.FTZ R0, R182, R0 ;  /* 0x00000000b6007221 */ /* 0x008fea0000010000 */
[----:B------:R-:W3:Y:S01]  /*185d0*/  MUFU.EX2 R154, R189 ;  /* 0x000000bd009a7308 */ /* 0x000ee20000000800 */
[C---:B--2---:R-:W-:Y:S09]  /*185e0*/  HMMA.16816.F32.BF16 R28, R132.reuse, R136, R28 ;  /* 0x00000088841c723c */ /* 0x044ff2000004181c */
[----:B------:R-:W2:Y:S01]  /*185f0*/  MUFU.EX2 R181, R3 ;  /* 0x0000000300b57308 */ /* 0x000ea20000000800 */
[C---:B------:R-:W-:Y:S01]  /*18600*/  HMMA.16816.F32.BF16 R32, R132.reuse, R138, R32 ;  /* 0x0000008a8420723c */ /* 0x040fe20000041820 */
[----:B------:R-:W4:Y:S02]  /*18610*/  LDSM.16.MT88.4 R136, [R192+0x1800] ;  /* 0x00180000c088783b */ /* 0x000f240000004200 */
[----:B-1----:R-:W-:Y:S06]  /*18620*/  F2FP.BF16.PACK_AB R172, R179, R177 ;  /* 0x000000b1b3ac723e */ /* 0x002fec00000010ff */
[----:B------:R-:W1:Y:S03]  /*18630*/  MUFU.EX2 R3, R190 ;  /* 0x000000be00037308 */ /* 0x000e660000000800 */
[----:B---3--:R-:W-:Y:S01]  /*18640*/  F2FP.BF16.PACK_AB R173, R178, R154 ;  /* 0x0000009ab2ad723e */ /* 0x008fe200000010ff */
[----:B------:R-:W-:Y:S01]  /*18650*/  FADD.FTZ R0, R154, R0 ;  /* 0x000000009a007221 */ /* 0x000fe20000010000 */
[----:B------:R-:W-:Y:S03]  /*18660*/  MOV R154, R148 ;  /* 0x00000094009a7202 */ /* 0x000fe60000000f00 */
[----:B------:R-:W-:Y:S02]  /*18670*/  FADD.FTZ R0, R178, R0 ;  /* 0x00000000b2007221 */ /* 0x000fe40000010000 */
[----:B------:R-:W3:Y:S01]  /*18680*/  MUFU.EX2 R176, R191 ;  /* 0x000000bf00b07308 */ /* 0x000ee20000000800 */
[----:B--2---:R-:W-:Y:S01]  /*18690*/  F2FP.BF16.PACK_AB R174, R181, R180 ;  /* 0x000000b4b5ae723e */ /* 0x004fe200000010ff */
[----:B-1----:R-:W-:Y:S01]  /*186a0*/  FADD.FTZ R0, R3, R0 ;  /* 0x0000000003007221 */ /* 0x002fe20000010000 */
[C---:B----4-:R-:W-:Y:S03]  /*186b0*/  HMMA.16816.F32.BF16 R36, R132.reuse, R136, R36 ;  /* 0x000000888424723c */ /* 0x050fe60000041824 */
[C---:B---3--:R-:W-:Y:S01]  /*186c0*/  F2FP.BF16.PACK_AB R175, R176.reuse, R3 ;  /* 0x00000003b0af723e */ /* 0x048fe200000010ff */
[----:B------:R-:W-:Y:S04]  /*186d0*/  FADD.FTZ R216, R176, R0 ;  /* 0x00000000b0d87221 */ /* 0x000fe80000010000 */
        /* <DEDUP_REMOVED lines=37> */
[----:B------:R-:W-:Y:S01]  /*18930*/  F2FP.BF16.PACK_AB R135, R182, R144 ;  /* 0x00000090b687723e */ /* 0x000fe200000010ff */
[----:B------:R-:W-:Y:S01]  /*18940*/  FADD.FTZ R2, R145, R146 ;  /* 0x0000009291027221 */ /* 0x000fe20000010000 */
[----:B------:R-:W-:Y:S01]  /*18950*/  F2FP.BF16.PACK_AB R134, R183, R155 ;  /* 0x0000009bb786723e */ /* 0x000fe200000010ff */
[----:B------:R-:W-:Y:S02]  /*18960*/  LDSM.16.MT88.4 R144, [R195+0x1000] ;  /* 0x00100000c390783b */ /* 0x000fe40000004200 */
[----:B------:R-:W-:Y:S01]  /*18970*/  FADD.FTZ R2, R149, R2 ;  /* 0x0000000295027221 */ /* 0x000fe20000010000 */
[----:B------:R-:W-:Y:S03]  /*18980*/  MOV R149, R148 ;  /* 0x0000009400957202 */ /* 0x000fe60000000f00 */
[----:B------:R-:W-:Y:S01]  /*18990*/  FADD.FTZ R2, R155, R2 ;  /* 0x000000029b027221 */ /* 0x000fe20000010000 */
[----:B------:R-:W-:Y:S03]  /*189a0*/  MOV R155, R153 ;  /* 0x00000099009b7202 */ /* 0x000fe60000000f00 */
[----:B------:R-:W-:Y:S04]  /*189b0*/  FADD.FTZ R2, R183, R2 ;  /* 0x00000002b7027221 */ /* 0x000fe80000010000 */
[----:B------:R-:W-:Y:S04]  /*189c0*/  FADD.FTZ R2, R177, R2 ;  /* 0x00000002b1027221 */ /* 0x000fe80000010000 */
[----:B------:R-:W-:Y:S04]  /*189d0*/  FADD.FTZ R2, R179, R2 ;  /* 0x00000002b3027221 */ /* 0x000fe80000010000 */
[----:B------:R-:W-:Y:S01]  /*189e0*/  FADD.FTZ R2, R180, R2 ;  /* 0x00000002b4027221 */ /* 0x000fe20000010000 */
[----:B------:R-:W-:Y:S01]  /*189f0*/  IADD3 R180, R213, -0x1, RZ ;  /* 0xffffffffd5b47810 */ /* 0x000fe20007ffe0ff */
[C---:B-1----:R-:W-:Y:S03]  /*18a00*/  HMMA.16816.F32.BF16 R4, R132.reuse, R136, R4 ;  /* 0x000000888404723c */ /* 0x042fe60000041804 */
[----:B------:R-:W-:Y:S01]  /*18a10*/  FADD.FTZ R214, R181, R2 ;  /* 0x00000002b5d67221 */ /* 0x000fe20000010000 */
[----:B------:R-:W-:Y:S04]  /*18a20*/  MOV R213, R180 ;  /* 0x000000b400d57202 */ /* 0x000fe80000000f00 */
        /* <DEDUP_REMOVED lines=92> */
.L_x_2475:
[----:B------:R-:W-:-:S13]  /*18ff0*/  ISETP.GE.AND P0, PT, R180, R230, PT ;  /* 0x000000e6b400720c */ /* 0x000fda0003f06270 */
[----:B------:R-:W-:Y:S05]  /*19000*/  @!P0 BRA `(.L_x_2481) ;  /* 0x0000287000008947 */ /* 0x000fea0003800000 */
.L_x_2484:
[----:B------:R-:W-:Y:S04]  /*19010*/  DEPBAR.LE SB0, 0x0 ;  /* 0x000080000000791a */ /* 0x000fe80000000000 */
[----:B------:R-:W-:Y:S01]  /*19020*/  WARPSYNC 0xffffffff ;  /* 0xffffffff00007948 */ /* 0x000fe20003800000 */
[----:B------:R-:W-:Y:S01]  /*19030*/  BAR.SYNC.DEFER_BLOCKING 0x0 ;  /* 0x0000000000007b1d */ /* 0x000fe20000010000 */
[----:B------:R-:W-:Y:S02]  /*19040*/  SHF.R.S32.HI R0, RZ, 0x1f, R180 ;  /* 0x0000001fff007819 */ /* 0x000fe400000114b4 */
[C---:B------:R-:W-:Y:S02]  /*19050*/  LOP3.LUT P3, RZ, R217.reuse, 0x8, RZ, 0xc0, !PT ;  /* 0x00000008d9ff7812 */ /* 0x040fe4000786c0ff */
[C---:B------:R-:W-:Y:S01]  /*19060*/  LOP3.LUT P6, RZ, R217.reuse, 0x4, RZ, 0xc0, !PT ;  /* 0x00000004d9ff7812 */ /* 0x040fe200078cc0ff */
[----:B------:R-:W-:Y:S01]  /*19070*/  IMAD R0, R0, c[0x0][0x208], RZ ;  /* 0x0000820000007a24 */ /* 0x000fe200078e02ff */
[C---:B------:R-:W-:Y:S02]  /*19080*/  LOP3.LUT P5, RZ, R217.reuse, 0x2, RZ, 0xc0, !PT ;  /* 0x00000002d9ff7812 */ /* 0x040fe400078ac0ff */
[----:B------:R-:W-:Y:S01]  /*19090*/  LOP3.LUT P4, RZ, R217, 0x1, RZ, 0xc0, !PT ;  /* 0x00000001d9ff7812 */ /* 0x000fe2000788c0ff */
[----:B------:R-:W-:Y:S01]  /*190a0*/  IMAD R0, R180, c[0x0][0x20c], R0 ;  /* 0x00008300b4007a24 */ /* 0x000fe200078e0200 */
[----:B------:R-:W-:Y:S01]  /*190b0*/  LDSM.16.M88.4 R24, [R196] ;  /* 0x00000000c418783b */ /* 0x000fe20000000200 */
[----:B------:R-:W-:Y:S03]  /*190c0*/  BSSY B0, `(.L_x_2482) ;  /* 0x00000eb000007945 */ /* 0x000fe60003800000 */
[----:B------:R-:W1:Y:S04]  /*190d0*/  LDSM.16.M88.4 R8, [R163] ;  /* 0x00000000a308783b */ /* 0x000e680000000200 */
[----:B------:R-:W2:Y:S04]  /*190e0*/  LDSM.16.M88.4 R16, [R163+0x800] ;  /* 0x00080000a310783b */ /* 0x000ea80000000200 */
[----:B------:R-:W3:Y:S04]  /*190f0*/  LDSM.16.M88.4 R172, [R163+0x1000] ;  /* 0x00100000a3ac783b */ /* 0x000ee80000000200 */
[----:B------:R-:W-:Y:S04]  /*19100*/  LDSM.16.M88.4 R176, [R197] ;  /* 0x00000000c5b0783b */ /* 0x000fe80000000200 */
[----:B------:R-:W4:Y:S01]  /*19110*/  S2R R2, SR_TID.X ;  /* 0x0000000000027919 */ /* 0x000f220000002100 */
[C---:B-1----:R-:W-:Y:S03]  /*19120*/  HMMA.16816.F32.BF16 R4, R24.reuse, R8, RZ ;  /* 0x000000081804723c */ /* 0x042fe600000418ff */
[----:B----4-:R-:W-:Y:S01]  /*19130*/  ISETP.GT.AND P2, PT, R2, 0x7f, PT ;  /* 0x0000007f0200780c */ /* 0x010fe20003f44270 */
[----:B------:R-:W-:Y:S04]  /*19140*/  IMAD.WIDE.U32 R2, R180, c[0x0][0x208], RZ ;  /* 0x00008200b4027a25 */ /* 0x000fe800078e00ff */
[C---:B------:R-:W-:Y:S01]  /*19150*/  HMMA.16816.F32.BF16 R8, R24.reuse, R10, RZ ;  /* 0x0000000a1808723c */ /* 0x040fe200000418ff */
[----:B------:R-:W-:Y:S03]  /*19160*/  IMAD.IADD R0, R3, 0x1, R0 ;  /* 0x0000000103007824 */ /* 0x000fe600078e0200 */
[----:B------:R-:W-:Y:S04]  /*19170*/  IMAD.WIDE.U32 R2, R2, 0x30, RZ ;  /* 0x0000003002027825 */ /* 0x000fe800078e00ff */
[C---:B--2---:R-:W-:Y:S01]  /*19180*/  HMMA.16816.F32.BF16 R12, R24.reuse, R16, RZ ;  /* 0x00000010180c723c */ /* 0x044fe200000418ff */
[----:B------:R-:W-:Y:S03]  /*19190*/  @!P2 IMAD.MOV.U32 R148, RZ, RZ, c[0x0][0x208] ;  /* 0x00008200ff94a624 */ /* 0x000fe600078e00ff */
[----:B------:R-:W-:Y:S02]  /*191a0*/  IMAD R0, R0, 0x30, RZ ;  /* 0x0000003000007824 */ /* 0x000fe400078e02ff */
[-C--:B------:R-:W-:Y:S02]  /*191b0*/  @!P2 LEA R154, P0, R148, R2.reuse, 0x5 ;  /* 0x00000002949aa211 */ /* 0x080fe400078028ff */
[C---:B------:R-:W-:Y:S01]  /*191c0*/  HMMA.16816.F32.BF16 R16, R24.reuse, R18, RZ ;  /* 0x000000121810723c */ /* 0x040fe200000418ff */
[----:B------:R-:W-:Y:S03]  /*191d0*/  IMAD.IADD R0, R3, 0x1, R0 ;  /* 0x0000000103007824 */ /* 0x000fe600078e0200 */
[----:B------:R-:W-:Y:S01]  /*191e0*/  IADD3 R3, P1, R226, R2, RZ ;  /* 0x00000002e2037210 */ /* 0x000fe20007f3e0ff */
[----:B------:R-:W-:Y:S03]  /*191f0*/  @!P2 IMAD.MOV.U32 R2, RZ, RZ, c[0x0][0x20c] ;  /* 0x00008300ff02a624 */ /* 0x000fe600078e00ff */
[C---:B---3--:R-:W-:Y:S04]  /*19200*/  HMMA.16816.F32.BF16 R20, R24.reuse, R172, RZ ;  /* 0x000000ac1814723c */ /* 0x048fe800000418ff */
[----:B------:R-:W-:Y:S01]  /*19210*/  @!P2 LEA.HI.X R155, R148, R0, R2, 0x5, P0 ;  /* 0x00000000949ba211 */ /* 0x000fe200000f2c02 */
[--C-:B------:R-:W-:Y:S01]  /*19220*/  IMAD.X R148, R0, 0x1, R229.reuse, P1 ;  /* 0x0000000100947824 */ /* 0x100fe200008e06e5 */
[C---:B------:R-:W-:Y:S02]  /*19230*/  LEA R2, P0, R3.reuse, c[0x0][0x1f8], 0x1 ;  /* 0x00007e0003027a11 */ /* 0x040fe400078008ff */
[----:B------:R-:W-:Y:S01]  /*19240*/  HMMA.16816.F32.BF16 R24, R24, R174, RZ ;  /* 0x000000ae1818723c */ /* 0x000fe200000418ff */
[----:B------:R-:W1:Y:S03]  /*19250*/  LDSM.16.M88.4 R172, [R200] ;  /* 0x00000000c8ac783b */ /* 0x000e660000000200 */
[----:B------:R-:W-:Y:S02]  /*19260*/  LEA.HI.X R3, R3, c[0x0][0x1fc], R148, 0x1, P0 ;  /* 0x00007f0003037a11 */ /* 0x000fe400000f0c94 */
[----:B------:R-:W-:Y:S06]  /*19270*/  @!P2 IADD3 R0, P1, R154, R226, RZ ;  /* 0x000000e29a00a210 */ /* 0x000fec0007f3e0ff */
[C---:B------:R-:W-:Y:S01]  /*19280*/  @!P2 LEA R154, P0, R0.reuse, c[0x0][0x1f8], 0x1 ;  /* 0x00007e00009aaa11 */ /* 0x040fe200078008ff */
[----:B------:R-:W-:Y:S05]  /*19290*/  @!P2 IMAD.X R148, R155, 0x1, R229, P1 ;  /* 0x000000019b94a824 */ /* 0x000fea00008e06e5 */
[----:B------:R-:W-:Y:S01]  /*192a0*/  @!P2 LEA.HI.X R155, R0, c[0x0][0x1fc], R148, 0x1, P0 ;  /* 0x00007f00009baa11 */ /* 0x000fe200000f0c94 */
[----:B------:R-:W-:Y:S01]  /*192b0*/  IMAD.MOV.U32 R148, RZ, RZ, R153 ;  /* 0x000000ffff947224 */ /* 0x000fe200078e0099 */
[C---:B-1----:R-:W-:Y:S08]  /*192c0*/  HMMA.16816.F32.BF16 R4, R176.reuse, R172, R4 ;  /* 0x000000acb004723c */ /* 0x042ff00000041804 */
[C---:B------:R-:W-:Y:S01]  /*192d0*/  HMMA.16816.F32.BF16 R8, R176.reuse, R174, R8 ;  /* 0x000000aeb008723c */ /* 0x040fe20000041808 */
[----:B------:R-:W1:Y:S07]  /*192e0*/  LDSM.16.M88.4 R172, [R210] ;  /* 0x00000000d2ac783b */ /* 0x000e6e0000000200 */
[C---:B-1----:R-:W-:Y:S08]  /*192f0*/  HMMA.16816.F32.BF16 R12, R176.reuse, R172, R12 ;  /* 0x000000acb00c723c */ /* 0x042ff0000004180c */
[C---:B------:R-:W-:Y:S01]  /*19300*/  HMMA.16816.F32.BF16 R16, R176.reuse, R174, R16 ;  /* 0x000000aeb010723c */ /* 0x040fe20000041810 */
[----:B------:R-:W1:Y:S04]  /*19310*/  LDSM.16.M88.4 R172, [R211] ;  /* 0x00000000d3ac783b */ /* 0x000e680000000200 */
[----:B------:R-:W-:Y:S01]  /*19320*/  @!PT LDS RZ, [RZ] ;  /* 0x00000000fffff984 */ /* 0x000fe20000000800 */
[----:B------:R-:W-:Y:S01]  /*19330*/  @!PT LDS RZ, [RZ] ;  /* 0x00000000fffff984 */ /* 0x000fe20000000800 */
[----:B------:R-:W-:Y:S01]  /*19340*/  @!PT LDS RZ, [RZ] ;  /* 0x00000000fffff984 */ /* 0x000fe20000000800 */
[----:B------:R2:W-:Y:S04]  /*19350*/  LDGSTS.E.BYPASS.LTC128B.128 [R215+0x4080], [R2.64], !P3 ;  /* 0x0408000002d77fae */ /* 0x0005e8000d901d46 */
[----:B------:R2:W-:Y:S04]  /*19360*/  LDGSTS.E.BYPASS.LTC128B.128 [R215+0x5880], [R2.64+0x80], !P6 ;  /* 0x0588008002d77fae */ /* 0x0005e8000f101d46 */
[----:B------:R2:W-:Y:S04]  /*19370*/  LDGSTS.E.BYPASS.LTC128B.128 [R215+0x7080], [R2.64+0x100], !P5 ;  /* 0x0708010002d77fae */ /* 0x0005e8000e901d46 */
[----:B------:R2:W-:Y:S04]  /*19380*/  LDGSTS.E.BYPASS.LTC128B.128 [R215+0x8880], [R2.64+0x180], !P4 ;  /* 0x0888018002d77fae */ /* 0x0005e8000e101d46 */
[----:B------:R2:W-:Y:S01]  /*19390*/  @!P2 LDGSTS.E.BYPASS.LTC128B.128 [R215+0x5080], [R154.64], !P3 ;  /* 0x050800009ad7afae */ /* 0x0005e2000d901d46 */
[----:B------:R-:W-:Y:S03]  /*193a0*/  ISETP.GT.AND P3, PT, R180, R230, PT ;  /* 0x000000e6b400720c */ /* 0x000fe60003f64270 */
[----:B------:R2:W-:Y:S04]  /*193b0*/  @!P2 LDGSTS.E.BYPASS.LTC128B.128 [R215+0x6880], [R154.64+0x80], !P6 ;  /* 0x068800809ad7afae */ /* 0x0005e8000f101d46 */
[----:B------:R2:W-:Y:S04]  /*193c0*/  @!P2 LDGSTS.E.BYPASS.LTC128B.128 [R215+0x8080], [R154.64+0x100], !P5 ;  /* 0x080801009ad7afae */ /* 0x0005e8000e901d46 */
[----:B------:R2:W-:Y:S04]  /*193d0*/  @!P2 LDGSTS.E.BYPASS.LTC128B.128 [R215+0x9880], [R154.64+0x180], !P4 ;  /* 0x098801809ad7afae */ /* 0x0005e8000e101d46 */
[----:B------:R-:W0:Y:S01]  /*193e0*/  LDGDEPBAR ;  /* 0x00000000000079af */ /* 0x000e220000000000 */
[C---:B-1----:R-:W-:Y:S08]  /*193f0*/  HMMA.16816.F32.BF16 R20, R176.reuse, R172, R20 ;  /* 0x000000acb014723c */ /* 0x042ff00000041814 */
[----:B------:R-:W-:Y:S01]  /*19400*/  HMMA.16816.F32.BF16 R24, R176, R174, R24 ;  /* 0x000000aeb018723c */ /* 0x000fe20000041818 */
[----:B------:R-:W-:Y:S04]  /*19410*/  LDSM.16.M88.4 R172, [R199] ;  /* 0x00000000c7ac783b */ /* 0x000fe80000000200 */
[----:B------:R-:W1:Y:S03]  /*19420*/  LDSM.16.M88.4 R176, [R162] ;  /* 0x00000000a2b0783b */ /* 0x000e660000000200 */
        /* <DEDUP_REMOVED lines=18> */
[----:B------:R-:W-:Y:S04]  /*19550*/  LDSM.16.M88.4 R172, [R196+0x4000] ;  /* 0x00400000c4ac783b */ /* 0x000fe80000000200 */
[----:B------:R-:W1:Y:S03]  /*19560*/  LDSM.16.M88.4 R176, [R163+0x1800] ;  /* 0x00180000a3b0783b */ /* 0x000e660000000200 */
        /* <DEDUP_REMOVED lines=9> */
[----:B------:R-:W1:Y:S03]  /*19600*/  LDSM.16.M88.4 R176, [R203] ;  /* 0x00000000cbb0783b */ /* 0x000e660000000200 */
        /* <DEDUP_REMOVED lines=105> */
[----:B------:R-:W1:Y:S01]  /*19ca0*/  LDSM.16.M88.4 R176, [R161+0x5800] ;  /* 0x00580000a1b0783b */ /* 0x000e620000000200 */
[----:B------:R-:W-:Y:S04]  /*19cb0*/  DEPBAR.LE SB0, 0x0 ;  /* 0x000080000000791a */ /* 0x000fe80000000000 */
[----:B------:R-:W-:Y:S02]  /*19cc0*/  BAR.SYNC.DEFER_BLOCKING 0x0 ;  /* 0x0000000000007b1d */ /* 0x000fe40000010000 */
[C---:B-1----:R-:W-:Y:S08]  /*19cd0*/  HMMA.16816.F32.BF16 R20, R172.reuse, R176, R20 ;  /* 0x000000b0ac14723c */ /* 0x042ff00000041814 */
[----:B------:R-:W-:Y:S01]  /*19ce0*/  HMMA.16816.F32.BF16 R24, R172, R178, R24 ;  /* 0x000000b2ac18723c */ /* 0x000fe20000041818 */
[----:B------:R-:W-:Y:S07]  /*19cf0*/  @!UPT UIADD3 URZ, URZ, URZ, URZ ;  /* 0x0000003f3f3ff290 */ /* 0x000fee000fffe03f */
[----:B------:R-:W-:-:S11]  /*19d00*/  @!P3 BRA `(.L_x_2483) ;  /* 0x000002600000b947 */ /* 0x000fd60003800000 */
[----:B--2---:R-:W-:Y:S02]  /*19d10*/  IADD3 R0, R180, -0x1, RZ ;  /* 0xffffffffb4007810 */ /* 0x004fe40007ffe0ff */
[----:B------:R-:W-:Y:S02]  /*19d20*/  IADD3 R154, -R218, 0x30, RZ ;  /* 0x00000030da9a7810 */ /* 0x000fe40007ffe1ff */
[----:B------:R-:W-:Y:S02]  /*19d30*/  SHF.R.S32.HI R2, RZ, 0x1f, R0 ;  /* 0x0000001fff027819 */ /* 0x000fe40000011400 */
[----:B------:R-:W-:Y:S03]  /*19d40*/  ISETP.GE.AND P0, PT, R154, 0x21, PT ;  /* 0x000000219a00780c */ /* 0x000fe60003f06270 */
[----:B------:R-:W-:Y:S02]  /*19d50*/  IMAD R155, R2, c[0x0][0x1e0], RZ ;  /* 0x00007800029b7a24 */ /* 0x000fe400078e02ff */
[C---:B------:R-:W-:Y:S04]  /*19d60*/  IMAD.WIDE.U32 R2, R0.reuse, c[0x0][0x1e0], RZ ;  /* 0x0000780000027a25 */ /* 0x040fe800078e00ff */
[----:B------:R-:W-:Y:S04]  /*19d70*/  IMAD R0, R0, c[0x0][0x1e4], R155 ;  /* 0x0000790000007a24 */ /* 0x000fe800078e029b */
[----:B------:R-:W-:Y:S02]  /*19d80*/  IMAD.IADD R0, R3, 0x1, R0 ;  /* 0x0000000103007824 */ /* 0x000fe400078e0200 */
[----:B------:R-:W-:Y:S02]  /*19d90*/  @P0 IMAD.MOV.U32 R155, RZ, RZ, c[0x0][0x1e0] ;  /* 0x00007800ff9b0624 */ /* 0x000fe400078e00ff */
[----:B------:R-:W-:Y:S04]  /*19da0*/  IMAD.WIDE.U32 R2, R2, 0x30, RZ ;  /* 0x0000003002027825 */ /* 0x000fe800078e00ff */
[----:B------:R-:W-:Y:S01]  /*19db0*/  IMAD R0, R0, 0x30, RZ ;  /* 0x0000003000007824 */ /* 0x000fe200078e02ff */
[----:B------:R-:W-:Y:S01]  /*19dc0*/  @P0 LEA R172, P1, R155, R2, 0x5 ;  /* 0x000000029bac0211 */ /* 0x000fe200078228ff */
[----:B------:R-:W-:Y:S02]  /*19dd0*/  @P0 IMAD.MOV.U32 R173, RZ, RZ, c[0x0][0x1e4] ;  /* 0x00007900ffad0624 */ /* 0x000fe400078e00ff */
[----:B------:R-:W-:Y:S05]  /*19de0*/  IMAD.IADD R0, R3, 0x1, R0 ;  /* 0x0000000103007824 */ /* 0x000fea00078e0200 */
[----:B------:R-:W-:Y:S02]  /*19df0*/  @P0 LEA.HI.X R3, R155, R0, R173, 0x5, P1 ;  /* 0x000000009b030211 */ /* 0x000fe400008f2cad */
[----:B------:R-:W-:Y:S11]  /*19e00*/  ISETP.GE.AND P1, PT, R154, 0x1, PT ;  /* 0x000000019a00780c */ /* 0x000ff60003f26270 */
[----:B------:R-:W-:Y:S02]  /*19e10*/  @!UPT UIADD3 URZ, URZ, URZ, URZ ;  /* 0x0000003f3f3ff290 */ /* 0x000fe4000fffe03f */
[----:B------:R-:W-:Y:S05]  /*19e20*/  @P1 IADD3 R2, P2, R224, R2, RZ ;  /* 0x00000002e0021210 */ /* 0x000fea0007f5e0ff */
[----:B------:R-:W-:Y:S01]  /*19e30*/  @P1 IMAD.X R0, R0, 0x1, R228, P2 ;  /* 0x0000000100001824 */ /* 0x000fe200010e06e4 */
[C---:B------:R-:W-:Y:S04]  /*19e40*/  @P1 LEA R154, P2, R2.reuse, c[0x0][0x1c8], 0x1 ;  /* 0x00007200029a1a11 */ /* 0x040fe800078408ff */
[----:B------:R-:W-:Y:S02]  /*19e50*/  @P1 LEA.HI.X R155, R2, c[0x0][0x1cc], R0, 0x1, P2 ;  /* 0x00007300029b1a11 */ /* 0x000fe400010f0c00 */
        /* <DEDUP_REMOVED lines=17> */
.L_x_2483:
[----:B--2---:R-:W-:Y:S05]  /*19f70*/  BSYNC B0 ;  /* 0x0000000000007941 */ /* 0x004fea0003800000 */
.L_x_2482:
[----:B-1----:R-:W-:Y:S01]  /*19f80*/  FMNMX.FTZ R3, R4, R153, !PT ;  /* 0x0000009904037209 */ /* 0x002fe20007810000 */
        /* <DEDUP_REMOVED lines=26> */
[----:B------:R-:W-:Y:S08]  /*1a130*/  SHFL.BFLY PT, R153, R3, 0x2, 0x1f ;  /* 0x0c401f0003997f89 */ /* 0x000ff000000e0000 */
[----:B------:R-:W1:Y:S02]  /*1a140*/  SHFL.BFLY PT, R2, R0, 0x2, 0x1f ;  /* 0x0c401f0000027f89 */ /* 0x000e6400000e0000 */
[----:B-1----:R-:W-:Y:S02]  /*1a150*/  FMNMX.FTZ R0, R0, R2, !PT ;  /* 0x0000000200007209 */ /* 0x002fe40007810000 */
[----:B------:R-:W-:Y:S04]  /*1a160*/  FMNMX.FTZ R153, R3, R153, !PT ;  /* 0x0000009903997209 */ /* 0x000fe80007810000 */
[----:B------:R-:W1:Y:S08]  /*1a170*/  SHFL.BFLY PT, R3, R0, 0x1, 0x1f ;  /* 0x0c201f0000037f89 */ /* 0x000e7000000e0000 */
[----:B------:R-:W2:Y:S01]  /*1a180*/  SHFL.BFLY PT, R154, R153, 0x1, 0x1f ;  /* 0x0c201f00999a7f89 */ /* 0x000ea200000e0000 */
[----:B-1----:R-:W-:Y:S02]  /*1a190*/  FMNMX.FTZ R3, R0, R3, !PT ;  /* 0x0000000300037209 */ /* 0x002fe40007810000 */
[----:B--2---:R-:W-:Y:S05]  /*1a1a0*/  FMNMX.FTZ R153, R153, R154, !PT ;  /* 0x0000009a99997209 */ /* 0x004fea0007810000 */
[C---:B------:R-:W-:Y:S02]  /*1a1b0*/  FMUL.FTZ R154, R153.reuse, c[0x0][0x2d0] ;  /* 0x0000b400999a7a20 */ /* 0x040fe40000410000 */
[----:B------:R-:W-:Y:S02]  /*1a1c0*/  FADD.FTZ R2, -R153, R148 ;  /* 0x0000009499027221 */ /* 0x000fe40000010100 */
[--C-:B------:R-:W-:Y:S02]  /*1a1d0*/  FFMA.FTZ R0, R4, c[0x0][0x2d0], -R154.reuse ;  /* 0x0000b40004007a23 */ /* 0x100fe4000001089a */
[--C-:B------:R-:W-:Y:S02]  /*1a1e0*/  FFMA.FTZ R4, R8, c[0x0][0x2d0], -R154.reuse ;  /* 0x0000b40008047a23 */ /* 0x100fe4000001089a */
[----:B------:R1:W-:Y:S01]  /*1a1f0*/  MUFU.EX2 R155, R0 ;  /* 0x00000000009b7308 */ /* 0x0003e20000000800 */
[--C-:B------:R-:W-:Y:S02]  /*1a200*/  FFMA.FTZ R5, R5, c[0x0][0x2d0], -R154.reuse ;  /* 0x0000b40005057a23 */ /* 0x100fe4000001089a */
[----:B------:R-:W-:Y:S02]  /*1a210*/  FMUL.FTZ R2, R2, c[0x0][0x2d0] ;  /* 0x0000b40002027a20 */ /* 0x000fe40000410000 */
[----:B------:R-:W-:Y:S02]  /*1a220*/  FMUL.FTZ R148, R3, c[0x0][0x2d0] ;  /* 0x0000b40003947a20 */ /* 0x000fe40000410000 */
[----:B------:R-:W-:Y:S02]  /*1a230*/  FFMA.FTZ R16, R16, c[0x0][0x2d0], -R154 ;  /* 0x0000b40010107a23 */ /* 0x000fe4000001089a */
[--C-:B------:R-:W-:Y:S01]  /*1a240*/  FFMA.FTZ R6, R6, c[0x0][0x2d0], -R148.reuse ;  /* 0x0000b40006067a23 */ /* 0x100fe20000010894 */
[----:B------:R2:W-:Y:S01]  /*1a250*/  MUFU.EX2 R190, R4 ;  /* 0x0000000400be7308 */ /* 0x0005e20000000800 */
[----:B------:R-:W-:Y:S02]  /*1a260*/  FFMA.FTZ R7, R7, c[0x0][0x2d0], -R148 ;  /* 0x0000b40007077a23 */ /* 0x000fe40000010894 */
[--C-:B------:R-:W-:Y:S02]  /*1a270*/  FFMA.FTZ R17, R17, c[0x0][0x2d0], -R154.reuse ;  /* 0x0000b40011117a23 */ /* 0x100fe4000001089a */
[--C-:B------:R-:W-:Y:S02]  /*1a280*/  FFMA.FTZ R176, R20, c[0x0][0x2d0], -R154.reuse ;  /* 0x0000b40014b07a23 */ /* 0x100fe4000001089a */
[--C-:B------:R-:W-:Y:S02]  /*1a290*/  FFMA.FTZ R177, R21, c[0x0][0x2d0], -R154.reuse ;  /* 0x0000b40015b17a23 */ /* 0x100fe4000001089a */
[--C-:B------:R-:W-:Y:S01]  /*1a2a0*/  FFMA.FTZ R13, R13, c[0x0][0x2d0], -R154.reuse ;  /* 0x0000b4000d0d7a23 */ /* 0x100fe2000001089a */
[----:B------:R3:W-:Y:S01]  /*1a2b0*/  MUFU.EX2 R181, R5 ;  /* 0x0000000500b57308 */ /* 0x0007e20000000800 */
[----:B------:R-:W-:Y:S02]  /*1a2c0*/  FFMA.FTZ R178, R24, c[0x0][0x2d0], -R154 ;  /* 0x0000b40018b27a23 */ /* 0x000fe4000001089a */
[----:B------:R-:W-:Y:S02]  /*1a2d0*/  FFMA.FTZ R26, R26, c[0x0][0x2d0], -R148 ;  /* 0x0000b4001a1a7a23 */ /* 0x000fe40000010894 */
[----:B-1----:R-:W-:Y:S02]  /*1a2e0*/  FADD.FTZ R0, -R3, R149 ;  /* 0x0000009503007221 */ /* 0x002fe40000010100 */
[--C-:B------:R-:W-:Y:S02]  /*1a2f0*/  FFMA.FTZ R149, R12, c[0x0][0x2d0], -R154.reuse ;  /* 0x0000b4000c957a23 */ /* 0x100fe4000001089a */
[----:B------:R-:W-:Y:S01]  /*1a300*/  FMUL.FTZ R0, R0, c[0x0][0x2d0] ;  /* 0x0000b40000007a20 */ /* 0x000fe20000410000 */
[----:B------:R-:W1:Y:S01]  /*1a310*/  MUFU.EX2 R2, R2 ;  /* 0x0000000200027308 */ /* 0x000e620000000800 */
[--C-:B--2---:R-:W-:Y:S02]  /*1a320*/  FFMA.FTZ R4, R9, c[0x0][0x2d0], -R154.reuse ;  /* 0x0000b40009047a23 */ /* 0x104fe4000001089a */
[----:B------:R-:W-:Y:S07]  /*1a330*/  FFMA.FTZ R154, R25, c[0x0][0x2d0], -R154 ;  /* 0x0000b400199a7a23 */ /* 0x000fee000001089a */
[----:B------:R2:W-:Y:S01]  /*1a340*/  MUFU.EX2 R213, R4 ;  /* 0x0000000400d57308 */ /* 0x0005e20000000800 */
[--C-:B---3--:R-:W-:Y:S09]  /*1a350*/  FFMA.FTZ R5, R11, c[0x0][0x2d0], -R148.reuse ;  /* 0x0000b4000b057a23 */ /* 0x108ff20000010894 */
[----:B------:R-:W3:Y:S01]  /*1a360*/  MUFU.EX2 R0, R0 ;  /* 0x0000000000007308 */ /* 0x000ee20000000800 */
[C---:B-1----:R-:W-:Y:S02]  /*1a370*/  FMUL.FTZ R8, R2.reuse, R164 ;  /* 0x000000a402087220 */ /* 0x042fe40000410000 */
[C---:B------:R-:W-:Y:S02]  /*1a380*/  FMUL.FTZ R9, R2.reuse, R165 ;  /* 0x000000a502097220 */ /* 0x040fe40000410000 */
[C---:B------:R-:W-:Y:S05]  /*1a390*/  FMUL.FTZ R132, R2.reuse, R132 ;  /* 0x0000008402847220 */ /* 0x040fea0000410000 */
        /* <DEDUP_REMOVED lines=11> */
[----:B------:R-:W3:Y:S01]  /*1a450*/  LDSM.16.MT88.4 R164, [R193] ;  /* 0x00000000c1a4783b */ /* 0x000ee20000004200 */
[----:B------:R4:W-:Y:S01]  /*1a460*/  MUFU.EX2 R191, R4 ;  /* 0x0000000400bf7308 */ /* 0x0009e20000000800 */
[C---:B------:R-:W-:Y:S02]  /*1a470*/  FMUL.FTZ R134, R0.reuse, R134 ;  /* 0x0000008600867220 */ /* 0x040fe40000410000 */
[C---:B------:R-:W-:Y:S02]  /*1a480*/  FMUL.FTZ R135, R0.reuse, R135 ;  /* 0x0000008700877220 */ /* 0x040fe40000410000 */
[C---:B-1----:R-:W-:Y:S01]  /*1a490*/  FMUL.FTZ R6, R0.reuse, R170 ;  /* 0x000000aa00067220 */ /* 0x042fe20000410000 */
[----:B------:R-:W-:Y:S01]  /*1a4a0*/  F2FP.BF16.PACK_AB R170, R213, R190 ;  /* 0x000000bed5aa723e */ /* 0x000fe200000010ff */
[C---:B------:R-:W-:Y:S02]  /*1a4b0*/  FMUL.FTZ R138, R0.reuse, R138 ;  /* 0x0000008a008a7220 */ /* 0x040fe40000410000 */
[C---:B------:R-:W-:Y:S01]  /*1a4c0*/  FMUL.FTZ R139, R0.reuse, R139 ;  /* 0x0000008b008b7220 */ /* 0x040fe20000410000 */
[----:B------:R-:W1:Y:S01]  /*1a4d0*/  MUFU.EX2 R189, R5 ;  /* 0x0000000500bd7308 */ /* 0x000e620000000800 */
[C---:B------:R-:W-:Y:S02]  /*1a4e0*/  FMUL.FTZ R142, R0.reuse, R142 ;  /* 0x0000008e008e7220 */ /* 0x040fe40000410000 */
[C---:B------:R-:W-:Y:S02]  /*1a4f0*/  FMUL.FTZ R143, R0.reuse, R143 ;  /* 0x0000008f008f7220 */ /* 0x040fe40000410000 */
[----:B--2---:R-:W-:Y:S02]  /*1a500*/  FMUL.FTZ R7, R0, R171 ;  /* 0x000000ab00077220 */ /* 0x004fe40000410000 */
[----:B------:R-:W-:Y:S02]  /*1a510*/  FMUL.FTZ R145, R2, R145 ;  /* 0x0000009102917220 */ /* 0x000fe40000410000 */
[C---:B------:R-:W-:Y:S01]  /*1a520*/  FMUL.FTZ R146, R0.reuse, R146 ;  /* 0x0000009200927220 */ /* 0x040fe20000410000 */
[----:B------:R-:W-:Y:S01]  /*1a530*/  MUFU.EX2 R186, R16 ;  /* 0x0000001000ba7308 */ /* 0x000fe20000000800 */
[----:B------:R-:W-:Y:S02]  /*1a540*/  FMUL.FTZ R147, R0, R147 ;  /* 0x0000009300937220 */ /* 0x000fe40000410000 */
[C---:B------:R-:W-:Y:S02]  /*1a550*/  FMUL.FTZ R28, R2.reuse, R28 ;  /* 0x0000001c021c7220 */ /* 0x040fe40000410000 */
[C---:B----4-:R-:W-:Y:S01]  /*1a560*/  FMUL.FTZ R4, R2.reuse, R168 ;  /* 0x000000a802047220 */ /* 0x050fe20000410000 */
[----:B------:R-:W-:Y:S01]  /*1a570*/  F2FP.BF16.PACK_AB R168, R181, R155 ;  /* 0x0000009bb5a8723e */ /* 0x000fe200000010ff */
[----:B------:R-:W-:Y:S02]  /*1a580*/  FMUL.FTZ R29, R2, R29 ;  /* 0x0000001d021d7220 */ /* 0x000fe40000410000 */
[C---:B------:R-:W-:Y:S01]  /*1a590*/  FMUL.FTZ R30, R0.reuse, R30 ;  /* 0x0000001e001e7220 */ /* 0x040fe20000410000 */
[----:B------:R-:W2:Y:S01]  /*1a5a0*/  MUFU.EX2 R183, R17 ;  /* 0x0000001100b77308 */ /* 0x000ea20000000800 */
[----:B------:R-:W-:Y:S02]  /*1a5b0*/  FMUL.FTZ R31, R0, R31 ;  /* 0x0000001f001f7220 */ /* 0x000fe40000410000 */
[C---:B------:R-:W-:Y:S01]  /*1a5c0*/  FMUL.FTZ R32, R2.reuse, R32 ;  /* 0x0000002002207220 */ /* 0x040fe20000410000 */
[----:B-1----:R-:W-:Y:S01]  /*1a5d0*/  F2FP.BF16.PACK_AB R171, R189, R191 ;  /* 0x000000bfbdab723e */ /* 0x002fe200000010ff */
[----:B------:R-:W-:Y:S01]  /*1a5e0*/  FMUL.FTZ R5, R2, R169 ;  /* 0x000000a902057220 */ /* 0x000fe20000410000 */
[----:B------:R-:W-:Y:S01]  /*1a5f0*/  F2FP.BF16.PACK_AB R169, R188, R179 ;  /* 0x000000b3bca9723e */ /* 0x000fe200000010ff */
[----:B------:R-:W-:Y:S02]  /*1a600*/  FMUL.FTZ R33, R2, R33 ;  /* 0x0000002102217220 */ /* 0x000fe40000410000 */
[C---:B------:R-:W-:Y:S01]  /*1a610*/  FMUL.FTZ R34, R0.reuse, R34 ;  /* 0x0000002200227220 */ /* 0x040fe20000410000 */
[----:B------:R-:W-:Y:S01]  /*1a620*/  MUFU.EX2 R187, R13 ;  /* 0x0000000d00bb7308 */ /* 0x000fe20000000800 */
[----:B------:R-:W-:Y:S02]  /*1a630*/  FMUL.FTZ R35, R0, R35 ;  /* 0x0000002300237220 */ /* 0x000fe40000410000 */
[C---:B------:R-:W-:Y:S05]  /*1a640*/  HMMA.16816.F32.BF16 R4, R168.reuse, R172, R4 ;  /* 0x000000aca804723c */ /* 0x040fea0000041804 */
[C---:B------:R-:W-:Y:S02]  /*1a650*/  FMUL.FTZ R36, R2.reuse, R36 ;  /* 0x0000002402247220 */ /* 0x040fe40000410000 */
[----:B------:R-:W-:Y:S01]  /*1a660*/  FMUL.FTZ R37, R2, R37 ;  /* 0x0000002502257220 */ /* 0x000fe20000410000 */
[C---:B------:R-:W-:Y:S01]  /*1a670*/  HMMA.16816.F32.BF16 R8, R168.reuse, R174, R8 ;  /* 0x000000aea808723c */ /* 0x040fe20000041808 */
[----:B------:R-:W1:Y:S03]  /*1a680*/  MUFU.EX2 R174, R149 ;  /* 0x0000009500ae7308 */ /* 0x000e660000000800 */
[C---:B------:R-:W-:Y:S02]  /*1a690*/  FMUL.FTZ R38, R0.reuse, R38 ;  /* 0x0000002600267220 */ /* 0x040fe40000410000 */
[----:B------:R-:W-:Y:S02]  /*1a6a0*/  FMUL.FTZ R39, R0, R39 ;  /* 0x0000002700277220 */ /* 0x000fe40000410000 */
[C---:B---3--:R-:W-:Y:S03]  /*1a6b0*/  HMMA.16816.F32.BF16 R132, R168.reuse, R164, R132 ;  /* 0x000000a4a884723c */ /* 0x048fe60000041884 */
[----:B------:R-:W-:Y:S01]  /*1a6c0*/  MUFU.EX2 R149, R176 ;  /* 0x000000b000957308 */ /* 0x000fe20000000800 */
[C---:B------:R-:W-:Y:S02]  /*1a6d0*/  FMUL.FTZ R40, R2.reuse, R40 ;  /* 0x0000002802287220 */ /* 0x040fe40000410000 */
[----:B------:R-:W-:Y:S02]  /*1a6e0*/  FMUL.FTZ R41, R2, R41 ;  /* 0x0000002902297220 */ /* 0x000fe40000410000 */
[C---:B------:R-:W-:Y:S01]  /*1a6f0*/  HMMA.16816.F32.BF16 R136, R168.reuse, R166, R136 ;  /* 0x000000a6a888723c */ /* 0x040fe20000041888 */
[----:B------:R-:W3:Y:S03]  /*1a700*/  LDSM.16.MT88.4 R164, [R195] ;  /* 0x00000000c3a4783b */ /* 0x000ee60000004200 */
[C---:B------:R-:W-:Y:S01]  /*1a710*/  FMUL.FTZ R42, R0.reuse, R42 ;  /* 0x0000002a002a7220 */ /* 0x040fe20000410000 */
[----:B------:R-:W-:Y:S01]  /*1a720*/  MUFU.EX2 R173, R177 ;  /* 0x000000b100ad7308 */ /* 0x000fe20000000800 */
[----:B------:R-:W-:Y:S02]  /*1a730*/  FMUL.FTZ R43, R0, R43 ;  /* 0x0000002b002b7220 */ /* 0x000fe40000410000 */
[C---:B------:R-:W-:Y:S04]  /*1a740*/  FMUL.FTZ R44, R2.reuse, R44 ;  /* 0x0000002c022c7220 */ /* 0x040fe80000410000 */
        /* <DEDUP_REMOVED lines=23> */
[----:B------:R-:W3:Y:S03]  /*1a8c0*/  LDSM.16.MT88.4 R164, [R194] ;  /* 0x00000000c2a4783b */ /* 0x000ee60000004200 */
        /* <DEDUP_REMOVED lines=18> */
[C---:B---3--:R-:W-:Y:S03]  /*1a9f0*/  HMMA.16816.F32.BF16 R28, R168.reuse, R164, R28 ;  /* 0x000000a4a81c723c */ /* 0x048fe6000004181c */
[----:B------:R-:W-:Y:S02]  /*1aa00*/  FMUL.FTZ R81, R2, R81 ;  /* 0x0000005102517220 */ /* 0x000fe40000410000 */
[C---:B------:R-:W-:Y:S02]  /*1aa10*/  FMUL.FTZ R82, R0.reuse, R82 ;  /* 0x0000005200527220 */ /* 0x040fe40000410000 */
[----:B------:R-:W-:Y:S01]  /*1aa20*/  FMUL.FTZ R83, R0, R83 ;  /* 0x0000005300537220 */ /* 0x000fe20000410000 */
[C---:B------:R-:W-:Y:S01]  /*1aa30*/  HMMA.16816.F32.BF16 R32, R168.reuse, R166, R32 ;  /* 0x000000a6a820723c */ /* 0x040fe20000041820 */
[----:B------:R-:W3:Y:S03]  /*1aa40*/  LDSM.16.MT88.4 R164, [R192+0x1800] ;  /* 0x00180000c0a4783b */ /* 0x000ee60000004200 */
        /* <DEDUP_REMOVED lines=45> */
[C---:B------:R-:W-:Y:S01]  /*1ad20*/  FMUL.FTZ R125, R2.reuse, R125 ;  /* 0x0000007d027d7220 */ /* 0x040fe20000410000 */
[C---:B------:R-:W-:Y:S01]  /*1ad30*/  HMMA.16816.F32.BF16 R48, R168.reuse, R166, R48 ;  /* 0x000000a6a830723c */ /* 0x040fe20000041830 */
[----:B------:R-:W3:Y:S03]  /*1ad40*/  LDSM.16.MT88.4 R164, [R195+0x1800] ;  /* 0x00180000c3a4783b */ /* 0x000ee60000004200 */
[C---:B------:R-:W-:Y:S02]  /*1ad50*/  FMUL.FTZ R128, R2.reuse, R128 ;  /* 0x0000008002807220 */ /* 0x040fe40000410000 */
[----:B------:R-:W-:Y:S02]  /*1ad60*/  FMUL.FTZ R129, R2, R129 ;  /* 0x0000008102817220 */ /* 0x000fe40000410000 */
[C---:B------:R-:W-:Y:S04]  /*1ad70*/  FMUL.FTZ R126, R0.reuse, R126 ;  /* 0x0000007e007e7220 */ /* 0x040fe80000410000 */
[C---:B------:R-:W-:Y:S02]  /*1ad80*/  FMUL.FTZ R127, R0.reuse, R127 ;  /* 0x0000007f007f7220 */ /* 0x040fe40000410000 */
[C---:B------:R-:W-:Y:S02]  /*1ad90*/  FMUL.FTZ R130, R0.reuse, R130 ;  /* 0x0000008200827220 */ /* 0x040fe40000410000 */
[C---:B------:R-:W-:Y:S02]  /*1ada0*/  FMUL.FTZ R131, R0.reuse, R131 ;  /* 0x0000008300837220 */ /* 0x040fe40000410000 */
[----:B------:R-:W-:Y:S02]  /*1adb0*/  FFMA.FTZ R24, R0, R216, R179 ;  /* 0x000000d800187223 */ /* 0x000fe400000100b3 */
[--C-:B------:R-:W-:Y:S02]  /*1adc0*/  FFMA.FTZ R0, R19, c[0x0][0x2d0], -R148.reuse ;  /* 0x0000b40013007a23 */ /* 0x100fe40000010894 */
[----:B------:R-:W-:Y:S02]  /*1add0*/  FFMA.FTZ R12, R2, R214, R155 ;  /* 0x000000d6020c7223 */ /* 0x000fe4000001009b */
[----:B------:R4:W-:Y:S01]  /*1ade0*/  MUFU.EX2 R175, R0 ;  /* 0x0000000000af7308 */ /* 0x0009e20000000800 */
[----:B------:R-:W-:Y:S01]  /*1adf0*/  FFMA.FTZ R2, R14, c[0x0][0x2d0], -R148 ;  /* 0x0000b4000e027a23 */ /* 0x000fe20000010894 */
[----:B--2---:R-:W-:Y:S01]  /*1ae00*/  F2FP.BF16.PACK_AB R14, R183, R186 ;  /* 0x000000bab70e723e */ /* 0x004fe200000010ff */
[----:B------:R-:W-:Y:S01]  /*1ae10*/  FADD.FTZ R25, R181, R12 ;  /* 0x0000000cb5197221 */ /* 0x000fe20000010000 */
[----:B-1----:R-:W-:Y:S06]  /*1ae20*/  F2FP.BF16.PACK_AB R12, R187, R174 ;  /* 0x000000aebb0c723e */ /* 0x002fec00000010ff */
[----:B------:R1:W-:Y:S01]  /*1ae30*/  MUFU.EX2 R185, R2 ;  /* 0x0000000200b97308 */ /* 0x0003e20000000800 */
[C---:B---3--:R-:W-:Y:S03]  /*1ae40*/  HMMA.16816.F32.BF16 R52, R168.reuse, R164, R52 ;  /* 0x000000a4a834723c */ /* 0x048fe60000041834 */
[--C-:B----4-:R-:W-:Y:S05]  /*1ae50*/  FFMA.FTZ R0, R23, c[0x0][0x2d0], -R148.reuse ;  /* 0x0000b40017007a23 */ /* 0x110fea0000010894 */
[C---:B------:R-:W-:Y:S01]  /*1ae60*/  HMMA.16816.F32.BF16 R56, R168.reuse, R166, R56 ;  /* 0x000000a6a838723c */ /* 0x040fe20000041838 */
[----:B------:R-:W2:Y:S01]  /*1ae70*/  LDSM.16.MT88.4 R164, [R194+0x1800] ;  /* 0x00180000c2a4783b */ /* 0x000ea20000004200 */
[----:B------:R3:W-:Y:S02]  /*1ae80*/  MUFU.EX2 R155, R0 ;  /* 0x00000000009b7308 */ /* 0x0007e40000000800 */
[----:B-1----:R-:W-:Y:S08]  /*1ae90*/  FFMA.FTZ R2, R15, c[0x0][0x2d0], -R148 ;  /* 0x0000b4000f027a23 */ /* 0x002ff00000010894 */
[----:B------:R1:W4:Y:S01]  /*1aea0*/  MUFU.EX2 R184, R2 ;  /* 0x0000000200b87308 */ /* 0x0003220000000800 */
[----:B---3--:R-:W-:Y:S04]  /*1aeb0*/  FADD.FTZ R0, R188, R24 ;  /* 0x00000018bc007221 */ /* 0x008fe80000010000 */
[----:B------:R-:W-:Y:S04]  /*1aec0*/  FADD.FTZ R0, R191, R0 ;  /* 0x00000000bf007221 */ /* 0x000fe80000010000 */
[----:B------:R-:W-:Y:S02]  /*1aed0*/  FADD.FTZ R0, R189, R0 ;  /* 0x00000000bd007221 */ /* 0x000fe40000010000 */
[----:B-1----:R-:W-:Y:S01]  /*1aee0*/  FFMA.FTZ R2, R18, c[0x0][0x2d0], -R148 ;  /* 0x0000b40012027a23 */ /* 0x002fe20000010894 */
[C---:B----4-:R-:W-:Y:S01]  /*1aef0*/  F2FP.BF16.PACK_AB R13, R184.reuse, R185 ;  /* 0x000000b9b80d723e */ /* 0x050fe200000010ff */
[----:B------:R-:W-:Y:S01]  /*1af00*/  LDSM.16.MT88.4 R16, [R195+0x800] ;  /* 0x00080000c310783b */ /* 0x000fe20000004200 */
[----:B------:R-:W-:Y:S01]  /*1af10*/  FADD.FTZ R0, R185, R0 ;  /* 0x00000000b9007221 */ /* 0x000fe20000010000 */
[C---:B--2---:R-:W-:Y:S01]  /*1af20*/  HMMA.16816.F32.BF16 R60, R168.reuse, R164, R60 ;  /* 0x000000a4a83c723c */ /* 0x044fe2000004183c */
[----:B------:R1:W2:Y:S02]  /*1af30*/  MUFU.EX2 R182, R2 ;  /* 0x0000000200b67308 */ /* 0x0002a40000000800 */
[----:B------:R-:W-:Y:S05]  /*1af40*/  FADD.FTZ R0, R184, R0 ;  /* 0x00000000b8007221 */ /* 0x000fea0000010000 */
[C---:B------:R-:W-:Y:S01]  /*1af50*/  HMMA.16816.F32.BF16 R64, R168.reuse, R166, R64 ;  /* 0x000000a6a840723c */ /* 0x040fe20000041840 */
[----:B------:R-:W3:Y:S03]  /*1af60*/  LDSM.16.MT88.4 R164, [R192+0x3000] ;  /* 0x00300000c0a4783b */ /* 0x000ee60000004200 */
[--C-:B-1----:R-:W-:Y:S01]  /*1af70*/  FFMA.FTZ R2, R22, c[0x0][0x2d0], -R148.reuse ;  /* 0x0000b40016027a23 */ /* 0x102fe20000010894 */
[----:B--2---:R-:W-:Y:S04]  /*1af80*/  F2FP.BF16.PACK_AB R15, R175, R182 ;  /* 0x000000b6af0f723e */ /* 0x004fe800000010ff */
[----:B------:R-:W-:Y:S03]  /*1af90*/  LDSM.16.MT88.4 R20, [R194+0x800] ;  /* 0x00080000c214783b */ /* 0x000fe60000004200 */
[----:B------:R-:W-:Y:S02]  /*1afa0*/  FFMA.FTZ R148, R27, c[0x0][0x2d0], -R148 ;  /* 0x0000b4001b947a23 */ /* 0x000fe40000010894 */
[----:B------:R1:W2:Y:S01]  /*1afb0*/  MUFU.EX2 R27, R2 ;  /* 0x00000002001b7308 */ /* 0x0002a20000000800 */
[----:B------:R-:W-:Y:S09]  /*1afc0*/  FADD.FTZ R0, R182, R0 ;  /* 0x00000000b6007221 */ /* 0x000ff20000010000 */
[----:B------:R-:W4:Y:S01]  /*1afd0*/  MUFU.EX2 R24, R148 ;  /* 0x0000009400187308 */ /* 0x000f220000000800 */
[C---:B---3--:R-:W-:Y:S03]  /*1afe0*/  HMMA.16816.F32.BF16 R68, R168.reuse, R164, R68 ;  /* 0x000000a4a844723c */ /* 0x048fe60000041844 */
[----:B-1----:R-:W-:Y:S05]  /*1aff0*/  FADD.FTZ R2, R190, R25 ;  /* 0x00000019be027221 */ /* 0x002fea0000010000 */
[C---:B------:R-:W-:Y:S01]  /*1b000*/  HMMA.16816.F32.BF16 R72, R168.reuse, R166, R72 ;  /* 0x000000a6a848723c */ /* 0x040fe20000041848 */
[----:B------:R-:W1:Y:S03]  /*1b010*/  LDSM.16.MT88.4 R164, [R193+0x3000] ;  /* 0x00300000c1a4783b */ /* 0x000e660000004200 */
[----:B------:R-:W-:Y:S04]  /*1b020*/  FADD.FTZ R2, R213, R2 ;  /* 0x00000002d5027221 */ /* 0x000fe80000010000 */
        /* <DEDUP_REMOVED lines=24> */
[----:B------:R-:W3:Y:S01]  /*1b1b0*/  LDSM.16.MT88.4 R168, [R193+0x800] ;  /* 0x00080000c1a8783b */ /* 0x000ee20000004200 */
[C---:B-1----:R-:W-:Y:S08]  /*1b1c0*/  HMMA.16816.F32.BF16 R4, R12.reuse, R164, R4 ;  /* 0x000000a40c04723c */ /* 0x042ff00000041804 */
[C---:B------:R-:W-:Y:S01]  /*1b1d0*/  HMMA.16816.F32.BF16 R8, R12.reuse, R166, R8 ;  /* 0x000000a60c08723c */ /* 0x040fe20000041808 */
[----:B------:R-:W-:Y:S07]  /*1b1e0*/  LDSM.16.MT88.4 R164, [R192+0x1000] ;  /* 0x00100000c0a4783b */ /* 0x000fee0000004200 */
[C---:B---3--:R-:W-:Y:S08]  /*1b1f0*/  HMMA.16816.F32.BF16 R132, R12.reuse, R168, R132 ;  /* 0x000000a80c84723c */ /* 0x048ff00000041884 */
[C---:B------:R-:W-:Y:S08]  /*1b200*/  HMMA.16816.F32.BF16 R136, R12.reuse, R170, R136 ;  /* 0x000000aa0c88723c */ /* 0x040ff00000041888 */
[C---:B------:R-:W-:Y:S08]  /*1b210*/  HMMA.16816.F32.BF16 R140, R12.reuse, R16, R140 ;  /* 0x000000100c8c723c */ /* 0x040ff0000004188c */
[C---:B------:R-:W-:Y:S01]  /*1b220*/  HMMA.16816.F32.BF16 R144, R12.reuse, R18, R144 ;  /* 0x000000120c90723c */ /* 0x040fe20000041890 */
[----:B------:R-:W1:Y:S07]  /*1b230*/  LDSM.16.MT88.4 R16, [R192+0x2000] ;  /* 0x00200000c010783b */ /* 0x000e6e0000004200 */
[C---:B------:R-:W-:Y:S08]  /*1b240*/  HMMA.16816.F32.BF16 R28, R12.reuse, R20, R28 ;  /* 0x000000140c1c723c */ /* 0x040ff0000004181c */
[C---:B------:R-:W-:Y:S01]  /*1b250*/  HMMA.16816.F32.BF16 R32, R12.reuse, R22, R32 ;  /* 0x000000160c20723c */ /* 0x040fe20000041820 */
[----:B------:R-:W3:Y:S07]  /*1b260*/  LDSM.16.MT88.4 R20, [R193+0x2000] ;  /* 0x00200000c114783b */ /* 0x000eee0000004200 */
[C---:B-1----:R-:W-:Y:S08]  /*1b270*/  HMMA.16816.F32.BF16 R36, R12.reuse, R16, R36 ;  /* 0x000000100c24723c */ /* 0x042ff00000041824 */
[C---:B------:R-:W-:Y:S01]  /*1b280*/  HMMA.16816.F32.BF16 R40, R12.reuse, R18, R40 ;  /* 0x000000120c28723c */ /* 0x040fe20000041828 */
[----:B------:R-:W1:Y:S07]  /*1b290*/  LDSM.16.MT88.4 R16, [R195+0x2000] ;  /* 0x00200000c310783b */ /* 0x000e6e0000004200 */
[C---:B---3--:R-:W-:Y:S08]  /*1b2a0*/  HMMA.16816.F32.BF16 R44, R12.reuse, R20, R44 ;  /* 0x000000140c2c723c */ /* 0x048ff0000004182c */
        /* <DEDUP_REMOVED lines=28> */
[----:B------:R-:W-:Y:S07]  /*1b470*/  LDSM.16.MT88.4 R16, [R195+0x1000] ;  /* 0x00100000c310783b */ /* 0x000fee0000004200 */
[C---:B---3--:R-:W-:Y:S08]  /*1b480*/  HMMA.16816.F32.BF16 R124, R12.reuse, R20, R124 ;  /* 0x000000140c7c723c */ /* 0x048ff0000004187c */
[----:B------:R-:W-:Y:S07]  /*1b490*/  HMMA.16816.F32.BF16 R128, R12, R22, R128 ;  /* 0x000000160c80723c */ /* 0x000fee0000041880 */
[----:B------:R-:W-:Y:S02]  /*1b4a0*/  F2FP.BF16.PACK_AB R12, R173, R149 ;  /* 0x00000095ad0c723e */ /* 0x000fe400000010ff */
[----:B--2---:R-:W-:Y:S03]  /*1b4b0*/  F2FP.BF16.PACK_AB R13, R155, R27 ;  /* 0x0000001b9b0d723e */ /* 0x004fe600000010ff */
[----:B------:R-:W-:Y:S02]  /*1b4c0*/  F2FP.BF16.PACK_AB R14, R154, R172 ;  /* 0x000000ac9a0e723e */ /* 0x000fe400000010ff */
[----:B----4-:R-:W-:Y:S07]  /*1b4d0*/  F2FP.BF16.PACK_AB R15, R24, R26 ;  /* 0x0000001a180f723e */ /* 0x010fee00000010ff */
[C---:B------:R-:W-:Y:S01]  /*1b4e0*/  HMMA.16816.F32.BF16 R168, R12.reuse, R164, R4 ;  /* 0x000000a40ca8723c */ /* 0x040fe20000041804 */
[----:B------:R-:W1:Y:S07]  /*1b4f0*/  LDSM.16.MT88.4 R4, [R193+0x1000] ;  /* 0x00100000c104783b */ /* 0x000e6e0000004200 */
        /* <DEDUP_REMOVED lines=38> */
[C---:B-1----:R-:W-:Y:S07]  /*1b760*/  HMMA.16816.F32.BF16 R108, R12.reuse, R4, R108 ;  /* 0x000000040c6c723c */ /* 0x042fee000004186c */
[----:B------:R-:W-:Y:S01]  /*1b770*/  FADD.FTZ R4, R183, R2 ;  /* 0x00000002b7047221 */ /* 0x000fe20000010000 */
[C---:B------:R-:W-:Y:S04]  /*1b780*/  HMMA.16816.F32.BF16 R112, R12.reuse, R6, R112 ;  /* 0x000000060c70723c */ /* 0x040fe80000041870 */
[----:B------:R-:W-:Y:S02]  /*1b790*/  FADD.FTZ R2, R175, R0 ;  /* 0x00000000af027221 */ /* 0x000fe40000010000 */
[----:B------:R-:W-:Y:S01]  /*1b7a0*/  FADD.FTZ R0, R149, R4 ;  /* 0x0000000495007221 */ /* 0x000fe20000010000 */
[----:B------:R-:W-:Y:S01]  /*1b7b0*/  MOV R149, R3 ;  /* 0x0000000300957202 */ /* 0x000fe20000000f00 */
[C---:B---3--:R-:W-:Y:S04]  /*1b7c0*/  HMMA.16816.F32.BF16 R116, R12.reuse, R16, R116 ;  /* 0x000000100c74723c */ /* 0x048fe80000041874 */
[----:B------:R-:W-:Y:S02]  /*1b7d0*/  FADD.FTZ R2, R27, R2 ;  /* 0x000000021b027221 */ /* 0x000fe40000010000 */
[----:B------:R-:W-:Y:S02]  /*1b7e0*/  FADD.FTZ R0, R173, R0 ;  /* 0x00000000ad007221 */ /* 0x000fe40000010000 */
[C---:B------:R-:W-:Y:S04]  /*1b7f0*/  HMMA.16816.F32.BF16 R120, R12.reuse, R18, R120 ;  /* 0x000000120c78723c */ /* 0x040fe80000041878 */
[----:B------:R-:W-:Y:S02]  /*1b800*/  FADD.FTZ R4, R155, R2 ;  /* 0x000000029b047221 */ /* 0x000fe40000010000 */
[----:B------:R-:W-:Y:S02]  /*1b810*/  FADD.FTZ R2, R172, R0 ;  /* 0x00000000ac027221 */ /* 0x000fe40000010000 */
[C---:B--2---:R-:W-:Y:S04]  /*1b820*/  HMMA.16816.F32.BF16 R124, R12.reuse, R8, R124 ;  /* 0x000000080c7c723c */ /* 0x044fe8000004187c */
[----:B------:R-:W-:Y:S02]  /*1b830*/  FADD.FTZ R0, R26, R4 ;  /* 0x000000041a007221 */ /* 0x000fe40000010000 */
[----:B------:R-:W-:Y:S02]  /*1b840*/  FADD.FTZ R214, R154, R2 ;  /* 0x000000029ad67221 */ /* 0x000fe40000010000 */
[----:B------:R-:W-:Y:S04]  /*1b850*/  HMMA.16816.F32.BF16 R128, R12, R10, R128 ;  /* 0x0000000a0c80723c */ /* 0x000fe80000041880 */
[----:B------:R-:W-:Y:S04]  /*1b860*/  FADD.FTZ R216, R24, R0 ;  /* 0x0000000018d87221 */ /* 0x000fe80000010000 */
[----:B------:R-:W-:-:S05]  /*1b870*/  @P3 BRA `(.L_x_2484) ;  /* 0xffffd79000003947 */ /* 0x000fca000383ffff */
.L_x_2481:
[----:B------:R-:W-:Y:S02]  /*1b880*/  @!UPT UIADD3 URZ, URZ, URZ, URZ ;  /* 0x0000003f3f3ff290 */ /* 0x000fe4000fffe03f */
[----:B------:R-:W-:Y:S02]  /*1b890*/  MOV R7, 0x1f ;  /* 0x0000001f00077802 */ /* 0x000fe40000000f00 */
[----:B------:R-:W-:Y:S01]  /*1b8a0*/  MOV R6, 0xffffffff ;  /* 0xffffffff00067802 */ /* 0x000fe20000000f00 */
[----:B------:R-:W-:Y:S06]  /*1b8b0*/  BRA.DIV ~URZ, `(.L_x_2485) ;  /* 0x000066227f007947 */ /* 0x000fec000b800000 */
[----:B------:R1:W2:Y:S02]  /*1b8c0*/  SHFL.BFLY PT, R0, R214, 0x2, 0x1f ;  /* 0x0c401f00d6007f89 */ /* 0x0002a400000e0000 */
.L_x_2558:
[----:B--2---:R-:W-:Y:S01]  /*1b8d0*/  FADD.FTZ R0, R0, R214 ;  /* 0x000000d600007221 */ /* 0x004fe20000010000 */
[----:B------:R-:W-:Y:S05]  /*1b8e0*/  BRA.DIV ~URZ, `(.L_x_2486) ;  /* 0x000066527f007947 */ /* 0x000fea000b800000 */
[----:B------:R-:W2:Y:S04]  /*1b8f0*/  SHFL.BFLY PT, R2, R216, 0x2, 0x1f ;  /* 0x0c401f00d8027f89 */ /* 0x000ea800000e0000 */
[----:B------:R-:W3:Y:S01]  /*1b900*/  SHFL.BFLY PT, R5, R0, 0x1, 0x1f ;  /* 0x0c201f0000057f89 */ /* 0x000ee200000e0000 */
[----:B--2---:R-:W-:-:S02]  /*1b910*/  FADD.FTZ R4, R2, R216 ;  /* 0x000000d802047221 */ /* 0x004fc40000010000 */
[----:B---3--:R-:W-:-:S03]  /*1b920*/  FADD.FTZ R0, R0, R5 ;  /* 0x0000000500007221 */ /* 0x008fc60000010000 */
[----:B------:R2:W3:Y:S04]  /*1b930*/  SHFL.BFLY PT, R3, R4, 0x1, 0x1f ;  /* 0x0c201f0004037f89 */ /* 0x0004e800000e0000 */
.L_x_2559:
        /* <DEDUP_REMOVED lines=149> */
.L_x_2396:
[----:B------:R2:W5:Y:S01]  /*1c290*/  LDL R6, [R1] ;  /* 0x0000000001067983 */ /* 0x0005620000100800 */
        /* <DEDUP_REMOVED lines=18> */
.L_x_2488:
[----:B--2---:R-:W-:Y:S05]  /*1c3c0*/  BSYNC B0 ;  /* 0x0000000000007941 */ /* 0x004fea0003800000 */
.L_x_2487:
[----:B------:R-:W-:Y:S01]  /*1c3d0*/  PRMT R0, R0, 0x9910, RZ ;  /* 0x0000991000007816 */ /* 0x000fe200000000ff */
[----:B------:R-:W-:Y:S01]  /*1c3e0*/  BSSY B1, `(.L_x_2489) ;  /* 0x000042a000017945 */ /* 0x000fe20003800000 */
[----:B-----5:R-:W-:Y:S02]  /*1c3f0*/  IMAD.MOV.U32 R114, RZ, RZ, R6 ;  /* 0x000000ffff727224 */ /* 0x020fe400078e0006 */
        /* <DEDUP_REMOVED lines=19> */
[----:B--2---:R-:W-:-:S02]  /*1c530*/  F2FP.BF16.PACK_AB R0, R125, R124 ;  /* 0x0000007c7d00723e */ /* 0x004fc400000010ff */
[----:B-1----:R-:W-:-:S03]  /*1c540*/  F2FP.BF16.PACK_AB R2, R27, R26 ;  /* 0x0000001a1b02723e */ /* 0x002fc600000010ff */
        /* <DEDUP_REMOVED lines=141> */
.L_x_2491:
        /* <DEDUP_REMOVED lines=18> */
[----:B-1----:R-:W-:Y:S01]  /*1cf40*/  IMAD R3, R7, R0, RZ ;  /* 0x0000000007037224 */ /* 0x002fe200078e02ff */
[----:B------:R-:W-:Y:S01]  /*1cf50*/  LOP3.LUT R217, R217, 0xfffffffd, RZ, 0xc0, !PT ;  /* 0xfffffffdd9d97812 */ /* 0x000fe200078ec0ff */
[----:B--2---:R-:W-:Y:S01]  /*1cf60*/  IMAD.IADD R8, R4, 0x1, R115 ;  /* 0x0000000104087824 */ /* 0x004fe200078e0273 */
        /* <DEDUP_REMOVED lines=39> */
[----:B------:R-:W-:Y:S01]  /*1d1e0*/  IMAD R11, R12, c[0x0][0x4e8], RZ ;  /* 0x00013a000c0b7a24 */ /* 0x000fe200078e02ff */
[----:B------:R2:W-:Y:S02]  /*1d1f0*/  SHFL.IDX PT, R4, R3, 0x1, 0x1c1f ;  /* 0x003c1f0003047f89 */ /* 0x0005e400000e0000 */
[----:B------:R-:W-:Y:S02]  /*1d200*/  LOP3.LUT P0, RZ, R15, 0x3, RZ, 0xc0, !PT ;  /* 0x000000030fff7812 */ /* 0x000fe4000780c0ff */
        /* <DEDUP_REMOVED lines=66> */
.L_x_2560:
[----:B------:R-:W-:Y:S05]  /*1d630*/  BRA.DIV ~URZ, `(.L_x_2494) ;  /* 0x00004a727f007947 */ /* 0x000fea000b800000 */
[----:B------:R4:W2:Y:S02]  /*1d640*/  SHFL.IDX PT, R2, R14, RZ, 0x181f ;  /* 0x00181fff0e027589 */ /* 0x0008a400000e0000 */
.L_x_2561:
        /* <DEDUP_REMOVED lines=26> */
.L_x_2496:
[----:B------:R-:W-:Y:S05]  /*1d7f0*/  BSYNC B0 ;  /* 0x0000000000007941 */ /* 0x000fea0003800000 */
.L_x_2495:
[----:B------:R-:W-:Y:S05]  /*1d800*/  BRA.DIV ~URZ, `(.L_x_2497) ;  /* 0x000049127f007947 */ /* 0x000fea000b800000 */
[----:B---3--:R3:W4:Y:S04]  /*1d810*/  SHFL.IDX PT, R10, R13, 0x1, 0x181f ;  /* 0x00381f000d0a7f89 */ /* 0x00872800000e0000 */
[----:B--2---:R3:W2:Y:S02]  /*1d820*/  SHFL.IDX PT, R2, R14, 0x1, 0x181f ;  /* 0x00381f000e027f89 */ /* 0x0046a400000e0000 */
.L_x_2562:
        /* <DEDUP_REMOVED lines=20> */
.L_x_2499:
[----:B------:R-:W-:Y:S05]  /*1d970*/  BSYNC B0 ;  /* 0x0000000000007941 */ /* 0x000fea0003800000 */
.L_x_2498:
[----:B------:R-:W-:Y:S05]  /*1d980*/  BRA.DIV ~URZ, `(.L_x_2500) ;  /* 0x000048627f007947 */ /* 0x000fea000b800000 */
[----:B----4-:R4:W3:Y:S02]  /*1d990*/  SHFL.IDX PT, R10, R13, 0x2, 0x181f ;  /* 0x00581f000d0a7f89 */ /* 0x0108e400000e0000 */
.L_x_2563:
[----:B------:R-:W-:Y:S05]  /*1d9a0*/  BRA.DIV ~URZ, `(.L_x_2501) ;  /* 0x000048b27f007947 */ /* 0x000fea000b800000 */
[----:B--2---:R2:W4:Y:S02]  /*1d9b0*/  SHFL.IDX PT, R2, R14, 0x2, 0x181f ;  /* 0x00581f000e027f89 */ /* 0x00452400000e0000 */
.L_x_2564:
        /* <DEDUP_REMOVED lines=20> */
.L_x_2503:
[----:B------:R-:W-:Y:S05]  /*1db00*/  BSYNC B0 ;  /* 0x0000000000007941 */ /* 0x000fea0003800000 */
.L_x_2502:
[----:B------:R-:W-:Y:S05]  /*1db10*/  BRA.DIV ~URZ, `(.L_x_2504) ;  /* 0x000047b27f007947 */ /* 0x000fea000b800000 */
[----:B---3--:R3:W2:Y:S04]  /*1db20*/  SHFL.IDX PT, R10, R13, 0x3, 0x181f ;  /* 0x00781f000d0a7f89 */ /* 0x0086a800000e0000 */
[----:B----4-:R3:W4:Y:S02]  /*1db30*/  SHFL.IDX PT, R2, R14, 0x3, 0x181f ;  /* 0x00781f000e027f89 */ /* 0x01072400000e0000 */
.L_x_2565:
        /* <DEDUP_REMOVED lines=21> */
.L_x_2492:
        /* <DEDUP_REMOVED lines=35> */
.L_x_2566:
[----:B------:R-:W-:Y:S05]  /*1dec0*/  BRA.DIV ~URZ, `(.L_x_2507) ;  /* 0x000045427f007947 */ /* 0x000fea000b800000 */
[----:B------:R3:W4:Y:S02]  /*1ded0*/  SHFL.IDX PT, R0, R17, RZ, 0x1c1f ;  /* 0x001c1fff11007589 */ /* 0x00072400000e0000 */
.L_x_2567:
        /* <DEDUP_REMOVED lines=12> */
[C---:B------:R-:W-:Y:S02]  /*1dfa0*/  IADD3 R14, R231.reuse, 0x18, RZ ;  /* 0x00000018e70e7810 */ /* 0x040fe40007ffe0ff */
        /* <DEDUP_REMOVED lines=16> */
[----:B------:R-:W-:Y:S02]  /*1e0b0*/  SHF.R.S32.HI R13, RZ, 0x1f, R13 ;  /* 0x0000001fff0d7819 */ /* 0x000fe4000001140d */
[----:B------:R-:W-:-:S02]  /*1e0c0*/  IADD3 R10, R231, 0x38, RZ ;  /* 0x00000038e70a7810 */ /* 0x000fc40007ffe0ff */
[----:B------:R-:W-:Y:S02]  /*1e0d0*/  SHF.R.S32.HI R15, RZ, 0x1f, R15 ;  /* 0x0000001fff0f7819 */ /* 0x000fe4000001140f */
[----:B------:R-:W-:Y:S02]  /*1e0e0*/  ISETP.GE.AND P2, PT, R10, c[0x0][0x3c8], PT ;  /* 0x0000f2000a007a0c */ /* 0x000fe40003f46270 */
[----:B------:R-:W-:Y:S02]  /*1e0f0*/  IADD3 R5, R231, 0x30, RZ ;  /* 0x00000030e7057810 */ /* 0x000fe40007ffe0ff */
[C---:B--2---:R-:W-:Y:S02]  /*1e100*/  @!P5 LEA R6, P1, R14.reuse, R0, 0x2 ;  /* 0x000000000e06d211 */ /* 0x044fe400078210ff */
[----:B------:R-:W-:Y:S02]  /*1e110*/  ISETP.GE.AND P3, PT, R5, c[0x0][0x3c8], PT ;  /* 0x0000f20005007a0c */ /* 0x000fe40003f66270 */
[----:B------:R-:W-:-:S05]  /*1e120*/  @!P5 LEA.HI.X R7, R14, R4, R15, 0x2, P1 ;  /* 0x000000040e07d211 */ /* 0x000fca00008f140f */
[----:B------:R2:W-:Y:S01]  /*1e130*/  @!P5 ST.E.64 [R6.64], R132 ;  /* 0x000000840600d985 */ /* 0x0005e2000c101b06 */
[----:B----4-:R-:W-:-:S04]  /*1e140*/  @!P4 LEA R2, P0, R12, R0, 0x2 ;  /* 0x000000000c02c211 */ /* 0x010fc800078010ff */
[----:B------:R-:W-:Y:S02]  /*1e150*/  @!P4 LEA.HI.X R3, R12, R4, R13, 0x2, P0 ;  /* 0x000000040c03c211 */ /* 0x000fe400000f140d */
[----:B------:R-:W-:Y:S02]  /*1e160*/  IADD3 R13, R231, 0x28, RZ ;  /* 0x00000028e70d7810 */ /* 0x000fe40007ffe0ff */
[----:B-----5:R-:W-:Y:S01]  /*1e170*/  @!P6 LEA R8, P1, R11, R0, 0x2 ;  /* 0x000000000b08e211 */ /* 0x020fe200078210ff */
[----:B------:R4:W-:Y:S01]  /*1e180*/  @!P4 ST.E.64 [R2.64], R136 ;  /* 0x000000880200c985 */ /* 0x0009e2000c101b06 */
[----:B------:R-:W-:Y:S02]  /*1e190*/  SHF.R.S32.HI R13, RZ, 0x1f, R13 ;  /* 0x0000001fff0d7819 */ /* 0x000fe4000001140d */
[----:B------:R-:W-:Y:S02]  /*1e1a0*/  IADD3 R12, R231, 0x48, RZ ;  /* 0x00000048e70c7810 */ /* 0x000fe40007ffe0ff */
[----:B------:R-:W-:-:S02]  /*1e1b0*/  @!P6 LEA.HI.X R9, R11, R4, R13, 0x2, P1 ;  /* 0x000000040b09e211 */ /* 0x000fc400008f140d */
[C---:B------:R-:W-:Y:S02]  /*1e1c0*/  IADD3 R11, R231.reuse, 0x38, RZ ;  /* 0x00000038e70b7810 */ /* 0x040fe40007ffe0ff */
[----:B------:R-:W-:Y:S01]  /*1e1d0*/  IADD3 R13, R231, 0x30, RZ ;  /* 0x00000030e70d7810 */ /* 0x000fe20007ffe0ff */
[----:B------:R5:W-:Y:S01]  /*1e1e0*/  @!P6 ST.E.64 [R8.64], R140 ;  /* 0x0000008c0800e985 */ /* 0x000be2000c101b06 */
[----:B------:R-:W-:Y:S02]  /*1e1f0*/  SHF.R.S32.HI R11, RZ, 0x1f, R11 ;  /* 0x0000001fff0b7819 */ /* 0x000fe4000001140b */
[----:B------:R-:W-:Y:S02]  /*1e200*/  SHF.R.S32.HI R13, RZ, 0x1f, R13 ;  /* 0x0000001fff0d7819 */ /* 0x000fe4000001140d */
[----:B--2---:R-:W-:Y:S02]  /*1e210*/  @!P3 LEA R6, P0, R5, R0, 0x2 ;  /* 0x000000000506b211 */ /* 0x004fe400078010ff */
[----:B------:R-:W-:-:S02]  /*1e220*/  ISETP.GE.AND P1, PT, R12, c[0x0][0x3c8], PT ;  /* 0x0000f2000c007a0c */ /* 0x000fc40003f26270 */
[----:B------:R-:W-:Y:S02]  /*1e230*/  @!P3 LEA.HI.X R7, R5, R4, R13, 0x2, P0 ;  /* 0x000000040507b211 */ /* 0x000fe400000f140d */
[C---:B------:R-:W-:Y:S02]  /*1e240*/  IADD3 R5, R231.reuse, 0x50, RZ ;  /* 0x00000050e7057810 */ /* 0x040fe40007ffe0ff */
[----:B------:R-:W-:Y:S01]  /*1e250*/  IADD3 R13, R231, 0x40, RZ ;  /* 0x00000040e70d7810 */ /* 0x000fe20007ffe0ff */
[----:B------:R2:W-:Y:S01]  /*1e260*/  @!P3 ST.E.64 [R6.64], R28 ;  /* 0x0000001c0600b985 */ /* 0x0005e2000c101b06 */
[----:B------:R-:W-:Y:S02]  /*1e270*/  ISETP.GE.AND P5, PT, R5, c[0x0][0x3c8], PT ;  /* 0x0000f20005007a0c */ /* 0x000fe40003fa6270 */
[----:B------:R-:W-:Y:S02]  /*1e280*/  SHF.R.S32.HI R13, RZ, 0x1f, R13 ;  /* 0x0000001fff0d7819 */ /* 0x000fe4000001140d */
[----:B----4-:R-:W-:-:S04]  /*1e290*/  @!P2 LEA R2, P4, R10, R0, 0x2 ;  /* 0x000000000a02a211 */ /* 0x010fc800078810ff */
[----:B------:R-:W-:Y:S02]  /*1e2a0*/  @!P2 LEA.HI.X R3, R10, R4, R11, 0x2, P4 ;  /* 0x000000040a03a211 */ /* 0x000fe400020f140b */
[----:B------:R-:W-:Y:S02]  /*1e2b0*/  IADD3 R10, R231, 0x40, RZ ;  /* 0x00000040e70a7810 */ /* 0x000fe40007ffe0ff */
[----:B------:R-:W-:Y:S01]  /*1e2c0*/  SHF.R.S32.HI R11, RZ, 0x1f, R5 ;  /* 0x0000001fff0b7819 */ /* 0x000fe20000011405 */
[----:B------:R4:W-:Y:S01]  /*1e2d0*/  @!P2 ST.E.64 [R2.64], R22 ;  /* 0x000000160200a985 */ /* 0x0009e2000c101b06 */
[----:B------:R-:W-:-:S13]  /*1e2e0*/  ISETP.GE.AND P6, PT, R10, c[0x0][0x3c8], PT ;  /* 0x0000f2000a007a0c */ /* 0x000fda0003fc6270 */
[-C--:B-----5:R-:W-:Y:S02]  /*1e2f0*/  @!P6 LEA R8, P0, R10, R0.reuse, 0x2 ;  /* 0x000000000a08e211 */ /* 0x0a0fe400078010ff */
[----:B--2---:R-:W-:Y:S02]  /*1e300*/  SHF.R.S32.HI R7, RZ, 0x1f, R12 ;  /* 0x0000001fff077819 */ /* 0x004fe4000001140c */
[----:B------:R-:W-:Y:S02]  /*1e310*/  @!P1 LEA R6, P2, R12, R0, 0x2 ;  /* 0x000000000c069211 */ /* 0x000fe400078410ff */
[-C--:B------:R-:W-:Y:S02]  /*1e320*/  @!P6 LEA.HI.X R9, R10, R4.reuse, R13, 0x2, P0 ;  /* 0x000000040a09e211 */ /* 0x080fe400000f140d */
[----:B------:R-:W-:Y:S02]  /*1e330*/  @!P1 LEA.HI.X R7, R12, R4, R7, 0x2, P2 ;  /* 0x000000040c079211 */ /* 0x000fe400010f1407 */
[C---:B------:R-:W-:Y:S01]  /*1e340*/  @!P5 LEA R10, P0, R5.reuse, R0, 0x2 ;  /* 0x00000000050ad211 */ /* 0x040fe200078010ff */
[----:B------:R2:W-:Y:S03]  /*1e350*/  @!P6 ST.E.64 [R8.64], R36 ;  /* 0x000000240800e985 */ /* 0x0005e6000c101b06 */
[----:B------:R-:W-:Y:S01]  /*1e360*/  @!P5 LEA.HI.X R11, R5, R4, R11, 0x2, P0 ;  /* 0x00000004050bd211 */ /* 0x000fe200000f140b */
[----:B------:R5:W-:Y:S01]  /*1e370*/  @!P1 ST.E.64 [R6.64], R32 ;  /* 0x0000002006009985 */ /* 0x000be2000c101b06 */
[----:B----4-:R-:W-:-:S02]  /*1e380*/  IADD3 R3, R231, 0x58, RZ ;  /* 0x00000058e7037810 */ /* 0x010fc40007ffe0ff */
[----:B------:R-:W-:Y:S01]  /*1e390*/  IADD3 R2, R231, 0x60, RZ ;  /* 0x00000060e7027810 */ /* 0x000fe20007ffe0ff */
[----:B------:R4:W-:Y:S01]  /*1e3a0*/  @!P5 ST.E.64 [R10.64], R44 ;  /* 0x0000002c0a00d985 */ /* 0x0009e2000c101b06 */
[----:B------:R-:W-:Y:S02]  /*1e3b0*/  ISETP.GE.AND P3, PT, R3, c[0x0][0x3c8], PT ;  /* 0x0000f20003007a0c */ /* 0x000fe40003f66270 */
[----:B------:R-:W-:Y:S02]  /*1e3c0*/  ISETP.GE.AND P4, PT, R2, c[0x0][0x3c8], PT ;  /* 0x0000f20002007a0c */ /* 0x000fe40003f86270 */
[----:B------:R-:W-:-:S04]  /*1e3d0*/  IADD3 R5, R231, 0x70, RZ ;  /* 0x00000070e7057810 */ /* 0x000fc80007ffe0ff */
[----:B------:R-:W-:-:S07]  /*1e3e0*/  ISETP.GE.AND P6, PT, R5, c[0x0][0x3c8], PT ;  /* 0x0000f20005007a0c */ /* 0x000fce0003fc6270 */
[-C--:B------:R-:W-:Y:S02]  /*1e3f0*/  @!P4 LEA R12, P0, R2, R0.reuse, 0x2 ;  /* 0x00000000020cc211 */ /* 0x080fe400078010ff */
[----:B--2---:R-:W-:Y:S02]  /*1e400*/  SHF.R.S32.HI R9, RZ, 0x1f, R3 ;  /* 0x0000001fff097819 */ /* 0x004fe40000011403 */
[----:B------:R-:W-:Y:S02]  /*1e410*/  @!P3 LEA R8, P1, R3, R0, 0x2 ;  /* 0x000000000308b211 */ /* 0x000fe400078210ff */
[----:B-----5:R-:W-:Y:S02]  /*1e420*/  IADD3 R6, R231, 0x68, RZ ;  /* 0x00000068e7067810 */ /* 0x020fe40007ffe0ff */
[----:B------:R-:W-:Y:S02]  /*1e430*/  SHF.R.S32.HI R7, RZ, 0x1f, R2 ;  /* 0x0000001fff077819 */ /* 0x000fe40000011402 */
[----:B------:R-:W-:-:S02]  /*1e440*/  ISETP.GE.AND P2, PT, R6, c[0x0][0x3c8], PT ;  /* 0x0000f20006007a0c */ /* 0x000fc40003f46270 */
        /* <DEDUP_REMOVED lines=9> */
[----:B----4-:R-:W-:-:S04]  /*1e4e0*/  @!P6 LEA R10, P0, R5, R0, 0x2 ;  /* 0x00000000050ae211 */ /* 0x010fc800078010ff */
[----:B------:R-:W-:Y:S02]  /*1e4f0*/  @!P6 LEA.HI.X R11, R5, R4, R7, 0x2, P0 ;  /* 0x00000004050be211 */ /* 0x000fe400000f1407 */
[----:B------:R-:W-:Y:S02]  /*1e500*/  IADD3 R5, R231, 0x90, RZ ;  /* 0x00000090e7057810 */ /* 0x000fe40007ffe0ff */
[----:B------:R-:W-:Y:S02]  /*1e510*/  SHF.R.S32.HI R7, RZ, 0x1f, R2 ;  /* 0x0000001fff077819 */ /* 0x000fe40000011402 */
[----:B------:R-:W-:Y:S02]  /*1e520*/  ISETP.GE.AND P4, PT, R5, c[0x0][0x3c8], PT ;  /* 0x0000f20005007a0c */ /* 0x000fe40003f86270 */
[----:B--2---:R-:W-:Y:S02]  /*1e530*/  SHF.R.S32.HI R9, RZ, 0x1f, R6 ;  /* 0x0000001fff097819 */ /* 0x004fe40000011406 */
[----:B------:R-:W-:-:S02]  /*1e540*/  @!P2 LEA R8, P1, R6, R0, 0x2 ;  /* 0x000000000608a211 */ /* 0x000fc400078210ff */
[----:B-----5:R-:W-:Y:S02]  /*1e550*/  @!P5 LEA R12, P0, R2, R0, 0x2 ;  /* 0x00000000020cd211 */ /* 0x020fe400078010ff */
[-C--:B------:R-:W-:Y:S02]  /*1e560*/  @!P2 LEA.HI.X R9, R6, R4.reuse, R9, 0x2, P1 ;  /* 0x000000040609a211 */ /* 0x080fe400008f1409 */
[C---:B------:R-:W-:Y:S02]  /*1e570*/  IADD3 R6, R231.reuse, 0x88, RZ ;  /* 0x00000088e7067810 */ /* 0x040fe40007ffe0ff */
[----:B------:R-:W-:Y:S01]  /*1e580*/  @!P5 LEA.HI.X R13, R2, R4, R7, 0x2, P0 ;  /* 0x00000004020dd211 */ /* 0x000fe200000f1407 */
[----:B------:R2:W-:Y:S01]  /*1e590*/  @!P2 ST.E.64 [R8.64], R48 ;  /* 0x000000300800a985 */ /* 0x0005e2000c101b06 */
[----:B------:R-:W-:Y:S02]  /*1e5a0*/  ISETP.GE.AND P2, PT, R6, c[0x0][0x3c8], PT ;  /* 0x0000f20006007a0c */ /* 0x000fe40003f46270 */
[C---:B------:R-:W-:Y:S01]  /*1e5b0*/  IADD3 R2, R231.reuse, 0x98, RZ ;  /* 0x00000098e7027810 */ /* 0x040fe20007ffe0ff */
[----:B------:R4:W-:Y:S01]  /*1e5c0*/  @!P6 ST.E.64 [R10.64], R60 ;  /* 0x0000003c0a00e985 */ /* 0x0009e2000c101b06 */
[----:B------:R-:W-:-:S02]  /*1e5d0*/  IADD3 R7, R231, 0xa0, RZ ;  /* 0x000000a0e7077810 */ /* 0x000fc40007ffe0ff */
        /* <DEDUP_REMOVED lines=9> */
[----:B------:R-:W-:Y:S02]  /*1e670*/  ISETP.GE.AND P5, PT, R7, c[0x0][0x3c8], PT ;  /* 0x0000f20007007a0c */ /* 0x000fe40003fa6270 */
[C---:B------:R-:W-:Y:S02]  /*1e680*/  IADD3 R5, R231.reuse, 0xa8, RZ ;  /* 0x000000a8e7057810 */ /* 0x040fe40007ffe0ff */
[----:B------:R-:W-:-:S04]  /*1e690*/  IADD3 R3, R231, 0xb0, RZ ;  /* 0x000000b0e7037810 */ /* 0x000fc80007ffe0ff */
[----:B------:R-:W-:Y:S02]  /*1e6a0*/  ISETP.GE.AND P6, PT, R3, c[0x0][0x3c8], PT ;  /* 0x0000f20003007a0c */ /* 0x000fe40003fc6270 */
[----:B--2---:R-:W-:Y:S02]  /*1e6b0*/  SHF.R.S32.HI R9, RZ, 0x1f, R6 ;  /* 0x0000001fff097819 */ /* 0x004fe40000011406 */
[C---:B------:R-:W-:Y:S02]  /*1e6c0*/  @!P2 LEA R8, P1, R6.reuse, R0, 0x2 ;  /* 0x000000000608a211 */ /* 0x040fe400078210ff */
[----:B----4-:R-:W-:Y:S02]  /*1e6d0*/  SHF.R.S32.HI R13, RZ, 0x1f, R7 ;  /* 0x0000001fff0d7819 */ /* 0x010fe40000011407 */
[----:B------:R-:W-:Y:S02]  /*1e6e0*/  @!P2 LEA.HI.X R9, R6, R4, R9, 0x2, P1 ;  /* 0x000000040609a211 */ /* 0x000fe400008f1409 */
[----:B------:R-:W-:-:S02]  /*1e6f0*/  SHF.R.S32.HI R6, RZ, 0x1f, R2 ;  /* 0x0000001fff067819 */ /* 0x000fc40000011402 */
[----:B------:R-:W-:Y:S01]  /*1e700*/  @!P5 LEA R12, P0, R7, R0, 0x2 ;  /* 0x00000000070cd211 */ /* 0x000fe200078010ff */
[----:B------:R2:W-:Y:S01]  /*1e710*/  @!P2 ST.E.64 [R8.64], R64 ;  /* 0x000000400800a985 */ /* 0x0005e2000c101b06 */
[----:B------:R-:W-:Y:S02]  /*1e720*/  ISETP.GE.AND P2, PT, R5, c[0x0][0x3c8], PT ;  /* 0x0000f20005007a0c */ /* 0x000fe40003f46270 */
[----:B------:R-:W-:Y:S01]  /*1e730*/  @!P5 LEA.HI.X R13, R7, R4, R13, 0x2, P0 ;  /* 0x00000004070dd211 */ /* 0x000fe200000f140d */
[----:B------:R4:W-:Y:S01]  /*1e740*/  @!P4 ST.E.64 [R10.64], R76 ;  /* 0x0000004c0a00c985 */ /* 0x0009e2000c101b06 */
[----:B------:R-:W-:Y:S02]  /*1e750*/  IADD3 R7, R231, 0xb8, RZ ;  /* 0x000000b8e7077810 */ /* 0x000fe40007ffe0ff */
[----:B--2---:R-:W-:-:S04]  /*1e760*/  @!P3 LEA R8, P1, R2, R0, 0x2 ;  /* 0x000000000208b211 */ /* 0x004fc800078210ff */
[----:B------:R-:W-:Y:S02]  /*1e770*/  @!P3 LEA.HI.X R9, R2, R4, R6, 0x2, P1 ;  /* 0x000000040209b211 */ /* 0x000fe400008f1406 */
[----:B------:R-:W-:Y:S02]  /*1e780*/  IADD3 R6, R231, 0xc0, RZ ;  /* 0x000000c0e7067810 */ /* 0x000fe40007ffe0ff */
[----:B------:R-:W-:Y:S01]  /*1e790*/  SHF.R.S32.HI R2, RZ, 0x1f, R3 ;  /* 0x0000001fff027819 */ /* 0x000fe20000011403 */
[----:B------:R2:W-:Y:S01]  /*1e7a0*/  @!P3 ST.E.64 [R8.64], R72 ;  /* 0x000000480800b985 */ /* 0x0005e2000c101b06 */
[----:B------:R-:W-:Y:S02]  /*1e7b0*/  ISETP.GE.AND P3, PT, R7, c[0x0][0x3c8], PT ;  /* 0x0000f20007007a0c */ /* 0x000fe40003f66270 */
[----:B------:R-:W-:Y:S01]  /*1e7c0*/  ISETP.GE.AND P4, PT, R6, c[0x0][0x3c8], PT ;  /* 0x0000f20006007a0c */ /* 0x000fe20003f86270 */
[----:B------:R5:W-:Y:S01]  /*1e7d0*/  @!P5 ST.E.64 [R12.64], R84 ;  /* 0x000000540c00d985 */ /* 0x000be2000c101b06 */
[----:B----4-:R-:W-:-:S04]  /*1e7e0*/  @!P6 LEA R10, P0, R3, R0, 0x2 ;  /* 0x00000000030ae211 */ /* 0x010fc800078010ff */
[----:B------:R-:W-:Y:S02]  /*1e7f0*/  @!P6 LEA.HI.X R11, R3, R4, R2, 0x2, P0 ;  /* 0x00000004030be211 */ /* 0x000fe400000f1402 */
[C---:B------:R-:W-:Y:S02]  /*1e800*/  IADD3 R2, R231.reuse, 0xd0, RZ ;  /* 0x000000d0e7027810 */ /* 0x040fe40007ffe0ff */
[----:B------:R-:W-:Y:S02]  /*1e810*/  IADD3 R3, R231, 0xc8, RZ ;  /* 0x000000c8e7037810 */ /* 0x000fe40007ffe0ff */
[----:B------:R-:W-:Y:S02]  /*1e820*/  ISETP.GE.AND P5, PT, R2, c[0x0][0x3c8], PT ;  /* 0x0000f20002007a0c */ /* 0x000fe40003fa6270 */
[----:B--2---:R-:W-:Y:S02]  /*1e830*/  SHF.R.S32.HI R9, RZ, 0x1f, R5 ;  /* 0x0000001fff097819 */ /* 0x004fe40000011405 */
[----:B------:R-:W-:-:S02]  /*1e840*/  @!P2 LEA R8, P1, R5, R0, 0x2 ;  /* 0x000000000508a211 */ /* 0x000fc400078210ff */
[----:B-----5:R-:W-:Y:S02]  /*1e850*/  @!P4 LEA R12, P0, R6, R0, 0x2 ;  /* 0x00000000060cc211 */ /* 0x020fe400078010ff */
        /* <DEDUP_REMOVED lines=8> */
[----:B--2---:R-:W-:Y:S02]  /*1e8e0*/  SHF.R.S32.HI R9, RZ, 0x1f, R7 ;  /* 0x0000001fff097819 */ /* 0x004fe40000011407 */
[----:B------:R-:W-:-:S02]  /*1e8f0*/  @!P3 LEA R8, P1, R7, R0, 0x2 ;  /* 0x000000000708b211 */ /* 0x000fc400078210ff */
[C---:B----4-:R-:W-:Y:S02]  /*1e900*/  @!P5 LEA R10, P0, R2.reuse, R0, 0x2 ;  /* 0x00000000020ad211 */ /* 0x050fe400078010ff */
        /* <DEDUP_REMOVED lines=8> */
[----:B------:R-:W-:Y:S02]  /*1e990*/  ISETP.GE.AND P3, PT, R5, c[0x0][0x3c8], PT ;  /* 0x0000f20005007a0c */ /* 0x000fe40003f66270 */
[----:B------:R-:W-:Y:S02]  /*1e9a0*/  SHF.R.S32.HI R2, RZ, 0x1f, R6 ;  /* 0x0000001fff027819 */ /* 0x000fe40000011406 */
[----:B--2---:R-:W-:Y:S02]  /*1e9b0*/  SHF.R.S32.HI R9, RZ, 0x1f, R3 ;  /* 0x0000001fff097819 */ /* 0x004fe40000011403 */
[-C--:B------:R-:W-:Y:S02]  /*1e9c0*/  @!P2 LEA R8, P1, R3, R0.reuse, 0x2 ;  /* 0x000000000308a211 */ /* 0x080fe400078210ff */
[----:B----4-:R-:W-:Y:S02]  /*1e9d0*/  @!P6 LEA R12, P0, R7, R0, 0x2 ;  /* 0x00000000070ce211 */ /* 0x010fe400078010ff */
[----:B------:R-:W-:-:S02]  /*1e9e0*/  @!P2 LEA.HI.X R9, R3, R4, R9, 0x2, P1 ;  /* 0x000000040309a211 */ /* 0x000fc400008f1409 */
[C---:B------:R-:W-:Y:S02]  /*1e9f0*/  @!P4 LEA R14, P1, R6.reuse, R0, 0x2 ;  /* 0x00000000060ec211 */ /* 0x040fe400078210ff */
[----:B------:R-:W-:Y:S01]  /*1ea00*/  IADD3 R3, R231, 0xf0, RZ ;  /* 0x000000f0e7037810 */ /* 0x000fe20007ffe0ff */
[----:B------:R2:W-:Y:S01]  /*1ea10*/  @!P2 ST.E.64 [R8.64], R96 ;  /* 0x000000600800a985 */ /* 0x0005e2000c101b06 */
[----:B------:R-:W-:Y:S02]  /*1ea20*/  @!P4 LEA.HI.X R15, R6, R4, R2, 0x2, P1 ;  /* 0x00000004060fc211 */ /* 0x000fe400008f1402 */
[----:B------:R-:W-:Y:S01]  /*1ea30*/  ISETP.GE.AND P2, PT, R3, c[0x0][0x3c8], PT ;  /* 0x0000f20003007a0c */ /* 0x000fe20003f46270 */
[----:B------:R4:W-:Y:S01]  /*1ea40*/  @!P5 ST.E.64 [R10.64], R108 ;  /* 0x0000006c0a00d985 */ /* 0x0009e2000c101b06 */
        /* <DEDUP_REMOVED lines=18> */
.L_x_2509:
[----:B------:R-:W-:Y:S05]  /*1eb70*/  BSYNC B0 ;  /* 0x0000000000007941 */ /* 0x000fea0003800000 */
.L_x_2508:
[----:B------:R-:W-:Y:S05]  /*1eb80*/  BRA.DIV ~URZ, `(.L_x_2510) ;  /* 0x000038f27f007947 */ /* 0x000fea000b800000 */
[----:B--2---:R2:W1:Y:S04]  /*1eb90*/  SHFL.IDX PT, R4, R16, 0x1, 0x1c1f ;  /* 0x003c1f0010047f89 */ /* 0x00446800000e0000 */
[----:B----4-:R2:W4:Y:S02]  /*1eba0*/  SHFL.IDX PT, R0, R17, 0x1, 0x1c1f ;  /* 0x003c1f0011007f89 */ /* 0x01052400000e0000 */
.L_x_2568:
        /* <DEDUP_REMOVED lines=8> */
[----:B------:R-:W-:Y:S01]  /*1ec30*/  IADD3 R11, R231, 0x8, RZ ;  /* 0x00000008e70b7810 */ /* 0x000fe20007ffe0ff */
[----:B----4-:R-:W-:Y:S01]  /*1ec40*/  @!P1 IMAD.MOV.U32 R2, RZ, RZ, R0 ;  /* 0x000000ffff029224 */ /* 0x010fe200078e0000 */
[----:B------:R-:W-:Y:S01]  /*1ec50*/  ISETP.GE.AND P4, PT, R15, c[0x0][0x3c8], PT ;  /* 0x0000f2000f007a0c */ /* 0x000fe20003f86270 */
[----:B------:R-:W-:Y:S01]  /*1ec60*/  @!P1 IMAD.MOV.U32 R3, RZ, RZ, R4 ;  /* 0x000000ffff039224 */ /* 0x000fe200078e0004 */
[C---:B------:R-:W-:Y:S02]  /*1ec70*/  IADD3 R13, R231.reuse, 0x20, RZ ;  /* 0x00000020e70d7810 */ /* 0x040fe40007ffe0ff */
[----:B------:R-:W-:Y:S01]  /*1ec80*/  SHF.R.S32.HI R11, RZ, 0x1f, R11 ;  /* 0x0000001fff0b7819 */ /* 0x000fe2000001140b */
[C---:B------:R-:W-:Y:S01]  /*1ec90*/  @!P1 IMAD.WIDE R2, R231.reuse, 0x4, R2 ;  /* 0x00000004e7029825 */ /* 0x040fe200078e0202 */
[----:B------:R-:W-:Y:S02]  /*1eca0*/  @!P0 LEA R6, P6, R10, R0, 0x2 ;  /* 0x000000000a068211 */ /* 0x000fe400078c10ff */
[----:B------:R-:W-:-:S02]  /*1ecb0*/  IADD3 R5, R231, 0x28, RZ ;  /* 0x00000028e7057810 */ /* 0x000fc40007ffe0ff */
[----:B------:R-:W-:Y:S01]  /*1ecc0*/  IADD3 R9, R231, 0x10, RZ ;  /* 0x00000010e7097810 */ /* 0x000fe20007ffe0ff */
[----:B------:R1:W-:Y:S01]  /*1ecd0*/  @!P1 ST.E.64 [R2.64], R116 ;  /* 0x0000007402009985 */ /* 0x0003e2000c101b06 */
[----:B------:R-:W-:Y:S02]  /*1ece0*/  ISETP.GE.AND P3, PT, R13, c[0x0][0x3c8], PT ;  /* 0x0000f2000d007a0c */ /* 0x000fe40003f66270 */
[----:B------:R-:W-:Y:S02]  /*1ecf0*/  @!P0 LEA.HI.X R7, R10, R4, R11, 0x2, P6 ;  /* 0x000000040a078211 */ /* 0x000fe400030f140b */
[----:B------:R-:W-:Y:S02]  /*1ed00*/  ISETP.GE.AND P2, PT, R5, c[0x0][0x3c8], PT ;  /* 0x0000f20005007a0c */ /* 0x000fe40003f46270 */
[----:B------:R-:W-:Y:S01]  /*1ed10*/  SHF.R.S32.HI R9, RZ, 0x1f, R9 ;  /* 0x0000001fff097819 */ /* 0x000fe20000011409 */
[----:B------:R4:W-:Y:S01]  /*1ed20*/  @!P0 ST.E.64 [R6.64], R124 ;  /* 0x0000007c06008985 */ /* 0x0009e2000c101b06 */
[----:B--2---:R-:W-:-:S02]  /*1ed30*/  IADD3 R16, R231, 0x18, RZ ;  /* 0x00000018e7107810 */ /* 0x004fc40007ffe0ff */
[C---:B------:R-:W-:Y:S02]  /*1ed40*/  IADD3 R12, R231.reuse, 0x30, RZ ;  /* 0x00000030e70c7810 */ /* 0x040fe40007ffe0ff */
[----:B------:R-:W-:Y:S02]  /*1ed50*/  SHF.R.S32.HI R16, RZ, 0x1f, R16 ;  /* 0x0000001fff107819 */ /* 0x000fe40000011410 */
[C---:B------:R-:W-:Y:S02]  /*1ed60*/  IADD3 R10, R231.reuse, 0x38, RZ ;  /* 0x00000038e70a7810 */ /* 0x040fe40007ffe0ff */
[C---:B------:R-:W-:Y:S02]  /*1ed70*/  IADD3 R14, R231.reuse, 0x20, RZ ;  /* 0x00000020e70e7810 */ /* 0x040fe40007ffe0ff */
[----:B------:R-:W-:Y:S02]  /*1ed80*/  IADD3 R11, R231, 0x28, RZ ;  /* 0x00000028e70b7810 */ /* 0x000fe40007ffe0ff */
[----:B------:R-:W-:-:S02]  /*1ed90*/  SHF.R.S32.HI R14, RZ, 0x1f, R14 ;  /* 0x0000001fff0e7819 */ /* 0x000fc4000001140e */
[----:B------:R-:W-:Y:S02]  /*1eda0*/  SHF.R.S32.HI R11, RZ, 0x1f, R11 ;  /* 0x0000001fff0b7819 */ /* 0x000fe4000001140b */
[----:B-1----:R-:W-:-:S04]  /*1edb0*/  @!P5 LEA R2, P1, R8, R0, 0x2 ;  /* 0x000000000802d211 */ /* 0x002fc800078210ff */
[----:B------:R-:W-:Y:S02]  /*1edc0*/  @!P5 LEA.HI.X R3, R8, R4, R9, 0x2, P1 ;  /* 0x000000040803d211 */ /* 0x000fe400008f1409 */
[C---:B------:R-:W-:Y:S02]  /*1edd0*/  @!P4 LEA R8, P0, R15.reuse, R0, 0x2 ;  /* 0x000000000f08c211 */ /* 0x040fe400078010ff */
[----:B------:R-:W-:Y:S01]  /*1ede0*/  ISETP.GE.AND P1, PT, R12, c[0x0][0x3c8], PT ;  /* 0x0000f2000c007a0c */ /* 0x000fe20003f26270 */
[----:B------:R1:W-:Y:S01]  /*1edf0*/  @!P5 ST.E.64 [R2.64], R128 ;  /* 0x000000800200d985 */ /* 0x0003e2000c101b06 */
[----:B------:R-:W-:Y:S02]  /*1ee00*/  @!P4 LEA.HI.X R9, R15, R4, R16, 0x2, P0 ;  /* 0x000000040f09c211 */ /* 0x000fe400000f1410 */
[C---:B----4-:R-:W-:Y:S02]  /*1ee10*/  @!P3 LEA R6, P6, R13.reuse, R0, 0x2 ;  /* 0x000000000d06b211 */ /* 0x050fe400078c10ff */
[----:B------:R-:W-:Y:S01]  /*1ee20*/  ISETP.GE.AND P0, PT, R10, c[0x0][0x3c8], PT ;  /* 0x0000f2000a007a0c */ /* 0x000fe20003f06270 */
[----:B------:R2:W-:Y:S01]  /*1ee30*/  @!P4 ST.E.64 [R8.64], R164 ;  /* 0x000000a40800c985 */ /* 0x0005e2000c101b06 */
[----:B------:R-:W-:-:S02]  /*1ee40*/  @!P3 LEA.HI.X R7, R13, R4, R14, 0x2, P6 ;  /* 0x000000040d07b211 */ /* 0x000fc400030f140e */
[C---:B------:R-:W-:Y:S02]  /*1ee50*/  IADD3 R13, R231.reuse, 0x40, RZ ;  /* 0x00000040e70d7810 */ /* 0x040fe40007ffe0ff */
[----:B------:R-:W-:Y:S01]  /*1ee60*/  IADD3 R15, R231, 0x30, RZ ;  /* 0x00000030e70f7810 */ /* 0x000fe20007ffe0ff */
[----:B------:R4:W-:Y:S01]  /*1ee70*/  @!P3 ST.E.64 [R6.64], R134 ;  /* 0x000000860600b985 */ /* 0x0009e2000c101b06 */
[----:B------:R-:W-:Y:S02]  /*1ee80*/  ISETP.GE.AND P4, PT, R13, c[0x0][0x3c8], PT ;  /* 0x0000f2000d007a0c */ /* 0x000fe40003f86270 */
[----:B------:R-:W-:Y:S02]  /*1ee90*/  SHF.R.S32.HI R15, RZ, 0x1f, R15 ;  /* 0x0000001fff0f7819 */ /* 0x000fe4000001140f */
[----:B------:R-:W-:Y:S02]  /*1eea0*/  IADD3 R14, R231, 0x48, RZ ;  /* 0x00000048e70e7810 */ /* 0x000fe40007ffe0ff */
[----:B-1----:R-:W-:-:S04]  /*1eeb0*/  @!P2 LEA R2, P5, R5, R0, 0x2 ;  /* 0x000000000502a211 */ /* 0x002fc800078a10ff */
[----:B------:R-:W-:Y:S02]  /*1eec0*/  @!P2 LEA.HI.X R3, R5, R4, R11, 0x2, P5 ;  /* 0x000000040503a211 */ /* 0x000fe400028f140b */
[C---:B------:R-:W-:Y:S02]  /*1eed0*/  IADD3 R11, R231.reuse, 0x38, RZ ;  /* 0x00000038e70b7810 */ /* 0x040fe40007ffe0ff */
[-C--:B--2---:R-:W-:Y:S01]  /*1eee0*/  @!P1 LEA R8, P3, R12, R0.reuse, 0x2 ;  /* 0x000000000c089211 */ /* 0x084fe200078610ff */
[----:B------:R1:W-:Y:S01]  /*1eef0*/  @!P2 ST.E.64 [R2.64], R138 ;  /* 0x0000008a0200a985 */ /* 0x0003e2000c101b06 */
[----:B------:R-:W-:Y:S02]  /*1ef00*/  IADD3 R5, R231, 0x50, RZ ;  /* 0x00000050e7057810 */ /* 0x000fe40007ffe0ff */
[----:B----4-:R-:W-:Y:S02]  /*1ef10*/  @!P0 LEA R6, P2, R10, R0, 0x2 ;  /* 0x000000000a068211 */ /* 0x010fe400078410ff */
[----:B------:R-:W-:-:S02]  /*1ef20*/  SHF.R.S32.HI R11, RZ, 0x1f, R11 ;  /* 0x0000001fff0b7819 */ /* 0x000fc4000001140b */
[-C--:B------:R-:W-:Y:S02]  /*1ef30*/  @!P1 LEA.HI.X R9, R12, R4.reuse, R15, 0x2, P3 ;  /* 0x000000040c099211 */ /* 0x080fe400018f140f */
[----:B------:R-:W-:Y:S02]  /*1ef40*/  ISETP.GE.AND P3, PT, R14, c[0x0][0x3c8], PT ;  /* 0x0000f2000e007a0c */ /* 0x000fe40003f66270 */
[----:B------:R-:W-:Y:S01]  /*1ef50*/  ISETP.GE.AND P6, PT, R5, c[0x0][0x3c8], PT ;  /* 0x0000f20005007a0c */ /* 0x000fe20003fc6270 */
[----:B------:R2:W-:Y:S01]  /*1ef60*/  @!P1 ST.E.64 [R8.64], R142 ;  /* 0x0000008e08009985 */ /* 0x0005e2000c101b06 */
[----:B------:R-:W-:Y:S02]  /*1ef70*/  @!P0 LEA.HI.X R7, R10, R4, R11, 0x2, P2 ;  /* 0x000000040a078211 */ /* 0x000fe400010f140b */
[----:B------:R-:W-:Y:S02]  /*1ef80*/  IADD3 R15, R231, 0x40, RZ ;  /* 0x00000040e70f7810 */ /* 0x000fe40007ffe0ff */
[----:B------:R-:W-:Y:S01]  /*1ef90*/  SHF.R.S32.HI R12, RZ, 0x1f, R5 ;  /* 0x0000001fff0c7819 */ /* 0x000fe20000011405 */
[----:B------:R4:W-:Y:S01]  /*1efa0*/  @!P0 ST.E.64 [R6.64], R30 ;  /* 0x0000001e06008985 */ /* 0x0009e2000c101b06 */
[----:B------:R-:W-:-:S02]  /*1efb0*/  SHF.R.S32.HI R15, RZ, 0x1f, R15 ;  /* 0x0000001fff0f7819 */ /* 0x000fc4000001140f */
[----:B------:R-:W-:-:S04]  /*1efc0*/  @!P4 LEA R10, P0, R13, R0, 0x2 ;  /* 0x000000000d0ac211 */ /* 0x000fc800078010ff */
[----:B------:R-:W-:Y:S02]  /*1efd0*/  @!P4 LEA.HI.X R11, R13, R4, R15, 0x2, P0 ;  /* 0x000000040d0bc211 */ /* 0x000fe400000f140f */
[----:B------:R-:W-:Y:S02]  /*1efe0*/  @!P6 LEA R16, P0, R5, R0, 0x2 ;  /* 0x000000000510e211 */ /* 0x000fe400078010ff */
[C---:B-1----:R-:W-:Y:S01]  /*1eff0*/  IADD3 R3, R231.reuse, 0x58, RZ ;  /* 0x00000058e7037810 */ /* 0x042fe20007ffe0ff */
[----:B------:R1:W-:Y:S01]  /*1f000*/  @!P4 ST.E.64 [R10.64], R38 ;  /* 0x000000260a00c985 */ /* 0x0003e2000c101b06 */
[----:B------:R-:W-:Y:S02]  /*1f010*/  IADD3 R2, R231, 0x60, RZ ;  /* 0x00000060e7027810 */ /* 0x000fe40007ffe0ff */
[----:B------:R-:W-:Y:S02]  /*1f020*/  ISETP.GE.AND P5, PT, R3, c[0x0][0x3c8], PT ;  /* 0x0000f20003007a0c */ /* 0x000fe40003fa6270 */
[----:B------:R-:W-:-:S02]  /*1f030*/  SHF.R.S32.HI R13, RZ, 0x1f, R3 ;  /* 0x0000001fff0d7819 */ /* 0x000fc40000011403 */
[----:B---3--:R-:W-:Y:S02]  /*1f040*/  @!P6 LEA.HI.X R17, R5, R4, R12, 0x2, P0 ;  /* 0x000000040511e211 */ /* 0x008fe400000f140c */
[----:B------:R-:W-:Y:S02]  /*1f050*/  ISETP.GE.AND P4, PT, R2, c[0x0][0x3c8], PT ;  /* 0x0000f20002007a0c */ /* 0x000fe40003f86270 */
[----:B--2---:R-:W-:Y:S02]  /*1f060*/  @!P3 LEA R8, P1, R14, R0, 0x2 ;  /* 0x000000000e08b211 */ /* 0x004fe400078210ff */
[C---:B------:R-:W-:Y:S02]  /*1f070*/  IADD3 R5, R231.reuse, 0x70, RZ ;  /* 0x00000070e7057810 */ /* 0x040fe40007ffe0ff */
[----:B----4-:R-:W-:Y:S02]  /*1f080*/  SHF.R.S32.HI R7, RZ, 0x1f, R14 ;  /* 0x0000001fff077819 */ /* 0x010fe4000001140e */
[----:B------:R-:W-:-:S02]  /*1f090*/  IADD3 R6, R231, 0x68, RZ ;  /* 0x00000068e7067810 */ /* 0x000fc40007ffe0ff */
[----:B------:R-:W-:Y:S02]  /*1f0a0*/  @!P3 LEA.HI.X R9, R14, R4, R7, 0x2, P1 ;  /* 0x000000040e09b211 */ /* 0x000fe400008f1407 */
[C---:B------:R-:W-:Y:S02]  /*1f0b0*/  @!P5 LEA R14, P1, R3.reuse, R0, 0x2 ;  /* 0x00000000030ed211 */ /* 0x040fe400078210ff */
[----:B------:R-:W-:Y:S01]  /*1f0c0*/  ISETP.GE.AND P2, PT, R6, c[0x0][0x3c8], PT ;  /* 0x0000f20006007a0c */ /* 0x000fe20003f46270 */
[----:B------:R2:W-:Y:S01]  /*1f0d0*/  @!P3 ST.E.64 [R8.64], R34 ;  /* 0x000000220800b985 */ /* 0x0005e2000c101b06 */
[----:B------:R-:W-:Y:S02]  /*1f0e0*/  @!P5 LEA.HI.X R15, R3, R4, R13, 0x2, P1 ;  /* 0x00000004030fd211 */ /* 0x000fe400008f140d */
[----:B------:R-:W-:Y:S01]  /*1f0f0*/  ISETP.GE.AND P1, PT, R5, c[0x0][0x3c8], PT ;  /* 0x0000f20005007a0c */ /* 0x000fe20003f26270 */
[----:B------:R3:W-:Y:S01]  /*1f100*/  @!P6 ST.E.64 [R16.64], R46 ;  /* 0x0000002e1000e985 */ /* 0x0007e2000c101b06 */
[----:B------:R-:W-:-:S02]  /*1f110*/  SHF.R.S32.HI R7, RZ, 0x1f, R2 ;  /* 0x0000001fff077819 */ /* 0x000fc40000011402 */
[C---:B------:R-:W-:Y:S01]  /*1f120*/  @!P4 LEA R12, P0, R2.reuse, R0, 0x2 ;  /* 0x00000000020cc211 */ /* 0x040fe200078010ff */
[----:B------:R4:W-:Y:S01]  /*1f130*/  @!P5 ST.E.64 [R14.64], R42 ;  /* 0x0000002a0e00d985 */ /* 0x0009e2000c101b06 */
[----:B------:R-:W-:Y:S02]  /*1f140*/  IADD3 R3, R231, 0x78, RZ ;  /* 0x00000078e7037810 */ /* 0x000fe40007ffe0ff */
[----:B------:R-:W-:Y:S02]  /*1f150*/  @!P4 LEA.HI.X R13, R2, R4, R7, 0x2, P0 ;  /* 0x00000004020dc211 */ /* 0x000fe400000f1407 */
[----:B------:R-:W-:Y:S02]  /*1f160*/  ISETP.GE.AND P0, PT, R3, c[0x0][0x3c8], PT ;  /* 0x0000f20003007a0c */ /* 0x000fe40003f06270 */
[-C--:B-1----:R-:W-:Y:S02]  /*1f170*/  @!P2 LEA R10, P3, R6, R0.reuse, 0x2 ;  /* 0x00000000060aa211 */ /* 0x082fe400078610ff */
[----:B------:R-:W-:-:S02]  /*1f180*/  @!P1 LEA R18, P4, R5, R0, 0x2 ;  /* 0x0000000005129211 */ /* 0x000fc400078810ff */
[----:B------:R-:W-:-:S04]  /*1f190*/  IADD3 R7, R231, 0x88, RZ ;  /* 0x00000088e7077810 */ /* 0x000fc80007ffe0ff */
[----:B------:R-:W-:Y:S02]  /*1f1a0*/  ISETP.GE.AND P5, PT, R7, c[0x0][0x3c8], PT ;  /* 0x0000f20007007a0c */ /* 0x000fe40003fa6270 */
[----:B--2---:R-:W-:Y:S02]  /*1f1b0*/  SHF.R.S32.HI R9, RZ, 0x1f, R5 ;  /* 0x0000001fff097819 */ /* 0x004fe40000011405 */
[----:B------:R-:W-:Y:S02]  /*1f1c0*/  SHF.R.S32.HI R8, RZ, 0x1f, R6 ;  /* 0x0000001fff087819 */ /* 0x000fe40000011406 */
[-C--:B------:R-:W-:Y:S02]  /*1f1d0*/  @!P1 LEA.HI.X R19, R5, R4.reuse, R9, 0x2, P4 ;  /* 0x0000000405139211 */ /* 0x080fe400020f1409 */
[----:B------:R-:W-:Y:S02]  /*1f1e0*/  ISETP.GE.AND P4, PT, R2, c[0x0][0x3c8], PT ;  /* 0x0000f20002007a0c */ /* 0x000fe40003f86270 */
[----:B------:R-:W-:-:S02]  /*1f1f0*/  @!P2 LEA.HI.X R11, R6, R4, R8, 0x2, P3 ;  /* 0x00000004060ba211 */ /* 0x000fc400018f1408 */
[----:B------:R-:W-:Y:S02]  /*1f200*/  IADD3 R8, R231, 0x80, RZ ;  /* 0x00000080e7087810 */ /* 0x000fe40007ffe0ff */
[----:B------:R-:W-:Y:S02]  /*1f210*/  SHF.R.S32.HI R6, RZ, 0x1f, R3 ;  /* 0x0000001fff067819 */ /* 0x000fe40000011403 */
[----:B------:R-:W-:Y:S02]  /*1f220*/  ISETP.GE.AND P6, PT, R8, c[0x0][0x3c8], PT ;  /* 0x0000f20008007a0c */ /* 0x000fe40003fc6270 */
[----:B---3--:R-:W-:Y:S02]  /*1f230*/  @!P0 LEA R16, P3, R3, R0, 0x2 ;  /* 0x0000000003108211 */ /* 0x008fe400078610ff */
[----:B------:R-:W-:Y:S01]  /*1f240*/  IADD3 R2, R231, 0x90, RZ ;  /* 0x00000090e7027810 */ /* 0x000fe20007ffe0ff */
[----:B------:R1:W-:Y:S01]  /*1f250*/  @!P4 ST.E.64 [R12.64], R54 ;  /* 0x000000360c00c985 */ /* 0x0003e2000c101b06 */
[----:B------:R-:W-:-:S02]  /*1f260*/  @!P0 LEA.HI.X R17, R3, R4, R6, 0x2, P3 ;  /* 0x0000000403118211 */ /* 0x000fc400018f1406 */
[----:B------:R-:W-:Y:S01]  /*1f270*/  SHF.R.S32.HI R3, RZ, 0x1f, R7 ;  /* 0x0000001fff037819 */ /* 0x000fe20000011407 */
[----:B------:R2:W-:Y:S01]  /*1f280*/  @!P2 ST.E.64 [R10.64], R50 ;  /* 0x000000320a00a985 */ /* 0x0005e2000c101b06 */
[----:B------:R-:W-:Y:S02]  /*1f290*/  SHF.R.S32.HI R5, RZ, 0x1f, R8 ;  /* 0x0000001fff057819 */ /* 0x000fe40000011408 */
[----:B------:R-:W-:Y:S01]  /*1f2a0*/  IADD3 R6, R231, 0x98, RZ ;  /* 0x00000098e7067810 */ /* 0x000fe20007ffe0ff */
[----:B------:R-:W-:Y:S01]  /*1f2b0*/  @!P1 ST.E.64 [R18.64], R62 ;  /* 0x0000003e12009985 */ /* 0x000fe2000c101b06 */
[----:B----4-:R-:W-:Y:S02]  /*1f2c0*/  @!P6 LEA R14, P3, R8, R0, 0x2 ;  /* 0x00000000080ee211 */ /* 0x010fe400078610ff */
[----:B------:R-:W-:Y:S01]  /*1f2d0*/  ISETP.GE.AND P4, PT, R6, c[0x0][0x3c8], PT ;  /* 0x0000f20006007a0c */ /* 0x000fe20003f86270 */
[----:B------:R3:W-:Y:S01]  /*1f2e0*/  @!P0 ST.E.64 [R16.64], R58 ;  /* 0x0000003a10008985 */ /* 0x0007e2000c101b06 */
[----:B------:R-:W-:-:S02]  /*1f2f0*/  @!P6 LEA.HI.X R15, R8, R4, R5, 0x2, P3 ;  /* 0x00000004080fe211 */ /* 0x000fc400018f1405 */
[----:B------:R-:W-:Y:S02]  /*1f300*/  IADD3 R5, R231, 0xa0, RZ ;  /* 0x000000a0e7057810 */ /* 0x000fe40007ffe0ff */
[----:B------:R-:W-:Y:S01]  /*1f310*/  SHF.R.S32.HI R9, RZ, 0x1f, R2 ;  /* 0x0000001fff097819 */ /* 0x000fe20000011402 */
[----:B------:R-:W-:Y:S01]  /*1f320*/  @!P6 ST.E.64 [R14.64], R70 ;  /* 0x000000460e00e985 */ /* 0x000fe2000c101b06 */
[----:B------:R-:W-:Y:S02]  /*1f330*/  ISETP.GE.AND P3, PT, R5, c[0x0][0x3c8], PT ;  /* 0x0000f20005007a0c */ /* 0x000fe40003f66270 */
[----:B------:R-:W-:-:S03]  /*1f340*/  ISETP.GE.AND P6, PT, R2, c[0x0][0x3c8], PT ;  /* 0x0000f20002007a0c */ /* 0x000fc60003fc6270 */
[-C--:B------:R-:W-:Y:S02]  /*1f350*/  @!P4 LEA R8, P1, R6, R0.reuse, 0x2 ;  /* 0x000000000608c211 */ /* 0x080fe400078210ff */
[----:B-1----:R-:W-:-:S04]  /*1f360*/  @!P5 LEA R12, P2, R7, R0, 0x2 ;  /* 0x00000000070cd211 */ /* 0x002fc800078410ff */
[----:B------:R-:W-:Y:S02]  /*1f370*/  @!P5 LEA.HI.X R13, R7, R4, R3, 0x2, P2 ;  /* 0x00000004070dd211 */ /* 0x000fe400010f1403 */
[----:B------:R-:W-:Y:S02]  /*1f380*/  ISETP.GE.AND P2, PT, R2, c[0x0][0x3c8], PT ;  /* 0x0000f20002007a0c */ /* 0x000fe40003f46270 */
[----:B------:R-:W-:Y:S01]  /*1f390*/  IADD3 R3, R231, 0xa8, RZ ;  /* 0x000000a8e7037810 */ /* 0x000fe20007ffe0ff */
[----:B------:R1:W-:Y:S01]  /*1f3a0*/  @!P5 ST.E.64 [R12.64], R66 ;  /* 0x000000420c00d985 */ /* 0x0003e2000c101b06 */
[----:B------:R-:W-:-:S09]  /*1f3b0*/  SHF.R.S32.HI R7, RZ, 0x1f, R6 ;  /* 0x0000001fff077819 */ /* 0x000fd20000011406 */
[----:B--2---:R-:W-:-:S04]  /*1f3c0*/  @!P2 LEA R10, P0, R2, R0, 0x2 ;  /* 0x00000000020aa211 */ /* 0x004fc800078010ff */
[-C--:B------:R-:W-:Y:S02]  /*1f3d0*/  @!P2 LEA.HI.X R11, R2, R4.reuse, R9, 0x2, P0 ;  /* 0x00000004020ba211 */ /* 0x080fe400000f1409 */
[----:B------:R-:W-:Y:S02]  /*1f3e0*/  ISETP.GE.AND P2, PT, R3, c[0x0][0x3c8], PT ;  /* 0x0000f20003007a0c */ /* 0x000fe40003f46270 */
[----:B------:R-:W-:Y:S01]  /*1f3f0*/  @!P4 LEA.HI.X R9, R6, R4, R7, 0x2, P1 ;  /* 0x000000040609c211 */ /* 0x000fe200008f1407 */
[----:B------:R2:W-:Y:S01]  /*1f400*/  @!P6 ST.E.64 [R10.64], R78 ;  /* 0x0000004e0a00e985 */ /* 0x0005e2000c101b06 */
[----:B---3--:R-:W-:Y:S02]  /*1f410*/  @!P3 LEA R16, P0, R5, R0, 0x2 ;  /* 0x000000000510b211 */ /* 0x008fe400078010ff */
[C---:B------:R-:W-:Y:S01]  /*1f420*/  IADD3 R6, R231.reuse, 0xb8, RZ ;  /* 0x000000b8e7067810 */ /* 0x040fe20007ffe0ff */
[----:B------:R3:W-:Y:S01]  /*1f430*/  @!P4 ST.E.64 [R8.64], R74 ;  /* 0x0000004a0800c985 */ /* 0x0007e2000c101b06 */
[----:B------:R-:W-:-:S02]  /*1f440*/  IADD3 R7, R231, 0xb0, RZ ;  /* 0x000000b0e7077810 */ /* 0x000fc40007ffe0ff */
[----:B------:R-:W-:Y:S02]  /*1f450*/  IADD3 R2, R231, 0xc8, RZ ;  /* 0x000000c8e7027810 */ /* 0x000fe40007ffe0ff */
[----:B------:R-:W-:Y:S02]  /*1f460*/  ISETP.GE.AND P1, PT, R7, c[0x0][0x3c8], PT ;  /* 0x0000f20007007a0c */ /* 0x000fe40003f26270 */
[----:B-1----:R-:W-:Y:S02]  /*1f470*/  SHF.R.S32.HI R13, RZ, 0x1f, R5 ;  /* 0x0000001fff0d7819 */ /* 0x002fe40000011405 */
[----:B------:R-:W-:Y:S02]  /*1f480*/  SHF.R.S32.HI R12, RZ, 0x1f, R3 ;  /* 0x0000001fff0c7819 */ /* 0x000fe40000011403 */
[----:B------:R-:W-:Y:S02]  /*1f490*/  @!P3 LEA.HI.X R17, R5, R4, R13, 0x2, P0 ;  /* 0x000000040511b211 */ /* 0x000fe400000f140d */
[----:B------:R-:W-:-:S02]  /*1f4a0*/  ISETP.GE.AND P0, PT, R6, c[0x0][0x3c8], PT ;  /* 0x0000f20006007a0c */ /* 0x000fc40003f06270 */
[C---:B------:R-:W-:Y:S01]  /*1f4b0*/  @!P2 LEA R14, P5, R3.reuse, R0, 0x2 ;  /* 0x00000000030ea211 */ /* 0x040fe200078a10ff */
[----:B------:R1:W-:Y:S01]  /*1f4c0*/  @!P3 ST.E.64 [R16.64], R86 ;  /* 0x000000561000b985 */ /* 0x0003e2000c101b06 */
[----:B------:R-:W-:Y:S02]  /*1f4d0*/  SHF.R.S32.HI R5, RZ, 0x1f, R7 ;  /* 0x0000001fff057819 */ /* 0x000fe40000011407 */
[----:B------:R-:W-:Y:S02]  /*1f4e0*/  @!P2 LEA.HI.X R15, R3, R4, R12, 0x2, P5 ;  /* 0x00000004030fa211 */ /* 0x000fe400028f140c */
[----:B------:R-:W-:Y:S02]  /*1f4f0*/  IADD3 R3, R231, 0xc0, RZ ;  /* 0x000000c0e7037810 */ /* 0x000fe40007ffe0ff */
[----:B------:R-:W-:Y:S01]  /*1f500*/  @!P1 LEA R12, P5, R7, R0, 0x2 ;  /* 0x00000000070c9211 */ /* 0x000fe200078a10ff */
[----:B------:R4:W-:Y:S01]  /*1f510*/  @!P2 ST.E.64 [R14.64], R82 ;  /* 0x000000520e00a985 */ /* 0x0009e2000c101b06 */
[----:B------:R-:W-:-:S02]  /*1f520*/  ISETP.GE.AND P6, PT, R3, c[0x0][0x3c8], PT ;  /* 0x0000f20003007a0c */ /* 0x000fc40003fc6270 */
[C---:B--2---:R-:W-:Y:S02]  /*1f530*/  @!P0 LEA R10, P4, R6.reuse, R0, 0x2 ;  /* 0x00000000060a8211 */ /* 0x044fe400078810ff */
[----:B---3--:R-:W-:Y:S02]  /*1f540*/  SHF.R.S32.HI R8, RZ, 0x1f, R6 ;  /* 0x0000001fff087819 */ /* 0x008fe40000011406 */
[-C--:B------:R-:W-:Y:S02]  /*1f550*/  @!P1 LEA.HI.X R13, R7, R4.reuse, R5, 0x2, P5 ;  /* 0x00000004070d9211 */ /* 0x080fe400028f1405 */
[----:B------:R-:W-:Y:S02]  /*1f560*/  @!P0 LEA.HI.X R11, R6, R4, R8, 0x2, P4 ;  /* 0x00000004060b8211 */ /* 0x000fe400020f1408 */
[----:B------:R-:W-:Y:S01]  /*1f570*/  ISETP.GE.AND P4, PT, R2, c[0x0][0x3c8], PT ;  /* 0x0000f20002007a0c */ /* 0x000fe20003f86270 */
[----:B------:R2:W-:Y:S01]  /*1f580*/  @!P1 ST.E.64 [R12.64], R166 ;  /* 0x000000a60c009985 */ /* 0x0005e2000c101b06 */
[----:B------:R-:W-:-:S02]  /*1f590*/  SHF.R.S32.HI R6, RZ, 0x1f, R3 ;  /* 0x0000001fff067819 */ /* 0x000fc40000011403 */
[C---:B------:R-:W-:Y:S01]  /*1f5a0*/  IADD3 R7, R231.reuse, 0xd0, RZ ;  /* 0x000000d0e7077810 */ /* 0x040fe20007ffe0ff */
[----:B------:R3:W-:Y:S01]  /*1f5b0*/  @!P0 ST.E.64 [R10.64], R90 ;  /* 0x0000005a0a008985 */ /* 0x0007e2000c101b06 */
[----:B------:R-:W-:Y:S02]  /*1f5c0*/  IADD3 R8, R231, 0xd8, RZ ;  /* 0x000000d8e7087810 */ /* 0x000fe40007ffe0ff */
[----:B------:R-:W-:Y:S02]  /*1f5d0*/  ISETP.GE.AND P5, PT, R7, c[0x0][0x3c8], PT ;  /* 0x0000f20007007a0c */ /* 0x000fe40003fa6270 */
[----:B------:R-:W-:Y:S02]  /*1f5e0*/  SHF.R.S32.HI R5, RZ, 0x1f, R2 ;  /* 0x0000001fff057819 */ /* 0x000fe40000011402 */
[----:B------:R-:W-:Y:S02]  /*1f5f0*/  SHF.R.S32.HI R9, RZ, 0x1f, R8 ;  /* 0x0000001fff097819 */ /* 0x000fe40000011408 */
[----:B-1----:R-:W-:-:S02]  /*1f600*/  @!P4 LEA R16, P2, R2, R0, 0x2 ;  /* 0x000000000210c211 */ /* 0x002fc400078410ff */
[----:B------:R-:W-:Y:S02]  /*1f610*/  ISETP.GE.AND P4, PT, R8, c[0x0][0x3c8], PT ;  /* 0x0000f20008007a0c */ /* 0x000fe40003f86270 */
[----:B----4-:R-:W-:-:S04]  /*1f620*/  @!P6 LEA R14, P3, R3, R0, 0x2 ;  /* 0x00000000030ee211 */ /* 0x010fc800078610ff */
[----:B------:R-:W-:Y:S02]  /*1f630*/  @!P6 LEA.HI.X R15, R3, R4, R6, 0x2, P3 ;  /* 0x00000004030fe211 */ /* 0x000fe400018f1406 */
[C---:B------:R-:W-:Y:S02]  /*1f640*/  ISETP.GE.AND P3, PT, R2.reuse, c[0x0][0x3c8], PT ;  /* 0x0000f20002007a0c */ /* 0x040fe40003f66270 */
[----:B------:R-:W-:Y:S01]  /*1f650*/  IADD3 R6, R231, 0xe0, RZ ;  /* 0x000000e0e7067810 */ /* 0x000fe20007ffe0ff */
[----:B------:R-:W-:Y:S01]  /*1f660*/  @!P6 ST.E.64 [R14.64], R170 ;  /* 0x000000aa0e00e985 */ /* 0x000fe2000c101b06 */
[----:B------:R-:W-:Y:S02]  /*1f670*/  SHF.R.S32.HI R3, RZ, 0x1f, R7 ;  /* 0x0000001fff037819 */ /* 0x000fe40000011407 */
[----:B--2---:R-:W-:Y:S02]  /*1f680*/  @!P5 LEA R12, P1, R7, R0, 0x2 ;  /* 0x00000000070cd211 */ /* 0x004fe400078210ff */
[----:B------:R-:W-:-:S02]  /*1f690*/  ISETP.GE.AND P6, PT, R2, c[0x0][0x3c8], PT ;  /* 0x0000f20002007a0c */ /* 0x000fc40003fc6270 */
[-C--:B------:R-:W-:Y:S02]  /*1f6a0*/  @!P5 LEA.HI.X R13, R7, R4.reuse, R3, 0x2, P1 ;  /* 0x00000004070dd211 */ /* 0x080fe400008f1403 */
[C---:B------:R-:W-:Y:S02]  /*1f6b0*/  IADD3 R3, R231.reuse, 0xf0, RZ ;  /* 0x000000f0e7037810 */ /* 0x040fe40007ffe0ff */
[----:B------:R-:W-:Y:S02]  /*1f6c0*/  @!P3 LEA.HI.X R17, R2, R4, R5, 0x2, P2 ;  /* 0x000000040211b211 */ /* 0x000fe400010f1405 */
[----:B------:R-:W-:Y:S02]  /*1f6d0*/  ISETP.GE.AND P3, PT, R6, c[0x0][0x3c8], PT ;  /* 0x0000f20006007a0c */ /* 0x000fe40003f66270 */
[----:B------:R-:W-:Y:S02]  /*1f6e0*/  IADD3 R5, R231, 0xe8, RZ ;  /* 0x000000e8e7057810 */ /* 0x000fe40007ffe0ff */
[----:B---3--:R-:W-:Y:S01]  /*1f6f0*/  @!P4 LEA R10, P0, R8, R0, 0x2 ;  /* 0x00000000080ac211 */ /* 0x008fe200078010ff */
[----:B------:R-:W-:Y:S01]  /*1f700*/  @!P6 ST.E.64 [R16.64], R174 ;  /* 0x000000ae1000e985 */ /* 0x000fe2000c101b06 */
[----:B------:R-:W-:-:S02]  /*1f710*/  ISETP.GE.AND P2, PT, R5, c[0x0][0x3c8], PT ;  /* 0x0000f20005007a0c */ /* 0x000fc40003f46270 */
[----:B------:R-:W-:Y:S01]  /*1f720*/  ISETP.GE.AND P1, PT, R3, c[0x0][0x3c8], PT ;  /* 0x0000f20003007a0c */ /* 0x000fe20003f26270 */
[----:B------:R-:W-:Y:S01]  /*1f730*/  @!P5 ST.E.64 [R12.64], R172 ;  /* 0x000000ac0c00d985 */ /* 0x000fe2000c101b06 */
        /* <DEDUP_REMOVED lines=22> */
.L_x_2490:
        /* <DEDUP_REMOVED lines=15> */
[----:B-1----:R-:W-:Y:S01]  /*1f990*/  SEL R18, R0, c[0x0][0x3d4], P0 ;  /* 0x0000f50000127a07 */ /* 0x002fe20000000000 */
[----:B------:R-:W-:Y:S05]  /*1f9a0*/  @P1 BRA `(.L_x_2511) ;  /* 0x0000004000001947 */ /* 0x000fea0003800000 */
[----:B------:R-:W-:Y:S05]  /*1f9b0*/  @!P2 BRA `(.L_x_2511) ;  /* 0x000000300000a947 */ /* 0x000fea0003800000 */
[----:B------:R1:W2:Y:S04]  /*1f9c0*/  LDG.E R0, [R4.64] ;  /* 0x0000000604007981 */ /* 0x0002a8000c1e1900 */
[----:B-1--4-:R-:W2:Y:S02]  /*1f9d0*/  LDG.E R4, [R4.64+0x4] ;  /* 0x0000040604047981 */ /* 0x012ea4000c1e1900 */
[----:B--2--5:R-:W-:Y:S02]  /*1f9e0*/  IADD3 R19, -R0, R4, RZ ;  /* 0x0000000400137210 */ /* 0x024fe40007ffe1ff */
.L_x_2511:
[----:B------:R-:W1:Y:S01]  /*1f9f0*/  S2R R21, SR_TID.X ;  /* 0x0000000000157919 */ /* 0x000e620000002100 */
[----:B------:R-:W-:Y:S01]  /*1fa00*/  BSSY B0, `(.L_x_2512) ;  /* 0x0000038000007945 */ /* 0x000fe20003800000 */
[----:B------:R-:W-:Y:S02]  /*1fa10*/  SEL R12, R252, RZ, !P2 ;  /* 0x000000fffc0c7207 */ /* 0x000fe40005000000 */
[----:B------:R-:W-:-:S02]  /*1fa20*/  SEL R20, R7, RZ, !P2 ;  /* 0x000000ff07147207 */ /* 0x000fc40005000000 */
[----:B-----5:R-:W-:Y:S02]  /*1fa30*/  SHF.R.S32.HI R17, RZ, 0x1f, R6 ;  /* 0x0000001fff117819 */ /* 0x020fe40000011406 */
[----:B-1----:R-:W-:-:S13]  /*1fa40*/  ISETP.GT.AND P0, PT, R21, 0x7f, PT ;  /* 0x0000007f1500780c */ /* 0x002fda0003f04270 */
[----:B------:R-:W-:Y:S05]  /*1fa50*/  @P0 BRA `(.L_x_2513) ;  /* 0x0000032000000947 */ /* 0x000fea0003800000 */
[----:B----4-:R-:W2:Y:S01]  /*1fa60*/  LDL R2, [R1+0x18] ;  /* 0x0000180001027983 */ /* 0x010ea20000100800 */
        /* <DEDUP_REMOVED lines=49> */
.L_x_2513:
[----:B------:R-:W-:Y:S05]  /*1fd80*/  BSYNC B0 ;  /* 0x0000000000007941 */ /* 0x000fea0003800000 */
.L_x_2512:
[----:B------:R-:W-:-:S13]  /*1fd90*/  ISETP.GT.AND P0, PT, R18, 0x1, PT ;  /* 0x000000011200780c */ /* 0x000fda0003f04270 */
[----:B------:R-:W-:Y:S05]  /*1fda0*/  @P0 BRA `(.L_x_2505) ;  /* 0x000008d000000947 */ /* 0x000fea0003800000 */
[----:B------:R-:W2:Y:S04]  /*1fdb0*/  LDL.LU R8, [R1+0x14] ;  /* 0x0000140001087983 */ /* 0x000ea80000300800 */
[----:B------:R-:W3:Y:S01]  /*1fdc0*/  LDL.LU R7, [R1+0x18] ;  /* 0x0000180001077983 */ /* 0x000ee20000300800 */
[----:B-1--4-:R-:W-:Y:S01]  /*1fdd0*/  SHF.R.S32.HI R4, RZ, 0x1f, R21 ;  /* 0x0000001fff047819 */ /* 0x012fe20000011415 */
        /* <DEDUP_REMOVED lines=12> */
[----:B--2---:R-:W-:-:S04]  /*1fea0*/  IMAD.WIDE.U32 R2, R8, c[0x0][0x3e8], R2 ;  /* 0x0000fa0008027a25 */ /* 0x004fc800078e0002 */
[----:B---3--:R-:W-:Y:S01]  /*1feb0*/  IMAD.IADD R4, R7, 0x1, R0 ;  /* 0x0000000107047824 */ /* 0x008fe200078e0200 */
[----:B------:R-:W-:Y:S01]  /*1fec0*/  IADD3 R13, R218, R7, RZ ;  /* 0x00000007da0d7210 */ /* 0x000fe20007ffe0ff */
[----:B------:R-:W-:Y:S02]  /*1fed0*/  IMAD R3, R8, c[0x0][0x3ec], R3 ;  /* 0x0000fb0008037a24 */ /* 0x000fe400078e0203 */
[----:B------:R-:W-:Y:S01]  /*1fee0*/  @P0 IMAD.HI.U32 R6, R4, c[0x0][0x4ec], RZ ;  /* 0x00013b0004060a27 */ /* 0x000fe200078e00ff */
[----:B------:R-:W-:-:S03]  /*1fef0*/  MOV R0, R4 ;  /* 0x0000000400007202 */ /* 0x000fc60000000f00 */
[----:B------:R-:W-:Y:S01]  /*1ff00*/  IMAD.WIDE.U32 R2, R12, c[0x0][0x3f0], R2 ;  /* 0x0000fc000c027a25 */ /* 0x000fe200078e0002 */
[----:B------:R-:W-:-:S04]  /*1ff10*/  @P0 SHF.R.U32.HI R0, RZ, c[0x0][0x4f0], R6 ;  /* 0x00013c00ff000a19 */ /* 0x000fc80000011606 */
[--C-:B------:R-:W-:Y:S02]  /*1ff20*/  SHF.R.S32.HI R6, RZ, 0x1f, R0.reuse ;  /* 0x0000001fff067819 */ /* 0x100fe40000011400 */
[----:B------:R-:W-:Y:S01]  /*1ff30*/  IADD3 R3, R3, R5, RZ ;  /* 0x0000000503037210 */ /* 0x000fe20007ffe0ff */
[----:B------:R-:W-:Y:S02]  /*1ff40*/  IMAD.MOV R5, RZ, RZ, -R0 ;  /* 0x000000ffff057224 */ /* 0x000fe400078e0a00 */
[----:B------:R-:W-:Y:S02]  /*1ff50*/  IMAD R6, R6, c[0x0][0x3e0], RZ ;  /* 0x0000f80006067a24 */ /* 0x000fe400078e02ff */
        /* <DEDUP_REMOVED lines=13> */
.L_x_2569:
[----:B------:R-:W-:Y:S05]  /*20030*/  BRA.DIV ~URZ, `(.L_x_2515) ;  /* 0x000025827f007947 */ /* 0x000fea000b800000 */
[----:B------:R3:W4:Y:S02]  /*20040*/  SHFL.IDX PT, R2, R14, RZ, 0x181f ;  /* 0x00181fff0e027589 */ /* 0x00072400000e0000 */
.L_x_2570:
        /* <DEDUP_REMOVED lines=27> */
.L_x_2517:
[----:B------:R-:W-:Y:S05]  /*20200*/  BSYNC B0 ;  /* 0x0000000000007941 */ /* 0x000fea0003800000 */
.L_x_2516:
[----:B------:R-:W-:Y:S05]  /*20210*/  BRA.DIV ~URZ, `(.L_x_2518) ;  /* 0x000024127f007947 */ /* 0x000fea000b800000 */
[----:B--2---:R2:W1:Y:S04]  /*20220*/  SHFL.IDX PT, R10, R11, 0x1, 0x181f ;  /* 0x00381f000b0a7f89 */ /* 0x00446800000e0000 */
[----:B----4-:R2:W4:Y:S02]  /*20230*/  SHFL.IDX PT, R2, R14, 0x1, 0x181f ;  /* 0x00381f000e027f89 */ /* 0x01052400000e0000 */
.L_x_2571:
        /* <DEDUP_REMOVED lines=20> */
.L_x_2520:
[----:B------:R-:W-:Y:S05]  /*20380*/  BSYNC B0 ;  /* 0x0000000000007941 */ /* 0x000fea0003800000 */
.L_x_2519:
[----:B------:R-:W-:Y:S05]  /*20390*/  BRA.DIV ~URZ, `(.L_x_2521) ;  /* 0x000023627f007947 */ /* 0x000fea000b800000 */
[----:B-1----:R1:W2:Y:S02]  /*203a0*/  SHFL.IDX PT, R10, R11, 0x2, 0x181f ;  /* 0x00581f000b0a7f89 */ /* 0x0022a400000e0000 */
.L_x_2572:
[----:B------:R-:W-:Y:S05]  /*203b0*/  BRA.DIV ~URZ, `(.L_x_2522) ;  /* 0x000023b27f007947 */ /* 0x000fea000b800000 */
[----:B----4-:R4:W1:Y:S02]  /*203c0*/  SHFL.IDX PT, R2, R14, 0x2, 0x181f ;  /* 0x00581f000e027f89 */ /* 0x01086400000e0000 */
.L_x_2573:
        /* <DEDUP_REMOVED lines=20> */
.L_x_2524:
[----:B------:R-:W-:Y:S05]  /*20510*/  BSYNC B0 ;  /* 0x0000000000007941 */ /* 0x000fea0003800000 */
.L_x_2523:
[----:B------:R-:W-:Y:S05]  /*20520*/  BRA.DIV ~URZ, `(.L_x_2525) ;  /* 0x000022b27f007947 */ /* 0x000fea000b800000 */
[----:B--2---:R2:W3:Y:S04]  /*20530*/  SHFL.IDX PT, R10, R11, 0x3, 0x181f ;  /* 0x00781f000b0a7f89 */ /* 0x0044e800000e0000 */
[----:B-1----:R2:W1:Y:S02]  /*20540*/  SHFL.IDX PT, R2, R14, 0x3, 0x181f ;  /* 0x00781f000e027f89 */ /* 0x00246400000e0000 */
.L_x_2574:
        /* <DEDUP_REMOVED lines=19> */
.L_x_2505:
[----:B------:R-:W-:Y:S05]  /*20680*/  BSYNC B1 ;  /* 0x0000000000017941 */ /* 0x000fea0003800000 */
.L_x_2489:
        /* <DEDUP_REMOVED lines=11> */
[----:B--234-:R-:W-:-:S04]  /*20740*/  LOP3.LUT R14, R0, 0x1f, RZ, 0xc0, !PT ;  /* 0x0000001f000e7812 */ /* 0x01cfc800078ec0ff */
[----:B------:R-:W-:Y:S01]  /*20750*/  ISETP.NE.AND P6, PT, R14, 0x1f, PT ;  /* 0x0000001f0e00780c */ /* 0x000fe20003fc5270 */
[----:B------:R-:W-:Y:S10]  /*20760*/  BRA.DIV ~URZ, `(.L_x_2527) ;  /* 0x000021427f007947 */ /* 0x000ff4000b800000 */
[----:B------:R1:W2:Y:S02]  /*20770*/  SHFL.IDX PT, R10, R114, RZ, 0x1f ;  /* 0x00001fff720a7589 */ /* 0x0002a400000e0000 */
.L_x_2575:
[----:B------:R-:W-:Y:S05]  /*20780*/  BRA.DIV ~URZ, `(.L_x_2528) ;  /* 0x000021927f007947 */ /* 0x000fea000b800000 */
[----:B------:R3:W4:Y:S02]  /*20790*/  SHFL.IDX PT, R8, R114, 0x1, 0x1f ;  /* 0x00201f0072087f89 */ /* 0x00072400000e0000 */
.L_x_2576:
        /* <DEDUP_REMOVED lines=19> */
.L_x_2577:
        /* <DEDUP_REMOVED lines=16> */
.L_x_2578:
[----:B---3--:R-:W-:Y:S01]  /*209d0*/  IMAD R0, R0, c[0x0][0x538], RZ ;  /* 0x00014e0000007a24 */ /* 0x008fe200078e02ff */
[----:B------:R-:W-:Y:S04]  /*209e0*/  BSSY B1, `(.L_x_2531) ;  /* 0x00000d0000017945 */ /* 0x000fe80003800000 */
[----:B----4-:R-:W-:-:S04]  /*209f0*/  IADD3 R8, R0, R8, RZ ;  /* 0x0000000800087210 */ /* 0x010fc80007ffe0ff */
[----:B--2---:R-:W-:-:S13]  /*20a00*/  ISETP.GT.AND P0, PT, R8, R10, PT ;  /* 0x0000000a0800720c */ /* 0x004fda0003f04270 */
[----:B------:R-:W-:Y:S05]  /*20a10*/  @P0 BRA `(.L_x_2532) ;  /* 0x0000025000000947 */ /* 0x000fea0003800000 */
.L_x_2536:
        /* <DEDUP_REMOVED lines=17> */
.L_x_2579:
        /* <DEDUP_REMOVED lines=16> */
.L_x_2580:
[----:B--2---:R-:W-:-:S05]  /*20c30*/  IMAD R0, R0, c[0x0][0x538], RZ ;  /* 0x00014e0000007a24 */ /* 0x004fca00078e02ff */
[----:B------:R-:W-:-:S04]  /*20c40*/  IADD3 R8, R0, R8, RZ ;  /* 0x0000000800087210 */ /* 0x000fc80007ffe0ff */
[----:B------:R-:W-:-:S13]  /*20c50*/  ISETP.GT.AND P0, PT, R8, R10, PT ;  /* 0x0000000a0800720c */ /* 0x000fda0003f04270 */
[----:B-1----:R-:W-:Y:S05]  /*20c60*/  @!P0 BRA `(.L_x_2536) ;  /* 0xfffffdb000008947 */ /* 0x002fea000383ffff */
.L_x_2532:
[----:B------:R-:W-:-:S05]  /*20c70*/  IADD3 R12, -R0, R8, RZ ;  /* 0x00000008000c7210 */ /* 0x000fca0007ffe1ff */
[----:B------:R-:W-:-:S05]  /*20c80*/  IMAD R0, R4, c[0x0][0x538], R12 ;  /* 0x00014e0004007a24 */ /* 0x000fca00078e020c */
[----:B------:R-:W-:Y:S01]  /*20c90*/  ISETP.GT.AND P0, PT, R0, R10, PT ;  /* 0x0000000a0000720c */ /* 0x000fe20003f04270 */
[----:B------:R-:W-:-:S12]  /*20ca0*/  BRA.DIV ~URZ, `(.L_x_2537) ;  /* 0x000020d27f007947 */ /* 0x000fd8000b800000 */
[----:B------:R-:W-:-:S03]  /*20cb0*/  VOTE.ANY R11, PT, !P0 ;  /* 0x00000000000b7806 */ /* 0x000fc600040e0100 */
.L_x_2581:
[----:B------:R-:W2:Y:S01]  /*20cc0*/  LDL.LU R2, [R1+0xc] ;  /* 0x00000c0001027983 */ /* 0x000ea20000300800 */
[----:B------:R-:W2:Y:S02]  /*20cd0*/  POPC R0, R11 ;  /* 0x0000000b00007309 */ /* 0x000ea40000000000 */
[----:B--2---:R-:W-:-:S05]  /*20ce0*/  IADD3 R2, R0, R2, RZ ;  /* 0x0000000200027210 */ /* 0x004fca0007ffe0ff */
[----:B------:R2:W-:Y:S01]  /*20cf0*/  STL [R1+0xc], R2 ;  /* 0x00000c0201007387 */ /* 0x0005e20000100800 */
[----:B------:R-:W-:Y:S05]  /*20d00*/  BRA.DIV ~URZ, `(.L_x_2538) ;  /* 0x000020c27f007947 */ /* 0x000fea000b800000 */
[----:B------:R3:W4:Y:S04]  /*20d10*/  SHFL.IDX PT, R8, R6, R0, 0x1f ;  /* 0x00001f0006087589 */ /* 0x00072800000e0000 */
[----:B------:R3:W1:Y:S02]  /*20d20*/  SHFL.IDX PT, R7, R7, R0, 0x1f ;  /* 0x00001f0007077589 */ /* 0x00066400000e0000 */
.L_x_2582:
[----:B------:R-:W-:Y:S01]  /*20d30*/  ISETP.NE.AND P0, PT, R11, RZ, PT ;  /* 0x000000ff0b00720c */ /* 0x000fe20003f05270 */
[----:B------:R-:W-:-:S12]  /*20d40*/  BSSY B0, `(.L_x_2539) ;  /* 0x0000005000007945 */ /* 0x000fd80003800000 */
[----:B------:R-:W-:Y:S05]  /*20d50*/  @!P0 BRA `(.L_x_2540) ;  /* 0x0000003000008947 */ /* 0x000fea0003800000 */
[----:B---3--:R-:W-:Y:S01]  /*20d60*/  IADD3 R0, R0, -0x1, RZ ;  /* 0xffffffff00007810 */ /* 0x008fe20007ffe0ff */
[----:B------:R-:W-:Y:S05]  /*20d70*/  BRA.DIV ~URZ, `(.L_x_2541) ;  /* 0x000021227f007947 */ /* 0x000fea000b800000 */
[----:B------:R3:W2:Y:S02]  /*20d80*/  SHFL.IDX PT, R13, R4, R0, 0x1f ;  /* 0x00001f00040d7589 */ /* 0x0006a400000e0000 */
.L_x_2540:
[----:B------:R-:W-:Y:S05]  /*20d90*/  BSYNC B0 ;  /* 0x0000000000007941 */ /* 0x000fea0003800000 */
.L_x_2539:
[----:B--23--:R-:W-:Y:S01]  /*20da0*/  IMAD R0, R13, c[0x0][0x538], R12 ;  /* 0x00014e000d007a24 */ /* 0x00cfe200078e020c */
[----:B-1----:R-:W-:Y:S01]  /*20db0*/  ISETP.NE.AND P0, PT, R7, 0x1, PT ;  /* 0x000000010700780c */ /* 0x002fe20003f05270 */
[----:B------:R-:W-:Y:S03]  /*20dc0*/  BSSY B0, `(.L_x_2542) ;  /* 0x0000088000007945 */ /* 0x000fe60003800000 */
[----:B------:R1:W-:Y:S01]  /*20dd0*/  STL [R1], R0 ;  /* 0x0000000001007387 */ /* 0x0003e20000100800 */
[----:B------:R-:W-:-:S08]  /*20de0*/  IADD3 R6, -R0, R10, RZ ;  /* 0x0000000a00067210 */ /* 0x000fd00007ffe1ff */
[----:B------:R-:W-:Y:S05]  /*20df0*/  @!P0 BRA `(.L_x_2543) ;  /* 0x000003f000008947 */ /* 0x000fea0003800000 */
[-C--:B-1--4-:R-:W-:Y:S02]  /*20e00*/  IABS R0, R8.reuse ;  /* 0x0000000800007213 */ /* 0x092fe40000000000 */
        /* <DEDUP_REMOVED lines=62> */
.L_x_2543:
        /* <DEDUP_REMOVED lines=69> */
.L_x_2544:
[----:B------:R-:W-:Y:S05]  /*21640*/  BSYNC B0 ;  /* 0x0000000000007941 */ /* 0x000fea0003800000 */
.L_x_2542:
[----:B------:R-:W-:-:S04]  /*21650*/  LOP3.LUT R2, RZ, R2, RZ, 0x33, !PT ;  /* 0x00000002ff027212 */ /* 0x000fc800078e33ff */
[----:B-1----:R-:W-:-:S05]  /*21660*/  IADD3 R0, R2, R8, RZ ;  /* 0x0000000802007210 */ /* 0x002fca0007ffe0ff */
[----:B------:R1:W-:Y:S01]  /*21670*/  STL [R1+0x4], R0 ;  /* 0x0000040001007387 */ /* 0x0003e20000100800 */
[----:B------:R-:W-:Y:S05]  /*21680*/  BRA `(.L_x_2545) ;  /* 0x0000005000007947 */ /* 0x000fea0003800000 */
.L_x_2533:
[----:B------:R-:W-:Y:S01]  /*21690*/  MOV R0, c[0x0][0x53c] ;  /* 0x00014f0000007a02 */ /* 0x000fe20000000f00 */
[----:B------:R2:W-:Y:S04]  /*216a0*/  STL [R1], R10 ;  /* 0x0000000a01007387 */ /* 0x0005e80000100800 */
[----:B------:R2:W-:Y:S04]  /*216b0*/  STL [R1+0x4], RZ ;  /* 0x000004ff01007387 */ /* 0x0005e80000100800 */
[----:B------:R2:W-:Y:S04]  /*216c0*/  STL [R1+0x8], RZ ;  /* 0x000008ff01007387 */ /* 0x0005e80000100800 */
[----:B------:R2:W-:Y:S02]  /*216d0*/  STL [R1+0xc], R0 ;  /* 0x00000c0001007387 */ /* 0x0005e40000100800 */
.L_x_2545:
[----:B------:R-:W-:Y:S05]  /*216e0*/  BSYNC B1 ;  /* 0x0000000000017941 */ /* 0x000fea0003800000 */
.L_x_2531:
[----:B-1----:R-:W3:Y:S04]  /*216f0*/  LDL R4, [R1] ;  /* 0x0000000001047983 */ /* 0x002ee80000100800 */
        /* <DEDUP_REMOVED lines=8> */
.L_x_2526:
[----:B--2---:R-:W2:Y:S02]  /*21780*/  LDL R0, [R1+0xc] ;  /* 0x00000c0001007983 */ /* 0x004ea40000100800 */
[----:B--2---:R-:W-:-:S13]  /*21790*/  ISETP.GE.AND P0, PT, R0, c[0x0][0x53c], PT ;  /* 0x00014f0000007a0c */ /* 0x004fda0003f06270 */
[----:B-1-3--:R-:W-:Y:S01]  /*217a0*/  @P0 CALL.REL.NOINC `(.L_x_2546) ;  /* 0x0000001000000944 */ /* 0x00afe20003c00000 */
[----:B------:R-:W-:Y:S05]  /*217b0*/  BRA `(.L_x_2547) ;  /* 0xfffe022000007947 */ /* 0x000fea000383ffff */
.L_x_2546:
[----:B------:R-:W-:Y:S05]  /*217c0*/  EXIT ;  /* 0x000000000000794d */ /* 0x000fea0003800000 */
.L_x_2335:
[----:B------:R-:W-:Y:S01]  /*217d0*/  IMAD.MOV.U32 R0, RZ, RZ, R5 ;  /* 0x000000ffff007224 */ /* 0x000fe200078e0005 */
[----:B------:R-:W-:Y:S02]  /*217e0*/  MOV R2, 0x1 ;  /* 0x0000000100027802 */ /* 0x000fe40000000f00 */
[----:B------:R-:W-:Y:S02]  /*217f0*/  MOV R3, 0x21810 ;  /* 0x0002181000037802 */ /* 0x000fe40000000f00 */
[----:B------:R-:W-:Y:S05]  /*21800*/  CALL.REL.NOINC `($__internal_50_$__cuda_sm70_shflsync_up_p) ;  /* 0x000017a000007944 */ /* 0x000fea0003c00000 */
[----:B------:R-:W-:Y:S01]  /*21810*/  MOV R0, R4 ;  /* 0x0000000400007202 */ /* 0x000fe20000000f00 */
[----:B------:R-:W-:Y:S05]  /*21820*/  BRA `(.L_x_2548) ;  /* 0xfffdec5000007947 */ /* 0x000fea000383ffff */
.L_x_2336:
[----:B------:R-:W-:Y:S01]  /*21830*/  IMAD.MOV.U32 R0, RZ, RZ, R5 ;  /* 0x000000ffff007224 */ /* 0x000fe200078e0005 */
[----:B------:R-:W-:Y:S02]  /*21840*/  MOV R2, 0x2 ;  /* 0x0000000200027802 */ /* 0x000fe40000000f00 */
[----:B------:R-:W-:Y:S02]  /*21850*/  MOV R3, 0x21870 ;  /* 0x0002187000037802 */ /* 0x000fe40000000f00 */
[----:B------:R-:W-:Y:S05]  /*21860*/  CALL.REL.NOINC `($__internal_50_$__cuda_sm70_shflsync_up_p) ;  /* 0x0000174000007944 */ /* 0x000fea0003c00000 */
[----:B------:R-:W-:Y:S01]  /*21870*/  SEL R0, R4, RZ, P4 ;  /* 0x000000ff04007207 */ /* 0x000fe20002000000 */
[----:B------:R-:W-:Y:S01]  /*21880*/  IMAD.MOV.U32 R2, RZ, RZ, 0x4 ;  /* 0x00000004ff027424 */ /* 0x000fe200078e00ff */
[----:B------:R-:W-:-:S03]  /*21890*/  MOV R3, 0x218c0 ;  /* 0x000218c000037802 */ /* 0x000fc60000000f00 */
[----:B------:R-:W-:Y:S02]  /*218a0*/  IMAD.IADD R0, R5, 0x1, R0 ;  /* 0x0000000105007824 */ /* 0x000fe400078e0200 */
        /* <DEDUP_REMOVED lines=13> */
[----:B------:R-:W-:Y:S02]  /*21980*/  MOV R3, 0x1f ;  /* 0x0000001f00037802 */ /* 0x000fe40000000f00 */
[----:B------:R-:W-:Y:S01]  /*21990*/  MOV R2, 0x219d0 ;  /* 0x000219d000027802 */ /* 0x000fe20000000f00 */
[----:B------:R-:W-:-:S04]  /*219a0*/  IMAD.IADD R4, R0, 0x1, R4 ;  /* 0x0000000100047824 */ /* 0x000fc800078e0204 */
[----:B------:R-:W-:Y:S02]  /*219b0*/  IMAD.MOV.U32 R9, RZ, RZ, R4 ;  /* 0x000000ffff097224 */ /* 0x000fe400078e0004 */
[----:B------:R-:W-:Y:S05]  /*219c0*/  CALL.REL.NOINC `($__internal_49_$__cuda_sm70_shflsync_idx_p) ;  /* 0x0000159000007944 */ /* 0x000fea0003c00000 */
[----:B------:R-:W-:Y:S01]  /*219d0*/  MOV R0, R5 ;  /* 0x0000000500007202 */ /* 0x000fe20000000f00 */
[----:B------:R-:W-:Y:S05]  /*219e0*/  BRA `(.L_x_2549) ;  /* 0xfffdeb9000007947 */ /* 0x000fea000383ffff */
.L_x_2338:
[----:B------:R-:W-:Y:S02]  /*219f0*/  SEL R0, RZ, 0x1, P0 ;  /* 0x00000001ff007807 */ /* 0x000fe40000000000 */
[----:B------:R-:W-:Y:S02]  /*21a00*/  MOV R2, 0x21a20 ;  /* 0x00021a2000027802 */ /* 0x000fe40000000f00 */
[----:B------:R-:W-:Y:S05]  /*21a10*/  CALL.REL.NOINC `($__internal_51_$__cuda_sm70_votesync_ballot) ;  /* 0x0000160000007944 */ /* 0x000fea0003c00000 */
[----:B------:R-:W-:Y:S01]  /*21a20*/  MOV R11, R0 ;  /* 0x00000000000b7202 */ /* 0x000fe20000000f00 */
[----:B------:R-:W-:Y:S05]  /*21a30*/  BRA `(.L_x_2550) ;  /* 0xfffdebd000007947 */ /* 0x000fea000383ffff */
.L_x_2339:
[----:B------:R-:W-:Y:S01]  /*21a40*/  IMAD.MOV.U32 R9, RZ, RZ, R10 ;  /* 0x000000ffff097224 */ /* 0x000fe200078e000a */
[----:B------:R-:W-:Y:S01]  /*21a50*/  MOV R5, R0 ;  /* 0x0000000000057202 */ /* 0x000fe20000000f00 */
[----:B------:R-:W-:Y:S01]  /*21a60*/  IMAD.MOV.U32 R3, RZ, RZ, 0x1f ;  /* 0x0000001fff037424 */ /* 0x000fe200078e00ff */
[----:B-1----:R-:W-:Y:S02]  /*21a70*/  MOV R2, 0x21a90 ;  /* 0x00021a9000027802 */ /* 0x002fe40000000f00 */
[----:B------:R-:W-:Y:S05]  /*21a80*/  CALL.REL.NOINC `($__internal_49_$__cuda_sm70_shflsync_idx_p) ;  /* 0x000014d000007944 */ /* 0x000fea0003c00000 */
[----:B------:R-:W-:Y:S01]  /*21a90*/  IMAD.MOV.U32 R13, RZ, RZ, R5 ;  /* 0x000000ffff0d7224 */ /* 0x000fe200078e0005 */
[----:B------:R-:W-:Y:S01]  /*21aa0*/  MOV R9, R8 ;  /* 0x0000000800097202 */ /* 0x000fe20000000f00 */
[----:B------:R-:W-:Y:S01]  /*21ab0*/  IMAD.MOV.U32 R6, RZ, RZ, RZ ;  /* 0x000000ffff067224 */ /* 0x000fe200078e00ff */
[----:B------:R-:W-:Y:S01]  /*21ac0*/  MOV R5, R0 ;  /* 0x0000000000057202 */ /* 0x000fe20000000f00 */
[----:B------:R-:W-:Y:S01]  /*21ad0*/  IMAD.MOV.U32 R3, RZ, RZ, 0x1f ;  /* 0x0000001fff037424 */ /* 0x000fe200078e00ff */
[----:B------:R-:W-:-:S02]  /*21ae0*/  MOV R2, 0x21b00 ;  /* 0x00021b0000027802 */ /* 0x000fc40000000f00 */
[----:B------:R-:W-:Y:S05]  /*21af0*/  CALL.REL.NOINC `($__internal_49_$__cuda_sm70_shflsync_idx_p) ;  /* 0x0000146000007944 */ /* 0x000fea0003c00000 */
[----:B------:R-:W-:Y:S01]  /*21b00*/  MOV R10, R5 ;  /* 0x00000005000a7202 */ /* 0x000fe20000000f00 */
[----:B------:R-:W-:Y:S05]  /*21b10*/  BRA `(.L_x_2551) ;  /* 0xfffdeb6000007947 */ /* 0x000fea000383ffff */
.L_x_2342:
[----:B------:R-:W-:Y:S01]  /*21b20*/  IMAD.MOV.U32 R9, RZ, RZ, R4 ;  /* 0x000000ffff097224 */ /* 0x000fe200078e0004 */
[----:B------:R-:W-:-:S02]  /*21b30*/  MOV R3, 0x1f ;  /* 0x0000001f00037802 */ /* 0x000fc40000000f00 */
[----:B-1----:R-:W-:Y:S02]  /*21b40*/  MOV R2, 0x21b60 ;  /* 0x00021b6000027802 */ /* 0x002fe40000000f00 */
[----:B--234-:R-:W-:Y:S05]  /*21b50*/  CALL.REL.NOINC `($__internal_49_$__cuda_sm70_shflsync_idx_p) ;  /* 0x0000140000007944 */ /* 0x01cfea0003c00000 */
[----:B------:R-:W-:Y:S01]  /*21b60*/  MOV R6, R5 ;  /* 0x0000000500067202 */ /* 0x000fe20000000f00 */
[----:B------:R-:W-:Y:S05]  /*21b70*/  BRA `(.L_x_2341) ;  /* 0xfffdeb6000007947 */ /* 0x000fea000383ffff */
.L_x_2397:
[----:B------:R-:W-:Y:S01]  /*21b80*/  IMAD.MOV.U32 R9, RZ, RZ, R12 ;  /* 0x000000ffff097224 */ /* 0x000fe200078e000c */
[----:B------:R-:W-:Y:S01]  /*21b90*/  MOV R5, RZ ;  /* 0x000000ff00057202 */ /* 0x000fe20000000f00 */
[----:B------:R-:W-:Y:S01]  /*21ba0*/  IMAD.MOV.U32 R3, RZ, RZ, 0x181f ;  /* 0x0000181fff037424 */ /* 0x000fe200078e00ff */
[----:B------:R-:W-:Y:S02]  /*21bb0*/  MOV R2, 0x21bd0 ;  /* 0x00021bd000027802 */ /* 0x000fe40000000f00 */
[----:B-----5:R-:W-:Y:S05]  /*21bc0*/  CALL.REL.NOINC `($__internal_49_$__cuda_sm70_shflsync_idx_p) ;  /* 0x0000139000007944 */ /* 0x020fea0003c00000 */
[----:B------:R-:W-:Y:S01]  /*21bd0*/  MOV R4, R5 ;  /* 0x0000000500047202 */ /* 0x000fe20000000f00 */
[----:B------:R-:W-:Y:S05]  /*21be0*/  BRA `(.L_x_2552) ;  /* 0xfffe7e3000007947 */ /* 0x000fea000383ffff */
.L_x_2398:
[----:B------:R-:W-:Y:S01]  /*21bf0*/  IMAD.MOV.U32 R9, RZ, RZ, R15 ;  /* 0x000000ffff097224 */ /* 0x000fe200078e000f */
[----:B------:R-:W-:Y:S01]  /*21c00*/  MOV R5, RZ ;  /* 0x000000ff00057202 */ /* 0x000fe20000000f00 */
[----:B------:R-:W-:Y:S01]  /*21c10*/  IMAD.MOV.U32 R3, RZ, RZ, 0x181f ;  /* 0x0000181fff037424 */ /* 0x000fe200078e00ff */
[----:B------:R-:W-:Y:S02]  /*21c20*/  MOV R2, 0x21c40 ;  /* 0x00021c4000027802 */ /* 0x000fe40000000f00 */
[----:B-12--5:R-:W-:Y:S05]  /*21c30*/  CALL.REL.NOINC `($__internal_49_$__cuda_sm70_shflsync_idx_p) ;  /* 0x0000132000007944 */ /* 0x026fea0003c00000 */
[----:B------:R-:W-:Y:S01]  /*21c40*/  MOV R2, R5 ;  /* 0x0000000500027202 */ /* 0x000fe20000000f00 */
[----:B------:R-:W-:Y:S05]  /*21c50*/  BRA `(.L_x_2553) ;  /* 0xfffe7de000007947 */ /* 0x000fea000383ffff */
.L_x_2401:
[----:B--2---:R-:W-:Y:S01]  /*21c60*/  IMAD.MOV.U32 R9, RZ, RZ, R12 ;  /* 0x000000ffff097224 */ /* 0x004fe200078e000c */
[----:B------:R-:W-:Y:S01]  /*21c70*/  MOV R5, 0x1 ;  /* 0x0000000100057802 */ /* 0x000fe20000000f00 */
[----:B------:R-:W-:Y:S01]  /*21c80*/  IMAD.MOV.U32 R3, RZ, RZ, 0x181f ;  /* 0x0000181fff037424 */ /* 0x000fe200078e00ff */
[----:B----4-:R-:W-:-:S02]  /*21c90*/  MOV R2, 0x21cb0 ;  /* 0x00021cb000027802 */ /* 0x010fc40000000f00 */
[----:B-1---5:R-:W-:Y:S05]  /*21ca0*/  CALL.REL.NOINC `($__internal_49_$__cuda_sm70_shflsync_idx_p) ;  /* 0x000012b000007944 */ /* 0x022fea0003c00000 */
[----:B------:R-:W-:Y:S01]  /*21cb0*/  IMAD.MOV.U32 R4, RZ, RZ, R5 ;  /* 0x000000ffff047224 */ /* 0x000fe200078e0005 */
[----:B------:R-:W-:Y:S01]  /*21cc0*/  MOV R5, 0x1 ;  /* 0x0000000100057802 */ /* 0x000fe20000000f00 */
[----:B------:R-:W-:Y:S01]  /*21cd0*/  IMAD.MOV.U32 R9, RZ, RZ, R15 ;  /* 0x000000ffff097224 */ /* 0x000fe200078e000f */
[----:B------:R-:W-:-:S02]  /*21ce0*/  MOV R3, 0x181f ;  /* 0x0000181f00037802 */ /* 0x000fc40000000f00 */
[----:B------:R-:W-:Y:S02]  /*21cf0*/  MOV R2, 0x21d10 ;  /* 0x00021d1000027802 */ /* 0x000fe40000000f00 */
[----:B------:R-:W-:Y:S05]  /*21d00*/  CALL.REL.NOINC `($__internal_49_$__cuda_sm70_shflsync_idx_p) ;  /* 0x0000125000007944 */ /* 0x000fea0003c00000 */
[----:B------:R-:W-:Y:S01]  /*21d10*/  MOV R2, R5 ;  /* 0x0000000500027202 */ /* 0x000fe20000000f00 */
[----:B------:R-:W-:Y:S05]  /*21d20*/  BRA `(.L_x_2554) ;  /* 0xfffe7ef000007947 */ /* 0x000fea000383ffff */
.L_x_2404:
[----:B---3--:R-:W-:Y:S01]  /*21d30*/  IMAD.MOV.U32 R9, RZ, RZ, R12 ;  /* 0x000000ffff097224 */ /* 0x008fe200078e000c */
[----:B------:R-:W-:Y:S01]  /*21d40*/  MOV R5, 0x2 ;  /* 0x0000000200057802 */ /* 0x000fe20000000f00 */
[----:B------:R-:W-:Y:S01]  /*21d50*/  IMAD.MOV.U32 R3, RZ, RZ, 0x181f ;  /* 0x0000181fff037424 */ /* 0x000fe200078e00ff */
[----:B----4-:R-:W-:Y:S02]  /*21d60*/  MOV R2, 0x21d80 ;  /* 0x00021d8000027802 */ /* 0x010fe40000000f00 */
[----:B-12--5:R-:W-:Y:S05]  /*21d70*/  CALL.REL.NOINC `($__internal_49_$__cuda_sm70_shflsync_idx_p) ;  /* 0x000011e000007944 */ /* 0x026fea0003c00000 */
[----:B------:R-:W-:Y:S01]  /*21d80*/  MOV R4, R5 ;  /* 0x0000000500047202 */ /* 0x000fe20000000f00 */
[----:B------:R-:W-:Y:S05]  /*21d90*/  BRA `(.L_x_2555) ;  /* 0xfffe800000007947 */ /* 0x000fea000383ffff */
.L_x_2405:
[----:B------:R-:W-:Y:S01]  /*21da0*/  IMAD.MOV.U32 R9, RZ, RZ, R15 ;  /* 0x000000ffff097224 */ /* 0x000fe200078e000f */
[----:B------:R-:W-:Y:S01]  /*21db0*/  MOV R5, 0x2 ;  /* 0x0000000200057802 */ /* 0x000fe20000000f00 */
[----:B------:R-:W-:Y:S01]  /*21dc0*/  IMAD.MOV.U32 R3, RZ, RZ, 0x181f ;  /* 0x0000181fff037424 */ /* 0x000fe200078e00ff */
[----:B----4-:R-:W-:Y:S02]  /*21dd0*/  MOV R2, 0x21df0 ;  /* 0x00021df000027802 */ /* 0x010fe40000000f00 */
[----:B-123-5:R-:W-:Y:S05]  /*21de0*/  CALL.REL.NOINC `($__internal_49_$__cuda_sm70_shflsync_idx_p) ;  /* 0x0000117000007944 */ /* 0x02efea0003c00000 */
[----:B------:R-:W-:Y:S01]  /*21df0*/  MOV R2, R5 ;  /* 0x0000000500027202 */ /* 0x000fe20000000f00 */
[----:B------:R-:W-:Y:S05]  /*21e00*/  BRA `(.L_x_2556) ;  /* 0xfffe7fb000007947 */ /* 0x000fea000383ffff */
.L_x_2408:
[----:B-1----:R-:W-:Y:S01]  /*21e10*/  IMAD.MOV.U32 R9, RZ, RZ, R12 ;  /* 0x000000ffff097224 */ /* 0x002fe200078e000c */
[----:B------:R-:W-:Y:S01]  /*21e20*/  MOV R5, 0x3 ;  /* 0x0000000300057802 */ /* 0x000fe20000000f00 */
[----:B------:R-:W-:Y:S01]  /*21e30*/  IMAD.MOV.U32 R3, RZ, RZ, 0x181f ;  /* 0x0000181fff037424 */ /* 0x000fe200078e00ff */
[----:B--2---:R-:W-:-:S02]  /*21e40*/  MOV R2, 0x21e60 ;  /* 0x00021e6000027802 */ /* 0x004fc40000000f00 */
[----:B---345:R-:W-:Y:S05]  /*21e50*/  CALL.REL.NOINC `($__internal_49_$__cuda_sm70_shflsync_idx_p) ;  /* 0x0000110000007944 */ /* 0x038fea0003c00000 */
        /* <DEDUP_REMOVED lines=8> */
.L_x_2485:
[----:B------:R-:W-:Y:S01]  /*21ee0*/  IMAD.MOV.U32 R2, RZ, RZ, R214 ;  /* 0x000000ffff027224 */ /* 0x000fe200078e00d6 */
[----:B------:R-:W-:Y:S02]  /*21ef0*/  MOV R5, 0x2 ;  /* 0x0000000200057802 */ /* 0x000fe40000000f00 */
[----:B------:R-:W-:Y:S02]  /*21f00*/  MOV R3, 0x21f20 ;  /* 0x00021f2000037802 */ /* 0x000fe40000000f00 */
[----:B------:R-:W-:Y:S05]  /*21f10*/  CALL.REL.NOINC `($__internal_48_$__cuda_sm70_shflsync_bfly_p) ;  /* 0x00000ff000007944 */ /* 0x000fea0003c00000 */
[----:B------:R-:W-:Y:S01]  /*21f20*/  MOV R0, R5 ;  /* 0x0000000500007202 */ /* 0x000fe20000000f00 */
[----:B------:R-:W-:Y:S05]  /*21f30*/  BRA `(.L_x_2558) ;  /* 0xffff999000007947 */ /* 0x000fea000383ffff */
.L_x_2486:
[----:B------:R-:W-:Y:S01]  /*21f40*/  IMAD.MOV.U32 R2, RZ, RZ, R0 ;  /* 0x000000ffff027224 */ /* 0x000fe200078e0000 */
[----:B------:R-:W-:Y:S02]  /*21f50*/  MOV R5, 0x1 ;  /* 0x0000000100057802 */ /* 0x000fe40000000f00 */
[----:B------:R-:W-:Y:S02]  /*21f60*/  MOV R3, 0x21f80 ;  /* 0x00021f8000037802 */ /* 0x000fe40000000f00 */
[----:B-1----:R-:W-:Y:S05]  /*21f70*/  CALL.REL.NOINC `($__internal_48_$__cuda_sm70_shflsync_bfly_p) ;  /* 0x00000f9000007944 */ /* 0x002fea0003c00000 */
[----:B------:R-:W-:Y:S01]  /*21f80*/  FADD.FTZ R0, R0, R5 ;  /* 0x0000000500007221 */ /* 0x000fe20000010000 */
[----:B------:R-:W-:Y:S02]  /*21f90*/  MOV R2, R216 ;  /* 0x000000d800027202 */ /* 0x000fe40000000f00 */
[----:B------:R-:W-:-:S02]  /*21fa0*/  MOV R5, 0x2 ;  /* 0x0000000200057802 */ /* 0x000fc40000000f00 */
[----:B------:R-:W-:Y:S02]  /*21fb0*/  MOV R3, 0x21fd0 ;  /* 0x00021fd000037802 */ /* 0x000fe40000000f00 */
[----:B------:R-:W-:Y:S05]  /*21fc0*/  CALL.REL.NOINC `($__internal_48_$__cuda_sm70_shflsync_bfly_p) ;  /* 0x00000f4000007944 */ /* 0x000fea0003c00000 */
[----:B------:R-:W-:Y:S01]  /*21fd0*/  FADD.FTZ R4, R216, R5 ;  /* 0x00000005d8047221 */ /* 0x000fe20000010000 */
[----:B------:R-:W-:Y:S02]  /*21fe0*/  MOV R5, 0x1 ;  /* 0x0000000100057802 */ /* 0x000fe40000000f00 */
[----:B------:R-:W-:Y:S02]  /*21ff0*/  MOV R3, 0x22020 ;  /* 0x0002202000037802 */ /* 0x000fe40000000f00 */
[----:B------:R-:W-:Y:S02]  /*22000*/  MOV R2, R4 ;  /* 0x0000000400027202 */ /* 0x000fe40000000f00 */
[----:B------:R-:W-:Y:S05]  /*22010*/  CALL.REL.NOINC `($__internal_48_$__cuda_sm70_shflsync_bfly_p) ;  /* 0x00000ef000007944 */ /* 0x000fea0003c00000 */
[----:B------:R-:W-:Y:S01]  /*22020*/  MOV R3, R5 ;  /* 0x0000000500037202 */ /* 0x000fe20000000f00 */
[----:B------:R-:W-:Y:S05]  /*22030*/  BRA `(.L_x_2559) ;  /* 0xffff990000007947 */ /* 0x000fea000383ffff */
.L_x_2493:
[----:B--234-:R-:W-:Y:S01]  /*22040*/  IMAD.MOV.U32 R9, RZ, RZ, R13 ;  /* 0x000000ffff097224 */ /* 0x01cfe200078e000d */
[----:B------:R-:W-:Y:S01]  /*22050*/  MOV R5, RZ ;  /* 0x000000ff00057202 */ /* 0x000fe20000000f00 */
[----:B------:R-:W-:Y:S01]  /*22060*/  IMAD.MOV.U32 R3, RZ, RZ, 0x181f ;  /* 0x0000181fff037424 */ /* 0x000fe200078e00ff */
[----:B------:R-:W-:Y:S02]  /*22070*/  MOV R2, 0x22090 ;  /* 0x0002209000027802 */ /* 0x000fe40000000f00 */
[----:B-1----:R-:W-:Y:S05]  /*22080*/  CALL.REL.NOINC `($__internal_49_$__cuda_sm70_shflsync_idx_p) ;  /* 0x00000ed000007944 */ /* 0x002fea0003c00000 */
[----:B------:R-:W-:Y:S01]  /*22090*/  MOV R10, R5 ;  /* 0x00000005000a7202 */ /* 0x000fe20000000f00 */
[----:B------:R-:W-:Y:S05]  /*220a0*/  BRA `(.L_x_2560) ;  /* 0xffffb58000007947 */ /* 0x000fea000383ffff */
.L_x_2494:
[----:B------:R-:W-:Y:S01]  /*220b0*/  IMAD.MOV.U32 R9, RZ, RZ, R14 ;  /* 0x000000ffff097224 */ /* 0x000fe200078e000e */
[----:B------:R-:W-:Y:S01]  /*220c0*/  MOV R5, RZ ;  /* 0x000000ff00057202 */ /* 0x000fe20000000f00 */
[----:B------:R-:W-:Y:S01]  /*220d0*/  IMAD.MOV.U32 R3, RZ, RZ, 0x181f ;  /* 0x0000181fff037424 */ /* 0x000fe200078e00ff */
[----:B------:R-:W-:-:S02]  /*220e0*/  MOV R2, 0x22100 ;  /* 0x0002210000027802 */ /* 0x000fc40000000f00 */
[----:B-123--:R-:W-:Y:S05]  /*220f0*/  CALL.REL.NOINC `($__internal_49_$__cuda_sm70_shflsync_idx_p) ;  /* 0x00000e6000007944 */ /* 0x00efea0003c00000 */
[----:B------:R-:W-:Y:S01]  /*22100*/  MOV R2, R5 ;  /* 0x0000000500027202 */ /* 0x000fe20000000f00 */
[----:B------:R-:W-:Y:S05]  /*22110*/  BRA `(.L_x_2561) ;  /* 0xffffb53000007947 */ /* 0x000fea000383ffff */
.L_x_2497:
[----:B--2---:R-:W-:Y:S01]  /*22120*/  IMAD.MOV.U32 R9, RZ, RZ, R13 ;  /* 0x000000ffff097224 */ /* 0x004fe200078e000d */
[----:B------:R-:W-:Y:S01]  /*22130*/  MOV R5, 0x1 ;  /* 0x0000000100057802 */ /* 0x000fe20000000f00 */
[----:B------:R-:W-:Y:S01]  /*22140*/  IMAD.MOV.U32 R3, RZ, RZ, 0x181f ;  /* 0x0000181fff037424 */ /* 0x000fe200078e00ff */
[----:B------:R-:W-:-:S02]  /*22150*/  MOV R2, 0x22170 ;  /* 0x0002217000027802 */ /* 0x000fc40000000f00 */
[----:B-1-34-:R-:W-:Y:S05]  /*22160*/  CALL.REL.NOINC `($__internal_49_$__cuda_sm70_shflsync_idx_p) ;  /* 0x00000df000007944 */ /* 0x01afea0003c00000 */
        /* <DEDUP_REMOVED lines=8> */
.L_x_2500:
[----:B--2---:R-:W-:Y:S01]  /*221f0*/  IMAD.MOV.U32 R9, RZ, RZ, R13 ;  /* 0x000000ffff097224 */ /* 0x004fe200078e000d */
[----:B------:R-:W-:Y:S01]  /*22200*/  MOV R5, 0x2 ;  /* 0x0000000200057802 */ /* 0x000fe20000000f00 */
[----:B------:R-:W-:Y:S01]  /*22210*/  IMAD.MOV.U32 R3, RZ, RZ, 0x181f ;  /* 0x0000181fff037424 */ /* 0x000fe200078e00ff */
[----:B------:R-:W-:Y:S02]  /*22220*/  MOV R2, 0x22240 ;  /* 0x0002224000027802 */ /* 0x000fe40000000f00 */
[----:B-1-34-:R-:W-:Y:S05]  /*22230*/  CALL.REL.NOINC `($__internal_49_$__cuda_sm70_shflsync_idx_p) ;  /* 0x00000d2000007944 */ /* 0x01afea0003c00000 */
[----:B------:R-:W-:Y:S01]  /*22240*/  MOV R10, R5 ;  /* 0x00000005000a7202 */ /* 0x000fe20000000f00 */
[----:B------:R-:W-:Y:S05]  /*22250*/  BRA `(.L_x_2563) ;  /* 0xffffb74000007947 */ /* 0x000fea000383ffff */
.L_x_2501:
[----:B--2---:R-:W-:Y:S01]  /*22260*/  IMAD.MOV.U32 R9, RZ, RZ, R14 ;  /* 0x000000ffff097224 */ /* 0x004fe200078e000e */
[----:B------:R-:W-:Y:S01]  /*22270*/  MOV R5, 0x2 ;  /* 0x0000000200057802 */ /* 0x000fe20000000f00 */
[----:B------:R-:W-:Y:S01]  /*22280*/  IMAD.MOV.U32 R3, RZ, RZ, 0x181f ;  /* 0x0000181fff037424 */ /* 0x000fe200078e00ff */
[----:B------:R-:W-:Y:S02]  /*22290*/  MOV R2, 0x222b0 ;  /* 0x000222b000027802 */ /* 0x000fe40000000f00 */
[----:B-1-34-:R-:W-:Y:S05]  /*222a0*/  CALL.REL.NOINC `($__internal_49_$__cuda_sm70_shflsync_idx_p) ;  /* 0x00000cb000007944 */ /* 0x01afea0003c00000 */
[----:B------:R-:W-:Y:S01]  /*222b0*/  MOV R2, R5 ;  /* 0x0000000500027202 */ /* 0x000fe20000000f00 */
[----:B------:R-:W-:Y:S05]  /*222c0*/  BRA `(.L_x_2564) ;  /* 0xffffb6f000007947 */ /* 0x000fea000383ffff */
.L_x_2504:
[----:B---3--:R-:W-:Y:S01]  /*222d0*/  IMAD.MOV.U32 R9, RZ, RZ, R13 ;  /* 0x000000ffff097224 */ /* 0x008fe200078e000d */
[----:B------:R-:W-:Y:S01]  /*222e0*/  MOV R5, 0x3 ;  /* 0x0000000300057802 */ /* 0x000fe20000000f00 */
[----:B------:R-:W-:Y:S01]  /*222f0*/  IMAD.MOV.U32 R3, RZ, RZ, 0x181f ;  /* 0x0000181fff037424 */ /* 0x000fe200078e00ff */
[----:B----4-:R-:W-:-:S02]  /*22300*/  MOV R2, 0x22320 ;  /* 0x0002232000027802 */ /* 0x010fc40000000f00 */
[----:B-12---:R-:W-:Y:S05]  /*22310*/  CALL.REL.NOINC `($__internal_49_$__cuda_sm70_shflsync_idx_p) ;  /* 0x00000c4000007944 */ /* 0x006fea0003c00000 */
        /* <DEDUP_REMOVED lines=8> */
.L_x_2506:
[----:B------:R-:W-:Y:S01]  /*223a0*/  IMAD.MOV.U32 R9, RZ, RZ, R16 ;  /* 0x000000ffff097224 */ /* 0x000fe200078e0010 */
[----:B------:R-:W-:Y:S01]  /*223b0*/  MOV R5, RZ ;  /* 0x000000ff00057202 */ /* 0x000fe20000000f00 */
[----:B------:R-:W-:Y:S01]  /*223c0*/  IMAD.MOV.U32 R3, RZ, RZ, 0x1c1f ;  /* 0x00001c1fff037424 */ /* 0x000fe200078e00ff */
[----:B------:R-:W-:Y:S02]  /*223d0*/  MOV R2, 0x223f0 ;  /* 0x000223f000027802 */ /* 0x000fe40000000f00 */
[----:B------:R-:W-:Y:S05]  /*223e0*/  CALL.REL.NOINC `($__internal_49_$__cuda_sm70_shflsync_idx_p) ;  /* 0x00000b7000007944 */ /* 0x000fea0003c00000 */
[----:B------:R-:W-:Y:S01]  /*223f0*/  MOV R4, R5 ;  /* 0x0000000500047202 */ /* 0x000fe20000000f00 */
[----:B------:R-:W-:Y:S05]  /*22400*/  BRA `(.L_x_2566) ;  /* 0xffffbab000007947 */ /* 0x000fea000383ffff */
.L_x_2507:
[----:B------:R-:W-:Y:S01]  /*22410*/  IMAD.MOV.U32 R9, RZ, RZ, R17 ;  /* 0x000000ffff097224 */ /* 0x000fe200078e0011 */
[----:B------:R-:W-:Y:S01]  /*22420*/  MOV R5, RZ ;  /* 0x000000ff00057202 */ /* 0x000fe20000000f00 */
[----:B------:R-:W-:Y:S01]  /*22430*/  IMAD.MOV.U32 R3, RZ, RZ, 0x1c1f ;  /* 0x00001c1fff037424 */ /* 0x000fe200078e00ff */
[----:B------:R-:W-:Y:S02]  /*22440*/  MOV R2, 0x22460 ;  /* 0x0002246000027802 */ /* 0x000fe40000000f00 */
[----:B-12---:R-:W-:Y:S05]  /*22450*/  CALL.REL.NOINC `($__internal_49_$__cuda_sm70_shflsync_idx_p) ;  /* 0x00000b0000007944 */ /* 0x006fea0003c00000 */
[----:B------:R-:W-:Y:S01]  /*22460*/  MOV R0, R5 ;  /* 0x0000000500007202 */ /* 0x000fe20000000f00 */
[----:B------:R-:W-:Y:S05]  /*22470*/  BRA `(.L_x_2567) ;  /* 0xffffba6000007947 */ /* 0x000fea000383ffff */
.L_x_2510:
[----:B-1----:R-:W-:Y:S01]  /*22480*/  IMAD.MOV.U32 R9, RZ, RZ, R16 ;  /* 0x000000ffff097224 */ /* 0x002fe200078e0010 */
[----:B------:R-:W-:Y:S01]  /*22490*/  MOV R5, 0x1 ;  /* 0x0000000100057802 */ /* 0x000fe20000000f00 */
[----:B------:R-:W-:Y:S01]  /*224a0*/  IMAD.MOV.U32 R3, RZ, RZ, 0x1c1f ;  /* 0x00001c1fff037424 */ /* 0x000fe200078e00ff */
[----:B------:R-:W-:-:S02]  /*224b0*/  MOV R2, 0x224d0 ;  /* 0x000224d000027802 */ /* 0x000fc40000000f00 */
[----:B--234-:R-:W-:Y:S05]  /*224c0*/  CALL.REL.NOINC `($__internal_49_$__cuda_sm70_shflsync_idx_p) ;  /* 0x00000a9000007944 */ /* 0x01cfea0003c00000 */
        /* <DEDUP_REMOVED lines=8> */
.L_x_2514:
[----:B------:R-:W-:Y:S01]  /*22550*/  IMAD.MOV.U32 R9, RZ, RZ, R11 ;  /* 0x000000ffff097224 */ /* 0x000fe200078e000b */
[----:B------:R-:W-:Y:S01]  /*22560*/  MOV R5, RZ ;  /* 0x000000ff00057202 */ /* 0x000fe20000000f00 */
[----:B------:R-:W-:Y:S01]  /*22570*/  IMAD.MOV.U32 R3, RZ, RZ, 0x181f ;  /* 0x0000181fff037424 */ /* 0x000fe200078e00ff */
[----:B------:R-:W-:Y:S02]  /*22580*/  MOV R2, 0x225a0 ;  /* 0x000225a000027802 */ /* 0x000fe40000000f00 */
[----:B------:R-:W-:Y:S05]  /*22590*/  CALL.REL.NOINC `($__internal_49_$__cuda_sm70_shflsync_idx_p) ;  /* 0x000009c000007944 */ /* 0x000fea0003c00000 */
[----:B------:R-:W-:Y:S01]  /*225a0*/  MOV R10, R5 ;  /* 0x00000005000a7202 */ /* 0x000fe20000000f00 */
[----:B------:R-:W-:Y:S05]  /*225b0*/  BRA `(.L_x_2569) ;  /* 0xffffda7000007947 */ /* 0x000fea000383ffff */
.L_x_2515:
[----:B------:R-:W-:Y:S01]  /*225c0*/  IMAD.MOV.U32 R9, RZ, RZ, R14 ;  /* 0x000000ffff097224 */ /* 0x000fe200078e000e */
[----:B------:R-:W-:Y:S01]  /*225d0*/  MOV R5, RZ ;  /* 0x000000ff00057202 */ /* 0x000fe20000000f00 */
[----:B------:R-:W-:Y:S01]  /*225e0*/  IMAD.MOV.U32 R3, RZ, RZ, 0x181f ;  /* 0x0000181fff037424 */ /* 0x000fe200078e00ff */
[----:B------:R-:W-:Y:S02]  /*225f0*/  MOV R2, 0x22610 ;  /* 0x0002261000027802 */ /* 0x000fe40000000f00 */
[----:B-12---:R-:W-:Y:S05]  /*22600*/  CALL.REL.NOINC `($__internal_49_$__cuda_sm70_shflsync_idx_p) ;  /* 0x0000095000007944 */ /* 0x006fea0003c00000 */
[----:B------:R-:W-:Y:S01]  /*22610*/  MOV R2, R5 ;  /* 0x0000000500027202 */ /* 0x000fe20000000f00 */
[----:B------:R-:W-:Y:S05]  /*22620*/  BRA `(.L_x_2570) ;  /* 0xffffda2000007947 */ /* 0x000fea000383ffff */
.L_x_2518:
[----:B--2---:R-:W-:Y:S01]  /*22630*/  IMAD.MOV.U32 R9, RZ, RZ, R11 ;  /* 0x000000ffff097224 */ /* 0x004fe200078e000b */
[----:B------:R-:W-:Y:S01]  /*22640*/  MOV R5, 0x1 ;  /* 0x0000000100057802 */ /* 0x000fe20000000f00 */
[----:B------:R-:W-:Y:S01]  /*22650*/  IMAD.MOV.U32 R3, RZ, RZ, 0x181f ;  /* 0x0000181fff037424 */ /* 0x000fe200078e00ff */
[----:B----4-:R-:W-:-:S02]  /*22660*/  MOV R2, 0x22680 ;  /* 0x0002268000027802 */ /* 0x010fc40000000f00 */
[----:B-1-3--:R-:W-:Y:S05]  /*22670*/  CALL.REL.NOINC `($__internal_49_$__cuda_sm70_shflsync_idx_p) ;  /* 0x000008e000007944 */ /* 0x00afea0003c00000 */
        /* <DEDUP_REMOVED lines=8> */
.L_x_2521:
[----:B-1----:R-:W-:Y:S01]  /*22700*/  IMAD.MOV.U32 R9, RZ, RZ, R11 ;  /* 0x000000ffff097224 */ /* 0x002fe200078e000b */
[----:B------:R-:W-:Y:S01]  /*22710*/  MOV R5, 0x2 ;  /* 0x0000000200057802 */ /* 0x000fe20000000f00 */
[----:B------:R-:W-:Y:S01]  /*22720*/  IMAD.MOV.U32 R3, RZ, RZ, 0x181f ;  /* 0x0000181fff037424 */ /* 0x000fe200078e00ff */
[----:B----4-:R-:W-:Y:S02]  /*22730*/  MOV R2, 0x22750 ;  /* 0x0002275000027802 */ /* 0x010fe40000000f00 */
[----:B--23--:R-:W-:Y:S05]  /*22740*/  CALL.REL.NOINC `($__internal_49_$__cuda_sm70_shflsync_idx_p) ;  /* 0x0000081000007944 */ /* 0x00cfea0003c00000 */
[----:B------:R-:W-:Y:S01]  /*22750*/  MOV R10, R5 ;  /* 0x00000005000a7202 */ /* 0x000fe20000000f00 */
[----:B------:R-:W-:Y:S05]  /*22760*/  BRA `(.L_x_2572) ;  /* 0xffffdc4000007947 */ /* 0x000fea000383ffff */
.L_x_2522:
[----:B------:R-:W-:Y:S01]  /*22770*/  IMAD.MOV.U32 R9, RZ, RZ, R14 ;  /* 0x000000ffff097224 */ /* 0x000fe200078e000e */
[----:B------:R-:W-:Y:S01]  /*22780*/  MOV R5, 0x2 ;  /* 0x0000000200057802 */ /* 0x000fe20000000f00 */
[----:B------:R-:W-:Y:S01]  /*22790*/  IMAD.MOV.U32 R3, RZ, RZ, 0x181f ;  /* 0x0000181fff037424 */ /* 0x000fe200078e00ff */
[----:B----4-:R-:W-:Y:S02]  /*227a0*/  MOV R2, 0x227c0 ;  /* 0x000227c000027802 */ /* 0x010fe40000000f00 */
[----:B-123--:R-:W-:Y:S05]  /*227b0*/  CALL.REL.NOINC `($__internal_49_$__cuda_sm70_shflsync_idx_p) ;  /* 0x000007a000007944 */ /* 0x00efea0003c00000 */
[----:B------:R-:W-:Y:S01]  /*227c0*/  MOV R2, R5 ;  /* 0x0000000500027202 */ /* 0x000fe20000000f00 */
[----:B------:R-:W-:Y:S05]  /*227d0*/  BRA `(.L_x_2573) ;  /* 0xffffdbf000007947 */ /* 0x000fea000383ffff */
.L_x_2525:
        /* <DEDUP_REMOVED lines=13> */
.L_x_2527:
[----:B------:R-:W-:Y:S01]  /*228b0*/  IMAD.MOV.U32 R9, RZ, RZ, R114 ;  /* 0x000000ffff097224 */ /* 0x000fe200078e0072 */
[----:B------:R-:W-:Y:S01]  /*228c0*/  MOV R5, RZ ;  /* 0x000000ff00057202 */ /* 0x000fe20000000f00 */
[----:B------:R-:W-:Y:S01]  /*228d0*/  IMAD.MOV.U32 R3, RZ, RZ, 0x1f ;  /* 0x0000001fff037424 */ /* 0x000fe200078e00ff */
[----:B------:R-:W-:Y:S02]  /*228e0*/  MOV R2, 0x22900 ;  /* 0x0002290000027802 */ /* 0x000fe40000000f00 */
[----:B------:R-:W-:Y:S05]  /*228f0*/  CALL.REL.NOINC `($__internal_49_$__cuda_sm70_shflsync_idx_p) ;  /* 0x0000066000007944 */ /* 0x000fea0003c00000 */
[----:B------:R-:W-:Y:S01]  /*22900*/  MOV R10, R5 ;  /* 0x00000005000a7202 */ /* 0x000fe20000000f00 */
[----:B------:R-:W-:Y:S05]  /*22910*/  BRA `(.L_x_2575) ;  /* 0xffffde6000007947 */ /* 0x000fea000383ffff */
.L_x_2528:
[----:B------:R-:W-:Y:S01]  /*22920*/  IMAD.MOV.U32 R9, RZ, RZ, R114 ;  /* 0x000000ffff097224 */ /* 0x000fe200078e0072 */
[----:B------:R-:W-:Y:S01]  /*22930*/  MOV R5, 0x1 ;  /* 0x0000000100057802 */ /* 0x000fe20000000f00 */
[----:B------:R-:W-:Y:S01]  /*22940*/  IMAD.MOV.U32 R3, RZ, RZ, 0x1f ;  /* 0x0000001fff037424 */ /* 0x000fe200078e00ff */
[----:B------:R-:W-:Y:S02]  /*22950*/  MOV R2, 0x22970 ;  /* 0x0002297000027802 */ /* 0x000fe40000000f00 */
[----:B-12---:R-:W-:Y:S05]  /*22960*/  CALL.REL.NOINC `($__internal_49_$__cuda_sm70_shflsync_idx_p) ;  /* 0x000005f000007944 */ /* 0x006fea0003c00000 */
[----:B------:R-:W-:Y:S01]  /*22970*/  MOV R8, R5 ;  /* 0x0000000500087202 */ /* 0x000fe20000000f00 */
[----:B------:R-:W-:Y:S05]  /*22980*/  BRA `(.L_x_2576) ;  /* 0xffffde1000007947 */ /* 0x000fea000383ffff */
.L_x_2529:
[----:B------:R-:W-:Y:S02]  /*22990*/  MOV R2, 0x1 ;  /* 0x0000000100027802 */ /* 0x000fe40000000f00 */
[----:B------:R-:W-:-:S02]  /*229a0*/  MOV R3, 0x229c0 ;  /* 0x000229c000037802 */ /* 0x000fc40000000f00 */
[----:B-1234-:R-:W-:Y:S05]  /*229b0*/  CALL.REL.NOINC `($__internal_50_$__cuda_sm70_shflsync_up_p) ;  /* 0x000005f000007944 */ /* 0x01efea0003c00000 */
[----:B------:R-:W-:Y:S05]  /*229c0*/  BRA `(.L_x_2577) ;  /* 0xffffdf0000007947 */ /* 0x000fea000383ffff */
.L_x_2530:
[----:B------:R-:W-:Y:S02]  /*229d0*/  MOV R2, 0x2 ;  /* 0x0000000200027802 */ /* 0x000fe40000000f00 */
[----:B------:R-:W-:-:S02]  /*229e0*/  MOV R3, 0x22a00 ;  /* 0x00022a0000037802 */ /* 0x000fc40000000f00 */
[----:B--2-4-:R-:W-:Y:S05]  /*229f0*/  CALL.REL.NOINC `($__internal_50_$__cuda_sm70_shflsync_up_p) ;  /* 0x000005b000007944 */ /* 0x014fea0003c00000 */
[----:B------:R-:W-:Y:S01]  /*22a00*/  SEL R3, R4, RZ, P1 ;  /* 0x000000ff04037207 */ /* 0x000fe20000800000 */
[----:B------:R-:W-:-:S04]  /*22a10*/  IMAD.MOV.U32 R2, RZ, RZ, 0x4 ;  /* 0x00000004ff027424 */ /* 0x000fc800078e00ff */
[----:B------:R-:W-:Y:S01]  /*22a20*/  IMAD.IADD R0, R0, 0x1, R3 ;  /* 0x0000000100007824 */ /* 0x000fe200078e0203 */
        /* <DEDUP_REMOVED lines=21> */
.L_x_2534:
[----:B------:R-:W-:Y:S02]  /*22b80*/  MOV R2, 0x1 ;  /* 0x0000000100027802 */ /* 0x000fe40000000f00 */
[----:B------:R-:W-:Y:S02]  /*22b90*/  MOV R3, 0x22bb0 ;  /* 0x00022bb000037802 */ /* 0x000fe40000000f00 */
[----:B------:R-:W-:Y:S05]  /*22ba0*/  CALL.REL.NOINC `($__internal_50_$__cuda_sm70_shflsync_up_p) ;  /* 0x0000040000007944 */ /* 0x000fea0003c00000 */
[----:B------:R-:W-:Y:S01]  /*22bb0*/  MOV R2, R4 ;  /* 0x0000000400027202 */ /* 0x000fe20000000f00 */
[----:B------:R-:W-:Y:S05]  /*22bc0*/  BRA `(.L_x_2579) ;  /* 0xffffdf6000007947 */ /* 0x000fea000383ffff */
.L_x_2535:
        /* <DEDUP_REMOVED lines=27> */
.L_x_2537:
[----:B------:R-:W-:Y:S02]  /*22d80*/  SEL R0, RZ, 0x1, P0 ;  /* 0x00000001ff007807 */ /* 0x000fe40000000000 */
[----:B------:R-:W-:Y:S02]  /*22d90*/  MOV R2, 0x22db0 ;  /* 0x00022db000027802 */ /* 0x000fe40000000f00 */
[----:B-1----:R-:W-:Y:S05]  /*22da0*/  CALL.REL.NOINC `($__internal_51_$__cuda_sm70_votesync_ballot) ;  /* 0x0000027000007944 */ /* 0x002fea0003c00000 */
[----:B------:R-:W-:Y:S01]  /*22db0*/  MOV R11, R0 ;  /* 0x00000000000b7202 */ /* 0x000fe20000000f00 */
[----:B------:R-:W-:Y:S05]  /*22dc0*/  BRA `(.L_x_2581) ;  /* 0xffffdef000007947 */ /* 0x000fea000383ffff */
.L_x_2538:
[----:B------:R-:W-:Y:S01]  /*22dd0*/  IMAD.MOV.U32 R9, RZ, RZ, R6 ;  /* 0x000000ffff097224 */ /* 0x000fe200078e0006 */
[----:B------:R-:W-:Y:S01]  /*22de0*/  MOV R5, R0 ;  /* 0x0000000000057202 */ /* 0x000fe20000000f00 */
[----:B------:R-:W-:Y:S01]  /*22df0*/  IMAD.MOV.U32 R3, RZ, RZ, 0x1f ;  /* 0x0000001fff037424 */ /* 0x000fe200078e00ff */
[----:B--2---:R-:W-:Y:S02]  /*22e00*/  MOV R2, 0x22e20 ;  /* 0x00022e2000027802 */ /* 0x004fe40000000f00 */
[----:B-1----:R-:W-:Y:S05]  /*22e10*/  CALL.REL.NOINC `($__internal_49_$__cuda_sm70_shflsync_idx_p) ;  /* 0x0000014000007944 */ /* 0x002fea0003c00000 */
[----:B------:R-:W-:Y:S01]  /*22e20*/  IMAD.MOV.U32 R8, RZ, RZ, R5 ;  /* 0x000000ffff087224 */ /* 0x000fe200078e0005 */
[----:B------:R-:W-:Y:S01]  /*22e30*/  MOV R5, R0 ;  /* 0x0000000000057202 */ /* 0x000fe20000000f00 */
[----:B------:R-:W-:Y:S01]  /*22e40*/  IMAD.MOV.U32 R9, RZ, RZ, R7 ;  /* 0x000000ffff097224 */ /* 0x000fe200078e0007 */
[----:B------:R-:W-:-:S02]  /*22e50*/  MOV R3, 0x1f ;  /* 0x0000001f00037802 */ /* 0x000fc40000000f00 */
[----:B------:R-:W-:Y:S02]  /*22e60*/  MOV R2, 0x22e80 ;  /* 0x00022e8000027802 */ /* 0x000fe40000000f00 */
[----:B------:R-:W-:Y:S05]  /*22e70*/  CALL.REL.NOINC `($__internal_49_$__cuda_sm70_shflsync_idx_p) ;  /* 0x000000e000007944 */ /* 0x000fea0003c00000 */
[----:B------:R-:W-:Y:S01]  /*22e80*/  MOV R7, R5 ;  /* 0x0000000500077202 */ /* 0x000fe20000000f00 */
[----:B------:R-:W-:Y:S05]  /*22e90*/  BRA `(.L_x_2582) ;  /* 0xffffde9000007947 */ /* 0x000fea000383ffff */
.L_x_2541:
[----:B------:R-:W-:Y:S01]  /*22ea0*/  IMAD.MOV.U32 R9, RZ, RZ, R4 ;  /* 0x000000ffff097224 */ /* 0x000fe200078e0004 */
[----:B------:R-:W-:Y:S01]  /*22eb0*/  MOV R5, R0 ;  /* 0x0000000000057202 */ /* 0x000fe20000000f00 */
[----:B------:R-:W-:Y:S01]  /*22ec0*/  IMAD.MOV.U32 R3, RZ, RZ, 0x1f ;  /* 0x0000001fff037424 */ /* 0x000fe200078e00ff */
[----:B--2---:R-:W-:Y:S02]  /*22ed0*/  MOV R2, 0x22ef0 ;  /* 0x00022ef000027802 */ /* 0x004fe40000000f00 */
[----:B-1--4-:R-:W-:Y:S05]  /*22ee0*/  CALL.REL.NOINC `($__internal_49_$__cuda_sm70_shflsync_idx_p) ;  /* 0x0000007000007944 */ /* 0x012fea0003c00000 */
[----:B------:R-:W-:Y:S01]  /*22ef0*/  MOV R13, R5 ;  /* 0x00000005000d7202 */ /* 0x000fe20000000f00 */
[----:B------:R-:W-:Y:S05]  /*22f00*/  BRA `(.L_x_2540) ;  /* 0xffffde8000007947 */ /* 0x000fea000383ffff */
        .weak           $__internal_48_$__cuda_sm70_shflsync_bfly_p
        .type           $__internal_48_$__cuda_sm70_shflsync_bfly_p,@function
        .size           $__internal_48_$__cuda_sm70_shflsync_bfly_p,($__internal_49_$__cuda_sm70_shflsync_idx_p - $__internal_48_$__cuda_sm70_shflsync_bfly_p)
$__internal_48_$__cuda_sm70_shflsync_bfly_p:
[----:B------:R-:W-:Y:S04]  /*22f10*/  WARPSYNC R6 ;  /* 0x0000000600007348 */ /* 0x000fe80003800000 */
[----:B------:R1:W2:Y:S02]  /*22f20*/  SHFL.BFLY PT, R5, R2, R5, R7 ;  /* 0x0c00000502057389 */ /* 0x0002a400000e0007 */
[----:B-1----:R-:W-:-:S02]  /*22f30*/  MOV R2, R3 ;  /* 0x0000000300027202 */ /* 0x002fc40000000f00 */
[----:B------:R-:W-:-:S04]  /*22f40*/  MOV R3, 0x0 ;  /* 0x0000000000037802 */ /* 0x000fc80000000f00 */
[----:B--2---:R-:W-:Y:S05]  /*22f50*/  RET.REL.NODEC R2 `(_ZN7cutlass13device_kernelIN5flash19enable_sm80_to_sm89INS1_16FlashAttnFwdSm80INS1_25CollectiveMainloopFwdSm80ILi8ELi1ELb0EN4cute5tupleIJNS5_1CILi128EEENS7_ILi48EEENS7_ILi256EEEEEELi256ENS_10bfloat16_tEfNS_4arch4Sm80ELb1ELb0ELb0ELb1ELb0ELb1ELb1ELb1EEENS1_21CollectiveEpilogueFwdINS6_IJS8_SA_S9_EEENS6_IJNS7_ILi1EEESI_SI_EEESC_SE_Li256ELb1ELb1ELb1ELb0EEENS1_36VarlenDynamicPersistentTileSchedulerILi128ELi48ELi256ELi256ELb1ELb1ELb0ELb1ELb1ELb1EEEEEEEEEvNT_6ParamsE) ;  /* 0xfffdd0a002007950 */ /* 0x004fea0003c3ffff */
        .weak           $__internal_49_$__cuda_sm70_shflsync_idx_p
        .type           $__internal_49_$__cuda_sm70_shflsync_idx_p,@function
        .size           $__internal_49_$__cuda_sm70_shflsync_idx_p,($__internal_50_$__cuda_sm70_shflsync_up_p - $__internal_49_$__cuda_sm70_shflsync_idx_p)
$__internal_49_$__cuda_sm70_shflsync_idx_p:
[----:B------:R-:W-:-:S04]  /*22f60*/  MOV R115, 0xffffffff ;  /* 0xffffffff00737802 */ /* 0x000fc80000000f00 */
[----:B------:R-:W-:Y:S04]  /*22f70*/  WARPSYNC R115 ;  /* 0x0000007300007348 */ /* 0x000fe80003800000 */
[----:B------:R1:W2:Y:S02]  /*22f80*/  SHFL.IDX PT, R5, R9, R5, R3 ;  /* 0x0000000509057389 */ /* 0x0002a400000e0003 */
[----:B-1----:R-:W-:-:S04]  /*22f90*/  MOV R3, 0x0 ;  /* 0x0000000000037802 */ /* 0x002fc80000000f00 */
[----:B--2---:R-:W-:Y:S05]  /*22fa0*/  RET.REL.NODEC R2 `(_ZN7cutlass13device_kernelIN5flash19enable_sm80_to_sm89INS1_16FlashAttnFwdSm80INS1_25CollectiveMainloopFwdSm80ILi8ELi1ELb0EN4cute5tupleIJNS5_1CILi128EEENS7_ILi48EEENS7_ILi256EEEEEELi256ENS_10bfloat16_tEfNS_4arch4Sm80ELb1ELb0ELb0ELb1ELb0ELb1ELb1ELb1EEENS1_21CollectiveEpilogueFwdINS6_IJS8_SA_S9_EEENS6_IJNS7_ILi1EEESI_SI_EEESC_SE_Li256ELb1ELb1ELb1ELb0EEENS1_36VarlenDynamicPersistentTileSchedulerILi128ELi48ELi256ELi256ELb1ELb1ELb0ELb1ELb1ELb1EEEEEEEEEvNT_6ParamsE) ;  /* 0xfffdd05002007950 */ /* 0x004fea0003c3ffff */
        .weak           $__internal_50_$__cuda_sm70_shflsync_up_p
        .type           $__internal_50_$__cuda_sm70_shflsync_up_p,@function
        .size           $__internal_50_$__cuda_sm70_shflsync_up_p,($__internal_51_$__cuda_sm70_votesync_ballot - $__internal_50_$__cuda_sm70_shflsync_up_p)
$__internal_50_$__cuda_sm70_shflsync_up_p:
[----:B------:R-:W-:Y:S02]  /*22fb0*/  IMAD.MOV.U32 R4, RZ, RZ, RZ ;  /* 0x000000ffff047224 */ /* 0x000fe400078e00ff */
[----:B------:R-:W-:-:S04]  /*22fc0*/  IMAD.MOV.U32 R9, RZ, RZ, -0x1 ;  /* 0xffffffffff097424 */ /* 0x000fc800078e00ff */
[----:B------:R-:W-:Y:S04]  /*22fd0*/  WARPSYNC R9 ;  /* 0x0000000900007348 */ /* 0x000fe80003800000 */
[----:B------:R1:W2:Y:S02]  /*22fe0*/  SHFL.UP PT, R4, R0, R2, R4 ;  /* 0x0400000200047389 */ /* 0x0002a400000e0004 */
[----:B-1----:R-:W-:Y:S02]  /*22ff0*/  MOV R2, R3 ;  /* 0x0000000300027202 */ /* 0x002fe40000000f00 */
[----:B------:R-:W-:-:S04]  /*23000*/  MOV R3, 0x0 ;  /* 0x0000000000037802 */ /* 0x000fc80000000f00 */
[----:B--2---:R-:W-:Y:S05]  /*23010*/  RET.REL.NODEC R2 `(_ZN7cutlass13device_kernelIN5flash19enable_sm80_to_sm89INS1_16FlashAttnFwdSm80INS1_25CollectiveMainloopFwdSm80ILi8ELi1ELb0EN4cute5tupleIJNS5_1CILi128EEENS7_ILi48EEENS7_ILi256EEEEEELi256ENS_10bfloat16_tEfNS_4arch4Sm80ELb1ELb0ELb0ELb1ELb0ELb1ELb1ELb1EEENS1_21CollectiveEpilogueFwdINS6_IJS8_SA_S9_EEENS6_IJNS7_ILi1EEESI_SI_EEESC_SE_Li256ELb1ELb1ELb1ELb0EEENS1_36VarlenDynamicPersistentTileSchedulerILi128ELi48ELi256ELi256ELb1ELb1ELb0ELb1ELb1ELb1EEEEEEEEEvNT_6ParamsE) ;  /* 0xfffdcfe002007950 */ /* 0x004fea0003c3ffff */
        .weak           $__internal_51_$__cuda_sm70_votesync_ballot
        .type           $__internal_51_$__cuda_sm70_votesync_ballot,@function
        .size           $__internal_51_$__cuda_sm70_votesync_ballot,(.L_x_2650 - $__internal_51_$__cuda_sm70_votesync_ballot)
$__internal_51_$__cuda_sm70_votesync_ballot:
[----:B------:R-:W-:Y:S01]  /*23020*/  ISETP.NE.U32.AND P0, PT, R0, 0x1, PT ;  /* 0x000000010000780c */ /* 0x000fe20003f05070 */
[----:B------:R-:W-:-:S04]  /*23030*/  IMAD.MOV.U32 R3, RZ, RZ, -0x1 ;  /* 0xffffffffff037424 */ /* 0x000fc800078e00ff */
[----:B------:R-:W-:Y:S08]  /*23040*/  WARPSYNC R3 ;  /* 0x0000000300007348 */ /* 0x000ff00003800000 */
[----:B------:R-:W-:-:S04]  /*23050*/  VOTE.ANY R0, PT, !P0 ;  /* 0x0000000000007806 */ /* 0x000fc800040e0100 */
[----:B------:R-:W-:Y:S01]  /*23060*/  LOP3.LUT R0, R0, R3, RZ, 0xc0, !PT ;  /* 0x0000000300007212 */ /* 0x000fe200078ec0ff */
[----:B------:R-:W-:-:S04]  /*23070*/  IMAD.MOV.U32 R3, RZ, RZ, 0x0 ;  /* 0x00000000ff037424 */ /* 0x000fc800078e00ff */
[----:B------:R-:W-:Y:S05]  /*23080*/  RET.REL.NODEC R2 `(_ZN7cutlass13device_kernelIN5flash19enable_sm80_to_sm89INS1_16FlashAttnFwdSm80INS1_25CollectiveMainloopFwdSm80ILi8ELi1ELb0EN4cute5tupleIJNS5_1CILi128EEENS7_ILi48EEENS7_ILi256EEEEEELi256ENS_10bfloat16_tEfNS_4arch4Sm80ELb1ELb0ELb0ELb1ELb0ELb1ELb1ELb1EEENS1_21CollectiveEpilogueFwdINS6_IJS8_SA_S9_EEENS6_IJNS7_ILi1EEESI_SI_EEESC_SE_Li256ELb1ELb1ELb1ELb0EEENS1_36VarlenDynamicPersistentTileSchedulerILi128ELi48ELi256ELi256ELb1ELb1ELb0ELb1ELb1ELb1EEEEEEEEEvNT_6ParamsE) ;  /* 0xfffdcf7002007950 */ /* 0x000fea0003c3ffff */
.L_x_2583:
        /* <DEDUP_REMOVED lines=15> */
.L_x_2650:


//--------------------- .nv.shared._ZN7cutlass13device_kernelIN5flash19enable_sm80_to_sm89INS1_16FlashAttnFwdSm80INS1_25CollectiveMainloopFwdSm80ILi8ELi1ELb1EN4cute5tupleIJNS5_1CILi128EEENS7_ILi64EEENS7_ILi256EEEEEELi256ENS_10bfloat16_tEfNS_4arch4Sm80ELb0ELb0ELb0ELb0ELb0ELb0ELb1ELb1EEENS1_21CollectiveEpilogueFwdINS6_IJS8_SA_S9_EEENS6_IJNS7_ILi1EEESI_SI_EEESC_SE_Li256ELb0ELb1ELb1ELb0EEENS1_19SingleTileSchedulerILb0ELb1ELb1ELi128EEEEEEEEEvNT_6ParamsE --------------------------
	.section	.nv.shared._ZN7cutlass13device_kernelIN5flash19enable_sm80_to_sm89INS1_16FlashAttnFwdSm80INS1_25CollectiveMainloopFwdSm80ILi8ELi1ELb1EN4cute5tupleIJNS5_1CILi128EEENS7_ILi64EEENS7_ILi256EEEEEELi256ENS_10bfloat16_tEfNS_4arch4Sm80ELb0ELb0ELb0ELb0ELb0ELb0ELb1ELb1EEENS1_21CollectiveEpilogueFwdINS6_IJS8_SA_S9_EEENS6_IJNS7_ILi1EEESI_SI_EEESC_SE_Li256ELb0ELb1ELb1ELb0EEENS1_19SingleTileSchedulerILb0ELb1ELb1ELi128EEEEEEEEEvNT_6ParamsE,"aw",@nobits
	.sectionflags	@""
	.align	16


//--------------------- .nv.global                --------------------------
	.section	.nv.global,"aw",@nobits
.nv.global:
	.type		_ZN72_INTERNAL_454a5f94_36_flash_fwd_hdim256_bf16_split_sm80_cu_93b96ec2_37074cute1_E,@object
	.size		_ZN72_INTERNAL_454a5f94_36_flash_fwd_hdim256_bf16_split_sm80_cu_93b96ec2_37074cute1_E,(_ZN72_INTERNAL_454a5f94_36_flash_fwd_hdim256_bf16_split_sm80_cu_93b96ec2_37074cuda3std3__45__cpo6cbeginE - _ZN72_INTERNAL_454a5f94_36_flash_fwd_hdim256_bf16_split_sm80_cu_93b96ec2_37074cute1_E)
_ZN72_INTERNAL_454a5f94_36_flash_fwd_hdim256_bf16_split_sm80_cu_93b96ec2_37074cute1_E:
	.zero		1
	.type		_ZN72_INTERNAL_454a5f94_36_flash_fwd_hdim256_bf16_split_sm80_cu_93b96ec2_37074cuda3std3__45__cpo6cbeginE,@object
	.size		_ZN72_INTERNAL_454a5f94_36_flash_fwd_hdim256_bf16_split_sm80_cu_93b96ec2_37074cuda3std3__45__cpo6cbeginE,(_ZN72_INTERNAL_454a5f94_36_flash_fwd_hdim256_bf16_split_sm80_cu_93b96ec2_37074cuda3std3__48in_placeE - _ZN72_INTERNAL_454a5f94_36_flash_fwd_hdim256_bf16_split_sm80_cu_93b96ec2_37074cuda3std3__45__cpo6cbeginE)
_ZN72_INTERNAL_454a5f94_36_flash_fwd_hdim256_bf16_split_sm80_cu_93b96ec2_37074cuda3std3__45__cpo6cbeginE:
	.zero		1
	.type		_ZN72_INTERNAL_454a5f94_36_flash_fwd_hdim256_bf16_split_sm80_cu_93b96ec2_37074cuda3std3__48in_placeE,@object
	.size		_ZN72_INTERNAL_454a5f94_36_flash_fwd_hdim256_bf16_split_sm80_cu_93b96ec2_37074cuda3std3__48in_placeE,(_ZN72_INTERNAL_454a5f94_36_flash_fwd_hdim256_bf16_split_sm80_cu_93b96ec2_37074cuda3std6ranges3__45__cpo9iter_moveE - _ZN72_INTERNAL_454a5f94_36_flash_fwd_hdim256_bf16_split_sm80_cu_93b96ec2_37074cuda3std3__48in_placeE)
_ZN72_INTERNAL_454a5f94_36_flash_fwd_hdim256_bf16_split_sm80_cu_93b96ec2_37074cuda3std3__48in_placeE:
	.zero		1
	.type		_ZN72_INTERNAL_454a5f94_36_flash_fwd_hdim256_bf16_split_sm80_cu_93b96ec2_37074cuda3std6ranges3__45__cpo9iter_moveE,@object
	.size		_ZN72_INTERNAL_454a5f94_36_flash_fwd_hdim256_bf16_split_sm80_cu_93b96ec2_37074cuda3std6ranges3__45__cpo9iter_moveE,(_ZN72_INTERNAL_454a5f94_36_flash_fwd_hdim256_bf16_split_sm80_cu_93b96ec2_37074cuda3std3__45__cpo5beginE - _ZN72_INTERNAL_454a5f94_36_flash_fwd_hdim256_bf16_split_sm80_cu_93b96ec2_37074cuda3std6ranges3__45__cpo9iter_moveE)
_ZN72_INTERNAL_454a5f94_36_flash_fwd_hdim256_bf16_split_sm80_cu_93b96ec2_37074cuda3std6ranges3__45__cpo9iter_moveE:
	.zero		1
	.type		_ZN72_INTERNAL_454a5f94_36_flash_fwd_hdim256_bf16_split_sm80_cu_93b96ec2_37074cuda3std3__45__cpo5beginE,@object
	.size		_ZN72_INTERNAL_454a5f94_36_flash_fwd_hdim256_bf16_split_sm80_cu_93b96ec2_37074cuda3std3__45__cpo5beginE,(_ZN72_INTERNAL_454a5f94_36_flash_fwd_hdim256_bf16_split_sm80_cu_93b96ec2_37074cuda3std3__474_GLOBAL__N__454a5f94_36_flash_fwd_hdim256_bf16_split_sm80_cu_93b96ec2_37076ignoreE - _ZN72_INTERNAL_454a5f94_36_flash_fwd_hdim256_bf16_split_sm80_cu_93b96ec2_37074cuda3std3__45__cpo5beginE)
_ZN72_INTERNAL_454a5f94_36_flash_fwd_hdim256_bf16_split_sm80_cu_93b96ec2_37074cuda3std3__45__cpo5beginE:
	.zero		1
	.type		_ZN72_INTERNAL_454a5f94_36_flash_fwd_hdim256_bf16_split_sm80_cu_93b96ec2_37074cuda3std3__474_GLOBAL__N__454a5f94_36_flash_fwd_hdim256_bf16_split_sm80_cu_93b96ec2_37076ignoreE,@object
	.size		_ZN72_INTERNAL_454a5f94_36_flash_fwd_hdim256_bf16_split_sm80_cu_93b96ec2_37074cuda3std3__474_GLOBAL__N__454a5f94_36_flash_fwd_hdim256_bf16_split_sm80_cu_93b96ec2_37076ignoreE,(_ZN72_INTERNAL_454a5f94_36_flash_fwd_hdim256_bf16_split_sm80_cu_93b96ec2_37074cute7productE - _ZN72_INTERNAL_454a5f94_36_flash_fwd_hdim256_bf16_split_sm80_cu_93b96ec2_37074cuda3std3__474_GLOBAL__N__454a5f94_36_flash_fwd_hdim256_bf16_split_sm80_cu_93b96ec2_37076ignoreE)
_ZN72_INTERNAL_454a5f94_36_flash_fwd_hdim256_bf16_split_sm80_cu_93b96ec2_37074cuda3std3__474_GLOBAL__N__454a5f94_36_flash_fwd_hdim256_bf16_split_sm80_cu_93b96ec2_37076ignoreE:
	.zero		1
	.type		_ZN72_INTERNAL_454a5f94_36_flash_fwd_hdim256_bf16_split_sm80_cu_93b96ec2_37074cute7productE,@object
	.size		_ZN72_INTERNAL_454a5f94_36_flash_fwd_hdim256_bf16_split_sm80_cu_93b96ec2_37074cute7productE,(_ZN72_INTERNAL_454a5f94_36_flash_fwd_hdim256_bf16_split_sm80_cu_93b96ec2_37074cuda3std3__45__cpo3endE - _ZN72_INTERNAL_454a5f94_36_flash_fwd_hdim256_bf16_split_sm80_cu_93b96ec2_37074cute7productE)
_ZN72_INTERNAL_454a5f94_36_flash_fwd_hdim256_bf16_split_sm80_cu_93b96ec2_37074cute7productE:
	.zero		1
	.type		_ZN72_INTERNAL_454a5f94_36_flash_fwd_hdim256_bf16_split_sm80_cu_93b96ec2_37074cuda3std3__45__cpo3endE,@object
	.size		_ZN72_INTERNAL_454a5f94_36_flash_fwd_hdim256_bf16_split_sm80_cu_93b96ec2_37074cuda3std3__45__cpo3endE,(_ZN72_INTERNAL_454a5f94_36_flash_fwd_hdim256_bf16_split_sm80_cu_93b96ec2_37074cuda3std3__419piecewise_constructE - _ZN72_INTERNAL_454a5f94_36_flash_fwd_hdim256_bf16_split_sm80_cu_93b96ec2_37074cuda3std3__45__cpo3endE)
_ZN72_INTERNAL_454a5f94_36_flash_fwd_hdim256_bf16_split_sm80_cu_93b96ec2_37074cuda3std3__45__cpo3endE:
	.zero		1
	.type		_ZN72_INTERNAL_454a5f94_36_flash_fwd_hdim256_bf16_split_sm80_cu_93b96ec2_37074cuda3std3__419piecewise_constructE,@object
	.size		_ZN72_INTERNAL_454a5f94_36_flash_fwd_hdim256_bf16_split_sm80_cu_93b96ec2_37074cuda3std3__419piecewise_constructE,(_ZN72_INTERNAL_454a5f94_36_flash_fwd_hdim256_bf16_split_sm80_cu_93b96ec2_37074cuda3std3__45__cpo4cendE - _ZN72_INTERNAL_454a5f94_36_flash_fwd_hdim256_bf16_split_sm80_cu_93b96ec2_37074cuda3std3__419piecewise_constructE)
_ZN72_INTERNAL_454a5f94_36_flash_fwd_hdim256_bf16_split_sm80_cu_93b96ec2_37074cuda3std3__419piecewise_constructE:
	.zero		1
	.type		_ZN72_INTERNAL_454a5f94_36_flash_fwd_hdim256_bf16_split_sm80_cu_93b96ec2_37074cuda3std3__45__cpo4cendE,@object
	.size		_ZN72_INTERNAL_454a5f94_36_flash_fwd_hdim256_bf16_split_sm80_cu_93b96ec2_37074cuda3std3__45__cpo4cendE,(_ZN72_INTERNAL_454a5f94_36_flash_fwd_hdim256_bf16_split_sm80_cu_93b96ec2_37074cuda3std6ranges3__45__cpo4swapE - _ZN72_INTERNAL_454a5f94_36_flash_fwd_hdim256_bf16_split_sm80_cu_93b96ec2_37074cuda3std3__45__cpo4cendE)
_ZN72_INTERNAL_454a5f94_36_flash_fwd_hdim256_bf16_split_sm80_cu_93b96ec2_37074cuda3std3__45__cpo4cendE:
	.zero		1
	.type		_ZN72_INTERNAL_454a5f94_36_flash_fwd_hdim256_bf16_split_sm80_cu_93b96ec2_37074cuda3std6ranges3__45__cpo4swapE,@object
	.size		_ZN72_INTERNAL_454a5f94_36_flash_fwd_hdim256_bf16_split_sm80_cu_93b96ec2_37074cuda3std6ranges3__45__cpo4swapE,(.L_7 - _ZN72_INTERNAL_454a5f94_36_flash_fwd_hdim256_bf16_split_sm80_cu_93b96ec2_37074cuda3std6ranges3__45__cpo4swapE)
_ZN72_INTERNAL_454a5f94_36_flash_fwd_hdim256_bf16_split_sm80_cu_93b96ec2_37074cuda3std6ranges3__45__cpo4swapE:
	.zero		1
.L_7:


//--------------------- .nv.shared._ZN7cutlass13device_kernelIN5flash19enable_sm80_to_sm89INS1_16FlashAttnFwdSm80INS1_25CollectiveMainloopFwdSm80ILi8ELi1ELb1EN4cute5tupleIJNS5_1CILi128EEENS7_ILi48EEENS7_ILi256EEEEEELi256ENS_10bfloat16_tEfNS_4arch4Sm80ELb0ELb0ELb0ELb1ELb0ELb0ELb1ELb1EEENS1_21CollectiveEpilogueFwdINS6_IJS8_SA_S9_EEENS6_IJNS7_ILi1EEESI_SI_EEESC_SE_Li256ELb1ELb1ELb1ELb0EEENS1_36VarlenDynamicPersistentTileSchedulerILi128ELi48ELi256ELi256ELb1ELb1ELb0ELb0ELb1ELb1EEEEEEEEEvNT_6ParamsE --------------------------
	.section	.nv.shared._ZN7cutlass13device_kernelIN5flash19enable_sm80_to_sm89INS1_16FlashAttnFwdSm80INS1_25CollectiveMainloopFwdSm80ILi8ELi1ELb1EN4cute5tupleIJNS5_1CILi128EEENS7_ILi48EEENS7_ILi256EEEEEELi256ENS_10bfloat16_tEfNS_4arch4Sm80ELb0ELb0ELb0ELb1ELb0ELb0ELb1ELb1EEENS1_21CollectiveEpilogueFwdINS6_IJS8_SA_S9_EEENS6_IJNS7_ILi1EEESI_SI_EEESC_SE_Li256ELb1ELb1ELb1ELb0EEENS1_36VarlenDynamicPersistentTileSchedulerILi128ELi48ELi256ELi256ELb1ELb1ELb0ELb0ELb1ELb1EEEEEEEEEvNT_6ParamsE,"aw",@nobits
	.sectionflags	@""
	.align	16


//--------------------- .nv.shared._ZN7cutlass13device_kernelIN5flash19enable_sm80_to_sm89INS1_16FlashAttnFwdSm80INS1_25CollectiveMainloopFwdSm80ILi8ELi1ELb0EN4cute5tupleIJNS5_1CILi128EEENS7_ILi32EEENS7_ILi256EEEEEELi256ENS_10bfloat16_tEfNS_4arch4Sm80ELb0ELb0ELb0ELb1ELb0ELb1ELb1ELb1EEENS1_21CollectiveEpilogueFwdINS6_IJS8_SA_S9_EEENS6_IJNS7_ILi1EEESI_SI_EEESC_SE_Li256ELb1ELb1ELb1ELb0EEENS1_36VarlenDynamicPersistentTileSchedulerILi128ELi32ELi256ELi256ELb1ELb1ELb0ELb0ELb1ELb1EEEEEEEEEvNT_6ParamsE --------------------------
	.section	.nv.shared._ZN7cutlass13device_kernelIN5flash19enable_sm80_to_sm89INS1_16FlashAttnFwdSm80INS1_25CollectiveMainloopFwdSm80ILi8ELi1ELb0EN4cute5tupleIJNS5_1CILi128EEENS7_ILi32EEENS7_ILi256EEEEEELi256ENS_10bfloat16_tEfNS_4arch4Sm80ELb0ELb0ELb0ELb1ELb0ELb1ELb1ELb1EEENS1_21CollectiveEpilogueFwdINS6_IJS8_SA_S9_EEENS6_IJNS7_ILi1EEESI_SI_EEESC_SE_Li256ELb1ELb1ELb1ELb0EEENS1_36VarlenDynamicPersistentTileSchedulerILi128ELi32ELi256ELi256ELb1ELb1ELb0ELb0ELb1ELb1EEEEEEEEEvNT_6ParamsE,"aw",@nobits
	.sectionflags	@""
	.align	16


//--------------------- .nv.shared._ZN7cutlass13device_kernelIN5flash19enable_sm80_to_sm89INS1_16FlashAttnFwdSm80INS1_25CollectiveMainloopFwdSm80ILi8ELi1ELb1EN4cute5tupleIJNS5_1CILi128EEENS7_ILi48EEENS7_ILi256EEEEEELi256ENS_10bfloat16_tEfNS_4arch4Sm80ELb0ELb1ELb0ELb0ELb0ELb0ELb1ELb1EEENS1_21CollectiveEpilogueFwdINS6_IJS8_SA_S9_EEENS6_IJNS7_ILi1EEESI_SI_EEESC_SE_Li256ELb0ELb1ELb1ELb0EEENS1_19SingleTileSchedulerILb0ELb1ELb1ELi128EEEEEEEEEvNT_6ParamsE --------------------------
	.section	.nv.shared._ZN7cutlass13device_kernelIN5flash19enable_sm80_to_sm89INS1_16FlashAttnFwdSm80INS1_25CollectiveMainloopFwdSm80ILi8ELi1ELb1EN4cute5tupleIJNS5_1CILi128EEENS7_ILi48EEENS7_ILi256EEEEEELi256ENS_10bfloat16_tEfNS_4arch4Sm80ELb0ELb1ELb0ELb0ELb0ELb0ELb1ELb1EEENS1_21CollectiveEpilogueFwdINS6_IJS8_SA_S9_EEENS6_IJNS7_ILi1EEESI_SI_EEESC_SE_Li256ELb0ELb1ELb1ELb0EEENS1_19SingleTileSchedulerILb0ELb1ELb1ELi128EEEEEEEEEvNT_6ParamsE,"aw",@nobits
	.sectionflags	@""
	.align	16


//--------------------- .nv.shared._ZN7cutlass13device_kernelIN5flash19enable_sm80_to_sm89INS1_16FlashAttnFwdSm80INS1_25CollectiveMainloopFwdSm80ILi8ELi1ELb1EN4cute5tupleIJNS5_1CILi128EEENS7_ILi48EEENS7_ILi256EEEEEELi256ENS_10bfloat16_tEfNS_4arch4Sm80ELb0ELb1ELb0ELb1ELb0ELb0ELb1ELb1EEENS1_21CollectiveEpilogueFwdINS6_IJS8_SA_S9_EEENS6_IJNS7_ILi1EEESI_SI_EEESC_SE_Li256ELb1ELb1ELb1ELb0EEENS1_36VarlenDynamicPersistentTileSchedulerILi128ELi48ELi256ELi256ELb1ELb1ELb0ELb1ELb0ELb1EEEEEEEEEvNT_6ParamsE --------------------------
	.section	.nv.shared._ZN7cutlass13device_kernelIN5flash19enable_sm80_to_sm89INS1_16FlashAttnFwdSm80INS1_25CollectiveMainloopFwdSm80ILi8ELi1ELb1EN4cute5tupleIJNS5_1CILi128EEENS7_ILi48EEENS7_ILi256EEEEEELi256ENS_10bfloat16_tEfNS_4arch4Sm80ELb0ELb1ELb0ELb1ELb0ELb0ELb1ELb1EEENS1_21CollectiveEpilogueFwdINS6_IJS8_SA_S9_EEENS6_IJNS7_ILi1EEESI_SI_EEESC_SE_Li256ELb1ELb1ELb1ELb0EEENS1_36VarlenDynamicPersistentTileSchedulerILi128ELi48ELi256ELi256ELb1ELb1ELb0ELb1ELb0ELb1EEEEEEEEEvNT_6ParamsE,"aw",@nobits
	.sectionflags	@""
	.align	16


//--------------------- .nv.shared._ZN7cutlass13device_kernelIN5flash19enable_sm80_to_sm89INS1_16FlashAttnFwdSm80INS1_25CollectiveMainloopFwdSm80ILi8ELi1ELb0EN4cute5tupleIJNS5_1CILi128EEENS7_ILi32EEENS7_ILi256EEEEEELi256ENS_10bfloat16_tEfNS_4arch4Sm80ELb0ELb1ELb0ELb1ELb0ELb1ELb1ELb1EEENS1_21CollectiveEpilogueFwdINS6_IJS8_SA_S9_EEENS6_IJNS7_ILi1EEESI_SI_EEESC_SE_Li256ELb1ELb1ELb1ELb0EEENS1_36VarlenDynamicPersistentTileSchedulerILi128ELi32ELi256ELi256ELb1ELb1ELb0ELb1ELb0ELb1EEEEEEEEEvNT_6ParamsE --------------------------
	.section	.nv.shared._ZN7cutlass13device_kernelIN5flash19enable_sm80_to_sm89INS1_16FlashAttnFwdSm80INS1_25CollectiveMainloopFwdSm80ILi8ELi1ELb0EN4cute5tupleIJNS5_1CILi128EEENS7_ILi32EEENS7_ILi256EEEEEELi256ENS_10bfloat16_tEfNS_4arch4Sm80ELb0ELb1ELb0ELb1ELb0ELb1ELb1ELb1EEENS1_21CollectiveEpilogueFwdINS6_IJS8_SA_S9_EEENS6_IJNS7_ILi1EEESI_SI_EEESC_SE_Li256ELb1ELb1ELb1ELb0EEENS1_36VarlenDynamicPersistentTileSchedulerILi128ELi32ELi256ELi256ELb1ELb1ELb0ELb1ELb0ELb1EEEEEEEEEvNT_6ParamsE,"aw",@nobits
	.sectionflags	@""
	.align	16


//--------------------- .nv.shared._ZN7cutlass13device_kernelIN5flash19enable_sm80_to_sm89INS1_16FlashAttnFwdSm80INS1_25CollectiveMainloopFwdSm80ILi8ELi1ELb1EN4cute5tupleIJNS5_1CILi128EEENS7_ILi64EEENS7_ILi256EEEEEELi256ENS_10bfloat16_tEfNS_4arch4Sm80ELb1ELb0ELb0ELb0ELb0ELb0ELb1ELb1EEENS1_21CollectiveEpilogueFwdINS6_IJS8_SA_S9_EEENS6_IJNS7_ILi1EEESI_SI_EEESC_SE_Li256ELb0ELb1ELb1ELb0EEENS1_30DynamicPersistentTileSchedulerILi256ELi256ELb1ELb1ELb0EEEEEEEEEvNT_6ParamsE --------------------------
	.section	.nv.shared._ZN7cutlass13device_kernelIN5flash19enable_sm80_to_sm89INS1_16FlashAttnFwdSm80INS1_25CollectiveMainloopFwdSm80ILi8ELi1ELb1EN4cute5tupleIJNS5_1CILi128EEENS7_ILi64EEENS7_ILi256EEEEEELi256ENS_10bfloat16_tEfNS_4arch4Sm80ELb1ELb0ELb0ELb0ELb0ELb0ELb1ELb1EEENS1_21CollectiveEpilogueFwdINS6_IJS8_SA_S9_EEENS6_IJNS7_ILi1EEESI_SI_EEESC_SE_Li256ELb0ELb1ELb1ELb0EEENS1_30DynamicPersistentTileSchedulerILi256ELi256ELb1ELb1ELb0EEEEEEEEEvNT_6ParamsE,"aw",@nobits
	.sectionflags	@""
	.align	16


//--------------------- .nv.shared._ZN7cutlass13device_kernelIN5flash19enable_sm80_to_sm89INS1_16FlashAttnFwdSm80INS1_25CollectiveMainloopFwdSm80ILi8ELi1ELb1EN4cute5tupleIJNS5_1CILi128EEENS7_ILi48EEENS7_ILi256EEEEEELi256ENS_10bfloat16_tEfNS_4arch4Sm80ELb1ELb0ELb0ELb1ELb0ELb0ELb1ELb1EEENS1_21CollectiveEpilogueFwdINS6_IJS8_SA_S9_EEENS6_IJNS7_ILi1EEESI_SI_EEESC_SE_Li256ELb1ELb1ELb1ELb0EEENS1_36VarlenDynamicPersistentTileSchedulerILi128ELi48ELi256ELi256ELb1ELb1ELb0ELb1ELb1ELb1EEEEEEEEEvNT_6ParamsE --------------------------
	.section	.nv.shared._ZN7cutlass13device_kernelIN5flash19enable_sm80_to_sm89INS1_16FlashAttnFwdSm80INS1_25CollectiveMainloopFwdSm80ILi8ELi1ELb1EN4cute5tupleIJNS5_1CILi128EEENS7_ILi48EEENS7_ILi256EEEEEELi256ENS_10bfloat16_tEfNS_4arch4Sm80ELb1ELb0ELb0ELb1ELb0ELb0ELb1ELb1EEENS1_21CollectiveEpilogueFwdINS6_IJS8_SA_S9_EEENS6_IJNS7_ILi1EEESI_SI_EEESC_SE_Li256ELb1ELb1ELb1ELb0EEENS1_36VarlenDynamicPersistentTileSchedulerILi128ELi48ELi256ELi256ELb1ELb1ELb0ELb1ELb1ELb1EEEEEEEEEvNT_6ParamsE,"aw",@nobits
	.sectionflags	@""
	.align	16


//--------------------- .nv.shared._ZN7cutlass13device_kernelIN5flash19enable_sm80_to_sm89INS1_16FlashAttnFwdSm80INS1_25CollectiveMainloopFwdSm80ILi8ELi1ELb0EN4cute5tupleIJNS5_1CILi128EEENS7_ILi32EEENS7_ILi256EEEEEELi256ENS_10bfloat16_tEfNS_4arch4Sm80ELb1ELb0ELb0ELb1ELb0ELb1ELb1ELb1EEENS1_21CollectiveEpilogueFwdINS6_IJS8_SA_S9_EEENS6_IJNS7_ILi1EEESI_SI_EEESC_SE_Li256ELb1ELb1ELb1ELb0EEENS1_36VarlenDynamicPersistentTileSchedulerILi128ELi32ELi256ELi256ELb1ELb1ELb0ELb1ELb1ELb1EEEEEEEEEvNT_6ParamsE --------------------------
	.section	.nv.shared._ZN7cutlass13device_kernelIN5flash19enable_sm80_to_sm89INS1_16FlashAttnFwdSm80INS1_25CollectiveMainloopFwdSm80ILi8ELi1ELb0EN4cute5tupleIJNS5_1CILi128EEENS7_ILi32EEENS7_ILi256EEEEEELi256ENS_10bfloat16_tEfNS_4arch4Sm80ELb1ELb0ELb0ELb1ELb0ELb1ELb1ELb1EEENS1_21CollectiveEpilogueFwdINS6_IJS8_SA_S9_EEENS6_IJNS7_ILi1EEESI_SI_EEESC_SE_Li256ELb1ELb1ELb1ELb0EEENS1_36VarlenDynamicPersistentTileSchedulerILi128ELi32ELi256ELi256ELb1ELb1ELb0ELb1ELb1ELb1EEEEEEEEEvNT_6ParamsE,"aw",@nobits
	.sectionflags	@""
	.align	16


//--------------------- .nv.shared._ZN7cutlass13device_kernelIN5flash19enable_sm80_to_sm89INS1_16FlashAttnFwdSm80INS1_25CollectiveMainloopFwdSm80ILi8ELi1ELb0EN4cute5tupleIJNS5_1CILi128EEENS7_ILi96EEENS7_ILi256EEEEEELi256ENS_10bfloat16_tEfNS_4arch4Sm80ELb0ELb0ELb0ELb0ELb0ELb0ELb1ELb1EEENS1_21CollectiveEpilogueFwdINS6_IJS8_SA_S9_EEENS6_IJNS7_ILi1EEESI_SI_EEESC_SE_Li256ELb0ELb1ELb1ELb0EEENS1_19SingleTileSchedulerILb0ELb1ELb1ELi128EEEEEEEEEvNT_6ParamsE --------------------------
	.section	.nv.shared._ZN7cutlass13device_kernelIN5flash19enable_sm80_to_sm89INS1_16FlashAttnFwdSm80INS1_25CollectiveMainloopFwdSm80ILi8ELi1ELb0EN4cute5tupleIJNS5_1CILi128EEENS7_ILi96EEENS7_ILi256EEEEEELi256ENS_10bfloat16_tEfNS_4arch4Sm80ELb0ELb0ELb0ELb0ELb0ELb0ELb1ELb1EEENS1_21CollectiveEpilogueFwdINS6_IJS8_SA_S9_EEENS6_IJNS7_ILi1EEESI_SI_EEESC_SE_Li256ELb0ELb1ELb1ELb0EEENS1_19SingleTileSchedulerILb0ELb1ELb1ELi128EEEEEEEEEvNT_6ParamsE,"aw",@nobits
	.sectionflags	@""
	.align	16


//--------------------- .nv.shared._ZN7cutlass13device_kernelIN5flash19enable_sm80_to_sm89INS1_16FlashAttnFwdSm80INS1_25CollectiveMainloopFwdSm80ILi8ELi1ELb0EN4cute5tupleIJNS5_1CILi128EEENS7_ILi64EEENS7_ILi256EEEEEELi256ENS_10bfloat16_tEfNS_4arch4Sm80ELb0ELb0ELb0ELb1ELb0ELb0ELb1ELb1EEENS1_21CollectiveEpilogueFwdINS6_IJS8_SA_S9_EEENS6_IJNS7_ILi1EEESI_SI_EEESC_SE_Li256ELb1ELb1ELb1ELb0EEENS1_36VarlenDynamicPersistentTileSchedulerILi128ELi64ELi256ELi256ELb1ELb1ELb0ELb0ELb1ELb1EEEEEEEEEvNT_6ParamsE --------------------------
	.section	.nv.shared._ZN7cutlass13device_kernelIN5flash19enable_sm80_to_sm89INS1_16FlashAttnFwdSm80INS1_25CollectiveMainloopFwdSm80ILi8ELi1ELb0EN4cute5tupleIJNS5_1CILi128EEENS7_ILi64EEENS7_ILi256EEEEEELi256ENS_10bfloat16_tEfNS_4arch4Sm80ELb0ELb0ELb0ELb1ELb0ELb0ELb1ELb1EEENS1_21CollectiveEpilogueFwdINS6_IJS8_SA_S9_EEENS6_IJNS7_ILi1EEESI_SI_EEESC_SE_Li256ELb1ELb1ELb1ELb0EEENS1_36VarlenDynamicPersistentTileSchedulerILi128ELi64ELi256ELi256ELb1ELb1ELb0ELb0ELb1ELb1EEEEEEEEEvNT_6ParamsE,"aw",@nobits
	.sectionflags	@""
	.align	16


//--------------------- .nv.shared._ZN7cutlass13device_kernelIN5flash19enable_sm80_to_sm89INS1_16FlashAttnFwdSm80INS1_25CollectiveMainloopFwdSm80ILi8ELi1ELb0EN4cute5tupleIJNS5_1CILi128EEENS7_ILi48EEENS7_ILi256EEEEEELi256ENS_10bfloat16_tEfNS_4arch4Sm80ELb0ELb0ELb0ELb1ELb0ELb1ELb1ELb1EEENS1_21CollectiveEpilogueFwdINS6_IJS8_SA_S9_EEENS6_IJNS7_ILi1EEESI_SI_EEESC_SE_Li256ELb1ELb1ELb1ELb0EEENS1_36VarlenDynamicPersistentTileSchedulerILi128ELi48ELi256ELi256ELb1ELb1ELb0ELb0ELb1ELb1EEEEEEEEEvNT_6ParamsE --------------------------
	.section	.nv.shared._ZN7cutlass13device_kernelIN5flash19enable_sm80_to_sm89INS1_16FlashAttnFwdSm80INS1_25CollectiveMainloopFwdSm80ILi8ELi1ELb0EN4cute5tupleIJNS5_1CILi128EEENS7_ILi48EEENS7_ILi256EEEEEELi256ENS_10bfloat16_tEfNS_4arch4Sm80ELb0ELb0ELb0ELb1ELb0ELb1ELb1ELb1EEENS1_21CollectiveEpilogueFwdINS6_IJS8_SA_S9_EEENS6_IJNS7_ILi1EEESI_SI_EEESC_SE_Li256ELb1ELb1ELb1ELb0EEENS1_36VarlenDynamicPersistentTileSchedulerILi128ELi48ELi256ELi256ELb1ELb1ELb0ELb0ELb1ELb1EEEEEEEEEvNT_6ParamsE,"aw",@nobits
	.sectionflags	@""
	.align	16


//--------------------- .nv.shared._ZN7cutlass13device_kernelIN5flash19enable_sm80_to_sm89INS1_16FlashAttnFwdSm80INS1_25CollectiveMainloopFwdSm80ILi8ELi1ELb0EN4cute5tupleIJNS5_1CILi128EEENS7_ILi64EEENS7_ILi256EEEEEELi256ENS_10bfloat16_tEfNS_4arch4Sm80ELb0ELb1ELb0ELb0ELb0ELb0ELb1ELb1EEENS1_21CollectiveEpilogueFwdINS6_IJS8_SA_S9_EEENS6_IJNS7_ILi1EEESI_SI_EEESC_SE_Li256ELb0ELb1ELb1ELb0EEENS1_19SingleTileSchedulerILb0ELb1ELb1ELi128EEEEEEEEEvNT_6ParamsE --------------------------
	.section	.nv.shared._ZN7cutlass13device_kernelIN5flash19enable_sm80_to_sm89INS1_16FlashAttnFwdSm80INS1_25CollectiveMainloopFwdSm80ILi8ELi1ELb0EN4cute5tupleIJNS5_1CILi128EEENS7_ILi64EEENS7_ILi256EEEEEELi256ENS_10bfloat16_tEfNS_4arch4Sm80ELb0ELb1ELb0ELb0ELb0ELb0ELb1ELb1EEENS1_21CollectiveEpilogueFwdINS6_IJS8_SA_S9_EEENS6_IJNS7_ILi1EEESI_SI_EEESC_SE_Li256ELb0ELb1ELb1ELb0EEENS1_19SingleTileSchedulerILb0ELb1ELb1ELi128EEEEEEEEEvNT_6ParamsE,"aw",@nobits
	.sectionflags	@""
	.align	16


//--------------------- .nv.shared._ZN7cutlass13device_kernelIN5flash19enable_sm80_to_sm89INS1_16FlashAttnFwdSm80INS1_25CollectiveMainloopFwdSm80ILi8ELi1ELb0EN4cute5tupleIJNS5_1CILi128EEENS7_ILi64EEENS7_ILi256EEEEEELi256ENS_10bfloat16_tEfNS_4arch4Sm80ELb0ELb1ELb0ELb1ELb0ELb0ELb1ELb1EEENS1_21CollectiveEpilogueFwdINS6_IJS8_SA_S9_EEENS6_IJNS7_ILi1EEESI_SI_EEESC_SE_Li256ELb1ELb1ELb1ELb0EEENS1_36VarlenDynamicPersistentTileSchedulerILi128ELi64ELi256ELi256ELb1ELb1ELb0ELb1ELb0ELb1EEEEEEEEEvNT_6ParamsE --------------------------
	.section	.nv.shared._ZN7cutlass13device_kernelIN5flash19enable_sm80_to_sm89INS1_16FlashAttnFwdSm80INS1_25CollectiveMainloopFwdSm80ILi8ELi1ELb0EN4cute5tupleIJNS5_1CILi128EEENS7_ILi64EEENS7_ILi256EEEEEELi256ENS_10bfloat16_tEfNS_4arch4Sm80ELb0ELb1ELb0ELb1ELb0ELb0ELb1ELb1EEENS1_21CollectiveEpilogueFwdINS6_IJS8_SA_S9_EEENS6_IJNS7_ILi1EEESI_SI_EEESC_SE_Li256ELb1ELb1ELb1ELb0EEENS1_36VarlenDynamicPersistentTileSchedulerILi128ELi64ELi256ELi256ELb1ELb1ELb0ELb1ELb0ELb1EEEEEEEEEvNT_6ParamsE,"aw",@nobits
	.sectionflags	@""
	.align	16


//--------------------- .nv.shared._ZN7cutlass13device_kernelIN5flash19enable_sm80_to_sm89INS1_16FlashAttnFwdSm80INS1_25CollectiveMainloopFwdSm80ILi8ELi1ELb0EN4cute5tupleIJNS5_1CILi128EEENS7_ILi48EEENS7_ILi256EEEEEELi256ENS_10bfloat16_tEfNS_4arch4Sm80ELb0ELb1ELb0ELb1ELb0ELb1ELb1ELb1EEENS1_21CollectiveEpilogueFwdINS6_IJS8_SA_S9_EEENS6_IJNS7_ILi1EEESI_SI_EEESC_SE_Li256ELb1ELb1ELb1ELb0EEENS1_36VarlenDynamicPersistentTileSchedulerILi128ELi48ELi256ELi256ELb1ELb1ELb0ELb1ELb0ELb1EEEEEEEEEvNT_6ParamsE --------------------------
	.section	.nv.shared._ZN7cutlass13device_kernelIN5flash19enable_sm80_to_sm89INS1_16FlashAttnFwdSm80INS1_25CollectiveMainloopFwdSm80ILi8ELi1ELb0EN4cute5tupleIJNS5_1CILi128EEENS7_ILi48EEENS7_ILi256EEEEEELi256ENS_10bfloat16_tEfNS_4arch4Sm80ELb0ELb1ELb0ELb1ELb0ELb1ELb1ELb1EEENS1_21CollectiveEpilogueFwdINS6_IJS8_SA_S9_EEENS6_IJNS7_ILi1EEESI_SI_EEESC_SE_Li256ELb1ELb1ELb1ELb0EEENS1_36VarlenDynamicPersistentTileSchedulerILi128ELi48ELi256ELi256ELb1ELb1ELb0ELb1ELb0ELb1EEEEEEEEEvNT_6ParamsE,"aw",@nobits
	.sectionflags	@""
	.align	16


//--------------------- .nv.shared._ZN7cutlass13device_kernelIN5flash19enable_sm80_to_sm89INS1_16FlashAttnFwdSm80INS1_25CollectiveMainloopFwdSm80ILi8ELi1ELb0EN4cute5tupleIJNS5_1CILi128EEENS7_ILi96EEENS7_ILi256EEEEEELi256ENS_10bfloat16_tEfNS_4arch4Sm80ELb1ELb0ELb0ELb0ELb0ELb0ELb1ELb1EEENS1_21CollectiveEpilogueFwdINS6_IJS8_SA_S9_EEENS6_IJNS7_ILi1EEESI_SI_EEESC_SE_Li256ELb0ELb1ELb1ELb0EEENS1_30DynamicPersistentTileSchedulerILi256ELi256ELb1ELb1ELb0EEEEEEEEEvNT_6ParamsE --------------------------
	.section	.nv.shared._ZN7cutlass13device_kernelIN5flash19enable_sm80_to_sm89INS1_16FlashAttnFwdSm80INS1_25CollectiveMainloopFwdSm80ILi8ELi1ELb0EN4cute5tupleIJNS5_1CILi128EEENS7_ILi96EEENS7_ILi256EEEEEELi256ENS_10bfloat16_tEfNS_4arch4Sm80ELb1ELb0ELb0ELb0ELb0ELb0ELb1ELb1EEENS1_21CollectiveEpilogueFwdINS6_IJS8_SA_S9_EEENS6_IJNS7_ILi1EEESI_SI_EEESC_SE_Li256ELb0ELb1ELb1ELb0EEENS1_30DynamicPersistentTileSchedulerILi256ELi256ELb1ELb1ELb0EEEEEEEEEvNT_6ParamsE,"aw",@nobits
	.sectionflags	@""
	.align	16


//--------------------- .nv.shared._ZN7cutlass13device_kernelIN5flash19enable_sm80_to_sm89INS1_16FlashAttnFwdSm80INS1_25CollectiveMainloopFwdSm80ILi8ELi1ELb0EN4cute5tupleIJNS5_1CILi128EEENS7_ILi64EEENS7_ILi256EEEEEELi256ENS_10bfloat16_tEfNS_4arch4Sm80ELb1ELb0ELb0ELb1ELb0ELb0ELb1ELb1EEENS1_21CollectiveEpilogueFwdINS6_IJS8_SA_S9_EEENS6_IJNS7_ILi1EEESI_SI_EEESC_SE_Li256ELb1ELb1ELb1ELb0EEENS1_36VarlenDynamicPersistentTileSchedulerILi128ELi64ELi256ELi256ELb1ELb1ELb0ELb1ELb1ELb1EEEEEEEEEvNT_6ParamsE --------------------------
	.section	.nv.shared._ZN7cutlass13device_kernelIN5flash19enable_sm80_to_sm89INS1_16FlashAttnFwdSm80INS1_25CollectiveMainloopFwdSm80ILi8ELi1ELb0EN4cute5tupleIJNS5_1CILi128EEENS7_ILi64EEENS7_ILi256EEEEEELi256ENS_10bfloat16_tEfNS_4arch4Sm80ELb1ELb0ELb0ELb1ELb0ELb0ELb1ELb1EEENS1_21CollectiveEpilogueFwdINS6_IJS8_SA_S9_EEENS6_IJNS7_ILi1EEESI_SI_EEESC_SE_Li256ELb1ELb1ELb1ELb0EEENS1_36VarlenDynamicPersistentTileSchedulerILi128ELi64ELi256ELi256ELb1ELb1ELb0ELb1ELb1ELb1EEEEEEEEEvNT_6ParamsE,"aw",@nobits
	.sectionflags	@""
	.align	16


//--------------------- .nv.shared._ZN7cutlass13device_kernelIN5flash19enable_sm80_to_sm89INS1_16FlashAttnFwdSm80INS1_25CollectiveMainloopFwdSm80ILi8ELi1ELb0EN4cute5tupleIJNS5_1CILi128EEENS7_ILi48EEENS7_ILi256EEEEEELi256ENS_10bfloat16_tEfNS_4arch4Sm80ELb1ELb0ELb0ELb1ELb0ELb1ELb1ELb1EEENS1_21CollectiveEpilogueFwdINS6_IJS8_SA_S9_EEENS6_IJNS7_ILi1EEESI_SI_EEESC_SE_Li256ELb1ELb1ELb1ELb0EEENS1_36VarlenDynamicPersistentTileSchedulerILi128ELi48ELi256ELi256ELb1ELb1ELb0ELb1ELb1ELb1EEEEEEEEEvNT_6ParamsE --------------------------
	.section	.nv.shared._ZN7cutlass13device_kernelIN5flash19enable_sm80_to_sm89INS1_16FlashAttnFwdSm80INS1_25CollectiveMainloopFwdSm80ILi8ELi1ELb0EN4cute5tupleIJNS5_1CILi128EEENS7_ILi48EEENS7_ILi256EEEEEELi256ENS_10bfloat16_tEfNS_4arch4Sm80ELb1ELb0ELb0ELb1ELb0ELb1ELb1ELb1EEENS1_21CollectiveEpilogueFwdINS6_IJS8_SA_S9_EEENS6_IJNS7_ILi1EEESI_SI_EEESC_SE_Li256ELb1ELb1ELb1ELb0EEENS1_36VarlenDynamicPersistentTileSchedulerILi128ELi48ELi256ELi256ELb1ELb1ELb0ELb1ELb1ELb1EEEEEEEEEvNT_6ParamsE,"aw",@nobits
	.sectionflags	@""
	.align	16
